// Copyright (c) 2024, Jay Shah, Ganesh Bikshandi, Ying Zhang, Vijay Thakkar, Pradeep Ramani, Tri Dao.
// Splitting the different template instantiations to different files to speed up compilation.
// This file is auto-generated. See "generate_kernels.py"

#include "flash_fwd_launch_template.h"

#ifndef FLASHATTENTION_DISABLE_HDIM64
template void run_mha_fwd_<90, cutlass::half_t, 64, 512, true, true, true, true>(Flash_fwd_params &params, cudaStream_t stream);
#endif


// ===== COMPILED SASS (sm_90a) =====

	.target	sm_90a

	.elftype	@"ET_EXEC"


//--------------------- .note.nv.tkinfo           --------------------------
	.section	.note.nv.tkinfo,"",@"SHT_NOTE"
	.sectionflags	@"SHF_NOTE_NV_TKINFO"
	.tkinfo
        /*0018*/ 	.word	0x00000002
        /*0030*/ 	.string	""
        /*0030*/ 	.string	"ptxas"
        /*0030*/ 	.string	"Cuda compilation tools, release 13.0, V13.0.88"
        /*0030*/ 	.string	"Build cuda_13.0.r13.0/compiler.36424714_0"
        /*0030*/ 	.string	"-arch sm_90a -m 64 "



//--------------------- .note.nv.cuinfo           --------------------------
	.section	.note.nv.cuinfo,"",@"SHT_NOTE"
	.sectionflags	@"SHF_NOTE_NV_CUINFO"
        /*0018*/ 	.short	0x0002
        /*001a*/ 	.short	0x005a
        /*001c*/ 	.short	0x0082
	.zero		2


//--------------------- .nv.info                  --------------------------
	.section	.nv.info,"",@"SHT_CUDA_INFO"
	.align	4


	//----- nvinfo : EIATTR_REGCOUNT
	.align		4
        /*0000*/ 	.byte	0x04, 0x2f
        /*0002*/ 	.short	(.L_20 - .L_19)
	.align		4
.L_19:
        /*0004*/ 	.word	index@(_ZN7cutlass13device_kernelIN5flash11enable_sm90INS1_16FlashAttnFwdSm90INS1_25CollectiveMainloopFwdSm90ILi2EN4cute5tupleIJNS5_1CILi1EEES8_S8_EEENS6_IJNS7_ILi64EEESA_SA_EEELi512ENS_6half_tEfNS_4arch4Sm90ELb1ELb0ELb1ELb1ELb1ELb1ELb1ELb0ELb0ELb1ELb1ELb0EEENS1_21CollectiveEpilogueFwdINS6_IJSA_NS7_ILi512EEESA_EEES9_SC_SE_Li256ELb1ELb1ELb1ELb0EEENS1_36VarlenDynamicPersistentTileSchedulerILi64ELi64ELi256ELi128ELb1ELb1ELb1ELb1ELb1ELb1EEEEEEEEEvNT_6ParamsE)
        /*0008*/ 	.word	0x000000a8


	//----- nvinfo : EIATTR_FRAME_SIZE
	.align		4
.L_20:
        /*000c*/ 	.byte	0x04, 0x11
        /*000e*/ 	.short	(.L_22 - .L_21)
	.align		4
.L_21:
        /*0010*/ 	.word	index@(_ZN7cutlass13device_kernelIN5flash11enable_sm90INS1_16FlashAttnFwdSm90INS1_25CollectiveMainloopFwdSm90ILi2EN4cute5tupleIJNS5_1CILi1EEES8_S8_EEENS6_IJNS7_ILi64EEESA_SA_EEELi512ENS_6half_tEfNS_4arch4Sm90ELb1ELb0ELb1ELb1ELb1ELb1ELb1ELb0ELb0ELb1ELb1ELb0EEENS1_21CollectiveEpilogueFwdINS6_IJSA_NS7_ILi512EEESA_EEES9_SC_SE_Li256ELb1ELb1ELb1ELb0EEENS1_36VarlenDynamicPersistentTileSchedulerILi64ELi64ELi256ELi128ELb1ELb1ELb1ELb1ELb1ELb1EEEEEEEEEvNT_6ParamsE)
        /*0014*/ 	.word	0x00000088


	//----- nvinfo : EIATTR_REGCOUNT
	.align		4
.L_22:
        /*0018*/ 	.byte	0x04, 0x2f
        /*001a*/ 	.short	(.L_24 - .L_23)
	.align		4
.L_23:
        /*001c*/ 	.word	index@(_ZN7cutlass13device_kernelIN5flash11enable_sm90INS1_16FlashAttnFwdSm90INS1_25CollectiveMainloopFwdSm90ILi2EN4cute5tupleIJNS5_1CILi1EEES8_S8_EEENS6_IJNS7_ILi64EEESA_SA_EEELi512ENS_6half_tEfNS_4arch4Sm90ELb1ELb0ELb1ELb1ELb1ELb0ELb1ELb0ELb0ELb1ELb1ELb0EEENS1_21CollectiveEpilogueFwdINS6_IJSA_NS7_ILi512EEESA_EEES9_SC_SE_Li256ELb1ELb1ELb1ELb0EEENS1_36VarlenDynamicPersistentTileSchedulerILi64ELi64ELi256ELi128ELb1ELb1ELb1ELb1ELb1ELb1EEEEEEEEEvNT_6ParamsE)
        /*0020*/ 	.word	0x000000a8


	//----- nvinfo : EIATTR_FRAME_SIZE
	.align		4
.L_24:
        /*0024*/ 	.byte	0x04, 0x11
        /*0026*/ 	.short	(.L_26 - .L_25)
	.align		4
.L_25:
        /*0028*/ 	.word	index@(_ZN7cutlass13device_kernelIN5flash11enable_sm90INS1_16FlashAttnFwdSm90INS1_25CollectiveMainloopFwdSm90ILi2EN4cute5tupleIJNS5_1CILi1EEES8_S8_EEENS6_IJNS7_ILi64EEESA_SA_EEELi512ENS_6half_tEfNS_4arch4Sm90ELb1ELb0ELb1ELb1ELb1ELb0ELb1ELb0ELb0ELb1ELb1ELb0EEENS1_21CollectiveEpilogueFwdINS6_IJSA_NS7_ILi512EEESA_EEES9_SC_SE_Li256ELb1ELb1ELb1ELb0EEENS1_36VarlenDynamicPersistentTileSchedulerILi64ELi64ELi256ELi128ELb1ELb1ELb1ELb1ELb1ELb1EEEEEEEEEvNT_6ParamsE)
        /*002c*/ 	.word	0x00000030


	//----- nvinfo : EIATTR_REGCOUNT
	.align		4
.L_26:
        /*0030*/ 	.byte	0x04, 0x2f
        /*0032*/ 	.short	(.L_28 - .L_27)
	.align		4
.L_27:
        /*0034*/ 	.word	index@(_ZN7cutlass13device_kernelIN5flash11enable_sm90INS1_16FlashAttnFwdSm90INS1_25CollectiveMainloopFwdSm90ILi2EN4cute5tupleIJNS5_1CILi1EEES8_S8_EEENS6_IJNS7_ILi64EEESA_SA_EEELi512ENS_6half_tEfNS_4arch4Sm90ELb1ELb0ELb1ELb1ELb1ELb1ELb0ELb0ELb0ELb1ELb1ELb0EEENS1_21CollectiveEpilogueFwdINS6_IJSA_NS7_ILi512EEESA_EEES9_SC_SE_Li256ELb1ELb1ELb1ELb0EEENS1_36VarlenDynamicPersistentTileSchedulerILi64ELi64ELi256ELi128ELb1ELb1ELb1ELb1ELb1ELb1EEEEEEEEEvNT_6ParamsE)
        /*0038*/ 	.word	0x000000a8


	//----- nvinfo : EIATTR_FRAME_SIZE
	.align		4
.L_28:
        /*003c*/ 	.byte	0x04, 0x11
        /*003e*/ 	.short	(.L_30 - .L_29)
	.align		4
.L_29:
        /*0040*/ 	.word	index@(_ZN7cutlass13device_kernelIN5flash11enable_sm90INS1_16FlashAttnFwdSm90INS1_25CollectiveMainloopFwdSm90ILi2EN4cute5tupleIJNS5_1CILi1EEES8_S8_EEENS6_IJNS7_ILi64EEESA_SA_EEELi512ENS_6half_tEfNS_4arch4Sm90ELb1ELb0ELb1ELb1ELb1ELb1ELb0ELb0ELb0ELb1ELb1ELb0EEENS1_21CollectiveEpilogueFwdINS6_IJSA_NS7_ILi512EEESA_EEES9_SC_SE_Li256ELb1ELb1ELb1ELb0EEENS1_36VarlenDynamicPersistentTileSchedulerILi64ELi64ELi256ELi128ELb1ELb1ELb1ELb1ELb1ELb1EEEEEEEEEvNT_6ParamsE)
        /*0044*/ 	.word	0x00000070


	//----- nvinfo : EIATTR_REGCOUNT
	.align		4
.L_30:
        /*0048*/ 	.byte	0x04, 0x2f
        /*004a*/ 	.short	(.L_32 - .L_31)
	.align		4
.L_31:
        /*004c*/ 	.word	index@(_ZN7cutlass13device_kernelIN5flash11enable_sm90INS1_16FlashAttnFwdSm90INS1_25CollectiveMainloopFwdSm90ILi2EN4cute5tupleIJNS5_1CILi1EEES8_S8_EEENS6_IJNS7_ILi64EEESA_SA_EEELi512ENS_6half_tEfNS_4arch4Sm90ELb1ELb0ELb1ELb1ELb1ELb0ELb0ELb0ELb0ELb1ELb1ELb0EEENS1_21CollectiveEpilogueFwdINS6_IJSA_NS7_ILi512EEESA_EEES9_SC_SE_Li256ELb1ELb1ELb1ELb0EEENS1_36VarlenDynamicPersistentTileSchedulerILi64ELi64ELi256ELi128ELb1ELb1ELb1ELb1ELb1ELb1EEEEEEEEEvNT_6ParamsE)
        /*0050*/ 	.word	0x000000a8


	//----- nvinfo : EIATTR_FRAME_SIZE
	.align		4
.L_32:
        /*0054*/ 	.byte	0x04, 0x11
        /*0056*/ 	.short	(.L_34 - .L_33)
	.align		4
.L_33:
        /*0058*/ 	.word	index@(_ZN7cutlass13device_kernelIN5flash11enable_sm90INS1_16FlashAttnFwdSm90INS1_25CollectiveMainloopFwdSm90ILi2EN4cute5tupleIJNS5_1CILi1EEES8_S8_EEENS6_IJNS7_ILi64EEESA_SA_EEELi512ENS_6half_tEfNS_4arch4Sm90ELb1ELb0ELb1ELb1ELb1ELb0ELb0ELb0ELb0ELb1ELb1ELb0EEENS1_21CollectiveEpilogueFwdINS6_IJSA_NS7_ILi512EEESA_EEES9_SC_SE_Li256ELb1ELb1ELb1ELb0EEENS1_36VarlenDynamicPersistentTileSchedulerILi64ELi64ELi256ELi128ELb1ELb1ELb1ELb1ELb1ELb1EEEEEEEEEvNT_6ParamsE)
        /*005c*/ 	.word	0x00000038


	//----- nvinfo : EIATTR_REGCOUNT
	.align		4
.L_34:
        /*0060*/ 	.byte	0x04, 0x2f
        /*0062*/ 	.short	(.L_36 - .L_35)
	.align		4
.L_35:
        /*0064*/ 	.word	index@(_ZN7cutlass13device_kernelIN5flash11enable_sm90INS1_16FlashAttnFwdSm90INS1_25CollectiveMainloopFwdSm90ILi2EN4cute5tupleIJNS5_1CILi1EEES8_S8_EEENS6_IJNS7_ILi64EEESA_SA_EEELi512ENS_6half_tEfNS_4arch4Sm90ELb1ELb0ELb1ELb0ELb1ELb0ELb1ELb0ELb0ELb1ELb1ELb0EEENS1_21CollectiveEpilogueFwdINS6_IJSA_NS7_ILi512EEESA_EEES9_SC_SE_Li256ELb0ELb1ELb1ELb0EEENS1_19SingleTileSchedulerILb0ELb1ELb1ELi64EEEEEEEEEvNT_6ParamsE)
        /*0068*/ 	.word	0x000000a8


	//----- nvinfo : EIATTR_FRAME_SIZE
	.align		4
.L_36:
        /*006c*/ 	.byte	0x04, 0x11
        /*006e*/ 	.short	(.L_38 - .L_37)
	.align		4
.L_37:
        /*0070*/ 	.word	index@(_ZN7cutlass13device_kernelIN5flash11enable_sm90INS1_16FlashAttnFwdSm90INS1_25CollectiveMainloopFwdSm90ILi2EN4cute5tupleIJNS5_1CILi1EEES8_S8_EEENS6_IJNS7_ILi64EEESA_SA_EEELi512ENS_6half_tEfNS_4arch4Sm90ELb1ELb0ELb1ELb0ELb1ELb0ELb1ELb0ELb0ELb1ELb1ELb0EEENS1_21CollectiveEpilogueFwdINS6_IJSA_NS7_ILi512EEESA_EEES9_SC_SE_Li256ELb0ELb1ELb1ELb0EEENS1_19SingleTileSchedulerILb0ELb1ELb1ELi64EEEEEEEEEvNT_6ParamsE)
        /*0074*/ 	.word	0x00000008


	//----- nvinfo : EIATTR_REGCOUNT
	.align		4
.L_38:
        /*0078*/ 	.byte	0x04, 0x2f
        /*007a*/ 	.short	(.L_40 - .L_39)
	.align		4
.L_39:
        /*007c*/ 	.word	index@(_ZN7cutlass13device_kernelIN5flash11enable_sm90INS1_16FlashAttnFwdSm90INS1_25CollectiveMainloopFwdSm90ILi2EN4cute5tupleIJNS5_1CILi1EEES8_S8_EEENS6_IJNS7_ILi64EEESA_SA_EEELi512ENS_6half_tEfNS_4arch4Sm90ELb1ELb0ELb1ELb0ELb1ELb0ELb0ELb0ELb0ELb1ELb1ELb0EEENS1_21CollectiveEpilogueFwdINS6_IJSA_NS7_ILi512EEESA_EEES9_SC_SE_Li256ELb0ELb1ELb1ELb0EEENS1_19SingleTileSchedulerILb0ELb1ELb1ELi64EEEEEEEEEvNT_6ParamsE)
        /*0080*/ 	.word	0x000000a8


	//----- nvinfo : EIATTR_FRAME_SIZE
	.align		4
.L_40:
        /*0084*/ 	.byte	0x04, 0x11
        /*0086*/ 	.short	(.L_42 - .L_41)
	.align		4
.L_41:
        /*0088*/ 	.word	index@(_ZN7cutlass13device_kernelIN5flash11enable_sm90INS1_16FlashAttnFwdSm90INS1_25CollectiveMainloopFwdSm90ILi2EN4cute5tupleIJNS5_1CILi1EEES8_S8_EEENS6_IJNS7_ILi64EEESA_SA_EEELi512ENS_6half_tEfNS_4arch4Sm90ELb1ELb0ELb1ELb0ELb1ELb0ELb0ELb0ELb0ELb1ELb1ELb0EEENS1_21CollectiveEpilogueFwdINS6_IJSA_NS7_ILi512EEESA_EEES9_SC_SE_Li256ELb0ELb1ELb1ELb0EEENS1_19SingleTileSchedulerILb0ELb1ELb1ELi64EEEEEEEEEvNT_6ParamsE)
        /*008c*/ 	.word	0x00000000


	//----- nvinfo : EIATTR_REGCOUNT
	.align		4
.L_42:
        /*0090*/ 	.byte	0x04, 0x2f
        /*0092*/ 	.short	(.L_44 - .L_43)
	.align		4
.L_43:
        /*0094*/ 	.word	index@(_ZN7cutlass13device_kernelIN5flash11enable_sm90INS1_16FlashAttnFwdSm90INS1_25CollectiveMainloopFwdSm90ILi2EN4cute5tupleIJNS5_1CILi1EEES8_S8_EEENS6_IJNS7_ILi64EEESA_SA_EEELi512ENS_6half_tEfNS_4arch4Sm90ELb0ELb1ELb1ELb1ELb1ELb1ELb1ELb0ELb0ELb1ELb1ELb0EEENS1_21CollectiveEpilogueFwdINS6_IJSA_NS7_ILi512EEESA_EEES9_SC_SE_Li256ELb1ELb1ELb1ELb0EEENS1_36VarlenDynamicPersistentTileSchedulerILi64ELi64ELi256ELi128ELb1ELb1ELb1ELb1ELb0ELb1EEEEEEEEEvNT_6ParamsE)
        /*0098*/ 	.word	0x000000a8


	//----- nvinfo : EIATTR_FRAME_SIZE
	.align		4
.L_44:
        /*009c*/ 	.byte	0x04, 0x11
        /*009e*/ 	.short	(.L_46 - .L_45)
	.align		4
.L_45:
        /*00a0*/ 	.word	index@($_ZN7cutlass13device_kernelIN5flash11enable_sm90INS1_16FlashAttnFwdSm90INS1_25CollectiveMainloopFwdSm90ILi2EN4cute5tupleIJNS5_1CILi1EEES8_S8_EEENS6_IJNS7_ILi64EEESA_SA_EEELi512ENS_6half_tEfNS_4arch4Sm90ELb0ELb1ELb1ELb1ELb1ELb1ELb1ELb0ELb0ELb1ELb1ELb0EEENS1_21CollectiveEpilogueFwdINS6_IJSA_NS7_ILi512EEESA_EEES9_SC_SE_Li256ELb1ELb1ELb1ELb0EEENS1_36VarlenDynamicPersistentTileSchedulerILi64ELi64ELi256ELi128ELb1ELb1ELb1ELb1ELb0ELb1EEEEEEEEEvNT_6ParamsE$_ZZN5flash25CollectiveMainloopFwdSm90ILi2EN4cute5tupleIJNS1_1CILi1EEES4_S4_EEENS2_IJNS3_ILi64EEES6_S6_EEELi512EN7cutlass6half_tEfNS8_4arch4Sm90ELb0ELb1ELb1ELb1ELb1ELb1ELb1ELb0ELb0ELb1ELb1ELb0EE3mmaINS_16FlashAttnFwdSm90ISC_NS_21CollectiveEpilogueFwdINS2_IJS6_NS3_ILi512EEES6_EEES5_S9_SB_Li256ELb1ELb1ELb1ELb0EEENS_36VarlenDynamicPersistentTileSchedulerILi64ELi64ELi256ELi128ELb1ELb1ELb1ELb1ELb0ELb1EEEE13SharedStorageENS1_6TensorINS1_11ArrayEngineIfLm128EEENS1_6LayoutINS2_IJNS2_IJNS3_ILi2EEESR_NS3_ILi32EEEEEES4_S4_EEENS2_IJNS2_IJS4_SR_NS3_ILi4EEEEEENS3_ILi0EEESX_EEEEEEENS_7SoftmaxILi2ELi0EEEEEbRKNSC_6ParamsENS8_13PipelineAsyncILi2EEES17_RNS8_13PipelineStateILj2EEERT0_RT1_iRiRKNS_16SeqlenInfoQKNewKILb1ELb1EEENS2_IJiiiiEEERT_ENKUliT_T0_T1_E_clIZSD_ISM_S10_S12_EbS15_S17_S17_S1A_S1C_S1E_iS1F_S1J_S1K_S1M_EUlRS1N_iE0_NS3_ILb1EEES1U_EEDaiS1N_S1O_S1P_)
        /*00a4*/ 	.word	0x00000470


	//----- nvinfo : EIATTR_FRAME_SIZE
	.align		4
.L_46:
        /*00a8*/ 	.byte	0x04, 0x11
        /*00aa*/ 	.short	(.L_48 - .L_47)
	.align		4
.L_47:
        /*00ac*/ 	.word	index@(_ZN7cutlass13device_kernelIN5flash11enable_sm90INS1_16FlashAttnFwdSm90INS1_25CollectiveMainloopFwdSm90ILi2EN4cute5tupleIJNS5_1CILi1EEES8_S8_EEENS6_IJNS7_ILi64EEESA_SA_EEELi512ENS_6half_tEfNS_4arch4Sm90ELb0ELb1ELb1ELb1ELb1ELb1ELb1ELb0ELb0ELb1ELb1ELb0EEENS1_21CollectiveEpilogueFwdINS6_IJSA_NS7_ILi512EEESA_EEES9_SC_SE_Li256ELb1ELb1ELb1ELb0EEENS1_36VarlenDynamicPersistentTileSchedulerILi64ELi64ELi256ELi128ELb1ELb1ELb1ELb1ELb0ELb1EEEEEEEEEvNT_6ParamsE)
        /*00b0*/ 	.word	0x00000470


	//----- nvinfo : EIATTR_REGCOUNT
	.align		4
.L_48:
        /*00b4*/ 	.byte	0x04, 0x2f
        /*00b6*/ 	.short	(.L_50 - .L_49)
	.align		4
.L_49:
        /*00b8*/ 	.word	index@(_ZN7cutlass13device_kernelIN5flash11enable_sm90INS1_16FlashAttnFwdSm90INS1_25CollectiveMainloopFwdSm90ILi2EN4cute5tupleIJNS5_1CILi1EEES8_S8_EEENS6_IJNS7_ILi64EEESA_SA_EEELi512ENS_6half_tEfNS_4arch4Sm90ELb0ELb1ELb1ELb1ELb1ELb0ELb1ELb0ELb0ELb1ELb1ELb0EEENS1_21CollectiveEpilogueFwdINS6_IJSA_NS7_ILi512EEESA_EEES9_SC_SE_Li256ELb1ELb1ELb1ELb0EEENS1_36VarlenDynamicPersistentTileSchedulerILi64ELi64ELi256ELi128ELb1ELb1ELb1ELb1ELb0ELb1EEEEEEEEEvNT_6ParamsE)
        /*00bc*/ 	.word	0x000000a8


	//----- nvinfo : EIATTR_FRAME_SIZE
	.align		4
.L_50:
        /*00c0*/ 	.byte	0x04, 0x11
        /*00c2*/ 	.short	(.L_52 - .L_51)
	.align		4
.L_51:
        /*00c4*/ 	.word	index@($_ZN7cutlass13device_kernelIN5flash11enable_sm90INS1_16FlashAttnFwdSm90INS1_25CollectiveMainloopFwdSm90ILi2EN4cute5tupleIJNS5_1CILi1EEES8_S8_EEENS6_IJNS7_ILi64EEESA_SA_EEELi512ENS_6half_tEfNS_4arch4Sm90ELb0ELb1ELb1ELb1ELb1ELb0ELb1ELb0ELb0ELb1ELb1ELb0EEENS1_21CollectiveEpilogueFwdINS6_IJSA_NS7_ILi512EEESA_EEES9_SC_SE_Li256ELb1ELb1ELb1ELb0EEENS1_36VarlenDynamicPersistentTileSchedulerILi64ELi64ELi256ELi128ELb1ELb1ELb1ELb1ELb0ELb1EEEEEEEEEvNT_6ParamsE$_ZZN5flash25CollectiveMainloopFwdSm90ILi2EN4cute5tupleIJNS1_1CILi1EEES4_S4_EEENS2_IJNS3_ILi64EEES6_S6_EEELi512EN7cutlass6half_tEfNS8_4arch4Sm90ELb0ELb1ELb1ELb1ELb1ELb0ELb1ELb0ELb0ELb1ELb1ELb0EE3mmaINS_16FlashAttnFwdSm90ISC_NS_21CollectiveEpilogueFwdINS2_IJS6_NS3_ILi512EEES6_EEES5_S9_SB_Li256ELb1ELb1ELb1ELb0EEENS_36VarlenDynamicPersistentTileSchedulerILi64ELi64ELi256ELi128ELb1ELb1ELb1ELb1ELb0ELb1EEEE13SharedStorageENS1_6TensorINS1_11ArrayEngineIfLm128EEENS1_6LayoutINS2_IJNS2_IJNS3_ILi2EEESR_NS3_ILi32EEEEEES4_S4_EEENS2_IJNS2_IJS4_SR_NS3_ILi4EEEEEENS3_ILi0EEESX_EEEEEEENS_7SoftmaxILi2ELi0EEEEEbRKNSC_6ParamsENS8_13PipelineAsyncILi2EEES17_RNS8_13PipelineStateILj2EEERT0_RT1_iRiRKNS_16SeqlenInfoQKNewKILb1ELb0EEENS2_IJiiiiEEERT_ENKUliT_T0_T1_E_clIZSD_ISM_S10_S12_EbS15_S17_S17_S1A_S1C_S1E_iS1F_S1J_S1K_S1M_EUlRS1N_iE1_NS3_ILb0EEENS3_ILb1EEEEEDaiS1N_S1O_S1P_)
        /*00c8*/ 	.word	0x00000460


	//----- nvinfo : EIATTR_FRAME_SIZE
	.align		4
.L_52:
        /*00cc*/ 	.byte	0x04, 0x11
        /*00ce*/ 	.short	(.L_54 - .L_53)
	.align		4
.L_53:
        /*00d0*/ 	.word	index@(_ZN7cutlass13device_kernelIN5flash11enable_sm90INS1_16FlashAttnFwdSm90INS1_25CollectiveMainloopFwdSm90ILi2EN4cute5tupleIJNS5_1CILi1EEES8_S8_EEENS6_IJNS7_ILi64EEESA_SA_EEELi512ENS_6half_tEfNS_4arch4Sm90ELb0ELb1ELb1ELb1ELb1ELb0ELb1ELb0ELb0ELb1ELb1ELb0EEENS1_21CollectiveEpilogueFwdINS6_IJSA_NS7_ILi512EEESA_EEES9_SC_SE_Li256ELb1ELb1ELb1ELb0EEENS1_36VarlenDynamicPersistentTileSchedulerILi64ELi64ELi256ELi128ELb1ELb1ELb1ELb1ELb0ELb1EEEEEEEEEvNT_6ParamsE)
        /*00d4*/ 	.word	0x00000460


	//----- nvinfo : EIATTR_REGCOUNT
	.align		4
.L_54:
        /*00d8*/ 	.byte	0x04, 0x2f
        /*00da*/ 	.short	(.L_56 - .L_55)
	.align		4
.L_55:
        /*00dc*/ 	.word	index@(_ZN7cutlass13device_kernelIN5flash11enable_sm90INS1_16FlashAttnFwdSm90INS1_25CollectiveMainloopFwdSm90ILi2EN4cute5tupleIJNS5_1CILi1EEES8_S8_EEENS6_IJNS7_ILi64EEESA_SA_EEELi512ENS_6half_tEfNS_4arch4Sm90ELb0ELb1ELb1ELb1ELb1ELb1ELb0ELb0ELb0ELb1ELb1ELb0EEENS1_21CollectiveEpilogueFwdINS6_IJSA_NS7_ILi512EEESA_EEES9_SC_SE_Li256ELb1ELb1ELb1ELb0EEENS1_36VarlenDynamicPersistentTileSchedulerILi64ELi64ELi256ELi128ELb1ELb1ELb1ELb1ELb0ELb1EEEEEEEEEvNT_6ParamsE)
        /*00e0*/ 	.word	0x000000a8


	//----- nvinfo : EIATTR_FRAME_SIZE
	.align		4
.L_56:
        /*00e4*/ 	.byte	0x04, 0x11
        /*00e6*/ 	.short	(.L_58 - .L_57)
	.align		4
.L_57:
        /*00e8*/ 	.word	index@(_ZN7cutlass13device_kernelIN5flash11enable_sm90INS1_16FlashAttnFwdSm90INS1_25CollectiveMainloopFwdSm90ILi2EN4cute5tupleIJNS5_1CILi1EEES8_S8_EEENS6_IJNS7_ILi64EEESA_SA_EEELi512ENS_6half_tEfNS_4arch4Sm90ELb0ELb1ELb1ELb1ELb1ELb1ELb0ELb0ELb0ELb1ELb1ELb0EEENS1_21CollectiveEpilogueFwdINS6_IJSA_NS7_ILi512EEESA_EEES9_SC_SE_Li256ELb1ELb1ELb1ELb0EEENS1_36VarlenDynamicPersistentTileSchedulerILi64ELi64ELi256ELi128ELb1ELb1ELb1ELb1ELb0ELb1EEEEEEEEEvNT_6ParamsE)
        /*00ec*/ 	.word	0x00000070


	//----- nvinfo : EIATTR_REGCOUNT
	.align		4
.L_58:
        /*00f0*/ 	.byte	0x04, 0x2f
        /*00f2*/ 	.short	(.L_60 - .L_59)
	.align		4
.L_59:
        /*00f4*/ 	.word	index@(_ZN7cutlass13device_kernelIN5flash11enable_sm90INS1_16FlashAttnFwdSm90INS1_25CollectiveMainloopFwdSm90ILi2EN4cute5tupleIJNS5_1CILi1EEES8_S8_EEENS6_IJNS7_ILi64EEESA_SA_EEELi512ENS_6half_tEfNS_4arch4Sm90ELb0ELb1ELb1ELb1ELb1ELb0ELb0ELb0ELb0ELb1ELb1ELb0EEENS1_21CollectiveEpilogueFwdINS6_IJSA_NS7_ILi512EEESA_EEES9_SC_SE_Li256ELb1ELb1ELb1ELb0EEENS1_36VarlenDynamicPersistentTileSchedulerILi64ELi64ELi256ELi128ELb1ELb1ELb1ELb1ELb0ELb1EEEEEEEEEvNT_6ParamsE)
        /*00f8*/ 	.word	0x000000a8


	//----- nvinfo : EIATTR_FRAME_SIZE
	.align		4
.L_60:
        /*00fc*/ 	.byte	0x04, 0x11
        /*00fe*/ 	.short	(.L_62 - .L_61)
	.align		4
.L_61:
        /*0100*/ 	.word	index@(_ZN7cutlass13device_kernelIN5flash11enable_sm90INS1_16FlashAttnFwdSm90INS1_25CollectiveMainloopFwdSm90ILi2EN4cute5tupleIJNS5_1CILi1EEES8_S8_EEENS6_IJNS7_ILi64EEESA_SA_EEELi512ENS_6half_tEfNS_4arch4Sm90ELb0ELb1ELb1ELb1ELb1ELb0ELb0ELb0ELb0ELb1ELb1ELb0EEENS1_21CollectiveEpilogueFwdINS6_IJSA_NS7_ILi512EEESA_EEES9_SC_SE_Li256ELb1ELb1ELb1ELb0EEENS1_36VarlenDynamicPersistentTileSchedulerILi64ELi64ELi256ELi128ELb1ELb1ELb1ELb1ELb0ELb1EEEEEEEEEvNT_6ParamsE)
        /*0104*/ 	.word	0x00000028


	//----- nvinfo : EIATTR_REGCOUNT
	.align		4
.L_62:
        /*0108*/ 	.byte	0x04, 0x2f
        /*010a*/ 	.short	(.L_64 - .L_63)
	.align		4
.L_63:
        /*010c*/ 	.word	index@(_ZN7cutlass13device_kernelIN5flash11enable_sm90INS1_16FlashAttnFwdSm90INS1_25CollectiveMainloopFwdSm90ILi2EN4cute5tupleIJNS5_1CILi1EEES8_S8_EEENS6_IJNS7_ILi64EEESA_SA_EEELi512ENS_6half_tEfNS_4arch4Sm90ELb0ELb1ELb1ELb0ELb1ELb0ELb1ELb0ELb0ELb1ELb1ELb0EEENS1_21CollectiveEpilogueFwdINS6_IJSA_NS7_ILi512EEESA_EEES9_SC_SE_Li256ELb0ELb1ELb1ELb0EEENS1_19SingleTileSchedulerILb0ELb1ELb1ELi64EEEEEEEEEvNT_6ParamsE)
        /*0110*/ 	.word	0x000000a8


	//----- nvinfo : EIATTR_FRAME_SIZE
	.align		4
.L_64:
        /*0114*/ 	.byte	0x04, 0x11
        /*0116*/ 	.short	(.L_66 - .L_65)
	.align		4
.L_65:
        /*0118*/ 	.word	index@($_ZN7cutlass13device_kernelIN5flash11enable_sm90INS1_16FlashAttnFwdSm90INS1_25CollectiveMainloopFwdSm90ILi2EN4cute5tupleIJNS5_1CILi1EEES8_S8_EEENS6_IJNS7_ILi64EEESA_SA_EEELi512ENS_6half_tEfNS_4arch4Sm90ELb0ELb1ELb1ELb0ELb1ELb0ELb1ELb0ELb0ELb1ELb1ELb0EEENS1_21CollectiveEpilogueFwdINS6_IJSA_NS7_ILi512EEESA_EEES9_SC_SE_Li256ELb0ELb1ELb1ELb0EEENS1_19SingleTileSchedulerILb0ELb1ELb1ELi64EEEEEEEEEvNT_6ParamsE$_ZZN5flash25CollectiveMainloopFwdSm90ILi2EN4cute5tupleIJNS1_1CILi1EEES4_S4_EEENS2_IJNS3_ILi64EEES6_S6_EEELi512EN7cutlass6half_tEfNS8_4arch4Sm90ELb0ELb1ELb1ELb0ELb1ELb0ELb1ELb0ELb0ELb1ELb1ELb0EE3mmaINS_16FlashAttnFwdSm90ISC_NS_21CollectiveEpilogueFwdINS2_IJS6_NS3_ILi512EEES6_EEES5_S9_SB_Li256ELb0ELb1ELb1ELb0EEENS_19SingleTileSchedulerILb0ELb1ELb1ELi64EEEE13SharedStorageENS1_6TensorINS1_11ArrayEngineIfLm128EEENS1_6LayoutINS2_IJNS2_IJNS3_ILi2EEESR_NS3_ILi32EEEEEES4_S4_EEENS2_IJNS2_IJS4_SR_NS3_ILi4EEEEEENS3_ILi0EEESX_EEEEEEENS_7SoftmaxILi2ELi0EEEEEbRKNSC_6ParamsENS8_13PipelineAsyncILi2EEES17_RNS8_13PipelineStateILj2EEERT0_RT1_iRiRKNS_16SeqlenInfoQKNewKILb0ELb0EEENS2_IJiiiiEEERT_ENKUliT_T0_T1_E_clIZSD_ISM_S10_S12_EbS15_S17_S17_S1A_S1C_S1E_iS1F_S1J_S1K_S1M_EUlRS1N_iE1_NS3_ILb0EEENS3_ILb1EEEEEDaiS1N_S1O_S1P_)
        /*011c*/ 	.word	0x00000420


	//----- nvinfo : EIATTR_FRAME_SIZE
	.align		4
.L_66:
        /*0120*/ 	.byte	0x04, 0x11
        /*0122*/ 	.short	(.L_68 - .L_67)
	.align		4
.L_67:
        /*0124*/ 	.word	index@(_ZN7cutlass13device_kernelIN5flash11enable_sm90INS1_16FlashAttnFwdSm90INS1_25CollectiveMainloopFwdSm90ILi2EN4cute5tupleIJNS5_1CILi1EEES8_S8_EEENS6_IJNS7_ILi64EEESA_SA_EEELi512ENS_6half_tEfNS_4arch4Sm90ELb0ELb1ELb1ELb0ELb1ELb0ELb1ELb0ELb0ELb1ELb1ELb0EEENS1_21CollectiveEpilogueFwdINS6_IJSA_NS7_ILi512EEESA_EEES9_SC_SE_Li256ELb0ELb1ELb1ELb0EEENS1_19SingleTileSchedulerILb0ELb1ELb1ELi64EEEEEEEEEvNT_6ParamsE)
        /*0128*/ 	.word	0x00000420


	//----- nvinfo : EIATTR_REGCOUNT
	.align		4
.L_68:
        /*012c*/ 	.byte	0x04, 0x2f
        /*012e*/ 	.short	(.L_70 - .L_69)
	.align		4
.L_69:
        /*0130*/ 	.word	index@(_ZN7cutlass13device_kernelIN5flash11enable_sm90INS1_16FlashAttnFwdSm90INS1_25CollectiveMainloopFwdSm90ILi2EN4cute5tupleIJNS5_1CILi1EEES8_S8_EEENS6_IJNS7_ILi64EEESA_SA_EEELi512ENS_6half_tEfNS_4arch4Sm90ELb0ELb1ELb1ELb0ELb1ELb0ELb0ELb0ELb0ELb1ELb1ELb0EEENS1_21CollectiveEpilogueFwdINS6_IJSA_NS7_ILi512EEESA_EEES9_SC_SE_Li256ELb0ELb1ELb1ELb0EEENS1_19SingleTileSchedulerILb0ELb1ELb1ELi64EEEEEEEEEvNT_6ParamsE)
        /*0134*/ 	.word	0x000000a8


	//----- nvinfo : EIATTR_FRAME_SIZE
	.align		4
.L_70:
        /*0138*/ 	.byte	0x04, 0x11
        /*013a*/ 	.short	(.L_72 - .L_71)
	.align		4
.L_71:
        /*013c*/ 	.word	index@(_ZN7cutlass13device_kernelIN5flash11enable_sm90INS1_16FlashAttnFwdSm90INS1_25CollectiveMainloopFwdSm90ILi2EN4cute5tupleIJNS5_1CILi1EEES8_S8_EEENS6_IJNS7_ILi64EEESA_SA_EEELi512ENS_6half_tEfNS_4arch4Sm90ELb0ELb1ELb1ELb0ELb1ELb0ELb0ELb0ELb0ELb1ELb1ELb0EEENS1_21CollectiveEpilogueFwdINS6_IJSA_NS7_ILi512EEESA_EEES9_SC_SE_Li256ELb0ELb1ELb1ELb0EEENS1_19SingleTileSchedulerILb0ELb1ELb1ELi64EEEEEEEEEvNT_6ParamsE)
        /*0140*/ 	.word	0x00000000


	//----- nvinfo : EIATTR_REGCOUNT
	.align		4
.L_72:
        /*0144*/ 	.byte	0x04, 0x2f
        /*0146*/ 	.short	(.L_74 - .L_73)
	.align		4
.L_73:
        /*0148*/ 	.word	index@(_ZN7cutlass13device_kernelIN5flash11enable_sm90INS1_16FlashAttnFwdSm90INS1_25CollectiveMainloopFwdSm90ILi2EN4cute5tupleIJNS5_1CILi1EEES8_S8_EEENS6_IJNS7_ILi64EEESA_SA_EEELi512ENS_6half_tEfNS_4arch4Sm90ELb0ELb0ELb1ELb1ELb1ELb1ELb1ELb0ELb0ELb1ELb1ELb0EEENS1_21CollectiveEpilogueFwdINS6_IJSA_NS7_ILi512EEESA_EEES9_SC_SE_Li256ELb1ELb1ELb1ELb0EEENS1_36VarlenDynamicPersistentTileSchedulerILi64ELi64ELi256ELi128ELb1ELb1ELb1ELb0ELb1ELb1EEEEEEEEEvNT_6ParamsE)
        /*014c*/ 	.word	0x000000a8


	//----- nvinfo : EIATTR_FRAME_SIZE
	.align		4
.L_74:
        /*0150*/ 	.byte	0x04, 0x11
        /*0152*/ 	.short	(.L_76 - .L_75)
	.align		4
.L_75:
        /*0154*/ 	.word	index@(_ZN7cutlass13device_kernelIN5flash11enable_sm90INS1_16FlashAttnFwdSm90INS1_25CollectiveMainloopFwdSm90ILi2EN4cute5tupleIJNS5_1CILi1EEES8_S8_EEENS6_IJNS7_ILi64EEESA_SA_EEELi512ENS_6half_tEfNS_4arch4Sm90ELb0ELb0ELb1ELb1ELb1ELb1ELb1ELb0ELb0ELb1ELb1ELb0EEENS1_21CollectiveEpilogueFwdINS6_IJSA_NS7_ILi512EEESA_EEES9_SC_SE_Li256ELb1ELb1ELb1ELb0EEENS1_36VarlenDynamicPersistentTileSchedulerILi64ELi64ELi256ELi128ELb1ELb1ELb1ELb0ELb1ELb1EEEEEEEEEvNT_6ParamsE)
        /*0158*/ 	.word	0x00000070


	//----- nvinfo : EIATTR_REGCOUNT
	.align		4
.L_76:
        /*015c*/ 	.byte	0x04, 0x2f
        /*015e*/ 	.short	(.L_78 - .L_77)
	.align		4
.L_77:
        /*0160*/ 	.word	index@(_ZN7cutlass13device_kernelIN5flash11enable_sm90INS1_16FlashAttnFwdSm90INS1_25CollectiveMainloopFwdSm90ILi2EN4cute5tupleIJNS5_1CILi1EEES8_S8_EEENS6_IJNS7_ILi64EEESA_SA_EEELi512ENS_6half_tEfNS_4arch4Sm90ELb0ELb0ELb1ELb1ELb1ELb0ELb1ELb0ELb0ELb1ELb1ELb0EEENS1_21CollectiveEpilogueFwdINS6_IJSA_NS7_ILi512EEESA_EEES9_SC_SE_Li256ELb1ELb1ELb1ELb0EEENS1_36VarlenDynamicPersistentTileSchedulerILi64ELi64ELi256ELi128ELb1ELb1ELb1ELb0ELb1ELb1EEEEEEEEEvNT_6ParamsE)
        /*0164*/ 	.word	0x000000a8


	//----- nvinfo : EIATTR_FRAME_SIZE
	.align		4
.L_78:
        /*0168*/ 	.byte	0x04, 0x11
        /*016a*/ 	.short	(.L_80 - .L_79)
	.align		4
.L_79:
        /*016c*/ 	.word	index@(_ZN7cutlass13device_kernelIN5flash11enable_sm90INS1_16FlashAttnFwdSm90INS1_25CollectiveMainloopFwdSm90ILi2EN4cute5tupleIJNS5_1CILi1EEES8_S8_EEENS6_IJNS7_ILi64EEESA_SA_EEELi512ENS_6half_tEfNS_4arch4Sm90ELb0ELb0ELb1ELb1ELb1ELb0ELb1ELb0ELb0ELb1ELb1ELb0EEENS1_21CollectiveEpilogueFwdINS6_IJSA_NS7_ILi512EEESA_EEES9_SC_SE_Li256ELb1ELb1ELb1ELb0EEENS1_36VarlenDynamicPersistentTileSchedulerILi64ELi64ELi256ELi128ELb1ELb1ELb1ELb0ELb1ELb1EEEEEEEEEvNT_6ParamsE)
        /*0170*/ 	.word	0x00000038


	//----- nvinfo : EIATTR_REGCOUNT
	.align		4
.L_80:
        /*0174*/ 	.byte	0x04, 0x2f
        /*0176*/ 	.short	(.L_82 - .L_81)
	.align		4
.L_81:
        /*0178*/ 	.word	index@(_ZN7cutlass13device_kernelIN5flash11enable_sm90INS1_16FlashAttnFwdSm90INS1_25CollectiveMainloopFwdSm90ILi2EN4cute5tupleIJNS5_1CILi1EEES8_S8_EEENS6_IJNS7_ILi64EEESA_SA_EEELi512ENS_6half_tEfNS_4arch4Sm90ELb0ELb0ELb1ELb1ELb1ELb1ELb0ELb0ELb0ELb1ELb1ELb0EEENS1_21CollectiveEpilogueFwdINS6_IJSA_NS7_ILi512EEESA_EEES9_SC_SE_Li256ELb1ELb1ELb1ELb0EEENS1_36VarlenDynamicPersistentTileSchedulerILi64ELi64ELi256ELi128ELb1ELb1ELb1ELb0ELb1ELb1EEEEEEEEEvNT_6ParamsE)
        /*017c*/ 	.word	0x000000a8


	//----- nvinfo : EIATTR_FRAME_SIZE
	.align		4
.L_82:
        /*0180*/ 	.byte	0x04, 0x11
        /*0182*/ 	.short	(.L_84 - .L_83)
	.align		4
.L_83:
        /*0184*/ 	.word	index@(_ZN7cutlass13device_kernelIN5flash11enable_sm90INS1_16FlashAttnFwdSm90INS1_25CollectiveMainloopFwdSm90ILi2EN4cute5tupleIJNS5_1CILi1EEES8_S8_EEENS6_IJNS7_ILi64EEESA_SA_EEELi512ENS_6half_tEfNS_4arch4Sm90ELb0ELb0ELb1ELb1ELb1ELb1ELb0ELb0ELb0ELb1ELb1ELb0EEENS1_21CollectiveEpilogueFwdINS6_IJSA_NS7_ILi512EEESA_EEES9_SC_SE_Li256ELb1ELb1ELb1ELb0EEENS1_36VarlenDynamicPersistentTileSchedulerILi64ELi64ELi256ELi128ELb1ELb1ELb1ELb0ELb1ELb1EEEEEEEEEvNT_6ParamsE)
        /*0188*/ 	.word	0x00000060


	//----- nvinfo : EIATTR_REGCOUNT
	.align		4
.L_84:
        /*018c*/ 	.byte	0x04, 0x2f
        /*018e*/ 	.short	(.L_86 - .L_85)
	.align		4
.L_85:
        /*0190*/ 	.word	index@(_ZN7cutlass13device_kernelIN5flash11enable_sm90INS1_16FlashAttnFwdSm90INS1_25CollectiveMainloopFwdSm90ILi2EN4cute5tupleIJNS5_1CILi1EEES8_S8_EEENS6_IJNS7_ILi64EEESA_SA_EEELi512ENS_6half_tEfNS_4arch4Sm90ELb0ELb0ELb1ELb1ELb1ELb0ELb0ELb0ELb0ELb1ELb1ELb0EEENS1_21CollectiveEpilogueFwdINS6_IJSA_NS7_ILi512EEESA_EEES9_SC_SE_Li256ELb1ELb1ELb1ELb0EEENS1_36VarlenDynamicPersistentTileSchedulerILi64ELi64ELi256ELi128ELb1ELb1ELb1ELb0ELb1ELb1EEEEEEEEEvNT_6ParamsE)
        /*0194*/ 	.word	0x000000a8


	//----- nvinfo : EIATTR_FRAME_SIZE
	.align		4
.L_86:
        /*0198*/ 	.byte	0x04, 0x11
        /*019a*/ 	.short	(.L_88 - .L_87)
	.align		4
.L_87:
        /*019c*/ 	.word	index@(_ZN7cutlass13device_kernelIN5flash11enable_sm90INS1_16FlashAttnFwdSm90INS1_25CollectiveMainloopFwdSm90ILi2EN4cute5tupleIJNS5_1CILi1EEES8_S8_EEENS6_IJNS7_ILi64EEESA_SA_EEELi512ENS_6half_tEfNS_4arch4Sm90ELb0ELb0ELb1ELb1ELb1ELb0ELb0ELb0ELb0ELb1ELb1ELb0EEENS1_21CollectiveEpilogueFwdINS6_IJSA_NS7_ILi512EEESA_EEES9_SC_SE_Li256ELb1ELb1ELb1ELb0EEENS1_36VarlenDynamicPersistentTileSchedulerILi64ELi64ELi256ELi128ELb1ELb1ELb1ELb0ELb1ELb1EEEEEEEEEvNT_6ParamsE)
        /*01a0*/ 	.word	0x00000040


	//----- nvinfo : EIATTR_REGCOUNT
	.align		4
.L_88:
        /*01a4*/ 	.byte	0x04, 0x2f
        /*01a6*/ 	.short	(.L_90 - .L_89)
	.align		4
.L_89:
        /*01a8*/ 	.word	index@(_ZN7cutlass13device_kernelIN5flash11enable_sm90INS1_16FlashAttnFwdSm90INS1_25CollectiveMainloopFwdSm90ILi2EN4cute5tupleIJNS5_1CILi1EEES8_S8_EEENS6_IJNS7_ILi64EEESA_SA_EEELi512ENS_6half_tEfNS_4arch4Sm90ELb0ELb0ELb1ELb0ELb1ELb0ELb1ELb0ELb0ELb1ELb1ELb0EEENS1_21CollectiveEpilogueFwdINS6_IJSA_NS7_ILi512EEESA_EEES9_SC_SE_Li256ELb0ELb1ELb1ELb0EEENS1_19SingleTileSchedulerILb0ELb1ELb1ELi64EEEEEEEEEvNT_6ParamsE)
        /*01ac*/ 	.word	0x000000a8


	//----- nvinfo : EIATTR_FRAME_SIZE
	.align		4
.L_90:
        /*01b0*/ 	.byte	0x04, 0x11
        /*01b2*/ 	.short	(.L_92 - .L_91)
	.align		4
.L_91:
        /*01b4*/ 	.word	index@(_ZN7cutlass13device_kernelIN5flash11enable_sm90INS1_16FlashAttnFwdSm90INS1_25CollectiveMainloopFwdSm90ILi2EN4cute5tupleIJNS5_1CILi1EEES8_S8_EEENS6_IJNS7_ILi64EEESA_SA_EEELi512ENS_6half_tEfNS_4arch4Sm90ELb0ELb0ELb1ELb0ELb1ELb0ELb1ELb0ELb0ELb1ELb1ELb0EEENS1_21CollectiveEpilogueFwdINS6_IJSA_NS7_ILi512EEESA_EEES9_SC_SE_Li256ELb0ELb1ELb1ELb0EEENS1_19SingleTileSchedulerILb0ELb1ELb1ELi64EEEEEEEEEvNT_6ParamsE)
        /*01b8*/ 	.word	0x00000008


	//----- nvinfo : EIATTR_REGCOUNT
	.align		4
.L_92:
        /*01bc*/ 	.byte	0x04, 0x2f
        /*01be*/ 	.short	(.L_94 - .L_93)
	.align		4
.L_93:
        /*01c0*/ 	.word	index@(_ZN7cutlass13device_kernelIN5flash11enable_sm90INS1_16FlashAttnFwdSm90INS1_25CollectiveMainloopFwdSm90ILi2EN4cute5tupleIJNS5_1CILi1EEES8_S8_EEENS6_IJNS7_ILi64EEESA_SA_EEELi512ENS_6half_tEfNS_4arch4Sm90ELb0ELb0ELb1ELb0ELb1ELb0ELb0ELb0ELb0ELb1ELb1ELb0EEENS1_21CollectiveEpilogueFwdINS6_IJSA_NS7_ILi512EEESA_EEES9_SC_SE_Li256ELb0ELb1ELb1ELb0EEENS1_19SingleTileSchedulerILb0ELb1ELb1ELi64EEEEEEEEEvNT_6ParamsE)
        /*01c4*/ 	.word	0x000000a8


	//----- nvinfo : EIATTR_FRAME_SIZE
	.align		4
.L_94:
        /*01c8*/ 	.byte	0x04, 0x11
        /*01ca*/ 	.short	(.L_96 - .L_95)
	.align		4
.L_95:
        /*01cc*/ 	.word	index@(_ZN7cutlass13device_kernelIN5flash11enable_sm90INS1_16FlashAttnFwdSm90INS1_25CollectiveMainloopFwdSm90ILi2EN4cute5tupleIJNS5_1CILi1EEES8_S8_EEENS6_IJNS7_ILi64EEESA_SA_EEELi512ENS_6half_tEfNS_4arch4Sm90ELb0ELb0ELb1ELb0ELb1ELb0ELb0ELb0ELb0ELb1ELb1ELb0EEENS1_21CollectiveEpilogueFwdINS6_IJSA_NS7_ILi512EEESA_EEES9_SC_SE_Li256ELb0ELb1ELb1ELb0EEENS1_19SingleTileSchedulerILb0ELb1ELb1ELi64EEEEEEEEEvNT_6ParamsE)
        /*01d0*/ 	.word	0x00000000


	//----- nvinfo : EIATTR_MIN_STACK_SIZE
	.align		4
.L_96:
        /*01d4*/ 	.byte	0x04, 0x12
        /*01d6*/ 	.short	(.L_98 - .L_97)
	.align		4
.L_97:
        /*01d8*/ 	.word	index@(_ZN7cutlass13device_kernelIN5flash11enable_sm90INS1_16FlashAttnFwdSm90INS1_25CollectiveMainloopFwdSm90ILi2EN4cute5tupleIJNS5_1CILi1EEES8_S8_EEENS6_IJNS7_ILi64EEESA_SA_EEELi512ENS_6half_tEfNS_4arch4Sm90ELb0ELb0ELb1ELb0ELb1ELb0ELb0ELb0ELb0ELb1ELb1ELb0EEENS1_21CollectiveEpilogueFwdINS6_IJSA_NS7_ILi512EEESA_EEES9_SC_SE_Li256ELb0ELb1ELb1ELb0EEENS1_19SingleTileSchedulerILb0ELb1ELb1ELi64EEEEEEEEEvNT_6ParamsE)
        /*01dc*/ 	.word	0x00000000


	//----- nvinfo : EIATTR_MIN_STACK_SIZE
	.align		4
.L_98:
        /*01e0*/ 	.byte	0x04, 0x12
        /*01e2*/ 	.short	(.L_100 - .L_99)
	.align		4
.L_99:
        /*01e4*/ 	.word	index@(_ZN7cutlass13device_kernelIN5flash11enable_sm90INS1_16FlashAttnFwdSm90INS1_25CollectiveMainloopFwdSm90ILi2EN4cute5tupleIJNS5_1CILi1EEES8_S8_EEENS6_IJNS7_ILi64EEESA_SA_EEELi512ENS_6half_tEfNS_4arch4Sm90ELb0ELb0ELb1ELb0ELb1ELb0ELb1ELb0ELb0ELb1ELb1ELb0EEENS1_21CollectiveEpilogueFwdINS6_IJSA_NS7_ILi512EEESA_EEES9_SC_SE_Li256ELb0ELb1ELb1ELb0EEENS1_19SingleTileSchedulerILb0ELb1ELb1ELi64EEEEEEEEEvNT_6ParamsE)
        /*01e8*/ 	.word	0x00000008


	//----- nvinfo : EIATTR_MIN_STACK_SIZE
	.align		4
.L_100:
        /*01ec*/ 	.byte	0x04, 0x12
        /*01ee*/ 	.short	(.L_102 - .L_101)
	.align		4
.L_101:
        /*01f0*/ 	.word	index@(_ZN7cutlass13device_kernelIN5flash11enable_sm90INS1_16FlashAttnFwdSm90INS1_25CollectiveMainloopFwdSm90ILi2EN4cute5tupleIJNS5_1CILi1EEES8_S8_EEENS6_IJNS7_ILi64EEESA_SA_EEELi512ENS_6half_tEfNS_4arch4Sm90ELb0ELb0ELb1ELb1ELb1ELb0ELb0ELb0ELb0ELb1ELb1ELb0EEENS1_21CollectiveEpilogueFwdINS6_IJSA_NS7_ILi512EEESA_EEES9_SC_SE_Li256ELb1ELb1ELb1ELb0EEENS1_36VarlenDynamicPersistentTileSchedulerILi64ELi64ELi256ELi128ELb1ELb1ELb1ELb0ELb1ELb1EEEEEEEEEvNT_6ParamsE)
        /*01f4*/ 	.word	0x00000040


	//----- nvinfo : EIATTR_MIN_STACK_SIZE
	.align		4
.L_102:
        /*01f8*/ 	.byte	0x04, 0x12
        /*01fa*/ 	.short	(.L_104 - .L_103)
	.align		4
.L_103:
        /*01fc*/ 	.word	index@(_ZN7cutlass13device_kernelIN5flash11enable_sm90INS1_16FlashAttnFwdSm90INS1_25CollectiveMainloopFwdSm90ILi2EN4cute5tupleIJNS5_1CILi1EEES8_S8_EEENS6_IJNS7_ILi64EEESA_SA_EEELi512ENS_6half_tEfNS_4arch4Sm90ELb0ELb0ELb1ELb1ELb1ELb1ELb0ELb0ELb0ELb1ELb1ELb0EEENS1_21CollectiveEpilogueFwdINS6_IJSA_NS7_ILi512EEESA_EEES9_SC_SE_Li256ELb1ELb1ELb1ELb0EEENS1_36VarlenDynamicPersistentTileSchedulerILi64ELi64ELi256ELi128ELb1ELb1ELb1ELb0ELb1ELb1EEEEEEEEEvNT_6ParamsE)
        /*0200*/ 	.word	0x00000060


	//----- nvinfo : EIATTR_MIN_STACK_SIZE
	.align		4
.L_104:
        /*0204*/ 	.byte	0x04, 0x12
        /*0206*/ 	.short	(.L_106 - .L_105)
	.align		4
.L_105:
        /*0208*/ 	.word	index@(_ZN7cutlass13device_kernelIN5flash11enable_sm90INS1_16FlashAttnFwdSm90INS1_25CollectiveMainloopFwdSm90ILi2EN4cute5tupleIJNS5_1CILi1EEES8_S8_EEENS6_IJNS7_ILi64EEESA_SA_EEELi512ENS_6half_tEfNS_4arch4Sm90ELb0ELb0ELb1ELb1ELb1ELb0ELb1ELb0ELb0ELb1ELb1ELb0EEENS1_21CollectiveEpilogueFwdINS6_IJSA_NS7_ILi512EEESA_EEES9_SC_SE_Li256ELb1ELb1ELb1ELb0EEENS1_36VarlenDynamicPersistentTileSchedulerILi64ELi64ELi256ELi128ELb1ELb1ELb1ELb0ELb1ELb1EEEEEEEEEvNT_6ParamsE)
        /*020c*/ 	.word	0x00000038


	//----- nvinfo : EIATTR_MIN_STACK_SIZE
	.align		4
.L_106:
        /*0210*/ 	.byte	0x04, 0x12
        /*0212*/ 	.short	(.L_108 - .L_107)
	.align		4
.L_107:
        /*0214*/ 	.word	index@(_ZN7cutlass13device_kernelIN5flash11enable_sm90INS1_16FlashAttnFwdSm90INS1_25CollectiveMainloopFwdSm90ILi2EN4cute5tupleIJNS5_1CILi1EEES8_S8_EEENS6_IJNS7_ILi64EEESA_SA_EEELi512ENS_6half_tEfNS_4arch4Sm90ELb0ELb0ELb1ELb1ELb1ELb1ELb1ELb0ELb0ELb1ELb1ELb0EEENS1_21CollectiveEpilogueFwdINS6_IJSA_NS7_ILi512EEESA_EEES9_SC_SE_Li256ELb1ELb1ELb1ELb0EEENS1_36VarlenDynamicPersistentTileSchedulerILi64ELi64ELi256ELi128ELb1ELb1ELb1ELb0ELb1ELb1EEEEEEEEEvNT_6ParamsE)
        /*0218*/ 	.word	0x00000070


	//----- nvinfo : EIATTR_MIN_STACK_SIZE
	.align		4
.L_108:
        /*021c*/ 	.byte	0x04, 0x12
        /*021e*/ 	.short	(.L_110 - .L_109)
	.align		4
.L_109:
        /*0220*/ 	.word	index@(_ZN7cutlass13device_kernelIN5flash11enable_sm90INS1_16FlashAttnFwdSm90INS1_25CollectiveMainloopFwdSm90ILi2EN4cute5tupleIJNS5_1CILi1EEES8_S8_EEENS6_IJNS7_ILi64EEESA_SA_EEELi512ENS_6half_tEfNS_4arch4Sm90ELb0ELb1ELb1ELb0ELb1ELb0ELb0ELb0ELb0ELb1ELb1ELb0EEENS1_21CollectiveEpilogueFwdINS6_IJSA_NS7_ILi512EEESA_EEES9_SC_SE_Li256ELb0ELb1ELb1ELb0EEENS1_19SingleTileSchedulerILb0ELb1ELb1ELi64EEEEEEEEEvNT_6ParamsE)
        /*0224*/ 	.word	0x00000000


	//----- nvinfo : EIATTR_MIN_STACK_SIZE
	.align		4
.L_110:
        /*0228*/ 	.byte	0x04, 0x12
        /*022a*/ 	.short	(.L_112 - .L_111)
	.align		4
.L_111:
        /*022c*/ 	.word	index@(_ZN7cutlass13device_kernelIN5flash11enable_sm90INS1_16FlashAttnFwdSm90INS1_25CollectiveMainloopFwdSm90ILi2EN4cute5tupleIJNS5_1CILi1EEES8_S8_EEENS6_IJNS7_ILi64EEESA_SA_EEELi512ENS_6half_tEfNS_4arch4Sm90ELb0ELb1ELb1ELb0ELb1ELb0ELb1ELb0ELb0ELb1ELb1ELb0EEENS1_21CollectiveEpilogueFwdINS6_IJSA_NS7_ILi512EEESA_EEES9_SC_SE_Li256ELb0ELb1ELb1ELb0EEENS1_19SingleTileSchedulerILb0ELb1ELb1ELi64EEEEEEEEEvNT_6ParamsE)
        /*0230*/ 	.word	0x00000420


	//----- nvinfo : EIATTR_MIN_STACK_SIZE
	.align		4
.L_112:
        /*0234*/ 	.byte	0x04, 0x12
        /*0236*/ 	.short	(.L_114 - .L_113)
	.align		4
.L_113:
        /*0238*/ 	.word	index@(_ZN7cutlass13device_kernelIN5flash11enable_sm90INS1_16FlashAttnFwdSm90INS1_25CollectiveMainloopFwdSm90ILi2EN4cute5tupleIJNS5_1CILi1EEES8_S8_EEENS6_IJNS7_ILi64EEESA_SA_EEELi512ENS_6half_tEfNS_4arch4Sm90ELb0ELb1ELb1ELb1ELb1ELb0ELb0ELb0ELb0ELb1ELb1ELb0EEENS1_21CollectiveEpilogueFwdINS6_IJSA_NS7_ILi512EEESA_EEES9_SC_SE_Li256ELb1ELb1ELb1ELb0EEENS1_36VarlenDynamicPersistentTileSchedulerILi64ELi64ELi256ELi128ELb1ELb1ELb1ELb1ELb0ELb1EEEEEEEEEvNT_6ParamsE)
        /*023c*/ 	.word	0x00000028


	//----- nvinfo : EIATTR_MIN_STACK_SIZE
	.align		4
.L_114:
        /*0240*/ 	.byte	0x04, 0x12
        /*0242*/ 	.short	(.L_116 - .L_115)
	.align		4
.L_115:
        /*0244*/ 	.word	index@(_ZN7cutlass13device_kernelIN5flash11enable_sm90INS1_16FlashAttnFwdSm90INS1_25CollectiveMainloopFwdSm90ILi2EN4cute5tupleIJNS5_1CILi1EEES8_S8_EEENS6_IJNS7_ILi64EEESA_SA_EEELi512ENS_6half_tEfNS_4arch4Sm90ELb0ELb1ELb1ELb1ELb1ELb1ELb0ELb0ELb0ELb1ELb1ELb0EEENS1_21CollectiveEpilogueFwdINS6_IJSA_NS7_ILi512EEESA_EEES9_SC_SE_Li256ELb1ELb1ELb1ELb0EEENS1_36VarlenDynamicPersistentTileSchedulerILi64ELi64ELi256ELi128ELb1ELb1ELb1ELb1ELb0ELb1EEEEEEEEEvNT_6ParamsE)
        /*0248*/ 	.word	0x00000070


	//----- nvinfo : EIATTR_MIN_STACK_SIZE
	.align		4
.L_116:
        /*024c*/ 	.byte	0x04, 0x12
        /*024e*/ 	.short	(.L_118 - .L_117)
	.align		4
.L_117:
        /*0250*/ 	.word	index@(_ZN7cutlass13device_kernelIN5flash11enable_sm90INS1_16FlashAttnFwdSm90INS1_25CollectiveMainloopFwdSm90ILi2EN4cute5tupleIJNS5_1CILi1EEES8_S8_EEENS6_IJNS7_ILi64EEESA_SA_EEELi512ENS_6half_tEfNS_4arch4Sm90ELb0ELb1ELb1ELb1ELb1ELb0ELb1ELb0ELb0ELb1ELb1ELb0EEENS1_21CollectiveEpilogueFwdINS6_IJSA_NS7_ILi512EEESA_EEES9_SC_SE_Li256ELb1ELb1ELb1ELb0EEENS1_36VarlenDynamicPersistentTileSchedulerILi64ELi64ELi256ELi128ELb1ELb1ELb1ELb1ELb0ELb1EEEEEEEEEvNT_6ParamsE)
        /*0254*/ 	.word	0x00000460


	//----- nvinfo : EIATTR_MIN_STACK_SIZE
	.align		4
.L_118:
        /*0258*/ 	.byte	0x04, 0x12
        /*025a*/ 	.short	(.L_120 - .L_119)
	.align		4
.L_119:
        /*025c*/ 	.word	index@(_ZN7cutlass13device_kernelIN5flash11enable_sm90INS1_16FlashAttnFwdSm90INS1_25CollectiveMainloopFwdSm90ILi2EN4cute5tupleIJNS5_1CILi1EEES8_S8_EEENS6_IJNS7_ILi64EEESA_SA_EEELi512ENS_6half_tEfNS_4arch4Sm90ELb0ELb1ELb1ELb1ELb1ELb1ELb1ELb0ELb0ELb1ELb1ELb0EEENS1_21CollectiveEpilogueFwdINS6_IJSA_NS7_ILi512EEESA_EEES9_SC_SE_Li256ELb1ELb1ELb1ELb0EEENS1_36VarlenDynamicPersistentTileSchedulerILi64ELi64ELi256ELi128ELb1ELb1ELb1ELb1ELb0ELb1EEEEEEEEEvNT_6ParamsE)
        /*0260*/ 	.word	0x00000470


	//----- nvinfo : EIATTR_MIN_STACK_SIZE
	.align		4
.L_120:
        /*0264*/ 	.byte	0x04, 0x12
        /*0266*/ 	.short	(.L_122 - .L_121)
	.align		4
.L_121:
        /*0268*/ 	.word	index@(_ZN7cutlass13device_kernelIN5flash11enable_sm90INS1_16FlashAttnFwdSm90INS1_25CollectiveMainloopFwdSm90ILi2EN4cute5tupleIJNS5_1CILi1EEES8_S8_EEENS6_IJNS7_ILi64EEESA_SA_EEELi512ENS_6half_tEfNS_4arch4Sm90ELb1ELb0ELb1ELb0ELb1ELb0ELb0ELb0ELb0ELb1ELb1ELb0EEENS1_21CollectiveEpilogueFwdINS6_IJSA_NS7_ILi512EEESA_EEES9_SC_SE_Li256ELb0ELb1ELb1ELb0EEENS1_19SingleTileSchedulerILb0ELb1ELb1ELi64EEEEEEEEEvNT_6ParamsE)
        /*026c*/ 	.word	0x00000000


	//----- nvinfo : EIATTR_MIN_STACK_SIZE
	.align		4
.L_122:
        /*0270*/ 	.byte	0x04, 0x12
        /*0272*/ 	.short	(.L_124 - .L_123)
	.align		4
.L_123:
        /*0274*/ 	.word	index@(_ZN7cutlass13device_kernelIN5flash11enable_sm90INS1_16FlashAttnFwdSm90INS1_25CollectiveMainloopFwdSm90ILi2EN4cute5tupleIJNS5_1CILi1EEES8_S8_EEENS6_IJNS7_ILi64EEESA_SA_EEELi512ENS_6half_tEfNS_4arch4Sm90ELb1ELb0ELb1ELb0ELb1ELb0ELb1ELb0ELb0ELb1ELb1ELb0EEENS1_21CollectiveEpilogueFwdINS6_IJSA_NS7_ILi512EEESA_EEES9_SC_SE_Li256ELb0ELb1ELb1ELb0EEENS1_19SingleTileSchedulerILb0ELb1ELb1ELi64EEEEEEEEEvNT_6ParamsE)
        /*0278*/ 	.word	0x00000008


	//----- nvinfo : EIATTR_MIN_STACK_SIZE
	.align		4
.L_124:
        /*027c*/ 	.byte	0x04, 0x12
        /*027e*/ 	.short	(.L_126 - .L_125)
	.align		4
.L_125:
        /*0280*/ 	.word	index@(_ZN7cutlass13device_kernelIN5flash11enable_sm90INS1_16FlashAttnFwdSm90INS1_25CollectiveMainloopFwdSm90ILi2EN4cute5tupleIJNS5_1CILi1EEES8_S8_EEENS6_IJNS7_ILi64EEESA_SA_EEELi512ENS_6half_tEfNS_4arch4Sm90ELb1ELb0ELb1ELb1ELb1ELb0ELb0ELb0ELb0ELb1ELb1ELb0EEENS1_21CollectiveEpilogueFwdINS6_IJSA_NS7_ILi512EEESA_EEES9_SC_SE_Li256ELb1ELb1ELb1ELb0EEENS1_36VarlenDynamicPersistentTileSchedulerILi64ELi64ELi256ELi128ELb1ELb1ELb1ELb1ELb1ELb1EEEEEEEEEvNT_6ParamsE)
        /*0284*/ 	.word	0x00000038


	//----- nvinfo : EIATTR_MIN_STACK_SIZE
	.align		4
.L_126:
        /*0288*/ 	.byte	0x04, 0x12
        /*028a*/ 	.short	(.L_128 - .L_127)
	.align		4
.L_127:
        /*028c*/ 	.word	index@(_ZN7cutlass13device_kernelIN5flash11enable_sm90INS1_16FlashAttnFwdSm90INS1_25CollectiveMainloopFwdSm90ILi2EN4cute5tupleIJNS5_1CILi1EEES8_S8_EEENS6_IJNS7_ILi64EEESA_SA_EEELi512ENS_6half_tEfNS_4arch4Sm90ELb1ELb0ELb1ELb1ELb1ELb1ELb0ELb0ELb0ELb1ELb1ELb0EEENS1_21CollectiveEpilogueFwdINS6_IJSA_NS7_ILi512EEESA_EEES9_SC_SE_Li256ELb1ELb1ELb1ELb0EEENS1_36VarlenDynamicPersistentTileSchedulerILi64ELi64ELi256ELi128ELb1ELb1ELb1ELb1ELb1ELb1EEEEEEEEEvNT_6ParamsE)
        /*0290*/ 	.word	0x00000070


	//----- nvinfo : EIATTR_MIN_STACK_SIZE
	.align		4
.L_128:
        /*0294*/ 	.byte	0x04, 0x12
        /*0296*/ 	.short	(.L_130 - .L_129)
	.align		4
.L_129:
        /*0298*/ 	.word	index@(_ZN7cutlass13device_kernelIN5flash11enable_sm90INS1_16FlashAttnFwdSm90INS1_25CollectiveMainloopFwdSm90ILi2EN4cute5tupleIJNS5_1CILi1EEES8_S8_EEENS6_IJNS7_ILi64EEESA_SA_EEELi512ENS_6half_tEfNS_4arch4Sm90ELb1ELb0ELb1ELb1ELb1ELb0ELb1ELb0ELb0ELb1ELb1ELb0EEENS1_21CollectiveEpilogueFwdINS6_IJSA_NS7_ILi512EEESA_EEES9_SC_SE_Li256ELb1ELb1ELb1ELb0EEENS1_36VarlenDynamicPersistentTileSchedulerILi64ELi64ELi256ELi128ELb1ELb1ELb1ELb1ELb1ELb1EEEEEEEEEvNT_6ParamsE)
        /*029c*/ 	.word	0x00000030


	//----- nvinfo : EIATTR_MIN_STACK_SIZE
	.align		4
.L_130:
        /*02a0*/ 	.byte	0x04, 0x12
        /*02a2*/ 	.short	(.L_132 - .L_131)
	.align		4
.L_131:
        /*02a4*/ 	.word	index@(_ZN7cutlass13device_kernelIN5flash11enable_sm90INS1_16FlashAttnFwdSm90INS1_25CollectiveMainloopFwdSm90ILi2EN4cute5tupleIJNS5_1CILi1EEES8_S8_EEENS6_IJNS7_ILi64EEESA_SA_EEELi512ENS_6half_tEfNS_4arch4Sm90ELb1ELb0ELb1ELb1ELb1ELb1ELb1ELb0ELb0ELb1ELb1ELb0EEENS1_21CollectiveEpilogueFwdINS6_IJSA_NS7_ILi512EEESA_EEES9_SC_SE_Li256ELb1ELb1ELb1ELb0EEENS1_36VarlenDynamicPersistentTileSchedulerILi64ELi64ELi256ELi128ELb1ELb1ELb1ELb1ELb1ELb1EEEEEEEEEvNT_6ParamsE)
        /*02a8*/ 	.word	0x00000088
.L_132:


//--------------------- .nv.compat                --------------------------
	.section	.nv.compat,"",@"SHT_CUDA_COMPAT_INFO"
	.align	4
        /*0000*/ 	.byte	0x02, 0x09, 0x01, 0x00, 0x02, 0x02, 0x04, 0x00, 0x02, 0x05, 0x05, 0x00, 0x03, 0x07, 0x01, 0x01
        /*0010*/ 	.byte	0x02, 0x03, 0x01, 0x00, 0x02, 0x06, 0x01, 0x00, 0x04, 0x0b, 0x08, 0x00, 0x00, 0x00, 0x00, 0x00
        /*0020*/ 	.byte	0x00, 0x00, 0x00, 0x00


//--------------------- .nv.info._ZN7cutlass13device_kernelIN5flash11enable_sm90INS1_16FlashAttnFwdSm90INS1_25CollectiveMainloopFwdSm90ILi2EN4cute5tupleIJNS5_1CILi1EEES8_S8_EEENS6_IJNS7_ILi64EEESA_SA_EEELi512ENS_6half_tEfNS_4arch4Sm90ELb0ELb0ELb1ELb0ELb1ELb0ELb0ELb0ELb0ELb1ELb1ELb0EEENS1_21CollectiveEpilogueFwdINS6_IJSA_NS7_ILi512EEESA_EEES9_SC_SE_Li256ELb0ELb1ELb1ELb0EEENS1_19SingleTileSchedulerILb0ELb1ELb1ELi64EEEEEEEEEvNT_6ParamsE --------------------------
	.section	.nv.info._ZN7cutlass13device_kernelIN5flash11enable_sm90INS1_16FlashAttnFwdSm90INS1_25CollectiveMainloopFwdSm90ILi2EN4cute5tupleIJNS5_1CILi1EEES8_S8_EEENS6_IJNS7_ILi64EEESA_SA_EEELi512ENS_6half_tEfNS_4arch4Sm90ELb0ELb0ELb1ELb0ELb1ELb0ELb0ELb0ELb0ELb1ELb1ELb0EEENS1_21CollectiveEpilogueFwdINS6_IJSA_NS7_ILi512EEESA_EEES9_SC_SE_Li256ELb0ELb1ELb1ELb0EEENS1_19SingleTileSchedulerILb0ELb1ELb1ELi64EEEEEEEEEvNT_6ParamsE,"",@"SHT_CUDA_INFO"
	.sectionflags	@""
	.align	4


	//----- nvinfo : EIATTR_CUDA_API_VERSION
	.align		4
        /*0000*/ 	.byte	0x04, 0x37
        /*0002*/ 	.short	(.L_134 - .L_133)
.L_133:
        /*0004*/ 	.word	0x00000082


	//----- nvinfo : EIATTR_KPARAM_INFO
	.align		4
.L_134:
        /*0008*/ 	.byte	0x04, 0x17
        /*000a*/ 	.short	(.L_136 - .L_135)
.L_135:
        /*000c*/ 	.word	0x00000000
        /*0010*/ 	.short	0x0000
        /*0012*/ 	.short	0x0070
        /*0014*/ 	.byte	0x00, 0xf0, 0x01, 0x28


	//----- nvinfo : EIATTR_SPARSE_MMA_MASK
	.align		4
.L_136:
        /*0018*/ 	.byte	0x03, 0x50
        /*001a*/ 	.short	0x0000


	//----- nvinfo : EIATTR_MAXREG_COUNT
	.align		4
        /*001c*/ 	.byte	0x03, 0x1b
        /*001e*/ 	.short	0x00a8


	//----- nvinfo : EIATTR_NUM_BARRIERS
	.align		4
        /*0020*/ 	.byte	0x02, 0x4c
        /*0022*/ 	.byte	0x10
	.zero		1


	//----- nvinfo : EIATTR_EXTERNS
	.align		4
        /*0024*/ 	.byte	0x04, 0x0f
        /*0026*/ 	.short	(.L_138 - .L_137)


	//   ....[0]....
	.align		4
.L_137:
        /*0028*/ 	.word	index@(__assertfail)


	//----- nvinfo : EIATTR_MERCURY_ISA_VERSION
	.align		4
.L_138:
        /*002c*/ 	.byte	0x03, 0x5f
        /*002e*/ 	.short	0x0101


	//----- nvinfo : EIATTR_INT_WARP_WIDE_INSTR_OFFSETS
	.align		4
        /*0030*/ 	.byte	0x04, 0x31
        /*0032*/ 	.short	(.L_140 - .L_139)


	//   ....[0]....
.L_139:
        /*0034*/ 	.word	0x000000b0


	//   ....[1]....
        /*0038*/ 	.word	0x000000c0


	//   ....[2]....
        /*003c*/ 	.word	0x00000160


	//----- nvinfo : EIATTR_COOP_GROUP_MASK_REGIDS
	.align		4
.L_140:
        /*0040*/ 	.byte	0x04, 0x29
        /*0042*/ 	.short	(.L_142 - .L_141)


	//   ....[0]....
.L_141:
        /*0044*/ 	.word	0xffffffff


	//   ....[1]....
        /*0048*/ 	.word	0xffffffff


	//   ....[2]....
        /*004c*/ 	.word	0xffffffff


	//   ....[3]....
        /*0050*/ 	.word	0xffffffff


	//   ....[4]....
        /*0054*/ 	.word	0xffffffff


	//   ....[5]....
        /*0058*/ 	.word	0xffffffff


	//   ....[6]....
        /*005c*/ 	.word	0xffffffff


	//   ....[7]....
        /*0060*/ 	.word	0xffffffff


	//   ....[8]....
        /*0064*/ 	.word	0xffffffff


	//   ....[9]....
        /*0068*/ 	.word	0xffffffff


	//   ....[10]....
        /*006c*/ 	.word	0xffffffff


	//   ....[11]....
        /*0070*/ 	.word	0xffffffff


	//   ....[12]....
        /*0074*/ 	.word	0xffffffff


	//   ....[13]....
        /*0078*/ 	.word	0xffffffff


	//   ....[14]....
        /*007c*/ 	.word	0xffffffff


	//   ....[15]....
        /*0080*/ 	.word	0xffffffff


	//   ....[16]....
        /*0084*/ 	.word	0xffffffff


	//   ....[17]....
        /*0088*/ 	.word	0xffffffff


	//   ....[18]....
        /*008c*/ 	.word	0xffffffff


	//   ....[19]....
        /*0090*/ 	.word	0xffffffff


	//   ....[20]....
        /*0094*/ 	.word	0xffffffff


	//   ....[21]....
        /*0098*/ 	.word	0xffffffff


	//   ....[22]....
        /*009c*/ 	.word	0xffffffff


	//   ....[23]....
        /*00a0*/ 	.word	0xffffffff


	//   ....[24]....
        /*00a4*/ 	.word	0xffffffff


	//   ....[25]....
        /*00a8*/ 	.word	0xffffffff


	//   ....[26]....
        /*00ac*/ 	.word	0xffffffff


	//   ....[27]....
        /*00b0*/ 	.word	0xffffffff


	//   ....[28]....
        /*00b4*/ 	.word	0xffffffff


	//   ....[29]....
        /*00b8*/ 	.word	0xffffffff


	//   ....[30]....
        /*00bc*/ 	.word	0xffffffff


	//   ....[31]....
        /*00c0*/ 	.word	0xffffffff


	//   ....[32]....
        /*00c4*/ 	.word	0xffffffff


	//   ....[33]....
        /*00c8*/ 	.word	0xffffffff


	//   ....[34]....
        /*00cc*/ 	.word	0xffffffff


	//   ....[35]....
        /*00d0*/ 	.word	0xffffffff


	//   ....[36]....
        /*00d4*/ 	.word	0xffffffff


	//   ....[37]....
        /*00d8*/ 	.word	0xffffffff


	//   ....[38]....
        /*00dc*/ 	.word	0xffffffff


	//   ....[39]....
        /*00e0*/ 	.word	0xffffffff


	//   ....[40]....
        /*00e4*/ 	.word	0xffffffff


	//   ....[41]....
        /*00e8*/ 	.word	0xffffffff


	//   ....[42]....
        /*00ec*/ 	.word	0xffffffff


	//   ....[43]....
        /*00f0*/ 	.word	0xffffffff


	//   ....[44]....
        /*00f4*/ 	.word	0xffffffff


	//   ....[45]....
        /*00f8*/ 	.word	0xffffffff


	//   ....[46]....
        /*00fc*/ 	.word	0xffffffff


	//   ....[47]....
        /*0100*/ 	.word	0xffffffff


	//   ....[48]....
        /*0104*/ 	.word	0xffffffff


	//   ....[49]....
        /*0108*/ 	.word	0xffffffff


	//   ....[50]....
        /*010c*/ 	.word	0xffffffff


	//   ....[51]....
        /*0110*/ 	.word	0xffffffff


	//   ....[52]....
        /*0114*/ 	.word	0xffffffff


	//   ....[53]....
        /*0118*/ 	.word	0xffffffff


	//   ....[54]....
        /*011c*/ 	.word	0xffffffff


	//   ....[55]....
        /*0120*/ 	.word	0xffffffff


	//   ....[56]....
        /*0124*/ 	.word	0xffffffff


	//   ....[57]....
        /*0128*/ 	.word	0xffffffff


	//   ....[58]....
        /*012c*/ 	.word	0xffffffff


	//   ....[59]....
        /*0130*/ 	.word	0xffffffff


	//   ....[60]....
        /*0134*/ 	.word	0xffffffff


	//   ....[61]....
        /*0138*/ 	.word	0xffffffff


	//   ....[62]....
        /*013c*/ 	.word	0xffffffff


	//   ....[63]....
        /*0140*/ 	.word	0xffffffff


	//   ....[64]....
        /*0144*/ 	.word	0xffffffff


	//   ....[65]....
        /*0148*/ 	.word	0xffffffff


	//   ....[66]....
        /*014c*/ 	.word	0xffffffff


	//   ....[67]....
        /*0150*/ 	.word	0xffffffff


	//   ....[68]....
        /*0154*/ 	.word	0xffffffff


	//   ....[69]....
        /*0158*/ 	.word	0xffffffff


	//   ....[70]....
        /*015c*/ 	.word	0xffffffff


	//   ....[71]....
        /*0160*/ 	.word	0xffffffff


	//   ....[72]....
        /*0164*/ 	.word	0xffffffff


	//   ....[73]....
        /*0168*/ 	.word	0x0500000f


	//   ....[74]....
        /*016c*/ 	.word	0x0500000f


	//   ....[75]....
        /*0170*/ 	.word	0x0500000f


	//   ....[76]....
        /*0174*/ 	.word	0x0500000f


	//   ....[77]....
        /*0178*/ 	.word	0x0500000f


	//   ....[78]....
        /*017c*/ 	.word	0x0500000f


	//   ....[79]....
        /*0180*/ 	.word	0x0500000f


	//   ....[80]....
        /*0184*/ 	.word	0x0500000f


	//   ....[81]....
        /*0188*/ 	.word	0x0500000f


	//   ....[82]....
        /*018c*/ 	.word	0x0500000f


	//   ....[83]....
        /*0190*/ 	.word	0x0500000f


	//   ....[84]....
        /*0194*/ 	.word	0x0500000f


	//   ....[85]....
        /*0198*/ 	.word	0x0500000f


	//   ....[86]....
        /*019c*/ 	.word	0x0500000f


	//   ....[87]....
        /*01a0*/ 	.word	0x0500000f


	//   ....[88]....
        /*01a4*/ 	.word	0x0500000f


	//   ....[89]....
        /*01a8*/ 	.word	0x0500000f


	//   ....[90]....
        /*01ac*/ 	.word	0x0500000f


	//   ....[91]....
        /*01b0*/ 	.word	0x0500000f


	//   ....[92]....
        /*01b4*/ 	.word	0x0500000f


	//   ....[93]....
        /*01b8*/ 	.word	0x0500000f


	//   ....[94]....
        /*01bc*/ 	.word	0x0500000f


	//   ....[95]....
        /*01c0*/ 	.word	0x0500000f


	//   ....[96]....
        /*01c4*/ 	.word	0x0500000f


	//   ....[97]....
        /*01c8*/ 	.word	0x0500000f


	//   ....[98]....
        /*01cc*/ 	.word	0x0500000f


	//   ....[99]....
        /*01d0*/ 	.word	0x0500000f


	//   ....[100]....
        /*01d4*/ 	.word	0x0500000f


	//   ....[101]....
        /*01d8*/ 	.word	0x0500000f


	//   ....[102]....
        /*01dc*/ 	.word	0x0500000f


	//   ....[103]....
        /*01e0*/ 	.word	0x0500000f


	//   ....[104]....
        /*01e4*/ 	.word	0x0500000f


	//   ....[105]....
        /*01e8*/ 	.word	0x0500000f


	//   ....[106]....
        /*01ec*/ 	.word	0x0500000f


	//   ....[107]....
        /*01f0*/ 	.word	0x0500000f


	//   ....[108]....
        /*01f4*/ 	.word	0x0500000f


	//   ....[109]....
        /*01f8*/ 	.word	0x0500000f


	//   ....[110]....
        /*01fc*/ 	.word	0x0500000f


	//   ....[111]....
        /*0200*/ 	.word	0x0500000f


	//   ....[112]....
        /*0204*/ 	.word	0x0500000f


	//   ....[113]....
        /*0208*/ 	.word	0x0500000f


	//   ....[114]....
        /*020c*/ 	.word	0x0500000f


	//----- nvinfo : EIATTR_COOP_GROUP_INSTR_OFFSETS
	.align		4
.L_142:
        /*0210*/ 	.byte	0x04, 0x28
        /*0212*/ 	.short	(.L_144 - .L_143)


	//   ....[0]....
.L_143:
        /*0214*/ 	.word	0x00000060


	//   ....[1]....
        /*0218*/ 	.word	0x000000a0


	//   ....[2]....
        /*021c*/ 	.word	0x00000280


	//   ....[3]....
        /*0220*/ 	.word	0x000003e0


	//   ....[4]....
        /*0224*/ 	.word	0x00000500


	//   ....[5]....
        /*0228*/ 	.word	0x00000660


	//   ....[6]....
        /*022c*/ 	.word	0x000011c0


	//   ....[7]....
        /*0230*/ 	.word	0x000031d0


	//   ....[8]....
        /*0234*/ 	.word	0x00004020


	//   ....[9]....
        /*0238*/ 	.word	0x000040b0


	//   ....[10]....
        /*023c*/ 	.word	0x000042f0


	//   ....[11]....
        /*0240*/ 	.word	0x00004370


	//   ....[12]....
        /*0244*/ 	.word	0x00004e10


	//   ....[13]....
        /*0248*/ 	.word	0x000055f0


	//   ....[14]....
        /*024c*/ 	.word	0x00005670


	//   ....[15]....
        /*0250*/ 	.word	0x00005950


	//   ....[16]....
        /*0254*/ 	.word	0x00005b10


	//   ....[17]....
        /*0258*/ 	.word	0x00006ad0


	//   ....[18]....
        /*025c*/ 	.word	0x00006bb0


	//   ....[19]....
        /*0260*/ 	.word	0x00006c10


	//   ....[20]....
        /*0264*/ 	.word	0x00006c40


	//   ....[21]....
        /*0268*/ 	.word	0x00006c60


	//   ....[22]....
        /*026c*/ 	.word	0x00007730


	//   ....[23]....
        /*0270*/ 	.word	0x00007be0


	//   ....[24]....
        /*0274*/ 	.word	0x00007c10


	//   ....[25]....
        /*0278*/ 	.word	0x00007c40


	//   ....[26]....
        /*027c*/ 	.word	0x00007c50


	//   ....[27]....
        /*0280*/ 	.word	0x000080f0


	//   ....[28]....
        /*0284*/ 	.word	0x00008120


	//   ....[29]....
        /*0288*/ 	.word	0x00008d70


	//   ....[30]....
        /*028c*/ 	.word	0x00008d90


	//   ....[31]....
        /*0290*/ 	.word	0x00009de0


	//   ....[32]....
        /*0294*/ 	.word	0x0000aff0


	//   ....[33]....
        /*0298*/ 	.word	0x0000b010


	//   ....[34]....
        /*029c*/ 	.word	0x0000b020


	//   ....[35]....
        /*02a0*/ 	.word	0x0000b060


	//   ....[36]....
        /*02a4*/ 	.word	0x0000b0b0


	//   ....[37]....
        /*02a8*/ 	.word	0x0000b0d0


	//   ....[38]....
        /*02ac*/ 	.word	0x0000b120


	//   ....[39]....
        /*02b0*/ 	.word	0x0000b140


	//   ....[40]....
        /*02b4*/ 	.word	0x0000b6a0


	//   ....[41]....
        /*02b8*/ 	.word	0x0000b6d0


	//   ....[42]....
        /*02bc*/ 	.word	0x0000b700


	//   ....[43]....
        /*02c0*/ 	.word	0x0000b760


	//   ....[44]....
        /*02c4*/ 	.word	0x0000b7c0


	//   ....[45]....
        /*02c8*/ 	.word	0x0000b7e0


	//   ....[46]....
        /*02cc*/ 	.word	0x0000b830


	//   ....[47]....
        /*02d0*/ 	.word	0x0000b850


	//   ....[48]....
        /*02d4*/ 	.word	0x0000bb40


	//   ....[49]....
        /*02d8*/ 	.word	0x0000bb70


	//   ....[50]....
        /*02dc*/ 	.word	0x0000bba0


	//   ....[51]....
        /*02e0*/ 	.word	0x0000bbd0


	//   ....[52]....
        /*02e4*/ 	.word	0x0000bc00


	//   ....[53]....
        /*02e8*/ 	.word	0x0000bc50


	//   ....[54]....
        /*02ec*/ 	.word	0x0000bdd0


	//   ....[55]....
        /*02f0*/ 	.word	0x0000be00


	//   ....[56]....
        /*02f4*/ 	.word	0x0000c780


	//   ....[57]....
        /*02f8*/ 	.word	0x0000c7a0


	//   ....[58]....
        /*02fc*/ 	.word	0x0000c7b0


	//   ....[59]....
        /*0300*/ 	.word	0x0000c7d0


	//   ....[60]....
        /*0304*/ 	.word	0x0000c7f0


	//   ....[61]....
        /*0308*/ 	.word	0x0000c820


	//   ....[62]....
        /*030c*/ 	.word	0x0000c840


	//   ....[63]....
        /*0310*/ 	.word	0x0000c870


	//   ....[64]....
        /*0314*/ 	.word	0x0000cbd0


	//   ....[65]....
        /*0318*/ 	.word	0x0000cc00


	//   ....[66]....
        /*031c*/ 	.word	0x0000cc30


	//   ....[67]....
        /*0320*/ 	.word	0x0000cc50


	//   ....[68]....
        /*0324*/ 	.word	0x0000cc60


	//   ....[69]....
        /*0328*/ 	.word	0x0000cc80


	//   ....[70]....
        /*032c*/ 	.word	0x0000cd20


	//   ....[71]....
        /*0330*/ 	.word	0x0000cd60


	//   ....[72]....
        /*0334*/ 	.word	0x0000d260


	//   ....[73]....
        /*0338*/ 	.word	0x0000d7c0


	//   ....[74]....
        /*033c*/ 	.word	0x0000d8b0


	//   ....[75]....
        /*0340*/ 	.word	0x0000d950


	//   ....[76]....
        /*0344*/ 	.word	0x0000d9d0


	//   ....[77]....
        /*0348*/ 	.word	0x0000da80


	//   ....[78]....
        /*034c*/ 	.word	0x0000dae0


	//   ....[79]....
        /*0350*/ 	.word	0x0000dba0


	//   ....[80]....
        /*0354*/ 	.word	0x0000dc00


	//   ....[81]....
        /*0358*/ 	.word	0x0000dca0


	//   ....[82]....
        /*035c*/ 	.word	0x0000dd30


	//   ....[83]....
        /*0360*/ 	.word	0x0000dd90


	//   ....[84]....
        /*0364*/ 	.word	0x0000de50


	//   ....[85]....
        /*0368*/ 	.word	0x0000df10


	//   ....[86]....
        /*036c*/ 	.word	0x0000df70


	//   ....[87]....
        /*0370*/ 	.word	0x0000e030


	//   ....[88]....
        /*0374*/ 	.word	0x0000e090


	//   ....[89]....
        /*0378*/ 	.word	0x0000e130


	//   ....[90]....
        /*037c*/ 	.word	0x0000e280


	//   ....[91]....
        /*0380*/ 	.word	0x0000e340


	//   ....[92]....
        /*0384*/ 	.word	0x0000e5c0


	//   ....[93]....
        /*0388*/ 	.word	0x0000e610


	//   ....[94]....
        /*038c*/ 	.word	0x0000e7d0


	//   ....[95]....
        /*0390*/ 	.word	0x0000e820


	//   ....[96]....
        /*0394*/ 	.word	0x0000e9e0


	//   ....[97]....
        /*0398*/ 	.word	0x0000ea30


	//   ....[98]....
        /*039c*/ 	.word	0x0000eb10


	//   ....[99]....
        /*03a0*/ 	.word	0x0000ebb0


	//   ....[100]....
        /*03a4*/ 	.word	0x0000ec10


	//   ....[101]....
        /*03a8*/ 	.word	0x0000ecb0


	//   ....[102]....
        /*03ac*/ 	.word	0x0000ed10


	//   ....[103]....
        /*03b0*/ 	.word	0x0000edb0


	//   ....[104]....
        /*03b4*/ 	.word	0x0000ee10


	//   ....[105]....
        /*03b8*/ 	.word	0x0000eeb0


	//   ....[106]....
        /*03bc*/ 	.word	0x0000ef90


	//   ....[107]....
        /*03c0*/ 	.word	0x0000f040


	//   ....[108]....
        /*03c4*/ 	.word	0x0000f130


	//   ....[109]....
        /*03c8*/ 	.word	0x0000f230


	//   ....[110]....
        /*03cc*/ 	.word	0x0000f350


	//   ....[111]....
        /*03d0*/ 	.word	0x0000f430


	//   ....[112]....
        /*03d4*/ 	.word	0x0000f540


	//   ....[113]....
        /*03d8*/ 	.word	0x0000f610


	//   ....[114]....
        /*03dc*/ 	.word	0x0000f720


	//----- nvinfo : EIATTR_REG_RECONFIG
	.align		4
.L_144:
        /*03e0*/ 	.byte	0x01, 0x54
	.zero		2


	//----- nvinfo : EIATTR_SYSCALL_OFFSETS
	.align		4
        /*03e4*/ 	.byte	0x04, 0x46
        /*03e6*/ 	.short	(.L_146 - .L_145)


	//   ....[0]....
.L_145:
        /*03e8*/ 	.word	0x00003390


	//   ....[1]....
        /*03ec*/ 	.word	0x0000a500


	//   ....[2]....
        /*03f0*/ 	.word	0x0000a640


	//   ....[3]....
        /*03f4*/ 	.word	0x0000a730


	//   ....[4]....
        /*03f8*/ 	.word	0x0000b3b0


	//----- nvinfo : EIATTR_MBARRIER_INSTR_OFFSETS
	.align		4
.L_146:
        /*03fc*/ 	.byte	0x04, 0x39
        /*03fe*/ 	.short	(.L_148 - .L_147)


	//   ....[0]....
.L_147:
        /*0400*/ 	.word	0x00000170
        /*0404*/ 	.word	0x000000ff
        /*0408*/ 	.word	0x00028c00
        /*040c*/ 	.short	0x0100
        /*040e*/ 	.byte	0x08
	.zero		1


	//   ....[1]....
        /*0410*/ 	.word	0x00000180
        /*0414*/ 	.word	0x000000ff
        /*0418*/ 	.word	0x00028c20
        /*041c*/ 	.short	0x0100
        /*041e*/ 	.byte	0x08
	.zero		1


	//   ....[2]....
        /*0420*/ 	.word	0x00000230
        /*0424*/ 	.word	0x000000ff
        /*0428*/ 	.word	0x00028c30
        /*042c*/ 	.short	0x0100
        /*042e*/ 	.byte	0x06
	.zero		1


	//   ....[3]....
        /*0430*/ 	.word	0x00000240
        /*0434*/ 	.word	0x000000ff
        /*0438*/ 	.word	0x00028c40
        /*043c*/ 	.short	0x0100
        /*043e*/ 	.byte	0x06
	.zero		1


	//   ....[4]....
        /*0440*/ 	.word	0x00000250
        /*0444*/ 	.word	0x000000ff
        /*0448*/ 	.word	0x00028c38
        /*044c*/ 	.short	0x0100
        /*044e*/ 	.byte	0x06
	.zero		1


	//   ....[5]....
        /*0450*/ 	.word	0x00000260
        /*0454*/ 	.word	0x000000ff
        /*0458*/ 	.word	0x00028c48
        /*045c*/ 	.short	0x0100
        /*045e*/ 	.byte	0x06
	.zero		1


	//   ....[6]....
        /*0460*/ 	.word	0x00000390
        /*0464*/ 	.word	0x000000ff
        /*0468*/ 	.word	0x00028c50
        /*046c*/ 	.short	0x0100
        /*046e*/ 	.byte	0x08
	.zero		1


	//   ....[7]....
        /*0470*/ 	.word	0x000003a0
        /*0474*/ 	.word	0x000000ff
        /*0478*/ 	.word	0x00028c60
        /*047c*/ 	.short	0x0100
        /*047e*/ 	.byte	0x08
	.zero		1


	//   ....[8]....
        /*0480*/ 	.word	0x000003b0
        /*0484*/ 	.word	0x000000ff
        /*0488*/ 	.word	0x00028c58
        /*048c*/ 	.short	0x0100
        /*048e*/ 	.byte	0x08
	.zero		1


	//   ....[9]....
        /*0490*/ 	.word	0x000003c0
        /*0494*/ 	.word	0x000000ff
        /*0498*/ 	.word	0x00028c68
        /*049c*/ 	.short	0x0100
        /*049e*/ 	.byte	0x08
	.zero		1


	//   ....[10]....
        /*04a0*/ 	.word	0x000004b0
        /*04a4*/ 	.word	0x000000ff
        /*04a8*/ 	.word	0x00028c70
        /*04ac*/ 	.short	0x0100
        /*04ae*/ 	.byte	0x06
	.zero		1


	//   ....[11]....
        /*04b0*/ 	.word	0x000004c0
        /*04b4*/ 	.word	0x000000ff
        /*04b8*/ 	.word	0x00028c80
        /*04bc*/ 	.short	0x0100
        /*04be*/ 	.byte	0x06
	.zero		1


	//   ....[12]....
        /*04c0*/ 	.word	0x000004d0
        /*04c4*/ 	.word	0x000000ff
        /*04c8*/ 	.word	0x00028c78
        /*04cc*/ 	.short	0x0100
        /*04ce*/ 	.byte	0x06
	.zero		1


	//   ....[13]....
        /*04d0*/ 	.word	0x000004e0
        /*04d4*/ 	.word	0x000000ff
        /*04d8*/ 	.word	0x00028c88
        /*04dc*/ 	.short	0x0100
        /*04de*/ 	.byte	0x06
	.zero		1


	//   ....[14]....
        /*04e0*/ 	.word	0x00000610
        /*04e4*/ 	.word	0x000000ff
        /*04e8*/ 	.word	0x00028c90
        /*04ec*/ 	.short	0x0100
        /*04ee*/ 	.byte	0x08
	.zero		1


	//   ....[15]....
        /*04f0*/ 	.word	0x00000620
        /*04f4*/ 	.word	0x000000ff
        /*04f8*/ 	.word	0x00028ca0
        /*04fc*/ 	.short	0x0100
        /*04fe*/ 	.byte	0x08
	.zero		1


	//   ....[16]....
        /*0500*/ 	.word	0x00000630
        /*0504*/ 	.word	0x000000ff
        /*0508*/ 	.word	0x00028c98
        /*050c*/ 	.short	0x0100
        /*050e*/ 	.byte	0x08
	.zero		1


	//   ....[17]....
        /*0510*/ 	.word	0x00000640
        /*0514*/ 	.word	0x000000ff
        /*0518*/ 	.word	0x00028ca8
        /*051c*/ 	.short	0x0100
        /*051e*/ 	.byte	0x08
	.zero		1


	//   ....[18]....
        /*0520*/ 	.word	0x00000780
        /*0524*/ 	.word	0x000000ff
        /*0528*/ 	.word	0x00028cb0
        /*052c*/ 	.short	0x0100
        /*052e*/ 	.byte	0x08
	.zero		1


	//   ....[19]....
        /*0530*/ 	.word	0x00000790
        /*0534*/ 	.word	0x000000ff
        /*0538*/ 	.word	0x00028cc0
        /*053c*/ 	.short	0x0100
        /*053e*/ 	.byte	0x08
	.zero		1


	//   ....[20]....
        /*0540*/ 	.word	0x000007a0
        /*0544*/ 	.word	0x000000ff
        /*0548*/ 	.word	0x00028cb8
        /*054c*/ 	.short	0x0100
        /*054e*/ 	.byte	0x08
	.zero		1


	//   ....[21]....
        /*0550*/ 	.word	0x000007b0
        /*0554*/ 	.word	0x000000ff
        /*0558*/ 	.word	0x00028cc8
        /*055c*/ 	.short	0x0100
        /*055e*/ 	.byte	0x08
	.zero		1


	//   ....[22]....
        /*0560*/ 	.word	0x00001380
        /*0564*/ 	.word	0x000000ff
        /*0568*/ 	.word	0x00028c50
        /*056c*/ 	.short	0x010a
        /*056e*/ 	.byte	0x05
	.zero		1


	//   ....[23]....
        /*0570*/ 	.word	0x00001650
        /*0574*/ 	.word	0x000000ff
        /*0578*/ 	.word	0x00000000
        /*057c*/ 	.short	0x0101
        /*057e*/ 	.byte	0x04
	.zero		1


	//   ....[24]....
        /*0580*/ 	.word	0x00001fb0
        /*0584*/ 	.word	0x000000ff
        /*0588*/ 	.word	0x00028c50
        /*058c*/ 	.short	0x010a
        /*058e*/ 	.byte	0x07
	.zero		1


	//   ....[25]....
        /*0590*/ 	.word	0x00001ff0
        /*0594*/ 	.word	0x000000ff
        /*0598*/ 	.word	0x00028c50
        /*059c*/ 	.short	0x010a
        /*059e*/ 	.byte	0x07
	.zero		1


	//   ....[26]....
        /*05a0*/ 	.word	0x000021d0
        /*05a4*/ 	.word	0x000000ff
        /*05a8*/ 	.word	0x00000000
        /*05ac*/ 	.short	0x0101
        /*05ae*/ 	.byte	0x07
	.zero		1


	//   ....[27]....
        /*05b0*/ 	.word	0x000033c0
        /*05b4*/ 	.word	0x000000ff
        /*05b8*/ 	.word	0x00028c00
        /*05bc*/ 	.short	0x010a
        /*05be*/ 	.byte	0x29
	.zero		1


	//   ....[28]....
        /*05c0*/ 	.word	0x00003550
        /*05c4*/ 	.word	0x000000ff
        /*05c8*/ 	.word	0x00028c30
        /*05cc*/ 	.short	0x010a
        /*05ce*/ 	.byte	0x29
	.zero		1


	//   ....[29]....
        /*05d0*/ 	.word	0x00003590
        /*05d4*/ 	.word	0x000000ff
        /*05d8*/ 	.word	0x00028c30
        /*05dc*/ 	.short	0x010a
        /*05de*/ 	.byte	0x29
	.zero		1


	//   ....[30]....
        /*05e0*/ 	.word	0x00003c30
        /*05e4*/ 	.word	0x000000ff
        /*05e8*/ 	.word	0x00000000
        /*05ec*/ 	.short	0x0101
        /*05ee*/ 	.byte	0x04
	.zero		1


	//   ....[31]....
        /*05f0*/ 	.word	0x00004b90
        /*05f4*/ 	.word	0x000000ff
        /*05f8*/ 	.word	0x00028c50
        /*05fc*/ 	.short	0x010a
        /*05fe*/ 	.byte	0x29
	.zero		1


	//   ....[32]....
        /*0600*/ 	.word	0x00004be0
        /*0604*/ 	.word	0x000000ff
        /*0608*/ 	.word	0x00028c50
        /*060c*/ 	.short	0x010a
        /*060e*/ 	.byte	0x29
	.zero		1


	//   ....[33]....
        /*0610*/ 	.word	0x00004ea0
        /*0614*/ 	.word	0x000000ff
        /*0618*/ 	.word	0x00000000
        /*061c*/ 	.short	0x0101
        /*061e*/ 	.byte	0x05
	.zero		1


	//   ....[34]....
        /*0620*/ 	.word	0x00004fd0
        /*0624*/ 	.word	0x000000ff
        /*0628*/ 	.word	0x00028c30
        /*062c*/ 	.short	0x010a
        /*062e*/ 	.byte	0x1a
	.zero		1


	//   ....[35]....
        /*0630*/ 	.word	0x00005010
        /*0634*/ 	.word	0x000000ff
        /*0638*/ 	.word	0x00028c30
        /*063c*/ 	.short	0x010a
        /*063e*/ 	.byte	0x1a
	.zero		1


	//   ....[36]....
        /*0640*/ 	.word	0x00005390
        /*0644*/ 	.word	0x000000ff
        /*0648*/ 	.word	0x00000000
        /*064c*/ 	.short	0x0101
        /*064e*/ 	.byte	0x0a
	.zero		1


	//   ....[37]....
        /*0650*/ 	.word	0x000068a0
        /*0654*/ 	.word	0x000000ff
        /*0658*/ 	.word	0x00028c50
        /*065c*/ 	.short	0x010a
        /*065e*/ 	.byte	0x1a
	.zero		1


	//   ....[38]....
        /*0660*/ 	.word	0x000068e0
        /*0664*/ 	.word	0x000000ff
        /*0668*/ 	.word	0x00028c50
        /*066c*/ 	.short	0x010a
        /*066e*/ 	.byte	0x1a
	.zero		1


	//   ....[39]....
        /*0670*/ 	.word	0x00006b50
        /*0674*/ 	.word	0x000000ff
        /*0678*/ 	.word	0x00000000
        /*067c*/ 	.short	0x0101
        /*067e*/ 	.byte	0x05
	.zero		1


	//   ....[40]....
        /*0680*/ 	.word	0x000076f0
        /*0684*/ 	.word	0x000000ff
        /*0688*/ 	.word	0x00000000
        /*068c*/ 	.short	0x0101
        /*068e*/ 	.byte	0x04
	.zero		1


	//   ....[41]....
        /*0690*/ 	.word	0x0000adb0
        /*0694*/ 	.word	0x000000ff
        /*0698*/ 	.word	0x00028c40
        /*069c*/ 	.short	0x010a
        /*069e*/ 	.byte	0x2b
	.zero		1


	//   ....[42]....
        /*06a0*/ 	.word	0x0000b1e0
        /*06a4*/ 	.word	0x000000ff
        /*06a8*/ 	.word	0x00028c30
        /*06ac*/ 	.short	0x0107
        /*06ae*/ 	.byte	0x2b
	.zero		1


	//   ....[43]....
        /*06b0*/ 	.word	0x0000b250
        /*06b4*/ 	.word	0x000000ff
        /*06b8*/ 	.word	0x00028c30
        /*06bc*/ 	.short	0x0101
        /*06be*/ 	.byte	0x2b
	.zero		1


	//   ....[44]....
        /*06c0*/ 	.word	0x0000b920
        /*06c4*/ 	.word	0x000000ff
        /*06c8*/ 	.word	0x00028c00
        /*06cc*/ 	.short	0x0107
        /*06ce*/ 	.byte	0x2b
	.zero		1


	//   ....[45]....
        /*06d0*/ 	.word	0x0000b960
        /*06d4*/ 	.word	0x000000ff
        /*06d8*/ 	.word	0x00028c00
        /*06dc*/ 	.short	0x0101
        /*06de*/ 	.byte	0x2b
	.zero		1


	//   ....[46]....
        /*06e0*/ 	.word	0x0000b970
        /*06e4*/ 	.word	0x000000ff
        /*06e8*/ 	.word	0x00028c20
        /*06ec*/ 	.short	0x010a
        /*06ee*/ 	.byte	0x2b
	.zero		1


	//   ....[47]....
        /*06f0*/ 	.word	0x0000b9c0
        /*06f4*/ 	.word	0x000000ff
        /*06f8*/ 	.word	0x00028c60
        /*06fc*/ 	.short	0x010a
        /*06fe*/ 	.byte	0x2b
	.zero		1


	//   ....[48]....
        /*0700*/ 	.word	0x0000c1e0
        /*0704*/ 	.word	0x000000ff
        /*0708*/ 	.word	0x00028c50
        /*070c*/ 	.short	0x0107
        /*070e*/ 	.byte	0x2b
	.zero		1


	//   ....[49]....
        /*0710*/ 	.word	0x0000c260
        /*0714*/ 	.word	0x000000ff
        /*0718*/ 	.word	0x00028c50
        /*071c*/ 	.short	0x0101
        /*071e*/ 	.byte	0x2b
	.zero		1


	//   ....[50]....
        /*0720*/ 	.word	0x0000c580
        /*0724*/ 	.word	0x0000000a
        /*0728*/ 	.word	0x00028c40
        /*072c*/ 	.short	0x010a
        /*072e*/ 	.byte	0x3f
	.zero		1


	//   ....[51]....
        /*0730*/ 	.word	0x0000c910
        /*0734*/ 	.word	0x0000000a
        /*0738*/ 	.word	0x00028c30
        /*073c*/ 	.short	0x0107
        /*073e*/ 	.byte	0x3f
	.zero		1


	//   ....[52]....
        /*0740*/ 	.word	0x0000c9c0
        /*0744*/ 	.word	0x0000000a
        /*0748*/ 	.word	0x00028c30
        /*074c*/ 	.short	0x0101
        /*074e*/ 	.byte	0x3f
	.zero		1


	//   ....[53]....
        /*0750*/ 	.word	0x0000c9f0
        /*0754*/ 	.word	0x0000000a
        /*0758*/ 	.word	0x00028c60
        /*075c*/ 	.short	0x010a
        /*075e*/ 	.byte	0x3f
	.zero		1


	//   ....[54]....
        /*0760*/ 	.word	0x0000d030
        /*0764*/ 	.word	0x0000000a
        /*0768*/ 	.word	0x00028c50
        /*076c*/ 	.short	0x0107
        /*076e*/ 	.byte	0x3f
	.zero		1


	//   ....[55]....
        /*0770*/ 	.word	0x0000d100
        /*0774*/ 	.word	0x0000000a
        /*0778*/ 	.word	0x00028c50
        /*077c*/ 	.short	0x0101
        /*077e*/ 	.byte	0x3f
	.zero		1


	//   ....[56]....
        /*0780*/ 	.word	0x0000d1e0
        /*0784*/ 	.word	0x00000005
        /*0788*/ 	.word	0x00028c20
        /*078c*/ 	.short	0x010a
        /*078e*/ 	.byte	0x3f
	.zero		1


	//   ....[57]....
        /*0790*/ 	.word	0x0000d350
        /*0794*/ 	.word	0x00000004
        /*0798*/ 	.word	0x00028c40
        /*079c*/ 	.short	0x010a
        /*079e*/ 	.byte	0x3f
	.zero		1


	//   ....[58]....
        /*07a0*/ 	.word	0x0000d3f0
        /*07a4*/ 	.word	0x00000005
        /*07a8*/ 	.word	0x00028c40
        /*07ac*/ 	.short	0x010a
        /*07ae*/ 	.byte	0x3f
	.zero		1


	//   ....[59]....
        /*07b0*/ 	.word	0x0000d430
        /*07b4*/ 	.word	0x00000004
        /*07b8*/ 	.word	0x00028c60
        /*07bc*/ 	.short	0x010a
        /*07be*/ 	.byte	0x3f
	.zero		1


	//   ....[60]....
        /*07c0*/ 	.word	0x0000d470
        /*07c4*/ 	.word	0x00000005
        /*07c8*/ 	.word	0x00028c60
        /*07cc*/ 	.short	0x010a
        /*07ce*/ 	.byte	0x3f
	.zero		1


	//   ....[61]....
        /*07d0*/ 	.word	0x0000d4e0
        /*07d4*/ 	.word	0x00000005
        /*07d8*/ 	.word	0x00028c50
        /*07dc*/ 	.short	0x010a
        /*07de*/ 	.byte	0x3f
	.zero		1


	//   ....[62]....
        /*07e0*/ 	.word	0x0000d540
        /*07e4*/ 	.word	0x00000005
        /*07e8*/ 	.word	0x00028c50
        /*07ec*/ 	.short	0x010a
        /*07ee*/ 	.byte	0x3f
	.zero		1


	//   ....[63]....
        /*07f0*/ 	.word	0x0000d5a0
        /*07f4*/ 	.word	0x00000000
        /*07f8*/ 	.word	0x00028c00
        /*07fc*/ 	.short	0x010a
        /*07fe*/ 	.byte	0x3f
	.zero		1


	//   ....[64]....
        /*0800*/ 	.word	0x0000d600
        /*0804*/ 	.word	0x00000002
        /*0808*/ 	.word	0x00028c30
        /*080c*/ 	.short	0x010a
        /*080e*/ 	.byte	0x3f
	.zero		1


	//   ....[65]....
        /*0810*/ 	.word	0x0000d660
        /*0814*/ 	.word	0x0000000c
        /*0818*/ 	.word	0x00028c50
        /*081c*/ 	.short	0x010a
        /*081e*/ 	.byte	0x3f
	.zero		1


	//   ....[66]....
        /*0820*/ 	.word	0x0000d6c0
        /*0824*/ 	.word	0x0000000c
        /*0828*/ 	.word	0x00028c30
        /*082c*/ 	.short	0x010a
        /*082e*/ 	.byte	0x3f
	.zero		1


	//   ....[67]....
        /*0830*/ 	.word	0x0000d720
        /*0834*/ 	.word	0x00000000
        /*0838*/ 	.word	0x00028c50
        /*083c*/ 	.short	0x010a
        /*083e*/ 	.byte	0x3f
	.zero		1


	//   ....[68]....
        /*0840*/ 	.word	0x0000d800
        /*0844*/ 	.word	0x00000003
        /*0848*/ 	.word	0x00028c40
        /*084c*/ 	.short	0x010a
        /*084e*/ 	.byte	0x3f
	.zero		1


	//   ....[69]....
        /*0850*/ 	.word	0x0000e170
        /*0854*/ 	.word	0x00000003
        /*0858*/ 	.word	0x00028c20
        /*085c*/ 	.short	0x010a
        /*085e*/ 	.byte	0x3f
	.zero		1


	//   ....[70]....
        /*0860*/ 	.word	0x0000e1d0
        /*0864*/ 	.word	0x00000003
        /*0868*/ 	.word	0x00028c60
        /*086c*/ 	.short	0x010a
        /*086e*/ 	.byte	0x3f
	.zero		1


	//   ....[71]....
        /*0870*/ 	.word	0x0000ea60
        /*0874*/ 	.word	0x0000000a
        /*0878*/ 	.word	0x00028c40
        /*087c*/ 	.short	0x010a
        /*087e*/ 	.byte	0x3f
	.zero		1


	//   ....[72]....
        /*0880*/ 	.word	0x0000eee0
        /*0884*/ 	.word	0x0000000a
        /*0888*/ 	.word	0x00028c60
        /*088c*/ 	.short	0x010a
        /*088e*/ 	.byte	0x3f
	.zero		1


	//   ....[73]....
        /*0890*/ 	.word	0x0000f640
        /*0894*/ 	.word	0x00000005
        /*0898*/ 	.word	0x00028c20
        /*089c*/ 	.short	0x010a
        /*089e*/ 	.byte	0x3f
	.zero		1


	//   ....[74]....
        /*08a0*/ 	.word	0x0000f7e0
        /*08a4*/ 	.word	0x00000004
        /*08a8*/ 	.word	0x00028c40
        /*08ac*/ 	.short	0x010a
        /*08ae*/ 	.byte	0x3f
	.zero		1


	//   ....[75]....
        /*08b0*/ 	.word	0x0000f830
        /*08b4*/ 	.word	0x00000005
        /*08b8*/ 	.word	0x00028c40
        /*08bc*/ 	.short	0x010a
        /*08be*/ 	.byte	0x3f
	.zero		1


	//   ....[76]....
        /*08c0*/ 	.word	0x0000f880
        /*08c4*/ 	.word	0x00000004
        /*08c8*/ 	.word	0x00028c60
        /*08cc*/ 	.short	0x010a
        /*08ce*/ 	.byte	0x3f
	.zero		1


	//----- nvinfo : EIATTR_NUM_MBARRIERS
	.align		4
.L_148:
        /*08d0*/ 	.byte	0x03, 0x38
        /*08d2*/ 	.short	0x0016


	//----- nvinfo : EIATTR_EXIT_INSTR_OFFSETS
	.align		4
        /*08d4*/ 	.byte	0x04, 0x1c
        /*08d6*/ 	.short	(.L_150 - .L_149)


	//   ....[0]....
.L_149:
        /*08d8*/ 	.word	0x0000d4c0


	//----- nvinfo : EIATTR_MAX_THREADS
	.align		4
.L_150:
        /*08dc*/ 	.byte	0x04, 0x05
        /*08de*/ 	.short	(.L_152 - .L_151)
.L_151:
        /*08e0*/ 	.word	0x00000180
        /*08e4*/ 	.word	0x00000001
        /*08e8*/ 	.word	0x00000001


	//----- nvinfo : EIATTR_CRS_STACK_SIZE
	.align		4
.L_152:
        /*08ec*/ 	.byte	0x04, 0x1e
        /*08ee*/ 	.short	(.L_154 - .L_153)
.L_153:
        /*08f0*/ 	.word	0x00000000


	//----- nvinfo : EIATTR_CBANK_PARAM_SIZE
	.align		4
.L_154:
        /*08f4*/ 	.byte	0x03, 0x19
        /*08f6*/ 	.short	0x0a70


	//----- nvinfo : EIATTR_PARAM_CBANK
	.align		4
        /*08f8*/ 	.byte	0x04, 0x0a
        /*08fa*/ 	.short	(.L_156 - .L_155)
	.align		4
.L_155:
        /*08fc*/ 	.word	index@(.nv.constant0._ZN7cutlass13device_kernelIN5flash11enable_sm90INS1_16FlashAttnFwdSm90INS1_25CollectiveMainloopFwdSm90ILi2EN4cute5tupleIJNS5_1CILi1EEES8_S8_EEENS6_IJNS7_ILi64EEESA_SA_EEELi512ENS_6half_tEfNS_4arch4Sm90ELb0ELb0ELb1ELb0ELb1ELb0ELb0ELb0ELb0ELb1ELb1ELb0EEENS1_21CollectiveEpilogueFwdINS6_IJSA_NS7_ILi512EEESA_EEES9_SC_SE_Li256ELb0ELb1ELb1ELb0EEENS1_19SingleTileSchedulerILb0ELb1ELb1ELi64EEEEEEEEEvNT_6ParamsE)
        /*0900*/ 	.short	0x0210
        /*0902*/ 	.short	0x0a70


	//----- nvinfo : EIATTR_SW_WAR
	.align		4
.L_156:
        /*0904*/ 	.byte	0x04, 0x36
        /*0906*/ 	.short	(.L_158 - .L_157)
.L_157:
        /*0908*/ 	.word	0x00000008
.L_158:


//--------------------- .nv.info._ZN7cutlass13device_kernelIN5flash11enable_sm90INS1_16FlashAttnFwdSm90INS1_25CollectiveMainloopFwdSm90ILi2EN4cute5tupleIJNS5_1CILi1EEES8_S8_EEENS6_IJNS7_ILi64EEESA_SA_EEELi512ENS_6half_tEfNS_4arch4Sm90ELb0ELb0ELb1ELb0ELb1ELb0ELb1ELb0ELb0ELb1ELb1ELb0EEENS1_21CollectiveEpilogueFwdINS6_IJSA_NS7_ILi512EEESA_EEES9_SC_SE_Li256ELb0ELb1ELb1ELb0EEENS1_19SingleTileSchedulerILb0ELb1ELb1ELi64EEEEEEEEEvNT_6ParamsE --------------------------
	.section	.nv.info._ZN7cutlass13device_kernelIN5flash11enable_sm90INS1_16FlashAttnFwdSm90INS1_25CollectiveMainloopFwdSm90ILi2EN4cute5tupleIJNS5_1CILi1EEES8_S8_EEENS6_IJNS7_ILi64EEESA_SA_EEELi512ENS_6half_tEfNS_4arch4Sm90ELb0ELb0ELb1ELb0ELb1ELb0ELb1ELb0ELb0ELb1ELb1ELb0EEENS1_21CollectiveEpilogueFwdINS6_IJSA_NS7_ILi512EEESA_EEES9_SC_SE_Li256ELb0ELb1ELb1ELb0EEENS1_19SingleTileSchedulerILb0ELb1ELb1ELi64EEEEEEEEEvNT_6ParamsE,"",@"SHT_CUDA_INFO"
	.sectionflags	@""
	.align	4


	//----- nvinfo : EIATTR_CUDA_API_VERSION
	.align		4
        /*0000*/ 	.byte	0x04, 0x37
        /*0002*/ 	.short	(.L_160 - .L_159)
.L_159:
        /*0004*/ 	.word	0x00000082


	//----- nvinfo : EIATTR_KPARAM_INFO
	.align		4
.L_160:
        /*0008*/ 	.byte	0x04, 0x17
        /*000a*/ 	.short	(.L_162 - .L_161)
.L_161:
        /*000c*/ 	.word	0x00000000
        /*0010*/ 	.short	0x0000
        /*0012*/ 	.short	0x0070
        /*0014*/ 	.byte	0x00, 0xf0, 0x01, 0x2c


	//----- nvinfo : EIATTR_SPARSE_MMA_MASK
	.align		4
.L_162:
        /*0018*/ 	.byte	0x03, 0x50
        /*001a*/ 	.short	0x0000


	//----- nvinfo : EIATTR_MAXREG_COUNT
	.align		4
        /*001c*/ 	.byte	0x03, 0x1b
        /*001e*/ 	.short	0x00a8


	//----- nvinfo : EIATTR_NUM_BARRIERS
	.align		4
        /*0020*/ 	.byte	0x02, 0x4c
        /*0022*/ 	.byte	0x10
	.zero		1


	//----- nvinfo : EIATTR_EXTERNS
	.align		4
        /*0024*/ 	.byte	0x04, 0x0f
        /*0026*/ 	.short	(.L_164 - .L_163)


	//   ....[0]....
	.align		4
.L_163:
        /*0028*/ 	.word	index@(__assertfail)


	//----- nvinfo : EIATTR_ANNOTATIONS
	.align		4
.L_164:
        /*002c*/ 	.byte	0x04, 0x55
        /*002e*/ 	.short	(.L_166 - .L_165)


	//   ....[0]....
.L_165:
        /*0030*/ 	.word	0x00000001
        /*0034*/ 	.byte	0x90, 0x08, 0x00, 0x00, 0x01, 0x00, 0x00, 0x00, 0x10, 0x12, 0x00, 0x00, 0x01, 0x00, 0x00, 0x00
        /*0044*/ 	.byte	0xf0, 0x33, 0x00, 0x00, 0x01, 0x00, 0x00, 0x00, 0xb0, 0xd9, 0x00, 0x00, 0x01, 0x00, 0x00, 0x00
        /*0054*/ 	.byte	0xf0, 0x0d, 0x01, 0x00


	//----- nvinfo : EIATTR_MERCURY_ISA_VERSION
	.align		4
.L_166:
        /*0058*/ 	.byte	0x03, 0x5f
        /*005a*/ 	.short	0x0101


	//----- nvinfo : EIATTR_INT_WARP_WIDE_INSTR_OFFSETS
	.align		4
        /*005c*/ 	.byte	0x04, 0x31
        /*005e*/ 	.short	(.L_168 - .L_167)


	//   ....[0]....
.L_167:
        /*0060*/ 	.word	0x000000c0


	//   ....[1]....
        /*0064*/ 	.word	0x000000d0


	//   ....[2]....
        /*0068*/ 	.word	0x000000e0


	//   ....[3]....
        /*006c*/ 	.word	0x00000180


	//----- nvinfo : EIATTR_COOP_GROUP_MASK_REGIDS
	.align		4
.L_168:
        /*0070*/ 	.byte	0x04, 0x29
        /*0072*/ 	.short	(.L_170 - .L_169)


	//   ....[0]....
.L_169:
        /*0074*/ 	.word	0xffffffff


	//   ....[1]....
        /*0078*/ 	.word	0xffffffff


	//   ....[2]....
        /*007c*/ 	.word	0xffffffff


	//   ....[3]....
        /*0080*/ 	.word	0xffffffff


	//   ....[4]....
        /*0084*/ 	.word	0xffffffff


	//   ....[5]....
        /*0088*/ 	.word	0xffffffff


	//   ....[6]....
        /*008c*/ 	.word	0xffffffff


	//   ....[7]....
        /*0090*/ 	.word	0xffffffff


	//   ....[8]....
        /*0094*/ 	.word	0xffffffff


	//   ....[9]....
        /*0098*/ 	.word	0xffffffff


	//   ....[10]....
        /*009c*/ 	.word	0xffffffff


	//   ....[11]....
        /*00a0*/ 	.word	0xffffffff


	//   ....[12]....
        /*00a4*/ 	.word	0xffffffff


	//   ....[13]....
        /*00a8*/ 	.word	0xffffffff


	//   ....[14]....
        /*00ac*/ 	.word	0xffffffff


	//   ....[15]....
        /*00b0*/ 	.word	0xffffffff


	//   ....[16]....
        /*00b4*/ 	.word	0xffffffff


	//   ....[17]....
        /*00b8*/ 	.word	0xffffffff


	//   ....[18]....
        /*00bc*/ 	.word	0xffffffff


	//   ....[19]....
        /*00c0*/ 	.word	0xffffffff


	//   ....[20]....
        /*00c4*/ 	.word	0xffffffff


	//   ....[21]....
        /*00c8*/ 	.word	0xffffffff


	//   ....[22]....
        /*00cc*/ 	.word	0xffffffff


	//   ....[23]....
        /*00d0*/ 	.word	0xffffffff


	//   ....[24]....
        /*00d4*/ 	.word	0xffffffff


	//   ....[25]....
        /*00d8*/ 	.word	0xffffffff


	//   ....[26]....
        /*00dc*/ 	.word	0xffffffff


	//   ....[27]....
        /*00e0*/ 	.word	0xffffffff


	//   ....[28]....
        /*00e4*/ 	.word	0xffffffff


	//   ....[29]....
        /*00e8*/ 	.word	0xffffffff


	//   ....[30]....
        /*00ec*/ 	.word	0xffffffff


	//   ....[31]....
        /*00f0*/ 	.word	0xffffffff


	//   ....[32]....
        /*00f4*/ 	.word	0xffffffff


	//   ....[33]....
        /*00f8*/ 	.word	0xffffffff


	//   ....[34]....
        /*00fc*/ 	.word	0xffffffff


	//   ....[35]....
        /*0100*/ 	.word	0xffffffff


	//   ....[36]....
        /*0104*/ 	.word	0xffffffff


	//   ....[37]....
        /*0108*/ 	.word	0xffffffff


	//   ....[38]....
        /*010c*/ 	.word	0xffffffff


	//   ....[39]....
        /*0110*/ 	.word	0xffffffff


	//   ....[40]....
        /*0114*/ 	.word	0xffffffff


	//   ....[41]....
        /*0118*/ 	.word	0xffffffff


	//   ....[42]....
        /*011c*/ 	.word	0xffffffff


	//   ....[43]....
        /*0120*/ 	.word	0xffffffff


	//   ....[44]....
        /*0124*/ 	.word	0xffffffff


	//   ....[45]....
        /*0128*/ 	.word	0xffffffff


	//   ....[46]....
        /*012c*/ 	.word	0xffffffff


	//   ....[47]....
        /*0130*/ 	.word	0xffffffff


	//   ....[48]....
        /*0134*/ 	.word	0xffffffff


	//   ....[49]....
        /*0138*/ 	.word	0xffffffff


	//   ....[50]....
        /*013c*/ 	.word	0xffffffff


	//   ....[51]....
        /*0140*/ 	.word	0xffffffff


	//   ....[52]....
        /*0144*/ 	.word	0xffffffff


	//   ....[53]....
        /*0148*/ 	.word	0xffffffff


	//   ....[54]....
        /*014c*/ 	.word	0xffffffff


	//   ....[55]....
        /*0150*/ 	.word	0xffffffff


	//   ....[56]....
        /*0154*/ 	.word	0xffffffff


	//   ....[57]....
        /*0158*/ 	.word	0xffffffff


	//   ....[58]....
        /*015c*/ 	.word	0xffffffff


	//   ....[59]....
        /*0160*/ 	.word	0xffffffff


	//   ....[60]....
        /*0164*/ 	.word	0xffffffff


	//   ....[61]....
        /*0168*/ 	.word	0xffffffff


	//   ....[62]....
        /*016c*/ 	.word	0xffffffff


	//   ....[63]....
        /*0170*/ 	.word	0xffffffff


	//   ....[64]....
        /*0174*/ 	.word	0xffffffff


	//   ....[65]....
        /*0178*/ 	.word	0xffffffff


	//   ....[66]....
        /*017c*/ 	.word	0xffffffff


	//   ....[67]....
        /*0180*/ 	.word	0xffffffff


	//   ....[68]....
        /*0184*/ 	.word	0xffffffff


	//   ....[69]....
        /*0188*/ 	.word	0xffffffff


	//   ....[70]....
        /*018c*/ 	.word	0xffffffff


	//   ....[71]....
        /*0190*/ 	.word	0xffffffff


	//   ....[72]....
        /*0194*/ 	.word	0xffffffff


	//   ....[73]....
        /*0198*/ 	.word	0xffffffff


	//   ....[74]....
        /*019c*/ 	.word	0xffffffff


	//   ....[75]....
        /*01a0*/ 	.word	0xffffffff


	//   ....[76]....
        /*01a4*/ 	.word	0xffffffff


	//   ....[77]....
        /*01a8*/ 	.word	0xffffffff


	//   ....[78]....
        /*01ac*/ 	.word	0xffffffff


	//   ....[79]....
        /*01b0*/ 	.word	0xffffffff


	//   ....[80]....
        /*01b4*/ 	.word	0xffffffff


	//   ....[81]....
        /*01b8*/ 	.word	0xffffffff


	//   ....[82]....
        /*01bc*/ 	.word	0xffffffff


	//   ....[83]....
        /*01c0*/ 	.word	0x0500000f


	//   ....[84]....
        /*01c4*/ 	.word	0x0500000f


	//   ....[85]....
        /*01c8*/ 	.word	0x0500000f


	//   ....[86]....
        /*01cc*/ 	.word	0x0500000f


	//   ....[87]....
        /*01d0*/ 	.word	0x0500000f


	//   ....[88]....
        /*01d4*/ 	.word	0x0500000f


	//   ....[89]....
        /*01d8*/ 	.word	0x0500000f


	//   ....[90]....
        /*01dc*/ 	.word	0x0500000f


	//   ....[91]....
        /*01e0*/ 	.word	0x0500000f


	//   ....[92]....
        /*01e4*/ 	.word	0x0500000f


	//   ....[93]....
        /*01e8*/ 	.word	0x0500000f


	//   ....[94]....
        /*01ec*/ 	.word	0x0500000f


	//   ....[95]....
        /*01f0*/ 	.word	0x0500000f


	//   ....[96]....
        /*01f4*/ 	.word	0x0500000f


	//   ....[97]....
        /*01f8*/ 	.word	0x0500000f


	//   ....[98]....
        /*01fc*/ 	.word	0x0500000f


	//   ....[99]....
        /*0200*/ 	.word	0x0500000f


	//   ....[100]....
        /*0204*/ 	.word	0x0500000f


	//   ....[101]....
        /*0208*/ 	.word	0x0500000f


	//   ....[102]....
        /*020c*/ 	.word	0x0500000f


	//   ....[103]....
        /*0210*/ 	.word	0x0500000f


	//   ....[104]....
        /*0214*/ 	.word	0x0500000f


	//   ....[105]....
        /*0218*/ 	.word	0x0500000f


	//   ....[106]....
        /*021c*/ 	.word	0x0500000f


	//   ....[107]....
        /*0220*/ 	.word	0x0500000f


	//   ....[108]....
        /*0224*/ 	.word	0x0500000f


	//   ....[109]....
        /*0228*/ 	.word	0x0500000f


	//   ....[110]....
        /*022c*/ 	.word	0x0500000f


	//   ....[111]....
        /*0230*/ 	.word	0x0500000f


	//   ....[112]....
        /*0234*/ 	.word	0x0500000f


	//   ....[113]....
        /*0238*/ 	.word	0x0500000f


	//   ....[114]....
        /*023c*/ 	.word	0x0500000f


	//   ....[115]....
        /*0240*/ 	.word	0x0500000f


	//   ....[116]....
        /*0244*/ 	.word	0x0500000f


	//   ....[117]....
        /*0248*/ 	.word	0x0500000f


	//   ....[118]....
        /*024c*/ 	.word	0x0500000f


	//   ....[119]....
        /*0250*/ 	.word	0x0500000f


	//   ....[120]....
        /*0254*/ 	.word	0x0500000f


	//   ....[121]....
        /*0258*/ 	.word	0x0500000f


	//   ....[122]....
        /*025c*/ 	.word	0x0500000f


	//   ....[123]....
        /*0260*/ 	.word	0x0500000f


	//   ....[124]....
        /*0264*/ 	.word	0x0500000f


	//   ....[125]....
        /*0268*/ 	.word	0x0500000f


	//   ....[126]....
        /*026c*/ 	.word	0x0500000f


	//   ....[127]....
        /*0270*/ 	.word	0x0500000f


	//   ....[128]....
        /*0274*/ 	.word	0x0500000f


	//   ....[129]....
        /*0278*/ 	.word	0x0500000f


	//   ....[130]....
        /*027c*/ 	.word	0x0500000f


	//   ....[131]....
        /*0280*/ 	.word	0x0500000f


	//   ....[132]....
        /*0284*/ 	.word	0x0500000f


	//----- nvinfo : EIATTR_COOP_GROUP_INSTR_OFFSETS
	.align		4
.L_170:
        /*0288*/ 	.byte	0x04, 0x28
        /*028a*/ 	.short	(.L_172 - .L_171)


	//   ....[0]....
.L_171:
        /*028c*/ 	.word	0x00000080


	//   ....[1]....
        /*0290*/ 	.word	0x00000090


	//   ....[2]....
        /*0294*/ 	.word	0x000002b0


	//   ....[3]....
        /*0298*/ 	.word	0x00000410


	//   ....[4]....
        /*029c*/ 	.word	0x00000530


	//   ....[5]....
        /*02a0*/ 	.word	0x00000690


	//   ....[6]....
        /*02a4*/ 	.word	0x00001250


	//   ....[7]....
        /*02a8*/ 	.word	0x00003170


	//   ....[8]....
        /*02ac*/ 	.word	0x000042c0


	//   ....[9]....
        /*02b0*/ 	.word	0x00005890


	//   ....[10]....
        /*02b4*/ 	.word	0x00005920


	//   ....[11]....
        /*02b8*/ 	.word	0x00005b60


	//   ....[12]....
        /*02bc*/ 	.word	0x00005be0


	//   ....[13]....
        /*02c0*/ 	.word	0x00006580


	//   ....[14]....
        /*02c4*/ 	.word	0x00007030


	//   ....[15]....
        /*02c8*/ 	.word	0x00008310


	//   ....[16]....
        /*02cc*/ 	.word	0x00008380


	//   ....[17]....
        /*02d0*/ 	.word	0x00008670


	//   ....[18]....
        /*02d4*/ 	.word	0x00008830


	//   ....[19]....
        /*02d8*/ 	.word	0x00009760


	//   ....[20]....
        /*02dc*/ 	.word	0x00009860


	//   ....[21]....
        /*02e0*/ 	.word	0x000098b0


	//   ....[22]....
        /*02e4*/ 	.word	0x000098e0


	//   ....[23]....
        /*02e8*/ 	.word	0x00009900


	//   ....[24]....
        /*02ec*/ 	.word	0x0000a3d0


	//   ....[25]....
        /*02f0*/ 	.word	0x0000a890


	//   ....[26]....
        /*02f4*/ 	.word	0x0000a8c0


	//   ....[27]....
        /*02f8*/ 	.word	0x0000a8f0


	//   ....[28]....
        /*02fc*/ 	.word	0x0000a900


	//   ....[29]....
        /*0300*/ 	.word	0x0000ad90


	//   ....[30]....
        /*0304*/ 	.word	0x0000adc0


	//   ....[31]....
        /*0308*/ 	.word	0x0000ba20


	//   ....[32]....
        /*030c*/ 	.word	0x0000ba40


	//   ....[33]....
        /*0310*/ 	.word	0x0000ca80


	//   ....[34]....
        /*0314*/ 	.word	0x0000dd20


	//   ....[35]....
        /*0318*/ 	.word	0x0000dd40


	//   ....[36]....
        /*031c*/ 	.word	0x0000dd50


	//   ....[37]....
        /*0320*/ 	.word	0x0000dd90


	//   ....[38]....
        /*0324*/ 	.word	0x0000dde0


	//   ....[39]....
        /*0328*/ 	.word	0x0000de00


	//   ....[40]....
        /*032c*/ 	.word	0x0000de30


	//   ....[41]....
        /*0330*/ 	.word	0x0000de50


	//   ....[42]....
        /*0334*/ 	.word	0x0000e430


	//   ....[43]....
        /*0338*/ 	.word	0x0000e470


	//   ....[44]....
        /*033c*/ 	.word	0x0000e490


	//   ....[45]....
        /*0340*/ 	.word	0x0000e4a0


	//   ....[46]....
        /*0344*/ 	.word	0x0000e500


	//   ....[47]....
        /*0348*/ 	.word	0x0000e5d0


	//   ....[48]....
        /*034c*/ 	.word	0x0000e5f0


	//   ....[49]....
        /*0350*/ 	.word	0x0000e620


	//   ....[50]....
        /*0354*/ 	.word	0x0000ed20


	//   ....[51]....
        /*0358*/ 	.word	0x0000ed50


	//   ....[52]....
        /*035c*/ 	.word	0x0000ede0


	//   ....[53]....
        /*0360*/ 	.word	0x0000ee90


	//   ....[54]....
        /*0364*/ 	.word	0x0000ef80


	//   ....[55]....
        /*0368*/ 	.word	0x0000f050


	//   ....[56]....
        /*036c*/ 	.word	0x0000f0b0


	//   ....[57]....
        /*0370*/ 	.word	0x0000f150


	//   ....[58]....
        /*0374*/ 	.word	0x0000f600


	//   ....[59]....
        /*0378*/ 	.word	0x0000f630


	//   ....[60]....
        /*037c*/ 	.word	0x0000f660


	//   ....[61]....
        /*0380*/ 	.word	0x0000f690


	//   ....[62]....
        /*0384*/ 	.word	0x0000f6c0


	//   ....[63]....
        /*0388*/ 	.word	0x0000f710


	//   ....[64]....
        /*038c*/ 	.word	0x0000f890


	//   ....[65]....
        /*0390*/ 	.word	0x0000f8c0


	//   ....[66]....
        /*0394*/ 	.word	0x000102a0


	//   ....[67]....
        /*0398*/ 	.word	0x000102c0


	//   ....[68]....
        /*039c*/ 	.word	0x000102d0


	//   ....[69]....
        /*03a0*/ 	.word	0x000102f0


	//   ....[70]....
        /*03a4*/ 	.word	0x00010310


	//   ....[71]....
        /*03a8*/ 	.word	0x00010340


	//   ....[72]....
        /*03ac*/ 	.word	0x00010360


	//   ....[73]....
        /*03b0*/ 	.word	0x00010390


	//   ....[74]....
        /*03b4*/ 	.word	0x000106f0


	//   ....[75]....
        /*03b8*/ 	.word	0x00010720


	//   ....[76]....
        /*03bc*/ 	.word	0x00010750


	//   ....[77]....
        /*03c0*/ 	.word	0x00010770


	//   ....[78]....
        /*03c4*/ 	.word	0x00010780


	//   ....[79]....
        /*03c8*/ 	.word	0x000107a0


	//   ....[80]....
        /*03cc*/ 	.word	0x00010840


	//   ....[81]....
        /*03d0*/ 	.word	0x00010880


	//   ....[82]....
        /*03d4*/ 	.word	0x00010d80


	//   ....[83]....
        /*03d8*/ 	.word	0x00011240


	//   ....[84]....
        /*03dc*/ 	.word	0x00011330


	//   ....[85]....
        /*03e0*/ 	.word	0x000113d0


	//   ....[86]....
        /*03e4*/ 	.word	0x00011450


	//   ....[87]....
        /*03e8*/ 	.word	0x00011500


	//   ....[88]....
        /*03ec*/ 	.word	0x00011560


	//   ....[89]....
        /*03f0*/ 	.word	0x00011610


	//   ....[90]....
        /*03f4*/ 	.word	0x00011670


	//   ....[91]....
        /*03f8*/ 	.word	0x00011720


	//   ....[92]....
        /*03fc*/ 	.word	0x000117c0


	//   ....[93]....
        /*0400*/ 	.word	0x00011820


	//   ....[94]....
        /*0404*/ 	.word	0x000118d0


	//   ....[95]....
        /*0408*/ 	.word	0x000119c0


	//   ....[96]....
        /*040c*/ 	.word	0x00011a60


	//   ....[97]....
        /*0410*/ 	.word	0x00011b40


	//   ....[98]....
        /*0414*/ 	.word	0x00011c50


	//   ....[99]....
        /*0418*/ 	.word	0x00011ca0


	//   ....[100]....
        /*041c*/ 	.word	0x00011d30


	//   ....[101]....
        /*0420*/ 	.word	0x00011e00


	//   ....[102]....
        /*0424*/ 	.word	0x00012070


	//   ....[103]....
        /*0428*/ 	.word	0x000120e0


	//   ....[104]....
        /*042c*/ 	.word	0x00012310


	//   ....[105]....
        /*0430*/ 	.word	0x00012380


	//   ....[106]....
        /*0434*/ 	.word	0x00012550


	//   ....[107]....
        /*0438*/ 	.word	0x000125a0


	//   ....[108]....
        /*043c*/ 	.word	0x000126f0


	//   ....[109]....
        /*0440*/ 	.word	0x000127d0


	//   ....[110]....
        /*0444*/ 	.word	0x00012a30


	//   ....[111]....
        /*0448*/ 	.word	0x00012a80


	//   ....[112]....
        /*044c*/ 	.word	0x00012c40


	//   ....[113]....
        /*0450*/ 	.word	0x00012c90


	//   ....[114]....
        /*0454*/ 	.word	0x00012e50


	//   ....[115]....
        /*0458*/ 	.word	0x00012ea0


	//   ....[116]....
        /*045c*/ 	.word	0x00012f80


	//   ....[117]....
        /*0460*/ 	.word	0x00013020


	//   ....[118]....
        /*0464*/ 	.word	0x00013080


	//   ....[119]....
        /*0468*/ 	.word	0x00013120


	//   ....[120]....
        /*046c*/ 	.word	0x00013180


	//   ....[121]....
        /*0470*/ 	.word	0x00013220


	//   ....[122]....
        /*0474*/ 	.word	0x00013280


	//   ....[123]....
        /*0478*/ 	.word	0x00013320


	//   ....[124]....
        /*047c*/ 	.word	0x00013400


	//   ....[125]....
        /*0480*/ 	.word	0x000134d0


	//   ....[126]....
        /*0484*/ 	.word	0x000135a0


	//   ....[127]....
        /*0488*/ 	.word	0x000136a0


	//   ....[128]....
        /*048c*/ 	.word	0x000137c0


	//   ....[129]....
        /*0490*/ 	.word	0x000138a0


	//   ....[130]....
        /*0494*/ 	.word	0x000139b0


	//   ....[131]....
        /*0498*/ 	.word	0x00013a80


	//   ....[132]....
        /*049c*/ 	.word	0x00013b90


	//----- nvinfo : EIATTR_REG_RECONFIG
	.align		4
.L_172:
        /*04a0*/ 	.byte	0x01, 0x54
	.zero		2


	//----- nvinfo : EIATTR_SYSCALL_OFFSETS
	.align		4
        /*04a4*/ 	.byte	0x04, 0x46
        /*04a6*/ 	.short	(.L_174 - .L_173)


	//   ....[0]....
.L_173:
        /*04a8*/ 	.word	0x00003330


	//   ....[1]....
        /*04ac*/ 	.word	0x0000d1d0


	//   ....[2]....
        /*04b0*/ 	.word	0x0000d310


	//   ....[3]....
        /*04b4*/ 	.word	0x0000d400


	//   ....[4]....
        /*04b8*/ 	.word	0x0000e0f0


	//   ....[5]....
        /*04bc*/ 	.word	0x0000e8f0


	//----- nvinfo : EIATTR_MBARRIER_INSTR_OFFSETS
	.align		4
.L_174:
        /*04c0*/ 	.byte	0x04, 0x39
        /*04c2*/ 	.short	(.L_176 - .L_175)


	//   ....[0]....
.L_175:
        /*04c4*/ 	.word	0x00000190
        /*04c8*/ 	.word	0x000000ff
        /*04cc*/ 	.word	0x00038800
        /*04d0*/ 	.short	0x0100
        /*04d2*/ 	.byte	0x08
	.zero		1


	//   ....[1]....
        /*04d4*/ 	.word	0x000001a0
        /*04d8*/ 	.word	0x000000ff
        /*04dc*/ 	.word	0x00038810
        /*04e0*/ 	.short	0x0100
        /*04e2*/ 	.byte	0x08
	.zero		1


	//   ....[2]....
        /*04e4*/ 	.word	0x000001b0
        /*04e8*/ 	.word	0x000000ff
        /*04ec*/ 	.word	0x00038820
        /*04f0*/ 	.short	0x0100
        /*04f2*/ 	.byte	0x08
	.zero		1


	//   ....[3]....
        /*04f4*/ 	.word	0x00000260
        /*04f8*/ 	.word	0x000000ff
        /*04fc*/ 	.word	0x00038830
        /*0500*/ 	.short	0x0100
        /*0502*/ 	.byte	0x06
	.zero		1


	//   ....[4]....
        /*0504*/ 	.word	0x00000270
        /*0508*/ 	.word	0x000000ff
        /*050c*/ 	.word	0x00038840
        /*0510*/ 	.short	0x0100
        /*0512*/ 	.byte	0x06
	.zero		1


	//   ....[5]....
        /*0514*/ 	.word	0x00000280
        /*0518*/ 	.word	0x000000ff
        /*051c*/ 	.word	0x00038838
        /*0520*/ 	.short	0x0100
        /*0522*/ 	.byte	0x06
	.zero		1


	//   ....[6]....
        /*0524*/ 	.word	0x00000290
        /*0528*/ 	.word	0x000000ff
        /*052c*/ 	.word	0x00038848
        /*0530*/ 	.short	0x0100
        /*0532*/ 	.byte	0x06
	.zero		1


	//   ....[7]....
        /*0534*/ 	.word	0x000003c0
        /*0538*/ 	.word	0x000000ff
        /*053c*/ 	.word	0x00038850
        /*0540*/ 	.short	0x0100
        /*0542*/ 	.byte	0x08
	.zero		1


	//   ....[8]....
        /*0544*/ 	.word	0x000003d0
        /*0548*/ 	.word	0x000000ff
        /*054c*/ 	.word	0x00038860
        /*0550*/ 	.short	0x0100
        /*0552*/ 	.byte	0x08
	.zero		1


	//   ....[9]....
        /*0554*/ 	.word	0x000003e0
        /*0558*/ 	.word	0x000000ff
        /*055c*/ 	.word	0x00038858
        /*0560*/ 	.short	0x0100
        /*0562*/ 	.byte	0x08
	.zero		1


	//   ....[10]....
        /*0564*/ 	.word	0x000003f0
        /*0568*/ 	.word	0x000000ff
        /*056c*/ 	.word	0x00038868
        /*0570*/ 	.short	0x0100
        /*0572*/ 	.byte	0x08
	.zero		1


	//   ....[11]....
        /*0574*/ 	.word	0x000004e0
        /*0578*/ 	.word	0x000000ff
        /*057c*/ 	.word	0x00038870
        /*0580*/ 	.short	0x0100
        /*0582*/ 	.byte	0x06
	.zero		1


	//   ....[12]....
        /*0584*/ 	.word	0x000004f0
        /*0588*/ 	.word	0x000000ff
        /*058c*/ 	.word	0x00038880
        /*0590*/ 	.short	0x0100
        /*0592*/ 	.byte	0x06
	.zero		1


	//   ....[13]....
        /*0594*/ 	.word	0x00000500
        /*0598*/ 	.word	0x000000ff
        /*059c*/ 	.word	0x00038878
        /*05a0*/ 	.short	0x0100
        /*05a2*/ 	.byte	0x06
	.zero		1


	//   ....[14]....
        /*05a4*/ 	.word	0x00000510
        /*05a8*/ 	.word	0x000000ff
        /*05ac*/ 	.word	0x00038888
        /*05b0*/ 	.short	0x0100
        /*05b2*/ 	.byte	0x06
	.zero		1


	//   ....[15]....
        /*05b4*/ 	.word	0x00000640
        /*05b8*/ 	.word	0x000000ff
        /*05bc*/ 	.word	0x00038890
        /*05c0*/ 	.short	0x0100
        /*05c2*/ 	.byte	0x08
	.zero		1


	//   ....[16]....
        /*05c4*/ 	.word	0x00000650
        /*05c8*/ 	.word	0x000000ff
        /*05cc*/ 	.word	0x000388a0
        /*05d0*/ 	.short	0x0100
        /*05d2*/ 	.byte	0x08
	.zero		1


	//   ....[17]....
        /*05d4*/ 	.word	0x00000660
        /*05d8*/ 	.word	0x000000ff
        /*05dc*/ 	.word	0x00038898
        /*05e0*/ 	.short	0x0100
        /*05e2*/ 	.byte	0x08
	.zero		1


	//   ....[18]....
        /*05e4*/ 	.word	0x00000670
        /*05e8*/ 	.word	0x000000ff
        /*05ec*/ 	.word	0x000388a8
        /*05f0*/ 	.short	0x0100
        /*05f2*/ 	.byte	0x08
	.zero		1


	//   ....[19]....
        /*05f4*/ 	.word	0x000007b0
        /*05f8*/ 	.word	0x000000ff
        /*05fc*/ 	.word	0x000388b0
        /*0600*/ 	.short	0x0100
        /*0602*/ 	.byte	0x08
	.zero		1


	//   ....[20]....
        /*0604*/ 	.word	0x000007c0
        /*0608*/ 	.word	0x000000ff
        /*060c*/ 	.word	0x000388c0
        /*0610*/ 	.short	0x0100
        /*0612*/ 	.byte	0x08
	.zero		1


	//   ....[21]....
        /*0614*/ 	.word	0x000007d0
        /*0618*/ 	.word	0x000000ff
        /*061c*/ 	.word	0x000388b8
        /*0620*/ 	.short	0x0100
        /*0622*/ 	.byte	0x08
	.zero		1


	//   ....[22]....
        /*0624*/ 	.word	0x000007e0
        /*0628*/ 	.word	0x000000ff
        /*062c*/ 	.word	0x000388c8
        /*0630*/ 	.short	0x0100
        /*0632*/ 	.byte	0x08
	.zero		1


	//   ....[23]....
        /*0634*/ 	.word	0x00001690
        /*0638*/ 	.word	0x000000ff
        /*063c*/ 	.word	0x00000000
        /*0640*/ 	.short	0x0101
        /*0642*/ 	.byte	0x07
	.zero		1


	//   ....[24]....
        /*0644*/ 	.word	0x00002150
        /*0648*/ 	.word	0x000000ff
        /*064c*/ 	.word	0x00000000
        /*0650*/ 	.short	0x0101
        /*0652*/ 	.byte	0x07
	.zero		1


	//   ....[25]....
        /*0654*/ 	.word	0x00003360
        /*0658*/ 	.word	0x00000002
        /*065c*/ 	.word	0x00038800
        /*0660*/ 	.short	0x010a
        /*0662*/ 	.byte	0x3f
	.zero		1


	//   ....[26]....
        /*0664*/ 	.word	0x00003510
        /*0668*/ 	.word	0x00000002
        /*066c*/ 	.word	0x00038830
        /*0670*/ 	.short	0x010a
        /*0672*/ 	.byte	0x3f
	.zero		1


	//   ....[27]....
        /*0674*/ 	.word	0x00003550
        /*0678*/ 	.word	0x00000002
        /*067c*/ 	.word	0x00038830
        /*0680*/ 	.short	0x010a
        /*0682*/ 	.byte	0x3f
	.zero		1


	//   ....[28]....
        /*0684*/ 	.word	0x00003960
        /*0688*/ 	.word	0x00000002
        /*068c*/ 	.word	0x00038810
        /*0690*/ 	.short	0x010a
        /*0692*/ 	.byte	0x3f
	.zero		1


	//   ....[29]....
        /*0694*/ 	.word	0x000039a0
        /*0698*/ 	.word	0x00000002
        /*069c*/ 	.word	0x00038850
        /*06a0*/ 	.short	0x010a
        /*06a2*/ 	.byte	0x3f
	.zero		1


	//   ....[30]....
        /*06a4*/ 	.word	0x00003a60
        /*06a8*/ 	.word	0x00000002
        /*06ac*/ 	.word	0x00038850
        /*06b0*/ 	.short	0x010a
        /*06b2*/ 	.byte	0x3f
	.zero		1


	//   ....[31]....
        /*06b4*/ 	.word	0x00005520
        /*06b8*/ 	.word	0x000000ff
        /*06bc*/ 	.word	0x00000000
        /*06c0*/ 	.short	0x0101
        /*06c2*/ 	.byte	0x07
	.zero		1


	//   ....[32]....
        /*06c4*/ 	.word	0x00006640
        /*06c8*/ 	.word	0x000000ff
        /*06cc*/ 	.word	0x00000000
        /*06d0*/ 	.short	0x0101
        /*06d2*/ 	.byte	0x07
	.zero		1


	//   ....[33]....
        /*06d4*/ 	.word	0x00006750
        /*06d8*/ 	.word	0x000000c4
        /*06dc*/ 	.word	0x00038830
        /*06e0*/ 	.short	0x010a
        /*06e2*/ 	.byte	0x3f
	.zero		1


	//   ....[34]....
        /*06e4*/ 	.word	0x000067a0
        /*06e8*/ 	.word	0x000000c4
        /*06ec*/ 	.word	0x00038830
        /*06f0*/ 	.short	0x010a
        /*06f2*/ 	.byte	0x3f
	.zero		1


	//   ....[35]....
        /*06f4*/ 	.word	0x00006ad0
        /*06f8*/ 	.word	0x000000c4
        /*06fc*/ 	.word	0x00038850
        /*0700*/ 	.short	0x010a
        /*0702*/ 	.byte	0x3f
	.zero		1


	//   ....[36]....
        /*0704*/ 	.word	0x00006b20
        /*0708*/ 	.word	0x000000c4
        /*070c*/ 	.word	0x00038850
        /*0710*/ 	.short	0x010a
        /*0712*/ 	.byte	0x3f
	.zero		1


	//   ....[37]....
        /*0714*/ 	.word	0x000081d0
        /*0718*/ 	.word	0x000000ff
        /*071c*/ 	.word	0x00000000
        /*0720*/ 	.short	0x0101
        /*0722*/ 	.byte	0x07
	.zero		1


	//   ....[38]....
        /*0724*/ 	.word	0x00009810
        /*0728*/ 	.word	0x000000ff
        /*072c*/ 	.word	0x00000000
        /*0730*/ 	.short	0x0101
        /*0732*/ 	.byte	0x07
	.zero		1


	//   ....[39]....
        /*0734*/ 	.word	0x0000a3a0
        /*0738*/ 	.word	0x000000ff
        /*073c*/ 	.word	0x00000000
        /*0740*/ 	.short	0x0101
        /*0742*/ 	.byte	0x04
	.zero		1


	//   ....[40]....
        /*0744*/ 	.word	0x0000dad0
        /*0748*/ 	.word	0x000000ff
        /*074c*/ 	.word	0x00038840
        /*0750*/ 	.short	0x010a
        /*0752*/ 	.byte	0x2a
	.zero		1


	//   ....[41]....
        /*0754*/ 	.word	0x0000df10
        /*0758*/ 	.word	0x000000ff
        /*075c*/ 	.word	0x00038830
        /*0760*/ 	.short	0x0107
        /*0762*/ 	.byte	0x2a
	.zero		1


	//   ....[42]....
        /*0764*/ 	.word	0x0000df80
        /*0768*/ 	.word	0x000000ff
        /*076c*/ 	.word	0x00038830
        /*0770*/ 	.short	0x0101
        /*0772*/ 	.byte	0x2a
	.zero		1


	//   ....[43]....
        /*0774*/ 	.word	0x0000e770
        /*0778*/ 	.word	0x000000ff
        /*077c*/ 	.word	0x00038800
        /*0780*/ 	.short	0x0107
        /*0782*/ 	.byte	0x2a
	.zero		1


	//   ....[44]....
        /*0784*/ 	.word	0x0000e7c0
        /*0788*/ 	.word	0x000000ff
        /*078c*/ 	.word	0x00038800
        /*0790*/ 	.short	0x0101
        /*0792*/ 	.byte	0x2a
	.zero		1


	//   ....[45]....
        /*0794*/ 	.word	0x0000f3c0
        /*0798*/ 	.word	0x000000ff
        /*079c*/ 	.word	0x00038810
        /*07a0*/ 	.short	0x0107
        /*07a2*/ 	.byte	0x2a
	.zero		1


	//   ....[46]....
        /*07a4*/ 	.word	0x0000f420
        /*07a8*/ 	.word	0x000000ff
        /*07ac*/ 	.word	0x00038810
        /*07b0*/ 	.short	0x0101
        /*07b2*/ 	.byte	0x2a
	.zero		1


	//   ....[47]....
        /*07b4*/ 	.word	0x0000f430
        /*07b8*/ 	.word	0x000000ff
        /*07bc*/ 	.word	0x00038820
        /*07c0*/ 	.short	0x010a
        /*07c2*/ 	.byte	0x2a
	.zero		1


	//   ....[48]....
        /*07c4*/ 	.word	0x0000f480
        /*07c8*/ 	.word	0x000000ff
        /*07cc*/ 	.word	0x00038860
        /*07d0*/ 	.short	0x010a
        /*07d2*/ 	.byte	0x2a
	.zero		1


	//   ....[49]....
        /*07d4*/ 	.word	0x0000fca0
        /*07d8*/ 	.word	0x000000ff
        /*07dc*/ 	.word	0x00038850
        /*07e0*/ 	.short	0x0107
        /*07e2*/ 	.byte	0x2a
	.zero		1


	//   ....[50]....
        /*07e4*/ 	.word	0x0000fd20
        /*07e8*/ 	.word	0x000000ff
        /*07ec*/ 	.word	0x00038850
        /*07f0*/ 	.short	0x0101
        /*07f2*/ 	.byte	0x2a
	.zero		1


	//   ....[51]....
        /*07f4*/ 	.word	0x000100a0
        /*07f8*/ 	.word	0x0000000a
        /*07fc*/ 	.word	0x00038840
        /*0800*/ 	.short	0x010a
        /*0802*/ 	.byte	0x3f
	.zero		1


	//   ....[52]....
        /*0804*/ 	.word	0x00010430
        /*0808*/ 	.word	0x0000000a
        /*080c*/ 	.word	0x00038830
        /*0810*/ 	.short	0x0107
        /*0812*/ 	.byte	0x3f
	.zero		1


	//   ....[53]....
        /*0814*/ 	.word	0x000104e0
        /*0818*/ 	.word	0x0000000a
        /*081c*/ 	.word	0x00038830
        /*0820*/ 	.short	0x0101
        /*0822*/ 	.byte	0x3f
	.zero		1


	//   ....[54]....
        /*0824*/ 	.word	0x00010510
        /*0828*/ 	.word	0x0000000a
        /*082c*/ 	.word	0x00038860
        /*0830*/ 	.short	0x010a
        /*0832*/ 	.byte	0x3f
	.zero		1


	//   ....[55]....
        /*0834*/ 	.word	0x00010b50
        /*0838*/ 	.word	0x0000000a
        /*083c*/ 	.word	0x00038850
        /*0840*/ 	.short	0x0107
        /*0842*/ 	.byte	0x3f
	.zero		1


	//   ....[56]....
        /*0844*/ 	.word	0x00010c20
        /*0848*/ 	.word	0x0000000a
        /*084c*/ 	.word	0x00038850
        /*0850*/ 	.short	0x0101
        /*0852*/ 	.byte	0x3f
	.zero		1


	//   ....[57]....
        /*0854*/ 	.word	0x00010d00
        /*0858*/ 	.word	0x00000005
        /*085c*/ 	.word	0x00038820
        /*0860*/ 	.short	0x010a
        /*0862*/ 	.byte	0x3f
	.zero		1


	//   ....[58]....
        /*0864*/ 	.word	0x00010e90
        /*0868*/ 	.word	0x00000003
        /*086c*/ 	.word	0x00038840
        /*0870*/ 	.short	0x010a
        /*0872*/ 	.byte	0x3f
	.zero		1


	//   ....[59]....
        /*0874*/ 	.word	0x00010f30
        /*0878*/ 	.word	0x00000005
        /*087c*/ 	.word	0x00038840
        /*0880*/ 	.short	0x010a
        /*0882*/ 	.byte	0x3f
	.zero		1


	//   ....[60]....
        /*0884*/ 	.word	0x00010f70
        /*0888*/ 	.word	0x00000003
        /*088c*/ 	.word	0x00038860
        /*0890*/ 	.short	0x010a
        /*0892*/ 	.byte	0x3f
	.zero		1


	//   ....[61]....
        /*0894*/ 	.word	0x00010fb0
        /*0898*/ 	.word	0x00000005
        /*089c*/ 	.word	0x00038860
        /*08a0*/ 	.short	0x010a
        /*08a2*/ 	.byte	0x3f
	.zero		1


	//   ....[62]....
        /*08a4*/ 	.word	0x00011010
        /*08a8*/ 	.word	0x00000002
        /*08ac*/ 	.word	0x00038800
        /*08b0*/ 	.short	0x010a
        /*08b2*/ 	.byte	0x3f
	.zero		1


	//   ....[63]....
        /*08b4*/ 	.word	0x00011060
        /*08b8*/ 	.word	0x00000002
        /*08bc*/ 	.word	0x00038830
        /*08c0*/ 	.short	0x010a
        /*08c2*/ 	.byte	0x3f
	.zero		1


	//   ....[64]....
        /*08c4*/ 	.word	0x000110b0
        /*08c8*/ 	.word	0x00000002
        /*08cc*/ 	.word	0x00038810
        /*08d0*/ 	.short	0x010a
        /*08d2*/ 	.byte	0x3f
	.zero		1


	//   ....[65]....
        /*08d4*/ 	.word	0x00011100
        /*08d8*/ 	.word	0x00000002
        /*08dc*/ 	.word	0x00038850
        /*08e0*/ 	.short	0x010a
        /*08e2*/ 	.byte	0x3f
	.zero		1


	//   ....[66]....
        /*08e4*/ 	.word	0x00011150
        /*08e8*/ 	.word	0x000000c4
        /*08ec*/ 	.word	0x00038830
        /*08f0*/ 	.short	0x010a
        /*08f2*/ 	.byte	0x3f
	.zero		1


	//   ....[67]....
        /*08f4*/ 	.word	0x000111a0
        /*08f8*/ 	.word	0x000000c4
        /*08fc*/ 	.word	0x00038850
        /*0900*/ 	.short	0x010a
        /*0902*/ 	.byte	0x3f
	.zero		1


	//   ....[68]....
        /*0904*/ 	.word	0x00011280
        /*0908*/ 	.word	0x00000003
        /*090c*/ 	.word	0x00038840
        /*0910*/ 	.short	0x010a
        /*0912*/ 	.byte	0x3f
	.zero		1


	//   ....[69]....
        /*0914*/ 	.word	0x000125e0
        /*0918*/ 	.word	0x00000003
        /*091c*/ 	.word	0x00038820
        /*0920*/ 	.short	0x010a
        /*0922*/ 	.byte	0x3f
	.zero		1


	//   ....[70]....
        /*0924*/ 	.word	0x00012640
        /*0928*/ 	.word	0x00000003
        /*092c*/ 	.word	0x00038860
        /*0930*/ 	.short	0x010a
        /*0932*/ 	.byte	0x3f
	.zero		1


	//   ....[71]....
        /*0934*/ 	.word	0x00012ed0
        /*0938*/ 	.word	0x0000000a
        /*093c*/ 	.word	0x00038840
        /*0940*/ 	.short	0x010a
        /*0942*/ 	.byte	0x3f
	.zero		1


	//   ....[72]....
        /*0944*/ 	.word	0x00013350
        /*0948*/ 	.word	0x0000000a
        /*094c*/ 	.word	0x00038860
        /*0950*/ 	.short	0x010a
        /*0952*/ 	.byte	0x3f
	.zero		1


	//   ....[73]....
        /*0954*/ 	.word	0x00013ab0
        /*0958*/ 	.word	0x00000005
        /*095c*/ 	.word	0x00038820
        /*0960*/ 	.short	0x010a
        /*0962*/ 	.byte	0x3f
	.zero		1


	//   ....[74]....
        /*0964*/ 	.word	0x00013c50
        /*0968*/ 	.word	0x00000003
        /*096c*/ 	.word	0x00038840
        /*0970*/ 	.short	0x010a
        /*0972*/ 	.byte	0x3f
	.zero		1


	//   ....[75]....
        /*0974*/ 	.word	0x00013ca0
        /*0978*/ 	.word	0x00000005
        /*097c*/ 	.word	0x00038840
        /*0980*/ 	.short	0x010a
        /*0982*/ 	.byte	0x3f
	.zero		1


	//   ....[76]....
        /*0984*/ 	.word	0x00013cf0
        /*0988*/ 	.word	0x00000003
        /*098c*/ 	.word	0x00038860
        /*0990*/ 	.short	0x010a
        /*0992*/ 	.byte	0x3f
	.zero		1


	//----- nvinfo : EIATTR_NUM_MBARRIERS
	.align		4
.L_176:
        /*0994*/ 	.byte	0x03, 0x38
        /*0996*/ 	.short	0x0017


	//----- nvinfo : EIATTR_EXIT_INSTR_OFFSETS
	.align		4
        /*0998*/ 	.byte	0x04, 0x1c
        /*099a*/ 	.short	(.L_178 - .L_177)


	//   ....[0]....
.L_177:
        /*099c*/ 	.word	0x00011000


	//----- nvinfo : EIATTR_MAX_THREADS
	.align		4
.L_178:
        /*09a0*/ 	.byte	0x04, 0x05
        /*09a2*/ 	.short	(.L_180 - .L_179)
.L_179:
        /*09a4*/ 	.word	0x00000180
        /*09a8*/ 	.word	0x00000001
        /*09ac*/ 	.word	0x00000001


	//----- nvinfo : EIATTR_CRS_STACK_SIZE
	.align		4
.L_180:
        /*09b0*/ 	.byte	0x04, 0x1e
        /*09b2*/ 	.short	(.L_182 - .L_181)
.L_181:
        /*09b4*/ 	.word	0x00000000


	//----- nvinfo : EIATTR_CBANK_PARAM_SIZE
	.align		4
.L_182:
        /*09b8*/ 	.byte	0x03, 0x19
        /*09ba*/ 	.short	0x0b70


	//----- nvinfo : EIATTR_PARAM_CBANK
	.align		4
        /*09bc*/ 	.byte	0x04, 0x0a
        /*09be*/ 	.short	(.L_184 - .L_183)
	.align		4
.L_183:
        /*09c0*/ 	.word	index@(.nv.constant0._ZN7cutlass13device_kernelIN5flash11enable_sm90INS1_16FlashAttnFwdSm90INS1_25CollectiveMainloopFwdSm90ILi2EN4cute5tupleIJNS5_1CILi1EEES8_S8_EEENS6_IJNS7_ILi64EEESA_SA_EEELi512ENS_6half_tEfNS_4arch4Sm90ELb0ELb0ELb1ELb0ELb1ELb0ELb1ELb0ELb0ELb1ELb1ELb0EEENS1_21CollectiveEpilogueFwdINS6_IJSA_NS7_ILi512EEESA_EEES9_SC_SE_Li256ELb0ELb1ELb1ELb0EEENS1_19SingleTileSchedulerILb0ELb1ELb1ELi64EEEEEEEEEvNT_6ParamsE)
        /*09c4*/ 	.short	0x0210
        /*09c6*/ 	.short	0x0b70


	//----- nvinfo : EIATTR_SW_WAR
	.align		4
.L_184:
        /*09c8*/ 	.byte	0x04, 0x36
        /*09ca*/ 	.short	(.L_186 - .L_185)
.L_185:
        /*09cc*/ 	.word	0x00000008
.L_186:


//--------------------- .nv.info._ZN7cutlass13device_kernelIN5flash11enable_sm90INS1_16FlashAttnFwdSm90INS1_25CollectiveMainloopFwdSm90ILi2EN4cute5tupleIJNS5_1CILi1EEES8_S8_EEENS6_IJNS7_ILi64EEESA_SA_EEELi512ENS_6half_tEfNS_4arch4Sm90ELb0ELb0ELb1ELb1ELb1ELb0ELb0ELb0ELb0ELb1ELb1ELb0EEENS1_21CollectiveEpilogueFwdINS6_IJSA_NS7_ILi512EEESA_EEES9_SC_SE_Li256ELb1ELb1ELb1ELb0EEENS1_36VarlenDynamicPersistentTileSchedulerILi64ELi64ELi256ELi128ELb1ELb1ELb1ELb0ELb1ELb1EEEEEEEEEvNT_6ParamsE --------------------------
	.section	.nv.info._ZN7cutlass13device_kernelIN5flash11enable_sm90INS1_16FlashAttnFwdSm90INS1_25CollectiveMainloopFwdSm90ILi2EN4cute5tupleIJNS5_1CILi1EEES8_S8_EEENS6_IJNS7_ILi64EEESA_SA_EEELi512ENS_6half_tEfNS_4arch4Sm90ELb0ELb0ELb1ELb1ELb1ELb0ELb0ELb0ELb0ELb1ELb1ELb0EEENS1_21CollectiveEpilogueFwdINS6_IJSA_NS7_ILi512EEESA_EEES9_SC_SE_Li256ELb1ELb1ELb1ELb0EEENS1_36VarlenDynamicPersistentTileSchedulerILi64ELi64ELi256ELi128ELb1ELb1ELb1ELb0ELb1ELb1EEEEEEEEEvNT_6ParamsE,"",@"SHT_CUDA_INFO"
	.sectionflags	@""
	.align	4


	//----- nvinfo : EIATTR_CUDA_API_VERSION
	.align		4
        /*0000*/ 	.byte	0x04, 0x37
        /*0002*/ 	.short	(.L_188 - .L_187)
.L_187:
        /*0004*/ 	.word	0x00000082


	//----- nvinfo : EIATTR_KPARAM_INFO
	.align		4
.L_188:
        /*0008*/ 	.byte	0x04, 0x17
        /*000a*/ 	.short	(.L_190 - .L_189)
.L_189:
        /*000c*/ 	.word	0x00000000
        /*0010*/ 	.short	0x0000
        /*0012*/ 	.short	0x0070
        /*0014*/ 	.byte	0x00, 0xf0, 0x01, 0x2a


	//----- nvinfo : EIATTR_SPARSE_MMA_MASK
	.align		4
.L_190:
        /*0018*/ 	.byte	0x03, 0x50
        /*001a*/ 	.short	0x0000


	//----- nvinfo : EIATTR_MAXREG_COUNT
	.align		4
        /*001c*/ 	.byte	0x03, 0x1b
        /*001e*/ 	.short	0x00a8


	//----- nvinfo : EIATTR_NUM_BARRIERS
	.align		4
        /*0020*/ 	.byte	0x02, 0x4c
        /*0022*/ 	.byte	0x10
	.zero		1


	//----- nvinfo : EIATTR_EXTERNS
	.align		4
        /*0024*/ 	.byte	0x04, 0x0f
        /*0026*/ 	.short	(.L_192 - .L_191)


	//   ....[0]....
	.align		4
.L_191:
        /*0028*/ 	.word	index@(__assertfail)


	//----- nvinfo : EIATTR_ANNOTATIONS
	.align		4
.L_192:
        /*002c*/ 	.byte	0x04, 0x55
        /*002e*/ 	.short	(.L_194 - .L_193)


	//   ....[0]....
.L_193:
        /*0030*/ 	.word	0x00000001
        /*0034*/ 	.byte	0x30, 0x0d, 0x00, 0x00, 0x01, 0x00, 0x00, 0x00, 0x00, 0x0e, 0x00, 0x00, 0x01, 0x00, 0x00, 0x00
        /* <DEDUP_REMOVED lines=18> */
        /*0164*/ 	.byte	0xd0, 0x34, 0x01, 0x00


	//----- nvinfo : EIATTR_MERCURY_ISA_VERSION
	.align		4
.L_194:
        /*0168*/ 	.byte	0x03, 0x5f
        /*016a*/ 	.short	0x0101


	//----- nvinfo : EIATTR_UNUSED_LOAD_BYTE_OFFSET
	.align		4
        /*016c*/ 	.byte	0x04, 0x44
        /*016e*/ 	.short	(.L_196 - .L_195)


	//   ....[0]....
.L_195:
        /*0170*/ 	.word	0x00000940
        /*0174*/ 	.word	0x0000fff0


	//   ....[1]....
        /*0178*/ 	.word	0x000080f0
        /*017c*/ 	.word	0x0000fff0


	//----- nvinfo : EIATTR_INT_WARP_WIDE_INSTR_OFFSETS
	.align		4
.L_196:
        /*0180*/ 	.byte	0x04, 0x31
        /*0182*/ 	.short	(.L_198 - .L_197)


	//   ....[0]....
.L_197:
        /*0184*/ 	.word	0x000000c0


	//   ....[1]....
        /*0188*/ 	.word	0x000000d0


	//   ....[2]....
        /*018c*/ 	.word	0x00000170


	//   ....[3]....
        /*0190*/ 	.word	0x0000e080


	//   ....[4]....
        /*0194*/ 	.word	0x0000e110


	//   ....[5]....
        /*0198*/ 	.word	0x00011500


	//   ....[6]....
        /*019c*/ 	.word	0x00011590


	//----- nvinfo : EIATTR_COOP_GROUP_MASK_REGIDS
	.align		4
.L_198:
        /*01a0*/ 	.byte	0x04, 0x29
        /*01a2*/ 	.short	(.L_200 - .L_199)


	//   ....[0]....
.L_199:
        /*01a4*/ 	.word	0xffffffff


	//   ....[1]....
        /*01a8*/ 	.word	0xffffffff


	//   ....[2]....
        /*01ac*/ 	.word	0xffffffff


	//   ....[3]....
        /*01b0*/ 	.word	0xffffffff


	//   ....[4]....
        /*01b4*/ 	.word	0xffffffff


	//   ....[5]....
        /*01b8*/ 	.word	0xffffffff


	//   ....[6]....
        /*01bc*/ 	.word	0xffffffff


	//   ....[7]....
        /*01c0*/ 	.word	0xffffffff


	//   ....[8]....
        /*01c4*/ 	.word	0xffffffff


	//   ....[9]....
        /*01c8*/ 	.word	0xffffffff


	//   ....[10]....
        /*01cc*/ 	.word	0xffffffff


	//   ....[11]....
        /*01d0*/ 	.word	0xffffffff


	//   ....[12]....
        /*01d4*/ 	.word	0xffffffff


	//   ....[13]....
        /*01d8*/ 	.word	0xffffffff


	//   ....[14]....
        /*01dc*/ 	.word	0xffffffff


	//   ....[15]....
        /*01e0*/ 	.word	0xffffffff


	//   ....[16]....
        /*01e4*/ 	.word	0xffffffff


	//   ....[17]....
        /*01e8*/ 	.word	0xffffffff


	//   ....[18]....
        /*01ec*/ 	.word	0xffffffff


	//   ....[19]....
        /*01f0*/ 	.word	0xffffffff


	//   ....[20]....
        /*01f4*/ 	.word	0xffffffff


	//   ....[21]....
        /*01f8*/ 	.word	0xffffffff


	//   ....[22]....
        /*01fc*/ 	.word	0xffffffff


	//   ....[23]....
        /*0200*/ 	.word	0xffffffff


	//   ....[24]....
        /*0204*/ 	.word	0xffffffff


	//   ....[25]....
        /*0208*/ 	.word	0xffffffff


	//   ....[26]....
        /*020c*/ 	.word	0xffffffff


	//   ....[27]....
        /*0210*/ 	.word	0xffffffff


	//   ....[28]....
        /*0214*/ 	.word	0xffffffff


	//   ....[29]....
        /*0218*/ 	.word	0xffffffff


	//   ....[30]....
        /*021c*/ 	.word	0xffffffff


	//   ....[31]....
        /*0220*/ 	.word	0xffffffff


	//   ....[32]....
        /*0224*/ 	.word	0xffffffff


	//   ....[33]....
        /*0228*/ 	.word	0xffffffff


	//   ....[34]....
        /*022c*/ 	.word	0xffffffff


	//   ....[35]....
        /*0230*/ 	.word	0xffffffff


	//   ....[36]....
        /*0234*/ 	.word	0xffffffff


	//   ....[37]....
        /*0238*/ 	.word	0xffffffff


	//   ....[38]....
        /*023c*/ 	.word	0xffffffff


	//   ....[39]....
        /*0240*/ 	.word	0xffffffff


	//   ....[40]....
        /*0244*/ 	.word	0xffffffff


	//   ....[41]....
        /*0248*/ 	.word	0xffffffff


	//   ....[42]....
        /*024c*/ 	.word	0xffffffff


	//   ....[43]....
        /*0250*/ 	.word	0xffffffff


	//   ....[44]....
        /*0254*/ 	.word	0xffffffff


	//   ....[45]....
        /*0258*/ 	.word	0xffffffff


	//   ....[46]....
        /*025c*/ 	.word	0xffffffff


	//   ....[47]....
        /*0260*/ 	.word	0xffffffff


	//   ....[48]....
        /*0264*/ 	.word	0xffffffff


	//   ....[49]....
        /*0268*/ 	.word	0xffffffff


	//   ....[50]....
        /*026c*/ 	.word	0xffffffff


	//   ....[51]....
        /*0270*/ 	.word	0xffffffff


	//   ....[52]....
        /*0274*/ 	.word	0xffffffff


	//   ....[53]....
        /*0278*/ 	.word	0xffffffff


	//   ....[54]....
        /*027c*/ 	.word	0xffffffff


	//   ....[55]....
        /*0280*/ 	.word	0xffffffff


	//   ....[56]....
        /*0284*/ 	.word	0xffffffff


	//   ....[57]....
        /*0288*/ 	.word	0xffffffff


	//   ....[58]....
        /*028c*/ 	.word	0xffffffff


	//   ....[59]....
        /*0290*/ 	.word	0xffffffff


	//   ....[60]....
        /*0294*/ 	.word	0xffffffff


	//   ....[61]....
        /*0298*/ 	.word	0xffffffff


	//   ....[62]....
        /*029c*/ 	.word	0xffffffff


	//   ....[63]....
        /*02a0*/ 	.word	0xffffffff


	//   ....[64]....
        /*02a4*/ 	.word	0xffffffff


	//   ....[65]....
        /*02a8*/ 	.word	0xffffffff


	//   ....[66]....
        /*02ac*/ 	.word	0xffffffff


	//   ....[67]....
        /*02b0*/ 	.word	0xffffffff


	//   ....[68]....
        /*02b4*/ 	.word	0xffffffff


	//   ....[69]....
        /*02b8*/ 	.word	0xffffffff


	//   ....[70]....
        /*02bc*/ 	.word	0xffffffff


	//   ....[71]....
        /*02c0*/ 	.word	0xffffffff


	//   ....[72]....
        /*02c4*/ 	.word	0xffffffff


	//   ....[73]....
        /*02c8*/ 	.word	0xffffffff


	//   ....[74]....
        /*02cc*/ 	.word	0xffffffff


	//   ....[75]....
        /*02d0*/ 	.word	0xffffffff


	//   ....[76]....
        /*02d4*/ 	.word	0xffffffff


	//   ....[77]....
        /*02d8*/ 	.word	0xffffffff


	//   ....[78]....
        /*02dc*/ 	.word	0xffffffff


	//   ....[79]....
        /*02e0*/ 	.word	0xffffffff


	//   ....[80]....
        /*02e4*/ 	.word	0xffffffff


	//   ....[81]....
        /*02e8*/ 	.word	0xffffffff


	//   ....[82]....
        /*02ec*/ 	.word	0xffffffff


	//   ....[83]....
        /*02f0*/ 	.word	0xffffffff


	//   ....[84]....
        /*02f4*/ 	.word	0xffffffff


	//   ....[85]....
        /*02f8*/ 	.word	0xffffffff


	//   ....[86]....
        /*02fc*/ 	.word	0xffffffff


	//   ....[87]....
        /*0300*/ 	.word	0xffffffff


	//   ....[88]....
        /*0304*/ 	.word	0xffffffff


	//   ....[89]....
        /*0308*/ 	.word	0xffffffff


	//   ....[90]....
        /*030c*/ 	.word	0xffffffff


	//   ....[91]....
        /*0310*/ 	.word	0xffffffff


	//   ....[92]....
        /*0314*/ 	.word	0xffffffff


	//   ....[93]....
        /*0318*/ 	.word	0xffffffff


	//   ....[94]....
        /*031c*/ 	.word	0xffffffff


	//   ....[95]....
        /*0320*/ 	.word	0xffffffff


	//   ....[96]....
        /*0324*/ 	.word	0xffffffff


	//   ....[97]....
        /*0328*/ 	.word	0xffffffff


	//   ....[98]....
        /*032c*/ 	.word	0xffffffff


	//   ....[99]....
        /*0330*/ 	.word	0xffffffff


	//   ....[100]....
        /*0334*/ 	.word	0xffffffff


	//   ....[101]....
        /*0338*/ 	.word	0xffffffff


	//   ....[102]....
        /*033c*/ 	.word	0xffffffff


	//   ....[103]....
        /*0340*/ 	.word	0xffffffff


	//   ....[104]....
        /*0344*/ 	.word	0xffffffff


	//   ....[105]....
        /*0348*/ 	.word	0xffffffff


	//   ....[106]....
        /*034c*/ 	.word	0xffffffff


	//   ....[107]....
        /*0350*/ 	.word	0xffffffff


	//   ....[108]....
        /*0354*/ 	.word	0xffffffff


	//   ....[109]....
        /*0358*/ 	.word	0xffffffff


	//   ....[110]....
        /*035c*/ 	.word	0xffffffff


	//   ....[111]....
        /*0360*/ 	.word	0xffffffff


	//   ....[112]....
        /*0364*/ 	.word	0xffffffff


	//   ....[113]....
        /*0368*/ 	.word	0xffffffff


	//   ....[114]....
        /*036c*/ 	.word	0xffffffff


	//   ....[115]....
        /*0370*/ 	.word	0x0500000f


	//   ....[116]....
        /*0374*/ 	.word	0x0500000f


	//   ....[117]....
        /*0378*/ 	.word	0x0500000f


	//   ....[118]....
        /*037c*/ 	.word	0x0500000f


	//   ....[119]....
        /*0380*/ 	.word	0x0500000f


	//   ....[120]....
        /*0384*/ 	.word	0x0500000f


	//   ....[121]....
        /*0388*/ 	.word	0x0500000f


	//   ....[122]....
        /*038c*/ 	.word	0x0500000f


	//   ....[123]....
        /*0390*/ 	.word	0x0500000f


	//   ....[124]....
        /*0394*/ 	.word	0x0500000f


	//   ....[125]....
        /*0398*/ 	.word	0x0500000f


	//   ....[126]....
        /*039c*/ 	.word	0x0500000f


	//   ....[127]....
        /*03a0*/ 	.word	0x0500000f


	//   ....[128]....
        /*03a4*/ 	.word	0x0500000f


	//   ....[129]....
        /*03a8*/ 	.word	0x0500000f


	//   ....[130]....
        /*03ac*/ 	.word	0x0500000f


	//   ....[131]....
        /*03b0*/ 	.word	0x0500000f


	//   ....[132]....
        /*03b4*/ 	.word	0x0500000f


	//   ....[133]....
        /*03b8*/ 	.word	0x0500000f


	//   ....[134]....
        /*03bc*/ 	.word	0x0500000f


	//   ....[135]....
        /*03c0*/ 	.word	0x0500000f


	//   ....[136]....
        /*03c4*/ 	.word	0x0500000f


	//   ....[137]....
        /*03c8*/ 	.word	0x0500000f


	//   ....[138]....
        /*03cc*/ 	.word	0x0500000f


	//   ....[139]....
        /*03d0*/ 	.word	0x0500000f


	//   ....[140]....
        /*03d4*/ 	.word	0x0500000f


	//   ....[141]....
        /*03d8*/ 	.word	0x0500000f


	//   ....[142]....
        /*03dc*/ 	.word	0x0500000f


	//   ....[143]....
        /*03e0*/ 	.word	0x0500000f


	//   ....[144]....
        /*03e4*/ 	.word	0x0500000f


	//   ....[145]....
        /*03e8*/ 	.word	0x0500000f


	//   ....[146]....
        /*03ec*/ 	.word	0x0500000f


	//   ....[147]....
        /*03f0*/ 	.word	0x0500000f


	//   ....[148]....
        /*03f4*/ 	.word	0x0500000f


	//   ....[149]....
        /*03f8*/ 	.word	0x0500000f


	//   ....[150]....
        /*03fc*/ 	.word	0x0500000f


	//   ....[151]....
        /*0400*/ 	.word	0x0500000f


	//   ....[152]....
        /*0404*/ 	.word	0x0500000f


	//   ....[153]....
        /*0408*/ 	.word	0x0500000f


	//   ....[154]....
        /*040c*/ 	.word	0x0500000f


	//   ....[155]....
        /*0410*/ 	.word	0x0500000f


	//   ....[156]....
        /*0414*/ 	.word	0x0500000f


	//   ....[157]....
        /*0418*/ 	.word	0x0500000f


	//   ....[158]....
        /*041c*/ 	.word	0x0500000f


	//   ....[159]....
        /*0420*/ 	.word	0x0500000f


	//   ....[160]....
        /*0424*/ 	.word	0x0500000f


	//   ....[161]....
        /*0428*/ 	.word	0x0500000f


	//   ....[162]....
        /*042c*/ 	.word	0x0500000f


	//   ....[163]....
        /*0430*/ 	.word	0x0500000f


	//   ....[164]....
        /*0434*/ 	.word	0x0500000f


	//   ....[165]....
        /*0438*/ 	.word	0x0500000f


	//   ....[166]....
        /*043c*/ 	.word	0x0500000f


	//   ....[167]....
        /*0440*/ 	.word	0x0500000f


	//   ....[168]....
        /*0444*/ 	.word	0x0500000f


	//   ....[169]....
        /*0448*/ 	.word	0x0500000f


	//   ....[170]....
        /*044c*/ 	.word	0x0500000f


	//   ....[171]....
        /*0450*/ 	.word	0x0500000f


	//   ....[172]....
        /*0454*/ 	.word	0x0500000f


	//   ....[173]....
        /*0458*/ 	.word	0x0500000f


	//   ....[174]....
        /*045c*/ 	.word	0x0500000f


	//----- nvinfo : EIATTR_COOP_GROUP_INSTR_OFFSETS
	.align		4
.L_200:
        /*0460*/ 	.byte	0x04, 0x28
        /*0462*/ 	.short	(.L_202 - .L_201)


	//   ....[0]....
.L_201:
        /*0464*/ 	.word	0x00000070


	//   ....[1]....
        /*0468*/ 	.word	0x000000b0


	//   ....[2]....
        /*046c*/ 	.word	0x00000290


	//   ....[3]....
        /*0470*/ 	.word	0x000003f0


	//   ....[4]....
        /*0474*/ 	.word	0x00000510


	//   ....[5]....
        /*0478*/ 	.word	0x00000670


	//   ....[6]....
        /*047c*/ 	.word	0x00001e00


	//   ....[7]....
        /*0480*/ 	.word	0x00003e10


	//   ....[8]....
        /*0484*/ 	.word	0x00004c00


	//   ....[9]....
        /*0488*/ 	.word	0x00004c90


	//   ....[10]....
        /*048c*/ 	.word	0x00004ed0


	//   ....[11]....
        /*0490*/ 	.word	0x00004f90


	//   ....[12]....
        /*0494*/ 	.word	0x000057f0


	//   ....[13]....
        /*0498*/ 	.word	0x00005fc0


	//   ....[14]....
        /*049c*/ 	.word	0x00006030


	//   ....[15]....
        /*04a0*/ 	.word	0x00006890


	//   ....[16]....
        /*04a4*/ 	.word	0x000068f0


	//   ....[17]....
        /*04a8*/ 	.word	0x00007540


	//   ....[18]....
        /*04ac*/ 	.word	0x00007600


	//   ....[19]....
        /*04b0*/ 	.word	0x00007670


	//   ....[20]....
        /*04b4*/ 	.word	0x00007690


	//   ....[21]....
        /*04b8*/ 	.word	0x000076d0


	//   ....[22]....
        /*04bc*/ 	.word	0x00008ec0


	//   ....[23]....
        /*04c0*/ 	.word	0x000092d0


	//   ....[24]....
        /*04c4*/ 	.word	0x000092f0


	//   ....[25]....
        /*04c8*/ 	.word	0x00009320


	//   ....[26]....
        /*04cc*/ 	.word	0x00009330


	//   ....[27]....
        /*04d0*/ 	.word	0x00009fc0


	//   ....[28]....
        /*04d4*/ 	.word	0x00009fe0


	//   ....[29]....
        /*04d8*/ 	.word	0x0000a290


	//   ....[30]....
        /*04dc*/ 	.word	0x0000a2b0


	//   ....[31]....
        /*04e0*/ 	.word	0x0000aa20


	//   ....[32]....
        /*04e4*/ 	.word	0x0000aa30


	//   ....[33]....
        /*04e8*/ 	.word	0x0000b280


	//   ....[34]....
        /*04ec*/ 	.word	0x0000b2a0


	//   ....[35]....
        /*04f0*/ 	.word	0x0000c6a0


	//   ....[36]....
        /*04f4*/ 	.word	0x0000c6d0


	//   ....[37]....
        /*04f8*/ 	.word	0x0000c900


	//   ....[38]....
        /*04fc*/ 	.word	0x0000c920


	//   ....[39]....
        /*0500*/ 	.word	0x0000cbe0


	//   ....[40]....
        /*0504*/ 	.word	0x0000cdd0


	//   ....[41]....
        /*0508*/ 	.word	0x0000ce00


	//   ....[42]....
        /*050c*/ 	.word	0x0000ce30


	//   ....[43]....
        /*0510*/ 	.word	0x0000ce60


	//   ....[44]....
        /*0514*/ 	.word	0x0000ce90


	//   ....[45]....
        /*0518*/ 	.word	0x0000cec0


	//   ....[46]....
        /*051c*/ 	.word	0x0000d030


	//   ....[47]....
        /*0520*/ 	.word	0x0000d060


	//   ....[48]....
        /*0524*/ 	.word	0x0000d090


	//   ....[49]....
        /*0528*/ 	.word	0x0000d0c0


	//   ....[50]....
        /*052c*/ 	.word	0x0000d0f0


	//   ....[51]....
        /*0530*/ 	.word	0x0000d120


	//   ....[52]....
        /*0534*/ 	.word	0x0000d1b0


	//   ....[53]....
        /*0538*/ 	.word	0x0000d1e0


	//   ....[54]....
        /*053c*/ 	.word	0x0000d1f0


	//   ....[55]....
        /*0540*/ 	.word	0x0000d280


	//   ....[56]....
        /*0544*/ 	.word	0x0000ee20


	//   ....[57]....
        /*0548*/ 	.word	0x0000ee40


	//   ....[58]....
        /*054c*/ 	.word	0x0000eed0


	//   ....[59]....
        /*0550*/ 	.word	0x0000eef0


	//   ....[60]....
        /*0554*/ 	.word	0x0000ef70


	//   ....[61]....
        /*0558*/ 	.word	0x0000ef90


	//   ....[62]....
        /*055c*/ 	.word	0x0000efa0


	//   ....[63]....
        /*0560*/ 	.word	0x0000efb0


	//   ....[64]....
        /*0564*/ 	.word	0x0000f700


	//   ....[65]....
        /*0568*/ 	.word	0x0000f730


	//   ....[66]....
        /*056c*/ 	.word	0x0000f7d0


	//   ....[67]....
        /*0570*/ 	.word	0x0000f7f0


	//   ....[68]....
        /*0574*/ 	.word	0x0000f870


	//   ....[69]....
        /*0578*/ 	.word	0x0000f890


	//   ....[70]....
        /*057c*/ 	.word	0x0000f8a0


	//   ....[71]....
        /*0580*/ 	.word	0x0000f8b0


	//   ....[72]....
        /*0584*/ 	.word	0x0000fd30


	//   ....[73]....
        /*0588*/ 	.word	0x0000fdf0


	//   ....[74]....
        /*058c*/ 	.word	0x0000ff40


	//   ....[75]....
        /*0590*/ 	.word	0x0000ff80


	//   ....[76]....
        /*0594*/ 	.word	0x0000ff90


	//   ....[77]....
        /*0598*/ 	.word	0x0000ffa0


	//   ....[78]....
        /*059c*/ 	.word	0x000100f0


	//   ....[79]....
        /*05a0*/ 	.word	0x00010240


	//   ....[80]....
        /*05a4*/ 	.word	0x00010a30


	//   ....[81]....
        /*05a8*/ 	.word	0x00010a50


	//   ....[82]....
        /*05ac*/ 	.word	0x00010aa0


	//   ....[83]....
        /*05b0*/ 	.word	0x00010ab0


	//   ....[84]....
        /*05b4*/ 	.word	0x00010af0


	//   ....[85]....
        /*05b8*/ 	.word	0x00010b00


	//   ....[86]....
        /*05bc*/ 	.word	0x00010b10


	//   ....[87]....
        /*05c0*/ 	.word	0x00010b50


	//   ....[88]....
        /*05c4*/ 	.word	0x00010e50


	//   ....[89]....
        /*05c8*/ 	.word	0x00010e90


	//   ....[90]....
        /*05cc*/ 	.word	0x00010eb0


	//   ....[91]....
        /*05d0*/ 	.word	0x00010ed0


	//   ....[92]....
        /*05d4*/ 	.word	0x00010f00


	//   ....[93]....
        /*05d8*/ 	.word	0x00010f20


	//   ....[94]....
        /*05dc*/ 	.word	0x00011020


	//   ....[95]....
        /*05e0*/ 	.word	0x00011170


	//   ....[96]....
        /*05e4*/ 	.word	0x000117b0


	//   ....[97]....
        /*05e8*/ 	.word	0x000117e0


	//   ....[98]....
        /*05ec*/ 	.word	0x00011840


	//   ....[99]....
        /*05f0*/ 	.word	0x00011870


	//   ....[100]....
        /*05f4*/ 	.word	0x000118a0


	//   ....[101]....
        /*05f8*/ 	.word	0x000118d0


	//   ....[102]....
        /*05fc*/ 	.word	0x00011900


	//   ....[103]....
        /*0600*/ 	.word	0x00011930


	//   ....[104]....
        /*0604*/ 	.word	0x00011ad0


	//   ....[105]....
        /*0608*/ 	.word	0x00011b00


	//   ....[106]....
        /*060c*/ 	.word	0x00011b30


	//   ....[107]....
        /*0610*/ 	.word	0x00011b60


	//   ....[108]....
        /*0614*/ 	.word	0x00011b90


	//   ....[109]....
        /*0618*/ 	.word	0x00011bc0


	//   ....[110]....
        /*061c*/ 	.word	0x00011c80


	//   ....[111]....
        /*0620*/ 	.word	0x00011ca0


	//   ....[112]....
        /*0624*/ 	.word	0x00011cb0


	//   ....[113]....
        /*0628*/ 	.word	0x00011d10


	//   ....[114]....
        /*062c*/ 	.word	0x00012330


	//   ....[115]....
        /*0630*/ 	.word	0x000128c0


	//   ....[116]....
        /*0634*/ 	.word	0x000129b0


	//   ....[117]....
        /*0638*/ 	.word	0x00012a50


	//   ....[118]....
        /*063c*/ 	.word	0x00012ab0


	//   ....[119]....
        /*0640*/ 	.word	0x00012ba0


	//   ....[120]....
        /*0644*/ 	.word	0x00012c10


	//   ....[121]....
        /*0648*/ 	.word	0x00012d00


	//   ....[122]....
        /*064c*/ 	.word	0x00012d70


	//   ....[123]....
        /*0650*/ 	.word	0x00012e10


	//   ....[124]....
        /*0654*/ 	.word	0x00012f00


	//   ....[125]....
        /*0658*/ 	.word	0x00012f70


	//   ....[126]....
        /*065c*/ 	.word	0x00012fd0


	//   ....[127]....
        /*0660*/ 	.word	0x000130c0


	//   ....[128]....
        /*0664*/ 	.word	0x00013120


	//   ....[129]....
        /*0668*/ 	.word	0x00013220


	//   ....[130]....
        /*066c*/ 	.word	0x00013280


	//   ....[131]....
        /*0670*/ 	.word	0x00013320


	//   ....[132]....
        /*0674*/ 	.word	0x000134a0


	//   ....[133]....
        /*0678*/ 	.word	0x000135a0


	//   ....[134]....
        /*067c*/ 	.word	0x00013820


	//   ....[135]....
        /*0680*/ 	.word	0x00013870


	//   ....[136]....
        /*0684*/ 	.word	0x00013a40


	//   ....[137]....
        /*0688*/ 	.word	0x00013a90


	//   ....[138]....
        /*068c*/ 	.word	0x00013c60


	//   ....[139]....
        /*0690*/ 	.word	0x00013cb0


	//   ....[140]....
        /*0694*/ 	.word	0x00013da0


	//   ....[141]....
        /*0698*/ 	.word	0x00013e40


	//   ....[142]....
        /*069c*/ 	.word	0x00013ea0


	//   ....[143]....
        /*06a0*/ 	.word	0x00013f50


	//   ....[144]....
        /*06a4*/ 	.word	0x00013fb0


	//   ....[145]....
        /*06a8*/ 	.word	0x00014060


	//   ....[146]....
        /*06ac*/ 	.word	0x000140c0


	//   ....[147]....
        /*06b0*/ 	.word	0x00014170


	//   ....[148]....
        /*06b4*/ 	.word	0x00014260


	//   ....[149]....
        /*06b8*/ 	.word	0x00014340


	//   ....[150]....
        /*06bc*/ 	.word	0x00014450


	//   ....[151]....
        /*06c0*/ 	.word	0x00014550


	//   ....[152]....
        /*06c4*/ 	.word	0x00014680


	//   ....[153]....
        /*06c8*/ 	.word	0x00014760


	//   ....[154]....
        /*06cc*/ 	.word	0x00014860


	//   ....[155]....
        /*06d0*/ 	.word	0x00014940


	//   ....[156]....
        /*06d4*/ 	.word	0x000149d0


	//   ....[157]....
        /*06d8*/ 	.word	0x00014a70


	//   ....[158]....
        /*06dc*/ 	.word	0x00014bf0


	//   ....[159]....
        /*06e0*/ 	.word	0x00014c60


	//   ....[160]....
        /*06e4*/ 	.word	0x00014cd0


	//   ....[161]....
        /*06e8*/ 	.word	0x00014d40


	//   ....[162]....
        /*06ec*/ 	.word	0x00014db0


	//   ....[163]....
        /*06f0*/ 	.word	0x00014e30


	//   ....[164]....
        /*06f4*/ 	.word	0x00014eb0


	//   ....[165]....
        /*06f8*/ 	.word	0x00014f40


	//   ....[166]....
        /*06fc*/ 	.word	0x00014fb0


	//   ....[167]....
        /*0700*/ 	.word	0x00015020


	//   ....[168]....
        /*0704*/ 	.word	0x00015090


	//   ....[169]....
        /*0708*/ 	.word	0x00015110


	//   ....[170]....
        /*070c*/ 	.word	0x00015180


	//   ....[171]....
        /*0710*/ 	.word	0x00015220


	//   ....[172]....
        /*0714*/ 	.word	0x00015270


	//   ....[173]....
        /*0718*/ 	.word	0x00015300


	//   ....[174]....
        /*071c*/ 	.word	0x00015430


	//----- nvinfo : EIATTR_REG_RECONFIG
	.align		4
.L_202:
        /*0720*/ 	.byte	0x01, 0x54
	.zero		2


	//----- nvinfo : EIATTR_SYSCALL_OFFSETS
	.align		4
        /*0724*/ 	.byte	0x04, 0x46
        /*0726*/ 	.short	(.L_204 - .L_203)


	//   ....[0]....
.L_203:
        /*0728*/ 	.word	0x00003fd0


	//   ....[1]....
        /*072c*/ 	.word	0x0000e270


	//   ....[2]....
        /*0730*/ 	.word	0x0000e3c0


	//   ....[3]....
        /*0734*/ 	.word	0x0000e4b0


	//   ....[4]....
        /*0738*/ 	.word	0x0000f3d0


	//----- nvinfo : EIATTR_MBARRIER_INSTR_OFFSETS
	.align		4
.L_204:
        /*073c*/ 	.byte	0x04, 0x39
        /*073e*/ 	.short	(.L_206 - .L_205)


	//   ....[0]....
.L_205:
        /*0740*/ 	.word	0x00000180
        /*0744*/ 	.word	0x000000ff
        /*0748*/ 	.word	0x00028c00
        /*074c*/ 	.short	0x0100
        /*074e*/ 	.byte	0x08
	.zero		1


	//   ....[1]....
        /*0750*/ 	.word	0x00000190
        /*0754*/ 	.word	0x000000ff
        /*0758*/ 	.word	0x00028c20
        /*075c*/ 	.short	0x0100
        /*075e*/ 	.byte	0x08
	.zero		1


	//   ....[2]....
        /*0760*/ 	.word	0x00000240
        /*0764*/ 	.word	0x000000ff
        /*0768*/ 	.word	0x00028c30
        /*076c*/ 	.short	0x0100
        /*076e*/ 	.byte	0x06
	.zero		1


	//   ....[3]....
        /*0770*/ 	.word	0x00000250
        /*0774*/ 	.word	0x000000ff
        /*0778*/ 	.word	0x00028c40
        /*077c*/ 	.short	0x0100
        /*077e*/ 	.byte	0x06
	.zero		1


	//   ....[4]....
        /*0780*/ 	.word	0x00000260
        /*0784*/ 	.word	0x000000ff
        /*0788*/ 	.word	0x00028c38
        /*078c*/ 	.short	0x0100
        /*078e*/ 	.byte	0x06
	.zero		1


	//   ....[5]....
        /*0790*/ 	.word	0x00000270
        /*0794*/ 	.word	0x000000ff
        /*0798*/ 	.word	0x00028c48
        /*079c*/ 	.short	0x0100
        /*079e*/ 	.byte	0x06
	.zero		1


	//   ....[6]....
        /*07a0*/ 	.word	0x000003a0
        /*07a4*/ 	.word	0x000000ff
        /*07a8*/ 	.word	0x00028c50
        /*07ac*/ 	.short	0x0100
        /*07ae*/ 	.byte	0x08
	.zero		1


	//   ....[7]....
        /*07b0*/ 	.word	0x000003b0
        /*07b4*/ 	.word	0x000000ff
        /*07b8*/ 	.word	0x00028c60
        /*07bc*/ 	.short	0x0100
        /*07be*/ 	.byte	0x08
	.zero		1


	//   ....[8]....
        /*07c0*/ 	.word	0x000003c0
        /*07c4*/ 	.word	0x000000ff
        /*07c8*/ 	.word	0x00028c58
        /*07cc*/ 	.short	0x0100
        /*07ce*/ 	.byte	0x08
	.zero		1


	//   ....[9]....
        /*07d0*/ 	.word	0x000003d0
        /*07d4*/ 	.word	0x000000ff
        /*07d8*/ 	.word	0x00028c68
        /*07dc*/ 	.short	0x0100
        /*07de*/ 	.byte	0x08
	.zero		1


	//   ....[10]....
        /*07e0*/ 	.word	0x000004c0
        /*07e4*/ 	.word	0x000000ff
        /*07e8*/ 	.word	0x00028c70
        /*07ec*/ 	.short	0x0100
        /*07ee*/ 	.byte	0x06
	.zero		1


	//   ....[11]....
        /*07f0*/ 	.word	0x000004d0
        /*07f4*/ 	.word	0x000000ff
        /*07f8*/ 	.word	0x00028c80
        /*07fc*/ 	.short	0x0100
        /*07fe*/ 	.byte	0x06
	.zero		1


	//   ....[12]....
        /*0800*/ 	.word	0x000004e0
        /*0804*/ 	.word	0x000000ff
        /*0808*/ 	.word	0x00028c78
        /*080c*/ 	.short	0x0100
        /*080e*/ 	.byte	0x06
	.zero		1


	//   ....[13]....
        /*0810*/ 	.word	0x000004f0
        /*0814*/ 	.word	0x000000ff
        /*0818*/ 	.word	0x00028c88
        /*081c*/ 	.short	0x0100
        /*081e*/ 	.byte	0x06
	.zero		1


	//   ....[14]....
        /*0820*/ 	.word	0x00000620
        /*0824*/ 	.word	0x000000ff
        /*0828*/ 	.word	0x00028c90
        /*082c*/ 	.short	0x0100
        /*082e*/ 	.byte	0x08
	.zero		1


	//   ....[15]....
        /*0830*/ 	.word	0x00000630
        /*0834*/ 	.word	0x000000ff
        /*0838*/ 	.word	0x00028ca0
        /*083c*/ 	.short	0x0100
        /*083e*/ 	.byte	0x08
	.zero		1


	//   ....[16]....
        /*0840*/ 	.word	0x00000640
        /*0844*/ 	.word	0x000000ff
        /*0848*/ 	.word	0x00028c98
        /*084c*/ 	.short	0x0100
        /*084e*/ 	.byte	0x08
	.zero		1


	//   ....[17]....
        /*0850*/ 	.word	0x00000650
        /*0854*/ 	.word	0x000000ff
        /*0858*/ 	.word	0x00028ca8
        /*085c*/ 	.short	0x0100
        /*085e*/ 	.byte	0x08
	.zero		1


	//   ....[18]....
        /*0860*/ 	.word	0x00000790
        /*0864*/ 	.word	0x000000ff
        /*0868*/ 	.word	0x00028cb0
        /*086c*/ 	.short	0x0100
        /*086e*/ 	.byte	0x08
	.zero		1


	//   ....[19]....
        /*0870*/ 	.word	0x000007a0
        /*0874*/ 	.word	0x000000ff
        /*0878*/ 	.word	0x00028cc0
        /*087c*/ 	.short	0x0100
        /*087e*/ 	.byte	0x08
	.zero		1


	//   ....[20]....
        /*0880*/ 	.word	0x000007b0
        /*0884*/ 	.word	0x000000ff
        /*0888*/ 	.word	0x00028cb8
        /*088c*/ 	.short	0x0100
        /*088e*/ 	.byte	0x08
	.zero		1


	//   ....[21]....
        /*0890*/ 	.word	0x000007c0
        /*0894*/ 	.word	0x000000ff
        /*0898*/ 	.word	0x00028cc8
        /*089c*/ 	.short	0x0100
        /*089e*/ 	.byte	0x08
	.zero		1


	//   ....[22]....
        /*08a0*/ 	.word	0x00001f40
        /*08a4*/ 	.word	0x000000ff
        /*08a8*/ 	.word	0x00028c50
        /*08ac*/ 	.short	0x010a
        /*08ae*/ 	.byte	0x11
	.zero		1


	//   ....[23]....
        /*08b0*/ 	.word	0x00002200
        /*08b4*/ 	.word	0x000000ff
        /*08b8*/ 	.word	0x00000000
        /*08bc*/ 	.short	0x0101
        /*08be*/ 	.byte	0x06
	.zero		1


	//   ....[24]....
        /*08c0*/ 	.word	0x00002b60
        /*08c4*/ 	.word	0x000000ff
        /*08c8*/ 	.word	0x00028c50
        /*08cc*/ 	.short	0x010a
        /*08ce*/ 	.byte	0x06
	.zero		1


	//   ....[25]....
        /*08d0*/ 	.word	0x00002ba0
        /*08d4*/ 	.word	0x000000ff
        /*08d8*/ 	.word	0x00028c50
        /*08dc*/ 	.short	0x010a
        /*08de*/ 	.byte	0x06
	.zero		1


	//   ....[26]....
        /*08e0*/ 	.word	0x00002e10
        /*08e4*/ 	.word	0x000000ff
        /*08e8*/ 	.word	0x00000000
        /*08ec*/ 	.short	0x0101
        /*08ee*/ 	.byte	0x06
	.zero		1


	//   ....[27]....
        /*08f0*/ 	.word	0x00004080
        /*08f4*/ 	.word	0x000000ff
        /*08f8*/ 	.word	0x00028c00
        /*08fc*/ 	.short	0x010a
        /*08fe*/ 	.byte	0x27
	.zero		1


	//   ....[28]....
        /*0900*/ 	.word	0x00004100
        /*0904*/ 	.word	0x00000006
        /*0908*/ 	.word	0x00028c30
        /*090c*/ 	.short	0x010a
        /*090e*/ 	.byte	0x3f
	.zero		1


	//   ....[29]....
        /*0910*/ 	.word	0x00004140
        /*0914*/ 	.word	0x00000006
        /*0918*/ 	.word	0x00028c30
        /*091c*/ 	.short	0x010a
        /*091e*/ 	.byte	0x3f
	.zero		1


	//   ....[30]....
        /*0920*/ 	.word	0x00004870
        /*0924*/ 	.word	0x000000ff
        /*0928*/ 	.word	0x00000000
        /*092c*/ 	.short	0x0101
        /*092e*/ 	.byte	0x06
	.zero		1


	//   ....[31]....
        /*0930*/ 	.word	0x000055a0
        /*0934*/ 	.word	0x00000006
        /*0938*/ 	.word	0x00028c50
        /*093c*/ 	.short	0x010a
        /*093e*/ 	.byte	0x3f
	.zero		1


	//   ....[32]....
        /*0940*/ 	.word	0x000055f0
        /*0944*/ 	.word	0x00000006
        /*0948*/ 	.word	0x00028c50
        /*094c*/ 	.short	0x010a
        /*094e*/ 	.byte	0x3f
	.zero		1


	//   ....[33]....
        /*0950*/ 	.word	0x00005890
        /*0954*/ 	.word	0x000000ff
        /*0958*/ 	.word	0x00000000
        /*095c*/ 	.short	0x0101
        /*095e*/ 	.byte	0x06
	.zero		1


	//   ....[34]....
        /*0960*/ 	.word	0x000059d0
        /*0964*/ 	.word	0x000000ff
        /*0968*/ 	.word	0x00028c30
        /*096c*/ 	.short	0x010a
        /*096e*/ 	.byte	0x16
	.zero		1


	//   ....[35]....
        /*0970*/ 	.word	0x00005a10
        /*0974*/ 	.word	0x000000ff
        /*0978*/ 	.word	0x00028c30
        /*097c*/ 	.short	0x010a
        /*097e*/ 	.byte	0x16
	.zero		1


	//   ....[36]....
        /*0980*/ 	.word	0x00005e10
        /*0984*/ 	.word	0x000000ff
        /*0988*/ 	.word	0x00000000
        /*098c*/ 	.short	0x0101
        /*098e*/ 	.byte	0x06
	.zero		1


	//   ....[37]....
        /*0990*/ 	.word	0x00007300
        /*0994*/ 	.word	0x000000ff
        /*0998*/ 	.word	0x00028c50
        /*099c*/ 	.short	0x010a
        /*099e*/ 	.byte	0x16
	.zero		1


	//   ....[38]....
        /*09a0*/ 	.word	0x00007340
        /*09a4*/ 	.word	0x000000ff
        /*09a8*/ 	.word	0x00028c50
        /*09ac*/ 	.short	0x010a
        /*09ae*/ 	.byte	0x16
	.zero		1


	//   ....[39]....
        /*09b0*/ 	.word	0x000075e0
        /*09b4*/ 	.word	0x000000ff
        /*09b8*/ 	.word	0x00000000
        /*09bc*/ 	.short	0x0101
        /*09be*/ 	.byte	0x16
	.zero		1


	//   ....[40]....
        /*09c0*/ 	.word	0x00009fd0
        /*09c4*/ 	.word	0x000000ff
        /*09c8*/ 	.word	0x00000000
        /*09cc*/ 	.short	0x0101
        /*09ce*/ 	.byte	0x04
	.zero		1


	//   ....[41]....
        /*09d0*/ 	.word	0x0000a960
        /*09d4*/ 	.word	0x000000ff
        /*09d8*/ 	.word	0x00000000
        /*09dc*/ 	.short	0x0101
        /*09de*/ 	.byte	0x04
	.zero		1


	//   ....[42]....
        /*09e0*/ 	.word	0x0000ec00
        /*09e4*/ 	.word	0x00000013
        /*09e8*/ 	.word	0x00028c40
        /*09ec*/ 	.short	0x010a
        /*09ee*/ 	.byte	0x3f
	.zero		1


	//   ....[43]....
        /*09f0*/ 	.word	0x0000f0b0
        /*09f4*/ 	.word	0x00000013
        /*09f8*/ 	.word	0x00028c30
        /*09fc*/ 	.short	0x0107
        /*09fe*/ 	.byte	0x3f
	.zero		1


	//   ....[44]....
        /*0a00*/ 	.word	0x0000f190
        /*0a04*/ 	.word	0x00000013
        /*0a08*/ 	.word	0x00028c30
        /*0a0c*/ 	.short	0x0101
        /*0a0e*/ 	.byte	0x3f
	.zero		1


	//   ....[45]....
        /*0a10*/ 	.word	0x0000f9b0
        /*0a14*/ 	.word	0x00000011
        /*0a18*/ 	.word	0x00028c00
        /*0a1c*/ 	.short	0x0107
        /*0a1e*/ 	.byte	0x3f
	.zero		1


	//   ....[46]....
        /*0a20*/ 	.word	0x0000faa0
        /*0a24*/ 	.word	0x00000011
        /*0a28*/ 	.word	0x00028c00
        /*0a2c*/ 	.short	0x0101
        /*0a2e*/ 	.byte	0x3f
	.zero		1


	//   ....[47]....
        /*0a30*/ 	.word	0x0000fac0
        /*0a34*/ 	.word	0x00000011
        /*0a38*/ 	.word	0x00028c20
        /*0a3c*/ 	.short	0x010a
        /*0a3e*/ 	.byte	0x3f
	.zero		1


	//   ....[48]....
        /*0a40*/ 	.word	0x0000fb50
        /*0a44*/ 	.word	0x00000013
        /*0a48*/ 	.word	0x00028c60
        /*0a4c*/ 	.short	0x010a
        /*0a4e*/ 	.byte	0x3f
	.zero		1


	//   ....[49]....
        /*0a50*/ 	.word	0x00010460
        /*0a54*/ 	.word	0x00000013
        /*0a58*/ 	.word	0x00028c50
        /*0a5c*/ 	.short	0x0107
        /*0a5e*/ 	.byte	0x3f
	.zero		1


	//   ....[50]....
        /*0a60*/ 	.word	0x00010530
        /*0a64*/ 	.word	0x00000013
        /*0a68*/ 	.word	0x00028c50
        /*0a6c*/ 	.short	0x0101
        /*0a6e*/ 	.byte	0x3f
	.zero		1


	//   ....[51]....
        /*0a70*/ 	.word	0x000108b0
        /*0a74*/ 	.word	0x00000006
        /*0a78*/ 	.word	0x00028c40
        /*0a7c*/ 	.short	0x010a
        /*0a7e*/ 	.byte	0x3f
	.zero		1


	//   ....[52]....
        /*0a80*/ 	.word	0x00010bd0
        /*0a84*/ 	.word	0x00000006
        /*0a88*/ 	.word	0x00028c30
        /*0a8c*/ 	.short	0x0107
        /*0a8e*/ 	.byte	0x3f
	.zero		1


	//   ....[53]....
        /*0a90*/ 	.word	0x00010c90
        /*0a94*/ 	.word	0x00000006
        /*0a98*/ 	.word	0x00028c30
        /*0a9c*/ 	.short	0x0101
        /*0a9e*/ 	.byte	0x3f
	.zero		1


	//   ....[54]....
        /*0aa0*/ 	.word	0x00010cc0
        /*0aa4*/ 	.word	0x00000006
        /*0aa8*/ 	.word	0x00028c60
        /*0aac*/ 	.short	0x010a
        /*0aae*/ 	.byte	0x3f
	.zero		1


	//   ....[55]....
        /*0ab0*/ 	.word	0x00011370
        /*0ab4*/ 	.word	0x00000006
        /*0ab8*/ 	.word	0x00028c50
        /*0abc*/ 	.short	0x0107
        /*0abe*/ 	.byte	0x3f
	.zero		1


	//   ....[56]....
        /*0ac0*/ 	.word	0x00011430
        /*0ac4*/ 	.word	0x00000006
        /*0ac8*/ 	.word	0x00028c50
        /*0acc*/ 	.short	0x0101
        /*0ace*/ 	.byte	0x3f
	.zero		1


	//   ....[57]....
        /*0ad0*/ 	.word	0x000122b0
        /*0ad4*/ 	.word	0x00000007
        /*0ad8*/ 	.word	0x00028c20
        /*0adc*/ 	.short	0x010a
        /*0ade*/ 	.byte	0x3f
	.zero		1


	//   ....[58]....
        /*0ae0*/ 	.word	0x00012430
        /*0ae4*/ 	.word	0x00000005
        /*0ae8*/ 	.word	0x00028c40
        /*0aec*/ 	.short	0x010a
        /*0aee*/ 	.byte	0x3f
	.zero		1


	//   ....[59]....
        /*0af0*/ 	.word	0x000124d0
        /*0af4*/ 	.word	0x00000003
        /*0af8*/ 	.word	0x00028c40
        /*0afc*/ 	.short	0x010a
        /*0afe*/ 	.byte	0x3f
	.zero		1


	//   ....[60]....
        /*0b00*/ 	.word	0x00012510
        /*0b04*/ 	.word	0x00000005
        /*0b08*/ 	.word	0x00028c60
        /*0b0c*/ 	.short	0x010a
        /*0b0e*/ 	.byte	0x3f
	.zero		1


	//   ....[61]....
        /*0b10*/ 	.word	0x00012550
        /*0b14*/ 	.word	0x00000003
        /*0b18*/ 	.word	0x00028c60
        /*0b1c*/ 	.short	0x010a
        /*0b1e*/ 	.byte	0x3f
	.zero		1


	//   ....[62]....
        /*0b20*/ 	.word	0x000125c0
        /*0b24*/ 	.word	0x00000003
        /*0b28*/ 	.word	0x00028c50
        /*0b2c*/ 	.short	0x010a
        /*0b2e*/ 	.byte	0x3f
	.zero		1


	//   ....[63]....
        /*0b30*/ 	.word	0x00012620
        /*0b34*/ 	.word	0x00000003
        /*0b38*/ 	.word	0x00028c50
        /*0b3c*/ 	.short	0x010a
        /*0b3e*/ 	.byte	0x3f
	.zero		1


	//   ....[64]....
        /*0b40*/ 	.word	0x00012680
        /*0b44*/ 	.word	0x00000003
        /*0b48*/ 	.word	0x00028c00
        /*0b4c*/ 	.short	0x010a
        /*0b4e*/ 	.byte	0x3f
	.zero		1


	//   ....[65]....
        /*0b50*/ 	.word	0x000126d0
        /*0b54*/ 	.word	0x00000006
        /*0b58*/ 	.word	0x00028c30
        /*0b5c*/ 	.short	0x010a
        /*0b5e*/ 	.byte	0x3f
	.zero		1


	//   ....[66]....
        /*0b60*/ 	.word	0x00012720
        /*0b64*/ 	.word	0x00000006
        /*0b68*/ 	.word	0x00028c50
        /*0b6c*/ 	.short	0x010a
        /*0b6e*/ 	.byte	0x3f
	.zero		1


	//   ....[67]....
        /*0b70*/ 	.word	0x00012780
        /*0b74*/ 	.word	0x00000007
        /*0b78*/ 	.word	0x00028c30
        /*0b7c*/ 	.short	0x010a
        /*0b7e*/ 	.byte	0x3f
	.zero		1


	//   ....[68]....
        /*0b80*/ 	.word	0x000127e0
        /*0b84*/ 	.word	0x00000009
        /*0b88*/ 	.word	0x00028c50
        /*0b8c*/ 	.short	0x010a
        /*0b8e*/ 	.byte	0x3f
	.zero		1


	//   ....[69]....
        /*0b90*/ 	.word	0x00012900
        /*0b94*/ 	.word	0x00000013
        /*0b98*/ 	.word	0x00028c40
        /*0b9c*/ 	.short	0x010a
        /*0b9e*/ 	.byte	0x3f
	.zero		1


	//   ....[70]....
        /*0ba0*/ 	.word	0x000133a0
        /*0ba4*/ 	.word	0x00000011
        /*0ba8*/ 	.word	0x00028c20
        /*0bac*/ 	.short	0x010a
        /*0bae*/ 	.byte	0x3f
	.zero		1


	//   ....[71]....
        /*0bb0*/ 	.word	0x000133f0
        /*0bb4*/ 	.word	0x00000013
        /*0bb8*/ 	.word	0x00028c60
        /*0bbc*/ 	.short	0x010a
        /*0bbe*/ 	.byte	0x3f
	.zero		1


	//   ....[72]....
        /*0bc0*/ 	.word	0x00013cf0
        /*0bc4*/ 	.word	0x00000006
        /*0bc8*/ 	.word	0x00028c40
        /*0bcc*/ 	.short	0x010a
        /*0bce*/ 	.byte	0x3f
	.zero		1


	//   ....[73]....
        /*0bd0*/ 	.word	0x000141b0
        /*0bd4*/ 	.word	0x00000006
        /*0bd8*/ 	.word	0x00028c60
        /*0bdc*/ 	.short	0x010a
        /*0bde*/ 	.byte	0x3f
	.zero		1


	//   ....[74]....
        /*0be0*/ 	.word	0x00015350
        /*0be4*/ 	.word	0x00000007
        /*0be8*/ 	.word	0x00028c20
        /*0bec*/ 	.short	0x010a
        /*0bee*/ 	.byte	0x3f
	.zero		1


	//   ....[75]....
        /*0bf0*/ 	.word	0x000154f0
        /*0bf4*/ 	.word	0x00000005
        /*0bf8*/ 	.word	0x00028c40
        /*0bfc*/ 	.short	0x010a
        /*0bfe*/ 	.byte	0x3f
	.zero		1


	//   ....[76]....
        /*0c00*/ 	.word	0x00015540
        /*0c04*/ 	.word	0x00000003
        /*0c08*/ 	.word	0x00028c40
        /*0c0c*/ 	.short	0x010a
        /*0c0e*/ 	.byte	0x3f
	.zero		1


	//   ....[77]....
        /*0c10*/ 	.word	0x00015590
        /*0c14*/ 	.word	0x00000005
        /*0c18*/ 	.word	0x00028c60
        /*0c1c*/ 	.short	0x010a
        /*0c1e*/ 	.byte	0x3f
	.zero		1


	//----- nvinfo : EIATTR_NUM_MBARRIERS
	.align		4
.L_206:
        /*0c20*/ 	.byte	0x03, 0x38
        /*0c22*/ 	.short	0x0016


	//----- nvinfo : EIATTR_EXIT_INSTR_OFFSETS
	.align		4
        /*0c24*/ 	.byte	0x04, 0x1c
        /*0c26*/ 	.short	(.L_208 - .L_207)


	//   ....[0]....
.L_207:
        /*0c28*/ 	.word	0x00000970


	//   ....[1]....
        /*0c2c*/ 	.word	0x0000cb80


	//   ....[2]....
        /*0c30*/ 	.word	0x000125a0


	//----- nvinfo : EIATTR_MAX_THREADS
	.align		4
.L_208:
        /*0c34*/ 	.byte	0x04, 0x05
        /*0c36*/ 	.short	(.L_210 - .L_209)
.L_209:
        /*0c38*/ 	.word	0x00000180
        /*0c3c*/ 	.word	0x00000001
        /*0c40*/ 	.word	0x00000001


	//----- nvinfo : EIATTR_CRS_STACK_SIZE
	.align		4
.L_210:
        /*0c44*/ 	.byte	0x04, 0x1e
        /*0c46*/ 	.short	(.L_212 - .L_211)
.L_211:
        /*0c48*/ 	.word	0x00000000


	//----- nvinfo : EIATTR_CBANK_PARAM_SIZE
	.align		4
.L_212:
        /*0c4c*/ 	.byte	0x03, 0x19
        /*0c4e*/ 	.short	0x0af0


	//----- nvinfo : EIATTR_PARAM_CBANK
	.align		4
        /*0c50*/ 	.byte	0x04, 0x0a
        /*0c52*/ 	.short	(.L_214 - .L_213)
	.align		4
.L_213:
        /*0c54*/ 	.word	index@(.nv.constant0._ZN7cutlass13device_kernelIN5flash11enable_sm90INS1_16FlashAttnFwdSm90INS1_25CollectiveMainloopFwdSm90ILi2EN4cute5tupleIJNS5_1CILi1EEES8_S8_EEENS6_IJNS7_ILi64EEESA_SA_EEELi512ENS_6half_tEfNS_4arch4Sm90ELb0ELb0ELb1ELb1ELb1ELb0ELb0ELb0ELb0ELb1ELb1ELb0EEENS1_21CollectiveEpilogueFwdINS6_IJSA_NS7_ILi512EEESA_EEES9_SC_SE_Li256ELb1ELb1ELb1ELb0EEENS1_36VarlenDynamicPersistentTileSchedulerILi64ELi64ELi256ELi128ELb1ELb1ELb1ELb0ELb1ELb1EEEEEEEEEvNT_6ParamsE)
        /*0c58*/ 	.short	0x0210
        /*0c5a*/ 	.short	0x0af0


	//----- nvinfo : EIATTR_SW_WAR
	.align		4
.L_214:
        /*0c5c*/ 	.byte	0x04, 0x36
        /*0c5e*/ 	.short	(.L_216 - .L_215)
.L_215:
        /*0c60*/ 	.word	0x00000008
.L_216:


//--------------------- .nv.info._ZN7cutlass13device_kernelIN5flash11enable_sm90INS1_16FlashAttnFwdSm90INS1_25CollectiveMainloopFwdSm90ILi2EN4cute5tupleIJNS5_1CILi1EEES8_S8_EEENS6_IJNS7_ILi64EEESA_SA_EEELi512ENS_6half_tEfNS_4arch4Sm90ELb0ELb0ELb1ELb1ELb1ELb1ELb0ELb0ELb0ELb1ELb1ELb0EEENS1_21CollectiveEpilogueFwdINS6_IJSA_NS7_ILi512EEESA_EEES9_SC_SE_Li256ELb1ELb1ELb1ELb0EEENS1_36VarlenDynamicPersistentTileSchedulerILi64ELi64ELi256ELi128ELb1ELb1ELb1ELb0ELb1ELb1EEEEEEEEEvNT_6ParamsE --------------------------
	.section	.nv.info._ZN7cutlass13device_kernelIN5flash11enable_sm90INS1_16FlashAttnFwdSm90INS1_25CollectiveMainloopFwdSm90ILi2EN4cute5tupleIJNS5_1CILi1EEES8_S8_EEENS6_IJNS7_ILi64EEESA_SA_EEELi512ENS_6half_tEfNS_4arch4Sm90ELb0ELb0ELb1ELb1ELb1ELb1ELb0ELb0ELb0ELb1ELb1ELb0EEENS1_21CollectiveEpilogueFwdINS6_IJSA_NS7_ILi512EEESA_EEES9_SC_SE_Li256ELb1ELb1ELb1ELb0EEENS1_36VarlenDynamicPersistentTileSchedulerILi64ELi64ELi256ELi128ELb1ELb1ELb1ELb0ELb1ELb1EEEEEEEEEvNT_6ParamsE,"",@"SHT_CUDA_INFO"
	.sectionflags	@""
	.align	4


	//----- nvinfo : EIATTR_CUDA_API_VERSION
	.align		4
        /*0000*/ 	.byte	0x04, 0x37
        /*0002*/ 	.short	(.L_218 - .L_217)
.L_217:
        /*0004*/ 	.word	0x00000082


	//----- nvinfo : EIATTR_KPARAM_INFO
	.align		4
.L_218:
        /*0008*/ 	.byte	0x04, 0x17
        /*000a*/ 	.short	(.L_220 - .L_219)
.L_219:
        /*000c*/ 	.word	0x00000000
        /*0010*/ 	.short	0x0000
        /*0012*/ 	.short	0x0070
        /*0014*/ 	.byte	0x00, 0xf0, 0x01, 0x2a


	//----- nvinfo : EIATTR_SPARSE_MMA_MASK
	.align		4
.L_220:
        /*0018*/ 	.byte	0x03, 0x50
        /*001a*/ 	.short	0x0000


	//----- nvinfo : EIATTR_MAXREG_COUNT
	.align		4
        /*001c*/ 	.byte	0x03, 0x1b
        /*001e*/ 	.short	0x00a8


	//----- nvinfo : EIATTR_NUM_BARRIERS
	.align		4
        /*0020*/ 	.byte	0x02, 0x4c
        /*0022*/ 	.byte	0x10
	.zero		1


	//----- nvinfo : EIATTR_EXTERNS
	.align		4
        /*0024*/ 	.byte	0x04, 0x0f
        /*0026*/ 	.short	(.L_222 - .L_221)


	//   ....[0]....
	.align		4
.L_221:
        /*0028*/ 	.word	index@(__assertfail)


	//----- nvinfo : EIATTR_ANNOTATIONS
	.align		4
.L_222:
        /*002c*/ 	.byte	0x04, 0x55
        /*002e*/ 	.short	(.L_224 - .L_223)


	//   ....[0]....
.L_223:
        /* <DEDUP_REMOVED lines=53> */


	//----- nvinfo : EIATTR_MERCURY_ISA_VERSION
	.align		4
.L_224:
        /*0368*/ 	.byte	0x03, 0x5f
        /*036a*/ 	.short	0x0101


	//----- nvinfo : EIATTR_UNUSED_LOAD_BYTE_OFFSET
	.align		4
        /*036c*/ 	.byte	0x04, 0x44
        /*036e*/ 	.short	(.L_226 - .L_225)


	//   ....[0]....
.L_225:
        /*0370*/ 	.word	0x00000a20
        /*0374*/ 	.word	0x0000fff0


	//   ....[1]....
        /*0378*/ 	.word	0x0000e1f0
        /*037c*/ 	.word	0x0000fff0


	//----- nvinfo : EIATTR_INT_WARP_WIDE_INSTR_OFFSETS
	.align		4
.L_226:
        /*0380*/ 	.byte	0x04, 0x31
        /*0382*/ 	.short	(.L_228 - .L_227)


	//   ....[0]....
.L_227:
        /*0384*/ 	.word	0x00000130


	//   ....[1]....
        /*0388*/ 	.word	0x00000170


	//   ....[2]....
        /*038c*/ 	.word	0x000001e0


	//   ....[3]....
        /*0390*/ 	.word	0x00016540


	//   ....[4]....
        /*0394*/ 	.word	0x000165d0


	//   ....[5]....
        /*0398*/ 	.word	0x00019ab0


	//   ....[6]....
        /*039c*/ 	.word	0x00019b40


	//----- nvinfo : EIATTR_COOP_GROUP_MASK_REGIDS
	.align		4
.L_228:
        /*03a0*/ 	.byte	0x04, 0x29
        /*03a2*/ 	.short	(.L_230 - .L_229)


	//   ....[0]....
.L_229:
        /*03a4*/ 	.word	0xffffffff


	//   ....[1]....
        /*03a8*/ 	.word	0xffffffff


	//   ....[2]....
        /*03ac*/ 	.word	0xffffffff


	//   ....[3]....
        /*03b0*/ 	.word	0xffffffff


	//   ....[4]....
        /*03b4*/ 	.word	0xffffffff


	//   ....[5]....
        /*03b8*/ 	.word	0xffffffff


	//   ....[6]....
        /*03bc*/ 	.word	0xffffffff


	//   ....[7]....
        /*03c0*/ 	.word	0xffffffff


	//   ....[8]....
        /*03c4*/ 	.word	0xffffffff


	//   ....[9]....
        /*03c8*/ 	.word	0xffffffff


	//   ....[10]....
        /*03cc*/ 	.word	0xffffffff


	//   ....[11]....
        /*03d0*/ 	.word	0xffffffff


	//   ....[12]....
        /*03d4*/ 	.word	0xffffffff


	//   ....[13]....
        /*03d8*/ 	.word	0xffffffff


	//   ....[14]....
        /*03dc*/ 	.word	0xffffffff


	//   ....[15]....
        /*03e0*/ 	.word	0xffffffff


	//   ....[16]....
        /*03e4*/ 	.word	0xffffffff


	//   ....[17]....
        /*03e8*/ 	.word	0xffffffff


	//   ....[18]....
        /*03ec*/ 	.word	0xffffffff


	//   ....[19]....
        /*03f0*/ 	.word	0xffffffff


	//   ....[20]....
        /*03f4*/ 	.word	0xffffffff


	//   ....[21]....
        /*03f8*/ 	.word	0xffffffff


	//   ....[22]....
        /*03fc*/ 	.word	0xffffffff


	//   ....[23]....
        /*0400*/ 	.word	0xffffffff


	//   ....[24]....
        /*0404*/ 	.word	0xffffffff


	//   ....[25]....
        /*0408*/ 	.word	0xffffffff


	//   ....[26]....
        /*040c*/ 	.word	0xffffffff


	//   ....[27]....
        /*0410*/ 	.word	0xffffffff


	//   ....[28]....
        /*0414*/ 	.word	0xffffffff


	//   ....[29]....
        /*0418*/ 	.word	0xffffffff


	//   ....[30]....
        /*041c*/ 	.word	0xffffffff


	//   ....[31]....
        /*0420*/ 	.word	0xffffffff


	//   ....[32]....
        /*0424*/ 	.word	0xffffffff


	//   ....[33]....
        /*0428*/ 	.word	0xffffffff


	//   ....[34]....
        /*042c*/ 	.word	0xffffffff


	//   ....[35]....
        /*0430*/ 	.word	0xffffffff


	//   ....[36]....
        /*0434*/ 	.word	0xffffffff


	//   ....[37]....
        /*0438*/ 	.word	0xffffffff


	//   ....[38]....
        /*043c*/ 	.word	0xffffffff


	//   ....[39]....
        /*0440*/ 	.word	0xffffffff


	//   ....[40]....
        /*0444*/ 	.word	0xffffffff


	//   ....[41]....
        /*0448*/ 	.word	0xffffffff


	//   ....[42]....
        /*044c*/ 	.word	0xffffffff


	//   ....[43]....
        /*0450*/ 	.word	0xffffffff


	//   ....[44]....
        /*0454*/ 	.word	0xffffffff


	//   ....[45]....
        /*0458*/ 	.word	0xffffffff


	//   ....[46]....
        /*045c*/ 	.word	0xffffffff


	//   ....[47]....
        /*0460*/ 	.word	0xffffffff


	//   ....[48]....
        /*0464*/ 	.word	0xffffffff


	//   ....[49]....
        /*0468*/ 	.word	0xffffffff


	//   ....[50]....
        /*046c*/ 	.word	0xffffffff


	//   ....[51]....
        /*0470*/ 	.word	0xffffffff


	//   ....[52]....
        /*0474*/ 	.word	0xffffffff


	//   ....[53]....
        /*0478*/ 	.word	0xffffffff


	//   ....[54]....
        /*047c*/ 	.word	0xffffffff


	//   ....[55]....
        /*0480*/ 	.word	0xffffffff


	//   ....[56]....
        /*0484*/ 	.word	0xffffffff


	//   ....[57]....
        /*0488*/ 	.word	0xffffffff


	//   ....[58]....
        /*048c*/ 	.word	0xffffffff


	//   ....[59]....
        /*0490*/ 	.word	0xffffffff


	//   ....[60]....
        /*0494*/ 	.word	0xffffffff


	//   ....[61]....
        /*0498*/ 	.word	0xffffffff


	//   ....[62]....
        /*049c*/ 	.word	0xffffffff


	//   ....[63]....
        /*04a0*/ 	.word	0xffffffff


	//   ....[64]....
        /*04a4*/ 	.word	0xffffffff


	//   ....[65]....
        /*04a8*/ 	.word	0xffffffff


	//   ....[66]....
        /*04ac*/ 	.word	0xffffffff


	//   ....[67]....
        /*04b0*/ 	.word	0xffffffff


	//   ....[68]....
        /*04b4*/ 	.word	0xffffffff


	//   ....[69]....
        /*04b8*/ 	.word	0xffffffff


	//   ....[70]....
        /*04bc*/ 	.word	0xffffffff


	//   ....[71]....
        /*04c0*/ 	.word	0xffffffff


	//   ....[72]....
        /*04c4*/ 	.word	0xffffffff


	//   ....[73]....
        /*04c8*/ 	.word	0xffffffff


	//   ....[74]....
        /*04cc*/ 	.word	0xffffffff


	//   ....[75]....
        /*04d0*/ 	.word	0xffffffff


	//   ....[76]....
        /*04d4*/ 	.word	0xffffffff


	//   ....[77]....
        /*04d8*/ 	.word	0xffffffff


	//   ....[78]....
        /*04dc*/ 	.word	0xffffffff


	//   ....[79]....
        /*04e0*/ 	.word	0xffffffff


	//   ....[80]....
        /*04e4*/ 	.word	0xffffffff


	//   ....[81]....
        /*04e8*/ 	.word	0xffffffff


	//   ....[82]....
        /*04ec*/ 	.word	0xffffffff


	//   ....[83]....
        /*04f0*/ 	.word	0xffffffff


	//   ....[84]....
        /*04f4*/ 	.word	0xffffffff


	//   ....[85]....
        /*04f8*/ 	.word	0xffffffff


	//   ....[86]....
        /*04fc*/ 	.word	0xffffffff


	//   ....[87]....
        /*0500*/ 	.word	0xffffffff


	//   ....[88]....
        /*0504*/ 	.word	0xffffffff


	//   ....[89]....
        /*0508*/ 	.word	0xffffffff


	//   ....[90]....
        /*050c*/ 	.word	0xffffffff


	//   ....[91]....
        /*0510*/ 	.word	0xffffffff


	//   ....[92]....
        /*0514*/ 	.word	0xffffffff


	//   ....[93]....
        /*0518*/ 	.word	0xffffffff


	//   ....[94]....
        /*051c*/ 	.word	0xffffffff


	//   ....[95]....
        /*0520*/ 	.word	0xffffffff


	//   ....[96]....
        /*0524*/ 	.word	0xffffffff


	//   ....[97]....
        /*0528*/ 	.word	0xffffffff


	//   ....[98]....
        /*052c*/ 	.word	0xffffffff


	//   ....[99]....
        /*0530*/ 	.word	0xffffffff


	//   ....[100]....
        /*0534*/ 	.word	0xffffffff


	//   ....[101]....
        /*0538*/ 	.word	0xffffffff


	//   ....[102]....
        /*053c*/ 	.word	0xffffffff


	//   ....[103]....
        /*0540*/ 	.word	0xffffffff


	//   ....[104]....
        /*0544*/ 	.word	0xffffffff


	//   ....[105]....
        /*0548*/ 	.word	0xffffffff


	//   ....[106]....
        /*054c*/ 	.word	0xffffffff


	//   ....[107]....
        /*0550*/ 	.word	0xffffffff


	//   ....[108]....
        /*0554*/ 	.word	0xffffffff


	//   ....[109]....
        /*0558*/ 	.word	0xffffffff


	//   ....[110]....
        /*055c*/ 	.word	0xffffffff


	//   ....[111]....
        /*0560*/ 	.word	0xffffffff


	//   ....[112]....
        /*0564*/ 	.word	0xffffffff


	//   ....[113]....
        /*0568*/ 	.word	0xffffffff


	//   ....[114]....
        /*056c*/ 	.word	0xffffffff


	//   ....[115]....
        /*0570*/ 	.word	0xffffffff


	//   ....[116]....
        /*0574*/ 	.word	0xffffffff


	//   ....[117]....
        /*0578*/ 	.word	0xffffffff


	//   ....[118]....
        /*057c*/ 	.word	0xffffffff


	//   ....[119]....
        /*0580*/ 	.word	0xffffffff


	//   ....[120]....
        /*0584*/ 	.word	0xffffffff


	//   ....[121]....
        /*0588*/ 	.word	0xffffffff


	//   ....[122]....
        /*058c*/ 	.word	0xffffffff


	//   ....[123]....
        /*0590*/ 	.word	0xffffffff


	//   ....[124]....
        /*0594*/ 	.word	0xffffffff


	//   ....[125]....
        /*0598*/ 	.word	0xffffffff


	//   ....[126]....
        /*059c*/ 	.word	0xffffffff


	//   ....[127]....
        /*05a0*/ 	.word	0xffffffff


	//   ....[128]....
        /*05a4*/ 	.word	0xffffffff


	//   ....[129]....
        /*05a8*/ 	.word	0xffffffff


	//   ....[130]....
        /*05ac*/ 	.word	0xffffffff


	//   ....[131]....
        /*05b0*/ 	.word	0xffffffff


	//   ....[132]....
        /*05b4*/ 	.word	0xffffffff


	//   ....[133]....
        /*05b8*/ 	.word	0x0500000f


	//   ....[134]....
        /*05bc*/ 	.word	0x0500000f


	//   ....[135]....
        /*05c0*/ 	.word	0x0500000f


	//   ....[136]....
        /*05c4*/ 	.word	0x0500000f


	//   ....[137]....
        /*05c8*/ 	.word	0x0500000f


	//   ....[138]....
        /*05cc*/ 	.word	0x0500000f


	//   ....[139]....
        /*05d0*/ 	.word	0x0500000f


	//   ....[140]....
        /*05d4*/ 	.word	0x0500000f


	//   ....[141]....
        /*05d8*/ 	.word	0x0500000f


	//   ....[142]....
        /*05dc*/ 	.word	0x0500000f


	//   ....[143]....
        /*05e0*/ 	.word	0x0500000f


	//   ....[144]....
        /*05e4*/ 	.word	0x0500000f


	//   ....[145]....
        /*05e8*/ 	.word	0x0500000f


	//   ....[146]....
        /*05ec*/ 	.word	0x0500000f


	//   ....[147]....
        /*05f0*/ 	.word	0x0500000f


	//   ....[148]....
        /*05f4*/ 	.word	0x0500000f


	//   ....[149]....
        /*05f8*/ 	.word	0x0500000f


	//   ....[150]....
        /*05fc*/ 	.word	0x0500000f


	//   ....[151]....
        /*0600*/ 	.word	0x0500000f


	//   ....[152]....
        /*0604*/ 	.word	0x0500000f


	//   ....[153]....
        /*0608*/ 	.word	0x0500000f


	//   ....[154]....
        /*060c*/ 	.word	0x0500000f


	//   ....[155]....
        /*0610*/ 	.word	0x0500000f


	//   ....[156]....
        /*0614*/ 	.word	0x0500000f


	//   ....[157]....
        /*0618*/ 	.word	0x0500000f


	//   ....[158]....
        /*061c*/ 	.word	0x0500000f


	//   ....[159]....
        /*0620*/ 	.word	0x0500000f


	//   ....[160]....
        /*0624*/ 	.word	0x0500000f


	//   ....[161]....
        /*0628*/ 	.word	0x0500000f


	//   ....[162]....
        /*062c*/ 	.word	0x0500000f


	//   ....[163]....
        /*0630*/ 	.word	0x0500000f


	//   ....[164]....
        /*0634*/ 	.word	0x0500000f


	//   ....[165]....
        /*0638*/ 	.word	0x0500000f


	//   ....[166]....
        /*063c*/ 	.word	0x0500000f


	//   ....[167]....
        /*0640*/ 	.word	0x0500000f


	//   ....[168]....
        /*0644*/ 	.word	0x0500000f


	//   ....[169]....
        /*0648*/ 	.word	0x0500000f


	//   ....[170]....
        /*064c*/ 	.word	0x0500000f


	//   ....[171]....
        /*0650*/ 	.word	0x0500000f


	//   ....[172]....
        /*0654*/ 	.word	0x0500000f


	//   ....[173]....
        /*0658*/ 	.word	0x0500000f


	//   ....[174]....
        /*065c*/ 	.word	0x0500000f


	//   ....[175]....
        /*0660*/ 	.word	0x0500000f


	//   ....[176]....
        /*0664*/ 	.word	0x0500000f


	//   ....[177]....
        /*0668*/ 	.word	0x0500000f


	//   ....[178]....
        /*066c*/ 	.word	0x0500000f


	//   ....[179]....
        /*0670*/ 	.word	0x0500000f


	//   ....[180]....
        /*0674*/ 	.word	0x0500000f


	//   ....[181]....
        /*0678*/ 	.word	0x0500000f


	//   ....[182]....
        /*067c*/ 	.word	0x0500000f


	//   ....[183]....
        /*0680*/ 	.word	0x0500000f


	//   ....[184]....
        /*0684*/ 	.word	0x0500000f


	//   ....[185]....
        /*0688*/ 	.word	0x0500000f


	//   ....[186]....
        /*068c*/ 	.word	0x0500000f


	//   ....[187]....
        /*0690*/ 	.word	0x0500000f


	//   ....[188]....
        /*0694*/ 	.word	0x0500000f


	//   ....[189]....
        /*0698*/ 	.word	0x0500000f


	//   ....[190]....
        /*069c*/ 	.word	0x0500000f


	//   ....[191]....
        /*06a0*/ 	.word	0x0500000f


	//   ....[192]....
        /*06a4*/ 	.word	0x0500000f


	//   ....[193]....
        /*06a8*/ 	.word	0x0500000f


	//   ....[194]....
        /*06ac*/ 	.word	0x0500000f


	//   ....[195]....
        /*06b0*/ 	.word	0x0500000f


	//   ....[196]....
        /*06b4*/ 	.word	0x0500000f


	//   ....[197]....
        /*06b8*/ 	.word	0x0500000f


	//   ....[198]....
        /*06bc*/ 	.word	0x0500000f


	//   ....[199]....
        /*06c0*/ 	.word	0x0500000f


	//   ....[200]....
        /*06c4*/ 	.word	0x0500000f


	//   ....[201]....
        /*06c8*/ 	.word	0x0500000f


	//   ....[202]....
        /*06cc*/ 	.word	0x0500000f


	//   ....[203]....
        /*06d0*/ 	.word	0x0500000f


	//   ....[204]....
        /*06d4*/ 	.word	0x0500000f


	//   ....[205]....
        /*06d8*/ 	.word	0x0500000f


	//   ....[206]....
        /*06dc*/ 	.word	0x0500000f


	//   ....[207]....
        /*06e0*/ 	.word	0x0500000f


	//----- nvinfo : EIATTR_COOP_GROUP_INSTR_OFFSETS
	.align		4
.L_230:
        /*06e4*/ 	.byte	0x04, 0x28
        /*06e6*/ 	.short	(.L_232 - .L_231)


	//   ....[0]....
.L_231:
        /*06e8*/ 	.word	0x00000060


	//   ....[1]....
        /*06ec*/ 	.word	0x00000140


	//   ....[2]....
        /*06f0*/ 	.word	0x00000190


	//   ....[3]....
        /*06f4*/ 	.word	0x00000380


	//   ....[4]....
        /*06f8*/ 	.word	0x000004e0


	//   ....[5]....
        /*06fc*/ 	.word	0x00000600


	//   ....[6]....
        /*0700*/ 	.word	0x00000760


	//   ....[7]....
        /*0704*/ 	.word	0x000030d0


	//   ....[8]....
        /*0708*/ 	.word	0x000030e0


	//   ....[9]....
        /*070c*/ 	.word	0x00003b10


	//   ....[10]....
        /*0710*/ 	.word	0x00003b20


	//   ....[11]....
        /*0714*/ 	.word	0x000044d0


	//   ....[12]....
        /*0718*/ 	.word	0x000044e0


	//   ....[13]....
        /*071c*/ 	.word	0x000048a0


	//   ....[14]....
        /*0720*/ 	.word	0x000048b0


	//   ....[15]....
        /*0724*/ 	.word	0x000057e0


	//   ....[16]....
        /*0728*/ 	.word	0x000078f0


	//   ....[17]....
        /*072c*/ 	.word	0x00007eb0


	//   ....[18]....
        /*0730*/ 	.word	0x00007ec0


	//   ....[19]....
        /*0734*/ 	.word	0x00007ed0


	//   ....[20]....
        /*0738*/ 	.word	0x00007ee0


	//   ....[21]....
        /*073c*/ 	.word	0x00008ef0


	//   ....[22]....
        /*0740*/ 	.word	0x00008f00


	//   ....[23]....
        /*0744*/ 	.word	0x00008f10


	//   ....[24]....
        /*0748*/ 	.word	0x00008f20


	//   ....[25]....
        /*074c*/ 	.word	0x0000aaf0


	//   ....[26]....
        /*0750*/ 	.word	0x0000ab90


	//   ....[27]....
        /*0754*/ 	.word	0x0000acd0


	//   ....[28]....
        /*0758*/ 	.word	0x0000adf0


	//   ....[29]....
        /*075c*/ 	.word	0x0000b7a0


	//   ....[30]....
        /*0760*/ 	.word	0x0000c0a0


	//   ....[31]....
        /*0764*/ 	.word	0x0000c100


	//   ....[32]....
        /*0768*/ 	.word	0x0000c4e0


	//   ....[33]....
        /*076c*/ 	.word	0x0000c6b0


	//   ....[34]....
        /*0770*/ 	.word	0x0000d630


	//   ....[35]....
        /*0774*/ 	.word	0x0000d720


	//   ....[36]....
        /*0778*/ 	.word	0x0000d740


	//   ....[37]....
        /*077c*/ 	.word	0x0000d8b0


	//   ....[38]....
        /*0780*/ 	.word	0x0000da80


	//   ....[39]....
        /*0784*/ 	.word	0x0000ef30


	//   ....[40]....
        /*0788*/ 	.word	0x0000f2e0


	//   ....[41]....
        /*078c*/ 	.word	0x0000f310


	//   ....[42]....
        /*0790*/ 	.word	0x0000f320


	//   ....[43]....
        /*0794*/ 	.word	0x0000f330


	//   ....[44]....
        /*0798*/ 	.word	0x00010050


	//   ....[45]....
        /*079c*/ 	.word	0x00010070


	//   ....[46]....
        /*07a0*/ 	.word	0x00010320


	//   ....[47]....
        /*07a4*/ 	.word	0x00010340


	//   ....[48]....
        /*07a8*/ 	.word	0x00010bf0


	//   ....[49]....
        /*07ac*/ 	.word	0x00010c30


	//   ....[50]....
        /*07b0*/ 	.word	0x000116f0


	//   ....[51]....
        /*07b4*/ 	.word	0x00011710


	//   ....[52]....
        /*07b8*/ 	.word	0x00012d70


	//   ....[53]....
        /*07bc*/ 	.word	0x00012da0


	//   ....[54]....
        /*07c0*/ 	.word	0x00012fe0


	//   ....[55]....
        /*07c4*/ 	.word	0x00013000


	//   ....[56]....
        /*07c8*/ 	.word	0x000132b0


	//   ....[57]....
        /*07cc*/ 	.word	0x000134a0


	//   ....[58]....
        /*07d0*/ 	.word	0x000134d0


	//   ....[59]....
        /*07d4*/ 	.word	0x00013500


	//   ....[60]....
        /*07d8*/ 	.word	0x00013530


	//   ....[61]....
        /*07dc*/ 	.word	0x00013560


	//   ....[62]....
        /*07e0*/ 	.word	0x00013590


	//   ....[63]....
        /*07e4*/ 	.word	0x00013720


	//   ....[64]....
        /*07e8*/ 	.word	0x00013750


	//   ....[65]....
        /*07ec*/ 	.word	0x00013780


	//   ....[66]....
        /*07f0*/ 	.word	0x000137b0


	//   ....[67]....
        /*07f4*/ 	.word	0x000137e0


	//   ....[68]....
        /*07f8*/ 	.word	0x00013810


	//   ....[69]....
        /*07fc*/ 	.word	0x000138a0


	//   ....[70]....
        /*0800*/ 	.word	0x000138d0


	//   ....[71]....
        /*0804*/ 	.word	0x000138e0


	//   ....[72]....
        /*0808*/ 	.word	0x00013970


	//   ....[73]....
        /*080c*/ 	.word	0x00014940


	//   ....[74]....
        /*0810*/ 	.word	0x00017310


	//   ....[75]....
        /*0814*/ 	.word	0x00017330


	//   ....[76]....
        /*0818*/ 	.word	0x000173c0


	//   ....[77]....
        /*081c*/ 	.word	0x000173e0


	//   ....[78]....
        /*0820*/ 	.word	0x00017460


	//   ....[79]....
        /*0824*/ 	.word	0x00017480


	//   ....[80]....
        /*0828*/ 	.word	0x00017490


	//   ....[81]....
        /*082c*/ 	.word	0x000174a0


	//   ....[82]....
        /*0830*/ 	.word	0x00017ca0


	//   ....[83]....
        /*0834*/ 	.word	0x00017cd0


	//   ....[84]....
        /*0838*/ 	.word	0x00017d70


	//   ....[85]....
        /*083c*/ 	.word	0x00017d90


	//   ....[86]....
        /*0840*/ 	.word	0x00017e10


	//   ....[87]....
        /*0844*/ 	.word	0x00017e30


	//   ....[88]....
        /*0848*/ 	.word	0x00017e40


	//   ....[89]....
        /*084c*/ 	.word	0x00017eb0


	//   ....[90]....
        /*0850*/ 	.word	0x000182d0


	//   ....[91]....
        /*0854*/ 	.word	0x00018390


	//   ....[92]....
        /*0858*/ 	.word	0x000184e0


	//   ....[93]....
        /*085c*/ 	.word	0x00018520


	//   ....[94]....
        /*0860*/ 	.word	0x00018530


	//   ....[95]....
        /*0864*/ 	.word	0x00018540


	//   ....[96]....
        /*0868*/ 	.word	0x00018690


	//   ....[97]....
        /*086c*/ 	.word	0x000187e0


	//   ....[98]....
        /*0870*/ 	.word	0x00018fe0


	//   ....[99]....
        /*0874*/ 	.word	0x00019000


	//   ....[100]....
        /*0878*/ 	.word	0x00019050


	//   ....[101]....
        /*087c*/ 	.word	0x00019060


	//   ....[102]....
        /*0880*/ 	.word	0x000190a0


	//   ....[103]....
        /*0884*/ 	.word	0x000190b0


	//   ....[104]....
        /*0888*/ 	.word	0x000190c0


	//   ....[105]....
        /*088c*/ 	.word	0x00019100


	//   ....[106]....
        /*0890*/ 	.word	0x00019400


	//   ....[107]....
        /*0894*/ 	.word	0x00019440


	//   ....[108]....
        /*0898*/ 	.word	0x00019460


	//   ....[109]....
        /*089c*/ 	.word	0x00019480


	//   ....[110]....
        /*08a0*/ 	.word	0x000194b0


	//   ....[111]....
        /*08a4*/ 	.word	0x000194d0


	//   ....[112]....
        /*08a8*/ 	.word	0x000195d0


	//   ....[113]....
        /*08ac*/ 	.word	0x00019720


	//   ....[114]....
        /*08b0*/ 	.word	0x00019d60


	//   ....[115]....
        /*08b4*/ 	.word	0x00019d90


	//   ....[116]....
        /*08b8*/ 	.word	0x00019df0


	//   ....[117]....
        /*08bc*/ 	.word	0x00019e20


	//   ....[118]....
        /*08c0*/ 	.word	0x00019e50


	//   ....[119]....
        /*08c4*/ 	.word	0x00019e80


	//   ....[120]....
        /*08c8*/ 	.word	0x00019eb0


	//   ....[121]....
        /*08cc*/ 	.word	0x00019ee0


	//   ....[122]....
        /*08d0*/ 	.word	0x0001a080


	//   ....[123]....
        /*08d4*/ 	.word	0x0001a0b0


	//   ....[124]....
        /*08d8*/ 	.word	0x0001a0e0


	//   ....[125]....
        /*08dc*/ 	.word	0x0001a110


	//   ....[126]....
        /*08e0*/ 	.word	0x0001a140


	//   ....[127]....
        /*08e4*/ 	.word	0x0001a170


	//   ....[128]....
        /*08e8*/ 	.word	0x0001a230


	//   ....[129]....
        /*08ec*/ 	.word	0x0001a250


	//   ....[130]....
        /*08f0*/ 	.word	0x0001a260


	//   ....[131]....
        /*08f4*/ 	.word	0x0001a2c0


	//   ....[132]....
        /*08f8*/ 	.word	0x0001a8e0


	//   ....[133]....
        /*08fc*/ 	.word	0x0001abf0


	//   ....[134]....
        /*0900*/ 	.word	0x0001ac80


	//   ....[135]....
        /*0904*/ 	.word	0x0001ad50


	//   ....[136]....
        /*0908*/ 	.word	0x0001ade0


	//   ....[137]....
        /*090c*/ 	.word	0x0001aec0


	//   ....[138]....
        /*0910*/ 	.word	0x0001af50


	//   ....[139]....
        /*0914*/ 	.word	0x0001b0d0


	//   ....[140]....
        /*0918*/ 	.word	0x0001b160


	//   ....[141]....
        /*091c*/ 	.word	0x0001b1b0


	//   ....[142]....
        /*0920*/ 	.word	0x0001b200


	//   ....[143]....
        /*0924*/ 	.word	0x0001b2f0


	//   ....[144]....
        /*0928*/ 	.word	0x0001b380


	//   ....[145]....
        /*092c*/ 	.word	0x0001b3d0


	//   ....[146]....
        /*0930*/ 	.word	0x0001b420


	//   ....[147]....
        /*0934*/ 	.word	0x0001b670


	//   ....[148]....
        /*0938*/ 	.word	0x0001b950


	//   ....[149]....
        /*093c*/ 	.word	0x0001ba40


	//   ....[150]....
        /*0940*/ 	.word	0x0001bae0


	//   ....[151]....
        /*0944*/ 	.word	0x0001bb40


	//   ....[152]....
        /*0948*/ 	.word	0x0001bc30


	//   ....[153]....
        /*094c*/ 	.word	0x0001bca0


	//   ....[154]....
        /*0950*/ 	.word	0x0001bd90


	//   ....[155]....
        /*0954*/ 	.word	0x0001be00


	//   ....[156]....
        /*0958*/ 	.word	0x0001bea0


	//   ....[157]....
        /*095c*/ 	.word	0x0001bf90


	//   ....[158]....
        /*0960*/ 	.word	0x0001c000


	//   ....[159]....
        /*0964*/ 	.word	0x0001c060


	//   ....[160]....
        /*0968*/ 	.word	0x0001c150


	//   ....[161]....
        /*096c*/ 	.word	0x0001c1b0


	//   ....[162]....
        /*0970*/ 	.word	0x0001c2b0


	//   ....[163]....
        /*0974*/ 	.word	0x0001c310


	//   ....[164]....
        /*0978*/ 	.word	0x0001c3f0


	//   ....[165]....
        /*097c*/ 	.word	0x0001c530


	//   ....[166]....
        /*0980*/ 	.word	0x0001c630


	//   ....[167]....
        /*0984*/ 	.word	0x0001c8b0


	//   ....[168]....
        /*0988*/ 	.word	0x0001c900


	//   ....[169]....
        /*098c*/ 	.word	0x0001cad0


	//   ....[170]....
        /*0990*/ 	.word	0x0001cb20


	//   ....[171]....
        /*0994*/ 	.word	0x0001ccf0


	//   ....[172]....
        /*0998*/ 	.word	0x0001cd40


	//   ....[173]....
        /*099c*/ 	.word	0x0001ce30


	//   ....[174]....
        /*09a0*/ 	.word	0x0001ced0


	//   ....[175]....
        /*09a4*/ 	.word	0x0001cf30


	//   ....[176]....
        /*09a8*/ 	.word	0x0001cfe0


	//   ....[177]....
        /*09ac*/ 	.word	0x0001d040


	//   ....[178]....
        /*09b0*/ 	.word	0x0001d0f0


	//   ....[179]....
        /*09b4*/ 	.word	0x0001d150


	//   ....[180]....
        /*09b8*/ 	.word	0x0001d200


	//   ....[181]....
        /*09bc*/ 	.word	0x0001d2f0


	//   ....[182]....
        /*09c0*/ 	.word	0x0001d3d0


	//   ....[183]....
        /*09c4*/ 	.word	0x0001d4e0


	//   ....[184]....
        /*09c8*/ 	.word	0x0001d5e0


	//   ....[185]....
        /*09cc*/ 	.word	0x0001d710


	//   ....[186]....
        /*09d0*/ 	.word	0x0001d7f0


	//   ....[187]....
        /*09d4*/ 	.word	0x0001d8f0


	//   ....[188]....
        /*09d8*/ 	.word	0x0001d9d0


	//   ....[189]....
        /*09dc*/ 	.word	0x0001da60


	//   ....[190]....
        /*09e0*/ 	.word	0x0001db00


	//   ....[191]....
        /*09e4*/ 	.word	0x0001dc80


	//   ....[192]....
        /*09e8*/ 	.word	0x0001dcf0


	//   ....[193]....
        /*09ec*/ 	.word	0x0001dd60


	//   ....[194]....
        /*09f0*/ 	.word	0x0001ddd0


	//   ....[195]....
        /*09f4*/ 	.word	0x0001de40


	//   ....[196]....
        /*09f8*/ 	.word	0x0001dec0


	//   ....[197]....
        /*09fc*/ 	.word	0x0001df40


	//   ....[198]....
        /*0a00*/ 	.word	0x0001dfd0


	//   ....[199]....
        /*0a04*/ 	.word	0x0001e040


	//   ....[200]....
        /*0a08*/ 	.word	0x0001e0b0


	//   ....[201]....
        /*0a0c*/ 	.word	0x0001e120


	//   ....[202]....
        /*0a10*/ 	.word	0x0001e1a0


	//   ....[203]....
        /*0a14*/ 	.word	0x0001e210


	//   ....[204]....
        /*0a18*/ 	.word	0x0001e2b0


	//   ....[205]....
        /*0a1c*/ 	.word	0x0001e300


	//   ....[206]....
        /*0a20*/ 	.word	0x0001e390


	//   ....[207]....
        /*0a24*/ 	.word	0x0001e4c0


	//----- nvinfo : EIATTR_REG_RECONFIG
	.align		4
.L_232:
        /*0a28*/ 	.byte	0x01, 0x54
	.zero		2


	//----- nvinfo : EIATTR_SYSCALL_OFFSETS
	.align		4
        /*0a2c*/ 	.byte	0x04, 0x46
        /*0a2e*/ 	.short	(.L_234 - .L_233)


	//   ....[0]....
.L_233:
        /*0a30*/ 	.word	0x00002360


	//   ....[1]....
        /*0a34*/ 	.word	0x000024b0


	//   ....[2]....
        /*0a38*/ 	.word	0x00007a90


	//   ....[3]....
        /*0a3c*/ 	.word	0x00007e20


	//   ....[4]....
        /*0a40*/ 	.word	0x00016730


	//   ....[5]....
        /*0a44*/ 	.word	0x00016880


	//   ....[6]....
        /*0a48*/ 	.word	0x00016970


	//   ....[7]....
        /*0a4c*/ 	.word	0x00017900


	//----- nvinfo : EIATTR_MBARRIER_INSTR_OFFSETS
	.align		4
.L_234:
        /*0a50*/ 	.byte	0x04, 0x39
        /*0a52*/ 	.short	(.L_236 - .L_235)


	//   ....[0]....
.L_235:
        /*0a54*/ 	.word	0x00000270
        /*0a58*/ 	.word	0x000000ff
        /*0a5c*/ 	.word	0x00028c00
        /*0a60*/ 	.short	0x0100
        /*0a62*/ 	.byte	0x08
	.zero		1


	//   ....[1]....
        /*0a64*/ 	.word	0x00000280
        /*0a68*/ 	.word	0x000000ff
        /*0a6c*/ 	.word	0x00028c20
        /*0a70*/ 	.short	0x0100
        /*0a72*/ 	.byte	0x08
	.zero		1


	//   ....[2]....
        /*0a74*/ 	.word	0x00000330
        /*0a78*/ 	.word	0x000000ff
        /*0a7c*/ 	.word	0x00028c30
        /*0a80*/ 	.short	0x0100
        /*0a82*/ 	.byte	0x06
	.zero		1


	//   ....[3]....
        /*0a84*/ 	.word	0x00000340
        /*0a88*/ 	.word	0x000000ff
        /*0a8c*/ 	.word	0x00028c40
        /*0a90*/ 	.short	0x0100
        /*0a92*/ 	.byte	0x06
	.zero		1


	//   ....[4]....
        /*0a94*/ 	.word	0x00000350
        /*0a98*/ 	.word	0x000000ff
        /*0a9c*/ 	.word	0x00028c38
        /*0aa0*/ 	.short	0x0100
        /*0aa2*/ 	.byte	0x06
	.zero		1


	//   ....[5]....
        /*0aa4*/ 	.word	0x00000360
        /*0aa8*/ 	.word	0x000000ff
        /*0aac*/ 	.word	0x00028c48
        /*0ab0*/ 	.short	0x0100
        /*0ab2*/ 	.byte	0x06
	.zero		1


	//   ....[6]....
        /*0ab4*/ 	.word	0x00000490
        /*0ab8*/ 	.word	0x000000ff
        /*0abc*/ 	.word	0x00028c50
        /*0ac0*/ 	.short	0x0100
        /*0ac2*/ 	.byte	0x08
	.zero		1


	//   ....[7]....
        /*0ac4*/ 	.word	0x000004a0
        /*0ac8*/ 	.word	0x000000ff
        /*0acc*/ 	.word	0x00028c60
        /*0ad0*/ 	.short	0x0100
        /*0ad2*/ 	.byte	0x08
	.zero		1


	//   ....[8]....
        /*0ad4*/ 	.word	0x000004b0
        /*0ad8*/ 	.word	0x000000ff
        /*0adc*/ 	.word	0x00028c58
        /*0ae0*/ 	.short	0x0100
        /*0ae2*/ 	.byte	0x08
	.zero		1


	//   ....[9]....
        /*0ae4*/ 	.word	0x000004c0
        /*0ae8*/ 	.word	0x000000ff
        /*0aec*/ 	.word	0x00028c68
        /*0af0*/ 	.short	0x0100
        /*0af2*/ 	.byte	0x08
	.zero		1


	//   ....[10]....
        /*0af4*/ 	.word	0x000005b0
        /*0af8*/ 	.word	0x000000ff
        /*0afc*/ 	.word	0x00028c70
        /*0b00*/ 	.short	0x0100
        /*0b02*/ 	.byte	0x06
	.zero		1


	//   ....[11]....
        /*0b04*/ 	.word	0x000005c0
        /*0b08*/ 	.word	0x000000ff
        /*0b0c*/ 	.word	0x00028c80
        /*0b10*/ 	.short	0x0100
        /*0b12*/ 	.byte	0x06
	.zero		1


	//   ....[12]....
        /*0b14*/ 	.word	0x000005d0
        /*0b18*/ 	.word	0x000000ff
        /*0b1c*/ 	.word	0x00028c78
        /*0b20*/ 	.short	0x0100
        /*0b22*/ 	.byte	0x06
	.zero		1


	//   ....[13]....
        /*0b24*/ 	.word	0x000005e0
        /*0b28*/ 	.word	0x000000ff
        /*0b2c*/ 	.word	0x00028c88
        /*0b30*/ 	.short	0x0100
        /*0b32*/ 	.byte	0x06
	.zero		1


	//   ....[14]....
        /*0b34*/ 	.word	0x00000710
        /*0b38*/ 	.word	0x000000ff
        /*0b3c*/ 	.word	0x00028c90
        /*0b40*/ 	.short	0x0100
        /*0b42*/ 	.byte	0x08
	.zero		1


	//   ....[15]....
        /*0b44*/ 	.word	0x00000720
        /*0b48*/ 	.word	0x000000ff
        /*0b4c*/ 	.word	0x00028ca0
        /*0b50*/ 	.short	0x0100
        /*0b52*/ 	.byte	0x08
	.zero		1


	//   ....[16]....
        /*0b54*/ 	.word	0x00000730
        /*0b58*/ 	.word	0x000000ff
        /*0b5c*/ 	.word	0x00028c98
        /*0b60*/ 	.short	0x0100
        /*0b62*/ 	.byte	0x08
	.zero		1


	//   ....[17]....
        /*0b64*/ 	.word	0x00000740
        /*0b68*/ 	.word	0x000000ff
        /*0b6c*/ 	.word	0x00028ca8
        /*0b70*/ 	.short	0x0100
        /*0b72*/ 	.byte	0x08
	.zero		1


	//   ....[18]....
        /*0b74*/ 	.word	0x00000870
        /*0b78*/ 	.word	0x000000ff
        /*0b7c*/ 	.word	0x00028cb0
        /*0b80*/ 	.short	0x0100
        /*0b82*/ 	.byte	0x08
	.zero		1


	//   ....[19]....
        /*0b84*/ 	.word	0x00000880
        /*0b88*/ 	.word	0x000000ff
        /*0b8c*/ 	.word	0x00028cc0
        /*0b90*/ 	.short	0x0100
        /*0b92*/ 	.byte	0x08
	.zero		1


	//   ....[20]....
        /*0b94*/ 	.word	0x00000890
        /*0b98*/ 	.word	0x000000ff
        /*0b9c*/ 	.word	0x00028cb8
        /*0ba0*/ 	.short	0x0100
        /*0ba2*/ 	.byte	0x08
	.zero		1


	//   ....[21]....
        /*0ba4*/ 	.word	0x000008a0
        /*0ba8*/ 	.word	0x000000ff
        /*0bac*/ 	.word	0x00028cc8
        /*0bb0*/ 	.short	0x0100
        /*0bb2*/ 	.byte	0x08
	.zero		1


	//   ....[22]....
        /*0bb4*/ 	.word	0x00003080
        /*0bb8*/ 	.word	0x0000003a
        /*0bbc*/ 	.word	0x00028c90
        /*0bc0*/ 	.short	0x010a
        /*0bc2*/ 	.byte	0x3f
	.zero		1


	//   ....[23]....
        /*0bc4*/ 	.word	0x00003ac0
        /*0bc8*/ 	.word	0x0000003a
        /*0bcc*/ 	.word	0x00028c90
        /*0bd0*/ 	.short	0x010a
        /*0bd2*/ 	.byte	0x3f
	.zero		1


	//   ....[24]....
        /*0bd4*/ 	.word	0x00004340
        /*0bd8*/ 	.word	0x0000003a
        /*0bdc*/ 	.word	0x00028c90
        /*0be0*/ 	.short	0x010a
        /*0be2*/ 	.byte	0x3f
	.zero		1


	//   ....[25]....
        /*0be4*/ 	.word	0x00004700
        /*0be8*/ 	.word	0x00000004
        /*0bec*/ 	.word	0x00000000
        /*0bf0*/ 	.short	0x0101
        /*0bf2*/ 	.byte	0x3f
	.zero		1


	//   ....[26]....
        /*0bf4*/ 	.word	0x00004740
        /*0bf8*/ 	.word	0x0000003a
        /*0bfc*/ 	.word	0x00028cb0
        /*0c00*/ 	.short	0x010a
        /*0c02*/ 	.byte	0x3f
	.zero		1


	//   ....[27]....
        /*0c04*/ 	.word	0x00005070
        /*0c08*/ 	.word	0x0000003a
        /*0c0c*/ 	.word	0x00000000
        /*0c10*/ 	.short	0x0101
        /*0c12*/ 	.byte	0x3f
	.zero		1


	//   ....[28]....
        /*0c14*/ 	.word	0x000058f0
        /*0c18*/ 	.word	0x0000000a
        /*0c1c*/ 	.word	0x00028c50
        /*0c20*/ 	.short	0x010a
        /*0c22*/ 	.byte	0x3f
	.zero		1


	//   ....[29]....
        /*0c24*/ 	.word	0x00005cc0
        /*0c28*/ 	.word	0x0000000a
        /*0c2c*/ 	.word	0x00000000
        /*0c30*/ 	.short	0x0101
        /*0c32*/ 	.byte	0x3f
	.zero		1


	//   ....[30]....
        /*0c34*/ 	.word	0x000065c0
        /*0c38*/ 	.word	0x0000000a
        /*0c3c*/ 	.word	0x00028c50
        /*0c40*/ 	.short	0x010a
        /*0c42*/ 	.byte	0x3f
	.zero		1


	//   ....[31]....
        /*0c44*/ 	.word	0x00006610
        /*0c48*/ 	.word	0x0000000a
        /*0c4c*/ 	.word	0x00028c50
        /*0c50*/ 	.short	0x010a
        /*0c52*/ 	.byte	0x3f
	.zero		1


	//   ....[32]....
        /*0c54*/ 	.word	0x00006950
        /*0c58*/ 	.word	0x0000000a
        /*0c5c*/ 	.word	0x00000000
        /*0c60*/ 	.short	0x0101
        /*0c62*/ 	.byte	0x3f
	.zero		1


	//   ....[33]....
        /*0c64*/ 	.word	0x00007b30
        /*0c68*/ 	.word	0x00000002
        /*0c6c*/ 	.word	0x00028c00
        /*0c70*/ 	.short	0x010a
        /*0c72*/ 	.byte	0x3f
	.zero		1


	//   ....[34]....
        /*0c74*/ 	.word	0x00007b80
        /*0c78*/ 	.word	0x00000002
        /*0c7c*/ 	.word	0x00028c00
        /*0c80*/ 	.short	0x010a
        /*0c82*/ 	.byte	0x3f
	.zero		1


	//   ....[35]....
        /*0c84*/ 	.word	0x000081f0
        /*0c88*/ 	.word	0x00000002
        /*0c8c*/ 	.word	0x00028c00
        /*0c90*/ 	.short	0x010a
        /*0c92*/ 	.byte	0x3f
	.zero		1


	//   ....[36]....
        /*0c94*/ 	.word	0x000090f0
        /*0c98*/ 	.word	0x00000002
        /*0c9c*/ 	.word	0x00028c00
        /*0ca0*/ 	.short	0x010a
        /*0ca2*/ 	.byte	0x3f
	.zero		1


	//   ....[37]....
        /*0ca4*/ 	.word	0x00009f40
        /*0ca8*/ 	.word	0x0000000c
        /*0cac*/ 	.word	0x00028c30
        /*0cb0*/ 	.short	0x010a
        /*0cb2*/ 	.byte	0x3f
	.zero		1


	//   ....[38]....
        /*0cb4*/ 	.word	0x00009ff0
        /*0cb8*/ 	.word	0x0000000c
        /*0cbc*/ 	.word	0x00028c30
        /*0cc0*/ 	.short	0x010a
        /*0cc2*/ 	.byte	0x3f
	.zero		1


	//   ....[39]....
        /*0cc4*/ 	.word	0x0000b020
        /*0cc8*/ 	.word	0x0000000f
        /*0ccc*/ 	.word	0x00000000
        /*0cd0*/ 	.short	0x0101
        /*0cd2*/ 	.byte	0x3f
	.zero		1


	//   ....[40]....
        /*0cd4*/ 	.word	0x0000b4a0
        /*0cd8*/ 	.word	0x0000000c
        /*0cdc*/ 	.word	0x00028c50
        /*0ce0*/ 	.short	0x010a
        /*0ce2*/ 	.byte	0x3f
	.zero		1


	//   ....[41]....
        /*0ce4*/ 	.word	0x0000b540
        /*0ce8*/ 	.word	0x0000000c
        /*0cec*/ 	.word	0x00028c50
        /*0cf0*/ 	.short	0x010a
        /*0cf2*/ 	.byte	0x3f
	.zero		1


	//   ....[42]....
        /*0cf4*/ 	.word	0x0000b830
        /*0cf8*/ 	.word	0x0000000c
        /*0cfc*/ 	.word	0x00000000
        /*0d00*/ 	.short	0x0101
        /*0d02*/ 	.byte	0x3f
	.zero		1


	//   ....[43]....
        /*0d04*/ 	.word	0x0000b940
        /*0d08*/ 	.word	0x0000000e
        /*0d0c*/ 	.word	0x00028c30
        /*0d10*/ 	.short	0x010a
        /*0d12*/ 	.byte	0x3f
	.zero		1


	//   ....[44]....
        /*0d14*/ 	.word	0x0000b9f0
        /*0d18*/ 	.word	0x0000000e
        /*0d1c*/ 	.word	0x00028c30
        /*0d20*/ 	.short	0x010a
        /*0d22*/ 	.byte	0x3f
	.zero		1


	//   ....[45]....
        /*0d24*/ 	.word	0x0000c2e0
        /*0d28*/ 	.word	0x000000aa
        /*0d2c*/ 	.word	0x00000000
        /*0d30*/ 	.short	0x0101
        /*0d32*/ 	.byte	0x3f
	.zero		1


	//   ....[46]....
        /*0d34*/ 	.word	0x0000d360
        /*0d38*/ 	.word	0x0000000e
        /*0d3c*/ 	.word	0x00028c50
        /*0d40*/ 	.short	0x010a
        /*0d42*/ 	.byte	0x3f
	.zero		1


	//   ....[47]....
        /*0d44*/ 	.word	0x0000d3b0
        /*0d48*/ 	.word	0x0000000e
        /*0d4c*/ 	.word	0x00028c50
        /*0d50*/ 	.short	0x010a
        /*0d52*/ 	.byte	0x3f
	.zero		1


	//   ....[48]....
        /*0d54*/ 	.word	0x0000d6c0
        /*0d58*/ 	.word	0x0000000e
        /*0d5c*/ 	.word	0x00000000
        /*0d60*/ 	.short	0x0101
        /*0d62*/ 	.byte	0x3f
	.zero		1


	//   ....[49]....
        /*0d64*/ 	.word	0x0000fdb0
        /*0d68*/ 	.word	0x00000000
        /*0d6c*/ 	.word	0x00000000
        /*0d70*/ 	.short	0x0101
        /*0d72*/ 	.byte	0x3f
	.zero		1


	//   ....[50]....
        /*0d74*/ 	.word	0x00010c50
        /*0d78*/ 	.word	0x00000004
        /*0d7c*/ 	.word	0x00000000
        /*0d80*/ 	.short	0x0101
        /*0d82*/ 	.byte	0x3f
	.zero		1


	//   ....[51]....
        /*0d84*/ 	.word	0x00014a20
        /*0d88*/ 	.word	0x00000011
        /*0d8c*/ 	.word	0x00028c20
        /*0d90*/ 	.short	0x010a
        /*0d92*/ 	.byte	0x3f
	.zero		1


	//   ....[52]....
        /*0d94*/ 	.word	0x00014ab0
        /*0d98*/ 	.word	0x00000003
        /*0d9c*/ 	.word	0x00028ca0
        /*0da0*/ 	.short	0x010a
        /*0da2*/ 	.byte	0x3f
	.zero		1


	//   ....[53]....
        /*0da4*/ 	.word	0x00014d00
        /*0da8*/ 	.word	0x00000003
        /*0dac*/ 	.word	0x00028cc0
        /*0db0*/ 	.short	0x010a
        /*0db2*/ 	.byte	0x3f
	.zero		1


	//   ....[54]....
        /*0db4*/ 	.word	0x000156d0
        /*0db8*/ 	.word	0x00000008
        /*0dbc*/ 	.word	0x00028ca0
        /*0dc0*/ 	.short	0x010a
        /*0dc2*/ 	.byte	0x3f
	.zero		1


	//   ....[55]....
        /*0dc4*/ 	.word	0x00015910
        /*0dc8*/ 	.word	0x00000008
        /*0dcc*/ 	.word	0x00028cc0
        /*0dd0*/ 	.short	0x010a
        /*0dd2*/ 	.byte	0x3f
	.zero		1


	//   ....[56]....
        /*0dd4*/ 	.word	0x000170f0
        /*0dd8*/ 	.word	0x0000001e
        /*0ddc*/ 	.word	0x00028c40
        /*0de0*/ 	.short	0x010a
        /*0de2*/ 	.byte	0x3f
	.zero		1


	//   ....[57]....
        /*0de4*/ 	.word	0x000175a0
        /*0de8*/ 	.word	0x0000001e
        /*0dec*/ 	.word	0x00028c30
        /*0df0*/ 	.short	0x0107
        /*0df2*/ 	.byte	0x3f
	.zero		1


	//   ....[58]....
        /*0df4*/ 	.word	0x00017670
        /*0df8*/ 	.word	0x0000001e
        /*0dfc*/ 	.word	0x00028c30
        /*0e00*/ 	.short	0x0101
        /*0e02*/ 	.byte	0x3f
	.zero		1


	//   ....[59]....
        /*0e04*/ 	.word	0x00017f50
        /*0e08*/ 	.word	0x00000011
        /*0e0c*/ 	.word	0x00028c00
        /*0e10*/ 	.short	0x0107
        /*0e12*/ 	.byte	0x3f
	.zero		1


	//   ....[60]....
        /*0e14*/ 	.word	0x00018040
        /*0e18*/ 	.word	0x00000011
        /*0e1c*/ 	.word	0x00028c00
        /*0e20*/ 	.short	0x0101
        /*0e22*/ 	.byte	0x3f
	.zero		1


	//   ....[61]....
        /*0e24*/ 	.word	0x00018060
        /*0e28*/ 	.word	0x00000011
        /*0e2c*/ 	.word	0x00028c20
        /*0e30*/ 	.short	0x010a
        /*0e32*/ 	.byte	0x3f
	.zero		1


	//   ....[62]....
        /*0e34*/ 	.word	0x000180f0
        /*0e38*/ 	.word	0x0000001e
        /*0e3c*/ 	.word	0x00028c60
        /*0e40*/ 	.short	0x010a
        /*0e42*/ 	.byte	0x3f
	.zero		1


	//   ....[63]....
        /*0e44*/ 	.word	0x00018a00
        /*0e48*/ 	.word	0x0000001e
        /*0e4c*/ 	.word	0x00028c50
        /*0e50*/ 	.short	0x0107
        /*0e52*/ 	.byte	0x3f
	.zero		1


	//   ....[64]....
        /*0e54*/ 	.word	0x00018ad0
        /*0e58*/ 	.word	0x0000001e
        /*0e5c*/ 	.word	0x00028c50
        /*0e60*/ 	.short	0x0101
        /*0e62*/ 	.byte	0x3f
	.zero		1


	//   ....[65]....
        /*0e64*/ 	.word	0x00018e60
        /*0e68*/ 	.word	0x00000006
        /*0e6c*/ 	.word	0x00028c40
        /*0e70*/ 	.short	0x010a
        /*0e72*/ 	.byte	0x3f
	.zero		1


	//   ....[66]....
        /*0e74*/ 	.word	0x00019180
        /*0e78*/ 	.word	0x00000006
        /*0e7c*/ 	.word	0x00028c30
        /*0e80*/ 	.short	0x0107
        /*0e82*/ 	.byte	0x3f
	.zero		1


	//   ....[67]....
        /*0e84*/ 	.word	0x00019240
        /*0e88*/ 	.word	0x00000006
        /*0e8c*/ 	.word	0x00028c30
        /*0e90*/ 	.short	0x0101
        /*0e92*/ 	.byte	0x3f
	.zero		1


	//   ....[68]....
        /*0e94*/ 	.word	0x00019270
        /*0e98*/ 	.word	0x00000006
        /*0e9c*/ 	.word	0x00028c60
        /*0ea0*/ 	.short	0x010a
        /*0ea2*/ 	.byte	0x3f
	.zero		1


	//   ....[69]....
        /*0ea4*/ 	.word	0x00019920
        /*0ea8*/ 	.word	0x00000006
        /*0eac*/ 	.word	0x00028c50
        /*0eb0*/ 	.short	0x0107
        /*0eb2*/ 	.byte	0x3f
	.zero		1


	//   ....[70]....
        /*0eb4*/ 	.word	0x000199e0
        /*0eb8*/ 	.word	0x00000006
        /*0ebc*/ 	.word	0x00028c50
        /*0ec0*/ 	.short	0x0101
        /*0ec2*/ 	.byte	0x3f
	.zero		1


	//   ....[71]....
        /*0ec4*/ 	.word	0x0001a860
        /*0ec8*/ 	.word	0x00000007
        /*0ecc*/ 	.word	0x00028c20
        /*0ed0*/ 	.short	0x010a
        /*0ed2*/ 	.byte	0x3f
	.zero		1


	//   ....[72]....
        /*0ed4*/ 	.word	0x0001a9d0
        /*0ed8*/ 	.word	0x00000005
        /*0edc*/ 	.word	0x00028c40
        /*0ee0*/ 	.short	0x010a
        /*0ee2*/ 	.byte	0x3f
	.zero		1


	//   ....[73]....
        /*0ee4*/ 	.word	0x0001aa70
        /*0ee8*/ 	.word	0x00000003
        /*0eec*/ 	.word	0x00028c40
        /*0ef0*/ 	.short	0x010a
        /*0ef2*/ 	.byte	0x3f
	.zero		1


	//   ....[74]....
        /*0ef4*/ 	.word	0x0001aab0
        /*0ef8*/ 	.word	0x00000005
        /*0efc*/ 	.word	0x00028c60
        /*0f00*/ 	.short	0x010a
        /*0f02*/ 	.byte	0x3f
	.zero		1


	//   ....[75]....
        /*0f04*/ 	.word	0x0001aaf0
        /*0f08*/ 	.word	0x00000003
        /*0f0c*/ 	.word	0x00028c60
        /*0f10*/ 	.short	0x010a
        /*0f12*/ 	.byte	0x3f
	.zero		1


	//   ....[76]....
        /*0f14*/ 	.word	0x0001ab50
        /*0f18*/ 	.word	0x0000003a
        /*0f1c*/ 	.word	0x00028c90
        /*0f20*/ 	.short	0x010a
        /*0f22*/ 	.byte	0x3f
	.zero		1


	//   ....[77]....
        /*0f24*/ 	.word	0x0001acb0
        /*0f28*/ 	.word	0x0000003a
        /*0f2c*/ 	.word	0x00028c90
        /*0f30*/ 	.short	0x010a
        /*0f32*/ 	.byte	0x3f
	.zero		1


	//   ....[78]....
        /*0f34*/ 	.word	0x0001ae20
        /*0f38*/ 	.word	0x0000003a
        /*0f3c*/ 	.word	0x00028c90
        /*0f40*/ 	.short	0x010a
        /*0f42*/ 	.byte	0x3f
	.zero		1


	//   ....[79]....
        /*0f44*/ 	.word	0x0001af80
        /*0f48*/ 	.word	0x0000003a
        /*0f4c*/ 	.word	0x00028cb0
        /*0f50*/ 	.short	0x010a
        /*0f52*/ 	.byte	0x3f
	.zero		1


	//   ....[80]....
        /*0f54*/ 	.word	0x0001afd0
        /*0f58*/ 	.word	0x0000000a
        /*0f5c*/ 	.word	0x00028c50
        /*0f60*/ 	.short	0x010a
        /*0f62*/ 	.byte	0x3f
	.zero		1


	//   ....[81]....
        /*0f64*/ 	.word	0x0001b020
        /*0f68*/ 	.word	0x0000000a
        /*0f6c*/ 	.word	0x00028c50
        /*0f70*/ 	.short	0x010a
        /*0f72*/ 	.byte	0x3f
	.zero		1


	//   ....[82]....
        /*0f74*/ 	.word	0x0001b240
        /*0f78*/ 	.word	0x00000002
        /*0f7c*/ 	.word	0x00028c00
        /*0f80*/ 	.short	0x010a
        /*0f82*/ 	.byte	0x3f
	.zero		1


	//   ....[83]....
        /*0f84*/ 	.word	0x0001b450
        /*0f88*/ 	.word	0x00000002
        /*0f8c*/ 	.word	0x00028c00
        /*0f90*/ 	.short	0x010a
        /*0f92*/ 	.byte	0x3f
	.zero		1


	//   ....[84]....
        /*0f94*/ 	.word	0x0001b4a0
        /*0f98*/ 	.word	0x0000000c
        /*0f9c*/ 	.word	0x00028c30
        /*0fa0*/ 	.short	0x010a
        /*0fa2*/ 	.byte	0x3f
	.zero		1


	//   ....[85]....
        /*0fa4*/ 	.word	0x0001b4f0
        /*0fa8*/ 	.word	0x0000000c
        /*0fac*/ 	.word	0x00028c50
        /*0fb0*/ 	.short	0x010a
        /*0fb2*/ 	.byte	0x3f
	.zero		1


	//   ....[86]....
        /*0fb4*/ 	.word	0x0001b540
        /*0fb8*/ 	.word	0x0000000e
        /*0fbc*/ 	.word	0x00028c30
        /*0fc0*/ 	.short	0x010a
        /*0fc2*/ 	.byte	0x3f
	.zero		1


	//   ....[87]....
        /*0fc4*/ 	.word	0x0001b590
        /*0fc8*/ 	.word	0x0000000e
        /*0fcc*/ 	.word	0x00028c50
        /*0fd0*/ 	.short	0x010a
        /*0fd2*/ 	.byte	0x3f
	.zero		1


	//   ....[88]....
        /*0fd4*/ 	.word	0x0001b730
        /*0fd8*/ 	.word	0x00000011
        /*0fdc*/ 	.word	0x00028c20
        /*0fe0*/ 	.short	0x010a
        /*0fe2*/ 	.byte	0x3f
	.zero		1


	//   ....[89]....
        /*0fe4*/ 	.word	0x0001b780
        /*0fe8*/ 	.word	0x00000003
        /*0fec*/ 	.word	0x00028ca0
        /*0ff0*/ 	.short	0x010a
        /*0ff2*/ 	.byte	0x3f
	.zero		1


	//   ....[90]....
        /*0ff4*/ 	.word	0x0001b7d0
        /*0ff8*/ 	.word	0x00000003
        /*0ffc*/ 	.word	0x00028cc0
        /*1000*/ 	.short	0x010a
        /*1002*/ 	.byte	0x3f
	.zero		1


	//   ....[91]....
        /*1004*/ 	.word	0x0001b820
        /*1008*/ 	.word	0x00000008
        /*100c*/ 	.word	0x00028ca0
        /*1010*/ 	.short	0x010a
        /*1012*/ 	.byte	0x3f
	.zero		1


	//   ....[92]....
        /*1014*/ 	.word	0x0001b870
        /*1018*/ 	.word	0x00000008
        /*101c*/ 	.word	0x00028cc0
        /*1020*/ 	.short	0x010a
        /*1022*/ 	.byte	0x3f
	.zero		1


	//   ....[93]....
        /*1024*/ 	.word	0x0001b990
        /*1028*/ 	.word	0x0000001e
        /*102c*/ 	.word	0x00028c40
        /*1030*/ 	.short	0x010a
        /*1032*/ 	.byte	0x3f
	.zero		1


	//   ....[94]....
        /*1034*/ 	.word	0x0001c430
        /*1038*/ 	.word	0x00000011
        /*103c*/ 	.word	0x00028c20
        /*1040*/ 	.short	0x010a
        /*1042*/ 	.byte	0x3f
	.zero		1


	//   ....[95]....
        /*1044*/ 	.word	0x0001c480
        /*1048*/ 	.word	0x0000001e
        /*104c*/ 	.word	0x00028c60
        /*1050*/ 	.short	0x010a
        /*1052*/ 	.byte	0x3f
	.zero		1


	//   ....[96]....
        /*1054*/ 	.word	0x0001cd80
        /*1058*/ 	.word	0x00000006
        /*105c*/ 	.word	0x00028c40
        /*1060*/ 	.short	0x010a
        /*1062*/ 	.byte	0x3f
	.zero		1


	//   ....[97]....
        /*1064*/ 	.word	0x0001d240
        /*1068*/ 	.word	0x00000006
        /*106c*/ 	.word	0x00028c60
        /*1070*/ 	.short	0x010a
        /*1072*/ 	.byte	0x3f
	.zero		1


	//   ....[98]....
        /*1074*/ 	.word	0x0001e3e0
        /*1078*/ 	.word	0x00000007
        /*107c*/ 	.word	0x00028c20
        /*1080*/ 	.short	0x010a
        /*1082*/ 	.byte	0x3f
	.zero		1


	//   ....[99]....
        /*1084*/ 	.word	0x0001e580
        /*1088*/ 	.word	0x00000005
        /*108c*/ 	.word	0x00028c40
        /*1090*/ 	.short	0x010a
        /*1092*/ 	.byte	0x3f
	.zero		1


	//   ....[100]....
        /*1094*/ 	.word	0x0001e5d0
        /*1098*/ 	.word	0x00000003
        /*109c*/ 	.word	0x00028c40
        /*10a0*/ 	.short	0x010a
        /*10a2*/ 	.byte	0x3f
	.zero		1


	//   ....[101]....
        /*10a4*/ 	.word	0x0001e620
        /*10a8*/ 	.word	0x00000005
        /*10ac*/ 	.word	0x00028c60
        /*10b0*/ 	.short	0x010a
        /*10b2*/ 	.byte	0x3f
	.zero		1


	//----- nvinfo : EIATTR_NUM_MBARRIERS
	.align		4
.L_236:
        /*10b4*/ 	.byte	0x03, 0x38
        /*10b6*/ 	.short	0x0016


	//----- nvinfo : EIATTR_EXIT_INSTR_OFFSETS
	.align		4
        /*10b8*/ 	.byte	0x04, 0x1c
        /*10ba*/ 	.short	(.L_238 - .L_237)


	//   ....[0]....
.L_237:
        /*10bc*/ 	.word	0x0001ab40


	//----- nvinfo : EIATTR_MAX_THREADS
	.align		4
.L_238:
        /*10c0*/ 	.byte	0x04, 0x05
        /*10c2*/ 	.short	(.L_240 - .L_239)
.L_239:
        /*10c4*/ 	.word	0x00000180
        /*10c8*/ 	.word	0x00000001
        /*10cc*/ 	.word	0x00000001


	//----- nvinfo : EIATTR_CRS_STACK_SIZE
	.align		4
.L_240:
        /*10d0*/ 	.byte	0x04, 0x1e
        /*10d2*/ 	.short	(.L_242 - .L_241)
.L_241:
        /*10d4*/ 	.word	0x00000000


	//----- nvinfo : EIATTR_CBANK_PARAM_SIZE
	.align		4
.L_242:
        /*10d8*/ 	.byte	0x03, 0x19
        /*10da*/ 	.short	0x0af0


	//----- nvinfo : EIATTR_PARAM_CBANK
	.align		4
        /*10dc*/ 	.byte	0x04, 0x0a
        /*10de*/ 	.short	(.L_244 - .L_243)
	.align		4
.L_243:
        /*10e0*/ 	.word	index@(.nv.constant0._ZN7cutlass13device_kernelIN5flash11enable_sm90INS1_16FlashAttnFwdSm90INS1_25CollectiveMainloopFwdSm90ILi2EN4cute5tupleIJNS5_1CILi1EEES8_S8_EEENS6_IJNS7_ILi64EEESA_SA_EEELi512ENS_6half_tEfNS_4arch4Sm90ELb0ELb0ELb1ELb1ELb1ELb1ELb0ELb0ELb0ELb1ELb1ELb0EEENS1_21CollectiveEpilogueFwdINS6_IJSA_NS7_ILi512EEESA_EEES9_SC_SE_Li256ELb1ELb1ELb1ELb0EEENS1_36VarlenDynamicPersistentTileSchedulerILi64ELi64ELi256ELi128ELb1ELb1ELb1ELb0ELb1ELb1EEEEEEEEEvNT_6ParamsE)
        /*10e4*/ 	.short	0x0210
        /*10e6*/ 	.short	0x0af0


	//----- nvinfo : EIATTR_SW_WAR
	.align		4
.L_244:
        /*10e8*/ 	.byte	0x04, 0x36
        /*10ea*/ 	.short	(.L_246 - .L_245)
.L_245:
        /*10ec*/ 	.word	0x00000008
.L_246:


//--------------------- .nv.info._ZN7cutlass13device_kernelIN5flash11enable_sm90INS1_16FlashAttnFwdSm90INS1_25CollectiveMainloopFwdSm90ILi2EN4cute5tupleIJNS5_1CILi1EEES8_S8_EEENS6_IJNS7_ILi64EEESA_SA_EEELi512ENS_6half_tEfNS_4arch4Sm90ELb0ELb0ELb1ELb1ELb1ELb0ELb1ELb0ELb0ELb1ELb1ELb0EEENS1_21CollectiveEpilogueFwdINS6_IJSA_NS7_ILi512EEESA_EEES9_SC_SE_Li256ELb1ELb1ELb1ELb0EEENS1_36VarlenDynamicPersistentTileSchedulerILi64ELi64ELi256ELi128ELb1ELb1ELb1ELb0ELb1ELb1EEEEEEEEEvNT_6ParamsE --------------------------
	.section	.nv.info._ZN7cutlass13device_kernelIN5flash11enable_sm90INS1_16FlashAttnFwdSm90INS1_25CollectiveMainloopFwdSm90ILi2EN4cute5tupleIJNS5_1CILi1EEES8_S8_EEENS6_IJNS7_ILi64EEESA_SA_EEELi512ENS_6half_tEfNS_4arch4Sm90ELb0ELb0ELb1ELb1ELb1ELb0ELb1ELb0ELb0ELb1ELb1ELb0EEENS1_21CollectiveEpilogueFwdINS6_IJSA_NS7_ILi512EEESA_EEES9_SC_SE_Li256ELb1ELb1ELb1ELb0EEENS1_36VarlenDynamicPersistentTileSchedulerILi64ELi64ELi256ELi128ELb1ELb1ELb1ELb0ELb1ELb1EEEEEEEEEvNT_6ParamsE,"",@"SHT_CUDA_INFO"
	.sectionflags	@""
	.align	4


	//----- nvinfo : EIATTR_CUDA_API_VERSION
	.align		4
        /*0000*/ 	.byte	0x04, 0x37
        /*0002*/ 	.short	(.L_248 - .L_247)
.L_247:
        /*0004*/ 	.word	0x00000082


	//----- nvinfo : EIATTR_KPARAM_INFO
	.align		4
.L_248:
        /*0008*/ 	.byte	0x04, 0x17
        /*000a*/ 	.short	(.L_250 - .L_249)
.L_249:
        /*000c*/ 	.word	0x00000000
        /*0010*/ 	.short	0x0000
        /*0012*/ 	.short	0x0070
        /*0014*/ 	.byte	0x00, 0xf0, 0x01, 0x2e


	//----- nvinfo : EIATTR_SPARSE_MMA_MASK
	.align		4
.L_250:
        /*0018*/ 	.byte	0x03, 0x50
        /*001a*/ 	.short	0x0000


	//----- nvinfo : EIATTR_MAXREG_COUNT
	.align		4
        /*001c*/ 	.byte	0x03, 0x1b
        /*001e*/ 	.short	0x00a8


	//----- nvinfo : EIATTR_NUM_BARRIERS
	.align		4
        /*0020*/ 	.byte	0x02, 0x4c
        /*0022*/ 	.byte	0x10
	.zero		1


	//----- nvinfo : EIATTR_EXTERNS
	.align		4
        /*0024*/ 	.byte	0x04, 0x0f
        /*0026*/ 	.short	(.L_252 - .L_251)


	//   ....[0]....
	.align		4
.L_251:
        /*0028*/ 	.word	index@(__assertfail)


	//----- nvinfo : EIATTR_ANNOTATIONS
	.align		4
.L_252:
        /*002c*/ 	.byte	0x04, 0x55
        /*002e*/ 	.short	(.L_254 - .L_253)


	//   ....[0]....
.L_253:
        /* <DEDUP_REMOVED lines=22> */


	//----- nvinfo : EIATTR_MERCURY_ISA_VERSION
	.align		4
.L_254:
        /*0178*/ 	.byte	0x03, 0x5f
        /*017a*/ 	.short	0x0101


	//----- nvinfo : EIATTR_UNUSED_LOAD_BYTE_OFFSET
	.align		4
        /*017c*/ 	.byte	0x04, 0x44
        /*017e*/ 	.short	(.L_256 - .L_255)


	//   ....[0]....
.L_255:
        /*0180*/ 	.word	0x00000960
        /*0184*/ 	.word	0x0000fff0


	//   ....[1]....
        /*0188*/ 	.word	0x00009f30
        /*018c*/ 	.word	0x0000fff0


	//----- nvinfo : EIATTR_INT_WARP_WIDE_INSTR_OFFSETS
	.align		4
.L_256:
        /*0190*/ 	.byte	0x04, 0x31
        /*0192*/ 	.short	(.L_258 - .L_257)


	//   ....[0]....
.L_257:
        /*0194*/ 	.word	0x000000c0


	//   ....[1]....
        /*0198*/ 	.word	0x000000d0


	//   ....[2]....
        /*019c*/ 	.word	0x000000e0


	//   ....[3]....
        /*01a0*/ 	.word	0x00000180


	//   ....[4]....
        /*01a4*/ 	.word	0x0000fcf0


	//   ....[5]....
        /*01a8*/ 	.word	0x0000fd80


	//   ....[6]....
        /*01ac*/ 	.word	0x00014050


	//   ....[7]....
        /*01b0*/ 	.word	0x000140e0


	//----- nvinfo : EIATTR_COOP_GROUP_MASK_REGIDS
	.align		4
.L_258:
        /*01b4*/ 	.byte	0x04, 0x29
        /*01b6*/ 	.short	(.L_260 - .L_259)


	//   ....[0]....
.L_259:
        /*01b8*/ 	.word	0xffffffff


	//   ....[1]....
        /*01bc*/ 	.word	0xffffffff


	//   ....[2]....
        /*01c0*/ 	.word	0xffffffff


	//   ....[3]....
        /*01c4*/ 	.word	0xffffffff


	//   ....[4]....
        /*01c8*/ 	.word	0xffffffff


	//   ....[5]....
        /*01cc*/ 	.word	0xffffffff


	//   ....[6]....
        /*01d0*/ 	.word	0xffffffff


	//   ....[7]....
        /*01d4*/ 	.word	0xffffffff


	//   ....[8]....
        /*01d8*/ 	.word	0xffffffff


	//   ....[9]....
        /*01dc*/ 	.word	0xffffffff


	//   ....[10]....
        /*01e0*/ 	.word	0xffffffff


	//   ....[11]....
        /*01e4*/ 	.word	0xffffffff


	//   ....[12]....
        /*01e8*/ 	.word	0xffffffff


	//   ....[13]....
        /*01ec*/ 	.word	0xffffffff


	//   ....[14]....
        /*01f0*/ 	.word	0xffffffff


	//   ....[15]....
        /*01f4*/ 	.word	0xffffffff


	//   ....[16]....
        /*01f8*/ 	.word	0xffffffff


	//   ....[17]....
        /*01fc*/ 	.word	0xffffffff


	//   ....[18]....
        /*0200*/ 	.word	0xffffffff


	//   ....[19]....
        /*0204*/ 	.word	0xffffffff


	//   ....[20]....
        /*0208*/ 	.word	0xffffffff


	//   ....[21]....
        /*020c*/ 	.word	0xffffffff


	//   ....[22]....
        /*0210*/ 	.word	0xffffffff


	//   ....[23]....
        /*0214*/ 	.word	0xffffffff


	//   ....[24]....
        /*0218*/ 	.word	0xffffffff


	//   ....[25]....
        /*021c*/ 	.word	0xffffffff


	//   ....[26]....
        /*0220*/ 	.word	0xffffffff


	//   ....[27]....
        /*0224*/ 	.word	0xffffffff


	//   ....[28]....
        /*0228*/ 	.word	0xffffffff


	//   ....[29]....
        /*022c*/ 	.word	0xffffffff


	//   ....[30]....
        /*0230*/ 	.word	0xffffffff


	//   ....[31]....
        /*0234*/ 	.word	0xffffffff


	//   ....[32]....
        /*0238*/ 	.word	0xffffffff


	//   ....[33]....
        /*023c*/ 	.word	0xffffffff


	//   ....[34]....
        /*0240*/ 	.word	0xffffffff


	//   ....[35]....
        /*0244*/ 	.word	0xffffffff


	//   ....[36]....
        /*0248*/ 	.word	0xffffffff


	//   ....[37]....
        /*024c*/ 	.word	0xffffffff


	//   ....[38]....
        /*0250*/ 	.word	0xffffffff


	//   ....[39]....
        /*0254*/ 	.word	0xffffffff


	//   ....[40]....
        /*0258*/ 	.word	0xffffffff


	//   ....[41]....
        /*025c*/ 	.word	0xffffffff


	//   ....[42]....
        /*0260*/ 	.word	0xffffffff


	//   ....[43]....
        /*0264*/ 	.word	0xffffffff


	//   ....[44]....
        /*0268*/ 	.word	0xffffffff


	//   ....[45]....
        /*026c*/ 	.word	0xffffffff


	//   ....[46]....
        /*0270*/ 	.word	0xffffffff


	//   ....[47]....
        /*0274*/ 	.word	0xffffffff


	//   ....[48]....
        /*0278*/ 	.word	0xffffffff


	//   ....[49]....
        /*027c*/ 	.word	0xffffffff


	//   ....[50]....
        /*0280*/ 	.word	0xffffffff


	//   ....[51]....
        /*0284*/ 	.word	0xffffffff


	//   ....[52]....
        /*0288*/ 	.word	0xffffffff


	//   ....[53]....
        /*028c*/ 	.word	0xffffffff


	//   ....[54]....
        /*0290*/ 	.word	0xffffffff


	//   ....[55]....
        /*0294*/ 	.word	0xffffffff


	//   ....[56]....
        /*0298*/ 	.word	0xffffffff


	//   ....[57]....
        /*029c*/ 	.word	0xffffffff


	//   ....[58]....
        /*02a0*/ 	.word	0xffffffff


	//   ....[59]....
        /*02a4*/ 	.word	0xffffffff


	//   ....[60]....
        /*02a8*/ 	.word	0xffffffff


	//   ....[61]....
        /*02ac*/ 	.word	0xffffffff


	//   ....[62]....
        /*02b0*/ 	.word	0xffffffff


	//   ....[63]....
        /*02b4*/ 	.word	0xffffffff


	//   ....[64]....
        /*02b8*/ 	.word	0xffffffff


	//   ....[65]....
        /*02bc*/ 	.word	0xffffffff


	//   ....[66]....
        /*02c0*/ 	.word	0xffffffff


	//   ....[67]....
        /*02c4*/ 	.word	0xffffffff


	//   ....[68]....
        /*02c8*/ 	.word	0xffffffff


	//   ....[69]....
        /*02cc*/ 	.word	0xffffffff


	//   ....[70]....
        /*02d0*/ 	.word	0xffffffff


	//   ....[71]....
        /*02d4*/ 	.word	0xffffffff


	//   ....[72]....
        /*02d8*/ 	.word	0xffffffff


	//   ....[73]....
        /*02dc*/ 	.word	0xffffffff


	//   ....[74]....
        /*02e0*/ 	.word	0xffffffff


	//   ....[75]....
        /*02e4*/ 	.word	0xffffffff


	//   ....[76]....
        /*02e8*/ 	.word	0xffffffff


	//   ....[77]....
        /*02ec*/ 	.word	0xffffffff


	//   ....[78]....
        /*02f0*/ 	.word	0xffffffff


	//   ....[79]....
        /*02f4*/ 	.word	0xffffffff


	//   ....[80]....
        /*02f8*/ 	.word	0xffffffff


	//   ....[81]....
        /*02fc*/ 	.word	0xffffffff


	//   ....[82]....
        /*0300*/ 	.word	0xffffffff


	//   ....[83]....
        /*0304*/ 	.word	0xffffffff


	//   ....[84]....
        /*0308*/ 	.word	0xffffffff


	//   ....[85]....
        /*030c*/ 	.word	0xffffffff


	//   ....[86]....
        /*0310*/ 	.word	0xffffffff


	//   ....[87]....
        /*0314*/ 	.word	0xffffffff


	//   ....[88]....
        /*0318*/ 	.word	0xffffffff


	//   ....[89]....
        /*031c*/ 	.word	0xffffffff


	//   ....[90]....
        /*0320*/ 	.word	0xffffffff


	//   ....[91]....
        /*0324*/ 	.word	0xffffffff


	//   ....[92]....
        /*0328*/ 	.word	0xffffffff


	//   ....[93]....
        /*032c*/ 	.word	0xffffffff


	//   ....[94]....
        /*0330*/ 	.word	0xffffffff


	//   ....[95]....
        /*0334*/ 	.word	0xffffffff


	//   ....[96]....
        /*0338*/ 	.word	0xffffffff


	//   ....[97]....
        /*033c*/ 	.word	0xffffffff


	//   ....[98]....
        /*0340*/ 	.word	0xffffffff


	//   ....[99]....
        /*0344*/ 	.word	0xffffffff


	//   ....[100]....
        /*0348*/ 	.word	0xffffffff


	//   ....[101]....
        /*034c*/ 	.word	0xffffffff


	//   ....[102]....
        /*0350*/ 	.word	0xffffffff


	//   ....[103]....
        /*0354*/ 	.word	0xffffffff


	//   ....[104]....
        /*0358*/ 	.word	0xffffffff


	//   ....[105]....
        /*035c*/ 	.word	0xffffffff


	//   ....[106]....
        /*0360*/ 	.word	0xffffffff


	//   ....[107]....
        /*0364*/ 	.word	0xffffffff


	//   ....[108]....
        /*0368*/ 	.word	0xffffffff


	//   ....[109]....
        /*036c*/ 	.word	0xffffffff


	//   ....[110]....
        /*0370*/ 	.word	0xffffffff


	//   ....[111]....
        /*0374*/ 	.word	0xffffffff


	//   ....[112]....
        /*0378*/ 	.word	0xffffffff


	//   ....[113]....
        /*037c*/ 	.word	0xffffffff


	//   ....[114]....
        /*0380*/ 	.word	0xffffffff


	//   ....[115]....
        /*0384*/ 	.word	0xffffffff


	//   ....[116]....
        /*0388*/ 	.word	0xffffffff


	//   ....[117]....
        /*038c*/ 	.word	0xffffffff


	//   ....[118]....
        /*0390*/ 	.word	0xffffffff


	//   ....[119]....
        /*0394*/ 	.word	0xffffffff


	//   ....[120]....
        /*0398*/ 	.word	0xffffffff


	//   ....[121]....
        /*039c*/ 	.word	0xffffffff


	//   ....[122]....
        /*03a0*/ 	.word	0xffffffff


	//   ....[123]....
        /*03a4*/ 	.word	0xffffffff


	//   ....[124]....
        /*03a8*/ 	.word	0xffffffff


	//   ....[125]....
        /*03ac*/ 	.word	0x0500000f


	//   ....[126]....
        /*03b0*/ 	.word	0x0500000f


	//   ....[127]....
        /*03b4*/ 	.word	0x0500000f


	//   ....[128]....
        /*03b8*/ 	.word	0x0500000f


	//   ....[129]....
        /*03bc*/ 	.word	0x0500000f


	//   ....[130]....
        /*03c0*/ 	.word	0x0500000f


	//   ....[131]....
        /*03c4*/ 	.word	0x0500000f


	//   ....[132]....
        /*03c8*/ 	.word	0x0500000f


	//   ....[133]....
        /*03cc*/ 	.word	0x0500000f


	//   ....[134]....
        /*03d0*/ 	.word	0x0500000f


	//   ....[135]....
        /*03d4*/ 	.word	0x0500000f


	//   ....[136]....
        /*03d8*/ 	.word	0x0500000f


	//   ....[137]....
        /*03dc*/ 	.word	0x0500000f


	//   ....[138]....
        /*03e0*/ 	.word	0x0500000f


	//   ....[139]....
        /*03e4*/ 	.word	0x0500000f


	//   ....[140]....
        /*03e8*/ 	.word	0x0500000f


	//   ....[141]....
        /*03ec*/ 	.word	0x0500000f


	//   ....[142]....
        /*03f0*/ 	.word	0x0500000f


	//   ....[143]....
        /*03f4*/ 	.word	0x0500000f


	//   ....[144]....
        /*03f8*/ 	.word	0x0500000f


	//   ....[145]....
        /*03fc*/ 	.word	0x0500000f


	//   ....[146]....
        /*0400*/ 	.word	0x0500000f


	//   ....[147]....
        /*0404*/ 	.word	0x0500000f


	//   ....[148]....
        /*0408*/ 	.word	0x0500000f


	//   ....[149]....
        /*040c*/ 	.word	0x0500000f


	//   ....[150]....
        /*0410*/ 	.word	0x0500000f


	//   ....[151]....
        /*0414*/ 	.word	0x0500000f


	//   ....[152]....
        /*0418*/ 	.word	0x0500000f


	//   ....[153]....
        /*041c*/ 	.word	0x0500000f


	//   ....[154]....
        /*0420*/ 	.word	0x0500000f


	//   ....[155]....
        /*0424*/ 	.word	0x0500000f


	//   ....[156]....
        /*0428*/ 	.word	0x0500000f


	//   ....[157]....
        /*042c*/ 	.word	0x0500000f


	//   ....[158]....
        /*0430*/ 	.word	0x0500000f


	//   ....[159]....
        /*0434*/ 	.word	0x0500000f


	//   ....[160]....
        /*0438*/ 	.word	0x0500000f


	//   ....[161]....
        /*043c*/ 	.word	0x0500000f


	//   ....[162]....
        /*0440*/ 	.word	0x0500000f


	//   ....[163]....
        /*0444*/ 	.word	0x0500000f


	//   ....[164]....
        /*0448*/ 	.word	0x0500000f


	//   ....[165]....
        /*044c*/ 	.word	0x0500000f


	//   ....[166]....
        /*0450*/ 	.word	0x0500000f


	//   ....[167]....
        /*0454*/ 	.word	0x0500000f


	//   ....[168]....
        /*0458*/ 	.word	0x0500000f


	//   ....[169]....
        /*045c*/ 	.word	0x0500000f


	//   ....[170]....
        /*0460*/ 	.word	0x0500000f


	//   ....[171]....
        /*0464*/ 	.word	0x0500000f


	//   ....[172]....
        /*0468*/ 	.word	0x0500000f


	//   ....[173]....
        /*046c*/ 	.word	0x0500000f


	//   ....[174]....
        /*0470*/ 	.word	0x0500000f


	//   ....[175]....
        /*0474*/ 	.word	0x0500000f


	//   ....[176]....
        /*0478*/ 	.word	0x0500000f


	//   ....[177]....
        /*047c*/ 	.word	0x0500000f


	//   ....[178]....
        /*0480*/ 	.word	0x0500000f


	//   ....[179]....
        /*0484*/ 	.word	0x0500000f


	//   ....[180]....
        /*0488*/ 	.word	0x0500000f


	//   ....[181]....
        /*048c*/ 	.word	0x0500000f


	//   ....[182]....
        /*0490*/ 	.word	0x0500000f


	//   ....[183]....
        /*0494*/ 	.word	0x0500000f


	//   ....[184]....
        /*0498*/ 	.word	0x0500000f


	//   ....[185]....
        /*049c*/ 	.word	0x0500000f


	//   ....[186]....
        /*04a0*/ 	.word	0x0500000f


	//   ....[187]....
        /*04a4*/ 	.word	0x0500000f


	//   ....[188]....
        /*04a8*/ 	.word	0x0500000f


	//   ....[189]....
        /*04ac*/ 	.word	0x0500000f


	//   ....[190]....
        /*04b0*/ 	.word	0x0500000f


	//   ....[191]....
        /*04b4*/ 	.word	0x0500000f


	//   ....[192]....
        /*04b8*/ 	.word	0x0500000f


	//----- nvinfo : EIATTR_COOP_GROUP_INSTR_OFFSETS
	.align		4
.L_260:
        /*04bc*/ 	.byte	0x04, 0x28
        /*04be*/ 	.short	(.L_262 - .L_261)


	//   ....[0]....
.L_261:
        /*04c0*/ 	.word	0x00000080


	//   ....[1]....
        /*04c4*/ 	.word	0x00000090


	//   ....[2]....
        /*04c8*/ 	.word	0x000002b0


	//   ....[3]....
        /*04cc*/ 	.word	0x00000410


	//   ....[4]....
        /*04d0*/ 	.word	0x00000530


	//   ....[5]....
        /*04d4*/ 	.word	0x00000690


	//   ....[6]....
        /*04d8*/ 	.word	0x00001d10


	//   ....[7]....
        /*04dc*/ 	.word	0x00003ae0


	//   ....[8]....
        /*04e0*/ 	.word	0x00004290


	//   ....[9]....
        /*04e4*/ 	.word	0x00005b10


	//   ....[10]....
        /*04e8*/ 	.word	0x00005b70


	//   ....[11]....
        /*04ec*/ 	.word	0x00005d80


	//   ....[12]....
        /*04f0*/ 	.word	0x00005e40


	//   ....[13]....
        /*04f4*/ 	.word	0x00006580


	//   ....[14]....
        /*04f8*/ 	.word	0x00006af0


	//   ....[15]....
        /*04fc*/ 	.word	0x00007ea0


	//   ....[16]....
        /*0500*/ 	.word	0x00007f10


	//   ....[17]....
        /*0504*/ 	.word	0x00008780


	//   ....[18]....
        /*0508*/ 	.word	0x00008820


	//   ....[19]....
        /*050c*/ 	.word	0x00009390


	//   ....[20]....
        /*0510*/ 	.word	0x00009440


	//   ....[21]....
        /*0514*/ 	.word	0x00009470


	//   ....[22]....
        /*0518*/ 	.word	0x000094d0


	//   ....[23]....
        /*051c*/ 	.word	0x000094f0


	//   ....[24]....
        /*0520*/ 	.word	0x0000acb0


	//   ....[25]....
        /*0524*/ 	.word	0x0000b060


	//   ....[26]....
        /*0528*/ 	.word	0x0000b070


	//   ....[27]....
        /*052c*/ 	.word	0x0000b080


	//   ....[28]....
        /*0530*/ 	.word	0x0000b090


	//   ....[29]....
        /*0534*/ 	.word	0x0000bce0


	//   ....[30]....
        /*0538*/ 	.word	0x0000bd10


	//   ....[31]....
        /*053c*/ 	.word	0x0000bfc0


	//   ....[32]....
        /*0540*/ 	.word	0x0000bfe0


	//   ....[33]....
        /*0544*/ 	.word	0x0000c7a0


	//   ....[34]....
        /*0548*/ 	.word	0x0000c7d0


	//   ....[35]....
        /*054c*/ 	.word	0x0000d020


	//   ....[36]....
        /*0550*/ 	.word	0x0000d040


	//   ....[37]....
        /*0554*/ 	.word	0x0000e310


	//   ....[38]....
        /*0558*/ 	.word	0x0000e340


	//   ....[39]....
        /*055c*/ 	.word	0x0000e580


	//   ....[40]....
        /*0560*/ 	.word	0x0000e5a0


	//   ....[41]....
        /*0564*/ 	.word	0x0000e860


	//   ....[42]....
        /*0568*/ 	.word	0x0000ea50


	//   ....[43]....
        /*056c*/ 	.word	0x0000ea80


	//   ....[44]....
        /*0570*/ 	.word	0x0000eab0


	//   ....[45]....
        /*0574*/ 	.word	0x0000eae0


	//   ....[46]....
        /*0578*/ 	.word	0x0000eb10


	//   ....[47]....
        /*057c*/ 	.word	0x0000eb40


	//   ....[48]....
        /*0580*/ 	.word	0x0000ecb0


	//   ....[49]....
        /*0584*/ 	.word	0x0000ece0


	//   ....[50]....
        /*0588*/ 	.word	0x0000ed10


	//   ....[51]....
        /*058c*/ 	.word	0x0000ed40


	//   ....[52]....
        /*0590*/ 	.word	0x0000ed70


	//   ....[53]....
        /*0594*/ 	.word	0x0000eda0


	//   ....[54]....
        /*0598*/ 	.word	0x0000ee30


	//   ....[55]....
        /*059c*/ 	.word	0x0000ee60


	//   ....[56]....
        /*05a0*/ 	.word	0x0000ee70


	//   ....[57]....
        /*05a4*/ 	.word	0x0000ef00


	//   ....[58]....
        /*05a8*/ 	.word	0x00010b10


	//   ....[59]....
        /*05ac*/ 	.word	0x00010b30


	//   ....[60]....
        /*05b0*/ 	.word	0x00010bc0


	//   ....[61]....
        /*05b4*/ 	.word	0x00010be0


	//   ....[62]....
        /*05b8*/ 	.word	0x00010c60


	//   ....[63]....
        /*05bc*/ 	.word	0x00010c80


	//   ....[64]....
        /*05c0*/ 	.word	0x00010c90


	//   ....[65]....
        /*05c4*/ 	.word	0x00010ca0


	//   ....[66]....
        /*05c8*/ 	.word	0x00011420


	//   ....[67]....
        /*05cc*/ 	.word	0x00011460


	//   ....[68]....
        /*05d0*/ 	.word	0x00011520


	//   ....[69]....
        /*05d4*/ 	.word	0x00011540


	//   ....[70]....
        /*05d8*/ 	.word	0x000115e0


	//   ....[71]....
        /*05dc*/ 	.word	0x00011600


	//   ....[72]....
        /*05e0*/ 	.word	0x00011610


	//   ....[73]....
        /*05e4*/ 	.word	0x00011690


	//   ....[74]....
        /*05e8*/ 	.word	0x00011ef0


	//   ....[75]....
        /*05ec*/ 	.word	0x00011f10


	//   ....[76]....
        /*05f0*/ 	.word	0x000120b0


	//   ....[77]....
        /*05f4*/ 	.word	0x000120e0


	//   ....[78]....
        /*05f8*/ 	.word	0x000121f0


	//   ....[79]....
        /*05fc*/ 	.word	0x00012200


	//   ....[80]....
        /*0600*/ 	.word	0x00012230


	//   ....[81]....
        /*0604*/ 	.word	0x00012240


	//   ....[82]....
        /*0608*/ 	.word	0x00012850


	//   ....[83]....
        /*060c*/ 	.word	0x00012880


	//   ....[84]....
        /*0610*/ 	.word	0x00012a70


	//   ....[85]....
        /*0614*/ 	.word	0x00012ab0


	//   ....[86]....
        /*0618*/ 	.word	0x00012ac0


	//   ....[87]....
        /*061c*/ 	.word	0x00012ad0


	//   ....[88]....
        /*0620*/ 	.word	0x00012c20


	//   ....[89]....
        /*0624*/ 	.word	0x00012d70


	//   ....[90]....
        /*0628*/ 	.word	0x00013580


	//   ....[91]....
        /*062c*/ 	.word	0x000135a0


	//   ....[92]....
        /*0630*/ 	.word	0x000135f0


	//   ....[93]....
        /*0634*/ 	.word	0x00013600


	//   ....[94]....
        /*0638*/ 	.word	0x00013640


	//   ....[95]....
        /*063c*/ 	.word	0x00013650


	//   ....[96]....
        /*0640*/ 	.word	0x00013660


	//   ....[97]....
        /*0644*/ 	.word	0x000136a0


	//   ....[98]....
        /*0648*/ 	.word	0x000139a0


	//   ....[99]....
        /*064c*/ 	.word	0x000139e0


	//   ....[100]....
        /*0650*/ 	.word	0x00013a00


	//   ....[101]....
        /*0654*/ 	.word	0x00013a20


	//   ....[102]....
        /*0658*/ 	.word	0x00013a50


	//   ....[103]....
        /*065c*/ 	.word	0x00013a70


	//   ....[104]....
        /*0660*/ 	.word	0x00013b70


	//   ....[105]....
        /*0664*/ 	.word	0x00013cc0


	//   ....[106]....
        /*0668*/ 	.word	0x00014300


	//   ....[107]....
        /*066c*/ 	.word	0x00014330


	//   ....[108]....
        /*0670*/ 	.word	0x00014390


	//   ....[109]....
        /*0674*/ 	.word	0x000143c0


	//   ....[110]....
        /*0678*/ 	.word	0x000143f0


	//   ....[111]....
        /*067c*/ 	.word	0x00014420


	//   ....[112]....
        /*0680*/ 	.word	0x00014450


	//   ....[113]....
        /*0684*/ 	.word	0x00014480


	//   ....[114]....
        /*0688*/ 	.word	0x00014620


	//   ....[115]....
        /*068c*/ 	.word	0x00014650


	//   ....[116]....
        /*0690*/ 	.word	0x00014680


	//   ....[117]....
        /*0694*/ 	.word	0x000146b0


	//   ....[118]....
        /*0698*/ 	.word	0x000146e0


	//   ....[119]....
        /*069c*/ 	.word	0x00014710


	//   ....[120]....
        /*06a0*/ 	.word	0x000147d0


	//   ....[121]....
        /*06a4*/ 	.word	0x000147f0


	//   ....[122]....
        /*06a8*/ 	.word	0x00014800


	//   ....[123]....
        /*06ac*/ 	.word	0x00014860


	//   ....[124]....
        /*06b0*/ 	.word	0x00014e80


	//   ....[125]....
        /*06b4*/ 	.word	0x000153b0


	//   ....[126]....
        /*06b8*/ 	.word	0x000154a0


	//   ....[127]....
        /*06bc*/ 	.word	0x00015540


	//   ....[128]....
        /*06c0*/ 	.word	0x000155a0


	//   ....[129]....
        /*06c4*/ 	.word	0x00015690


	//   ....[130]....
        /*06c8*/ 	.word	0x00015700


	//   ....[131]....
        /*06cc*/ 	.word	0x000157f0


	//   ....[132]....
        /*06d0*/ 	.word	0x00015860


	//   ....[133]....
        /*06d4*/ 	.word	0x00015900


	//   ....[134]....
        /*06d8*/ 	.word	0x00015a00


	//   ....[135]....
        /*06dc*/ 	.word	0x00015a90


	//   ....[136]....
        /*06e0*/ 	.word	0x00015af0


	//   ....[137]....
        /*06e4*/ 	.word	0x00015be0


	//   ....[138]....
        /*06e8*/ 	.word	0x00015c60


	//   ....[139]....
        /*06ec*/ 	.word	0x00015d60


	//   ....[140]....
        /*06f0*/ 	.word	0x00015dd0


	//   ....[141]....
        /*06f4*/ 	.word	0x00015eb0


	//   ....[142]....
        /*06f8*/ 	.word	0x000161c0


	//   ....[143]....
        /*06fc*/ 	.word	0x00016280


	//   ....[144]....
        /*0700*/ 	.word	0x000164f0


	//   ....[145]....
        /*0704*/ 	.word	0x00016540


	//   ....[146]....
        /*0708*/ 	.word	0x00016750


	//   ....[147]....
        /*070c*/ 	.word	0x000167a0


	//   ....[148]....
        /*0710*/ 	.word	0x00016950


	//   ....[149]....
        /*0714*/ 	.word	0x000169a0


	//   ....[150]....
        /*0718*/ 	.word	0x00016ae0


	//   ....[151]....
        /*071c*/ 	.word	0x00016be0


	//   ....[152]....
        /*0720*/ 	.word	0x00016e50


	//   ....[153]....
        /*0724*/ 	.word	0x00016ea0


	//   ....[154]....
        /*0728*/ 	.word	0x00017070


	//   ....[155]....
        /*072c*/ 	.word	0x000170c0


	//   ....[156]....
        /*0730*/ 	.word	0x00017290


	//   ....[157]....
        /*0734*/ 	.word	0x000172e0


	//   ....[158]....
        /*0738*/ 	.word	0x000173d0


	//   ....[159]....
        /*073c*/ 	.word	0x00017470


	//   ....[160]....
        /*0740*/ 	.word	0x000174d0


	//   ....[161]....
        /*0744*/ 	.word	0x00017580


	//   ....[162]....
        /*0748*/ 	.word	0x000175e0


	//   ....[163]....
        /*074c*/ 	.word	0x00017690


	//   ....[164]....
        /*0750*/ 	.word	0x000176f0


	//   ....[165]....
        /*0754*/ 	.word	0x000177a0


	//   ....[166]....
        /*0758*/ 	.word	0x00017890


	//   ....[167]....
        /*075c*/ 	.word	0x00017970


	//   ....[168]....
        /*0760*/ 	.word	0x00017a80


	//   ....[169]....
        /*0764*/ 	.word	0x00017b80


	//   ....[170]....
        /*0768*/ 	.word	0x00017cb0


	//   ....[171]....
        /*076c*/ 	.word	0x00017d90


	//   ....[172]....
        /*0770*/ 	.word	0x00017e90


	//   ....[173]....
        /*0774*/ 	.word	0x00017f70


	//   ....[174]....
        /*0778*/ 	.word	0x00018000


	//   ....[175]....
        /*077c*/ 	.word	0x000180a0


	//   ....[176]....
        /*0780*/ 	.word	0x00018220


	//   ....[177]....
        /*0784*/ 	.word	0x00018290


	//   ....[178]....
        /*0788*/ 	.word	0x00018300


	//   ....[179]....
        /*078c*/ 	.word	0x00018370


	//   ....[180]....
        /*0790*/ 	.word	0x000183e0


	//   ....[181]....
        /*0794*/ 	.word	0x00018460


	//   ....[182]....
        /*0798*/ 	.word	0x000184e0


	//   ....[183]....
        /*079c*/ 	.word	0x00018570


	//   ....[184]....
        /*07a0*/ 	.word	0x000185e0


	//   ....[185]....
        /*07a4*/ 	.word	0x00018650


	//   ....[186]....
        /*07a8*/ 	.word	0x000186c0


	//   ....[187]....
        /*07ac*/ 	.word	0x00018740


	//   ....[188]....
        /*07b0*/ 	.word	0x000187b0


	//   ....[189]....
        /*07b4*/ 	.word	0x00018850


	//   ....[190]....
        /*07b8*/ 	.word	0x000188a0


	//   ....[191]....
        /*07bc*/ 	.word	0x00018930


	//   ....[192]....
        /*07c0*/ 	.word	0x00018a60


	//----- nvinfo : EIATTR_REG_RECONFIG
	.align		4
.L_262:
        /*07c4*/ 	.byte	0x01, 0x54
	.zero		2


	//----- nvinfo : EIATTR_SYSCALL_OFFSETS
	.align		4
        /*07c8*/ 	.byte	0x04, 0x46
        /*07ca*/ 	.short	(.L_264 - .L_263)


	//   ....[0]....
.L_263:
        /*07cc*/ 	.word	0x00003ca0


	//   ....[1]....
        /*07d0*/ 	.word	0x0000fee0


	//   ....[2]....
        /*07d4*/ 	.word	0x00010030


	//   ....[3]....
        /*07d8*/ 	.word	0x00010120


	//   ....[4]....
        /*07dc*/ 	.word	0x00011040


	//   ....[5]....
        /*07e0*/ 	.word	0x00011910


	//----- nvinfo : EIATTR_MBARRIER_INSTR_OFFSETS
	.align		4
.L_264:
        /*07e4*/ 	.byte	0x04, 0x39
        /*07e6*/ 	.short	(.L_266 - .L_265)


	//   ....[0]....
.L_265:
        /*07e8*/ 	.word	0x00000190
        /*07ec*/ 	.word	0x000000ff
        /*07f0*/ 	.word	0x00038800
        /*07f4*/ 	.short	0x0100
        /*07f6*/ 	.byte	0x08
	.zero		1


	//   ....[1]....
        /*07f8*/ 	.word	0x000001a0
        /*07fc*/ 	.word	0x000000ff
        /*0800*/ 	.word	0x00038810
        /*0804*/ 	.short	0x0100
        /*0806*/ 	.byte	0x08
	.zero		1


	//   ....[2]....
        /*0808*/ 	.word	0x000001b0
        /*080c*/ 	.word	0x000000ff
        /*0810*/ 	.word	0x00038820
        /*0814*/ 	.short	0x0100
        /*0816*/ 	.byte	0x08
	.zero		1


	//   ....[3]....
        /*0818*/ 	.word	0x00000260
        /*081c*/ 	.word	0x000000ff
        /*0820*/ 	.word	0x00038830
        /*0824*/ 	.short	0x0100
        /*0826*/ 	.byte	0x06
	.zero		1


	//   ....[4]....
        /*0828*/ 	.word	0x00000270
        /*082c*/ 	.word	0x000000ff
        /*0830*/ 	.word	0x00038840
        /*0834*/ 	.short	0x0100
        /*0836*/ 	.byte	0x06
	.zero		1


	//   ....[5]....
        /*0838*/ 	.word	0x00000280
        /*083c*/ 	.word	0x000000ff
        /*0840*/ 	.word	0x00038838
        /*0844*/ 	.short	0x0100
        /*0846*/ 	.byte	0x06
	.zero		1


	//   ....[6]....
        /*0848*/ 	.word	0x00000290
        /*084c*/ 	.word	0x000000ff
        /*0850*/ 	.word	0x00038848
        /*0854*/ 	.short	0x0100
        /*0856*/ 	.byte	0x06
	.zero		1


	//   ....[7]....
        /*0858*/ 	.word	0x000003c0
        /*085c*/ 	.word	0x000000ff
        /*0860*/ 	.word	0x00038850
        /*0864*/ 	.short	0x0100
        /*0866*/ 	.byte	0x08
	.zero		1


	//   ....[8]....
        /*0868*/ 	.word	0x000003d0
        /*086c*/ 	.word	0x000000ff
        /*0870*/ 	.word	0x00038860
        /*0874*/ 	.short	0x0100
        /*0876*/ 	.byte	0x08
	.zero		1


	//   ....[9]....
        /*0878*/ 	.word	0x000003e0
        /*087c*/ 	.word	0x000000ff
        /*0880*/ 	.word	0x00038858
        /*0884*/ 	.short	0x0100
        /*0886*/ 	.byte	0x08
	.zero		1


	//   ....[10]....
        /*0888*/ 	.word	0x000003f0
        /*088c*/ 	.word	0x000000ff
        /*0890*/ 	.word	0x00038868
        /*0894*/ 	.short	0x0100
        /*0896*/ 	.byte	0x08
	.zero		1


	//   ....[11]....
        /*0898*/ 	.word	0x000004e0
        /*089c*/ 	.word	0x000000ff
        /*08a0*/ 	.word	0x00038870
        /*08a4*/ 	.short	0x0100
        /*08a6*/ 	.byte	0x06
	.zero		1


	//   ....[12]....
        /*08a8*/ 	.word	0x000004f0
        /*08ac*/ 	.word	0x000000ff
        /*08b0*/ 	.word	0x00038880
        /*08b4*/ 	.short	0x0100
        /*08b6*/ 	.byte	0x06
	.zero		1


	//   ....[13]....
        /*08b8*/ 	.word	0x00000500
        /*08bc*/ 	.word	0x000000ff
        /*08c0*/ 	.word	0x00038878
        /*08c4*/ 	.short	0x0100
        /*08c6*/ 	.byte	0x06
	.zero		1


	//   ....[14]....
        /*08c8*/ 	.word	0x00000510
        /*08cc*/ 	.word	0x000000ff
        /*08d0*/ 	.word	0x00038888
        /*08d4*/ 	.short	0x0100
        /*08d6*/ 	.byte	0x06
	.zero		1


	//   ....[15]....
        /*08d8*/ 	.word	0x00000640
        /*08dc*/ 	.word	0x000000ff
        /*08e0*/ 	.word	0x00038890
        /*08e4*/ 	.short	0x0100
        /*08e6*/ 	.byte	0x08
	.zero		1


	//   ....[16]....
        /*08e8*/ 	.word	0x00000650
        /*08ec*/ 	.word	0x000000ff
        /*08f0*/ 	.word	0x000388a0
        /*08f4*/ 	.short	0x0100
        /*08f6*/ 	.byte	0x08
	.zero		1


	//   ....[17]....
        /*08f8*/ 	.word	0x00000660
        /*08fc*/ 	.word	0x000000ff
        /*0900*/ 	.word	0x00038898
        /*0904*/ 	.short	0x0100
        /*0906*/ 	.byte	0x08
	.zero		1


	//   ....[18]....
        /*0908*/ 	.word	0x00000670
        /*090c*/ 	.word	0x000000ff
        /*0910*/ 	.word	0x000388a8
        /*0914*/ 	.short	0x0100
        /*0916*/ 	.byte	0x08
	.zero		1


	//   ....[19]....
        /*0918*/ 	.word	0x000007b0
        /*091c*/ 	.word	0x000000ff
        /*0920*/ 	.word	0x000388b0
        /*0924*/ 	.short	0x0100
        /*0926*/ 	.byte	0x08
	.zero		1


	//   ....[20]....
        /*0928*/ 	.word	0x000007c0
        /*092c*/ 	.word	0x000000ff
        /*0930*/ 	.word	0x000388c0
        /*0934*/ 	.short	0x0100
        /*0936*/ 	.byte	0x08
	.zero		1


	//   ....[21]....
        /*0938*/ 	.word	0x000007d0
        /*093c*/ 	.word	0x000000ff
        /*0940*/ 	.word	0x000388b8
        /*0944*/ 	.short	0x0100
        /*0946*/ 	.byte	0x08
	.zero		1


	//   ....[22]....
        /*0948*/ 	.word	0x000007e0
        /*094c*/ 	.word	0x000000ff
        /*0950*/ 	.word	0x000388c8
        /*0954*/ 	.short	0x0100
        /*0956*/ 	.byte	0x08
	.zero		1


	//   ....[23]....
        /*0958*/ 	.word	0x00002090
        /*095c*/ 	.word	0x000000ff
        /*0960*/ 	.word	0x00000000
        /*0964*/ 	.short	0x0101
        /*0966*/ 	.byte	0x06
	.zero		1


	//   ....[24]....
        /*0968*/ 	.word	0x00002b80
        /*096c*/ 	.word	0x000000ff
        /*0970*/ 	.word	0x00000000
        /*0974*/ 	.short	0x0101
        /*0976*/ 	.byte	0x06
	.zero		1


	//   ....[25]....
        /*0978*/ 	.word	0x00003d50
        /*097c*/ 	.word	0x000000ff
        /*0980*/ 	.word	0x00038800
        /*0984*/ 	.short	0x010a
        /*0986*/ 	.byte	0x29
	.zero		1


	//   ....[26]....
        /*0988*/ 	.word	0x00003dc0
        /*098c*/ 	.word	0x00000005
        /*0990*/ 	.word	0x00038830
        /*0994*/ 	.short	0x010a
        /*0996*/ 	.byte	0x3f
	.zero		1


	//   ....[27]....
        /*0998*/ 	.word	0x00003e00
        /*099c*/ 	.word	0x00000005
        /*09a0*/ 	.word	0x00038830
        /*09a4*/ 	.short	0x010a
        /*09a6*/ 	.byte	0x3f
	.zero		1


	//   ....[28]....
        /*09a8*/ 	.word	0x00004080
        /*09ac*/ 	.word	0x000000ff
        /*09b0*/ 	.word	0x00038810
        /*09b4*/ 	.short	0x010a
        /*09b6*/ 	.byte	0x29
	.zero		1


	//   ....[29]....
        /*09b8*/ 	.word	0x000040c0
        /*09bc*/ 	.word	0x00000005
        /*09c0*/ 	.word	0x00038850
        /*09c4*/ 	.short	0x010a
        /*09c6*/ 	.byte	0x3f
	.zero		1


	//   ....[30]....
        /*09c8*/ 	.word	0x00004100
        /*09cc*/ 	.word	0x00000005
        /*09d0*/ 	.word	0x00038850
        /*09d4*/ 	.short	0x010a
        /*09d6*/ 	.byte	0x3f
	.zero		1


	//   ....[31]....
        /*09d8*/ 	.word	0x000055a0
        /*09dc*/ 	.word	0x000000ff
        /*09e0*/ 	.word	0x00000000
        /*09e4*/ 	.short	0x0101
        /*09e6*/ 	.byte	0x05
	.zero		1


	//   ....[32]....
        /*09e8*/ 	.word	0x00006610
        /*09ec*/ 	.word	0x000000ff
        /*09f0*/ 	.word	0x00000000
        /*09f4*/ 	.short	0x0101
        /*09f6*/ 	.byte	0x05
	.zero		1


	//   ....[33]....
        /*09f8*/ 	.word	0x00006710
        /*09fc*/ 	.word	0x000000ff
        /*0a00*/ 	.word	0x00038830
        /*0a04*/ 	.short	0x010a
        /*0a06*/ 	.byte	0x05
	.zero		1


	//   ....[34]....
        /*0a08*/ 	.word	0x00006750
        /*0a0c*/ 	.word	0x000000ff
        /*0a10*/ 	.word	0x00038830
        /*0a14*/ 	.short	0x010a
        /*0a16*/ 	.byte	0x05
	.zero		1


	//   ....[35]....
        /*0a18*/ 	.word	0x00006930
        /*0a1c*/ 	.word	0x000000ff
        /*0a20*/ 	.word	0x00038850
        /*0a24*/ 	.short	0x010a
        /*0a26*/ 	.byte	0x05
	.zero		1


	//   ....[36]....
        /*0a28*/ 	.word	0x00006970
        /*0a2c*/ 	.word	0x000000ff
        /*0a30*/ 	.word	0x00038850
        /*0a34*/ 	.short	0x010a
        /*0a36*/ 	.byte	0x05
	.zero		1


	//   ....[37]....
        /*0a38*/ 	.word	0x00008480
        /*0a3c*/ 	.word	0x000000ff
        /*0a40*/ 	.word	0x00000000
        /*0a44*/ 	.short	0x0101
        /*0a46*/ 	.byte	0x0a
	.zero		1


	//   ....[38]....
        /*0a48*/ 	.word	0x00009420
        /*0a4c*/ 	.word	0x000000ff
        /*0a50*/ 	.word	0x00000000
        /*0a54*/ 	.short	0x0101
        /*0a56*/ 	.byte	0x05
	.zero		1


	//   ....[39]....
        /*0a58*/ 	.word	0x0000bd00
        /*0a5c*/ 	.word	0x000000ff
        /*0a60*/ 	.word	0x00000000
        /*0a64*/ 	.short	0x0101
        /*0a66*/ 	.byte	0x07
	.zero		1


	//   ....[40]....
        /*0a68*/ 	.word	0x0000c6f0
        /*0a6c*/ 	.word	0x000000ff
        /*0a70*/ 	.word	0x00000000
        /*0a74*/ 	.short	0x0101
        /*0a76*/ 	.byte	0x07
	.zero		1


	//   ....[41]....
        /*0a78*/ 	.word	0x000108e0
        /*0a7c*/ 	.word	0x00000016
        /*0a80*/ 	.word	0x00038840
        /*0a84*/ 	.short	0x010a
        /*0a86*/ 	.byte	0x3f
	.zero		1


	//   ....[42]....
        /*0a88*/ 	.word	0x00010da0
        /*0a8c*/ 	.word	0x00000016
        /*0a90*/ 	.word	0x00038830
        /*0a94*/ 	.short	0x0107
        /*0a96*/ 	.byte	0x3f
	.zero		1


	//   ....[43]....
        /*0a98*/ 	.word	0x00010e80
        /*0a9c*/ 	.word	0x00000016
        /*0aa0*/ 	.word	0x00038830
        /*0aa4*/ 	.short	0x0101
        /*0aa6*/ 	.byte	0x3f
	.zero		1


	//   ....[44]....
        /*0aa8*/ 	.word	0x00011750
        /*0aac*/ 	.word	0x00000011
        /*0ab0*/ 	.word	0x00038800
        /*0ab4*/ 	.short	0x0107
        /*0ab6*/ 	.byte	0x3f
	.zero		1


	//   ....[45]....
        /*0ab8*/ 	.word	0x000117e0
        /*0abc*/ 	.word	0x00000011
        /*0ac0*/ 	.word	0x00038800
        /*0ac4*/ 	.short	0x0101
        /*0ac6*/ 	.byte	0x3f
	.zero		1


	//   ....[46]....
        /*0ac8*/ 	.word	0x000124e0
        /*0acc*/ 	.word	0x00000011
        /*0ad0*/ 	.word	0x00038810
        /*0ad4*/ 	.short	0x0107
        /*0ad6*/ 	.byte	0x3f
	.zero		1


	//   ....[47]....
        /*0ad8*/ 	.word	0x000125e0
        /*0adc*/ 	.word	0x00000011
        /*0ae0*/ 	.word	0x00038810
        /*0ae4*/ 	.short	0x0101
        /*0ae6*/ 	.byte	0x3f
	.zero		1


	//   ....[48]....
        /*0ae8*/ 	.word	0x00012600
        /*0aec*/ 	.word	0x00000011
        /*0af0*/ 	.word	0x00038820
        /*0af4*/ 	.short	0x010a
        /*0af6*/ 	.byte	0x3f
	.zero		1


	//   ....[49]....
        /*0af8*/ 	.word	0x00012690
        /*0afc*/ 	.word	0x00000016
        /*0b00*/ 	.word	0x00038860
        /*0b04*/ 	.short	0x010a
        /*0b06*/ 	.byte	0x3f
	.zero		1


	//   ....[50]....
        /*0b08*/ 	.word	0x00012f90
        /*0b0c*/ 	.word	0x00000016
        /*0b10*/ 	.word	0x00038850
        /*0b14*/ 	.short	0x0107
        /*0b16*/ 	.byte	0x3f
	.zero		1


	//   ....[51]....
        /*0b18*/ 	.word	0x00013060
        /*0b1c*/ 	.word	0x00000016
        /*0b20*/ 	.word	0x00038850
        /*0b24*/ 	.short	0x0101
        /*0b26*/ 	.byte	0x3f
	.zero		1


	//   ....[52]....
        /*0b28*/ 	.word	0x00013400
        /*0b2c*/ 	.word	0x00000006
        /*0b30*/ 	.word	0x00038840
        /*0b34*/ 	.short	0x010a
        /*0b36*/ 	.byte	0x3f
	.zero		1


	//   ....[53]....
        /*0b38*/ 	.word	0x00013720
        /*0b3c*/ 	.word	0x00000006
        /*0b40*/ 	.word	0x00038830
        /*0b44*/ 	.short	0x0107
        /*0b46*/ 	.byte	0x3f
	.zero		1


	//   ....[54]....
        /*0b48*/ 	.word	0x000137e0
        /*0b4c*/ 	.word	0x00000006
        /*0b50*/ 	.word	0x00038830
        /*0b54*/ 	.short	0x0101
        /*0b56*/ 	.byte	0x3f
	.zero		1


	//   ....[55]....
        /*0b58*/ 	.word	0x00013810
        /*0b5c*/ 	.word	0x00000006
        /*0b60*/ 	.word	0x00038860
        /*0b64*/ 	.short	0x010a
        /*0b66*/ 	.byte	0x3f
	.zero		1


	//   ....[56]....
        /*0b68*/ 	.word	0x00013ec0
        /*0b6c*/ 	.word	0x00000006
        /*0b70*/ 	.word	0x00038850
        /*0b74*/ 	.short	0x0107
        /*0b76*/ 	.byte	0x3f
	.zero		1


	//   ....[57]....
        /*0b78*/ 	.word	0x00013f80
        /*0b7c*/ 	.word	0x00000006
        /*0b80*/ 	.word	0x00038850
        /*0b84*/ 	.short	0x0101
        /*0b86*/ 	.byte	0x3f
	.zero		1


	//   ....[58]....
        /*0b88*/ 	.word	0x00014e00
        /*0b8c*/ 	.word	0x00000005
        /*0b90*/ 	.word	0x00038820
        /*0b94*/ 	.short	0x010a
        /*0b96*/ 	.byte	0x3f
	.zero		1


	//   ....[59]....
        /*0b98*/ 	.word	0x00014f80
        /*0b9c*/ 	.word	0x00000003
        /*0ba0*/ 	.word	0x00038840
        /*0ba4*/ 	.short	0x010a
        /*0ba6*/ 	.byte	0x3f
	.zero		1


	//   ....[60]....
        /*0ba8*/ 	.word	0x00015020
        /*0bac*/ 	.word	0x00000005
        /*0bb0*/ 	.word	0x00038840
        /*0bb4*/ 	.short	0x010a
        /*0bb6*/ 	.byte	0x3f
	.zero		1


	//   ....[61]....
        /*0bb8*/ 	.word	0x00015060
        /*0bbc*/ 	.word	0x00000003
        /*0bc0*/ 	.word	0x00038860
        /*0bc4*/ 	.short	0x010a
        /*0bc6*/ 	.byte	0x3f
	.zero		1


	//   ....[62]....
        /*0bc8*/ 	.word	0x000150a0
        /*0bcc*/ 	.word	0x00000005
        /*0bd0*/ 	.word	0x00038860
        /*0bd4*/ 	.short	0x010a
        /*0bd6*/ 	.byte	0x3f
	.zero		1


	//   ....[63]....
        /*0bd8*/ 	.word	0x00015110
        /*0bdc*/ 	.word	0x00000000
        /*0be0*/ 	.word	0x00038800
        /*0be4*/ 	.short	0x010a
        /*0be6*/ 	.byte	0x3f
	.zero		1


	//   ....[64]....
        /*0be8*/ 	.word	0x00015160
        /*0bec*/ 	.word	0x00000005
        /*0bf0*/ 	.word	0x00038830
        /*0bf4*/ 	.short	0x010a
        /*0bf6*/ 	.byte	0x3f
	.zero		1


	//   ....[65]....
        /*0bf8*/ 	.word	0x000151c0
        /*0bfc*/ 	.word	0x00000006
        /*0c00*/ 	.word	0x00038810
        /*0c04*/ 	.short	0x010a
        /*0c06*/ 	.byte	0x3f
	.zero		1


	//   ....[66]....
        /*0c08*/ 	.word	0x00015210
        /*0c0c*/ 	.word	0x00000005
        /*0c10*/ 	.word	0x00038850
        /*0c14*/ 	.short	0x010a
        /*0c16*/ 	.byte	0x3f
	.zero		1


	//   ....[67]....
        /*0c18*/ 	.word	0x00015270
        /*0c1c*/ 	.word	0x00000007
        /*0c20*/ 	.word	0x00038830
        /*0c24*/ 	.short	0x010a
        /*0c26*/ 	.byte	0x3f
	.zero		1


	//   ....[68]....
        /*0c28*/ 	.word	0x000152d0
        /*0c2c*/ 	.word	0x00000007
        /*0c30*/ 	.word	0x00038850
        /*0c34*/ 	.short	0x010a
        /*0c36*/ 	.byte	0x3f
	.zero		1


	//   ....[69]....
        /*0c38*/ 	.word	0x000153f0
        /*0c3c*/ 	.word	0x00000016
        /*0c40*/ 	.word	0x00038840
        /*0c44*/ 	.short	0x010a
        /*0c46*/ 	.byte	0x3f
	.zero		1


	//   ....[70]....
        /*0c48*/ 	.word	0x000169e0
        /*0c4c*/ 	.word	0x00000011
        /*0c50*/ 	.word	0x00038820
        /*0c54*/ 	.short	0x010a
        /*0c56*/ 	.byte	0x3f
	.zero		1


	//   ....[71]....
        /*0c58*/ 	.word	0x00016a30
        /*0c5c*/ 	.word	0x00000016
        /*0c60*/ 	.word	0x00038860
        /*0c64*/ 	.short	0x010a
        /*0c66*/ 	.byte	0x3f
	.zero		1


	//   ....[72]....
        /*0c68*/ 	.word	0x00017320
        /*0c6c*/ 	.word	0x00000006
        /*0c70*/ 	.word	0x00038840
        /*0c74*/ 	.short	0x010a
        /*0c76*/ 	.byte	0x3f
	.zero		1


	//   ....[73]....
        /*0c78*/ 	.word	0x000177e0
        /*0c7c*/ 	.word	0x00000006
        /*0c80*/ 	.word	0x00038860
        /*0c84*/ 	.short	0x010a
        /*0c86*/ 	.byte	0x3f
	.zero		1


	//   ....[74]....
        /*0c88*/ 	.word	0x00018980
        /*0c8c*/ 	.word	0x00000005
        /*0c90*/ 	.word	0x00038820
        /*0c94*/ 	.short	0x010a
        /*0c96*/ 	.byte	0x3f
	.zero		1


	//   ....[75]....
        /*0c98*/ 	.word	0x00018b20
        /*0c9c*/ 	.word	0x00000003
        /*0ca0*/ 	.word	0x00038840
        /*0ca4*/ 	.short	0x010a
        /*0ca6*/ 	.byte	0x3f
	.zero		1


	//   ....[76]....
        /*0ca8*/ 	.word	0x00018b70
        /*0cac*/ 	.word	0x00000005
        /*0cb0*/ 	.word	0x00038840
        /*0cb4*/ 	.short	0x010a
        /*0cb6*/ 	.byte	0x3f
	.zero		1


	//   ....[77]....
        /*0cb8*/ 	.word	0x00018bc0
        /*0cbc*/ 	.word	0x00000003
        /*0cc0*/ 	.word	0x00038860
        /*0cc4*/ 	.short	0x010a
        /*0cc6*/ 	.byte	0x3f
	.zero		1


	//----- nvinfo : EIATTR_NUM_MBARRIERS
	.align		4
.L_266:
        /*0cc8*/ 	.byte	0x03, 0x38
        /*0cca*/ 	.short	0x0017


	//----- nvinfo : EIATTR_EXIT_INSTR_OFFSETS
	.align		4
        /*0ccc*/ 	.byte	0x04, 0x1c
        /*0cce*/ 	.short	(.L_268 - .L_267)


	//   ....[0]....
.L_267:
        /*0cd0*/ 	.word	0x00000990


	//   ....[1]....
        /*0cd4*/ 	.word	0x0000e800


	//   ....[2]....
        /*0cd8*/ 	.word	0x000150f0


	//----- nvinfo : EIATTR_MAX_THREADS
	.align		4
.L_268:
        /*0cdc*/ 	.byte	0x04, 0x05
        /*0cde*/ 	.short	(.L_270 - .L_269)
.L_269:
        /*0ce0*/ 	.word	0x00000180
        /*0ce4*/ 	.word	0x00000001
        /*0ce8*/ 	.word	0x00000001


	//----- nvinfo : EIATTR_CRS_STACK_SIZE
	.align		4
.L_270:
        /*0cec*/ 	.byte	0x04, 0x1e
        /*0cee*/ 	.short	(.L_272 - .L_271)
.L_271:
        /*0cf0*/ 	.word	0x00000000


	//----- nvinfo : EIATTR_CBANK_PARAM_SIZE
	.align		4
.L_272:
        /*0cf4*/ 	.byte	0x03, 0x19
        /*0cf6*/ 	.short	0x0bf0


	//----- nvinfo : EIATTR_PARAM_CBANK
	.align		4
        /*0cf8*/ 	.byte	0x04, 0x0a
        /*0cfa*/ 	.short	(.L_274 - .L_273)
	.align		4
.L_273:
        /*0cfc*/ 	.word	index@(.nv.constant0._ZN7cutlass13device_kernelIN5flash11enable_sm90INS1_16FlashAttnFwdSm90INS1_25CollectiveMainloopFwdSm90ILi2EN4cute5tupleIJNS5_1CILi1EEES8_S8_EEENS6_IJNS7_ILi64EEESA_SA_EEELi512ENS_6half_tEfNS_4arch4Sm90ELb0ELb0ELb1ELb1ELb1ELb0ELb1ELb0ELb0ELb1ELb1ELb0EEENS1_21CollectiveEpilogueFwdINS6_IJSA_NS7_ILi512EEESA_EEES9_SC_SE_Li256ELb1ELb1ELb1ELb0EEENS1_36VarlenDynamicPersistentTileSchedulerILi64ELi64ELi256ELi128ELb1ELb1ELb1ELb0ELb1ELb1EEEEEEEEEvNT_6ParamsE)
        /*0d00*/ 	.short	0x0210
        /*0d02*/ 	.short	0x0bf0


	//----- nvinfo : EIATTR_SW_WAR
	.align		4
.L_274:
        /*0d04*/ 	.byte	0x04, 0x36
        /*0d06*/ 	.short	(.L_276 - .L_275)
.L_275:
        /*0d08*/ 	.word	0x00000008
.L_276:


//--------------------- .nv.info._ZN7cutlass13device_kernelIN5flash11enable_sm90INS1_16FlashAttnFwdSm90INS1_25CollectiveMainloopFwdSm90ILi2EN4cute5tupleIJNS5_1CILi1EEES8_S8_EEENS6_IJNS7_ILi64EEESA_SA_EEELi512ENS_6half_tEfNS_4arch4Sm90ELb0ELb0ELb1ELb1ELb1ELb1ELb1ELb0ELb0ELb1ELb1ELb0EEENS1_21CollectiveEpilogueFwdINS6_IJSA_NS7_ILi512EEESA_EEES9_SC_SE_Li256ELb1ELb1ELb1ELb0EEENS1_36VarlenDynamicPersistentTileSchedulerILi64ELi64ELi256ELi128ELb1ELb1ELb1ELb0ELb1ELb1EEEEEEEEEvNT_6ParamsE --------------------------
	.section	.nv.info._ZN7cutlass13device_kernelIN5flash11enable_sm90INS1_16FlashAttnFwdSm90INS1_25CollectiveMainloopFwdSm90ILi2EN4cute5tupleIJNS5_1CILi1EEES8_S8_EEENS6_IJNS7_ILi64EEESA_SA_EEELi512ENS_6half_tEfNS_4arch4Sm90ELb0ELb0ELb1ELb1ELb1ELb1ELb1ELb0ELb0ELb1ELb1ELb0EEENS1_21CollectiveEpilogueFwdINS6_IJSA_NS7_ILi512EEESA_EEES9_SC_SE_Li256ELb1ELb1ELb1ELb0EEENS1_36VarlenDynamicPersistentTileSchedulerILi64ELi64ELi256ELi128ELb1ELb1ELb1ELb0ELb1ELb1EEEEEEEEEvNT_6ParamsE,"",@"SHT_CUDA_INFO"
	.sectionflags	@""
	.align	4


	//----- nvinfo : EIATTR_CUDA_API_VERSION
	.align		4
        /*0000*/ 	.byte	0x04, 0x37
        /*0002*/ 	.short	(.L_278 - .L_277)
.L_277:
        /*0004*/ 	.word	0x00000082


	//----- nvinfo : EIATTR_KPARAM_INFO
	.align		4
.L_278:
        /*0008*/ 	.byte	0x04, 0x17
        /*000a*/ 	.short	(.L_280 - .L_279)
.L_279:
        /*000c*/ 	.word	0x00000000
        /*0010*/ 	.short	0x0000
        /*0012*/ 	.short	0x0070
        /*0014*/ 	.byte	0x00, 0xf0, 0x01, 0x2e


	//----- nvinfo : EIATTR_SPARSE_MMA_MASK
	.align		4
.L_280:
        /*0018*/ 	.byte	0x03, 0x50
        /*001a*/ 	.short	0x0000


	//----- nvinfo : EIATTR_MAXREG_COUNT
	.align		4
        /*001c*/ 	.byte	0x03, 0x1b
        /*001e*/ 	.short	0x00a8


	//----- nvinfo : EIATTR_NUM_BARRIERS
	.align		4
        /*0020*/ 	.byte	0x02, 0x4c
        /*0022*/ 	.byte	0x10
	.zero		1


	//----- nvinfo : EIATTR_EXTERNS
	.align		4
        /*0024*/ 	.byte	0x04, 0x0f
        /*0026*/ 	.short	(.L_282 - .L_281)


	//   ....[0]....
	.align		4
.L_281:
        /*0028*/ 	.word	index@(__assertfail)


	//----- nvinfo : EIATTR_ANNOTATIONS
	.align		4
.L_282:
        /*002c*/ 	.byte	0x04, 0x55
        /*002e*/ 	.short	(.L_284 - .L_283)


	//   ....[0]....
.L_283:
        /* <DEDUP_REMOVED lines=66> */


	//----- nvinfo : EIATTR_MERCURY_ISA_VERSION
	.align		4
.L_284:
        /*0438*/ 	.byte	0x03, 0x5f
        /*043a*/ 	.short	0x0101


	//----- nvinfo : EIATTR_UNUSED_LOAD_BYTE_OFFSET
	.align		4
        /*043c*/ 	.byte	0x04, 0x44
        /*043e*/ 	.short	(.L_286 - .L_285)


	//   ....[0]....
.L_285:
        /*0440*/ 	.word	0x00000a50
        /*0444*/ 	.word	0x0000fff0


	//   ....[1]....
        /*0448*/ 	.word	0x000112d0
        /*044c*/ 	.word	0x0000fff0


	//----- nvinfo : EIATTR_INT_WARP_WIDE_INSTR_OFFSETS
	.align		4
.L_286:
        /*0450*/ 	.byte	0x04, 0x31
        /*0452*/ 	.short	(.L_288 - .L_287)


	//   ....[0]....
.L_287:
        /*0454*/ 	.word	0x00000130


	//   ....[1]....
        /*0458*/ 	.word	0x00000170


	//   ....[2]....
        /*045c*/ 	.word	0x000001e0


	//   ....[3]....
        /*0460*/ 	.word	0x000001f0


	//   ....[4]....
        /*0464*/ 	.word	0x00019520


	//   ....[5]....
        /*0468*/ 	.word	0x000195b0


	//   ....[6]....
        /*046c*/ 	.word	0x0001d9e0


	//   ....[7]....
        /*0470*/ 	.word	0x0001da70


	//----- nvinfo : EIATTR_COOP_GROUP_MASK_REGIDS
	.align		4
.L_288:
        /*0474*/ 	.byte	0x04, 0x29
        /*0476*/ 	.short	(.L_290 - .L_289)


	//   ....[0]....
.L_289:
        /*0478*/ 	.word	0xffffffff


	//   ....[1]....
        /*047c*/ 	.word	0xffffffff


	//   ....[2]....
        /*0480*/ 	.word	0xffffffff


	//   ....[3]....
        /*0484*/ 	.word	0xffffffff


	//   ....[4]....
        /*0488*/ 	.word	0xffffffff


	//   ....[5]....
        /*048c*/ 	.word	0xffffffff


	//   ....[6]....
        /*0490*/ 	.word	0xffffffff


	//   ....[7]....
        /*0494*/ 	.word	0xffffffff


	//   ....[8]....
        /*0498*/ 	.word	0xffffffff


	//   ....[9]....
        /*049c*/ 	.word	0xffffffff


	//   ....[10]....
        /*04a0*/ 	.word	0xffffffff


	//   ....[11]....
        /*04a4*/ 	.word	0xffffffff


	//   ....[12]....
        /*04a8*/ 	.word	0xffffffff


	//   ....[13]....
        /*04ac*/ 	.word	0xffffffff


	//   ....[14]....
        /*04b0*/ 	.word	0xffffffff


	//   ....[15]....
        /*04b4*/ 	.word	0xffffffff


	//   ....[16]....
        /*04b8*/ 	.word	0xffffffff


	//   ....[17]....
        /*04bc*/ 	.word	0xffffffff


	//   ....[18]....
        /*04c0*/ 	.word	0xffffffff


	//   ....[19]....
        /*04c4*/ 	.word	0xffffffff


	//   ....[20]....
        /*04c8*/ 	.word	0xffffffff


	//   ....[21]....
        /*04cc*/ 	.word	0xffffffff


	//   ....[22]....
        /*04d0*/ 	.word	0xffffffff


	//   ....[23]....
        /*04d4*/ 	.word	0xffffffff


	//   ....[24]....
        /*04d8*/ 	.word	0xffffffff


	//   ....[25]....
        /*04dc*/ 	.word	0xffffffff


	//   ....[26]....
        /*04e0*/ 	.word	0xffffffff


	//   ....[27]....
        /*04e4*/ 	.word	0xffffffff


	//   ....[28]....
        /*04e8*/ 	.word	0xffffffff


	//   ....[29]....
        /*04ec*/ 	.word	0xffffffff


	//   ....[30]....
        /*04f0*/ 	.word	0xffffffff


	//   ....[31]....
        /*04f4*/ 	.word	0xffffffff


	//   ....[32]....
        /*04f8*/ 	.word	0xffffffff


	//   ....[33]....
        /*04fc*/ 	.word	0xffffffff


	//   ....[34]....
        /*0500*/ 	.word	0xffffffff


	//   ....[35]....
        /*0504*/ 	.word	0xffffffff


	//   ....[36]....
        /*0508*/ 	.word	0xffffffff


	//   ....[37]....
        /*050c*/ 	.word	0xffffffff


	//   ....[38]....
        /*0510*/ 	.word	0xffffffff


	//   ....[39]....
        /*0514*/ 	.word	0xffffffff


	//   ....[40]....
        /*0518*/ 	.word	0xffffffff


	//   ....[41]....
        /*051c*/ 	.word	0xffffffff


	//   ....[42]....
        /*0520*/ 	.word	0xffffffff


	//   ....[43]....
        /*0524*/ 	.word	0xffffffff


	//   ....[44]....
        /*0528*/ 	.word	0xffffffff


	//   ....[45]....
        /*052c*/ 	.word	0xffffffff


	//   ....[46]....
        /*0530*/ 	.word	0xffffffff


	//   ....[47]....
        /*0534*/ 	.word	0xffffffff


	//   ....[48]....
        /*0538*/ 	.word	0xffffffff


	//   ....[49]....
        /*053c*/ 	.word	0xffffffff


	//   ....[50]....
        /*0540*/ 	.word	0xffffffff


	//   ....[51]....
        /*0544*/ 	.word	0xffffffff


	//   ....[52]....
        /*0548*/ 	.word	0xffffffff


	//   ....[53]....
        /*054c*/ 	.word	0xffffffff


	//   ....[54]....
        /*0550*/ 	.word	0xffffffff


	//   ....[55]....
        /*0554*/ 	.word	0xffffffff


	//   ....[56]....
        /*0558*/ 	.word	0xffffffff


	//   ....[57]....
        /*055c*/ 	.word	0xffffffff


	//   ....[58]....
        /*0560*/ 	.word	0xffffffff


	//   ....[59]....
        /*0564*/ 	.word	0xffffffff


	//   ....[60]....
        /*0568*/ 	.word	0xffffffff


	//   ....[61]....
        /*056c*/ 	.word	0xffffffff


	//   ....[62]....
        /*0570*/ 	.word	0xffffffff


	//   ....[63]....
        /*0574*/ 	.word	0xffffffff


	//   ....[64]....
        /*0578*/ 	.word	0xffffffff


	//   ....[65]....
        /*057c*/ 	.word	0xffffffff


	//   ....[66]....
        /*0580*/ 	.word	0xffffffff


	//   ....[67]....
        /*0584*/ 	.word	0xffffffff


	//   ....[68]....
        /*0588*/ 	.word	0xffffffff


	//   ....[69]....
        /*058c*/ 	.word	0xffffffff


	//   ....[70]....
        /*0590*/ 	.word	0xffffffff


	//   ....[71]....
        /*0594*/ 	.word	0xffffffff


	//   ....[72]....
        /*0598*/ 	.word	0xffffffff


	//   ....[73]....
        /*059c*/ 	.word	0xffffffff


	//   ....[74]....
        /*05a0*/ 	.word	0xffffffff


	//   ....[75]....
        /*05a4*/ 	.word	0xffffffff


	//   ....[76]....
        /*05a8*/ 	.word	0xffffffff


	//   ....[77]....
        /*05ac*/ 	.word	0xffffffff


	//   ....[78]....
        /*05b0*/ 	.word	0xffffffff


	//   ....[79]....
        /*05b4*/ 	.word	0xffffffff


	//   ....[80]....
        /*05b8*/ 	.word	0xffffffff


	//   ....[81]....
        /*05bc*/ 	.word	0xffffffff


	//   ....[82]....
        /*05c0*/ 	.word	0xffffffff


	//   ....[83]....
        /*05c4*/ 	.word	0xffffffff


	//   ....[84]....
        /*05c8*/ 	.word	0xffffffff


	//   ....[85]....
        /*05cc*/ 	.word	0xffffffff


	//   ....[86]....
        /*05d0*/ 	.word	0xffffffff


	//   ....[87]....
        /*05d4*/ 	.word	0xffffffff


	//   ....[88]....
        /*05d8*/ 	.word	0xffffffff


	//   ....[89]....
        /*05dc*/ 	.word	0xffffffff


	//   ....[90]....
        /*05e0*/ 	.word	0xffffffff


	//   ....[91]....
        /*05e4*/ 	.word	0xffffffff


	//   ....[92]....
        /*05e8*/ 	.word	0xffffffff


	//   ....[93]....
        /*05ec*/ 	.word	0xffffffff


	//   ....[94]....
        /*05f0*/ 	.word	0xffffffff


	//   ....[95]....
        /*05f4*/ 	.word	0xffffffff


	//   ....[96]....
        /*05f8*/ 	.word	0xffffffff


	//   ....[97]....
        /*05fc*/ 	.word	0xffffffff


	//   ....[98]....
        /*0600*/ 	.word	0xffffffff


	//   ....[99]....
        /*0604*/ 	.word	0xffffffff


	//   ....[100]....
        /*0608*/ 	.word	0xffffffff


	//   ....[101]....
        /*060c*/ 	.word	0xffffffff


	//   ....[102]....
        /*0610*/ 	.word	0xffffffff


	//   ....[103]....
        /*0614*/ 	.word	0xffffffff


	//   ....[104]....
        /*0618*/ 	.word	0xffffffff


	//   ....[105]....
        /*061c*/ 	.word	0xffffffff


	//   ....[106]....
        /*0620*/ 	.word	0xffffffff


	//   ....[107]....
        /*0624*/ 	.word	0xffffffff


	//   ....[108]....
        /*0628*/ 	.word	0xffffffff


	//   ....[109]....
        /*062c*/ 	.word	0xffffffff


	//   ....[110]....
        /*0630*/ 	.word	0xffffffff


	//   ....[111]....
        /*0634*/ 	.word	0xffffffff


	//   ....[112]....
        /*0638*/ 	.word	0xffffffff


	//   ....[113]....
        /*063c*/ 	.word	0xffffffff


	//   ....[114]....
        /*0640*/ 	.word	0xffffffff


	//   ....[115]....
        /*0644*/ 	.word	0xffffffff


	//   ....[116]....
        /*0648*/ 	.word	0xffffffff


	//   ....[117]....
        /*064c*/ 	.word	0xffffffff


	//   ....[118]....
        /*0650*/ 	.word	0xffffffff


	//   ....[119]....
        /*0654*/ 	.word	0xffffffff


	//   ....[120]....
        /*0658*/ 	.word	0xffffffff


	//   ....[121]....
        /*065c*/ 	.word	0xffffffff


	//   ....[122]....
        /*0660*/ 	.word	0xffffffff


	//   ....[123]....
        /*0664*/ 	.word	0xffffffff


	//   ....[124]....
        /*0668*/ 	.word	0xffffffff


	//   ....[125]....
        /*066c*/ 	.word	0xffffffff


	//   ....[126]....
        /*0670*/ 	.word	0xffffffff


	//   ....[127]....
        /*0674*/ 	.word	0xffffffff


	//   ....[128]....
        /*0678*/ 	.word	0xffffffff


	//   ....[129]....
        /*067c*/ 	.word	0xffffffff


	//   ....[130]....
        /*0680*/ 	.word	0xffffffff


	//   ....[131]....
        /*0684*/ 	.word	0xffffffff


	//   ....[132]....
        /*0688*/ 	.word	0xffffffff


	//   ....[133]....
        /*068c*/ 	.word	0xffffffff


	//   ....[134]....
        /*0690*/ 	.word	0xffffffff


	//   ....[135]....
        /*0694*/ 	.word	0xffffffff


	//   ....[136]....
        /*0698*/ 	.word	0xffffffff


	//   ....[137]....
        /*069c*/ 	.word	0xffffffff


	//   ....[138]....
        /*06a0*/ 	.word	0xffffffff


	//   ....[139]....
        /*06a4*/ 	.word	0xffffffff


	//   ....[140]....
        /*06a8*/ 	.word	0xffffffff


	//   ....[141]....
        /*06ac*/ 	.word	0xffffffff


	//   ....[142]....
        /*06b0*/ 	.word	0xffffffff


	//   ....[143]....
        /*06b4*/ 	.word	0x0500000f


	//   ....[144]....
        /*06b8*/ 	.word	0x0500000f


	//   ....[145]....
        /*06bc*/ 	.word	0x0500000f


	//   ....[146]....
        /*06c0*/ 	.word	0x0500000f


	//   ....[147]....
        /*06c4*/ 	.word	0x0500000f


	//   ....[148]....
        /*06c8*/ 	.word	0x0500000f


	//   ....[149]....
        /*06cc*/ 	.word	0x0500000f


	//   ....[150]....
        /*06d0*/ 	.word	0x0500000f


	//   ....[151]....
        /*06d4*/ 	.word	0x0500000f


	//   ....[152]....
        /*06d8*/ 	.word	0x0500000f


	//   ....[153]....
        /*06dc*/ 	.word	0x0500000f


	//   ....[154]....
        /*06e0*/ 	.word	0x0500000f


	//   ....[155]....
        /*06e4*/ 	.word	0x0500000f


	//   ....[156]....
        /*06e8*/ 	.word	0x0500000f


	//   ....[157]....
        /*06ec*/ 	.word	0x0500000f


	//   ....[158]....
        /*06f0*/ 	.word	0x0500000f


	//   ....[159]....
        /*06f4*/ 	.word	0x0500000f


	//   ....[160]....
        /*06f8*/ 	.word	0x0500000f


	//   ....[161]....
        /*06fc*/ 	.word	0x0500000f


	//   ....[162]....
        /*0700*/ 	.word	0x0500000f


	//   ....[163]....
        /*0704*/ 	.word	0x0500000f


	//   ....[164]....
        /*0708*/ 	.word	0x0500000f


	//   ....[165]....
        /*070c*/ 	.word	0x0500000f


	//   ....[166]....
        /*0710*/ 	.word	0x0500000f


	//   ....[167]....
        /*0714*/ 	.word	0x0500000f


	//   ....[168]....
        /*0718*/ 	.word	0x0500000f


	//   ....[169]....
        /*071c*/ 	.word	0x0500000f


	//   ....[170]....
        /*0720*/ 	.word	0x0500000f


	//   ....[171]....
        /*0724*/ 	.word	0x0500000f


	//   ....[172]....
        /*0728*/ 	.word	0x0500000f


	//   ....[173]....
        /*072c*/ 	.word	0x0500000f


	//   ....[174]....
        /*0730*/ 	.word	0x0500000f


	//   ....[175]....
        /*0734*/ 	.word	0x0500000f


	//   ....[176]....
        /*0738*/ 	.word	0x0500000f


	//   ....[177]....
        /*073c*/ 	.word	0x0500000f


	//   ....[178]....
        /*0740*/ 	.word	0x0500000f


	//   ....[179]....
        /*0744*/ 	.word	0x0500000f


	//   ....[180]....
        /*0748*/ 	.word	0x0500000f


	//   ....[181]....
        /*074c*/ 	.word	0x0500000f


	//   ....[182]....
        /*0750*/ 	.word	0x0500000f


	//   ....[183]....
        /*0754*/ 	.word	0x0500000f


	//   ....[184]....
        /*0758*/ 	.word	0x0500000f


	//   ....[185]....
        /*075c*/ 	.word	0x0500000f


	//   ....[186]....
        /*0760*/ 	.word	0x0500000f


	//   ....[187]....
        /*0764*/ 	.word	0x0500000f


	//   ....[188]....
        /*0768*/ 	.word	0x0500000f


	//   ....[189]....
        /*076c*/ 	.word	0x0500000f


	//   ....[190]....
        /*0770*/ 	.word	0x0500000f


	//   ....[191]....
        /*0774*/ 	.word	0x0500000f


	//   ....[192]....
        /*0778*/ 	.word	0x0500000f


	//   ....[193]....
        /*077c*/ 	.word	0x0500000f


	//   ....[194]....
        /*0780*/ 	.word	0x0500000f


	//   ....[195]....
        /*0784*/ 	.word	0x0500000f


	//   ....[196]....
        /*0788*/ 	.word	0x0500000f


	//   ....[197]....
        /*078c*/ 	.word	0x0500000f


	//   ....[198]....
        /*0790*/ 	.word	0x0500000f


	//   ....[199]....
        /*0794*/ 	.word	0x0500000f


	//   ....[200]....
        /*0798*/ 	.word	0x0500000f


	//   ....[201]....
        /*079c*/ 	.word	0x0500000f


	//   ....[202]....
        /*07a0*/ 	.word	0x0500000f


	//   ....[203]....
        /*07a4*/ 	.word	0x0500000f


	//   ....[204]....
        /*07a8*/ 	.word	0x0500000f


	//   ....[205]....
        /*07ac*/ 	.word	0x0500000f


	//   ....[206]....
        /*07b0*/ 	.word	0x0500000f


	//   ....[207]....
        /*07b4*/ 	.word	0x0500000f


	//   ....[208]....
        /*07b8*/ 	.word	0x0500000f


	//   ....[209]....
        /*07bc*/ 	.word	0x0500000f


	//   ....[210]....
        /*07c0*/ 	.word	0x0500000f


	//   ....[211]....
        /*07c4*/ 	.word	0x0500000f


	//   ....[212]....
        /*07c8*/ 	.word	0x0500000f


	//   ....[213]....
        /*07cc*/ 	.word	0x0500000f


	//   ....[214]....
        /*07d0*/ 	.word	0x0500000f


	//   ....[215]....
        /*07d4*/ 	.word	0x0500000f


	//   ....[216]....
        /*07d8*/ 	.word	0x0500000f


	//   ....[217]....
        /*07dc*/ 	.word	0x0500000f


	//   ....[218]....
        /*07e0*/ 	.word	0x0500000f


	//   ....[219]....
        /*07e4*/ 	.word	0x0500000f


	//   ....[220]....
        /*07e8*/ 	.word	0x0500000f


	//   ....[221]....
        /*07ec*/ 	.word	0x0500000f


	//   ....[222]....
        /*07f0*/ 	.word	0x0500000f


	//   ....[223]....
        /*07f4*/ 	.word	0x0500000f


	//   ....[224]....
        /*07f8*/ 	.word	0x0500000f


	//   ....[225]....
        /*07fc*/ 	.word	0x0500000f


	//----- nvinfo : EIATTR_COOP_GROUP_INSTR_OFFSETS
	.align		4
.L_290:
        /*0800*/ 	.byte	0x04, 0x28
        /*0802*/ 	.short	(.L_292 - .L_291)


	//   ....[0]....
.L_291:
        /*0804*/ 	.word	0x00000070


	//   ....[1]....
        /*0808*/ 	.word	0x00000140


	//   ....[2]....
        /*080c*/ 	.word	0x00000190


	//   ....[3]....
        /*0810*/ 	.word	0x000003a0


	//   ....[4]....
        /*0814*/ 	.word	0x00000500


	//   ....[5]....
        /*0818*/ 	.word	0x00000620


	//   ....[6]....
        /*081c*/ 	.word	0x00000780


	//   ....[7]....
        /*0820*/ 	.word	0x00003180


	//   ....[8]....
        /*0824*/ 	.word	0x00003190


	//   ....[9]....
        /*0828*/ 	.word	0x00003bb0


	//   ....[10]....
        /*082c*/ 	.word	0x00003bc0


	//   ....[11]....
        /*0830*/ 	.word	0x000045c0


	//   ....[12]....
        /*0834*/ 	.word	0x000045d0


	//   ....[13]....
        /*0838*/ 	.word	0x00004990


	//   ....[14]....
        /*083c*/ 	.word	0x000049a0


	//   ....[15]....
        /*0840*/ 	.word	0x00005930


	//   ....[16]....
        /*0844*/ 	.word	0x00007800


	//   ....[17]....
        /*0848*/ 	.word	0x00007dc0


	//   ....[18]....
        /*084c*/ 	.word	0x00007dd0


	//   ....[19]....
        /*0850*/ 	.word	0x00007de0


	//   ....[20]....
        /*0854*/ 	.word	0x00007df0


	//   ....[21]....
        /*0858*/ 	.word	0x00008e00


	//   ....[22]....
        /*085c*/ 	.word	0x00008e10


	//   ....[23]....
        /*0860*/ 	.word	0x00008e20


	//   ....[24]....
        /*0864*/ 	.word	0x00008e30


	//   ....[25]....
        /*0868*/ 	.word	0x0000a4f0


	//   ....[26]....
        /*086c*/ 	.word	0x0000c3f0


	//   ....[27]....
        /*0870*/ 	.word	0x0000c4c0


	//   ....[28]....
        /*0874*/ 	.word	0x0000c690


	//   ....[29]....
        /*0878*/ 	.word	0x0000c710


	//   ....[30]....
        /*087c*/ 	.word	0x0000cfc0


	//   ....[31]....
        /*0880*/ 	.word	0x0000e060


	//   ....[32]....
        /*0884*/ 	.word	0x0000f1c0


	//   ....[33]....
        /*0888*/ 	.word	0x0000f210


	//   ....[34]....
        /*088c*/ 	.word	0x0000fa50


	//   ....[35]....
        /*0890*/ 	.word	0x0000fb20


	//   ....[36]....
        /*0894*/ 	.word	0x00010710


	//   ....[37]....
        /*0898*/ 	.word	0x00010800


	//   ....[38]....
        /*089c*/ 	.word	0x00010820


	//   ....[39]....
        /*08a0*/ 	.word	0x00010990


	//   ....[40]....
        /*08a4*/ 	.word	0x00010b60


	//   ....[41]....
        /*08a8*/ 	.word	0x00012010


	//   ....[42]....
        /*08ac*/ 	.word	0x000123c0


	//   ....[43]....
        /*08b0*/ 	.word	0x000123f0


	//   ....[44]....
        /*08b4*/ 	.word	0x00012400


	//   ....[45]....
        /*08b8*/ 	.word	0x00012410


	//   ....[46]....
        /*08bc*/ 	.word	0x00013130


	//   ....[47]....
        /*08c0*/ 	.word	0x00013150


	//   ....[48]....
        /*08c4*/ 	.word	0x00013400


	//   ....[49]....
        /*08c8*/ 	.word	0x00013420


	//   ....[50]....
        /*08cc*/ 	.word	0x00013da0


	//   ....[51]....
        /*08d0*/ 	.word	0x00013de0


	//   ....[52]....
        /*08d4*/ 	.word	0x000147d0


	//   ....[53]....
        /*08d8*/ 	.word	0x000147f0


	//   ....[54]....
        /*08dc*/ 	.word	0x00015d90


	//   ....[55]....
        /*08e0*/ 	.word	0x00015db0


	//   ....[56]....
        /*08e4*/ 	.word	0x00015fe0


	//   ....[57]....
        /*08e8*/ 	.word	0x00016000


	//   ....[58]....
        /*08ec*/ 	.word	0x000162b0


	//   ....[59]....
        /*08f0*/ 	.word	0x000164a0


	//   ....[60]....
        /*08f4*/ 	.word	0x000164d0


	//   ....[61]....
        /*08f8*/ 	.word	0x00016500


	//   ....[62]....
        /*08fc*/ 	.word	0x00016530


	//   ....[63]....
        /*0900*/ 	.word	0x00016560


	//   ....[64]....
        /*0904*/ 	.word	0x00016590


	//   ....[65]....
        /*0908*/ 	.word	0x00016720


	//   ....[66]....
        /*090c*/ 	.word	0x00016750


	//   ....[67]....
        /*0910*/ 	.word	0x00016780


	//   ....[68]....
        /*0914*/ 	.word	0x000167b0


	//   ....[69]....
        /*0918*/ 	.word	0x000167e0


	//   ....[70]....
        /*091c*/ 	.word	0x00016810


	//   ....[71]....
        /*0920*/ 	.word	0x000168a0


	//   ....[72]....
        /*0924*/ 	.word	0x000168d0


	//   ....[73]....
        /*0928*/ 	.word	0x000168e0


	//   ....[74]....
        /*092c*/ 	.word	0x00016970


	//   ....[75]....
        /*0930*/ 	.word	0x00017920


	//   ....[76]....
        /*0934*/ 	.word	0x0001a310


	//   ....[77]....
        /*0938*/ 	.word	0x0001a330


	//   ....[78]....
        /*093c*/ 	.word	0x0001a3c0


	//   ....[79]....
        /*0940*/ 	.word	0x0001a3e0


	//   ....[80]....
        /*0944*/ 	.word	0x0001a460


	//   ....[81]....
        /*0948*/ 	.word	0x0001a480


	//   ....[82]....
        /*094c*/ 	.word	0x0001a490


	//   ....[83]....
        /*0950*/ 	.word	0x0001a4a0


	//   ....[84]....
        /*0954*/ 	.word	0x0001ac50


	//   ....[85]....
        /*0958*/ 	.word	0x0001ac80


	//   ....[86]....
        /*095c*/ 	.word	0x0001ad30


	//   ....[87]....
        /*0960*/ 	.word	0x0001ad40


	//   ....[88]....
        /*0964*/ 	.word	0x0001ad50


	//   ....[89]....
        /*0968*/ 	.word	0x0001add0


	//   ....[90]....
        /*096c*/ 	.word	0x0001ade0


	//   ....[91]....
        /*0970*/ 	.word	0x0001ae50


	//   ....[92]....
        /*0974*/ 	.word	0x0001b740


	//   ....[93]....
        /*0978*/ 	.word	0x0001b7b0


	//   ....[94]....
        /*097c*/ 	.word	0x0001b850


	//   ....[95]....
        /*0980*/ 	.word	0x0001b9a0


	//   ....[96]....
        /*0984*/ 	.word	0x0001ba00


	//   ....[97]....
        /*0988*/ 	.word	0x0001ba20


	//   ....[98]....
        /*098c*/ 	.word	0x0001ba30


	//   ....[99]....
        /*0990*/ 	.word	0x0001ba50


	//   ....[100]....
        /*0994*/ 	.word	0x0001c200


	//   ....[101]....
        /*0998*/ 	.word	0x0001c230


	//   ....[102]....
        /*099c*/ 	.word	0x0001c420


	//   ....[103]....
        /*09a0*/ 	.word	0x0001c460


	//   ....[104]....
        /*09a4*/ 	.word	0x0001c470


	//   ....[105]....
        /*09a8*/ 	.word	0x0001c480


	//   ....[106]....
        /*09ac*/ 	.word	0x0001c5d0


	//   ....[107]....
        /*09b0*/ 	.word	0x0001c720


	//   ....[108]....
        /*09b4*/ 	.word	0x0001cf10


	//   ....[109]....
        /*09b8*/ 	.word	0x0001cf30


	//   ....[110]....
        /*09bc*/ 	.word	0x0001cf80


	//   ....[111]....
        /*09c0*/ 	.word	0x0001cf90


	//   ....[112]....
        /*09c4*/ 	.word	0x0001cfd0


	//   ....[113]....
        /*09c8*/ 	.word	0x0001cfe0


	//   ....[114]....
        /*09cc*/ 	.word	0x0001cff0


	//   ....[115]....
        /*09d0*/ 	.word	0x0001d030


	//   ....[116]....
        /*09d4*/ 	.word	0x0001d330


	//   ....[117]....
        /*09d8*/ 	.word	0x0001d370


	//   ....[118]....
        /*09dc*/ 	.word	0x0001d390


	//   ....[119]....
        /*09e0*/ 	.word	0x0001d3b0


	//   ....[120]....
        /*09e4*/ 	.word	0x0001d3e0


	//   ....[121]....
        /*09e8*/ 	.word	0x0001d400


	//   ....[122]....
        /*09ec*/ 	.word	0x0001d500


	//   ....[123]....
        /*09f0*/ 	.word	0x0001d650


	//   ....[124]....
        /*09f4*/ 	.word	0x0001dc90


	//   ....[125]....
        /*09f8*/ 	.word	0x0001dcc0


	//   ....[126]....
        /*09fc*/ 	.word	0x0001dd20


	//   ....[127]....
        /*0a00*/ 	.word	0x0001dd50


	//   ....[128]....
        /*0a04*/ 	.word	0x0001dd80


	//   ....[129]....
        /*0a08*/ 	.word	0x0001ddb0


	//   ....[130]....
        /*0a0c*/ 	.word	0x0001dde0


	//   ....[131]....
        /*0a10*/ 	.word	0x0001de10


	//   ....[132]....
        /*0a14*/ 	.word	0x0001dfb0


	//   ....[133]....
        /*0a18*/ 	.word	0x0001dfe0


	//   ....[134]....
        /*0a1c*/ 	.word	0x0001e010


	//   ....[135]....
        /*0a20*/ 	.word	0x0001e040


	//   ....[136]....
        /*0a24*/ 	.word	0x0001e070


	//   ....[137]....
        /*0a28*/ 	.word	0x0001e0a0


	//   ....[138]....
        /*0a2c*/ 	.word	0x0001e160


	//   ....[139]....
        /*0a30*/ 	.word	0x0001e180


	//   ....[140]....
        /*0a34*/ 	.word	0x0001e190


	//   ....[141]....
        /*0a38*/ 	.word	0x0001e1f0


	//   ....[142]....
        /*0a3c*/ 	.word	0x0001e810


	//   ....[143]....
        /*0a40*/ 	.word	0x0001eb20


	//   ....[144]....
        /*0a44*/ 	.word	0x0001ebb0


	//   ....[145]....
        /*0a48*/ 	.word	0x0001ec80


	//   ....[146]....
        /*0a4c*/ 	.word	0x0001ed10


	//   ....[147]....
        /*0a50*/ 	.word	0x0001edf0


	//   ....[148]....
        /*0a54*/ 	.word	0x0001ee80


	//   ....[149]....
        /*0a58*/ 	.word	0x0001ef60


	//   ....[150]....
        /*0a5c*/ 	.word	0x0001eff0


	//   ....[151]....
        /*0a60*/ 	.word	0x0001f040


	//   ....[152]....
        /*0a64*/ 	.word	0x0001f090


	//   ....[153]....
        /*0a68*/ 	.word	0x0001f180


	//   ....[154]....
        /*0a6c*/ 	.word	0x0001f210


	//   ....[155]....
        /*0a70*/ 	.word	0x0001f260


	//   ....[156]....
        /*0a74*/ 	.word	0x0001f2b0


	//   ....[157]....
        /*0a78*/ 	.word	0x0001f550


	//   ....[158]....
        /*0a7c*/ 	.word	0x0001f830


	//   ....[159]....
        /*0a80*/ 	.word	0x0001f920


	//   ....[160]....
        /*0a84*/ 	.word	0x0001f9c0


	//   ....[161]....
        /*0a88*/ 	.word	0x0001fa20


	//   ....[162]....
        /*0a8c*/ 	.word	0x0001fb10


	//   ....[163]....
        /*0a90*/ 	.word	0x0001fb80


	//   ....[164]....
        /*0a94*/ 	.word	0x0001fc70


	//   ....[165]....
        /*0a98*/ 	.word	0x0001fce0


	//   ....[166]....
        /*0a9c*/ 	.word	0x0001fd80


	//   ....[167]....
        /*0aa0*/ 	.word	0x0001fe70


	//   ....[168]....
        /*0aa4*/ 	.word	0x0001ff10


	//   ....[169]....
        /*0aa8*/ 	.word	0x0001ff70


	//   ....[170]....
        /*0aac*/ 	.word	0x00020030


	//   ....[171]....
        /*0ab0*/ 	.word	0x00020090


	//   ....[172]....
        /*0ab4*/ 	.word	0x00020130


	//   ....[173]....
        /*0ab8*/ 	.word	0x000201e0


	//   ....[174]....
        /*0abc*/ 	.word	0x000202c0


	//   ....[175]....
        /*0ac0*/ 	.word	0x000205b0


	//   ....[176]....
        /*0ac4*/ 	.word	0x00020670


	//   ....[177]....
        /*0ac8*/ 	.word	0x000208e0


	//   ....[178]....
        /*0acc*/ 	.word	0x00020960


	//   ....[179]....
        /*0ad0*/ 	.word	0x00020b70


	//   ....[180]....
        /*0ad4*/ 	.word	0x00020bc0


	//   ....[181]....
        /*0ad8*/ 	.word	0x00020d30


	//   ....[182]....
        /*0adc*/ 	.word	0x00020dc0


	//   ....[183]....
        /*0ae0*/ 	.word	0x00020f00


	//   ....[184]....
        /*0ae4*/ 	.word	0x00021000


	//   ....[185]....
        /*0ae8*/ 	.word	0x00021270


	//   ....[186]....
        /*0aec*/ 	.word	0x000212c0


	//   ....[187]....
        /*0af0*/ 	.word	0x00021490


	//   ....[188]....
        /*0af4*/ 	.word	0x000214e0


	//   ....[189]....
        /*0af8*/ 	.word	0x000216b0


	//   ....[190]....
        /*0afc*/ 	.word	0x00021700


	//   ....[191]....
        /*0b00*/ 	.word	0x000217f0


	//   ....[192]....
        /*0b04*/ 	.word	0x00021890


	//   ....[193]....
        /*0b08*/ 	.word	0x000218f0


	//   ....[194]....
        /*0b0c*/ 	.word	0x000219a0


	//   ....[195]....
        /*0b10*/ 	.word	0x00021a00


	//   ....[196]....
        /*0b14*/ 	.word	0x00021ab0


	//   ....[197]....
        /*0b18*/ 	.word	0x00021b10


	//   ....[198]....
        /*0b1c*/ 	.word	0x00021bc0


	//   ....[199]....
        /*0b20*/ 	.word	0x00021cb0


	//   ....[200]....
        /*0b24*/ 	.word	0x00021d90


	//   ....[201]....
        /*0b28*/ 	.word	0x00021ea0


	//   ....[202]....
        /*0b2c*/ 	.word	0x00021fa0


	//   ....[203]....
        /*0b30*/ 	.word	0x000220d0


	//   ....[204]....
        /*0b34*/ 	.word	0x000221b0


	//   ....[205]....
        /*0b38*/ 	.word	0x000222b0


	//   ....[206]....
        /*0b3c*/ 	.word	0x00022390


	//   ....[207]....
        /*0b40*/ 	.word	0x00022420


	//   ....[208]....
        /*0b44*/ 	.word	0x000224c0


	//   ....[209]....
        /*0b48*/ 	.word	0x00022640


	//   ....[210]....
        /*0b4c*/ 	.word	0x000226b0


	//   ....[211]....
        /*0b50*/ 	.word	0x00022720


	//   ....[212]....
        /*0b54*/ 	.word	0x00022790


	//   ....[213]....
        /*0b58*/ 	.word	0x00022800


	//   ....[214]....
        /*0b5c*/ 	.word	0x00022880


	//   ....[215]....
        /*0b60*/ 	.word	0x00022900


	//   ....[216]....
        /*0b64*/ 	.word	0x00022990


	//   ....[217]....
        /*0b68*/ 	.word	0x00022a00


	//   ....[218]....
        /*0b6c*/ 	.word	0x00022a70


	//   ....[219]....
        /*0b70*/ 	.word	0x00022ae0


	//   ....[220]....
        /*0b74*/ 	.word	0x00022b60


	//   ....[221]....
        /*0b78*/ 	.word	0x00022bd0


	//   ....[222]....
        /*0b7c*/ 	.word	0x00022c70


	//   ....[223]....
        /*0b80*/ 	.word	0x00022cc0


	//   ....[224]....
        /*0b84*/ 	.word	0x00022d50


	//   ....[225]....
        /*0b88*/ 	.word	0x00022e80


	//----- nvinfo : EIATTR_REG_RECONFIG
	.align		4
.L_292:
        /*0b8c*/ 	.byte	0x01, 0x54
	.zero		2


	//----- nvinfo : EIATTR_SYSCALL_OFFSETS
	.align		4
        /*0b90*/ 	.byte	0x04, 0x46
        /*0b92*/ 	.short	(.L_294 - .L_293)


	//   ....[0]....
.L_293:
        /*0b94*/ 	.word	0x000023f0


	//   ....[1]....
        /*0b98*/ 	.word	0x00002540


	//   ....[2]....
        /*0b9c*/ 	.word	0x000079a0


	//   ....[3]....
        /*0ba0*/ 	.word	0x00007d30


	//   ....[4]....
        /*0ba4*/ 	.word	0x00019710


	//   ....[5]....
        /*0ba8*/ 	.word	0x00019860


	//   ....[6]....
        /*0bac*/ 	.word	0x00019950


	//   ....[7]....
        /*0bb0*/ 	.word	0x0001a870


	//   ....[8]....
        /*0bb4*/ 	.word	0x0001b0c0


	//----- nvinfo : EIATTR_MBARRIER_INSTR_OFFSETS
	.align		4
.L_294:
        /*0bb8*/ 	.byte	0x04, 0x39
        /*0bba*/ 	.short	(.L_296 - .L_295)


	//   ....[0]....
.L_295:
        /*0bbc*/ 	.word	0x00000280
        /*0bc0*/ 	.word	0x000000ff
        /*0bc4*/ 	.word	0x00038800
        /*0bc8*/ 	.short	0x0100
        /*0bca*/ 	.byte	0x08
	.zero		1


	//   ....[1]....
        /*0bcc*/ 	.word	0x00000290
        /*0bd0*/ 	.word	0x000000ff
        /*0bd4*/ 	.word	0x00038810
        /*0bd8*/ 	.short	0x0100
        /*0bda*/ 	.byte	0x08
	.zero		1


	//   ....[2]....
        /*0bdc*/ 	.word	0x000002a0
        /*0be0*/ 	.word	0x000000ff
        /*0be4*/ 	.word	0x00038820
        /*0be8*/ 	.short	0x0100
        /*0bea*/ 	.byte	0x08
	.zero		1


	//   ....[3]....
        /*0bec*/ 	.word	0x00000350
        /*0bf0*/ 	.word	0x000000ff
        /*0bf4*/ 	.word	0x00038830
        /*0bf8*/ 	.short	0x0100
        /*0bfa*/ 	.byte	0x06
	.zero		1


	//   ....[4]....
        /*0bfc*/ 	.word	0x00000360
        /*0c00*/ 	.word	0x000000ff
        /*0c04*/ 	.word	0x00038840
        /*0c08*/ 	.short	0x0100
        /*0c0a*/ 	.byte	0x06
	.zero		1


	//   ....[5]....
        /*0c0c*/ 	.word	0x00000370
        /*0c10*/ 	.word	0x000000ff
        /*0c14*/ 	.word	0x00038838
        /*0c18*/ 	.short	0x0100
        /*0c1a*/ 	.byte	0x06
	.zero		1


	//   ....[6]....
        /*0c1c*/ 	.word	0x00000380
        /*0c20*/ 	.word	0x000000ff
        /*0c24*/ 	.word	0x00038848
        /*0c28*/ 	.short	0x0100
        /*0c2a*/ 	.byte	0x06
	.zero		1


	//   ....[7]....
        /*0c2c*/ 	.word	0x000004b0
        /*0c30*/ 	.word	0x000000ff
        /*0c34*/ 	.word	0x00038850
        /*0c38*/ 	.short	0x0100
        /*0c3a*/ 	.byte	0x08
	.zero		1


	//   ....[8]....
        /*0c3c*/ 	.word	0x000004c0
        /*0c40*/ 	.word	0x000000ff
        /*0c44*/ 	.word	0x00038860
        /*0c48*/ 	.short	0x0100
        /*0c4a*/ 	.byte	0x08
	.zero		1


	//   ....[9]....
        /*0c4c*/ 	.word	0x000004d0
        /*0c50*/ 	.word	0x000000ff
        /*0c54*/ 	.word	0x00038858
        /*0c58*/ 	.short	0x0100
        /*0c5a*/ 	.byte	0x08
	.zero		1


	//   ....[10]....
        /*0c5c*/ 	.word	0x000004e0
        /*0c60*/ 	.word	0x000000ff
        /*0c64*/ 	.word	0x00038868
        /*0c68*/ 	.short	0x0100
        /*0c6a*/ 	.byte	0x08
	.zero		1


	//   ....[11]....
        /*0c6c*/ 	.word	0x000005d0
        /*0c70*/ 	.word	0x000000ff
        /*0c74*/ 	.word	0x00038870
        /*0c78*/ 	.short	0x0100
        /*0c7a*/ 	.byte	0x06
	.zero		1


	//   ....[12]....
        /*0c7c*/ 	.word	0x000005e0
        /*0c80*/ 	.word	0x000000ff
        /*0c84*/ 	.word	0x00038880
        /*0c88*/ 	.short	0x0100
        /*0c8a*/ 	.byte	0x06
	.zero		1


	//   ....[13]....
        /*0c8c*/ 	.word	0x000005f0
        /*0c90*/ 	.word	0x000000ff
        /*0c94*/ 	.word	0x00038878
        /*0c98*/ 	.short	0x0100
        /*0c9a*/ 	.byte	0x06
	.zero		1


	//   ....[14]....
        /*0c9c*/ 	.word	0x00000600
        /*0ca0*/ 	.word	0x000000ff
        /*0ca4*/ 	.word	0x00038888
        /*0ca8*/ 	.short	0x0100
        /*0caa*/ 	.byte	0x06
	.zero		1


	//   ....[15]....
        /*0cac*/ 	.word	0x00000730
        /*0cb0*/ 	.word	0x000000ff
        /*0cb4*/ 	.word	0x00038890
        /*0cb8*/ 	.short	0x0100
        /*0cba*/ 	.byte	0x08
	.zero		1


	//   ....[16]....
        /*0cbc*/ 	.word	0x00000740
        /*0cc0*/ 	.word	0x000000ff
        /*0cc4*/ 	.word	0x000388a0
        /*0cc8*/ 	.short	0x0100
        /*0cca*/ 	.byte	0x08
	.zero		1


	//   ....[17]....
        /*0ccc*/ 	.word	0x00000750
        /*0cd0*/ 	.word	0x000000ff
        /*0cd4*/ 	.word	0x00038898
        /*0cd8*/ 	.short	0x0100
        /*0cda*/ 	.byte	0x08
	.zero		1


	//   ....[18]....
        /*0cdc*/ 	.word	0x00000760
        /*0ce0*/ 	.word	0x000000ff
        /*0ce4*/ 	.word	0x000388a8
        /*0ce8*/ 	.short	0x0100
        /*0cea*/ 	.byte	0x08
	.zero		1


	//   ....[19]....
        /*0cec*/ 	.word	0x00000890
        /*0cf0*/ 	.word	0x000000ff
        /*0cf4*/ 	.word	0x000388b0
        /*0cf8*/ 	.short	0x0100
        /*0cfa*/ 	.byte	0x08
	.zero		1


	//   ....[20]....
        /*0cfc*/ 	.word	0x000008a0
        /*0d00*/ 	.word	0x000000ff
        /*0d04*/ 	.word	0x000388c0
        /*0d08*/ 	.short	0x0100
        /*0d0a*/ 	.byte	0x08
	.zero		1


	//   ....[21]....
        /*0d0c*/ 	.word	0x000008b0
        /*0d10*/ 	.word	0x000000ff
        /*0d14*/ 	.word	0x000388b8
        /*0d18*/ 	.short	0x0100
        /*0d1a*/ 	.byte	0x08
	.zero		1


	//   ....[22]....
        /*0d1c*/ 	.word	0x000008c0
        /*0d20*/ 	.word	0x000000ff
        /*0d24*/ 	.word	0x000388c8
        /*0d28*/ 	.short	0x0100
        /*0d2a*/ 	.byte	0x08
	.zero		1


	//   ....[23]....
        /*0d2c*/ 	.word	0x00003130
        /*0d30*/ 	.word	0x0000003a
        /*0d34*/ 	.word	0x00038890
        /*0d38*/ 	.short	0x010a
        /*0d3a*/ 	.byte	0x3f
	.zero		1


	//   ....[24]....
        /*0d3c*/ 	.word	0x00003b60
        /*0d40*/ 	.word	0x0000003a
        /*0d44*/ 	.word	0x00038890
        /*0d48*/ 	.short	0x010a
        /*0d4a*/ 	.byte	0x3f
	.zero		1


	//   ....[25]....
        /*0d4c*/ 	.word	0x00004430
        /*0d50*/ 	.word	0x0000003a
        /*0d54*/ 	.word	0x00038890
        /*0d58*/ 	.short	0x010a
        /*0d5a*/ 	.byte	0x3f
	.zero		1


	//   ....[26]....
        /*0d5c*/ 	.word	0x000047f0
        /*0d60*/ 	.word	0x00000004
        /*0d64*/ 	.word	0x00000000
        /*0d68*/ 	.short	0x0101
        /*0d6a*/ 	.byte	0x3f
	.zero		1


	//   ....[27]....
        /*0d6c*/ 	.word	0x00004830
        /*0d70*/ 	.word	0x0000003a
        /*0d74*/ 	.word	0x000388b0
        /*0d78*/ 	.short	0x010a
        /*0d7a*/ 	.byte	0x3f
	.zero		1


	//   ....[28]....
        /*0d7c*/ 	.word	0x000050f0
        /*0d80*/ 	.word	0x0000003a
        /*0d84*/ 	.word	0x00000000
        /*0d88*/ 	.short	0x0101
        /*0d8a*/ 	.byte	0x3f
	.zero		1


	//   ....[29]....
        /*0d8c*/ 	.word	0x00005cc0
        /*0d90*/ 	.word	0x0000000c
        /*0d94*/ 	.word	0x00000000
        /*0d98*/ 	.short	0x0101
        /*0d9a*/ 	.byte	0x3f
	.zero		1


	//   ....[30]....
        /*0d9c*/ 	.word	0x00006860
        /*0da0*/ 	.word	0x0000000c
        /*0da4*/ 	.word	0x00000000
        /*0da8*/ 	.short	0x0101
        /*0daa*/ 	.byte	0x3f
	.zero		1


	//   ....[31]....
        /*0dac*/ 	.word	0x00007a40
        /*0db0*/ 	.word	0x00000002
        /*0db4*/ 	.word	0x00038800
        /*0db8*/ 	.short	0x010a
        /*0dba*/ 	.byte	0x3f
	.zero		1


	//   ....[32]....
        /*0dbc*/ 	.word	0x00007a90
        /*0dc0*/ 	.word	0x00000002
        /*0dc4*/ 	.word	0x00038800
        /*0dc8*/ 	.short	0x010a
        /*0dca*/ 	.byte	0x3f
	.zero		1


	//   ....[33]....
        /*0dcc*/ 	.word	0x00008100
        /*0dd0*/ 	.word	0x00000002
        /*0dd4*/ 	.word	0x00038800
        /*0dd8*/ 	.short	0x010a
        /*0dda*/ 	.byte	0x3f
	.zero		1


	//   ....[34]....
        /*0ddc*/ 	.word	0x00009000
        /*0de0*/ 	.word	0x00000002
        /*0de4*/ 	.word	0x00038800
        /*0de8*/ 	.short	0x010a
        /*0dea*/ 	.byte	0x3f
	.zero		1


	//   ....[35]....
        /*0dec*/ 	.word	0x00009e50
        /*0df0*/ 	.word	0x0000000b
        /*0df4*/ 	.word	0x00038830
        /*0df8*/ 	.short	0x010a
        /*0dfa*/ 	.byte	0x3f
	.zero		1


	//   ....[36]....
        /*0dfc*/ 	.word	0x00009f00
        /*0e00*/ 	.word	0x0000000b
        /*0e04*/ 	.word	0x00038830
        /*0e08*/ 	.short	0x010a
        /*0e0a*/ 	.byte	0x3f
	.zero		1


	//   ....[37]....
        /*0e0c*/ 	.word	0x0000a210
        /*0e10*/ 	.word	0x00000002
        /*0e14*/ 	.word	0x00038810
        /*0e18*/ 	.short	0x010a
        /*0e1a*/ 	.byte	0x3f
	.zero		1


	//   ....[38]....
        /*0e1c*/ 	.word	0x0000a260
        /*0e20*/ 	.word	0x0000000b
        /*0e24*/ 	.word	0x00038850
        /*0e28*/ 	.short	0x010a
        /*0e2a*/ 	.byte	0x3f
	.zero		1


	//   ....[39]....
        /*0e2c*/ 	.word	0x0000a310
        /*0e30*/ 	.word	0x0000000b
        /*0e34*/ 	.word	0x00038850
        /*0e38*/ 	.short	0x010a
        /*0e3a*/ 	.byte	0x3f
	.zero		1


	//   ....[40]....
        /*0e3c*/ 	.word	0x0000c880
        /*0e40*/ 	.word	0x00000003
        /*0e44*/ 	.word	0x00000000
        /*0e48*/ 	.short	0x0101
        /*0e4a*/ 	.byte	0x3f
	.zero		1


	//   ....[41]....
        /*0e4c*/ 	.word	0x0000d050
        /*0e50*/ 	.word	0x0000000b
        /*0e54*/ 	.word	0x00000000
        /*0e58*/ 	.short	0x0101
        /*0e5a*/ 	.byte	0x3f
	.zero		1


	//   ....[42]....
        /*0e5c*/ 	.word	0x0000d170
        /*0e60*/ 	.word	0x0000000c
        /*0e64*/ 	.word	0x00038830
        /*0e68*/ 	.short	0x010a
        /*0e6a*/ 	.byte	0x3f
	.zero		1


	//   ....[43]....
        /*0e6c*/ 	.word	0x0000d220
        /*0e70*/ 	.word	0x0000000c
        /*0e74*/ 	.word	0x00038830
        /*0e78*/ 	.short	0x010a
        /*0e7a*/ 	.byte	0x3f
	.zero		1


	//   ....[44]....
        /*0e7c*/ 	.word	0x0000d490
        /*0e80*/ 	.word	0x0000000c
        /*0e84*/ 	.word	0x00038850
        /*0e88*/ 	.short	0x010a
        /*0e8a*/ 	.byte	0x3f
	.zero		1


	//   ....[45]....
        /*0e8c*/ 	.word	0x0000d500
        /*0e90*/ 	.word	0x0000000c
        /*0e94*/ 	.word	0x00038850
        /*0e98*/ 	.short	0x010a
        /*0e9a*/ 	.byte	0x3f
	.zero		1


	//   ....[46]....
        /*0e9c*/ 	.word	0x0000f500
        /*0ea0*/ 	.word	0x000000c4
        /*0ea4*/ 	.word	0x00000000
        /*0ea8*/ 	.short	0x0101
        /*0eaa*/ 	.byte	0x3f
	.zero		1


	//   ....[47]....
        /*0eac*/ 	.word	0x000107a0
        /*0eb0*/ 	.word	0x0000000c
        /*0eb4*/ 	.word	0x00000000
        /*0eb8*/ 	.short	0x0101
        /*0eba*/ 	.byte	0x3f
	.zero		1


	//   ....[48]....
        /*0ebc*/ 	.word	0x00012e90
        /*0ec0*/ 	.word	0x00000000
        /*0ec4*/ 	.word	0x00000000
        /*0ec8*/ 	.short	0x0101
        /*0eca*/ 	.byte	0x3f
	.zero		1


	//   ....[49]....
        /*0ecc*/ 	.word	0x00013e00
        /*0ed0*/ 	.word	0x00000008
        /*0ed4*/ 	.word	0x00000000
        /*0ed8*/ 	.short	0x0101
        /*0eda*/ 	.byte	0x3f
	.zero		1


	//   ....[50]....
        /*0edc*/ 	.word	0x00017a00
        /*0ee0*/ 	.word	0x00000012
        /*0ee4*/ 	.word	0x00038820
        /*0ee8*/ 	.short	0x010a
        /*0eea*/ 	.byte	0x3f
	.zero		1


	//   ....[51]....
        /*0eec*/ 	.word	0x00017a90
        /*0ef0*/ 	.word	0x00000003
        /*0ef4*/ 	.word	0x000388a0
        /*0ef8*/ 	.short	0x010a
        /*0efa*/ 	.byte	0x3f
	.zero		1


	//   ....[52]....
        /*0efc*/ 	.word	0x00017ce0
        /*0f00*/ 	.word	0x00000003
        /*0f04*/ 	.word	0x000388c0
        /*0f08*/ 	.short	0x010a
        /*0f0a*/ 	.byte	0x3f
	.zero		1


	//   ....[53]....
        /*0f0c*/ 	.word	0x000186b0
        /*0f10*/ 	.word	0x00000008
        /*0f14*/ 	.word	0x000388a0
        /*0f18*/ 	.short	0x010a
        /*0f1a*/ 	.byte	0x3f
	.zero		1


	//   ....[54]....
        /*0f1c*/ 	.word	0x000188f0
        /*0f20*/ 	.word	0x00000008
        /*0f24*/ 	.word	0x000388c0
        /*0f28*/ 	.short	0x010a
        /*0f2a*/ 	.byte	0x3f
	.zero		1


	//   ....[55]....
        /*0f2c*/ 	.word	0x0001a0d0
        /*0f30*/ 	.word	0x0000001a
        /*0f34*/ 	.word	0x00038840
        /*0f38*/ 	.short	0x010a
        /*0f3a*/ 	.byte	0x3f
	.zero		1


	//   ....[56]....
        /*0f3c*/ 	.word	0x0001a5a0
        /*0f40*/ 	.word	0x0000001a
        /*0f44*/ 	.word	0x00038830
        /*0f48*/ 	.short	0x0107
        /*0f4a*/ 	.byte	0x3f
	.zero		1


	//   ....[57]....
        /*0f4c*/ 	.word	0x0001a670
        /*0f50*/ 	.word	0x0000001a
        /*0f54*/ 	.word	0x00038830
        /*0f58*/ 	.short	0x0101
        /*0f5a*/ 	.byte	0x3f
	.zero		1


	//   ....[58]....
        /*0f5c*/ 	.word	0x0001af00
        /*0f60*/ 	.word	0x00000012
        /*0f64*/ 	.word	0x00038800
        /*0f68*/ 	.short	0x0107
        /*0f6a*/ 	.byte	0x3f
	.zero		1


	//   ....[59]....
        /*0f6c*/ 	.word	0x0001af90
        /*0f70*/ 	.word	0x00000012
        /*0f74*/ 	.word	0x00038800
        /*0f78*/ 	.short	0x0101
        /*0f7a*/ 	.byte	0x3f
	.zero		1


	//   ....[60]....
        /*0f7c*/ 	.word	0x0001be80
        /*0f80*/ 	.word	0x00000012
        /*0f84*/ 	.word	0x00038810
        /*0f88*/ 	.short	0x0107
        /*0f8a*/ 	.byte	0x3f
	.zero		1


	//   ....[61]....
        /*0f8c*/ 	.word	0x0001bf80
        /*0f90*/ 	.word	0x00000012
        /*0f94*/ 	.word	0x00038810
        /*0f98*/ 	.short	0x0101
        /*0f9a*/ 	.byte	0x3f
	.zero		1


	//   ....[62]....
        /*0f9c*/ 	.word	0x0001bfa0
        /*0fa0*/ 	.word	0x00000012
        /*0fa4*/ 	.word	0x00038820
        /*0fa8*/ 	.short	0x010a
        /*0faa*/ 	.byte	0x3f
	.zero		1


	//   ....[63]....
        /*0fac*/ 	.word	0x0001c030
        /*0fb0*/ 	.word	0x0000001a
        /*0fb4*/ 	.word	0x00038860
        /*0fb8*/ 	.short	0x010a
        /*0fba*/ 	.byte	0x3f
	.zero		1


	//   ....[64]....
        /*0fbc*/ 	.word	0x0001c940
        /*0fc0*/ 	.word	0x0000001a
        /*0fc4*/ 	.word	0x00038850
        /*0fc8*/ 	.short	0x0107
        /*0fca*/ 	.byte	0x3f
	.zero		1


	//   ....[65]....
        /*0fcc*/ 	.word	0x0001ca10
        /*0fd0*/ 	.word	0x0000001a
        /*0fd4*/ 	.word	0x00038850
        /*0fd8*/ 	.short	0x0101
        /*0fda*/ 	.byte	0x3f
	.zero		1


	//   ....[66]....
        /*0fdc*/ 	.word	0x0001cd90
        /*0fe0*/ 	.word	0x00000006
        /*0fe4*/ 	.word	0x00038840
        /*0fe8*/ 	.short	0x010a
        /*0fea*/ 	.byte	0x3f
	.zero		1


	//   ....[67]....
        /*0fec*/ 	.word	0x0001d0b0
        /*0ff0*/ 	.word	0x00000006
        /*0ff4*/ 	.word	0x00038830
        /*0ff8*/ 	.short	0x0107
        /*0ffa*/ 	.byte	0x3f
	.zero		1


	//   ....[68]....
        /*0ffc*/ 	.word	0x0001d170
        /*1000*/ 	.word	0x00000006
        /*1004*/ 	.word	0x00038830
        /*1008*/ 	.short	0x0101
        /*100a*/ 	.byte	0x3f
	.zero		1


	//   ....[69]....
        /*100c*/ 	.word	0x0001d1a0
        /*1010*/ 	.word	0x00000006
        /*1014*/ 	.word	0x00038860
        /*1018*/ 	.short	0x010a
        /*101a*/ 	.byte	0x3f
	.zero		1


	//   ....[70]....
        /*101c*/ 	.word	0x0001d850
        /*1020*/ 	.word	0x00000006
        /*1024*/ 	.word	0x00038850
        /*1028*/ 	.short	0x0107
        /*102a*/ 	.byte	0x3f
	.zero		1


	//   ....[71]....
        /*102c*/ 	.word	0x0001d910
        /*1030*/ 	.word	0x00000006
        /*1034*/ 	.word	0x00038850
        /*1038*/ 	.short	0x0101
        /*103a*/ 	.byte	0x3f
	.zero		1


	//   ....[72]....
        /*103c*/ 	.word	0x0001e790
        /*1040*/ 	.word	0x00000007
        /*1044*/ 	.word	0x00038820
        /*1048*/ 	.short	0x010a
        /*104a*/ 	.byte	0x3f
	.zero		1


	//   ....[73]....
        /*104c*/ 	.word	0x0001e900
        /*1050*/ 	.word	0x00000005
        /*1054*/ 	.word	0x00038840
        /*1058*/ 	.short	0x010a
        /*105a*/ 	.byte	0x3f
	.zero		1


	//   ....[74]....
        /*105c*/ 	.word	0x0001e9a0
        /*1060*/ 	.word	0x00000003
        /*1064*/ 	.word	0x00038840
        /*1068*/ 	.short	0x010a
        /*106a*/ 	.byte	0x3f
	.zero		1


	//   ....[75]....
        /*106c*/ 	.word	0x0001e9e0
        /*1070*/ 	.word	0x00000005
        /*1074*/ 	.word	0x00038860
        /*1078*/ 	.short	0x010a
        /*107a*/ 	.byte	0x3f
	.zero		1


	//   ....[76]....
        /*107c*/ 	.word	0x0001ea20
        /*1080*/ 	.word	0x00000003
        /*1084*/ 	.word	0x00038860
        /*1088*/ 	.short	0x010a
        /*108a*/ 	.byte	0x3f
	.zero		1


	//   ....[77]....
        /*108c*/ 	.word	0x0001ea80
        /*1090*/ 	.word	0x0000003a
        /*1094*/ 	.word	0x00038890
        /*1098*/ 	.short	0x010a
        /*109a*/ 	.byte	0x3f
	.zero		1


	//   ....[78]....
        /*109c*/ 	.word	0x0001ebe0
        /*10a0*/ 	.word	0x0000003a
        /*10a4*/ 	.word	0x00038890
        /*10a8*/ 	.short	0x010a
        /*10aa*/ 	.byte	0x3f
	.zero		1


	//   ....[79]....
        /*10ac*/ 	.word	0x0001ed50
        /*10b0*/ 	.word	0x0000003a
        /*10b4*/ 	.word	0x00038890
        /*10b8*/ 	.short	0x010a
        /*10ba*/ 	.byte	0x3f
	.zero		1


	//   ....[80]....
        /*10bc*/ 	.word	0x0001eeb0
        /*10c0*/ 	.word	0x0000003a
        /*10c4*/ 	.word	0x000388b0
        /*10c8*/ 	.short	0x010a
        /*10ca*/ 	.byte	0x3f
	.zero		1


	//   ....[81]....
        /*10cc*/ 	.word	0x0001f0d0
        /*10d0*/ 	.word	0x00000002
        /*10d4*/ 	.word	0x00038800
        /*10d8*/ 	.short	0x010a
        /*10da*/ 	.byte	0x3f
	.zero		1


	//   ....[82]....
        /*10dc*/ 	.word	0x0001f2e0
        /*10e0*/ 	.word	0x00000002
        /*10e4*/ 	.word	0x00038800
        /*10e8*/ 	.short	0x010a
        /*10ea*/ 	.byte	0x3f
	.zero		1


	//   ....[83]....
        /*10ec*/ 	.word	0x0001f330
        /*10f0*/ 	.word	0x0000000b
        /*10f4*/ 	.word	0x00038830
        /*10f8*/ 	.short	0x010a
        /*10fa*/ 	.byte	0x3f
	.zero		1


	//   ....[84]....
        /*10fc*/ 	.word	0x0001f380
        /*1100*/ 	.word	0x00000002
        /*1104*/ 	.word	0x00038810
        /*1108*/ 	.short	0x010a
        /*110a*/ 	.byte	0x3f
	.zero		1


	//   ....[85]....
        /*110c*/ 	.word	0x0001f3d0
        /*1110*/ 	.word	0x0000000b
        /*1114*/ 	.word	0x00038850
        /*1118*/ 	.short	0x010a
        /*111a*/ 	.byte	0x3f
	.zero		1


	//   ....[86]....
        /*111c*/ 	.word	0x0001f420
        /*1120*/ 	.word	0x0000000c
        /*1124*/ 	.word	0x00038830
        /*1128*/ 	.short	0x010a
        /*112a*/ 	.byte	0x3f
	.zero		1


	//   ....[87]....
        /*112c*/ 	.word	0x0001f470
        /*1130*/ 	.word	0x0000000c
        /*1134*/ 	.word	0x00038850
        /*1138*/ 	.short	0x010a
        /*113a*/ 	.byte	0x3f
	.zero		1


	//   ....[88]....
        /*113c*/ 	.word	0x0001f610
        /*1140*/ 	.word	0x00000012
        /*1144*/ 	.word	0x00038820
        /*1148*/ 	.short	0x010a
        /*114a*/ 	.byte	0x3f
	.zero		1


	//   ....[89]....
        /*114c*/ 	.word	0x0001f660
        /*1150*/ 	.word	0x00000003
        /*1154*/ 	.word	0x000388a0
        /*1158*/ 	.short	0x010a
        /*115a*/ 	.byte	0x3f
	.zero		1


	//   ....[90]....
        /*115c*/ 	.word	0x0001f6b0
        /*1160*/ 	.word	0x00000003
        /*1164*/ 	.word	0x000388c0
        /*1168*/ 	.short	0x010a
        /*116a*/ 	.byte	0x3f
	.zero		1


	//   ....[91]....
        /*116c*/ 	.word	0x0001f700
        /*1170*/ 	.word	0x00000008
        /*1174*/ 	.word	0x000388a0
        /*1178*/ 	.short	0x010a
        /*117a*/ 	.byte	0x3f
	.zero		1


	//   ....[92]....
        /*117c*/ 	.word	0x0001f750
        /*1180*/ 	.word	0x00000008
        /*1184*/ 	.word	0x000388c0
        /*1188*/ 	.short	0x010a
        /*118a*/ 	.byte	0x3f
	.zero		1


	//   ....[93]....
        /*118c*/ 	.word	0x0001f870
        /*1190*/ 	.word	0x0000001a
        /*1194*/ 	.word	0x00038840
        /*1198*/ 	.short	0x010a
        /*119a*/ 	.byte	0x3f
	.zero		1


	//   ....[94]....
        /*119c*/ 	.word	0x00020e00
        /*11a0*/ 	.word	0x00000012
        /*11a4*/ 	.word	0x00038820
        /*11a8*/ 	.short	0x010a
        /*11aa*/ 	.byte	0x3f
	.zero		1


	//   ....[95]....
        /*11ac*/ 	.word	0x00020e50
        /*11b0*/ 	.word	0x0000001a
        /*11b4*/ 	.word	0x00038860
        /*11b8*/ 	.short	0x010a
        /*11ba*/ 	.byte	0x3f
	.zero		1


	//   ....[96]....
        /*11bc*/ 	.word	0x00021740
        /*11c0*/ 	.word	0x00000006
        /*11c4*/ 	.word	0x00038840
        /*11c8*/ 	.short	0x010a
        /*11ca*/ 	.byte	0x3f
	.zero		1


	//   ....[97]....
        /*11cc*/ 	.word	0x00021c00
        /*11d0*/ 	.word	0x00000006
        /*11d4*/ 	.word	0x00038860
        /*11d8*/ 	.short	0x010a
        /*11da*/ 	.byte	0x3f
	.zero		1


	//   ....[98]....
        /*11dc*/ 	.word	0x00022da0
        /*11e0*/ 	.word	0x00000007
        /*11e4*/ 	.word	0x00038820
        /*11e8*/ 	.short	0x010a
        /*11ea*/ 	.byte	0x3f
	.zero		1


	//   ....[99]....
        /*11ec*/ 	.word	0x00022f40
        /*11f0*/ 	.word	0x00000005
        /*11f4*/ 	.word	0x00038840
        /*11f8*/ 	.short	0x010a
        /*11fa*/ 	.byte	0x3f
	.zero		1


	//   ....[100]....
        /*11fc*/ 	.word	0x00022f90
        /*1200*/ 	.word	0x00000003
        /*1204*/ 	.word	0x00038840
        /*1208*/ 	.short	0x010a
        /*120a*/ 	.byte	0x3f
	.zero		1


	//   ....[101]....
        /*120c*/ 	.word	0x00022fe0
        /*1210*/ 	.word	0x00000005
        /*1214*/ 	.word	0x00038860
        /*1218*/ 	.short	0x010a
        /*121a*/ 	.byte	0x3f
	.zero		1


	//----- nvinfo : EIATTR_NUM_MBARRIERS
	.align		4
.L_296:
        /*121c*/ 	.byte	0x03, 0x38
        /*121e*/ 	.short	0x0017


	//----- nvinfo : EIATTR_EXIT_INSTR_OFFSETS
	.align		4
        /*1220*/ 	.byte	0x04, 0x1c
        /*1222*/ 	.short	(.L_298 - .L_297)


	//   ....[0]....
.L_297:
        /*1224*/ 	.word	0x0001ea70


	//----- nvinfo : EIATTR_MAX_THREADS
	.align		4
.L_298:
        /*1228*/ 	.byte	0x04, 0x05
        /*122a*/ 	.short	(.L_300 - .L_299)
.L_299:
        /*122c*/ 	.word	0x00000180
        /*1230*/ 	.word	0x00000001
        /*1234*/ 	.word	0x00000001


	//----- nvinfo : EIATTR_CRS_STACK_SIZE
	.align		4
.L_300:
        /*1238*/ 	.byte	0x04, 0x1e
        /*123a*/ 	.short	(.L_302 - .L_301)
.L_301:
        /*123c*/ 	.word	0x00000000


	//----- nvinfo : EIATTR_CBANK_PARAM_SIZE
	.align		4
.L_302:
        /*1240*/ 	.byte	0x03, 0x19
        /*1242*/ 	.short	0x0bf0


	//----- nvinfo : EIATTR_PARAM_CBANK
	.align		4
        /*1244*/ 	.byte	0x04, 0x0a
        /*1246*/ 	.short	(.L_304 - .L_303)
	.align		4
.L_303:
        /*1248*/ 	.word	index@(.nv.constant0._ZN7cutlass13device_kernelIN5flash11enable_sm90INS1_16FlashAttnFwdSm90INS1_25CollectiveMainloopFwdSm90ILi2EN4cute5tupleIJNS5_1CILi1EEES8_S8_EEENS6_IJNS7_ILi64EEESA_SA_EEELi512ENS_6half_tEfNS_4arch4Sm90ELb0ELb0ELb1ELb1ELb1ELb1ELb1ELb0ELb0ELb1ELb1ELb0EEENS1_21CollectiveEpilogueFwdINS6_IJSA_NS7_ILi512EEESA_EEES9_SC_SE_Li256ELb1ELb1ELb1ELb0EEENS1_36VarlenDynamicPersistentTileSchedulerILi64ELi64ELi256ELi128ELb1ELb1ELb1ELb0ELb1ELb1EEEEEEEEEvNT_6ParamsE)
        /*124c*/ 	.short	0x0210
        /*124e*/ 	.short	0x0bf0


	//----- nvinfo : EIATTR_SW_WAR
	.align		4
.L_304:
        /*1250*/ 	.byte	0x04, 0x36
        /*1252*/ 	.short	(.L_306 - .L_305)
.L_305:
        /*1254*/ 	.word	0x00000008
.L_306:


//--------------------- .nv.info._ZN7cutlass13device_kernelIN5flash11enable_sm90INS1_16FlashAttnFwdSm90INS1_25CollectiveMainloopFwdSm90ILi2EN4cute5tupleIJNS5_1CILi1EEES8_S8_EEENS6_IJNS7_ILi64EEESA_SA_EEELi512ENS_6half_tEfNS_4arch4Sm90ELb0ELb1ELb1ELb0ELb1ELb0ELb0ELb0ELb0ELb1ELb1ELb0EEENS1_21CollectiveEpilogueFwdINS6_IJSA_NS7_ILi512EEESA_EEES9_SC_SE_Li256ELb0ELb1ELb1ELb0EEENS1_19SingleTileSchedulerILb0ELb1ELb1ELi64EEEEEEEEEvNT_6ParamsE --------------------------
	.section	.nv.info._ZN7cutlass13device_kernelIN5flash11enable_sm90INS1_16FlashAttnFwdSm90INS1_25CollectiveMainloopFwdSm90ILi2EN4cute5tupleIJNS5_1CILi1EEES8_S8_EEENS6_IJNS7_ILi64EEESA_SA_EEELi512ENS_6half_tEfNS_4arch4Sm90ELb0ELb1ELb1ELb0ELb1ELb0ELb0ELb0ELb0ELb1ELb1ELb0EEENS1_21CollectiveEpilogueFwdINS6_IJSA_NS7_ILi512EEESA_EEES9_SC_SE_Li256ELb0ELb1ELb1ELb0EEENS1_19SingleTileSchedulerILb0ELb1ELb1ELi64EEEEEEEEEvNT_6ParamsE,"",@"SHT_CUDA_INFO"
	.sectionflags	@""
	.align	4


	//----- nvinfo : EIATTR_CUDA_API_VERSION
	.align		4
        /*0000*/ 	.byte	0x04, 0x37
        /*0002*/ 	.short	(.L_308 - .L_307)
.L_307:
        /*0004*/ 	.word	0x00000082


	//----- nvinfo : EIATTR_KPARAM_INFO
	.align		4
.L_308:
        /*0008*/ 	.byte	0x04, 0x17
        /*000a*/ 	.short	(.L_310 - .L_309)
.L_309:
        /*000c*/ 	.word	0x00000000
        /*0010*/ 	.short	0x0000
        /*0012*/ 	.short	0x0070
        /*0014*/ 	.byte	0x00, 0xf0, 0x01, 0x28


	//----- nvinfo : EIATTR_SPARSE_MMA_MASK
	.align		4
.L_310:
        /*0018*/ 	.byte	0x03, 0x50
        /*001a*/ 	.short	0x0000


	//----- nvinfo : EIATTR_MAXREG_COUNT
	.align		4
        /*001c*/ 	.byte	0x03, 0x1b
        /*001e*/ 	.short	0x00a8


	//----- nvinfo : EIATTR_NUM_BARRIERS
	.align		4
        /*0020*/ 	.byte	0x02, 0x4c
        /*0022*/ 	.byte	0x10
	.zero		1


	//----- nvinfo : EIATTR_EXTERNS
	.align		4
        /*0024*/ 	.byte	0x04, 0x0f
        /*0026*/ 	.short	(.L_312 - .L_311)


	//   ....[0]....
	.align		4
.L_311:
        /*0028*/ 	.word	index@(__assertfail)


	//----- nvinfo : EIATTR_MERCURY_ISA_VERSION
	.align		4
.L_312:
        /*002c*/ 	.byte	0x03, 0x5f
        /*002e*/ 	.short	0x0101


	//----- nvinfo : EIATTR_INT_WARP_WIDE_INSTR_OFFSETS
	.align		4
        /*0030*/ 	.byte	0x04, 0x31
        /*0032*/ 	.short	(.L_314 - .L_313)


	//   ....[0]....
.L_313:
        /*0034*/ 	.word	0x000000b0


	//   ....[1]....
        /*0038*/ 	.word	0x000000c0


	//   ....[2]....
        /*003c*/ 	.word	0x00000160


	//----- nvinfo : EIATTR_COOP_GROUP_MASK_REGIDS
	.align		4
.L_314:
        /*0040*/ 	.byte	0x04, 0x29
        /*0042*/ 	.short	(.L_316 - .L_315)


	//   ....[0]....
.L_315:
        /*0044*/ 	.word	0xffffffff


	//   ....[1]....
        /*0048*/ 	.word	0xffffffff


	//   ....[2]....
        /*004c*/ 	.word	0xffffffff


	//   ....[3]....
        /*0050*/ 	.word	0xffffffff


	//   ....[4]....
        /*0054*/ 	.word	0xffffffff


	//   ....[5]....
        /*0058*/ 	.word	0xffffffff


	//   ....[6]....
        /*005c*/ 	.word	0xffffffff


	//   ....[7]....
        /*0060*/ 	.word	0xffffffff


	//   ....[8]....
        /*0064*/ 	.word	0xffffffff


	//   ....[9]....
        /*0068*/ 	.word	0xffffffff


	//   ....[10]....
        /*006c*/ 	.word	0xffffffff


	//   ....[11]....
        /*0070*/ 	.word	0xffffffff


	//   ....[12]....
        /*0074*/ 	.word	0xffffffff


	//   ....[13]....
        /*0078*/ 	.word	0xffffffff


	//   ....[14]....
        /*007c*/ 	.word	0xffffffff


	//   ....[15]....
        /*0080*/ 	.word	0xffffffff


	//   ....[16]....
        /*0084*/ 	.word	0xffffffff


	//   ....[17]....
        /*0088*/ 	.word	0xffffffff


	//   ....[18]....
        /*008c*/ 	.word	0xffffffff


	//   ....[19]....
        /*0090*/ 	.word	0xffffffff


	//   ....[20]....
        /*0094*/ 	.word	0xffffffff


	//   ....[21]....
        /*0098*/ 	.word	0xffffffff


	//   ....[22]....
        /*009c*/ 	.word	0xffffffff


	//   ....[23]....
        /*00a0*/ 	.word	0xffffffff


	//   ....[24]....
        /*00a4*/ 	.word	0xffffffff


	//   ....[25]....
        /*00a8*/ 	.word	0xffffffff


	//   ....[26]....
        /*00ac*/ 	.word	0xffffffff


	//   ....[27]....
        /*00b0*/ 	.word	0xffffffff


	//   ....[28]....
        /*00b4*/ 	.word	0xffffffff


	//   ....[29]....
        /*00b8*/ 	.word	0xffffffff


	//   ....[30]....
        /*00bc*/ 	.word	0xffffffff


	//   ....[31]....
        /*00c0*/ 	.word	0xffffffff


	//   ....[32]....
        /*00c4*/ 	.word	0xffffffff


	//   ....[33]....
        /*00c8*/ 	.word	0xffffffff


	//   ....[34]....
        /*00cc*/ 	.word	0xffffffff


	//   ....[35]....
        /*00d0*/ 	.word	0xffffffff


	//   ....[36]....
        /*00d4*/ 	.word	0xffffffff


	//   ....[37]....
        /*00d8*/ 	.word	0xffffffff


	//   ....[38]....
        /*00dc*/ 	.word	0xffffffff


	//   ....[39]....
        /*00e0*/ 	.word	0xffffffff


	//   ....[40]....
        /*00e4*/ 	.word	0xffffffff


	//   ....[41]....
        /*00e8*/ 	.word	0xffffffff


	//   ....[42]....
        /*00ec*/ 	.word	0xffffffff


	//   ....[43]....
        /*00f0*/ 	.word	0xffffffff


	//   ....[44]....
        /*00f4*/ 	.word	0xffffffff


	//   ....[45]....
        /*00f8*/ 	.word	0xffffffff


	//   ....[46]....
        /*00fc*/ 	.word	0xffffffff


	//   ....[47]....
        /*0100*/ 	.word	0xffffffff


	//   ....[48]....
        /*0104*/ 	.word	0xffffffff


	//   ....[49]....
        /*0108*/ 	.word	0xffffffff


	//   ....[50]....
        /*010c*/ 	.word	0xffffffff


	//   ....[51]....
        /*0110*/ 	.word	0xffffffff


	//   ....[52]....
        /*0114*/ 	.word	0xffffffff


	//   ....[53]....
        /*0118*/ 	.word	0xffffffff


	//   ....[54]....
        /*011c*/ 	.word	0xffffffff


	//   ....[55]....
        /*0120*/ 	.word	0xffffffff


	//   ....[56]....
        /*0124*/ 	.word	0xffffffff


	//   ....[57]....
        /*0128*/ 	.word	0xffffffff


	//   ....[58]....
        /*012c*/ 	.word	0xffffffff


	//   ....[59]....
        /*0130*/ 	.word	0xffffffff


	//   ....[60]....
        /*0134*/ 	.word	0xffffffff


	//   ....[61]....
        /*0138*/ 	.word	0xffffffff


	//   ....[62]....
        /*013c*/ 	.word	0xffffffff


	//   ....[63]....
        /*0140*/ 	.word	0xffffffff


	//   ....[64]....
        /*0144*/ 	.word	0xffffffff


	//   ....[65]....
        /*0148*/ 	.word	0xffffffff


	//   ....[66]....
        /*014c*/ 	.word	0xffffffff


	//   ....[67]....
        /*0150*/ 	.word	0xffffffff


	//   ....[68]....
        /*0154*/ 	.word	0xffffffff


	//   ....[69]....
        /*0158*/ 	.word	0xffffffff


	//   ....[70]....
        /*015c*/ 	.word	0xffffffff


	//   ....[71]....
        /*0160*/ 	.word	0xffffffff


	//   ....[72]....
        /*0164*/ 	.word	0xffffffff


	//   ....[73]....
        /*0168*/ 	.word	0xffffffff


	//   ....[74]....
        /*016c*/ 	.word	0xffffffff


	//   ....[75]....
        /*0170*/ 	.word	0xffffffff


	//   ....[76]....
        /*0174*/ 	.word	0xffffffff


	//   ....[77]....
        /*0178*/ 	.word	0xffffffff


	//   ....[78]....
        /*017c*/ 	.word	0xffffffff


	//   ....[79]....
        /*0180*/ 	.word	0xffffffff


	//   ....[80]....
        /*0184*/ 	.word	0xffffffff


	//   ....[81]....
        /*0188*/ 	.word	0xffffffff


	//   ....[82]....
        /*018c*/ 	.word	0xffffffff


	//   ....[83]....
        /*0190*/ 	.word	0xffffffff


	//   ....[84]....
        /*0194*/ 	.word	0xffffffff


	//   ....[85]....
        /*0198*/ 	.word	0xffffffff


	//   ....[86]....
        /*019c*/ 	.word	0xffffffff


	//   ....[87]....
        /*01a0*/ 	.word	0xffffffff


	//   ....[88]....
        /*01a4*/ 	.word	0xffffffff


	//   ....[89]....
        /*01a8*/ 	.word	0x0500000f


	//   ....[90]....
        /*01ac*/ 	.word	0x0500000f


	//   ....[91]....
        /*01b0*/ 	.word	0x0500000f


	//   ....[92]....
        /*01b4*/ 	.word	0x0500000f


	//   ....[93]....
        /*01b8*/ 	.word	0x0500000f


	//   ....[94]....
        /*01bc*/ 	.word	0x0500000f


	//   ....[95]....
        /*01c0*/ 	.word	0x0500000f


	//   ....[96]....
        /*01c4*/ 	.word	0x0500000f


	//   ....[97]....
        /*01c8*/ 	.word	0x0500000f


	//   ....[98]....
        /*01cc*/ 	.word	0x0500000f


	//   ....[99]....
        /*01d0*/ 	.word	0x0500000f


	//   ....[100]....
        /*01d4*/ 	.word	0x0500000f


	//   ....[101]....
        /*01d8*/ 	.word	0x0500000f


	//   ....[102]....
        /*01dc*/ 	.word	0x0500000f


	//   ....[103]....
        /*01e0*/ 	.word	0x0500000f


	//   ....[104]....
        /*01e4*/ 	.word	0x0500000f


	//   ....[105]....
        /*01e8*/ 	.word	0x0500000f


	//   ....[106]....
        /*01ec*/ 	.word	0x0500000f


	//   ....[107]....
        /*01f0*/ 	.word	0x0500000f


	//   ....[108]....
        /*01f4*/ 	.word	0x0500000f


	//   ....[109]....
        /*01f8*/ 	.word	0x0500000f


	//   ....[110]....
        /*01fc*/ 	.word	0x0500000f


	//   ....[111]....
        /*0200*/ 	.word	0x0500000f


	//   ....[112]....
        /*0204*/ 	.word	0x0500000f


	//   ....[113]....
        /*0208*/ 	.word	0x0500000f


	//   ....[114]....
        /*020c*/ 	.word	0x0500000f


	//   ....[115]....
        /*0210*/ 	.word	0x0500000f


	//   ....[116]....
        /*0214*/ 	.word	0x0500000f


	//   ....[117]....
        /*0218*/ 	.word	0x0500000f


	//   ....[118]....
        /*021c*/ 	.word	0x0500000f


	//   ....[119]....
        /*0220*/ 	.word	0x0500000f


	//   ....[120]....
        /*0224*/ 	.word	0x0500000f


	//   ....[121]....
        /*0228*/ 	.word	0x0500000f


	//   ....[122]....
        /*022c*/ 	.word	0x0500000f


	//   ....[123]....
        /*0230*/ 	.word	0x0500000f


	//   ....[124]....
        /*0234*/ 	.word	0x0500000f


	//   ....[125]....
        /*0238*/ 	.word	0x0500000f


	//   ....[126]....
        /*023c*/ 	.word	0x0500000f


	//   ....[127]....
        /*0240*/ 	.word	0x0500000f


	//   ....[128]....
        /*0244*/ 	.word	0x0500000f


	//   ....[129]....
        /*0248*/ 	.word	0x0500000f


	//   ....[130]....
        /*024c*/ 	.word	0x0500000f


	//----- nvinfo : EIATTR_COOP_GROUP_INSTR_OFFSETS
	.align		4
.L_316:
        /*0250*/ 	.byte	0x04, 0x28
        /*0252*/ 	.short	(.L_318 - .L_317)


	//   ....[0]....
.L_317:
        /*0254*/ 	.word	0x00000060


	//   ....[1]....
        /*0258*/ 	.word	0x000000a0


	//   ....[2]....
        /*025c*/ 	.word	0x00000280


	//   ....[3]....
        /*0260*/ 	.word	0x000003e0


	//   ....[4]....
        /*0264*/ 	.word	0x00000500


	//   ....[5]....
        /*0268*/ 	.word	0x00000660


	//   ....[6]....
        /*026c*/ 	.word	0x000015c0


	//   ....[7]....
        /*0270*/ 	.word	0x000039f0


	//   ....[8]....
        /*0274*/ 	.word	0x00004370


	//   ....[9]....
        /*0278*/ 	.word	0x00004850


	//   ....[10]....
        /*027c*/ 	.word	0x000052f0


	//   ....[11]....
        /*0280*/ 	.word	0x00005340


	//   ....[12]....
        /*0284*/ 	.word	0x000056b0


	//   ....[13]....
        /*0288*/ 	.word	0x00005740


	//   ....[14]....
        /*028c*/ 	.word	0x000061d0


	//   ....[15]....
        /*0290*/ 	.word	0x00006b30


	//   ....[16]....
        /*0294*/ 	.word	0x00007000


	//   ....[17]....
        /*0298*/ 	.word	0x00007620


	//   ....[18]....
        /*029c*/ 	.word	0x00007700


	//   ....[19]....
        /*02a0*/ 	.word	0x00007a20


	//   ....[20]....
        /*02a4*/ 	.word	0x00007b40


	//   ....[21]....
        /*02a8*/ 	.word	0x00008c80


	//   ....[22]....
        /*02ac*/ 	.word	0x00009700


	//   ....[23]....
        /*02b0*/ 	.word	0x00009780


	//   ....[24]....
        /*02b4*/ 	.word	0x00009a90


	//   ....[25]....
        /*02b8*/ 	.word	0x00009c50


	//   ....[26]....
        /*02bc*/ 	.word	0x0000ac00


	//   ....[27]....
        /*02c0*/ 	.word	0x0000b2c0


	//   ....[28]....
        /*02c4*/ 	.word	0x0000b720


	//   ....[29]....
        /*02c8*/ 	.word	0x0000bd90


	//   ....[30]....
        /*02cc*/ 	.word	0x0000be70


	//   ....[31]....
        /*02d0*/ 	.word	0x0000c190


	//   ....[32]....
        /*02d4*/ 	.word	0x0000c2b0


	//   ....[33]....
        /*02d8*/ 	.word	0x0000d3f0


	//   ....[34]....
        /*02dc*/ 	.word	0x0000d4c0


	//   ....[35]....
        /*02e0*/ 	.word	0x0000d500


	//   ....[36]....
        /*02e4*/ 	.word	0x0000d530


	//   ....[37]....
        /*02e8*/ 	.word	0x0000d560


	//   ....[38]....
        /*02ec*/ 	.word	0x0000e040


	//   ....[39]....
        /*02f0*/ 	.word	0x0000e4a0


	//   ....[40]....
        /*02f4*/ 	.word	0x0000e4d0


	//   ....[41]....
        /*02f8*/ 	.word	0x0000e500


	//   ....[42]....
        /*02fc*/ 	.word	0x0000e520


	//   ....[43]....
        /*0300*/ 	.word	0x0000e9c0


	//   ....[44]....
        /*0304*/ 	.word	0x0000e9e0


	//   ....[45]....
        /*0308*/ 	.word	0x0000f630


	//   ....[46]....
        /*030c*/ 	.word	0x0000f650


	//   ....[47]....
        /*0310*/ 	.word	0x00010670


	//   ....[48]....
        /*0314*/ 	.word	0x00011d20


	//   ....[49]....
        /*0318*/ 	.word	0x00011d40


	//   ....[50]....
        /*031c*/ 	.word	0x00011d50


	//   ....[51]....
        /*0320*/ 	.word	0x00011d90


	//   ....[52]....
        /*0324*/ 	.word	0x00011de0


	//   ....[53]....
        /*0328*/ 	.word	0x00011e00


	//   ....[54]....
        /*032c*/ 	.word	0x00011e50


	//   ....[55]....
        /*0330*/ 	.word	0x00011e70


	//   ....[56]....
        /*0334*/ 	.word	0x000123f0


	//   ....[57]....
        /*0338*/ 	.word	0x00012420


	//   ....[58]....
        /*033c*/ 	.word	0x00012450


	//   ....[59]....
        /*0340*/ 	.word	0x000124b0


	//   ....[60]....
        /*0344*/ 	.word	0x00012510


	//   ....[61]....
        /*0348*/ 	.word	0x00012530


	//   ....[62]....
        /*034c*/ 	.word	0x00012580


	//   ....[63]....
        /*0350*/ 	.word	0x000125a0


	//   ....[64]....
        /*0354*/ 	.word	0x00012890


	//   ....[65]....
        /*0358*/ 	.word	0x000128c0


	//   ....[66]....
        /*035c*/ 	.word	0x000128f0


	//   ....[67]....
        /*0360*/ 	.word	0x00012920


	//   ....[68]....
        /*0364*/ 	.word	0x00012950


	//   ....[69]....
        /*0368*/ 	.word	0x000129a0


	//   ....[70]....
        /*036c*/ 	.word	0x00012b20


	//   ....[71]....
        /*0370*/ 	.word	0x00012b50


	//   ....[72]....
        /*0374*/ 	.word	0x000134e0


	//   ....[73]....
        /*0378*/ 	.word	0x00013500


	//   ....[74]....
        /*037c*/ 	.word	0x00013510


	//   ....[75]....
        /*0380*/ 	.word	0x00013530


	//   ....[76]....
        /*0384*/ 	.word	0x00013550


	//   ....[77]....
        /*0388*/ 	.word	0x00013580


	//   ....[78]....
        /*038c*/ 	.word	0x000135a0


	//   ....[79]....
        /*0390*/ 	.word	0x000135d0


	//   ....[80]....
        /*0394*/ 	.word	0x00013930


	//   ....[81]....
        /*0398*/ 	.word	0x00013960


	//   ....[82]....
        /*039c*/ 	.word	0x00013990


	//   ....[83]....
        /*03a0*/ 	.word	0x000139b0


	//   ....[84]....
        /*03a4*/ 	.word	0x000139c0


	//   ....[85]....
        /*03a8*/ 	.word	0x000139e0


	//   ....[86]....
        /*03ac*/ 	.word	0x00013a80


	//   ....[87]....
        /*03b0*/ 	.word	0x00013ac0


	//   ....[88]....
        /*03b4*/ 	.word	0x00013fc0


	//   ....[89]....
        /*03b8*/ 	.word	0x000146a0


	//   ....[90]....
        /*03bc*/ 	.word	0x00014790


	//   ....[91]....
        /*03c0*/ 	.word	0x00014830


	//   ....[92]....
        /*03c4*/ 	.word	0x000148b0


	//   ....[93]....
        /*03c8*/ 	.word	0x00014960


	//   ....[94]....
        /*03cc*/ 	.word	0x000149c0


	//   ....[95]....
        /*03d0*/ 	.word	0x00014a80


	//   ....[96]....
        /*03d4*/ 	.word	0x00014ae0


	//   ....[97]....
        /*03d8*/ 	.word	0x00014b80


	//   ....[98]....
        /*03dc*/ 	.word	0x00014c10


	//   ....[99]....
        /*03e0*/ 	.word	0x00014c60


	//   ....[100]....
        /*03e4*/ 	.word	0x00014d90


	//   ....[101]....
        /*03e8*/ 	.word	0x00014e00


	//   ....[102]....
        /*03ec*/ 	.word	0x00014e60


	//   ....[103]....
        /*03f0*/ 	.word	0x00014f20


	//   ....[104]....
        /*03f4*/ 	.word	0x00014f80


	//   ....[105]....
        /*03f8*/ 	.word	0x00015020


	//   ....[106]....
        /*03fc*/ 	.word	0x00015170


	//   ....[107]....
        /*0400*/ 	.word	0x00015230


	//   ....[108]....
        /*0404*/ 	.word	0x000154b0


	//   ....[109]....
        /*0408*/ 	.word	0x00015500


	//   ....[110]....
        /*040c*/ 	.word	0x000156c0


	//   ....[111]....
        /*0410*/ 	.word	0x00015710


	//   ....[112]....
        /*0414*/ 	.word	0x000158d0


	//   ....[113]....
        /*0418*/ 	.word	0x00015920


	//   ....[114]....
        /*041c*/ 	.word	0x00015a00


	//   ....[115]....
        /*0420*/ 	.word	0x00015aa0


	//   ....[116]....
        /*0424*/ 	.word	0x00015b00


	//   ....[117]....
        /*0428*/ 	.word	0x00015ba0


	//   ....[118]....
        /*042c*/ 	.word	0x00015c00


	//   ....[119]....
        /*0430*/ 	.word	0x00015ca0


	//   ....[120]....
        /*0434*/ 	.word	0x00015d00


	//   ....[121]....
        /*0438*/ 	.word	0x00015da0


	//   ....[122]....
        /*043c*/ 	.word	0x00015e80


	//   ....[123]....
        /*0440*/ 	.word	0x00015f30


	//   ....[124]....
        /*0444*/ 	.word	0x00016020


	//   ....[125]....
        /*0448*/ 	.word	0x00016120


	//   ....[126]....
        /*044c*/ 	.word	0x00016240


	//   ....[127]....
        /*0450*/ 	.word	0x00016320


	//   ....[128]....
        /*0454*/ 	.word	0x00016430


	//   ....[129]....
        /*0458*/ 	.word	0x00016500


	//   ....[130]....
        /*045c*/ 	.word	0x00016610


	//----- nvinfo : EIATTR_REG_RECONFIG
	.align		4
.L_318:
        /*0460*/ 	.byte	0x01, 0x54
	.zero		2


	//----- nvinfo : EIATTR_SYSCALL_OFFSETS
	.align		4
        /*0464*/ 	.byte	0x04, 0x46
        /*0466*/ 	.short	(.L_320 - .L_319)


	//   ....[0]....
.L_319:
        /*0468*/ 	.word	0x00003bc0


	//   ....[1]....
        /*046c*/ 	.word	0x00011230


	//   ....[2]....
        /*0470*/ 	.word	0x00011370


	//   ....[3]....
        /*0474*/ 	.word	0x00011460


	//   ....[4]....
        /*0478*/ 	.word	0x000120e0


	//----- nvinfo : EIATTR_MBARRIER_INSTR_OFFSETS
	.align		4
.L_320:
        /*047c*/ 	.byte	0x04, 0x39
        /*047e*/ 	.short	(.L_322 - .L_321)


	//   ....[0]....
.L_321:
        /*0480*/ 	.word	0x00000170
        /*0484*/ 	.word	0x000000ff
        /*0488*/ 	.word	0x00028c00
        /*048c*/ 	.short	0x0100
        /*048e*/ 	.byte	0x08
	.zero		1


	//   ....[1]....
        /*0490*/ 	.word	0x00000180
        /*0494*/ 	.word	0x000000ff
        /*0498*/ 	.word	0x00028c20
        /*049c*/ 	.short	0x0100
        /*049e*/ 	.byte	0x08
	.zero		1


	//   ....[2]....
        /*04a0*/ 	.word	0x00000230
        /*04a4*/ 	.word	0x000000ff
        /*04a8*/ 	.word	0x00028c30
        /*04ac*/ 	.short	0x0100
        /*04ae*/ 	.byte	0x06
	.zero		1


	//   ....[3]....
        /*04b0*/ 	.word	0x00000240
        /*04b4*/ 	.word	0x000000ff
        /*04b8*/ 	.word	0x00028c40
        /*04bc*/ 	.short	0x0100
        /*04be*/ 	.byte	0x06
	.zero		1


	//   ....[4]....
        /*04c0*/ 	.word	0x00000250
        /*04c4*/ 	.word	0x000000ff
        /*04c8*/ 	.word	0x00028c38
        /*04cc*/ 	.short	0x0100
        /*04ce*/ 	.byte	0x06
	.zero		1


	//   ....[5]....
        /*04d0*/ 	.word	0x00000260
        /*04d4*/ 	.word	0x000000ff
        /*04d8*/ 	.word	0x00028c48
        /*04dc*/ 	.short	0x0100
        /*04de*/ 	.byte	0x06
	.zero		1


	//   ....[6]....
        /*04e0*/ 	.word	0x00000390
        /*04e4*/ 	.word	0x000000ff
        /*04e8*/ 	.word	0x00028c50
        /*04ec*/ 	.short	0x0100
        /*04ee*/ 	.byte	0x08
	.zero		1


	//   ....[7]....
        /*04f0*/ 	.word	0x000003a0
        /*04f4*/ 	.word	0x000000ff
        /*04f8*/ 	.word	0x00028c60
        /*04fc*/ 	.short	0x0100
        /*04fe*/ 	.byte	0x08
	.zero		1


	//   ....[8]....
        /*0500*/ 	.word	0x000003b0
        /*0504*/ 	.word	0x000000ff
        /*0508*/ 	.word	0x00028c58
        /*050c*/ 	.short	0x0100
        /*050e*/ 	.byte	0x08
	.zero		1


	//   ....[9]....
        /*0510*/ 	.word	0x000003c0
        /*0514*/ 	.word	0x000000ff
        /*0518*/ 	.word	0x00028c68
        /*051c*/ 	.short	0x0100
        /*051e*/ 	.byte	0x08
	.zero		1


	//   ....[10]....
        /*0520*/ 	.word	0x000004b0
        /*0524*/ 	.word	0x000000ff
        /*0528*/ 	.word	0x00028c70
        /*052c*/ 	.short	0x0100
        /*052e*/ 	.byte	0x06
	.zero		1


	//   ....[11]....
        /*0530*/ 	.word	0x000004c0
        /*0534*/ 	.word	0x000000ff
        /*0538*/ 	.word	0x00028c80
        /*053c*/ 	.short	0x0100
        /*053e*/ 	.byte	0x06
	.zero		1


	//   ....[12]....
        /*0540*/ 	.word	0x000004d0
        /*0544*/ 	.word	0x000000ff
        /*0548*/ 	.word	0x00028c78
        /*054c*/ 	.short	0x0100
        /*054e*/ 	.byte	0x06
	.zero		1


	//   ....[13]....
        /*0550*/ 	.word	0x000004e0
        /*0554*/ 	.word	0x000000ff
        /*0558*/ 	.word	0x00028c88
        /*055c*/ 	.short	0x0100
        /*055e*/ 	.byte	0x06
	.zero		1


	//   ....[14]....
        /*0560*/ 	.word	0x00000610
        /*0564*/ 	.word	0x000000ff
        /*0568*/ 	.word	0x00028c90
        /*056c*/ 	.short	0x0100
        /*056e*/ 	.byte	0x08
	.zero		1


	//   ....[15]....
        /*0570*/ 	.word	0x00000620
        /*0574*/ 	.word	0x000000ff
        /*0578*/ 	.word	0x00028ca0
        /*057c*/ 	.short	0x0100
        /*057e*/ 	.byte	0x08
	.zero		1


	//   ....[16]....
        /*0580*/ 	.word	0x00000630
        /*0584*/ 	.word	0x000000ff
        /*0588*/ 	.word	0x00028c98
        /*058c*/ 	.short	0x0100
        /*058e*/ 	.byte	0x08
	.zero		1


	//   ....[17]....
        /*0590*/ 	.word	0x00000640
        /*0594*/ 	.word	0x000000ff
        /*0598*/ 	.word	0x00028ca8
        /*059c*/ 	.short	0x0100
        /*059e*/ 	.byte	0x08
	.zero		1


	//   ....[18]....
        /*05a0*/ 	.word	0x00000780
        /*05a4*/ 	.word	0x000000ff
        /*05a8*/ 	.word	0x00028cb0
        /*05ac*/ 	.short	0x0100
        /*05ae*/ 	.byte	0x08
	.zero		1


	//   ....[19]....
        /*05b0*/ 	.word	0x00000790
        /*05b4*/ 	.word	0x000000ff
        /*05b8*/ 	.word	0x00028cc0
        /*05bc*/ 	.short	0x0100
        /*05be*/ 	.byte	0x08
	.zero		1


	//   ....[20]....
        /*05c0*/ 	.word	0x000007a0
        /*05c4*/ 	.word	0x000000ff
        /*05c8*/ 	.word	0x00028cb8
        /*05cc*/ 	.short	0x0100
        /*05ce*/ 	.byte	0x08
	.zero		1


	//   ....[21]....
        /*05d0*/ 	.word	0x000007b0
        /*05d4*/ 	.word	0x000000ff
        /*05d8*/ 	.word	0x00028cc8
        /*05dc*/ 	.short	0x0100
        /*05de*/ 	.byte	0x08
	.zero		1


	//   ....[22]....
        /*05e0*/ 	.word	0x00001780
        /*05e4*/ 	.word	0x000000ff
        /*05e8*/ 	.word	0x00028c50
        /*05ec*/ 	.short	0x010a
        /*05ee*/ 	.byte	0x05
	.zero		1


	//   ....[23]....
        /*05f0*/ 	.word	0x00001a50
        /*05f4*/ 	.word	0x000000ff
        /*05f8*/ 	.word	0x00000000
        /*05fc*/ 	.short	0x0101
        /*05fe*/ 	.byte	0x04
	.zero		1


	//   ....[24]....
        /*0600*/ 	.word	0x000023b0
        /*0604*/ 	.word	0x000000ff
        /*0608*/ 	.word	0x00028c50
        /*060c*/ 	.short	0x010a
        /*060e*/ 	.byte	0x07
	.zero		1


	//   ....[25]....
        /*0610*/ 	.word	0x000023f0
        /*0614*/ 	.word	0x000000ff
        /*0618*/ 	.word	0x00028c50
        /*061c*/ 	.short	0x010a
        /*061e*/ 	.byte	0x07
	.zero		1


	//   ....[26]....
        /*0620*/ 	.word	0x000025d0
        /*0624*/ 	.word	0x000000ff
        /*0628*/ 	.word	0x00000000
        /*062c*/ 	.short	0x0101
        /*062e*/ 	.byte	0x07
	.zero		1


	//   ....[27]....
        /*0630*/ 	.word	0x00003bf0
        /*0634*/ 	.word	0x000000ff
        /*0638*/ 	.word	0x00028c00
        /*063c*/ 	.short	0x010a
        /*063e*/ 	.byte	0x28
	.zero		1


	//   ....[28]....
        /*0640*/ 	.word	0x00003d80
        /*0644*/ 	.word	0x000000ff
        /*0648*/ 	.word	0x00028c30
        /*064c*/ 	.short	0x010a
        /*064e*/ 	.byte	0x28
	.zero		1


	//   ....[29]....
        /*0650*/ 	.word	0x00003dc0
        /*0654*/ 	.word	0x000000ff
        /*0658*/ 	.word	0x00028c30
        /*065c*/ 	.short	0x010a
        /*065e*/ 	.byte	0x28
	.zero		1


	//   ....[30]....
        /*0660*/ 	.word	0x000043f0
        /*0664*/ 	.word	0x000000ff
        /*0668*/ 	.word	0x00000000
        /*066c*/ 	.short	0x0101
        /*066e*/ 	.byte	0x04
	.zero		1


	//   ....[31]....
        /*0670*/ 	.word	0x00005f70
        /*0674*/ 	.word	0x000000ff
        /*0678*/ 	.word	0x00028c50
        /*067c*/ 	.short	0x010a
        /*067e*/ 	.byte	0x28
	.zero		1


	//   ....[32]....
        /*0680*/ 	.word	0x00005fb0
        /*0684*/ 	.word	0x000000ff
        /*0688*/ 	.word	0x00028c50
        /*068c*/ 	.short	0x010a
        /*068e*/ 	.byte	0x28
	.zero		1


	//   ....[33]....
        /*0690*/ 	.word	0x000062a0
        /*0694*/ 	.word	0x000000ff
        /*0698*/ 	.word	0x00000000
        /*069c*/ 	.short	0x0101
        /*069e*/ 	.byte	0x04
	.zero		1


	//   ....[34]....
        /*06a0*/ 	.word	0x00006660
        /*06a4*/ 	.word	0x000000ff
        /*06a8*/ 	.word	0x00028c30
        /*06ac*/ 	.short	0x010a
        /*06ae*/ 	.byte	0x1d
	.zero		1


	//   ....[35]....
        /*06b0*/ 	.word	0x000066a0
        /*06b4*/ 	.word	0x000000ff
        /*06b8*/ 	.word	0x00028c30
        /*06bc*/ 	.short	0x010a
        /*06be*/ 	.byte	0x1d
	.zero		1


	//   ....[36]....
        /*06c0*/ 	.word	0x00006b40
        /*06c4*/ 	.word	0x000000ff
        /*06c8*/ 	.word	0x00000000
        /*06cc*/ 	.short	0x0101
        /*06ce*/ 	.byte	0x0a
	.zero		1


	//   ....[37]....
        /*06d0*/ 	.word	0x00008a40
        /*06d4*/ 	.word	0x000000ff
        /*06d8*/ 	.word	0x00028c50
        /*06dc*/ 	.short	0x010a
        /*06de*/ 	.byte	0x1d
	.zero		1


	//   ....[38]....
        /*06e0*/ 	.word	0x00008a80
        /*06e4*/ 	.word	0x000000ff
        /*06e8*/ 	.word	0x00028c50
        /*06ec*/ 	.short	0x010a
        /*06ee*/ 	.byte	0x1d
	.zero		1


	//   ....[39]....
        /*06f0*/ 	.word	0x00008d40
        /*06f4*/ 	.word	0x000000ff
        /*06f8*/ 	.word	0x00000000
        /*06fc*/ 	.short	0x0101
        /*06fe*/ 	.byte	0x1d
	.zero		1


	//   ....[40]....
        /*0700*/ 	.word	0x000090f0
        /*0704*/ 	.word	0x000000ff
        /*0708*/ 	.word	0x00028c30
        /*070c*/ 	.short	0x010a
        /*070e*/ 	.byte	0x1a
	.zero		1


	//   ....[41]....
        /*0710*/ 	.word	0x00009130
        /*0714*/ 	.word	0x000000ff
        /*0718*/ 	.word	0x00028c30
        /*071c*/ 	.short	0x010a
        /*071e*/ 	.byte	0x1a
	.zero		1


	//   ....[42]....
        /*0720*/ 	.word	0x00009500
        /*0724*/ 	.word	0x000000ff
        /*0728*/ 	.word	0x00000000
        /*072c*/ 	.short	0x0101
        /*072e*/ 	.byte	0x0b
	.zero		1


	//   ....[43]....
        /*0730*/ 	.word	0x0000a9c0
        /*0734*/ 	.word	0x000000ff
        /*0738*/ 	.word	0x00028c50
        /*073c*/ 	.short	0x010a
        /*073e*/ 	.byte	0x1a
	.zero		1


	//   ....[44]....
        /*0740*/ 	.word	0x0000aa00
        /*0744*/ 	.word	0x000000ff
        /*0748*/ 	.word	0x00028c50
        /*074c*/ 	.short	0x010a
        /*074e*/ 	.byte	0x1a
	.zero		1


	//   ....[45]....
        /*0750*/ 	.word	0x0000ac90
        /*0754*/ 	.word	0x000000ff
        /*0758*/ 	.word	0x00000000
        /*075c*/ 	.short	0x0101
        /*075e*/ 	.byte	0x1a
	.zero		1


	//   ....[46]....
        /*0760*/ 	.word	0x0000ae10
        /*0764*/ 	.word	0x000000ff
        /*0768*/ 	.word	0x00028c30
        /*076c*/ 	.short	0x010a
        /*076e*/ 	.byte	0x19
	.zero		1


	//   ....[47]....
        /*0770*/ 	.word	0x0000ae50
        /*0774*/ 	.word	0x000000ff
        /*0778*/ 	.word	0x00028c30
        /*077c*/ 	.short	0x010a
        /*077e*/ 	.byte	0x19
	.zero		1


	//   ....[48]....
        /*0780*/ 	.word	0x0000b2d0
        /*0784*/ 	.word	0x000000ff
        /*0788*/ 	.word	0x00000000
        /*078c*/ 	.short	0x0101
        /*078e*/ 	.byte	0x0a
	.zero		1


	//   ....[49]....
        /*0790*/ 	.word	0x0000d1b0
        /*0794*/ 	.word	0x000000ff
        /*0798*/ 	.word	0x00028c50
        /*079c*/ 	.short	0x010a
        /*079e*/ 	.byte	0x19
	.zero		1


	//   ....[50]....
        /*07a0*/ 	.word	0x0000d1f0
        /*07a4*/ 	.word	0x000000ff
        /*07a8*/ 	.word	0x00028c50
        /*07ac*/ 	.short	0x010a
        /*07ae*/ 	.byte	0x19
	.zero		1


	//   ....[51]....
        /*07b0*/ 	.word	0x0000d4a0
        /*07b4*/ 	.word	0x000000ff
        /*07b8*/ 	.word	0x00000000
        /*07bc*/ 	.short	0x0101
        /*07be*/ 	.byte	0x19
	.zero		1


	//   ....[52]....
        /*07c0*/ 	.word	0x0000e010
        /*07c4*/ 	.word	0x000000ff
        /*07c8*/ 	.word	0x00000000
        /*07cc*/ 	.short	0x0101
        /*07ce*/ 	.byte	0x04
	.zero		1


	//   ....[53]....
        /*07d0*/ 	.word	0x00011ae0
        /*07d4*/ 	.word	0x000000ff
        /*07d8*/ 	.word	0x00028c40
        /*07dc*/ 	.short	0x010a
        /*07de*/ 	.byte	0x2e
	.zero		1


	//   ....[54]....
        /*07e0*/ 	.word	0x00011f10
        /*07e4*/ 	.word	0x000000ff
        /*07e8*/ 	.word	0x00028c30
        /*07ec*/ 	.short	0x0107
        /*07ee*/ 	.byte	0x2e
	.zero		1


	//   ....[55]....
        /*07f0*/ 	.word	0x00011f80
        /*07f4*/ 	.word	0x000000ff
        /*07f8*/ 	.word	0x00028c30
        /*07fc*/ 	.short	0x0101
        /*07fe*/ 	.byte	0x2e
	.zero		1


	//   ....[56]....
        /*0800*/ 	.word	0x00012670
        /*0804*/ 	.word	0x000000ff
        /*0808*/ 	.word	0x00028c00
        /*080c*/ 	.short	0x0107
        /*080e*/ 	.byte	0x2e
	.zero		1


	//   ....[57]....
        /*0810*/ 	.word	0x000126b0
        /*0814*/ 	.word	0x000000ff
        /*0818*/ 	.word	0x00028c00
        /*081c*/ 	.short	0x0101
        /*081e*/ 	.byte	0x2e
	.zero		1


	//   ....[58]....
        /*0820*/ 	.word	0x000126c0
        /*0824*/ 	.word	0x000000ff
        /*0828*/ 	.word	0x00028c20
        /*082c*/ 	.short	0x010a
        /*082e*/ 	.byte	0x2e
	.zero		1


	//   ....[59]....
        /*0830*/ 	.word	0x00012710
        /*0834*/ 	.word	0x000000ff
        /*0838*/ 	.word	0x00028c60
        /*083c*/ 	.short	0x010a
        /*083e*/ 	.byte	0x2e
	.zero		1


	//   ....[60]....
        /*0840*/ 	.word	0x00012f30
        /*0844*/ 	.word	0x000000ff
        /*0848*/ 	.word	0x00028c50
        /*084c*/ 	.short	0x0107
        /*084e*/ 	.byte	0x2e
	.zero		1


	//   ....[61]....
        /*0850*/ 	.word	0x00012fb0
        /*0854*/ 	.word	0x000000ff
        /*0858*/ 	.word	0x00028c50
        /*085c*/ 	.short	0x0101
        /*085e*/ 	.byte	0x2e
	.zero		1


	//   ....[62]....
        /*0860*/ 	.word	0x000132e0
        /*0864*/ 	.word	0x0000000a
        /*0868*/ 	.word	0x00028c40
        /*086c*/ 	.short	0x010a
        /*086e*/ 	.byte	0x3f
	.zero		1


	//   ....[63]....
        /*0870*/ 	.word	0x00013670
        /*0874*/ 	.word	0x0000000a
        /*0878*/ 	.word	0x00028c30
        /*087c*/ 	.short	0x0107
        /*087e*/ 	.byte	0x3f
	.zero		1


	//   ....[64]....
        /*0880*/ 	.word	0x00013720
        /*0884*/ 	.word	0x0000000a
        /*0888*/ 	.word	0x00028c30
        /*088c*/ 	.short	0x0101
        /*088e*/ 	.byte	0x3f
	.zero		1


	//   ....[65]....
        /*0890*/ 	.word	0x00013750
        /*0894*/ 	.word	0x0000000a
        /*0898*/ 	.word	0x00028c60
        /*089c*/ 	.short	0x010a
        /*089e*/ 	.byte	0x3f
	.zero		1


	//   ....[66]....
        /*08a0*/ 	.word	0x00013d90
        /*08a4*/ 	.word	0x0000000a
        /*08a8*/ 	.word	0x00028c50
        /*08ac*/ 	.short	0x0107
        /*08ae*/ 	.byte	0x3f
	.zero		1


	//   ....[67]....
        /*08b0*/ 	.word	0x00013e60
        /*08b4*/ 	.word	0x0000000a
        /*08b8*/ 	.word	0x00028c50
        /*08bc*/ 	.short	0x0101
        /*08be*/ 	.byte	0x3f
	.zero		1


	//   ....[68]....
        /*08c0*/ 	.word	0x00013f40
        /*08c4*/ 	.word	0x00000005
        /*08c8*/ 	.word	0x00028c20
        /*08cc*/ 	.short	0x010a
        /*08ce*/ 	.byte	0x3f
	.zero		1


	//   ....[69]....
        /*08d0*/ 	.word	0x000140b0
        /*08d4*/ 	.word	0x00000004
        /*08d8*/ 	.word	0x00028c40
        /*08dc*/ 	.short	0x010a
        /*08de*/ 	.byte	0x3f
	.zero		1


	//   ....[70]....
        /*08e0*/ 	.word	0x00014150
        /*08e4*/ 	.word	0x00000005
        /*08e8*/ 	.word	0x00028c40
        /*08ec*/ 	.short	0x010a
        /*08ee*/ 	.byte	0x3f
	.zero		1


	//   ....[71]....
        /*08f0*/ 	.word	0x00014190
        /*08f4*/ 	.word	0x00000004
        /*08f8*/ 	.word	0x00028c60
        /*08fc*/ 	.short	0x010a
        /*08fe*/ 	.byte	0x3f
	.zero		1


	//   ....[72]....
        /*0900*/ 	.word	0x000141d0
        /*0904*/ 	.word	0x00000005
        /*0908*/ 	.word	0x00028c60
        /*090c*/ 	.short	0x010a
        /*090e*/ 	.byte	0x3f
	.zero		1


	//   ....[73]....
        /*0910*/ 	.word	0x00014240
        /*0914*/ 	.word	0x00000005
        /*0918*/ 	.word	0x00028c50
        /*091c*/ 	.short	0x010a
        /*091e*/ 	.byte	0x3f
	.zero		1


	//   ....[74]....
        /*0920*/ 	.word	0x000142a0
        /*0924*/ 	.word	0x00000005
        /*0928*/ 	.word	0x00028c50
        /*092c*/ 	.short	0x010a
        /*092e*/ 	.byte	0x3f
	.zero		1


	//   ....[75]....
        /*0930*/ 	.word	0x00014300
        /*0934*/ 	.word	0x00000000
        /*0938*/ 	.word	0x00028c00
        /*093c*/ 	.short	0x010a
        /*093e*/ 	.byte	0x3f
	.zero		1


	//   ....[76]....
        /*0940*/ 	.word	0x00014360
        /*0944*/ 	.word	0x00000002
        /*0948*/ 	.word	0x00028c30
        /*094c*/ 	.short	0x010a
        /*094e*/ 	.byte	0x3f
	.zero		1


	//   ....[77]....
        /*0950*/ 	.word	0x000143c0
        /*0954*/ 	.word	0x0000000e
        /*0958*/ 	.word	0x00028c50
        /*095c*/ 	.short	0x010a
        /*095e*/ 	.byte	0x3f
	.zero		1


	//   ....[78]....
        /*0960*/ 	.word	0x00014420
        /*0964*/ 	.word	0x0000000c
        /*0968*/ 	.word	0x00028c30
        /*096c*/ 	.short	0x010a
        /*096e*/ 	.byte	0x3f
	.zero		1


	//   ....[79]....
        /*0970*/ 	.word	0x00014480
        /*0974*/ 	.word	0x0000000e
        /*0978*/ 	.word	0x00028c50
        /*097c*/ 	.short	0x010a
        /*097e*/ 	.byte	0x3f
	.zero		1


	//   ....[80]....
        /*0980*/ 	.word	0x000144e0
        /*0984*/ 	.word	0x0000000b
        /*0988*/ 	.word	0x00028c30
        /*098c*/ 	.short	0x010a
        /*098e*/ 	.byte	0x3f
	.zero		1


	//   ....[81]....
        /*0990*/ 	.word	0x00014540
        /*0994*/ 	.word	0x0000000f
        /*0998*/ 	.word	0x00028c50
        /*099c*/ 	.short	0x010a
        /*099e*/ 	.byte	0x3f
	.zero		1


	//   ....[82]....
        /*09a0*/ 	.word	0x000145a0
        /*09a4*/ 	.word	0x0000000c
        /*09a8*/ 	.word	0x00028c30
        /*09ac*/ 	.short	0x010a
        /*09ae*/ 	.byte	0x3f
	.zero		1


	//   ....[83]....
        /*09b0*/ 	.word	0x00014600
        /*09b4*/ 	.word	0x0000000e
        /*09b8*/ 	.word	0x00028c50
        /*09bc*/ 	.short	0x010a
        /*09be*/ 	.byte	0x3f
	.zero		1


	//   ....[84]....
        /*09c0*/ 	.word	0x000146e0
        /*09c4*/ 	.word	0x00000003
        /*09c8*/ 	.word	0x00028c40
        /*09cc*/ 	.short	0x010a
        /*09ce*/ 	.byte	0x3f
	.zero		1


	//   ....[85]....
        /*09d0*/ 	.word	0x00015060
        /*09d4*/ 	.word	0x00000003
        /*09d8*/ 	.word	0x00028c20
        /*09dc*/ 	.short	0x010a
        /*09de*/ 	.byte	0x3f
	.zero		1


	//   ....[86]....
        /*09e0*/ 	.word	0x000150c0
        /*09e4*/ 	.word	0x00000003
        /*09e8*/ 	.word	0x00028c60
        /*09ec*/ 	.short	0x010a
        /*09ee*/ 	.byte	0x3f
	.zero		1


	//   ....[87]....
        /*09f0*/ 	.word	0x00015950
        /*09f4*/ 	.word	0x0000000a
        /*09f8*/ 	.word	0x00028c40
        /*09fc*/ 	.short	0x010a
        /*09fe*/ 	.byte	0x3f
	.zero		1


	//   ....[88]....
        /*0a00*/ 	.word	0x00015dd0
        /*0a04*/ 	.word	0x0000000a
        /*0a08*/ 	.word	0x00028c60
        /*0a0c*/ 	.short	0x010a
        /*0a0e*/ 	.byte	0x3f
	.zero		1


	//   ....[89]....
        /*0a10*/ 	.word	0x00016530
        /*0a14*/ 	.word	0x00000005
        /*0a18*/ 	.word	0x00028c20
        /*0a1c*/ 	.short	0x010a
        /*0a1e*/ 	.byte	0x3f
	.zero		1


	//   ....[90]....
        /*0a20*/ 	.word	0x000166d0
        /*0a24*/ 	.word	0x00000004
        /*0a28*/ 	.word	0x00028c40
        /*0a2c*/ 	.short	0x010a
        /*0a2e*/ 	.byte	0x3f
	.zero		1


	//   ....[91]....
        /*0a30*/ 	.word	0x00016720
        /*0a34*/ 	.word	0x00000005
        /*0a38*/ 	.word	0x00028c40
        /*0a3c*/ 	.short	0x010a
        /*0a3e*/ 	.byte	0x3f
	.zero		1


	//   ....[92]....
        /*0a40*/ 	.word	0x00016770
        /*0a44*/ 	.word	0x00000004
        /*0a48*/ 	.word	0x00028c60
        /*0a4c*/ 	.short	0x010a
        /*0a4e*/ 	.byte	0x3f
	.zero		1


	//----- nvinfo : EIATTR_NUM_MBARRIERS
	.align		4
.L_322:
        /*0a50*/ 	.byte	0x03, 0x38
        /*0a52*/ 	.short	0x0016


	//----- nvinfo : EIATTR_EXIT_INSTR_OFFSETS
	.align		4
        /*0a54*/ 	.byte	0x04, 0x1c
        /*0a56*/ 	.short	(.L_324 - .L_323)


	//   ....[0]....
.L_323:
        /*0a58*/ 	.word	0x00014220


	//----- nvinfo : EIATTR_MAX_THREADS
	.align		4
.L_324:
        /*0a5c*/ 	.byte	0x04, 0x05
        /*0a5e*/ 	.short	(.L_326 - .L_325)
.L_325:
        /*0a60*/ 	.word	0x00000180
        /*0a64*/ 	.word	0x00000001
        /*0a68*/ 	.word	0x00000001


	//----- nvinfo : EIATTR_CRS_STACK_SIZE
	.align		4
.L_326:
        /*0a6c*/ 	.byte	0x04, 0x1e
        /*0a6e*/ 	.short	(.L_328 - .L_327)
.L_327:
        /*0a70*/ 	.word	0x00000000


	//----- nvinfo : EIATTR_CBANK_PARAM_SIZE
	.align		4
.L_328:
        /*0a74*/ 	.byte	0x03, 0x19
        /*0a76*/ 	.short	0x0a70


	//----- nvinfo : EIATTR_PARAM_CBANK
	.align		4
        /*0a78*/ 	.byte	0x04, 0x0a
        /*0a7a*/ 	.short	(.L_330 - .L_329)
	.align		4
.L_329:
        /*0a7c*/ 	.word	index@(.nv.constant0._ZN7cutlass13device_kernelIN5flash11enable_sm90INS1_16FlashAttnFwdSm90INS1_25CollectiveMainloopFwdSm90ILi2EN4cute5tupleIJNS5_1CILi1EEES8_S8_EEENS6_IJNS7_ILi64EEESA_SA_EEELi512ENS_6half_tEfNS_4arch4Sm90ELb0ELb1ELb1ELb0ELb1ELb0ELb0ELb0ELb0ELb1ELb1ELb0EEENS1_21CollectiveEpilogueFwdINS6_IJSA_NS7_ILi512EEESA_EEES9_SC_SE_Li256ELb0ELb1ELb1ELb0EEENS1_19SingleTileSchedulerILb0ELb1ELb1ELi64EEEEEEEEEvNT_6ParamsE)
        /*0a80*/ 	.short	0x0210
        /*0a82*/ 	.short	0x0a70


	//----- nvinfo : EIATTR_SW_WAR
	.align		4
.L_330:
        /*0a84*/ 	.byte	0x04, 0x36
        /*0a86*/ 	.short	(.L_332 - .L_331)
.L_331:
        /*0a88*/ 	.word	0x00000008
.L_332:


//--------------------- .nv.info._ZN7cutlass13device_kernelIN5flash11enable_sm90INS1_16FlashAttnFwdSm90INS1_25CollectiveMainloopFwdSm90ILi2EN4cute5tupleIJNS5_1CILi1EEES8_S8_EEENS6_IJNS7_ILi64EEESA_SA_EEELi512ENS_6half_tEfNS_4arch4Sm90ELb0ELb1ELb1ELb0ELb1ELb0ELb1ELb0ELb0ELb1ELb1ELb0EEENS1_21CollectiveEpilogueFwdINS6_IJSA_NS7_ILi512EEESA_EEES9_SC_SE_Li256ELb0ELb1ELb1ELb0EEENS1_19SingleTileSchedulerILb0ELb1ELb1ELi64EEEEEEEEEvNT_6ParamsE --------------------------
	.section	.nv.info._ZN7cutlass13device_kernelIN5flash11enable_sm90INS1_16FlashAttnFwdSm90INS1_25CollectiveMainloopFwdSm90ILi2EN4cute5tupleIJNS5_1CILi1EEES8_S8_EEENS6_IJNS7_ILi64EEESA_SA_EEELi512ENS_6half_tEfNS_4arch4Sm90ELb0ELb1ELb1ELb0ELb1ELb0ELb1ELb0ELb0ELb1ELb1ELb0EEENS1_21CollectiveEpilogueFwdINS6_IJSA_NS7_ILi512EEESA_EEES9_SC_SE_Li256ELb0ELb1ELb1ELb0EEENS1_19SingleTileSchedulerILb0ELb1ELb1ELi64EEEEEEEEEvNT_6ParamsE,"",@"SHT_CUDA_INFO"
	.sectionflags	@""
	.align	4


	//----- nvinfo : EIATTR_CUDA_API_VERSION
	.align		4
        /*0000*/ 	.byte	0x04, 0x37
        /*0002*/ 	.short	(.L_334 - .L_333)
.L_333:
        /*0004*/ 	.word	0x00000082


	//----- nvinfo : EIATTR_KPARAM_INFO
	.align		4
.L_334:
        /*0008*/ 	.byte	0x04, 0x17
        /*000a*/ 	.short	(.L_336 - .L_335)
.L_335:
        /*000c*/ 	.word	0x00000000
        /*0010*/ 	.short	0x0000
        /*0012*/ 	.short	0x0070
        /*0014*/ 	.byte	0x00, 0xf0, 0x01, 0x2c


	//----- nvinfo : EIATTR_SPARSE_MMA_MASK
	.align		4
.L_336:
        /*0018*/ 	.byte	0x03, 0x50
        /*001a*/ 	.short	0x0000


	//----- nvinfo : EIATTR_MAXREG_COUNT
	.align		4
        /*001c*/ 	.byte	0x03, 0x1b
        /*001e*/ 	.short	0x00a8


	//----- nvinfo : EIATTR_NUM_BARRIERS
	.align		4
        /*0020*/ 	.byte	0x02, 0x4c
        /*0022*/ 	.byte	0x10
	.zero		1


	//----- nvinfo : EIATTR_EXTERNS
	.align		4
        /*0024*/ 	.byte	0x04, 0x0f
        /*0026*/ 	.short	(.L_338 - .L_337)


	//   ....[0]....
	.align		4
.L_337:
        /*0028*/ 	.word	index@(__assertfail)


	//----- nvinfo : EIATTR_MERCURY_ISA_VERSION
	.align		4
.L_338:
        /*002c*/ 	.byte	0x03, 0x5f
        /*002e*/ 	.short	0x0101


	//----- nvinfo : EIATTR_INT_WARP_WIDE_INSTR_OFFSETS
	.align		4
        /*0030*/ 	.byte	0x04, 0x31
        /*0032*/ 	.short	(.L_340 - .L_339)


	//   ....[0]....
.L_339:
        /*0034*/ 	.word	0x000000c0


	//   ....[1]....
        /*0038*/ 	.word	0x000000d0


	//   ....[2]....
        /*003c*/ 	.word	0x000000e0


	//   ....[3]....
        /*0040*/ 	.word	0x00000180


	//----- nvinfo : EIATTR_COOP_GROUP_MASK_REGIDS
	.align		4
.L_340:
        /*0044*/ 	.byte	0x04, 0x29
        /*0046*/ 	.short	(.L_342 - .L_341)


	//   ....[0]....
.L_341:
        /*0048*/ 	.word	0xffffffff


	//   ....[1]....
        /*004c*/ 	.word	0xffffffff


	//   ....[2]....
        /*0050*/ 	.word	0xffffffff


	//   ....[3]....
        /*0054*/ 	.word	0xffffffff


	//   ....[4]....
        /*0058*/ 	.word	0xffffffff


	//   ....[5]....
        /*005c*/ 	.word	0xffffffff


	//   ....[6]....
        /*0060*/ 	.word	0xffffffff


	//   ....[7]....
        /*0064*/ 	.word	0xffffffff


	//   ....[8]....
        /*0068*/ 	.word	0xffffffff


	//   ....[9]....
        /*006c*/ 	.word	0xffffffff


	//   ....[10]....
        /*0070*/ 	.word	0xffffffff


	//   ....[11]....
        /*0074*/ 	.word	0xffffffff


	//   ....[12]....
        /*0078*/ 	.word	0xffffffff


	//   ....[13]....
        /*007c*/ 	.word	0xffffffff


	//   ....[14]....
        /*0080*/ 	.word	0xffffffff


	//   ....[15]....
        /*0084*/ 	.word	0xffffffff


	//   ....[16]....
        /*0088*/ 	.word	0xffffffff


	//   ....[17]....
        /*008c*/ 	.word	0xffffffff


	//   ....[18]....
        /*0090*/ 	.word	0xffffffff


	//   ....[19]....
        /*0094*/ 	.word	0xffffffff


	//   ....[20]....
        /*0098*/ 	.word	0xffffffff


	//   ....[21]....
        /*009c*/ 	.word	0xffffffff


	//   ....[22]....
        /*00a0*/ 	.word	0xffffffff


	//   ....[23]....
        /*00a4*/ 	.word	0xffffffff


	//   ....[24]....
        /*00a8*/ 	.word	0xffffffff


	//   ....[25]....
        /*00ac*/ 	.word	0xffffffff


	//   ....[26]....
        /*00b0*/ 	.word	0xffffffff


	//   ....[27]....
        /*00b4*/ 	.word	0xffffffff


	//   ....[28]....
        /*00b8*/ 	.word	0xffffffff


	//   ....[29]....
        /*00bc*/ 	.word	0xffffffff


	//   ....[30]....
        /*00c0*/ 	.word	0xffffffff


	//   ....[31]....
        /*00c4*/ 	.word	0xffffffff


	//   ....[32]....
        /*00c8*/ 	.word	0xffffffff


	//   ....[33]....
        /*00cc*/ 	.word	0xffffffff


	//   ....[34]....
        /*00d0*/ 	.word	0xffffffff


	//   ....[35]....
        /*00d4*/ 	.word	0xffffffff


	//   ....[36]....
        /*00d8*/ 	.word	0xffffffff


	//   ....[37]....
        /*00dc*/ 	.word	0xffffffff


	//   ....[38]....
        /*00e0*/ 	.word	0xffffffff


	//   ....[39]....
        /*00e4*/ 	.word	0xffffffff


	//   ....[40]....
        /*00e8*/ 	.word	0xffffffff


	//   ....[41]....
        /*00ec*/ 	.word	0xffffffff


	//   ....[42]....
        /*00f0*/ 	.word	0xffffffff


	//   ....[43]....
        /*00f4*/ 	.word	0xffffffff


	//   ....[44]....
        /*00f8*/ 	.word	0xffffffff


	//   ....[45]....
        /*00fc*/ 	.word	0xffffffff


	//   ....[46]....
        /*0100*/ 	.word	0xffffffff


	//   ....[47]....
        /*0104*/ 	.word	0xffffffff


	//   ....[48]....
        /*0108*/ 	.word	0xffffffff


	//   ....[49]....
        /*010c*/ 	.word	0xffffffff


	//   ....[50]....
        /*0110*/ 	.word	0xffffffff


	//   ....[51]....
        /*0114*/ 	.word	0xffffffff


	//   ....[52]....
        /*0118*/ 	.word	0xffffffff


	//   ....[53]....
        /*011c*/ 	.word	0xffffffff


	//   ....[54]....
        /*0120*/ 	.word	0xffffffff


	//   ....[55]....
        /*0124*/ 	.word	0xffffffff


	//   ....[56]....
        /*0128*/ 	.word	0xffffffff


	//   ....[57]....
        /*012c*/ 	.word	0xffffffff


	//   ....[58]....
        /*0130*/ 	.word	0xffffffff


	//   ....[59]....
        /*0134*/ 	.word	0xffffffff


	//   ....[60]....
        /*0138*/ 	.word	0xffffffff


	//   ....[61]....
        /*013c*/ 	.word	0xffffffff


	//   ....[62]....
        /*0140*/ 	.word	0xffffffff


	//   ....[63]....
        /*0144*/ 	.word	0xffffffff


	//   ....[64]....
        /*0148*/ 	.word	0xffffffff


	//   ....[65]....
        /*014c*/ 	.word	0xffffffff


	//   ....[66]....
        /*0150*/ 	.word	0xffffffff


	//   ....[67]....
        /*0154*/ 	.word	0xffffffff


	//   ....[68]....
        /*0158*/ 	.word	0xffffffff


	//   ....[69]....
        /*015c*/ 	.word	0xffffffff


	//   ....[70]....
        /*0160*/ 	.word	0xffffffff


	//   ....[71]....
        /*0164*/ 	.word	0xffffffff


	//   ....[72]....
        /*0168*/ 	.word	0xffffffff


	//   ....[73]....
        /*016c*/ 	.word	0xffffffff


	//   ....[74]....
        /*0170*/ 	.word	0xffffffff


	//   ....[75]....
        /*0174*/ 	.word	0xffffffff


	//   ....[76]....
        /*0178*/ 	.word	0xffffffff


	//   ....[77]....
        /*017c*/ 	.word	0xffffffff


	//   ....[78]....
        /*0180*/ 	.word	0xffffffff


	//   ....[79]....
        /*0184*/ 	.word	0xffffffff


	//   ....[80]....
        /*0188*/ 	.word	0xffffffff


	//   ....[81]....
        /*018c*/ 	.word	0xffffffff


	//   ....[82]....
        /*0190*/ 	.word	0xffffffff


	//   ....[83]....
        /*0194*/ 	.word	0xffffffff


	//   ....[84]....
        /*0198*/ 	.word	0xffffffff


	//   ....[85]....
        /*019c*/ 	.word	0xffffffff


	//   ....[86]....
        /*01a0*/ 	.word	0xffffffff


	//   ....[87]....
        /*01a4*/ 	.word	0xffffffff


	//   ....[88]....
        /*01a8*/ 	.word	0xffffffff


	//   ....[89]....
        /*01ac*/ 	.word	0xffffffff


	//   ....[90]....
        /*01b0*/ 	.word	0xffffffff


	//   ....[91]....
        /*01b4*/ 	.word	0xffffffff


	//   ....[92]....
        /*01b8*/ 	.word	0xffffffff


	//   ....[93]....
        /*01bc*/ 	.word	0x0500000f


	//   ....[94]....
        /*01c0*/ 	.word	0x0500000f


	//   ....[95]....
        /*01c4*/ 	.word	0x0500000f


	//   ....[96]....
        /*01c8*/ 	.word	0x0500000f


	//   ....[97]....
        /*01cc*/ 	.word	0x0500000f


	//   ....[98]....
        /*01d0*/ 	.word	0x0500000f


	//   ....[99]....
        /*01d4*/ 	.word	0x0500000f


	//   ....[100]....
        /*01d8*/ 	.word	0x0500000f


	//   ....[101]....
        /*01dc*/ 	.word	0x0500000f


	//   ....[102]....
        /*01e0*/ 	.word	0x0500000f


	//   ....[103]....
        /*01e4*/ 	.word	0x0500000f


	//   ....[104]....
        /*01e8*/ 	.word	0x0500000f


	//   ....[105]....
        /*01ec*/ 	.word	0x0500000f


	//   ....[106]....
        /*01f0*/ 	.word	0x0500000f


	//   ....[107]....
        /*01f4*/ 	.word	0x0500000f


	//   ....[108]....
        /*01f8*/ 	.word	0x0500000f


	//   ....[109]....
        /*01fc*/ 	.word	0x0500000f


	//   ....[110]....
        /*0200*/ 	.word	0x0500000f


	//   ....[111]....
        /*0204*/ 	.word	0x0500000f


	//   ....[112]....
        /*0208*/ 	.word	0x0500000f


	//   ....[113]....
        /*020c*/ 	.word	0x0500000f


	//   ....[114]....
        /*0210*/ 	.word	0x0500000f


	//   ....[115]....
        /*0214*/ 	.word	0x0500000f


	//   ....[116]....
        /*0218*/ 	.word	0x0500000f


	//   ....[117]....
        /*021c*/ 	.word	0x0500000f


	//   ....[118]....
        /*0220*/ 	.word	0x0500000f


	//   ....[119]....
        /*0224*/ 	.word	0x0500000f


	//   ....[120]....
        /*0228*/ 	.word	0x0500000f


	//   ....[121]....
        /*022c*/ 	.word	0x0500000f


	//   ....[122]....
        /*0230*/ 	.word	0x0500000f


	//   ....[123]....
        /*0234*/ 	.word	0x0500000f


	//   ....[124]....
        /*0238*/ 	.word	0x0500000f


	//   ....[125]....
        /*023c*/ 	.word	0x0500000f


	//   ....[126]....
        /*0240*/ 	.word	0x0500000f


	//   ....[127]....
        /*0244*/ 	.word	0x0500000f


	//   ....[128]....
        /*0248*/ 	.word	0x0500000f


	//   ....[129]....
        /*024c*/ 	.word	0x0500000f


	//   ....[130]....
        /*0250*/ 	.word	0x0500000f


	//   ....[131]....
        /*0254*/ 	.word	0x0500000f


	//   ....[132]....
        /*0258*/ 	.word	0x0500000f


	//   ....[133]....
        /*025c*/ 	.word	0x0500000f


	//   ....[134]....
        /*0260*/ 	.word	0x0500000f


	//   ....[135]....
        /*0264*/ 	.word	0x0500000f


	//   ....[136]....
        /*0268*/ 	.word	0x0500000f


	//   ....[137]....
        /*026c*/ 	.word	0x0500000f


	//   ....[138]....
        /*0270*/ 	.word	0x0500000f


	//   ....[139]....
        /*0274*/ 	.word	0x0500000f


	//   ....[140]....
        /*0278*/ 	.word	0x0500000f


	//   ....[141]....
        /*027c*/ 	.word	0x0500000f


	//   ....[142]....
        /*0280*/ 	.word	0x0500000f


	//   ....[143]....
        /*0284*/ 	.word	0xffffffff


	//   ....[144]....
        /*0288*/ 	.word	0xffffffff


	//   ....[145]....
        /*028c*/ 	.word	0xffffffff


	//   ....[146]....
        /*0290*/ 	.word	0xffffffff


	//   ....[147]....
        /*0294*/ 	.word	0xffffffff


	//   ....[148]....
        /*0298*/ 	.word	0xffffffff


	//   ....[149]....
        /*029c*/ 	.word	0xffffffff


	//   ....[150]....
        /*02a0*/ 	.word	0xffffffff


	//----- nvinfo : EIATTR_COOP_GROUP_INSTR_OFFSETS
	.align		4
.L_342:
        /*02a4*/ 	.byte	0x04, 0x28
        /*02a6*/ 	.short	(.L_344 - .L_343)


	//   ....[0]....
.L_343:
        /*02a8*/ 	.word	0x00000080


	//   ....[1]....
        /*02ac*/ 	.word	0x00000090


	//   ....[2]....
        /*02b0*/ 	.word	0x000002b0


	//   ....[3]....
        /*02b4*/ 	.word	0x00000410


	//   ....[4]....
        /*02b8*/ 	.word	0x00000530


	//   ....[5]....
        /*02bc*/ 	.word	0x00000690


	//   ....[6]....
        /*02c0*/ 	.word	0x00001fe0


	//   ....[7]....
        /*02c4*/ 	.word	0x00009e80


	//   ....[8]....
        /*02c8*/ 	.word	0x0000bda0


	//   ....[9]....
        /*02cc*/ 	.word	0x0000d070


	//   ....[10]....
        /*02d0*/ 	.word	0x0000d600


	//   ....[11]....
        /*02d4*/ 	.word	0x0000e0a0


	//   ....[12]....
        /*02d8*/ 	.word	0x0000e250


	//   ....[13]....
        /*02dc*/ 	.word	0x0000e880


	//   ....[14]....
        /*02e0*/ 	.word	0x0000e950


	//   ....[15]....
        /*02e4*/ 	.word	0x000114b0


	//   ....[16]....
        /*02e8*/ 	.word	0x00012da0


	//   ....[17]....
        /*02ec*/ 	.word	0x00014450


	//   ....[18]....
        /*02f0*/ 	.word	0x00014490


	//   ....[19]....
        /*02f4*/ 	.word	0x000144d0


	//   ....[20]....
        /*02f8*/ 	.word	0x000144f0


	//   ....[21]....
        /*02fc*/ 	.word	0x00018b70


	//   ....[22]....
        /*0300*/ 	.word	0x00019f20


	//   ....[23]....
        /*0304*/ 	.word	0x0001b200


	//   ....[24]....
        /*0308*/ 	.word	0x0001b7c0


	//   ....[25]....
        /*030c*/ 	.word	0x0001c3b0


	//   ....[26]....
        /*0310*/ 	.word	0x0001c400


	//   ....[27]....
        /*0314*/ 	.word	0x0001c440


	//   ....[28]....
        /*0318*/ 	.word	0x0001c460


	//   ....[29]....
        /*031c*/ 	.word	0x00020b60


	//   ....[30]....
        /*0320*/ 	.word	0x00020d00


	//   ....[31]....
        /*0324*/ 	.word	0x00020d20


	//   ....[32]....
        /*0328*/ 	.word	0x00020d60


	//   ....[33]....
        /*032c*/ 	.word	0x00020d80


	//   ....[34]....
        /*0330*/ 	.word	0x00022290


	//   ....[35]....
        /*0334*/ 	.word	0x00022800


	//   ....[36]....
        /*0338*/ 	.word	0x00022820


	//   ....[37]....
        /*033c*/ 	.word	0x00022830


	//   ....[38]....
        /*0340*/ 	.word	0x00022840


	//   ....[39]....
        /*0344*/ 	.word	0x00022be0


	//   ....[40]....
        /*0348*/ 	.word	0x00022c20


	//   ....[41]....
        /*034c*/ 	.word	0x00023ab0


	//   ....[42]....
        /*0350*/ 	.word	0x00023ad0


	//   ....[43]....
        /*0354*/ 	.word	0x00024ce0


	//   ....[44]....
        /*0358*/ 	.word	0x000263a0


	//   ....[45]....
        /*035c*/ 	.word	0x000263c0


	//   ....[46]....
        /*0360*/ 	.word	0x000263d0


	//   ....[47]....
        /*0364*/ 	.word	0x00026410


	//   ....[48]....
        /*0368*/ 	.word	0x00026460


	//   ....[49]....
        /*036c*/ 	.word	0x00026480


	//   ....[50]....
        /*0370*/ 	.word	0x000264b0


	//   ....[51]....
        /*0374*/ 	.word	0x000264d0


	//   ....[52]....
        /*0378*/ 	.word	0x00026ab0


	//   ....[53]....
        /*037c*/ 	.word	0x00026af0


	//   ....[54]....
        /*0380*/ 	.word	0x00026b10


	//   ....[55]....
        /*0384*/ 	.word	0x00026bc0


	//   ....[56]....
        /*0388*/ 	.word	0x00026be0


	//   ....[57]....
        /*038c*/ 	.word	0x00026c90


	//   ....[58]....
        /*0390*/ 	.word	0x00026cb0


	//   ....[59]....
        /*0394*/ 	.word	0x00026cd0


	//   ....[60]....
        /*0398*/ 	.word	0x00027440


	//   ....[61]....
        /*039c*/ 	.word	0x00027470


	//   ....[62]....
        /*03a0*/ 	.word	0x00027500


	//   ....[63]....
        /*03a4*/ 	.word	0x000275b0


	//   ....[64]....
        /*03a8*/ 	.word	0x000276a0


	//   ....[65]....
        /*03ac*/ 	.word	0x00027770


	//   ....[66]....
        /*03b0*/ 	.word	0x000277d0


	//   ....[67]....
        /*03b4*/ 	.word	0x00027870


	//   ....[68]....
        /*03b8*/ 	.word	0x00027d20


	//   ....[69]....
        /*03bc*/ 	.word	0x00027d50


	//   ....[70]....
        /*03c0*/ 	.word	0x00027d80


	//   ....[71]....
        /*03c4*/ 	.word	0x00027db0


	//   ....[72]....
        /*03c8*/ 	.word	0x00027de0


	//   ....[73]....
        /*03cc*/ 	.word	0x00027e30


	//   ....[74]....
        /*03d0*/ 	.word	0x00027fb0


	//   ....[75]....
        /*03d4*/ 	.word	0x00027fe0


	//   ....[76]....
        /*03d8*/ 	.word	0x000289e0


	//   ....[77]....
        /*03dc*/ 	.word	0x00028a00


	//   ....[78]....
        /*03e0*/ 	.word	0x00028a10


	//   ....[79]....
        /*03e4*/ 	.word	0x00028a30


	//   ....[80]....
        /*03e8*/ 	.word	0x00028a50


	//   ....[81]....
        /*03ec*/ 	.word	0x00028a80


	//   ....[82]....
        /*03f0*/ 	.word	0x00028aa0


	//   ....[83]....
        /*03f4*/ 	.word	0x00028ad0


	//   ....[84]....
        /*03f8*/ 	.word	0x00028e30


	//   ....[85]....
        /*03fc*/ 	.word	0x00028e60


	//   ....[86]....
        /*0400*/ 	.word	0x00028e90


	//   ....[87]....
        /*0404*/ 	.word	0x00028eb0


	//   ....[88]....
        /*0408*/ 	.word	0x00028ec0


	//   ....[89]....
        /*040c*/ 	.word	0x00028ee0


	//   ....[90]....
        /*0410*/ 	.word	0x00028f80


	//   ....[91]....
        /*0414*/ 	.word	0x00028fc0


	//   ....[92]....
        /*0418*/ 	.word	0x000294c0


	//   ....[93]....
        /*041c*/ 	.word	0x00029a20


	//   ....[94]....
        /*0420*/ 	.word	0x00029b10


	//   ....[95]....
        /*0424*/ 	.word	0x00029bb0


	//   ....[96]....
        /*0428*/ 	.word	0x00029c30


	//   ....[97]....
        /*042c*/ 	.word	0x00029ce0


	//   ....[98]....
        /*0430*/ 	.word	0x00029d40


	//   ....[99]....
        /*0434*/ 	.word	0x00029df0


	//   ....[100]....
        /*0438*/ 	.word	0x00029e50


	//   ....[101]....
        /*043c*/ 	.word	0x00029f00


	//   ....[102]....
        /*0440*/ 	.word	0x00029f90


	//   ....[103]....
        /*0444*/ 	.word	0x00029fe0


	//   ....[104]....
        /*0448*/ 	.word	0x0002a0b0


	//   ....[105]....
        /*044c*/ 	.word	0x0002a1c0


	//   ....[106]....
        /*0450*/ 	.word	0x0002a250


	//   ....[107]....
        /*0454*/ 	.word	0x0002a340


	//   ....[108]....
        /*0458*/ 	.word	0x0002a3c0


	//   ....[109]....
        /*045c*/ 	.word	0x0002a4a0


	//   ....[110]....
        /*0460*/ 	.word	0x0002a530


	//   ....[111]....
        /*0464*/ 	.word	0x0002a610


	//   ....[112]....
        /*0468*/ 	.word	0x0002a870


	//   ....[113]....
        /*046c*/ 	.word	0x0002a8e0


	//   ....[114]....
        /*0470*/ 	.word	0x0002ab10


	//   ....[115]....
        /*0474*/ 	.word	0x0002ab80


	//   ....[116]....
        /*0478*/ 	.word	0x0002ad50


	//   ....[117]....
        /*047c*/ 	.word	0x0002ada0


	//   ....[118]....
        /*0480*/ 	.word	0x0002aef0


	//   ....[119]....
        /*0484*/ 	.word	0x0002afe0


	//   ....[120]....
        /*0488*/ 	.word	0x0002b230


	//   ....[121]....
        /*048c*/ 	.word	0x0002b280


	//   ....[122]....
        /*0490*/ 	.word	0x0002b440


	//   ....[123]....
        /*0494*/ 	.word	0x0002b490


	//   ....[124]....
        /*0498*/ 	.word	0x0002b650


	//   ....[125]....
        /*049c*/ 	.word	0x0002b6a0


	//   ....[126]....
        /*04a0*/ 	.word	0x0002b780


	//   ....[127]....
        /*04a4*/ 	.word	0x0002b820


	//   ....[128]....
        /*04a8*/ 	.word	0x0002b880


	//   ....[129]....
        /*04ac*/ 	.word	0x0002b920


	//   ....[130]....
        /*04b0*/ 	.word	0x0002b980


	//   ....[131]....
        /*04b4*/ 	.word	0x0002ba20


	//   ....[132]....
        /*04b8*/ 	.word	0x0002ba80


	//   ....[133]....
        /*04bc*/ 	.word	0x0002bb20


	//   ....[134]....
        /*04c0*/ 	.word	0x0002bc00


	//   ....[135]....
        /*04c4*/ 	.word	0x0002bcd0


	//   ....[136]....
        /*04c8*/ 	.word	0x0002bda0


	//   ....[137]....
        /*04cc*/ 	.word	0x0002bea0


	//   ....[138]....
        /*04d0*/ 	.word	0x0002bfc0


	//   ....[139]....
        /*04d4*/ 	.word	0x0002c0a0


	//   ....[140]....
        /*04d8*/ 	.word	0x0002c1b0


	//   ....[141]....
        /*04dc*/ 	.word	0x0002c280


	//   ....[142]....
        /*04e0*/ 	.word	0x0002c390


	//   ....[143]....
        /*04e4*/ 	.word	0x0002e390


	//   ....[144]....
        /*04e8*/ 	.word	0x0002fad0


	//   ....[145]....
        /*04ec*/ 	.word	0x00030190


	//   ....[146]....
        /*04f0*/ 	.word	0x00030ed0


	//   ....[147]....
        /*04f4*/ 	.word	0x00030f10


	//   ....[148]....
        /*04f8*/ 	.word	0x00030f80


	//   ....[149]....
        /*04fc*/ 	.word	0x00030fa0


	//   ....[150]....
        /*0500*/ 	.word	0x0003e120


	//----- nvinfo : EIATTR_REG_RECONFIG
	.align		4
.L_344:
        /*0504*/ 	.byte	0x01, 0x54
	.zero		2


	//----- nvinfo : EIATTR_SYSCALL_OFFSETS
	.align		4
        /*0508*/ 	.byte	0x04, 0x46
        /*050a*/ 	.short	(.L_346 - .L_345)


	//   ....[0]....
.L_345:
        /*050c*/ 	.word	0x0000a240


	//   ....[1]....
        /*0510*/ 	.word	0x000258a0


	//   ....[2]....
        /*0514*/ 	.word	0x000259e0


	//   ....[3]....
        /*0518*/ 	.word	0x00025ad0


	//   ....[4]....
        /*051c*/ 	.word	0x00026760


	//   ....[5]....
        /*0520*/ 	.word	0x00026f90


	//----- nvinfo : EIATTR_MBARRIER_INSTR_OFFSETS
	.align		4
.L_346:
        /*0524*/ 	.byte	0x04, 0x39
        /*0526*/ 	.short	(.L_348 - .L_347)


	//   ....[0]....
.L_347:
        /*0528*/ 	.word	0x00000190
        /*052c*/ 	.word	0x000000ff
        /*0530*/ 	.word	0x00038800
        /*0534*/ 	.short	0x0100
        /*0536*/ 	.byte	0x08
	.zero		1


	//   ....[1]....
        /*0538*/ 	.word	0x000001a0
        /*053c*/ 	.word	0x000000ff
        /*0540*/ 	.word	0x00038810
        /*0544*/ 	.short	0x0100
        /*0546*/ 	.byte	0x08
	.zero		1


	//   ....[2]....
        /*0548*/ 	.word	0x000001b0
        /*054c*/ 	.word	0x000000ff
        /*0550*/ 	.word	0x00038820
        /*0554*/ 	.short	0x0100
        /*0556*/ 	.byte	0x08
	.zero		1


	//   ....[3]....
        /*0558*/ 	.word	0x00000260
        /*055c*/ 	.word	0x000000ff
        /*0560*/ 	.word	0x00038830
        /*0564*/ 	.short	0x0100
        /*0566*/ 	.byte	0x06
	.zero		1


	//   ....[4]....
        /*0568*/ 	.word	0x00000270
        /*056c*/ 	.word	0x000000ff
        /*0570*/ 	.word	0x00038840
        /*0574*/ 	.short	0x0100
        /*0576*/ 	.byte	0x06
	.zero		1


	//   ....[5]....
        /*0578*/ 	.word	0x00000280
        /*057c*/ 	.word	0x000000ff
        /*0580*/ 	.word	0x00038838
        /*0584*/ 	.short	0x0100
        /*0586*/ 	.byte	0x06
	.zero		1


	//   ....[6]....
        /*0588*/ 	.word	0x00000290
        /*058c*/ 	.word	0x000000ff
        /*0590*/ 	.word	0x00038848
        /*0594*/ 	.short	0x0100
        /*0596*/ 	.byte	0x06
	.zero		1


	//   ....[7]....
        /*0598*/ 	.word	0x000003c0
        /*059c*/ 	.word	0x000000ff
        /*05a0*/ 	.word	0x00038850
        /*05a4*/ 	.short	0x0100
        /*05a6*/ 	.byte	0x08
	.zero		1


	//   ....[8]....
        /*05a8*/ 	.word	0x000003d0
        /*05ac*/ 	.word	0x000000ff
        /*05b0*/ 	.word	0x00038860
        /*05b4*/ 	.short	0x0100
        /*05b6*/ 	.byte	0x08
	.zero		1


	//   ....[9]....
        /*05b8*/ 	.word	0x000003e0
        /*05bc*/ 	.word	0x000000ff
        /*05c0*/ 	.word	0x00038858
        /*05c4*/ 	.short	0x0100
        /*05c6*/ 	.byte	0x08
	.zero		1


	//   ....[10]....
        /*05c8*/ 	.word	0x000003f0
        /*05cc*/ 	.word	0x000000ff
        /*05d0*/ 	.word	0x00038868
        /*05d4*/ 	.short	0x0100
        /*05d6*/ 	.byte	0x08
	.zero		1


	//   ....[11]....
        /*05d8*/ 	.word	0x000004e0
        /*05dc*/ 	.word	0x000000ff
        /*05e0*/ 	.word	0x00038870
        /*05e4*/ 	.short	0x0100
        /*05e6*/ 	.byte	0x06
	.zero		1


	//   ....[12]....
        /*05e8*/ 	.word	0x000004f0
        /*05ec*/ 	.word	0x000000ff
        /*05f0*/ 	.word	0x00038880
        /*05f4*/ 	.short	0x0100
        /*05f6*/ 	.byte	0x06
	.zero		1


	//   ....[13]....
        /*05f8*/ 	.word	0x00000500
        /*05fc*/ 	.word	0x000000ff
        /*0600*/ 	.word	0x00038878
        /*0604*/ 	.short	0x0100
        /*0606*/ 	.byte	0x06
	.zero		1


	//   ....[14]....
        /*0608*/ 	.word	0x00000510
        /*060c*/ 	.word	0x000000ff
        /*0610*/ 	.word	0x00038888
        /*0614*/ 	.short	0x0100
        /*0616*/ 	.byte	0x06
	.zero		1


	//   ....[15]....
        /*0618*/ 	.word	0x00000640
        /*061c*/ 	.word	0x000000ff
        /*0620*/ 	.word	0x00038890
        /*0624*/ 	.short	0x0100
        /*0626*/ 	.byte	0x08
	.zero		1


	//   ....[16]....
        /*0628*/ 	.word	0x00000650
        /*062c*/ 	.word	0x000000ff
        /*0630*/ 	.word	0x000388a0
        /*0634*/ 	.short	0x0100
        /*0636*/ 	.byte	0x08
	.zero		1


	//   ....[17]....
        /*0638*/ 	.word	0x00000660
        /*063c*/ 	.word	0x000000ff
        /*0640*/ 	.word	0x00038898
        /*0644*/ 	.short	0x0100
        /*0646*/ 	.byte	0x08
	.zero		1


	//   ....[18]....
        /*0648*/ 	.word	0x00000670
        /*064c*/ 	.word	0x000000ff
        /*0650*/ 	.word	0x000388a8
        /*0654*/ 	.short	0x0100
        /*0656*/ 	.byte	0x08
	.zero		1


	//   ....[19]....
        /*0658*/ 	.word	0x000007b0
        /*065c*/ 	.word	0x000000ff
        /*0660*/ 	.word	0x000388b0
        /*0664*/ 	.short	0x0100
        /*0666*/ 	.byte	0x08
	.zero		1


	//   ....[20]....
        /*0668*/ 	.word	0x000007c0
        /*066c*/ 	.word	0x000000ff
        /*0670*/ 	.word	0x000388c0
        /*0674*/ 	.short	0x0100
        /*0676*/ 	.byte	0x08
	.zero		1


	//   ....[21]....
        /*0678*/ 	.word	0x000007d0
        /*067c*/ 	.word	0x000000ff
        /*0680*/ 	.word	0x000388b8
        /*0684*/ 	.short	0x0100
        /*0686*/ 	.byte	0x08
	.zero		1


	//   ....[22]....
        /*0688*/ 	.word	0x000007e0
        /*068c*/ 	.word	0x000000ff
        /*0690*/ 	.word	0x000388c8
        /*0694*/ 	.short	0x0100
        /*0696*/ 	.byte	0x08
	.zero		1


	//   ....[23]....
        /*0698*/ 	.word	0x000044b0
        /*069c*/ 	.word	0x00000004
        /*06a0*/ 	.word	0x00000000
        /*06a4*/ 	.short	0x0101
        /*06a6*/ 	.byte	0x3f
	.zero		1


	//   ....[24]....
        /*06a8*/ 	.word	0x00008220
        /*06ac*/ 	.word	0x00000004
        /*06b0*/ 	.word	0x00000000
        /*06b4*/ 	.short	0x0101
        /*06b6*/ 	.byte	0x3f
	.zero		1


	//   ....[25]....
        /*06b8*/ 	.word	0x0000a820
        /*06bc*/ 	.word	0x000000ff
        /*06c0*/ 	.word	0x00038800
        /*06c4*/ 	.short	0x010a
        /*06c6*/ 	.byte	0x2b
	.zero		1


	//   ....[26]....
        /*06c8*/ 	.word	0x0000ac00
        /*06cc*/ 	.word	0x0000000c
        /*06d0*/ 	.word	0x00000000
        /*06d4*/ 	.short	0x010a
        /*06d6*/ 	.byte	0x3f
	.zero		1


	//   ....[27]....
        /*06d8*/ 	.word	0x0000ac60
        /*06dc*/ 	.word	0x0000000c
        /*06e0*/ 	.word	0x00000000
        /*06e4*/ 	.short	0x010a
        /*06e6*/ 	.byte	0x3f
	.zero		1


	//   ....[28]....
        /*06e8*/ 	.word	0x0000b010
        /*06ec*/ 	.word	0x000000ff
        /*06f0*/ 	.word	0x00038810
        /*06f4*/ 	.short	0x010a
        /*06f6*/ 	.byte	0x2b
	.zero		1


	//   ....[29]....
        /*06f8*/ 	.word	0x0000b110
        /*06fc*/ 	.word	0x00000008
        /*0700*/ 	.word	0x00000000
        /*0704*/ 	.short	0x010a
        /*0706*/ 	.byte	0x3f
	.zero		1


	//   ....[30]....
        /*0708*/ 	.word	0x0000b170
        /*070c*/ 	.word	0x00000008
        /*0710*/ 	.word	0x00000000
        /*0714*/ 	.short	0x010a
        /*0716*/ 	.byte	0x3f
	.zero		1


	//   ....[31]....
        /*0718*/ 	.word	0x0000cd60
        /*071c*/ 	.word	0x00000003
        /*0720*/ 	.word	0x00000000
        /*0724*/ 	.short	0x0101
        /*0726*/ 	.byte	0x3f
	.zero		1


	//   ....[32]....
        /*0728*/ 	.word	0x000115c0
        /*072c*/ 	.word	0x00000000
        /*0730*/ 	.word	0x00000000
        /*0734*/ 	.short	0x0101
        /*0736*/ 	.byte	0x3f
	.zero		1


	//   ....[33]....
        /*0738*/ 	.word	0x00011cd0
        /*073c*/ 	.word	0x00000004
        /*0740*/ 	.word	0x00000000
        /*0744*/ 	.short	0x010a
        /*0746*/ 	.byte	0x3f
	.zero		1


	//   ....[34]....
        /*0748*/ 	.word	0x00011d70
        /*074c*/ 	.word	0x00000006
        /*0750*/ 	.word	0x00000000
        /*0754*/ 	.short	0x010a
        /*0756*/ 	.byte	0x3f
	.zero		1


	//   ....[35]....
        /*0758*/ 	.word	0x00012190
        /*075c*/ 	.word	0x0000000c
        /*0760*/ 	.word	0x00000000
        /*0764*/ 	.short	0x010a
        /*0766*/ 	.byte	0x3f
	.zero		1


	//   ....[36]....
        /*0768*/ 	.word	0x000121f0
        /*076c*/ 	.word	0x0000000c
        /*0770*/ 	.word	0x00000000
        /*0774*/ 	.short	0x010a
        /*0776*/ 	.byte	0x3f
	.zero		1


	//   ....[37]....
        /*0778*/ 	.word	0x00013de0
        /*077c*/ 	.word	0x00000005
        /*0780*/ 	.word	0x00000000
        /*0784*/ 	.short	0x0101
        /*0786*/ 	.byte	0x3f
	.zero		1


	//   ....[38]....
        /*0788*/ 	.word	0x00018c80
        /*078c*/ 	.word	0x00000002
        /*0790*/ 	.word	0x00000000
        /*0794*/ 	.short	0x0101
        /*0796*/ 	.byte	0x3f
	.zero		1


	//   ....[39]....
        /*0798*/ 	.word	0x00018e50
        /*079c*/ 	.word	0x00000004
        /*07a0*/ 	.word	0x00000000
        /*07a4*/ 	.short	0x010a
        /*07a6*/ 	.byte	0x3f
	.zero		1


	//   ....[40]....
        /*07a8*/ 	.word	0x00018ef0
        /*07ac*/ 	.word	0x00000006
        /*07b0*/ 	.word	0x00000000
        /*07b4*/ 	.short	0x010a
        /*07b6*/ 	.byte	0x3f
	.zero		1


	//   ....[41]....
        /*07b8*/ 	.word	0x00019310
        /*07bc*/ 	.word	0x0000000c
        /*07c0*/ 	.word	0x00000000
        /*07c4*/ 	.short	0x010a
        /*07c6*/ 	.byte	0x3f
	.zero		1


	//   ....[42]....
        /*07c8*/ 	.word	0x00019370
        /*07cc*/ 	.word	0x0000000c
        /*07d0*/ 	.word	0x00000000
        /*07d4*/ 	.short	0x010a
        /*07d6*/ 	.byte	0x3f
	.zero		1


	//   ....[43]....
        /*07d8*/ 	.word	0x0001af60
        /*07dc*/ 	.word	0x00000005
        /*07e0*/ 	.word	0x00000000
        /*07e4*/ 	.short	0x0101
        /*07e6*/ 	.byte	0x3f
	.zero		1


	//   ....[44]....
        /*07e8*/ 	.word	0x00020c70
        /*07ec*/ 	.word	0x00000002
        /*07f0*/ 	.word	0x00000000
        /*07f4*/ 	.short	0x0101
        /*07f6*/ 	.byte	0x3f
	.zero		1


	//   ....[45]....
        /*07f8*/ 	.word	0x00022260
        /*07fc*/ 	.word	0x000000ff
        /*0800*/ 	.word	0x00000000
        /*0804*/ 	.short	0x0101
        /*0806*/ 	.byte	0x04
	.zero		1


	//   ....[46]....
        /*0808*/ 	.word	0x00026150
        /*080c*/ 	.word	0x000000ff
        /*0810*/ 	.word	0x00038840
        /*0814*/ 	.short	0x010a
        /*0816*/ 	.byte	0x2d
	.zero		1


	//   ....[47]....
        /*0818*/ 	.word	0x00026590
        /*081c*/ 	.word	0x000000ff
        /*0820*/ 	.word	0x00038830
        /*0824*/ 	.short	0x0107
        /*0826*/ 	.byte	0x2d
	.zero		1


	//   ....[48]....
        /*0828*/ 	.word	0x00026600
        /*082c*/ 	.word	0x000000ff
        /*0830*/ 	.word	0x00038830
        /*0834*/ 	.short	0x0101
        /*0836*/ 	.byte	0x2d
	.zero		1


	//   ....[49]....
        /*0838*/ 	.word	0x00026e10
        /*083c*/ 	.word	0x000000ff
        /*0840*/ 	.word	0x00038800
        /*0844*/ 	.short	0x0107
        /*0846*/ 	.byte	0x2d
	.zero		1


	//   ....[50]....
        /*0848*/ 	.word	0x00026e60
        /*084c*/ 	.word	0x000000ff
        /*0850*/ 	.word	0x00038800
        /*0854*/ 	.short	0x0101
        /*0856*/ 	.byte	0x2d
	.zero		1


	//   ....[51]....
        /*0858*/ 	.word	0x00027ae0
        /*085c*/ 	.word	0x000000ff
        /*0860*/ 	.word	0x00038810
        /*0864*/ 	.short	0x0107
        /*0866*/ 	.byte	0x2d
	.zero		1


	//   ....[52]....
        /*0868*/ 	.word	0x00027b40
        /*086c*/ 	.word	0x000000ff
        /*0870*/ 	.word	0x00038810
        /*0874*/ 	.short	0x0101
        /*0876*/ 	.byte	0x2d
	.zero		1


	//   ....[53]....
        /*0878*/ 	.word	0x00027b50
        /*087c*/ 	.word	0x000000ff
        /*0880*/ 	.word	0x00038820
        /*0884*/ 	.short	0x010a
        /*0886*/ 	.byte	0x2d
	.zero		1


	//   ....[54]....
        /*0888*/ 	.word	0x00027ba0
        /*088c*/ 	.word	0x000000ff
        /*0890*/ 	.word	0x00038860
        /*0894*/ 	.short	0x010a
        /*0896*/ 	.byte	0x2d
	.zero		1


	//   ....[55]....
        /*0898*/ 	.word	0x000283c0
        /*089c*/ 	.word	0x000000ff
        /*08a0*/ 	.word	0x00038850
        /*08a4*/ 	.short	0x0107
        /*08a6*/ 	.byte	0x2d
	.zero		1


	//   ....[56]....
        /*08a8*/ 	.word	0x00028440
        /*08ac*/ 	.word	0x000000ff
        /*08b0*/ 	.word	0x00038850
        /*08b4*/ 	.short	0x0101
        /*08b6*/ 	.byte	0x2d
	.zero		1


	//   ....[57]....
        /*08b8*/ 	.word	0x000287e0
        /*08bc*/ 	.word	0x0000000a
        /*08c0*/ 	.word	0x00038840
        /*08c4*/ 	.short	0x010a
        /*08c6*/ 	.byte	0x3f
	.zero		1


	//   ....[58]....
        /*08c8*/ 	.word	0x00028b70
        /*08cc*/ 	.word	0x0000000a
        /*08d0*/ 	.word	0x00038830
        /*08d4*/ 	.short	0x0107
        /*08d6*/ 	.byte	0x3f
	.zero		1


	//   ....[59]....
        /*08d8*/ 	.word	0x00028c20
        /*08dc*/ 	.word	0x0000000a
        /*08e0*/ 	.word	0x00038830
        /*08e4*/ 	.short	0x0101
        /*08e6*/ 	.byte	0x3f
	.zero		1


	//   ....[60]....
        /*08e8*/ 	.word	0x00028c50
        /*08ec*/ 	.word	0x0000000a
        /*08f0*/ 	.word	0x00038860
        /*08f4*/ 	.short	0x010a
        /*08f6*/ 	.byte	0x3f
	.zero		1


	//   ....[61]....
        /*08f8*/ 	.word	0x00029290
        /*08fc*/ 	.word	0x0000000a
        /*0900*/ 	.word	0x00038850
        /*0904*/ 	.short	0x0107
        /*0906*/ 	.byte	0x3f
	.zero		1


	//   ....[62]....
        /*0908*/ 	.word	0x00029350
        /*090c*/ 	.word	0x0000000a
        /*0910*/ 	.word	0x00038850
        /*0914*/ 	.short	0x0101
        /*0916*/ 	.byte	0x3f
	.zero		1


	//   ....[63]....
        /*0918*/ 	.word	0x00029440
        /*091c*/ 	.word	0x00000005
        /*0920*/ 	.word	0x00038820
        /*0924*/ 	.short	0x010a
        /*0926*/ 	.byte	0x3f
	.zero		1


	//   ....[64]....
        /*0928*/ 	.word	0x000295b0
        /*092c*/ 	.word	0x00000003
        /*0930*/ 	.word	0x00038840
        /*0934*/ 	.short	0x010a
        /*0936*/ 	.byte	0x3f
	.zero		1


	//   ....[65]....
        /*0938*/ 	.word	0x00029650
        /*093c*/ 	.word	0x00000005
        /*0940*/ 	.word	0x00038840
        /*0944*/ 	.short	0x010a
        /*0946*/ 	.byte	0x3f
	.zero		1


	//   ....[66]....
        /*0948*/ 	.word	0x00029690
        /*094c*/ 	.word	0x00000003
        /*0950*/ 	.word	0x00038860
        /*0954*/ 	.short	0x010a
        /*0956*/ 	.byte	0x3f
	.zero		1


	//   ....[67]....
        /*0958*/ 	.word	0x000296d0
        /*095c*/ 	.word	0x00000005
        /*0960*/ 	.word	0x00038860
        /*0964*/ 	.short	0x010a
        /*0966*/ 	.byte	0x3f
	.zero		1


	//   ....[68]....
        /*0968*/ 	.word	0x00029740
        /*096c*/ 	.word	0x00000003
        /*0970*/ 	.word	0x00038800
        /*0974*/ 	.short	0x010a
        /*0976*/ 	.byte	0x3f
	.zero		1


	//   ....[69]....
        /*0978*/ 	.word	0x00029790
        /*097c*/ 	.word	0x0000000c
        /*0980*/ 	.word	0x00000000
        /*0984*/ 	.short	0x010a
        /*0986*/ 	.byte	0x3f
	.zero		1


	//   ....[70]....
        /*0988*/ 	.word	0x000297f0
        /*098c*/ 	.word	0x00000004
        /*0990*/ 	.word	0x00038810
        /*0994*/ 	.short	0x010a
        /*0996*/ 	.byte	0x3f
	.zero		1


	//   ....[71]....
        /*0998*/ 	.word	0x00029840
        /*099c*/ 	.word	0x00000008
        /*09a0*/ 	.word	0x00000000
        /*09a4*/ 	.short	0x010a
        /*09a6*/ 	.byte	0x3f
	.zero		1


	//   ....[72]....
        /*09a8*/ 	.word	0x00029890
        /*09ac*/ 	.word	0x00000006
        /*09b0*/ 	.word	0x00000000
        /*09b4*/ 	.short	0x010a
        /*09b6*/ 	.byte	0x3f
	.zero		1


	//   ....[73]....
        /*09b8*/ 	.word	0x000298e0
        /*09bc*/ 	.word	0x0000000c
        /*09c0*/ 	.word	0x00000000
        /*09c4*/ 	.short	0x010a
        /*09c6*/ 	.byte	0x3f
	.zero		1


	//   ....[74]....
        /*09c8*/ 	.word	0x00029930
        /*09cc*/ 	.word	0x00000006
        /*09d0*/ 	.word	0x00000000
        /*09d4*/ 	.short	0x010a
        /*09d6*/ 	.byte	0x3f
	.zero		1


	//   ....[75]....
        /*09d8*/ 	.word	0x00029980
        /*09dc*/ 	.word	0x0000000c
        /*09e0*/ 	.word	0x00000000
        /*09e4*/ 	.short	0x010a
        /*09e6*/ 	.byte	0x3f
	.zero		1


	//   ....[76]....
        /*09e8*/ 	.word	0x00029a60
        /*09ec*/ 	.word	0x00000003
        /*09f0*/ 	.word	0x00038840
        /*09f4*/ 	.short	0x010a
        /*09f6*/ 	.byte	0x3f
	.zero		1


	//   ....[77]....
        /*09f8*/ 	.word	0x0002ade0
        /*09fc*/ 	.word	0x00000003
        /*0a00*/ 	.word	0x00038820
        /*0a04*/ 	.short	0x010a
        /*0a06*/ 	.byte	0x3f
	.zero		1


	//   ....[78]....
        /*0a08*/ 	.word	0x0002ae40
        /*0a0c*/ 	.word	0x00000003
        /*0a10*/ 	.word	0x00038860
        /*0a14*/ 	.short	0x010a
        /*0a16*/ 	.byte	0x3f
	.zero		1


	//   ....[79]....
        /*0a18*/ 	.word	0x0002b6d0
        /*0a1c*/ 	.word	0x0000000a
        /*0a20*/ 	.word	0x00038840
        /*0a24*/ 	.short	0x010a
        /*0a26*/ 	.byte	0x3f
	.zero		1


	//   ....[80]....
        /*0a28*/ 	.word	0x0002bb50
        /*0a2c*/ 	.word	0x0000000a
        /*0a30*/ 	.word	0x00038860
        /*0a34*/ 	.short	0x010a
        /*0a36*/ 	.byte	0x3f
	.zero		1


	//   ....[81]....
        /*0a38*/ 	.word	0x0002c2b0
        /*0a3c*/ 	.word	0x00000005
        /*0a40*/ 	.word	0x00038820
        /*0a44*/ 	.short	0x010a
        /*0a46*/ 	.byte	0x3f
	.zero		1


	//   ....[82]....
        /*0a48*/ 	.word	0x0002c450
        /*0a4c*/ 	.word	0x00000003
        /*0a50*/ 	.word	0x00038840
        /*0a54*/ 	.short	0x010a
        /*0a56*/ 	.byte	0x3f
	.zero		1


	//   ....[83]....
        /*0a58*/ 	.word	0x0002c4a0
        /*0a5c*/ 	.word	0x00000005
        /*0a60*/ 	.word	0x00038840
        /*0a64*/ 	.short	0x010a
        /*0a66*/ 	.byte	0x3f
	.zero		1


	//   ....[84]....
        /*0a68*/ 	.word	0x0002c4f0
        /*0a6c*/ 	.word	0x00000003
        /*0a70*/ 	.word	0x00038860
        /*0a74*/ 	.short	0x010a
        /*0a76*/ 	.byte	0x3f
	.zero		1


	//   ....[85]....
        /*0a78*/ 	.word	0x0002c8b0
        /*0a7c*/ 	.word	0x00000018
        /*0a80*/ 	.word	0x00000000
        /*0a84*/ 	.short	0x010a
        /*0a86*/ 	.byte	0x3f
	.zero		1


	//   ....[86]....
        /*0a88*/ 	.word	0x0002c9f0
        /*0a8c*/ 	.word	0x0000000b
        /*0a90*/ 	.word	0x00000000
        /*0a94*/ 	.short	0x010a
        /*0a96*/ 	.byte	0x3f
	.zero		1


	//   ....[87]....
        /*0a98*/ 	.word	0x0002d050
        /*0a9c*/ 	.word	0x0000003a
        /*0aa0*/ 	.word	0x00000000
        /*0aa4*/ 	.short	0x010a
        /*0aa6*/ 	.byte	0x3f
	.zero		1


	//   ....[88]....
        /*0aa8*/ 	.word	0x0002d190
        /*0aac*/ 	.word	0x00000014
        /*0ab0*/ 	.word	0x00000000
        /*0ab4*/ 	.short	0x010a
        /*0ab6*/ 	.byte	0x3f
	.zero		1


	//   ....[89]....
        /*0ab8*/ 	.word	0x0002f6b0
        /*0abc*/ 	.word	0x0000000b
        /*0ac0*/ 	.word	0x00000000
        /*0ac4*/ 	.short	0x0101
        /*0ac6*/ 	.byte	0x3f
	.zero		1


	//   ....[90]....
        /*0ac8*/ 	.word	0x0003e2b0
        /*0acc*/ 	.word	0x00000007
        /*0ad0*/ 	.word	0x00000000
        /*0ad4*/ 	.short	0x0101
        /*0ad6*/ 	.byte	0x3f
	.zero		1


	//   ....[91]....
        /*0ad8*/ 	.word	0x0003e2e0
        /*0adc*/ 	.word	0x0000000b
        /*0ae0*/ 	.word	0x00000000
        /*0ae4*/ 	.short	0x010a
        /*0ae6*/ 	.byte	0x3f
	.zero		1


	//   ....[92]....
        /*0ae8*/ 	.word	0x0003e330
        /*0aec*/ 	.word	0x00000014
        /*0af0*/ 	.word	0x00000000
        /*0af4*/ 	.short	0x010a
        /*0af6*/ 	.byte	0x3f
	.zero		1


	//----- nvinfo : EIATTR_NUM_MBARRIERS
	.align		4
.L_348:
        /*0af8*/ 	.byte	0x03, 0x38
        /*0afa*/ 	.short	0x0017


	//----- nvinfo : EIATTR_EXIT_INSTR_OFFSETS
	.align		4
        /*0afc*/ 	.byte	0x04, 0x1c
        /*0afe*/ 	.short	(.L_350 - .L_349)


	//   ....[0]....
.L_349:
        /*0b00*/ 	.word	0x00029720


	//----- nvinfo : EIATTR_MAX_THREADS
	.align		4
.L_350:
        /*0b04*/ 	.byte	0x04, 0x05
        /*0b06*/ 	.short	(.L_352 - .L_351)
.L_351:
        /*0b08*/ 	.word	0x00000180
        /*0b0c*/ 	.word	0x00000001
        /*0b10*/ 	.word	0x00000001


	//----- nvinfo : EIATTR_CRS_STACK_SIZE
	.align		4
.L_352:
        /*0b14*/ 	.byte	0x04, 0x1e
        /*0b16*/ 	.short	(.L_354 - .L_353)
.L_353:
        /*0b18*/ 	.word	0x00000000


	//----- nvinfo : EIATTR_CBANK_PARAM_SIZE
	.align		4
.L_354:
        /*0b1c*/ 	.byte	0x03, 0x19
        /*0b1e*/ 	.short	0x0b70


	//----- nvinfo : EIATTR_PARAM_CBANK
	.align		4
        /*0b20*/ 	.byte	0x04, 0x0a
        /*0b22*/ 	.short	(.L_356 - .L_355)
	.align		4
.L_355:
        /*0b24*/ 	.word	index@(.nv.constant0._ZN7cutlass13device_kernelIN5flash11enable_sm90INS1_16FlashAttnFwdSm90INS1_25CollectiveMainloopFwdSm90ILi2EN4cute5tupleIJNS5_1CILi1EEES8_S8_EEENS6_IJNS7_ILi64EEESA_SA_EEELi512ENS_6half_tEfNS_4arch4Sm90ELb0ELb1ELb1ELb0ELb1ELb0ELb1ELb0ELb0ELb1ELb1ELb0EEENS1_21CollectiveEpilogueFwdINS6_IJSA_NS7_ILi512EEESA_EEES9_SC_SE_Li256ELb0ELb1ELb1ELb0EEENS1_19SingleTileSchedulerILb0ELb1ELb1ELi64EEEEEEEEEvNT_6ParamsE)
        /*0b28*/ 	.short	0x0210
        /*0b2a*/ 	.short	0x0b70


	//----- nvinfo : EIATTR_SW_WAR
	.align		4
.L_356:
        /*0b2c*/ 	.byte	0x04, 0x36
        /*0b2e*/ 	.short	(.L_358 - .L_357)
.L_357:
        /*0b30*/ 	.word	0x00000008
.L_358:


//--------------------- .nv.info._ZN7cutlass13device_kernelIN5flash11enable_sm90INS1_16FlashAttnFwdSm90INS1_25CollectiveMainloopFwdSm90ILi2EN4cute5tupleIJNS5_1CILi1EEES8_S8_EEENS6_IJNS7_ILi64EEESA_SA_EEELi512ENS_6half_tEfNS_4arch4Sm90ELb0ELb1ELb1ELb1ELb1ELb0ELb0ELb0ELb0ELb1ELb1ELb0EEENS1_21CollectiveEpilogueFwdINS6_IJSA_NS7_ILi512EEESA_EEES9_SC_SE_Li256ELb1ELb1ELb1ELb0EEENS1_36VarlenDynamicPersistentTileSchedulerILi64ELi64ELi256ELi128ELb1ELb1ELb1ELb1ELb0ELb1EEEEEEEEEvNT_6ParamsE --------------------------
	.section	.nv.info._ZN7cutlass13device_kernelIN5flash11enable_sm90INS1_16FlashAttnFwdSm90INS1_25CollectiveMainloopFwdSm90ILi2EN4cute5tupleIJNS5_1CILi1EEES8_S8_EEENS6_IJNS7_ILi64EEESA_SA_EEELi512ENS_6half_tEfNS_4arch4Sm90ELb0ELb1ELb1ELb1ELb1ELb0ELb0ELb0ELb0ELb1ELb1ELb0EEENS1_21CollectiveEpilogueFwdINS6_IJSA_NS7_ILi512EEESA_EEES9_SC_SE_Li256ELb1ELb1ELb1ELb0EEENS1_36VarlenDynamicPersistentTileSchedulerILi64ELi64ELi256ELi128ELb1ELb1ELb1ELb1ELb0ELb1EEEEEEEEEvNT_6ParamsE,"",@"SHT_CUDA_INFO"
	.sectionflags	@""
	.align	4


	//----- nvinfo : EIATTR_CUDA_API_VERSION
	.align		4
        /*0000*/ 	.byte	0x04, 0x37
        /*0002*/ 	.short	(.L_360 - .L_359)
.L_359:
        /*0004*/ 	.word	0x00000082


	//----- nvinfo : EIATTR_KPARAM_INFO
	.align		4
.L_360:
        /*0008*/ 	.byte	0x04, 0x17
        /*000a*/ 	.short	(.L_362 - .L_361)
.L_361:
        /*000c*/ 	.word	0x00000000
        /*0010*/ 	.short	0x0000
        /*0012*/ 	.short	0x0070
        /*0014*/ 	.byte	0x00, 0xf0, 0x01, 0x2a


	//----- nvinfo : EIATTR_SPARSE_MMA_MASK
	.align		4
.L_362:
        /*0018*/ 	.byte	0x03, 0x50
        /*001a*/ 	.short	0x0000


	//----- nvinfo : EIATTR_MAXREG_COUNT
	.align		4
        /*001c*/ 	.byte	0x03, 0x1b
        /*001e*/ 	.short	0x00a8


	//----- nvinfo : EIATTR_NUM_BARRIERS
	.align		4
        /*0020*/ 	.byte	0x02, 0x4c
        /*0022*/ 	.byte	0x10
	.zero		1


	//----- nvinfo : EIATTR_EXTERNS
	.align		4
        /*0024*/ 	.byte	0x04, 0x0f
        /*0026*/ 	.short	(.L_364 - .L_363)


	//   ....[0]....
	.align		4
.L_363:
        /*0028*/ 	.word	index@(__assertfail)


	//----- nvinfo : EIATTR_ANNOTATIONS
	.align		4
.L_364:
        /*002c*/ 	.byte	0x04, 0x55
        /*002e*/ 	.short	(.L_366 - .L_365)


	//   ....[0]....
.L_365:
        /* <DEDUP_REMOVED lines=12> */


	//----- nvinfo : EIATTR_MERCURY_ISA_VERSION
	.align		4
.L_366:
        /*00d8*/ 	.byte	0x03, 0x5f
        /*00da*/ 	.short	0x0101


	//----- nvinfo : EIATTR_UNUSED_LOAD_BYTE_OFFSET
	.align		4
        /*00dc*/ 	.byte	0x04, 0x44
        /*00de*/ 	.short	(.L_368 - .L_367)


	//   ....[0]....
.L_367:
        /*00e0*/ 	.word	0x00000940
        /*00e4*/ 	.word	0x0000fff0


	//   ....[1]....
        /*00e8*/ 	.word	0x0000ef00
        /*00ec*/ 	.word	0x0000fff0


	//----- nvinfo : EIATTR_INT_WARP_WIDE_INSTR_OFFSETS
	.align		4
.L_368:
        /*00f0*/ 	.byte	0x04, 0x31
        /*00f2*/ 	.short	(.L_370 - .L_369)


	//   ....[0]....
.L_369:
        /*00f4*/ 	.word	0x000000c0


	//   ....[1]....
        /*00f8*/ 	.word	0x000000d0


	//   ....[2]....
        /*00fc*/ 	.word	0x00000170


	//   ....[3]....
        /*0100*/ 	.word	0x00015580


	//   ....[4]....
        /*0104*/ 	.word	0x00015610


	//   ....[5]....
        /*0108*/ 	.word	0x00018910


	//   ....[6]....
        /*010c*/ 	.word	0x000189a0


	//----- nvinfo : EIATTR_COOP_GROUP_MASK_REGIDS
	.align		4
.L_370:
        /*0110*/ 	.byte	0x04, 0x29
        /*0112*/ 	.short	(.L_372 - .L_371)


	//   ....[0]....
.L_371:
        /*0114*/ 	.word	0xffffffff


	//   ....[1]....
        /*0118*/ 	.word	0xffffffff


	//   ....[2]....
        /*011c*/ 	.word	0xffffffff


	//   ....[3]....
        /*0120*/ 	.word	0xffffffff


	//   ....[4]....
        /*0124*/ 	.word	0xffffffff


	//   ....[5]....
        /*0128*/ 	.word	0xffffffff


	//   ....[6]....
        /*012c*/ 	.word	0xffffffff


	//   ....[7]....
        /*0130*/ 	.word	0xffffffff


	//   ....[8]....
        /*0134*/ 	.word	0xffffffff


	//   ....[9]....
        /*0138*/ 	.word	0xffffffff


	//   ....[10]....
        /*013c*/ 	.word	0xffffffff


	//   ....[11]....
        /*0140*/ 	.word	0xffffffff


	//   ....[12]....
        /*0144*/ 	.word	0xffffffff


	//   ....[13]....
        /*0148*/ 	.word	0xffffffff


	//   ....[14]....
        /*014c*/ 	.word	0xffffffff


	//   ....[15]....
        /*0150*/ 	.word	0xffffffff


	//   ....[16]....
        /*0154*/ 	.word	0xffffffff


	//   ....[17]....
        /*0158*/ 	.word	0xffffffff


	//   ....[18]....
        /*015c*/ 	.word	0xffffffff


	//   ....[19]....
        /*0160*/ 	.word	0xffffffff


	//   ....[20]....
        /*0164*/ 	.word	0xffffffff


	//   ....[21]....
        /*0168*/ 	.word	0xffffffff


	//   ....[22]....
        /*016c*/ 	.word	0xffffffff


	//   ....[23]....
        /*0170*/ 	.word	0xffffffff


	//   ....[24]....
        /*0174*/ 	.word	0xffffffff


	//   ....[25]....
        /*0178*/ 	.word	0xffffffff


	//   ....[26]....
        /*017c*/ 	.word	0xffffffff


	//   ....[27]....
        /*0180*/ 	.word	0xffffffff


	//   ....[28]....
        /*0184*/ 	.word	0xffffffff


	//   ....[29]....
        /*0188*/ 	.word	0xffffffff


	//   ....[30]....
        /*018c*/ 	.word	0xffffffff


	//   ....[31]....
        /*0190*/ 	.word	0xffffffff


	//   ....[32]....
        /*0194*/ 	.word	0xffffffff


	//   ....[33]....
        /*0198*/ 	.word	0xffffffff


	//   ....[34]....
        /*019c*/ 	.word	0xffffffff


	//   ....[35]....
        /*01a0*/ 	.word	0xffffffff


	//   ....[36]....
        /*01a4*/ 	.word	0xffffffff


	//   ....[37]....
        /*01a8*/ 	.word	0xffffffff


	//   ....[38]....
        /*01ac*/ 	.word	0xffffffff


	//   ....[39]....
        /*01b0*/ 	.word	0xffffffff


	//   ....[40]....
        /*01b4*/ 	.word	0xffffffff


	//   ....[41]....
        /*01b8*/ 	.word	0xffffffff


	//   ....[42]....
        /*01bc*/ 	.word	0xffffffff


	//   ....[43]....
        /*01c0*/ 	.word	0xffffffff


	//   ....[44]....
        /*01c4*/ 	.word	0xffffffff


	//   ....[45]....
        /*01c8*/ 	.word	0xffffffff


	//   ....[46]....
        /*01cc*/ 	.word	0xffffffff


	//   ....[47]....
        /*01d0*/ 	.word	0xffffffff


	//   ....[48]....
        /*01d4*/ 	.word	0xffffffff


	//   ....[49]....
        /*01d8*/ 	.word	0xffffffff


	//   ....[50]....
        /*01dc*/ 	.word	0xffffffff


	//   ....[51]....
        /*01e0*/ 	.word	0xffffffff


	//   ....[52]....
        /*01e4*/ 	.word	0xffffffff


	//   ....[53]....
        /*01e8*/ 	.word	0xffffffff


	//   ....[54]....
        /*01ec*/ 	.word	0xffffffff


	//   ....[55]....
        /*01f0*/ 	.word	0xffffffff


	//   ....[56]....
        /*01f4*/ 	.word	0xffffffff


	//   ....[57]....
        /*01f8*/ 	.word	0xffffffff


	//   ....[58]....
        /*01fc*/ 	.word	0xffffffff


	//   ....[59]....
        /*0200*/ 	.word	0xffffffff


	//   ....[60]....
        /*0204*/ 	.word	0xffffffff


	//   ....[61]....
        /*0208*/ 	.word	0xffffffff


	//   ....[62]....
        /*020c*/ 	.word	0xffffffff


	//   ....[63]....
        /*0210*/ 	.word	0xffffffff


	//   ....[64]....
        /*0214*/ 	.word	0xffffffff


	//   ....[65]....
        /*0218*/ 	.word	0xffffffff


	//   ....[66]....
        /*021c*/ 	.word	0xffffffff


	//   ....[67]....
        /*0220*/ 	.word	0xffffffff


	//   ....[68]....
        /*0224*/ 	.word	0xffffffff


	//   ....[69]....
        /*0228*/ 	.word	0xffffffff


	//   ....[70]....
        /*022c*/ 	.word	0xffffffff


	//   ....[71]....
        /*0230*/ 	.word	0xffffffff


	//   ....[72]....
        /*0234*/ 	.word	0xffffffff


	//   ....[73]....
        /*0238*/ 	.word	0xffffffff


	//   ....[74]....
        /*023c*/ 	.word	0xffffffff


	//   ....[75]....
        /*0240*/ 	.word	0xffffffff


	//   ....[76]....
        /*0244*/ 	.word	0xffffffff


	//   ....[77]....
        /*0248*/ 	.word	0xffffffff


	//   ....[78]....
        /*024c*/ 	.word	0xffffffff


	//   ....[79]....
        /*0250*/ 	.word	0xffffffff


	//   ....[80]....
        /*0254*/ 	.word	0xffffffff


	//   ....[81]....
        /*0258*/ 	.word	0xffffffff


	//   ....[82]....
        /*025c*/ 	.word	0xffffffff


	//   ....[83]....
        /*0260*/ 	.word	0xffffffff


	//   ....[84]....
        /*0264*/ 	.word	0xffffffff


	//   ....[85]....
        /*0268*/ 	.word	0xffffffff


	//   ....[86]....
        /*026c*/ 	.word	0xffffffff


	//   ....[87]....
        /*0270*/ 	.word	0xffffffff


	//   ....[88]....
        /*0274*/ 	.word	0xffffffff


	//   ....[89]....
        /*0278*/ 	.word	0xffffffff


	//   ....[90]....
        /*027c*/ 	.word	0xffffffff


	//   ....[91]....
        /*0280*/ 	.word	0xffffffff


	//   ....[92]....
        /*0284*/ 	.word	0xffffffff


	//   ....[93]....
        /*0288*/ 	.word	0xffffffff


	//   ....[94]....
        /*028c*/ 	.word	0xffffffff


	//   ....[95]....
        /*0290*/ 	.word	0xffffffff


	//   ....[96]....
        /*0294*/ 	.word	0xffffffff


	//   ....[97]....
        /*0298*/ 	.word	0xffffffff


	//   ....[98]....
        /*029c*/ 	.word	0xffffffff


	//   ....[99]....
        /*02a0*/ 	.word	0xffffffff


	//   ....[100]....
        /*02a4*/ 	.word	0xffffffff


	//   ....[101]....
        /*02a8*/ 	.word	0xffffffff


	//   ....[102]....
        /*02ac*/ 	.word	0xffffffff


	//   ....[103]....
        /*02b0*/ 	.word	0xffffffff


	//   ....[104]....
        /*02b4*/ 	.word	0xffffffff


	//   ....[105]....
        /*02b8*/ 	.word	0xffffffff


	//   ....[106]....
        /*02bc*/ 	.word	0xffffffff


	//   ....[107]....
        /*02c0*/ 	.word	0xffffffff


	//   ....[108]....
        /*02c4*/ 	.word	0xffffffff


	//   ....[109]....
        /*02c8*/ 	.word	0xffffffff


	//   ....[110]....
        /*02cc*/ 	.word	0xffffffff


	//   ....[111]....
        /*02d0*/ 	.word	0xffffffff


	//   ....[112]....
        /*02d4*/ 	.word	0xffffffff


	//   ....[113]....
        /*02d8*/ 	.word	0xffffffff


	//   ....[114]....
        /*02dc*/ 	.word	0xffffffff


	//   ....[115]....
        /*02e0*/ 	.word	0xffffffff


	//   ....[116]....
        /*02e4*/ 	.word	0xffffffff


	//   ....[117]....
        /*02e8*/ 	.word	0xffffffff


	//   ....[118]....
        /*02ec*/ 	.word	0xffffffff


	//   ....[119]....
        /*02f0*/ 	.word	0xffffffff


	//   ....[120]....
        /*02f4*/ 	.word	0xffffffff


	//   ....[121]....
        /*02f8*/ 	.word	0xffffffff


	//   ....[122]....
        /*02fc*/ 	.word	0xffffffff


	//   ....[123]....
        /*0300*/ 	.word	0xffffffff


	//   ....[124]....
        /*0304*/ 	.word	0xffffffff


	//   ....[125]....
        /*0308*/ 	.word	0xffffffff


	//   ....[126]....
        /*030c*/ 	.word	0xffffffff


	//   ....[127]....
        /*0310*/ 	.word	0xffffffff


	//   ....[128]....
        /*0314*/ 	.word	0xffffffff


	//   ....[129]....
        /*0318*/ 	.word	0xffffffff


	//   ....[130]....
        /*031c*/ 	.word	0xffffffff


	//   ....[131]....
        /*0320*/ 	.word	0x0500000f


	//   ....[132]....
        /*0324*/ 	.word	0x0500000f


	//   ....[133]....
        /*0328*/ 	.word	0x0500000f


	//   ....[134]....
        /*032c*/ 	.word	0x0500000f


	//   ....[135]....
        /*0330*/ 	.word	0x0500000f


	//   ....[136]....
        /*0334*/ 	.word	0x0500000f


	//   ....[137]....
        /*0338*/ 	.word	0x0500000f


	//   ....[138]....
        /*033c*/ 	.word	0x0500000f


	//   ....[139]....
        /*0340*/ 	.word	0x0500000f


	//   ....[140]....
        /*0344*/ 	.word	0x0500000f


	//   ....[141]....
        /*0348*/ 	.word	0x0500000f


	//   ....[142]....
        /*034c*/ 	.word	0x0500000f


	//   ....[143]....
        /*0350*/ 	.word	0x0500000f


	//   ....[144]....
        /*0354*/ 	.word	0x0500000f


	//   ....[145]....
        /*0358*/ 	.word	0x0500000f


	//   ....[146]....
        /*035c*/ 	.word	0x0500000f


	//   ....[147]....
        /*0360*/ 	.word	0x0500000f


	//   ....[148]....
        /*0364*/ 	.word	0x0500000f


	//   ....[149]....
        /*0368*/ 	.word	0x0500000f


	//   ....[150]....
        /*036c*/ 	.word	0x0500000f


	//   ....[151]....
        /*0370*/ 	.word	0x0500000f


	//   ....[152]....
        /*0374*/ 	.word	0x0500000f


	//   ....[153]....
        /*0378*/ 	.word	0x0500000f


	//   ....[154]....
        /*037c*/ 	.word	0x0500000f


	//   ....[155]....
        /*0380*/ 	.word	0x0500000f


	//   ....[156]....
        /*0384*/ 	.word	0x0500000f


	//   ....[157]....
        /*0388*/ 	.word	0x0500000f


	//   ....[158]....
        /*038c*/ 	.word	0x0500000f


	//   ....[159]....
        /*0390*/ 	.word	0x0500000f


	//   ....[160]....
        /*0394*/ 	.word	0x0500000f


	//   ....[161]....
        /*0398*/ 	.word	0x0500000f


	//   ....[162]....
        /*039c*/ 	.word	0x0500000f


	//   ....[163]....
        /*03a0*/ 	.word	0x0500000f


	//   ....[164]....
        /*03a4*/ 	.word	0x0500000f


	//   ....[165]....
        /*03a8*/ 	.word	0x0500000f


	//   ....[166]....
        /*03ac*/ 	.word	0x0500000f


	//   ....[167]....
        /*03b0*/ 	.word	0x0500000f


	//   ....[168]....
        /*03b4*/ 	.word	0x0500000f


	//   ....[169]....
        /*03b8*/ 	.word	0x0500000f


	//   ....[170]....
        /*03bc*/ 	.word	0x0500000f


	//   ....[171]....
        /*03c0*/ 	.word	0x0500000f


	//   ....[172]....
        /*03c4*/ 	.word	0x0500000f


	//   ....[173]....
        /*03c8*/ 	.word	0x0500000f


	//   ....[174]....
        /*03cc*/ 	.word	0x0500000f


	//   ....[175]....
        /*03d0*/ 	.word	0x0500000f


	//   ....[176]....
        /*03d4*/ 	.word	0x0500000f


	//   ....[177]....
        /*03d8*/ 	.word	0x0500000f


	//   ....[178]....
        /*03dc*/ 	.word	0x0500000f


	//   ....[179]....
        /*03e0*/ 	.word	0x0500000f


	//   ....[180]....
        /*03e4*/ 	.word	0x0500000f


	//   ....[181]....
        /*03e8*/ 	.word	0x0500000f


	//   ....[182]....
        /*03ec*/ 	.word	0x0500000f


	//   ....[183]....
        /*03f0*/ 	.word	0x0500000f


	//   ....[184]....
        /*03f4*/ 	.word	0x0500000f


	//   ....[185]....
        /*03f8*/ 	.word	0x0500000f


	//   ....[186]....
        /*03fc*/ 	.word	0x0500000f


	//   ....[187]....
        /*0400*/ 	.word	0x0500000f


	//   ....[188]....
        /*0404*/ 	.word	0x0500000f


	//   ....[189]....
        /*0408*/ 	.word	0x0500000f


	//   ....[190]....
        /*040c*/ 	.word	0x0500000f


	//----- nvinfo : EIATTR_COOP_GROUP_INSTR_OFFSETS
	.align		4
.L_372:
        /*0410*/ 	.byte	0x04, 0x28
        /*0412*/ 	.short	(.L_374 - .L_373)


	//   ....[0]....
.L_373:
        /*0414*/ 	.word	0x00000070


	//   ....[1]....
        /*0418*/ 	.word	0x000000b0


	//   ....[2]....
        /*041c*/ 	.word	0x00000290


	//   ....[3]....
        /*0420*/ 	.word	0x000003f0


	//   ....[4]....
        /*0424*/ 	.word	0x00000510


	//   ....[5]....
        /*0428*/ 	.word	0x00000670


	//   ....[6]....
        /*042c*/ 	.word	0x00002350


	//   ....[7]....
        /*0430*/ 	.word	0x000047d0


	//   ....[8]....
        /*0434*/ 	.word	0x00004f90


	//   ....[9]....
        /*0438*/ 	.word	0x00005550


	//   ....[10]....
        /*043c*/ 	.word	0x00005ec0


	//   ....[11]....
        /*0440*/ 	.word	0x00005fc0


	//   ....[12]....
        /*0444*/ 	.word	0x00006330


	//   ....[13]....
        /*0448*/ 	.word	0x000063a0


	//   ....[14]....
        /*044c*/ 	.word	0x00006bf0


	//   ....[15]....
        /*0450*/ 	.word	0x000073b0


	//   ....[16]....
        /*0454*/ 	.word	0x000078f0


	//   ....[17]....
        /*0458*/ 	.word	0x00008200


	//   ....[18]....
        /*045c*/ 	.word	0x00008300


	//   ....[19]....
        /*0460*/ 	.word	0x00008720


	//   ....[20]....
        /*0464*/ 	.word	0x00008780


	//   ....[21]....
        /*0468*/ 	.word	0x000098c0


	//   ....[22]....
        /*046c*/ 	.word	0x0000a2e0


	//   ....[23]....
        /*0470*/ 	.word	0x0000a350


	//   ....[24]....
        /*0474*/ 	.word	0x0000abb0


	//   ....[25]....
        /*0478*/ 	.word	0x0000ac10


	//   ....[26]....
        /*047c*/ 	.word	0x0000b860


	//   ....[27]....
        /*0480*/ 	.word	0x0000be10


	//   ....[28]....
        /*0484*/ 	.word	0x0000c350


	//   ....[29]....
        /*0488*/ 	.word	0x0000cc60


	//   ....[30]....
        /*048c*/ 	.word	0x0000cd60


	//   ....[31]....
        /*0490*/ 	.word	0x0000d180


	//   ....[32]....
        /*0494*/ 	.word	0x0000d1e0


	//   ....[33]....
        /*0498*/ 	.word	0x0000e320


	//   ....[34]....
        /*049c*/ 	.word	0x0000e400


	//   ....[35]....
        /*04a0*/ 	.word	0x0000e460


	//   ....[36]....
        /*04a4*/ 	.word	0x0000e490


	//   ....[37]....
        /*04a8*/ 	.word	0x0000e4d0


	//   ....[38]....
        /*04ac*/ 	.word	0x0000fce0


	//   ....[39]....
        /*04b0*/ 	.word	0x000100e0


	//   ....[40]....
        /*04b4*/ 	.word	0x000100f0


	//   ....[41]....
        /*04b8*/ 	.word	0x00010100


	//   ....[42]....
        /*04bc*/ 	.word	0x00010130


	//   ....[43]....
        /*04c0*/ 	.word	0x00010d70


	//   ....[44]....
        /*04c4*/ 	.word	0x00010d80


	//   ....[45]....
        /*04c8*/ 	.word	0x00011020


	//   ....[46]....
        /*04cc*/ 	.word	0x00011040


	//   ....[47]....
        /*04d0*/ 	.word	0x00011770


	//   ....[48]....
        /*04d4*/ 	.word	0x000117a0


	//   ....[49]....
        /*04d8*/ 	.word	0x00012010


	//   ....[50]....
        /*04dc*/ 	.word	0x00012030


	//   ....[51]....
        /*04e0*/ 	.word	0x000133c0


	//   ....[52]....
        /*04e4*/ 	.word	0x00013400


	//   ....[53]....
        /*04e8*/ 	.word	0x00013640


	//   ....[54]....
        /*04ec*/ 	.word	0x00013660


	//   ....[55]....
        /*04f0*/ 	.word	0x00013920


	//   ....[56]....
        /*04f4*/ 	.word	0x00013b10


	//   ....[57]....
        /*04f8*/ 	.word	0x00013b40


	//   ....[58]....
        /*04fc*/ 	.word	0x00013b70


	//   ....[59]....
        /*0500*/ 	.word	0x00013ba0


	//   ....[60]....
        /*0504*/ 	.word	0x00013bd0


	//   ....[61]....
        /*0508*/ 	.word	0x00013c00


	//   ....[62]....
        /*050c*/ 	.word	0x00013d70


	//   ....[63]....
        /*0510*/ 	.word	0x00013da0


	//   ....[64]....
        /*0514*/ 	.word	0x00013dd0


	//   ....[65]....
        /*0518*/ 	.word	0x00013e00


	//   ....[66]....
        /*051c*/ 	.word	0x00013e30


	//   ....[67]....
        /*0520*/ 	.word	0x00013e60


	//   ....[68]....
        /*0524*/ 	.word	0x00013ef0


	//   ....[69]....
        /*0528*/ 	.word	0x00013f20


	//   ....[70]....
        /*052c*/ 	.word	0x00013f30


	//   ....[71]....
        /*0530*/ 	.word	0x00013f70


	//   ....[72]....
        /*0534*/ 	.word	0x000162f0


	//   ....[73]....
        /*0538*/ 	.word	0x00016310


	//   ....[74]....
        /*053c*/ 	.word	0x000163a0


	//   ....[75]....
        /*0540*/ 	.word	0x000163c0


	//   ....[76]....
        /*0544*/ 	.word	0x00016440


	//   ....[77]....
        /*0548*/ 	.word	0x00016460


	//   ....[78]....
        /*054c*/ 	.word	0x00016470


	//   ....[79]....
        /*0550*/ 	.word	0x00016480


	//   ....[80]....
        /*0554*/ 	.word	0x00016b40


	//   ....[81]....
        /*0558*/ 	.word	0x00016b70


	//   ....[82]....
        /*055c*/ 	.word	0x00016c10


	//   ....[83]....
        /*0560*/ 	.word	0x00016c30


	//   ....[84]....
        /*0564*/ 	.word	0x00016cb0


	//   ....[85]....
        /*0568*/ 	.word	0x00016cd0


	//   ....[86]....
        /*056c*/ 	.word	0x00016ce0


	//   ....[87]....
        /*0570*/ 	.word	0x00016cf0


	//   ....[88]....
        /*0574*/ 	.word	0x00017140


	//   ....[89]....
        /*0578*/ 	.word	0x00017170


	//   ....[90]....
        /*057c*/ 	.word	0x00017360


	//   ....[91]....
        /*0580*/ 	.word	0x000173a0


	//   ....[92]....
        /*0584*/ 	.word	0x000173b0


	//   ....[93]....
        /*0588*/ 	.word	0x000173c0


	//   ....[94]....
        /*058c*/ 	.word	0x00017510


	//   ....[95]....
        /*0590*/ 	.word	0x00017660


	//   ....[96]....
        /*0594*/ 	.word	0x00017e40


	//   ....[97]....
        /*0598*/ 	.word	0x00017e60


	//   ....[98]....
        /*059c*/ 	.word	0x00017eb0


	//   ....[99]....
        /*05a0*/ 	.word	0x00017ec0


	//   ....[100]....
        /*05a4*/ 	.word	0x00017f00


	//   ....[101]....
        /*05a8*/ 	.word	0x00017f10


	//   ....[102]....
        /*05ac*/ 	.word	0x00017f20


	//   ....[103]....
        /*05b0*/ 	.word	0x00017f60


	//   ....[104]....
        /*05b4*/ 	.word	0x00018260


	//   ....[105]....
        /*05b8*/ 	.word	0x000182a0


	//   ....[106]....
        /*05bc*/ 	.word	0x000182c0


	//   ....[107]....
        /*05c0*/ 	.word	0x000182e0


	//   ....[108]....
        /*05c4*/ 	.word	0x00018310


	//   ....[109]....
        /*05c8*/ 	.word	0x00018330


	//   ....[110]....
        /*05cc*/ 	.word	0x00018430


	//   ....[111]....
        /*05d0*/ 	.word	0x00018580


	//   ....[112]....
        /*05d4*/ 	.word	0x00018bc0


	//   ....[113]....
        /*05d8*/ 	.word	0x00018bf0


	//   ....[114]....
        /*05dc*/ 	.word	0x00018c50


	//   ....[115]....
        /*05e0*/ 	.word	0x00018c80


	//   ....[116]....
        /*05e4*/ 	.word	0x00018cb0


	//   ....[117]....
        /*05e8*/ 	.word	0x00018ce0


	//   ....[118]....
        /*05ec*/ 	.word	0x00018d10


	//   ....[119]....
        /*05f0*/ 	.word	0x00018d40


	//   ....[120]....
        /*05f4*/ 	.word	0x00018ee0


	//   ....[121]....
        /*05f8*/ 	.word	0x00018f10


	//   ....[122]....
        /*05fc*/ 	.word	0x00018f40


	//   ....[123]....
        /*0600*/ 	.word	0x00018f70


	//   ....[124]....
        /*0604*/ 	.word	0x00018fa0


	//   ....[125]....
        /*0608*/ 	.word	0x00018fd0


	//   ....[126]....
        /*060c*/ 	.word	0x00019090


	//   ....[127]....
        /*0610*/ 	.word	0x000190b0


	//   ....[128]....
        /*0614*/ 	.word	0x000190d0


	//   ....[129]....
        /*0618*/ 	.word	0x00019130


	//   ....[130]....
        /*061c*/ 	.word	0x00019b50


	//   ....[131]....
        /*0620*/ 	.word	0x0001a260


	//   ....[132]....
        /*0624*/ 	.word	0x0001a350


	//   ....[133]....
        /*0628*/ 	.word	0x0001a3f0


	//   ....[134]....
        /*062c*/ 	.word	0x0001a450


	//   ....[135]....
        /*0630*/ 	.word	0x0001a540


	//   ....[136]....
        /*0634*/ 	.word	0x0001a5b0


	//   ....[137]....
        /*0638*/ 	.word	0x0001a6a0


	//   ....[138]....
        /*063c*/ 	.word	0x0001a710


	//   ....[139]....
        /*0640*/ 	.word	0x0001a7b0


	//   ....[140]....
        /*0644*/ 	.word	0x0001a8a0


	//   ....[141]....
        /*0648*/ 	.word	0x0001a910


	//   ....[142]....
        /*064c*/ 	.word	0x0001a970


	//   ....[143]....
        /*0650*/ 	.word	0x0001aa60


	//   ....[144]....
        /*0654*/ 	.word	0x0001aac0


	//   ....[145]....
        /*0658*/ 	.word	0x0001abc0


	//   ....[146]....
        /*065c*/ 	.word	0x0001ac20


	//   ....[147]....
        /*0660*/ 	.word	0x0001acc0


	//   ....[148]....
        /*0664*/ 	.word	0x0001ae40


	//   ....[149]....
        /*0668*/ 	.word	0x0001af40


	//   ....[150]....
        /*066c*/ 	.word	0x0001b1b0


	//   ....[151]....
        /*0670*/ 	.word	0x0001b200


	//   ....[152]....
        /*0674*/ 	.word	0x0001b3d0


	//   ....[153]....
        /*0678*/ 	.word	0x0001b420


	//   ....[154]....
        /*067c*/ 	.word	0x0001b5f0


	//   ....[155]....
        /*0680*/ 	.word	0x0001b640


	//   ....[156]....
        /*0684*/ 	.word	0x0001b730


	//   ....[157]....
        /*0688*/ 	.word	0x0001b7d0


	//   ....[158]....
        /*068c*/ 	.word	0x0001b830


	//   ....[159]....
        /*0690*/ 	.word	0x0001b8e0


	//   ....[160]....
        /*0694*/ 	.word	0x0001b940


	//   ....[161]....
        /*0698*/ 	.word	0x0001b9f0


	//   ....[162]....
        /*069c*/ 	.word	0x0001ba50


	//   ....[163]....
        /*06a0*/ 	.word	0x0001bb00


	//   ....[164]....
        /*06a4*/ 	.word	0x0001bbf0


	//   ....[165]....
        /*06a8*/ 	.word	0x0001bcd0


	//   ....[166]....
        /*06ac*/ 	.word	0x0001bde0


	//   ....[167]....
        /*06b0*/ 	.word	0x0001bee0


	//   ....[168]....
        /*06b4*/ 	.word	0x0001c010


	//   ....[169]....
        /*06b8*/ 	.word	0x0001c0f0


	//   ....[170]....
        /*06bc*/ 	.word	0x0001c1f0


	//   ....[171]....
        /*06c0*/ 	.word	0x0001c2d0


	//   ....[172]....
        /*06c4*/ 	.word	0x0001c360


	//   ....[173]....
        /*06c8*/ 	.word	0x0001c400


	//   ....[174]....
        /*06cc*/ 	.word	0x0001c570


	//   ....[175]....
        /*06d0*/ 	.word	0x0001c5e0


	//   ....[176]....
        /*06d4*/ 	.word	0x0001c650


	//   ....[177]....
        /*06d8*/ 	.word	0x0001c6c0


	//   ....[178]....
        /*06dc*/ 	.word	0x0001c730


	//   ....[179]....
        /*06e0*/ 	.word	0x0001c7b0


	//   ....[180]....
        /*06e4*/ 	.word	0x0001c830


	//   ....[181]....
        /*06e8*/ 	.word	0x0001c8c0


	//   ....[182]....
        /*06ec*/ 	.word	0x0001c930


	//   ....[183]....
        /*06f0*/ 	.word	0x0001c9a0


	//   ....[184]....
        /*06f4*/ 	.word	0x0001ca10


	//   ....[185]....
        /*06f8*/ 	.word	0x0001ca90


	//   ....[186]....
        /*06fc*/ 	.word	0x0001cb00


	//   ....[187]....
        /*0700*/ 	.word	0x0001cb90


	//   ....[188]....
        /*0704*/ 	.word	0x0001cbf0


	//   ....[189]....
        /*0708*/ 	.word	0x0001cc80


	//   ....[190]....
        /*070c*/ 	.word	0x0001cdb0


	//----- nvinfo : EIATTR_REG_RECONFIG
	.align		4
.L_374:
        /*0710*/ 	.byte	0x01, 0x54
	.zero		2


	//----- nvinfo : EIATTR_SYSCALL_OFFSETS
	.align		4
        /*0714*/ 	.byte	0x04, 0x46
        /*0716*/ 	.short	(.L_376 - .L_375)


	//   ....[0]....
.L_375:
        /*0718*/ 	.word	0x000049a0


	//   ....[1]....
        /*071c*/ 	.word	0x00015770


	//   ....[2]....
        /*0720*/ 	.word	0x000158c0


	//   ....[3]....
        /*0724*/ 	.word	0x000159b0


	//   ....[4]....
        /*0728*/ 	.word	0x000167a0


	//----- nvinfo : EIATTR_MBARRIER_INSTR_OFFSETS
	.align		4
.L_376:
        /*072c*/ 	.byte	0x04, 0x39
        /*072e*/ 	.short	(.L_378 - .L_377)


	//   ....[0]....
.L_377:
        /*0730*/ 	.word	0x00000180
        /*0734*/ 	.word	0x000000ff
        /*0738*/ 	.word	0x00028c00
        /*073c*/ 	.short	0x0100
        /*073e*/ 	.byte	0x08
	.zero		1


	//   ....[1]....
        /*0740*/ 	.word	0x00000190
        /*0744*/ 	.word	0x000000ff
        /*0748*/ 	.word	0x00028c20
        /*074c*/ 	.short	0x0100
        /*074e*/ 	.byte	0x08
	.zero		1


	//   ....[2]....
        /*0750*/ 	.word	0x00000240
        /*0754*/ 	.word	0x000000ff
        /*0758*/ 	.word	0x00028c30
        /*075c*/ 	.short	0x0100
        /*075e*/ 	.byte	0x06
	.zero		1


	//   ....[3]....
        /*0760*/ 	.word	0x00000250
        /*0764*/ 	.word	0x000000ff
        /*0768*/ 	.word	0x00028c40
        /*076c*/ 	.short	0x0100
        /*076e*/ 	.byte	0x06
	.zero		1


	//   ....[4]....
        /*0770*/ 	.word	0x00000260
        /*0774*/ 	.word	0x000000ff
        /*0778*/ 	.word	0x00028c38
        /*077c*/ 	.short	0x0100
        /*077e*/ 	.byte	0x06
	.zero		1


	//   ....[5]....
        /*0780*/ 	.word	0x00000270
        /*0784*/ 	.word	0x000000ff
        /*0788*/ 	.word	0x00028c48
        /*078c*/ 	.short	0x0100
        /*078e*/ 	.byte	0x06
	.zero		1


	//   ....[6]....
        /*0790*/ 	.word	0x000003a0
        /*0794*/ 	.word	0x000000ff
        /*0798*/ 	.word	0x00028c50
        /*079c*/ 	.short	0x0100
        /*079e*/ 	.byte	0x08
	.zero		1


	//   ....[7]....
        /*07a0*/ 	.word	0x000003b0
        /*07a4*/ 	.word	0x000000ff
        /*07a8*/ 	.word	0x00028c60
        /*07ac*/ 	.short	0x0100
        /*07ae*/ 	.byte	0x08
	.zero		1


	//   ....[8]....
        /*07b0*/ 	.word	0x000003c0
        /*07b4*/ 	.word	0x000000ff
        /*07b8*/ 	.word	0x00028c58
        /*07bc*/ 	.short	0x0100
        /*07be*/ 	.byte	0x08
	.zero		1


	//   ....[9]....
        /*07c0*/ 	.word	0x000003d0
        /*07c4*/ 	.word	0x000000ff
        /*07c8*/ 	.word	0x00028c68
        /*07cc*/ 	.short	0x0100
        /*07ce*/ 	.byte	0x08
	.zero		1


	//   ....[10]....
        /*07d0*/ 	.word	0x000004c0
        /*07d4*/ 	.word	0x000000ff
        /*07d8*/ 	.word	0x00028c70
        /*07dc*/ 	.short	0x0100
        /*07de*/ 	.byte	0x06
	.zero		1


	//   ....[11]....
        /*07e0*/ 	.word	0x000004d0
        /*07e4*/ 	.word	0x000000ff
        /*07e8*/ 	.word	0x00028c80
        /*07ec*/ 	.short	0x0100
        /*07ee*/ 	.byte	0x06
	.zero		1


	//   ....[12]....
        /*07f0*/ 	.word	0x000004e0
        /*07f4*/ 	.word	0x000000ff
        /*07f8*/ 	.word	0x00028c78
        /*07fc*/ 	.short	0x0100
        /*07fe*/ 	.byte	0x06
	.zero		1


	//   ....[13]....
        /*0800*/ 	.word	0x000004f0
        /*0804*/ 	.word	0x000000ff
        /*0808*/ 	.word	0x00028c88
        /*080c*/ 	.short	0x0100
        /*080e*/ 	.byte	0x06
	.zero		1


	//   ....[14]....
        /*0810*/ 	.word	0x00000620
        /*0814*/ 	.word	0x000000ff
        /*0818*/ 	.word	0x00028c90
        /*081c*/ 	.short	0x0100
        /*081e*/ 	.byte	0x08
	.zero		1


	//   ....[15]....
        /*0820*/ 	.word	0x00000630
        /*0824*/ 	.word	0x000000ff
        /*0828*/ 	.word	0x00028ca0
        /*082c*/ 	.short	0x0100
        /*082e*/ 	.byte	0x08
	.zero		1


	//   ....[16]....
        /*0830*/ 	.word	0x00000640
        /*0834*/ 	.word	0x000000ff
        /*0838*/ 	.word	0x00028c98
        /*083c*/ 	.short	0x0100
        /*083e*/ 	.byte	0x08
	.zero		1


	//   ....[17]....
        /*0840*/ 	.word	0x00000650
        /*0844*/ 	.word	0x000000ff
        /*0848*/ 	.word	0x00028ca8
        /*084c*/ 	.short	0x0100
        /*084e*/ 	.byte	0x08
	.zero		1


	//   ....[18]....
        /*0850*/ 	.word	0x00000790
        /*0854*/ 	.word	0x000000ff
        /*0858*/ 	.word	0x00028cb0
        /*085c*/ 	.short	0x0100
        /*085e*/ 	.byte	0x08
	.zero		1


	//   ....[19]....
        /*0860*/ 	.word	0x000007a0
        /*0864*/ 	.word	0x000000ff
        /*0868*/ 	.word	0x00028cc0
        /*086c*/ 	.short	0x0100
        /*086e*/ 	.byte	0x08
	.zero		1


	//   ....[20]....
        /*0870*/ 	.word	0x000007b0
        /*0874*/ 	.word	0x000000ff
        /*0878*/ 	.word	0x00028cb8
        /*087c*/ 	.short	0x0100
        /*087e*/ 	.byte	0x08
	.zero		1


	//   ....[21]....
        /*0880*/ 	.word	0x000007c0
        /*0884*/ 	.word	0x000000ff
        /*0888*/ 	.word	0x00028cc8
        /*088c*/ 	.short	0x0100
        /*088e*/ 	.byte	0x08
	.zero		1


	//   ....[22]....
        /*0890*/ 	.word	0x00002490
        /*0894*/ 	.word	0x000000ff
        /*0898*/ 	.word	0x00028c50
        /*089c*/ 	.short	0x010a
        /*089e*/ 	.byte	0x17
	.zero		1


	//   ....[23]....
        /*08a0*/ 	.word	0x00002730
        /*08a4*/ 	.word	0x000000ff
        /*08a8*/ 	.word	0x00000000
        /*08ac*/ 	.short	0x0101
        /*08ae*/ 	.byte	0x06
	.zero		1


	//   ....[24]....
        /*08b0*/ 	.word	0x000030c0
        /*08b4*/ 	.word	0x000000ff
        /*08b8*/ 	.word	0x00028c50
        /*08bc*/ 	.short	0x010a
        /*08be*/ 	.byte	0x17
	.zero		1


	//   ....[25]....
        /*08c0*/ 	.word	0x00003100
        /*08c4*/ 	.word	0x000000ff
        /*08c8*/ 	.word	0x00028c50
        /*08cc*/ 	.short	0x010a
        /*08ce*/ 	.byte	0x17
	.zero		1


	//   ....[26]....
        /*08d0*/ 	.word	0x000032f0
        /*08d4*/ 	.word	0x000000ff
        /*08d8*/ 	.word	0x00000000
        /*08dc*/ 	.short	0x0101
        /*08de*/ 	.byte	0x06
	.zero		1


	//   ....[27]....
        /*08e0*/ 	.word	0x00004a50
        /*08e4*/ 	.word	0x000000ff
        /*08e8*/ 	.word	0x00028c00
        /*08ec*/ 	.short	0x010a
        /*08ee*/ 	.byte	0x29
	.zero		1


	//   ....[28]....
        /*08f0*/ 	.word	0x00004ad0
        /*08f4*/ 	.word	0x00000007
        /*08f8*/ 	.word	0x00028c30
        /*08fc*/ 	.short	0x010a
        /*08fe*/ 	.byte	0x3f
	.zero		1


	//   ....[29]....
        /*0900*/ 	.word	0x00004b10
        /*0904*/ 	.word	0x00000007
        /*0908*/ 	.word	0x00028c30
        /*090c*/ 	.short	0x010a
        /*090e*/ 	.byte	0x3f
	.zero		1


	//   ....[30]....
        /*0910*/ 	.word	0x000050f0
        /*0914*/ 	.word	0x000000ff
        /*0918*/ 	.word	0x00000000
        /*091c*/ 	.short	0x0101
        /*091e*/ 	.byte	0x06
	.zero		1


	//   ....[31]....
        /*0920*/ 	.word	0x000069b0
        /*0924*/ 	.word	0x00000007
        /*0928*/ 	.word	0x00028c50
        /*092c*/ 	.short	0x010a
        /*092e*/ 	.byte	0x3f
	.zero		1


	//   ....[32]....
        /*0930*/ 	.word	0x000069f0
        /*0934*/ 	.word	0x00000007
        /*0938*/ 	.word	0x00028c50
        /*093c*/ 	.short	0x010a
        /*093e*/ 	.byte	0x3f
	.zero		1


	//   ....[33]....
        /*0940*/ 	.word	0x00006ce0
        /*0944*/ 	.word	0x000000ff
        /*0948*/ 	.word	0x00000000
        /*094c*/ 	.short	0x0101
        /*094e*/ 	.byte	0x0e
	.zero		1


	//   ....[34]....
        /*0950*/ 	.word	0x00007010
        /*0954*/ 	.word	0x000000ff
        /*0958*/ 	.word	0x00028c30
        /*095c*/ 	.short	0x010a
        /*095e*/ 	.byte	0x19
	.zero		1


	//   ....[35]....
        /*0960*/ 	.word	0x00007050
        /*0964*/ 	.word	0x000000ff
        /*0968*/ 	.word	0x00028c30
        /*096c*/ 	.short	0x010a
        /*096e*/ 	.byte	0x19
	.zero		1


	//   ....[36]....
        /*0970*/ 	.word	0x00007500
        /*0974*/ 	.word	0x000000ff
        /*0978*/ 	.word	0x00000000
        /*097c*/ 	.short	0x0101
        /*097e*/ 	.byte	0x06
	.zero		1


	//   ....[37]....
        /*0980*/ 	.word	0x00009680
        /*0984*/ 	.word	0x000000ff
        /*0988*/ 	.word	0x00028c50
        /*098c*/ 	.short	0x010a
        /*098e*/ 	.byte	0x19
	.zero		1


	//   ....[38]....
        /*0990*/ 	.word	0x000096c0
        /*0994*/ 	.word	0x000000ff
        /*0998*/ 	.word	0x00028c50
        /*099c*/ 	.short	0x010a
        /*099e*/ 	.byte	0x19
	.zero		1


	//   ....[39]....
        /*09a0*/ 	.word	0x00009980
        /*09a4*/ 	.word	0x000000ff
        /*09a8*/ 	.word	0x00000000
        /*09ac*/ 	.short	0x0101
        /*09ae*/ 	.byte	0x19
	.zero		1


	//   ....[40]....
        /*09b0*/ 	.word	0x00009d40
        /*09b4*/ 	.word	0x000000ff
        /*09b8*/ 	.word	0x00028c30
        /*09bc*/ 	.short	0x010a
        /*09be*/ 	.byte	0x15
	.zero		1


	//   ....[41]....
        /*09c0*/ 	.word	0x00009d80
        /*09c4*/ 	.word	0x000000ff
        /*09c8*/ 	.word	0x00028c30
        /*09cc*/ 	.short	0x010a
        /*09ce*/ 	.byte	0x15
	.zero		1


	//   ....[42]....
        /*09d0*/ 	.word	0x0000a130
        /*09d4*/ 	.word	0x000000ff
        /*09d8*/ 	.word	0x00000000
        /*09dc*/ 	.short	0x0101
        /*09de*/ 	.byte	0x06
	.zero		1


	//   ....[43]....
        /*09e0*/ 	.word	0x0000b620
        /*09e4*/ 	.word	0x000000ff
        /*09e8*/ 	.word	0x00028c50
        /*09ec*/ 	.short	0x010a
        /*09ee*/ 	.byte	0x15
	.zero		1


	//   ....[44]....
        /*09f0*/ 	.word	0x0000b660
        /*09f4*/ 	.word	0x000000ff
        /*09f8*/ 	.word	0x00028c50
        /*09fc*/ 	.short	0x010a
        /*09fe*/ 	.byte	0x15
	.zero		1


	//   ....[45]....
        /*0a00*/ 	.word	0x0000b900
        /*0a04*/ 	.word	0x000000ff
        /*0a08*/ 	.word	0x00000000
        /*0a0c*/ 	.short	0x0101
        /*0a0e*/ 	.byte	0x15
	.zero		1


	//   ....[46]....
        /*0a10*/ 	.word	0x0000ba70
        /*0a14*/ 	.word	0x000000ff
        /*0a18*/ 	.word	0x00028c30
        /*0a1c*/ 	.short	0x010a
        /*0a1e*/ 	.byte	0x14
	.zero		1


	//   ....[47]....
        /*0a20*/ 	.word	0x0000bab0
        /*0a24*/ 	.word	0x000000ff
        /*0a28*/ 	.word	0x00028c30
        /*0a2c*/ 	.short	0x010a
        /*0a2e*/ 	.byte	0x14
	.zero		1


	//   ....[48]....
        /*0a30*/ 	.word	0x0000bf60
        /*0a34*/ 	.word	0x000000ff
        /*0a38*/ 	.word	0x00000000
        /*0a3c*/ 	.short	0x0101
        /*0a3e*/ 	.byte	0x06
	.zero		1


	//   ....[49]....
        /*0a40*/ 	.word	0x0000e0e0
        /*0a44*/ 	.word	0x000000ff
        /*0a48*/ 	.word	0x00028c50
        /*0a4c*/ 	.short	0x010a
        /*0a4e*/ 	.byte	0x14
	.zero		1


	//   ....[50]....
        /*0a50*/ 	.word	0x0000e120
        /*0a54*/ 	.word	0x000000ff
        /*0a58*/ 	.word	0x00028c50
        /*0a5c*/ 	.short	0x010a
        /*0a5e*/ 	.byte	0x14
	.zero		1


	//   ....[51]....
        /*0a60*/ 	.word	0x0000e3e0
        /*0a64*/ 	.word	0x000000ff
        /*0a68*/ 	.word	0x00000000
        /*0a6c*/ 	.short	0x0101
        /*0a6e*/ 	.byte	0x14
	.zero		1


	//   ....[52]....
        /*0a70*/ 	.word	0x00010d60
        /*0a74*/ 	.word	0x000000ff
        /*0a78*/ 	.word	0x00000000
        /*0a7c*/ 	.short	0x0101
        /*0a7e*/ 	.byte	0x04
	.zero		1


	//   ....[53]....
        /*0a80*/ 	.word	0x00011680
        /*0a84*/ 	.word	0x000000ff
        /*0a88*/ 	.word	0x00000000
        /*0a8c*/ 	.short	0x0101
        /*0a8e*/ 	.byte	0x04
	.zero		1


	//   ....[54]....
        /*0a90*/ 	.word	0x000160d0
        /*0a94*/ 	.word	0x00000019
        /*0a98*/ 	.word	0x00028c40
        /*0a9c*/ 	.short	0x010a
        /*0a9e*/ 	.byte	0x3f
	.zero		1


	//   ....[55]....
        /*0aa0*/ 	.word	0x00016580
        /*0aa4*/ 	.word	0x00000019
        /*0aa8*/ 	.word	0x00028c30
        /*0aac*/ 	.short	0x0107
        /*0aae*/ 	.byte	0x3f
	.zero		1


	//   ....[56]....
        /*0ab0*/ 	.word	0x00016650
        /*0ab4*/ 	.word	0x00000019
        /*0ab8*/ 	.word	0x00028c30
        /*0abc*/ 	.short	0x0101
        /*0abe*/ 	.byte	0x3f
	.zero		1


	//   ....[57]....
        /*0ac0*/ 	.word	0x00016df0
        /*0ac4*/ 	.word	0x00000011
        /*0ac8*/ 	.word	0x00028c00
        /*0acc*/ 	.short	0x0107
        /*0ace*/ 	.byte	0x3f
	.zero		1


	//   ....[58]....
        /*0ad0*/ 	.word	0x00016ee0
        /*0ad4*/ 	.word	0x00000011
        /*0ad8*/ 	.word	0x00028c00
        /*0adc*/ 	.short	0x0101
        /*0ade*/ 	.byte	0x3f
	.zero		1


	//   ....[59]....
        /*0ae0*/ 	.word	0x00016f00
        /*0ae4*/ 	.word	0x00000011
        /*0ae8*/ 	.word	0x00028c20
        /*0aec*/ 	.short	0x010a
        /*0aee*/ 	.byte	0x3f
	.zero		1


	//   ....[60]....
        /*0af0*/ 	.word	0x00016f90
        /*0af4*/ 	.word	0x00000019
        /*0af8*/ 	.word	0x00028c60
        /*0afc*/ 	.short	0x010a
        /*0afe*/ 	.byte	0x3f
	.zero		1


	//   ....[61]....
        /*0b00*/ 	.word	0x00017880
        /*0b04*/ 	.word	0x00000019
        /*0b08*/ 	.word	0x00028c50
        /*0b0c*/ 	.short	0x0107
        /*0b0e*/ 	.byte	0x3f
	.zero		1


	//   ....[62]....
        /*0b10*/ 	.word	0x00017950
        /*0b14*/ 	.word	0x00000019
        /*0b18*/ 	.word	0x00028c50
        /*0b1c*/ 	.short	0x0101
        /*0b1e*/ 	.byte	0x3f
	.zero		1


	//   ....[63]....
        /*0b20*/ 	.word	0x00017cc0
        /*0b24*/ 	.word	0x00000006
        /*0b28*/ 	.word	0x00028c40
        /*0b2c*/ 	.short	0x010a
        /*0b2e*/ 	.byte	0x3f
	.zero		1


	//   ....[64]....
        /*0b30*/ 	.word	0x00017fe0
        /*0b34*/ 	.word	0x00000006
        /*0b38*/ 	.word	0x00028c30
        /*0b3c*/ 	.short	0x0107
        /*0b3e*/ 	.byte	0x3f
	.zero		1


	//   ....[65]....
        /*0b40*/ 	.word	0x000180a0
        /*0b44*/ 	.word	0x00000006
        /*0b48*/ 	.word	0x00028c30
        /*0b4c*/ 	.short	0x0101
        /*0b4e*/ 	.byte	0x3f
	.zero		1


	//   ....[66]....
        /*0b50*/ 	.word	0x000180d0
        /*0b54*/ 	.word	0x00000006
        /*0b58*/ 	.word	0x00028c60
        /*0b5c*/ 	.short	0x010a
        /*0b5e*/ 	.byte	0x3f
	.zero		1


	//   ....[67]....
        /*0b60*/ 	.word	0x00018780
        /*0b64*/ 	.word	0x00000006
        /*0b68*/ 	.word	0x00028c50
        /*0b6c*/ 	.short	0x0107
        /*0b6e*/ 	.byte	0x3f
	.zero		1


	//   ....[68]....
        /*0b70*/ 	.word	0x00018840
        /*0b74*/ 	.word	0x00000006
        /*0b78*/ 	.word	0x00028c50
        /*0b7c*/ 	.short	0x0101
        /*0b7e*/ 	.byte	0x3f
	.zero		1


	//   ....[69]....
        /*0b80*/ 	.word	0x00019ad0
        /*0b84*/ 	.word	0x00000007
        /*0b88*/ 	.word	0x00028c20
        /*0b8c*/ 	.short	0x010a
        /*0b8e*/ 	.byte	0x3f
	.zero		1


	//   ....[70]....
        /*0b90*/ 	.word	0x00019c50
        /*0b94*/ 	.word	0x00000005
        /*0b98*/ 	.word	0x00028c40
        /*0b9c*/ 	.short	0x010a
        /*0b9e*/ 	.byte	0x3f
	.zero		1


	//   ....[71]....
        /*0ba0*/ 	.word	0x00019cf0
        /*0ba4*/ 	.word	0x00000003
        /*0ba8*/ 	.word	0x00028c40
        /*0bac*/ 	.short	0x010a
        /*0bae*/ 	.byte	0x3f
	.zero		1


	//   ....[72]....
        /*0bb0*/ 	.word	0x00019d30
        /*0bb4*/ 	.word	0x00000005
        /*0bb8*/ 	.word	0x00028c60
        /*0bbc*/ 	.short	0x010a
        /*0bbe*/ 	.byte	0x3f
	.zero		1


	//   ....[73]....
        /*0bc0*/ 	.word	0x00019d70
        /*0bc4*/ 	.word	0x00000003
        /*0bc8*/ 	.word	0x00028c60
        /*0bcc*/ 	.short	0x010a
        /*0bce*/ 	.byte	0x3f
	.zero		1


	//   ....[74]....
        /*0bd0*/ 	.word	0x00019de0
        /*0bd4*/ 	.word	0x00000003
        /*0bd8*/ 	.word	0x00028c50
        /*0bdc*/ 	.short	0x010a
        /*0bde*/ 	.byte	0x3f
	.zero		1


	//   ....[75]....
        /*0be0*/ 	.word	0x00019e40
        /*0be4*/ 	.word	0x00000003
        /*0be8*/ 	.word	0x00028c50
        /*0bec*/ 	.short	0x010a
        /*0bee*/ 	.byte	0x3f
	.zero		1


	//   ....[76]....
        /*0bf0*/ 	.word	0x00019ea0
        /*0bf4*/ 	.word	0x00000003
        /*0bf8*/ 	.word	0x00028c00
        /*0bfc*/ 	.short	0x010a
        /*0bfe*/ 	.byte	0x3f
	.zero		1


	//   ....[77]....
        /*0c00*/ 	.word	0x00019ef0
        /*0c04*/ 	.word	0x00000007
        /*0c08*/ 	.word	0x00028c30
        /*0c0c*/ 	.short	0x010a
        /*0c0e*/ 	.byte	0x3f
	.zero		1


	//   ....[78]....
        /*0c10*/ 	.word	0x00019f40
        /*0c14*/ 	.word	0x00000007
        /*0c18*/ 	.word	0x00028c50
        /*0c1c*/ 	.short	0x010a
        /*0c1e*/ 	.byte	0x3f
	.zero		1


	//   ....[79]....
        /*0c20*/ 	.word	0x00019fa0
        /*0c24*/ 	.word	0x00000006
        /*0c28*/ 	.word	0x00028c30
        /*0c2c*/ 	.short	0x010a
        /*0c2e*/ 	.byte	0x3f
	.zero		1


	//   ....[80]....
        /*0c30*/ 	.word	0x0001a000
        /*0c34*/ 	.word	0x00000008
        /*0c38*/ 	.word	0x00028c50
        /*0c3c*/ 	.short	0x010a
        /*0c3e*/ 	.byte	0x3f
	.zero		1


	//   ....[81]....
        /*0c40*/ 	.word	0x0001a060
        /*0c44*/ 	.word	0x00000006
        /*0c48*/ 	.word	0x00028c30
        /*0c4c*/ 	.short	0x010a
        /*0c4e*/ 	.byte	0x3f
	.zero		1


	//   ....[82]....
        /*0c50*/ 	.word	0x0001a0c0
        /*0c54*/ 	.word	0x00000008
        /*0c58*/ 	.word	0x00028c50
        /*0c5c*/ 	.short	0x010a
        /*0c5e*/ 	.byte	0x3f
	.zero		1


	//   ....[83]....
        /*0c60*/ 	.word	0x0001a120
        /*0c64*/ 	.word	0x00000006
        /*0c68*/ 	.word	0x00028c30
        /*0c6c*/ 	.short	0x010a
        /*0c6e*/ 	.byte	0x3f
	.zero		1


	//   ....[84]....
        /*0c70*/ 	.word	0x0001a180
        /*0c74*/ 	.word	0x00000008
        /*0c78*/ 	.word	0x00028c50
        /*0c7c*/ 	.short	0x010a
        /*0c7e*/ 	.byte	0x3f
	.zero		1


	//   ....[85]....
        /*0c80*/ 	.word	0x0001a2a0
        /*0c84*/ 	.word	0x00000019
        /*0c88*/ 	.word	0x00028c40
        /*0c8c*/ 	.short	0x010a
        /*0c8e*/ 	.byte	0x3f
	.zero		1


	//   ....[86]....
        /*0c90*/ 	.word	0x0001ad40
        /*0c94*/ 	.word	0x00000011
        /*0c98*/ 	.word	0x00028c20
        /*0c9c*/ 	.short	0x010a
        /*0c9e*/ 	.byte	0x3f
	.zero		1


	//   ....[87]....
        /*0ca0*/ 	.word	0x0001ad90
        /*0ca4*/ 	.word	0x00000019
        /*0ca8*/ 	.word	0x00028c60
        /*0cac*/ 	.short	0x010a
        /*0cae*/ 	.byte	0x3f
	.zero		1


	//   ....[88]....
        /*0cb0*/ 	.word	0x0001b680
        /*0cb4*/ 	.word	0x00000006
        /*0cb8*/ 	.word	0x00028c40
        /*0cbc*/ 	.short	0x010a
        /*0cbe*/ 	.byte	0x3f
	.zero		1


	//   ....[89]....
        /*0cc0*/ 	.word	0x0001bb40
        /*0cc4*/ 	.word	0x00000006
        /*0cc8*/ 	.word	0x00028c60
        /*0ccc*/ 	.short	0x010a
        /*0cce*/ 	.byte	0x3f
	.zero		1


	//   ....[90]....
        /*0cd0*/ 	.word	0x0001ccd0
        /*0cd4*/ 	.word	0x00000007
        /*0cd8*/ 	.word	0x00028c20
        /*0cdc*/ 	.short	0x010a
        /*0cde*/ 	.byte	0x3f
	.zero		1


	//   ....[91]....
        /*0ce0*/ 	.word	0x0001ce70
        /*0ce4*/ 	.word	0x00000005
        /*0ce8*/ 	.word	0x00028c40
        /*0cec*/ 	.short	0x010a
        /*0cee*/ 	.byte	0x3f
	.zero		1


	//   ....[92]....
        /*0cf0*/ 	.word	0x0001cec0
        /*0cf4*/ 	.word	0x00000003
        /*0cf8*/ 	.word	0x00028c40
        /*0cfc*/ 	.short	0x010a
        /*0cfe*/ 	.byte	0x3f
	.zero		1


	//   ....[93]....
        /*0d00*/ 	.word	0x0001cf10
        /*0d04*/ 	.word	0x00000005
        /*0d08*/ 	.word	0x00028c60
        /*0d0c*/ 	.short	0x010a
        /*0d0e*/ 	.byte	0x3f
	.zero		1


	//----- nvinfo : EIATTR_NUM_MBARRIERS
	.align		4
.L_378:
        /*0d10*/ 	.byte	0x03, 0x38
        /*0d12*/ 	.short	0x0016


	//----- nvinfo : EIATTR_EXIT_INSTR_OFFSETS
	.align		4
        /*0d14*/ 	.byte	0x04, 0x1c
        /*0d16*/ 	.short	(.L_380 - .L_379)


	//   ....[0]....
.L_379:
        /*0d18*/ 	.word	0x00000970


	//   ....[1]....
        /*0d1c*/ 	.word	0x000138c0


	//   ....[2]....
        /*0d20*/ 	.word	0x00019dc0


	//----- nvinfo : EIATTR_MAX_THREADS
	.align		4
.L_380:
        /*0d24*/ 	.byte	0x04, 0x05
        /*0d26*/ 	.short	(.L_382 - .L_381)
.L_381:
        /*0d28*/ 	.word	0x00000180
        /*0d2c*/ 	.word	0x00000001
        /*0d30*/ 	.word	0x00000001


	//----- nvinfo : EIATTR_CRS_STACK_SIZE
	.align		4
.L_382:
        /*0d34*/ 	.byte	0x04, 0x1e
        /*0d36*/ 	.short	(.L_384 - .L_383)
.L_383:
        /*0d38*/ 	.word	0x00000000


	//----- nvinfo : EIATTR_CBANK_PARAM_SIZE
	.align		4
.L_384:
        /*0d3c*/ 	.byte	0x03, 0x19
        /*0d3e*/ 	.short	0x0af0


	//----- nvinfo : EIATTR_PARAM_CBANK
	.align		4
        /*0d40*/ 	.byte	0x04, 0x0a
        /*0d42*/ 	.short	(.L_386 - .L_385)
	.align		4
.L_385:
        /*0d44*/ 	.word	index@(.nv.constant0._ZN7cutlass13device_kernelIN5flash11enable_sm90INS1_16FlashAttnFwdSm90INS1_25CollectiveMainloopFwdSm90ILi2EN4cute5tupleIJNS5_1CILi1EEES8_S8_EEENS6_IJNS7_ILi64EEESA_SA_EEELi512ENS_6half_tEfNS_4arch4Sm90ELb0ELb1ELb1ELb1ELb1ELb0ELb0ELb0ELb0ELb1ELb1ELb0EEENS1_21CollectiveEpilogueFwdINS6_IJSA_NS7_ILi512EEESA_EEES9_SC_SE_Li256ELb1ELb1ELb1ELb0EEENS1_36VarlenDynamicPersistentTileSchedulerILi64ELi64ELi256ELi128ELb1ELb1ELb1ELb1ELb0ELb1EEEEEEEEEvNT_6ParamsE)
        /*0d48*/ 	.short	0x0210
        /*0d4a*/ 	.short	0x0af0


	//----- nvinfo : EIATTR_SW_WAR
	.align		4
.L_386:
        /*0d4c*/ 	.byte	0x04, 0x36
        /*0d4e*/ 	.short	(.L_388 - .L_387)
.L_387:
        /*0d50*/ 	.word	0x00000008
.L_388:


//--------------------- .nv.info._ZN7cutlass13device_kernelIN5flash11enable_sm90INS1_16FlashAttnFwdSm90INS1_25CollectiveMainloopFwdSm90ILi2EN4cute5tupleIJNS5_1CILi1EEES8_S8_EEENS6_IJNS7_ILi64EEESA_SA_EEELi512ENS_6half_tEfNS_4arch4Sm90ELb0ELb1ELb1ELb1ELb1ELb1ELb0ELb0ELb0ELb1ELb1ELb0EEENS1_21CollectiveEpilogueFwdINS6_IJSA_NS7_ILi512EEESA_EEES9_SC_SE_Li256ELb1ELb1ELb1ELb0EEENS1_36VarlenDynamicPersistentTileSchedulerILi64ELi64ELi256ELi128ELb1ELb1ELb1ELb1ELb0ELb1EEEEEEEEEvNT_6ParamsE --------------------------
	.section	.nv.info._ZN7cutlass13device_kernelIN5flash11enable_sm90INS1_16FlashAttnFwdSm90INS1_25CollectiveMainloopFwdSm90ILi2EN4cute5tupleIJNS5_1CILi1EEES8_S8_EEENS6_IJNS7_ILi64EEESA_SA_EEELi512ENS_6half_tEfNS_4arch4Sm90ELb0ELb1ELb1ELb1ELb1ELb1ELb0ELb0ELb0ELb1ELb1ELb0EEENS1_21CollectiveEpilogueFwdINS6_IJSA_NS7_ILi512EEESA_EEES9_SC_SE_Li256ELb1ELb1ELb1ELb0EEENS1_36VarlenDynamicPersistentTileSchedulerILi64ELi64ELi256ELi128ELb1ELb1ELb1ELb1ELb0ELb1EEEEEEEEEvNT_6ParamsE,"",@"SHT_CUDA_INFO"
	.sectionflags	@""
	.align	4


	//----- nvinfo : EIATTR_CUDA_API_VERSION
	.align		4
        /*0000*/ 	.byte	0x04, 0x37
        /*0002*/ 	.short	(.L_390 - .L_389)
.L_389:
        /*0004*/ 	.word	0x00000082


	//----- nvinfo : EIATTR_KPARAM_INFO
	.align		4
.L_390:
        /*0008*/ 	.byte	0x04, 0x17
        /*000a*/ 	.short	(.L_392 - .L_391)
.L_391:
        /*000c*/ 	.word	0x00000000
        /*0010*/ 	.short	0x0000
        /*0012*/ 	.short	0x0070
        /*0014*/ 	.byte	0x00, 0xf0, 0x01, 0x2a


	//----- nvinfo : EIATTR_SPARSE_MMA_MASK
	.align		4
.L_392:
        /*0018*/ 	.byte	0x03, 0x50
        /*001a*/ 	.short	0x0000


	//----- nvinfo : EIATTR_MAXREG_COUNT
	.align		4
        /*001c*/ 	.byte	0x03, 0x1b
        /*001e*/ 	.short	0x00a8


	//----- nvinfo : EIATTR_NUM_BARRIERS
	.align		4
        /*0020*/ 	.byte	0x02, 0x4c
        /*0022*/ 	.byte	0x10
	.zero		1


	//----- nvinfo : EIATTR_EXTERNS
	.align		4
        /*0024*/ 	.byte	0x04, 0x0f
        /*0026*/ 	.short	(.L_394 - .L_393)


	//   ....[0]....
	.align		4
.L_393:
        /*0028*/ 	.word	index@(__assertfail)


	//----- nvinfo : EIATTR_ANNOTATIONS
	.align		4
.L_394:
        /*002c*/ 	.byte	0x04, 0x55
        /*002e*/ 	.short	(.L_396 - .L_395)


	//   ....[0]....
.L_395:
        /* <DEDUP_REMOVED lines=52> */


	//----- nvinfo : EIATTR_MERCURY_ISA_VERSION
	.align		4
.L_396:
        /*0358*/ 	.byte	0x03, 0x5f
        /*035a*/ 	.short	0x0101


	//----- nvinfo : EIATTR_UNUSED_LOAD_BYTE_OFFSET
	.align		4
        /*035c*/ 	.byte	0x04, 0x44
        /*035e*/ 	.short	(.L_398 - .L_397)


	//   ....[0]....
.L_397:
        /*0360*/ 	.word	0x00000a20
        /*0364*/ 	.word	0x0000fff0


	//   ....[1]....
        /*0368*/ 	.word	0x00015c50
        /*036c*/ 	.word	0x0000fff0


	//----- nvinfo : EIATTR_INT_WARP_WIDE_INSTR_OFFSETS
	.align		4
.L_398:
        /*0370*/ 	.byte	0x04, 0x31
        /*0372*/ 	.short	(.L_400 - .L_399)


	//   ....[0]....
.L_399:
        /*0374*/ 	.word	0x00000130


	//   ....[1]....
        /*0378*/ 	.word	0x00000170


	//   ....[2]....
        /*037c*/ 	.word	0x000001e0


	//   ....[3]....
        /*0380*/ 	.word	0x0001e990


	//   ....[4]....
        /*0384*/ 	.word	0x0001ea20


	//   ....[5]....
        /*0388*/ 	.word	0x00021ee0


	//   ....[6]....
        /*038c*/ 	.word	0x00021f70


	//----- nvinfo : EIATTR_COOP_GROUP_MASK_REGIDS
	.align		4
.L_400:
        /*0390*/ 	.byte	0x04, 0x29
        /*0392*/ 	.short	(.L_402 - .L_401)


	//   ....[0]....
.L_401:
        /*0394*/ 	.word	0xffffffff


	//   ....[1]....
        /*0398*/ 	.word	0xffffffff


	//   ....[2]....
        /*039c*/ 	.word	0xffffffff


	//   ....[3]....
        /*03a0*/ 	.word	0xffffffff


	//   ....[4]....
        /*03a4*/ 	.word	0xffffffff


	//   ....[5]....
        /*03a8*/ 	.word	0xffffffff


	//   ....[6]....
        /*03ac*/ 	.word	0xffffffff


	//   ....[7]....
        /*03b0*/ 	.word	0xffffffff


	//   ....[8]....
        /*03b4*/ 	.word	0xffffffff


	//   ....[9]....
        /*03b8*/ 	.word	0xffffffff


	//   ....[10]....
        /*03bc*/ 	.word	0xffffffff


	//   ....[11]....
        /*03c0*/ 	.word	0xffffffff


	//   ....[12]....
        /*03c4*/ 	.word	0xffffffff


	//   ....[13]....
        /*03c8*/ 	.word	0xffffffff


	//   ....[14]....
        /*03cc*/ 	.word	0xffffffff


	//   ....[15]....
        /*03d0*/ 	.word	0xffffffff


	//   ....[16]....
        /*03d4*/ 	.word	0xffffffff


	//   ....[17]....
        /*03d8*/ 	.word	0xffffffff


	//   ....[18]....
        /*03dc*/ 	.word	0xffffffff


	//   ....[19]....
        /*03e0*/ 	.word	0xffffffff


	//   ....[20]....
        /*03e4*/ 	.word	0xffffffff


	//   ....[21]....
        /*03e8*/ 	.word	0xffffffff


	//   ....[22]....
        /*03ec*/ 	.word	0xffffffff


	//   ....[23]....
        /*03f0*/ 	.word	0xffffffff


	//   ....[24]....
        /*03f4*/ 	.word	0xffffffff


	//   ....[25]....
        /*03f8*/ 	.word	0xffffffff


	//   ....[26]....
        /*03fc*/ 	.word	0xffffffff


	//   ....[27]....
        /*0400*/ 	.word	0xffffffff


	//   ....[28]....
        /*0404*/ 	.word	0xffffffff


	//   ....[29]....
        /*0408*/ 	.word	0xffffffff


	//   ....[30]....
        /*040c*/ 	.word	0xffffffff


	//   ....[31]....
        /*0410*/ 	.word	0xffffffff


	//   ....[32]....
        /*0414*/ 	.word	0xffffffff


	//   ....[33]....
        /*0418*/ 	.word	0xffffffff


	//   ....[34]....
        /*041c*/ 	.word	0xffffffff


	//   ....[35]....
        /*0420*/ 	.word	0xffffffff


	//   ....[36]....
        /*0424*/ 	.word	0xffffffff


	//   ....[37]....
        /*0428*/ 	.word	0xffffffff


	//   ....[38]....
        /*042c*/ 	.word	0xffffffff


	//   ....[39]....
        /*0430*/ 	.word	0xffffffff


	//   ....[40]....
        /*0434*/ 	.word	0xffffffff


	//   ....[41]....
        /*0438*/ 	.word	0xffffffff


	//   ....[42]....
        /*043c*/ 	.word	0xffffffff


	//   ....[43]....
        /*0440*/ 	.word	0xffffffff


	//   ....[44]....
        /*0444*/ 	.word	0xffffffff


	//   ....[45]....
        /*0448*/ 	.word	0xffffffff


	//   ....[46]....
        /*044c*/ 	.word	0xffffffff


	//   ....[47]....
        /*0450*/ 	.word	0xffffffff


	//   ....[48]....
        /*0454*/ 	.word	0xffffffff


	//   ....[49]....
        /*0458*/ 	.word	0xffffffff


	//   ....[50]....
        /*045c*/ 	.word	0xffffffff


	//   ....[51]....
        /*0460*/ 	.word	0xffffffff


	//   ....[52]....
        /*0464*/ 	.word	0xffffffff


	//   ....[53]....
        /*0468*/ 	.word	0xffffffff


	//   ....[54]....
        /*046c*/ 	.word	0xffffffff


	//   ....[55]....
        /*0470*/ 	.word	0xffffffff


	//   ....[56]....
        /*0474*/ 	.word	0xffffffff


	//   ....[57]....
        /*0478*/ 	.word	0xffffffff


	//   ....[58]....
        /*047c*/ 	.word	0xffffffff


	//   ....[59]....
        /*0480*/ 	.word	0xffffffff


	//   ....[60]....
        /*0484*/ 	.word	0xffffffff


	//   ....[61]....
        /*0488*/ 	.word	0xffffffff


	//   ....[62]....
        /*048c*/ 	.word	0xffffffff


	//   ....[63]....
        /*0490*/ 	.word	0xffffffff


	//   ....[64]....
        /*0494*/ 	.word	0xffffffff


	//   ....[65]....
        /*0498*/ 	.word	0xffffffff


	//   ....[66]....
        /*049c*/ 	.word	0xffffffff


	//   ....[67]....
        /*04a0*/ 	.word	0xffffffff


	//   ....[68]....
        /*04a4*/ 	.word	0xffffffff


	//   ....[69]....
        /*04a8*/ 	.word	0xffffffff


	//   ....[70]....
        /*04ac*/ 	.word	0xffffffff


	//   ....[71]....
        /*04b0*/ 	.word	0xffffffff


	//   ....[72]....
        /*04b4*/ 	.word	0xffffffff


	//   ....[73]....
        /*04b8*/ 	.word	0xffffffff


	//   ....[74]....
        /*04bc*/ 	.word	0xffffffff


	//   ....[75]....
        /*04c0*/ 	.word	0xffffffff


	//   ....[76]....
        /*04c4*/ 	.word	0xffffffff


	//   ....[77]....
        /*04c8*/ 	.word	0xffffffff


	//   ....[78]....
        /*04cc*/ 	.word	0xffffffff


	//   ....[79]....
        /*04d0*/ 	.word	0xffffffff


	//   ....[80]....
        /*04d4*/ 	.word	0xffffffff


	//   ....[81]....
        /*04d8*/ 	.word	0xffffffff


	//   ....[82]....
        /*04dc*/ 	.word	0xffffffff


	//   ....[83]....
        /*04e0*/ 	.word	0xffffffff


	//   ....[84]....
        /*04e4*/ 	.word	0xffffffff


	//   ....[85]....
        /*04e8*/ 	.word	0xffffffff


	//   ....[86]....
        /*04ec*/ 	.word	0xffffffff


	//   ....[87]....
        /*04f0*/ 	.word	0xffffffff


	//   ....[88]....
        /*04f4*/ 	.word	0xffffffff


	//   ....[89]....
        /*04f8*/ 	.word	0xffffffff


	//   ....[90]....
        /*04fc*/ 	.word	0xffffffff


	//   ....[91]....
        /*0500*/ 	.word	0xffffffff


	//   ....[92]....
        /*0504*/ 	.word	0xffffffff


	//   ....[93]....
        /*0508*/ 	.word	0xffffffff


	//   ....[94]....
        /*050c*/ 	.word	0xffffffff


	//   ....[95]....
        /*0510*/ 	.word	0xffffffff


	//   ....[96]....
        /*0514*/ 	.word	0xffffffff


	//   ....[97]....
        /*0518*/ 	.word	0xffffffff


	//   ....[98]....
        /*051c*/ 	.word	0xffffffff


	//   ....[99]....
        /*0520*/ 	.word	0xffffffff


	//   ....[100]....
        /*0524*/ 	.word	0xffffffff


	//   ....[101]....
        /*0528*/ 	.word	0xffffffff


	//   ....[102]....
        /*052c*/ 	.word	0xffffffff


	//   ....[103]....
        /*0530*/ 	.word	0xffffffff


	//   ....[104]....
        /*0534*/ 	.word	0xffffffff


	//   ....[105]....
        /*0538*/ 	.word	0xffffffff


	//   ....[106]....
        /*053c*/ 	.word	0xffffffff


	//   ....[107]....
        /*0540*/ 	.word	0xffffffff


	//   ....[108]....
        /*0544*/ 	.word	0xffffffff


	//   ....[109]....
        /*0548*/ 	.word	0xffffffff


	//   ....[110]....
        /*054c*/ 	.word	0xffffffff


	//   ....[111]....
        /*0550*/ 	.word	0xffffffff


	//   ....[112]....
        /*0554*/ 	.word	0xffffffff


	//   ....[113]....
        /*0558*/ 	.word	0xffffffff


	//   ....[114]....
        /*055c*/ 	.word	0xffffffff


	//   ....[115]....
        /*0560*/ 	.word	0xffffffff


	//   ....[116]....
        /*0564*/ 	.word	0xffffffff


	//   ....[117]....
        /*0568*/ 	.word	0xffffffff


	//   ....[118]....
        /*056c*/ 	.word	0xffffffff


	//   ....[119]....
        /*0570*/ 	.word	0xffffffff


	//   ....[120]....
        /*0574*/ 	.word	0xffffffff


	//   ....[121]....
        /*0578*/ 	.word	0xffffffff


	//   ....[122]....
        /*057c*/ 	.word	0xffffffff


	//   ....[123]....
        /*0580*/ 	.word	0xffffffff


	//   ....[124]....
        /*0584*/ 	.word	0xffffffff


	//   ....[125]....
        /*0588*/ 	.word	0xffffffff


	//   ....[126]....
        /*058c*/ 	.word	0xffffffff


	//   ....[127]....
        /*0590*/ 	.word	0xffffffff


	//   ....[128]....
        /*0594*/ 	.word	0xffffffff


	//   ....[129]....
        /*0598*/ 	.word	0xffffffff


	//   ....[130]....
        /*059c*/ 	.word	0xffffffff


	//   ....[131]....
        /*05a0*/ 	.word	0xffffffff


	//   ....[132]....
        /*05a4*/ 	.word	0xffffffff


	//   ....[133]....
        /*05a8*/ 	.word	0xffffffff


	//   ....[134]....
        /*05ac*/ 	.word	0xffffffff


	//   ....[135]....
        /*05b0*/ 	.word	0xffffffff


	//   ....[136]....
        /*05b4*/ 	.word	0xffffffff


	//   ....[137]....
        /*05b8*/ 	.word	0xffffffff


	//   ....[138]....
        /*05bc*/ 	.word	0xffffffff


	//   ....[139]....
        /*05c0*/ 	.word	0xffffffff


	//   ....[140]....
        /*05c4*/ 	.word	0xffffffff


	//   ....[141]....
        /*05c8*/ 	.word	0xffffffff


	//   ....[142]....
        /*05cc*/ 	.word	0xffffffff


	//   ....[143]....
        /*05d0*/ 	.word	0xffffffff


	//   ....[144]....
        /*05d4*/ 	.word	0xffffffff


	//   ....[145]....
        /*05d8*/ 	.word	0xffffffff


	//   ....[146]....
        /*05dc*/ 	.word	0xffffffff


	//   ....[147]....
        /*05e0*/ 	.word	0xffffffff


	//   ....[148]....
        /*05e4*/ 	.word	0xffffffff


	//   ....[149]....
        /*05e8*/ 	.word	0xffffffff


	//   ....[150]....
        /*05ec*/ 	.word	0xffffffff


	//   ....[151]....
        /*05f0*/ 	.word	0xffffffff


	//   ....[152]....
        /*05f4*/ 	.word	0xffffffff


	//   ....[153]....
        /*05f8*/ 	.word	0xffffffff


	//   ....[154]....
        /*05fc*/ 	.word	0xffffffff


	//   ....[155]....
        /*0600*/ 	.word	0xffffffff


	//   ....[156]....
        /*0604*/ 	.word	0xffffffff


	//   ....[157]....
        /*0608*/ 	.word	0x0500000f


	//   ....[158]....
        /*060c*/ 	.word	0x0500000f


	//   ....[159]....
        /*0610*/ 	.word	0x0500000f


	//   ....[160]....
        /*0614*/ 	.word	0x0500000f


	//   ....[161]....
        /*0618*/ 	.word	0x0500000f


	//   ....[162]....
        /*061c*/ 	.word	0x0500000f


	//   ....[163]....
        /*0620*/ 	.word	0x0500000f


	//   ....[164]....
        /*0624*/ 	.word	0x0500000f


	//   ....[165]....
        /*0628*/ 	.word	0x0500000f


	//   ....[166]....
        /*062c*/ 	.word	0x0500000f


	//   ....[167]....
        /*0630*/ 	.word	0x0500000f


	//   ....[168]....
        /*0634*/ 	.word	0x0500000f


	//   ....[169]....
        /*0638*/ 	.word	0x0500000f


	//   ....[170]....
        /*063c*/ 	.word	0x0500000f


	//   ....[171]....
        /*0640*/ 	.word	0x0500000f


	//   ....[172]....
        /*0644*/ 	.word	0x0500000f


	//   ....[173]....
        /*0648*/ 	.word	0x0500000f


	//   ....[174]....
        /*064c*/ 	.word	0x0500000f


	//   ....[175]....
        /*0650*/ 	.word	0x0500000f


	//   ....[176]....
        /*0654*/ 	.word	0x0500000f


	//   ....[177]....
        /*0658*/ 	.word	0x0500000f


	//   ....[178]....
        /*065c*/ 	.word	0x0500000f


	//   ....[179]....
        /*0660*/ 	.word	0x0500000f


	//   ....[180]....
        /*0664*/ 	.word	0x0500000f


	//   ....[181]....
        /*0668*/ 	.word	0x0500000f


	//   ....[182]....
        /*066c*/ 	.word	0x0500000f


	//   ....[183]....
        /*0670*/ 	.word	0x0500000f


	//   ....[184]....
        /*0674*/ 	.word	0x0500000f


	//   ....[185]....
        /*0678*/ 	.word	0x0500000f


	//   ....[186]....
        /*067c*/ 	.word	0x0500000f


	//   ....[187]....
        /*0680*/ 	.word	0x0500000f


	//   ....[188]....
        /*0684*/ 	.word	0x0500000f


	//   ....[189]....
        /*0688*/ 	.word	0x0500000f


	//   ....[190]....
        /*068c*/ 	.word	0x0500000f


	//   ....[191]....
        /*0690*/ 	.word	0x0500000f


	//   ....[192]....
        /*0694*/ 	.word	0x0500000f


	//   ....[193]....
        /*0698*/ 	.word	0x0500000f


	//   ....[194]....
        /*069c*/ 	.word	0x0500000f


	//   ....[195]....
        /*06a0*/ 	.word	0x0500000f


	//   ....[196]....
        /*06a4*/ 	.word	0x0500000f


	//   ....[197]....
        /*06a8*/ 	.word	0x0500000f


	//   ....[198]....
        /*06ac*/ 	.word	0x0500000f


	//   ....[199]....
        /*06b0*/ 	.word	0x0500000f


	//   ....[200]....
        /*06b4*/ 	.word	0x0500000f


	//   ....[201]....
        /*06b8*/ 	.word	0x0500000f


	//   ....[202]....
        /*06bc*/ 	.word	0x0500000f


	//   ....[203]....
        /*06c0*/ 	.word	0x0500000f


	//   ....[204]....
        /*06c4*/ 	.word	0x0500000f


	//   ....[205]....
        /*06c8*/ 	.word	0x0500000f


	//   ....[206]....
        /*06cc*/ 	.word	0x0500000f


	//   ....[207]....
        /*06d0*/ 	.word	0x0500000f


	//   ....[208]....
        /*06d4*/ 	.word	0x0500000f


	//   ....[209]....
        /*06d8*/ 	.word	0x0500000f


	//   ....[210]....
        /*06dc*/ 	.word	0x0500000f


	//   ....[211]....
        /*06e0*/ 	.word	0x0500000f


	//   ....[212]....
        /*06e4*/ 	.word	0x0500000f


	//   ....[213]....
        /*06e8*/ 	.word	0x0500000f


	//   ....[214]....
        /*06ec*/ 	.word	0x0500000f


	//   ....[215]....
        /*06f0*/ 	.word	0x0500000f


	//   ....[216]....
        /*06f4*/ 	.word	0x0500000f


	//   ....[217]....
        /*06f8*/ 	.word	0x0500000f


	//   ....[218]....
        /*06fc*/ 	.word	0x0500000f


	//   ....[219]....
        /*0700*/ 	.word	0x0500000f


	//   ....[220]....
        /*0704*/ 	.word	0x0500000f


	//   ....[221]....
        /*0708*/ 	.word	0x0500000f


	//   ....[222]....
        /*070c*/ 	.word	0x0500000f


	//   ....[223]....
        /*0710*/ 	.word	0x0500000f


	//   ....[224]....
        /*0714*/ 	.word	0x0500000f


	//   ....[225]....
        /*0718*/ 	.word	0x0500000f


	//   ....[226]....
        /*071c*/ 	.word	0x0500000f


	//   ....[227]....
        /*0720*/ 	.word	0x0500000f


	//   ....[228]....
        /*0724*/ 	.word	0x0500000f


	//   ....[229]....
        /*0728*/ 	.word	0x0500000f


	//   ....[230]....
        /*072c*/ 	.word	0x0500000f


	//   ....[231]....
        /*0730*/ 	.word	0x0500000f


	//   ....[232]....
        /*0734*/ 	.word	0x0500000f


	//   ....[233]....
        /*0738*/ 	.word	0x0500000f


	//   ....[234]....
        /*073c*/ 	.word	0x0500000f


	//   ....[235]....
        /*0740*/ 	.word	0x0500000f


	//   ....[236]....
        /*0744*/ 	.word	0x0500000f


	//   ....[237]....
        /*0748*/ 	.word	0x0500000f


	//   ....[238]....
        /*074c*/ 	.word	0x0500000f


	//   ....[239]....
        /*0750*/ 	.word	0x0500000f


	//----- nvinfo : EIATTR_COOP_GROUP_INSTR_OFFSETS
	.align		4
.L_402:
        /*0754*/ 	.byte	0x04, 0x28
        /*0756*/ 	.short	(.L_404 - .L_403)


	//   ....[0]....
.L_403:
        /*0758*/ 	.word	0x00000060


	//   ....[1]....
        /*075c*/ 	.word	0x00000140


	//   ....[2]....
        /*0760*/ 	.word	0x00000190


	//   ....[3]....
        /*0764*/ 	.word	0x00000380


	//   ....[4]....
        /*0768*/ 	.word	0x000004e0


	//   ....[5]....
        /*076c*/ 	.word	0x00000600


	//   ....[6]....
        /*0770*/ 	.word	0x00000760


	//   ....[7]....
        /*0774*/ 	.word	0x000034e0


	//   ....[8]....
        /*0778*/ 	.word	0x000034f0


	//   ....[9]....
        /*077c*/ 	.word	0x00003ee0


	//   ....[10]....
        /*0780*/ 	.word	0x00003ef0


	//   ....[11]....
        /*0784*/ 	.word	0x000048b0


	//   ....[12]....
        /*0788*/ 	.word	0x000048c0


	//   ....[13]....
        /*078c*/ 	.word	0x00004c80


	//   ....[14]....
        /*0790*/ 	.word	0x00004c90


	//   ....[15]....
        /*0794*/ 	.word	0x000060d0


	//   ....[16]....
        /*0798*/ 	.word	0x00008620


	//   ....[17]....
        /*079c*/ 	.word	0x00008d90


	//   ....[18]....
        /*07a0*/ 	.word	0x00008da0


	//   ....[19]....
        /*07a4*/ 	.word	0x00008db0


	//   ....[20]....
        /*07a8*/ 	.word	0x00008dc0


	//   ....[21]....
        /*07ac*/ 	.word	0x000090e0


	//   ....[22]....
        /*07b0*/ 	.word	0x000090f0


	//   ....[23]....
        /*07b4*/ 	.word	0x00009100


	//   ....[24]....
        /*07b8*/ 	.word	0x00009110


	//   ....[25]....
        /*07bc*/ 	.word	0x0000a360


	//   ....[26]....
        /*07c0*/ 	.word	0x0000a380


	//   ....[27]....
        /*07c4*/ 	.word	0x0000a390


	//   ....[28]....
        /*07c8*/ 	.word	0x0000a3a0


	//   ....[29]....
        /*07cc*/ 	.word	0x0000a480


	//   ....[30]....
        /*07d0*/ 	.word	0x0000a4a0


	//   ....[31]....
        /*07d4*/ 	.word	0x0000a4b0


	//   ....[32]....
        /*07d8*/ 	.word	0x0000a530


	//   ....[33]....
        /*07dc*/ 	.word	0x0000be10


	//   ....[34]....
        /*07e0*/ 	.word	0x0000c620


	//   ....[35]....
        /*07e4*/ 	.word	0x0000cce0


	//   ....[36]....
        /*07e8*/ 	.word	0x0000cd10


	//   ....[37]....
        /*07ec*/ 	.word	0x0000cf20


	//   ....[38]....
        /*07f0*/ 	.word	0x0000cf80


	//   ....[39]....
        /*07f4*/ 	.word	0x0000d900


	//   ....[40]....
        /*07f8*/ 	.word	0x0000e250


	//   ....[41]....
        /*07fc*/ 	.word	0x0000e640


	//   ....[42]....
        /*0800*/ 	.word	0x0000eeb0


	//   ....[43]....
        /*0804*/ 	.word	0x0000efc0


	//   ....[44]....
        /*0808*/ 	.word	0x0000f400


	//   ....[45]....
        /*080c*/ 	.word	0x0000f460


	//   ....[46]....
        /*0810*/ 	.word	0x000105d0


	//   ....[47]....
        /*0814*/ 	.word	0x000111b0


	//   ....[48]....
        /*0818*/ 	.word	0x00011210


	//   ....[49]....
        /*081c*/ 	.word	0x00011a20


	//   ....[50]....
        /*0820*/ 	.word	0x00011a90


	//   ....[51]....
        /*0824*/ 	.word	0x00012740


	//   ....[52]....
        /*0828*/ 	.word	0x00012e80


	//   ....[53]....
        /*082c*/ 	.word	0x000132b0


	//   ....[54]....
        /*0830*/ 	.word	0x00013990


	//   ....[55]....
        /*0834*/ 	.word	0x00013a80


	//   ....[56]....
        /*0838*/ 	.word	0x00013e80


	//   ....[57]....
        /*083c*/ 	.word	0x00013ee0


	//   ....[58]....
        /*0840*/ 	.word	0x00015070


	//   ....[59]....
        /*0844*/ 	.word	0x00015180


	//   ....[60]....
        /*0848*/ 	.word	0x000151a0


	//   ....[61]....
        /*084c*/ 	.word	0x00015310


	//   ....[62]....
        /*0850*/ 	.word	0x000154e0


	//   ....[63]....
        /*0854*/ 	.word	0x00016960


	//   ....[64]....
        /*0858*/ 	.word	0x00016d10


	//   ....[65]....
        /*085c*/ 	.word	0x00016d20


	//   ....[66]....
        /*0860*/ 	.word	0x00016d30


	//   ....[67]....
        /*0864*/ 	.word	0x00016d40


	//   ....[68]....
        /*0868*/ 	.word	0x00017a70


	//   ....[69]....
        /*086c*/ 	.word	0x00017a90


	//   ....[70]....
        /*0870*/ 	.word	0x00017d30


	//   ....[71]....
        /*0874*/ 	.word	0x00017d50


	//   ....[72]....
        /*0878*/ 	.word	0x00018700


	//   ....[73]....
        /*087c*/ 	.word	0x00018740


	//   ....[74]....
        /*0880*/ 	.word	0x000190e0


	//   ....[75]....
        /*0884*/ 	.word	0x00019100


	//   ....[76]....
        /*0888*/ 	.word	0x0001a5d0


	//   ....[77]....
        /*088c*/ 	.word	0x0001a600


	//   ....[78]....
        /*0890*/ 	.word	0x0001a860


	//   ....[79]....
        /*0894*/ 	.word	0x0001a880


	//   ....[80]....
        /*0898*/ 	.word	0x0001ab30


	//   ....[81]....
        /*089c*/ 	.word	0x0001ad20


	//   ....[82]....
        /*08a0*/ 	.word	0x0001ad50


	//   ....[83]....
        /*08a4*/ 	.word	0x0001ad80


	//   ....[84]....
        /*08a8*/ 	.word	0x0001adb0


	//   ....[85]....
        /*08ac*/ 	.word	0x0001ade0


	//   ....[86]....
        /*08b0*/ 	.word	0x0001ae10


	//   ....[87]....
        /*08b4*/ 	.word	0x0001afa0


	//   ....[88]....
        /*08b8*/ 	.word	0x0001afd0


	//   ....[89]....
        /*08bc*/ 	.word	0x0001b000


	//   ....[90]....
        /*08c0*/ 	.word	0x0001b030


	//   ....[91]....
        /*08c4*/ 	.word	0x0001b060


	//   ....[92]....
        /*08c8*/ 	.word	0x0001b090


	//   ....[93]....
        /*08cc*/ 	.word	0x0001b120


	//   ....[94]....
        /*08d0*/ 	.word	0x0001b150


	//   ....[95]....
        /*08d4*/ 	.word	0x0001b160


	//   ....[96]....
        /*08d8*/ 	.word	0x0001b1a0


	//   ....[97]....
        /*08dc*/ 	.word	0x0001c960


	//   ....[98]....
        /*08e0*/ 	.word	0x0001f750


	//   ....[99]....
        /*08e4*/ 	.word	0x0001f770


	//   ....[100]....
        /*08e8*/ 	.word	0x0001f800


	//   ....[101]....
        /*08ec*/ 	.word	0x0001f820


	//   ....[102]....
        /*08f0*/ 	.word	0x0001f8a0


	//   ....[103]....
        /*08f4*/ 	.word	0x0001f8c0


	//   ....[104]....
        /*08f8*/ 	.word	0x0001f8d0


	//   ....[105]....
        /*08fc*/ 	.word	0x0001f8e0


	//   ....[106]....
        /*0900*/ 	.word	0x000200d0


	//   ....[107]....
        /*0904*/ 	.word	0x00020100


	//   ....[108]....
        /*0908*/ 	.word	0x000201a0


	//   ....[109]....
        /*090c*/ 	.word	0x000201c0


	//   ....[110]....
        /*0910*/ 	.word	0x00020240


	//   ....[111]....
        /*0914*/ 	.word	0x00020260


	//   ....[112]....
        /*0918*/ 	.word	0x00020270


	//   ....[113]....
        /*091c*/ 	.word	0x00020280


	//   ....[114]....
        /*0920*/ 	.word	0x00020700


	//   ....[115]....
        /*0924*/ 	.word	0x000207c0


	//   ....[116]....
        /*0928*/ 	.word	0x00020910


	//   ....[117]....
        /*092c*/ 	.word	0x00020950


	//   ....[118]....
        /*0930*/ 	.word	0x00020960


	//   ....[119]....
        /*0934*/ 	.word	0x00020970


	//   ....[120]....
        /*0938*/ 	.word	0x00020ac0


	//   ....[121]....
        /*093c*/ 	.word	0x00020c10


	//   ....[122]....
        /*0940*/ 	.word	0x00021410


	//   ....[123]....
        /*0944*/ 	.word	0x00021430


	//   ....[124]....
        /*0948*/ 	.word	0x00021480


	//   ....[125]....
        /*094c*/ 	.word	0x00021490


	//   ....[126]....
        /*0950*/ 	.word	0x000214d0


	//   ....[127]....
        /*0954*/ 	.word	0x000214e0


	//   ....[128]....
        /*0958*/ 	.word	0x000214f0


	//   ....[129]....
        /*095c*/ 	.word	0x00021530


	//   ....[130]....
        /*0960*/ 	.word	0x00021830


	//   ....[131]....
        /*0964*/ 	.word	0x00021870


	//   ....[132]....
        /*0968*/ 	.word	0x00021890


	//   ....[133]....
        /*096c*/ 	.word	0x000218b0


	//   ....[134]....
        /*0970*/ 	.word	0x000218e0


	//   ....[135]....
        /*0974*/ 	.word	0x00021900


	//   ....[136]....
        /*0978*/ 	.word	0x00021a00


	//   ....[137]....
        /*097c*/ 	.word	0x00021b50


	//   ....[138]....
        /*0980*/ 	.word	0x00022190


	//   ....[139]....
        /*0984*/ 	.word	0x000221c0


	//   ....[140]....
        /*0988*/ 	.word	0x00022220


	//   ....[141]....
        /*098c*/ 	.word	0x00022250


	//   ....[142]....
        /*0990*/ 	.word	0x00022280


	//   ....[143]....
        /*0994*/ 	.word	0x000222b0


	//   ....[144]....
        /*0998*/ 	.word	0x000222e0


	//   ....[145]....
        /*099c*/ 	.word	0x00022310


	//   ....[146]....
        /*09a0*/ 	.word	0x000224b0


	//   ....[147]....
        /*09a4*/ 	.word	0x000224e0


	//   ....[148]....
        /*09a8*/ 	.word	0x00022510


	//   ....[149]....
        /*09ac*/ 	.word	0x00022540


	//   ....[150]....
        /*09b0*/ 	.word	0x00022570


	//   ....[151]....
        /*09b4*/ 	.word	0x000225a0


	//   ....[152]....
        /*09b8*/ 	.word	0x00022660


	//   ....[153]....
        /*09bc*/ 	.word	0x00022680


	//   ....[154]....
        /*09c0*/ 	.word	0x000226a0


	//   ....[155]....
        /*09c4*/ 	.word	0x00022700


	//   ....[156]....
        /*09c8*/ 	.word	0x00023120


	//   ....[157]....
        /*09cc*/ 	.word	0x00023440


	//   ....[158]....
        /*09d0*/ 	.word	0x000234d0


	//   ....[159]....
        /*09d4*/ 	.word	0x000235c0


	//   ....[160]....
        /*09d8*/ 	.word	0x00023650


	//   ....[161]....
        /*09dc*/ 	.word	0x00023730


	//   ....[162]....
        /*09e0*/ 	.word	0x000237c0


	//   ....[163]....
        /*09e4*/ 	.word	0x00023940


	//   ....[164]....
        /*09e8*/ 	.word	0x000239d0


	//   ....[165]....
        /*09ec*/ 	.word	0x00023a20


	//   ....[166]....
        /*09f0*/ 	.word	0x00023a70


	//   ....[167]....
        /*09f4*/ 	.word	0x00023b10


	//   ....[168]....
        /*09f8*/ 	.word	0x00023ba0


	//   ....[169]....
        /*09fc*/ 	.word	0x00023bf0


	//   ....[170]....
        /*0a00*/ 	.word	0x00023c40


	//   ....[171]....
        /*0a04*/ 	.word	0x00023d40


	//   ....[172]....
        /*0a08*/ 	.word	0x00023df0


	//   ....[173]....
        /*0a0c*/ 	.word	0x00023e70


	//   ....[174]....
        /*0a10*/ 	.word	0x00023ee0


	//   ....[175]....
        /*0a14*/ 	.word	0x00024040


	//   ....[176]....
        /*0a18*/ 	.word	0x00024190


	//   ....[177]....
        /*0a1c*/ 	.word	0x000241e0


	//   ....[178]....
        /*0a20*/ 	.word	0x00024230


	//   ....[179]....
        /*0a24*/ 	.word	0x000245b0


	//   ....[180]....
        /*0a28*/ 	.word	0x00024890


	//   ....[181]....
        /*0a2c*/ 	.word	0x00024980


	//   ....[182]....
        /*0a30*/ 	.word	0x00024a20


	//   ....[183]....
        /*0a34*/ 	.word	0x00024a80


	//   ....[184]....
        /*0a38*/ 	.word	0x00024b70


	//   ....[185]....
        /*0a3c*/ 	.word	0x00024be0


	//   ....[186]....
        /*0a40*/ 	.word	0x00024cd0


	//   ....[187]....
        /*0a44*/ 	.word	0x00024d40


	//   ....[188]....
        /*0a48*/ 	.word	0x00024de0


	//   ....[189]....
        /*0a4c*/ 	.word	0x00024ed0


	//   ....[190]....
        /*0a50*/ 	.word	0x00024f40


	//   ....[191]....
        /*0a54*/ 	.word	0x00024fa0


	//   ....[192]....
        /*0a58*/ 	.word	0x00025090


	//   ....[193]....
        /*0a5c*/ 	.word	0x000250f0


	//   ....[194]....
        /*0a60*/ 	.word	0x000251f0


	//   ....[195]....
        /*0a64*/ 	.word	0x00025250


	//   ....[196]....
        /*0a68*/ 	.word	0x000252f0


	//   ....[197]....
        /*0a6c*/ 	.word	0x00025470


	//   ....[198]....
        /*0a70*/ 	.word	0x00025570


	//   ....[199]....
        /*0a74*/ 	.word	0x000257f0


	//   ....[200]....
        /*0a78*/ 	.word	0x00025840


	//   ....[201]....
        /*0a7c*/ 	.word	0x00025a10


	//   ....[202]....
        /*0a80*/ 	.word	0x00025a60


	//   ....[203]....
        /*0a84*/ 	.word	0x00025c30


	//   ....[204]....
        /*0a88*/ 	.word	0x00025c80


	//   ....[205]....
        /*0a8c*/ 	.word	0x00025d70


	//   ....[206]....
        /*0a90*/ 	.word	0x00025e10


	//   ....[207]....
        /*0a94*/ 	.word	0x00025e70


	//   ....[208]....
        /*0a98*/ 	.word	0x00025f20


	//   ....[209]....
        /*0a9c*/ 	.word	0x00025f80


	//   ....[210]....
        /*0aa0*/ 	.word	0x00026030


	//   ....[211]....
        /*0aa4*/ 	.word	0x00026090


	//   ....[212]....
        /*0aa8*/ 	.word	0x00026140


	//   ....[213]....
        /*0aac*/ 	.word	0x00026230


	//   ....[214]....
        /*0ab0*/ 	.word	0x00026310


	//   ....[215]....
        /*0ab4*/ 	.word	0x00026420


	//   ....[216]....
        /*0ab8*/ 	.word	0x00026520


	//   ....[217]....
        /*0abc*/ 	.word	0x00026650


	//   ....[218]....
        /*0ac0*/ 	.word	0x00026730


	//   ....[219]....
        /*0ac4*/ 	.word	0x00026830


	//   ....[220]....
        /*0ac8*/ 	.word	0x00026910


	//   ....[221]....
        /*0acc*/ 	.word	0x000269a0


	//   ....[222]....
        /*0ad0*/ 	.word	0x00026a40


	//   ....[223]....
        /*0ad4*/ 	.word	0x00026bb0


	//   ....[224]....
        /*0ad8*/ 	.word	0x00026c20


	//   ....[225]....
        /*0adc*/ 	.word	0x00026c90


	//   ....[226]....
        /*0ae0*/ 	.word	0x00026d00


	//   ....[227]....
        /*0ae4*/ 	.word	0x00026d70


	//   ....[228]....
        /*0ae8*/ 	.word	0x00026df0


	//   ....[229]....
        /*0aec*/ 	.word	0x00026e70


	//   ....[230]....
        /*0af0*/ 	.word	0x00026f00


	//   ....[231]....
        /*0af4*/ 	.word	0x00026f70


	//   ....[232]....
        /*0af8*/ 	.word	0x00026fe0


	//   ....[233]....
        /*0afc*/ 	.word	0x00027050


	//   ....[234]....
        /*0b00*/ 	.word	0x000270d0


	//   ....[235]....
        /*0b04*/ 	.word	0x00027140


	//   ....[236]....
        /*0b08*/ 	.word	0x000271f0


	//   ....[237]....
        /*0b0c*/ 	.word	0x00027240


	//   ....[238]....
        /*0b10*/ 	.word	0x000272d0


	//   ....[239]....
        /*0b14*/ 	.word	0x00027400


	//----- nvinfo : EIATTR_REG_RECONFIG
	.align		4
.L_404:
        /*0b18*/ 	.byte	0x01, 0x54
	.zero		2


	//----- nvinfo : EIATTR_SYSCALL_OFFSETS
	.align		4
        /*0b1c*/ 	.byte	0x04, 0x46
        /*0b1e*/ 	.short	(.L_406 - .L_405)


	//   ....[0]....
.L_405:
        /*0b20*/ 	.word	0x000027b0


	//   ....[1]....
        /*0b24*/ 	.word	0x00002900


	//   ....[2]....
        /*0b28*/ 	.word	0x000087d0


	//   ....[3]....
        /*0b2c*/ 	.word	0x00008b00


	//   ....[4]....
        /*0b30*/ 	.word	0x0001eb80


	//   ....[5]....
        /*0b34*/ 	.word	0x0001ecd0


	//   ....[6]....
        /*0b38*/ 	.word	0x0001edc0


	//   ....[7]....
        /*0b3c*/ 	.word	0x0001fd30


	//----- nvinfo : EIATTR_MBARRIER_INSTR_OFFSETS
	.align		4
.L_406:
        /*0b40*/ 	.byte	0x04, 0x39
        /*0b42*/ 	.short	(.L_408 - .L_407)


	//   ....[0]....
.L_407:
        /*0b44*/ 	.word	0x00000270
        /*0b48*/ 	.word	0x000000ff
        /*0b4c*/ 	.word	0x00028c00
        /*0b50*/ 	.short	0x0100
        /*0b52*/ 	.byte	0x08
	.zero		1


	//   ....[1]....
        /*0b54*/ 	.word	0x00000280
        /*0b58*/ 	.word	0x000000ff
        /*0b5c*/ 	.word	0x00028c20
        /*0b60*/ 	.short	0x0100
        /*0b62*/ 	.byte	0x08
	.zero		1


	//   ....[2]....
        /*0b64*/ 	.word	0x00000330
        /*0b68*/ 	.word	0x000000ff
        /*0b6c*/ 	.word	0x00028c30
        /*0b70*/ 	.short	0x0100
        /*0b72*/ 	.byte	0x06
	.zero		1


	//   ....[3]....
        /*0b74*/ 	.word	0x00000340
        /*0b78*/ 	.word	0x000000ff
        /*0b7c*/ 	.word	0x00028c40
        /*0b80*/ 	.short	0x0100
        /*0b82*/ 	.byte	0x06
	.zero		1


	//   ....[4]....
        /*0b84*/ 	.word	0x00000350
        /*0b88*/ 	.word	0x000000ff
        /*0b8c*/ 	.word	0x00028c38
        /*0b90*/ 	.short	0x0100
        /*0b92*/ 	.byte	0x06
	.zero		1


	//   ....[5]....
        /*0b94*/ 	.word	0x00000360
        /*0b98*/ 	.word	0x000000ff
        /*0b9c*/ 	.word	0x00028c48
        /*0ba0*/ 	.short	0x0100
        /*0ba2*/ 	.byte	0x06
	.zero		1


	//   ....[6]....
        /*0ba4*/ 	.word	0x00000490
        /*0ba8*/ 	.word	0x000000ff
        /*0bac*/ 	.word	0x00028c50
        /*0bb0*/ 	.short	0x0100
        /*0bb2*/ 	.byte	0x08
	.zero		1


	//   ....[7]....
        /*0bb4*/ 	.word	0x000004a0
        /*0bb8*/ 	.word	0x000000ff
        /*0bbc*/ 	.word	0x00028c60
        /*0bc0*/ 	.short	0x0100
        /*0bc2*/ 	.byte	0x08
	.zero		1


	//   ....[8]....
        /*0bc4*/ 	.word	0x000004b0
        /*0bc8*/ 	.word	0x000000ff
        /*0bcc*/ 	.word	0x00028c58
        /*0bd0*/ 	.short	0x0100
        /*0bd2*/ 	.byte	0x08
	.zero		1


	//   ....[9]....
        /*0bd4*/ 	.word	0x000004c0
        /*0bd8*/ 	.word	0x000000ff
        /*0bdc*/ 	.word	0x00028c68
        /*0be0*/ 	.short	0x0100
        /*0be2*/ 	.byte	0x08
	.zero		1


	//   ....[10]....
        /*0be4*/ 	.word	0x000005b0
        /*0be8*/ 	.word	0x000000ff
        /*0bec*/ 	.word	0x00028c70
        /*0bf0*/ 	.short	0x0100
        /*0bf2*/ 	.byte	0x06
	.zero		1


	//   ....[11]....
        /*0bf4*/ 	.word	0x000005c0
        /*0bf8*/ 	.word	0x000000ff
        /*0bfc*/ 	.word	0x00028c80
        /*0c00*/ 	.short	0x0100
        /*0c02*/ 	.byte	0x06
	.zero		1


	//   ....[12]....
        /*0c04*/ 	.word	0x000005d0
        /*0c08*/ 	.word	0x000000ff
        /*0c0c*/ 	.word	0x00028c78
        /*0c10*/ 	.short	0x0100
        /*0c12*/ 	.byte	0x06
	.zero		1


	//   ....[13]....
        /*0c14*/ 	.word	0x000005e0
        /*0c18*/ 	.word	0x000000ff
        /*0c1c*/ 	.word	0x00028c88
        /*0c20*/ 	.short	0x0100
        /*0c22*/ 	.byte	0x06
	.zero		1


	//   ....[14]....
        /*0c24*/ 	.word	0x00000710
        /*0c28*/ 	.word	0x000000ff
        /*0c2c*/ 	.word	0x00028c90
        /*0c30*/ 	.short	0x0100
        /*0c32*/ 	.byte	0x08
	.zero		1


	//   ....[15]....
        /*0c34*/ 	.word	0x00000720
        /*0c38*/ 	.word	0x000000ff
        /*0c3c*/ 	.word	0x00028ca0
        /*0c40*/ 	.short	0x0100
        /*0c42*/ 	.byte	0x08
	.zero		1


	//   ....[16]....
        /*0c44*/ 	.word	0x00000730
        /*0c48*/ 	.word	0x000000ff
        /*0c4c*/ 	.word	0x00028c98
        /*0c50*/ 	.short	0x0100
        /*0c52*/ 	.byte	0x08
	.zero		1


	//   ....[17]....
        /*0c54*/ 	.word	0x00000740
        /*0c58*/ 	.word	0x000000ff
        /*0c5c*/ 	.word	0x00028ca8
        /*0c60*/ 	.short	0x0100
        /*0c62*/ 	.byte	0x08
	.zero		1


	//   ....[18]....
        /*0c64*/ 	.word	0x00000870
        /*0c68*/ 	.word	0x000000ff
        /*0c6c*/ 	.word	0x00028cb0
        /*0c70*/ 	.short	0x0100
        /*0c72*/ 	.byte	0x08
	.zero		1


	//   ....[19]....
        /*0c74*/ 	.word	0x00000880
        /*0c78*/ 	.word	0x000000ff
        /*0c7c*/ 	.word	0x00028cc0
        /*0c80*/ 	.short	0x0100
        /*0c82*/ 	.byte	0x08
	.zero		1


	//   ....[20]....
        /*0c84*/ 	.word	0x00000890
        /*0c88*/ 	.word	0x000000ff
        /*0c8c*/ 	.word	0x00028cb8
        /*0c90*/ 	.short	0x0100
        /*0c92*/ 	.byte	0x08
	.zero		1


	//   ....[21]....
        /*0c94*/ 	.word	0x000008a0
        /*0c98*/ 	.word	0x000000ff
        /*0c9c*/ 	.word	0x00028cc8
        /*0ca0*/ 	.short	0x0100
        /*0ca2*/ 	.byte	0x08
	.zero		1


	//   ....[22]....
        /*0ca4*/ 	.word	0x00003490
        /*0ca8*/ 	.word	0x0000003c
        /*0cac*/ 	.word	0x00028c90
        /*0cb0*/ 	.short	0x010a
        /*0cb2*/ 	.byte	0x3f
	.zero		1


	//   ....[23]....
        /*0cb4*/ 	.word	0x00003e90
        /*0cb8*/ 	.word	0x0000003c
        /*0cbc*/ 	.word	0x00028c90
        /*0cc0*/ 	.short	0x010a
        /*0cc2*/ 	.byte	0x3f
	.zero		1


	//   ....[24]....
        /*0cc4*/ 	.word	0x00004720
        /*0cc8*/ 	.word	0x0000003c
        /*0ccc*/ 	.word	0x00028c90
        /*0cd0*/ 	.short	0x010a
        /*0cd2*/ 	.byte	0x3f
	.zero		1


	//   ....[25]....
        /*0cd4*/ 	.word	0x00004ae0
        /*0cd8*/ 	.word	0x00000004
        /*0cdc*/ 	.word	0x00000000
        /*0ce0*/ 	.short	0x0101
        /*0ce2*/ 	.byte	0x3f
	.zero		1


	//   ....[26]....
        /*0ce4*/ 	.word	0x00004b20
        /*0ce8*/ 	.word	0x0000003c
        /*0cec*/ 	.word	0x00028cb0
        /*0cf0*/ 	.short	0x010a
        /*0cf2*/ 	.byte	0x3f
	.zero		1


	//   ....[27]....
        /*0cf4*/ 	.word	0x00005520
        /*0cf8*/ 	.word	0x0000003c
        /*0cfc*/ 	.word	0x00000000
        /*0d00*/ 	.short	0x0101
        /*0d02*/ 	.byte	0x3f
	.zero		1


	//   ....[28]....
        /*0d04*/ 	.word	0x000061f0
        /*0d08*/ 	.word	0x0000000c
        /*0d0c*/ 	.word	0x00028c50
        /*0d10*/ 	.short	0x010a
        /*0d12*/ 	.byte	0x3f
	.zero		1


	//   ....[29]....
        /*0d14*/ 	.word	0x000065b0
        /*0d18*/ 	.word	0x0000000c
        /*0d1c*/ 	.word	0x00000000
        /*0d20*/ 	.short	0x0101
        /*0d22*/ 	.byte	0x3f
	.zero		1


	//   ....[30]....
        /*0d24*/ 	.word	0x00006ed0
        /*0d28*/ 	.word	0x00000015
        /*0d2c*/ 	.word	0x00028c50
        /*0d30*/ 	.short	0x010a
        /*0d32*/ 	.byte	0x3f
	.zero		1


	//   ....[31]....
        /*0d34*/ 	.word	0x00006f20
        /*0d38*/ 	.word	0x00000015
        /*0d3c*/ 	.word	0x00028c50
        /*0d40*/ 	.short	0x010a
        /*0d42*/ 	.byte	0x3f
	.zero		1


	//   ....[32]....
        /*0d44*/ 	.word	0x00007210
        /*0d48*/ 	.word	0x00000015
        /*0d4c*/ 	.word	0x00000000
        /*0d50*/ 	.short	0x0101
        /*0d52*/ 	.byte	0x3f
	.zero		1


	//   ....[33]....
        /*0d54*/ 	.word	0x00008870
        /*0d58*/ 	.word	0x00000002
        /*0d5c*/ 	.word	0x00028c00
        /*0d60*/ 	.short	0x010a
        /*0d62*/ 	.byte	0x3f
	.zero		1


	//   ....[34]....
        /*0d64*/ 	.word	0x000088c0
        /*0d68*/ 	.word	0x00000002
        /*0d6c*/ 	.word	0x00028c00
        /*0d70*/ 	.short	0x010a
        /*0d72*/ 	.byte	0x3f
	.zero		1


	//   ....[35]....
        /*0d74*/ 	.word	0x00009380
        /*0d78*/ 	.word	0x00000002
        /*0d7c*/ 	.word	0x00028c00
        /*0d80*/ 	.short	0x010a
        /*0d82*/ 	.byte	0x3f
	.zero		1


	//   ....[36]....
        /*0d84*/ 	.word	0x0000a7e0
        /*0d88*/ 	.word	0x00000002
        /*0d8c*/ 	.word	0x00028c00
        /*0d90*/ 	.short	0x010a
        /*0d92*/ 	.byte	0x3f
	.zero		1


	//   ....[37]....
        /*0d94*/ 	.word	0x0000b660
        /*0d98*/ 	.word	0x0000000c
        /*0d9c*/ 	.word	0x00028c30
        /*0da0*/ 	.short	0x010a
        /*0da2*/ 	.byte	0x3f
	.zero		1


	//   ....[38]....
        /*0da4*/ 	.word	0x0000b710
        /*0da8*/ 	.word	0x0000000c
        /*0dac*/ 	.word	0x00028c30
        /*0db0*/ 	.short	0x010a
        /*0db2*/ 	.byte	0x3f
	.zero		1


	//   ....[39]....
        /*0db4*/ 	.word	0x0000be40
        /*0db8*/ 	.word	0x0000002d
        /*0dbc*/ 	.word	0x00000000
        /*0dc0*/ 	.short	0x0101
        /*0dc2*/ 	.byte	0x3f
	.zero		1


	//   ....[40]....
        /*0dc4*/ 	.word	0x0000d5f0
        /*0dc8*/ 	.word	0x0000000c
        /*0dcc*/ 	.word	0x00028c50
        /*0dd0*/ 	.short	0x010a
        /*0dd2*/ 	.byte	0x3f
	.zero		1


	//   ....[41]....
        /*0dd4*/ 	.word	0x0000d6a0
        /*0dd8*/ 	.word	0x0000000c
        /*0ddc*/ 	.word	0x00028c50
        /*0de0*/ 	.short	0x010a
        /*0de2*/ 	.byte	0x3f
	.zero		1


	//   ....[42]....
        /*0de4*/ 	.word	0x0000d990
        /*0de8*/ 	.word	0x0000000c
        /*0dec*/ 	.word	0x00000000
        /*0df0*/ 	.short	0x0101
        /*0df2*/ 	.byte	0x3f
	.zero		1


	//   ....[43]....
        /*0df4*/ 	.word	0x0000dca0
        /*0df8*/ 	.word	0x00000015
        /*0dfc*/ 	.word	0x00028c30
        /*0e00*/ 	.short	0x010a
        /*0e02*/ 	.byte	0x3f
	.zero		1


	//   ....[44]....
        /*0e04*/ 	.word	0x0000dd10
        /*0e08*/ 	.word	0x00000015
        /*0e0c*/ 	.word	0x00028c30
        /*0e10*/ 	.short	0x010a
        /*0e12*/ 	.byte	0x3f
	.zero		1


	//   ....[45]....
        /*0e14*/ 	.word	0x0000e300
        /*0e18*/ 	.word	0x00000098
        /*0e1c*/ 	.word	0x00000000
        /*0e20*/ 	.short	0x0101
        /*0e22*/ 	.byte	0x3f
	.zero		1


	//   ....[46]....
        /*0e24*/ 	.word	0x00010310
        /*0e28*/ 	.word	0x00000015
        /*0e2c*/ 	.word	0x00028c50
        /*0e30*/ 	.short	0x010a
        /*0e32*/ 	.byte	0x3f
	.zero		1


	//   ....[47]....
        /*0e34*/ 	.word	0x00010360
        /*0e38*/ 	.word	0x00000015
        /*0e3c*/ 	.word	0x00028c50
        /*0e40*/ 	.short	0x010a
        /*0e42*/ 	.byte	0x3f
	.zero		1


	//   ....[48]....
        /*0e44*/ 	.word	0x00010680
        /*0e48*/ 	.word	0x00000015
        /*0e4c*/ 	.word	0x00000000
        /*0e50*/ 	.short	0x0101
        /*0e52*/ 	.byte	0x3f
	.zero		1


	//   ....[49]....
        /*0e54*/ 	.word	0x00010a80
        /*0e58*/ 	.word	0x0000000c
        /*0e5c*/ 	.word	0x00028c30
        /*0e60*/ 	.short	0x010a
        /*0e62*/ 	.byte	0x3f
	.zero		1


	//   ....[50]....
        /*0e64*/ 	.word	0x00010af0
        /*0e68*/ 	.word	0x0000000c
        /*0e6c*/ 	.word	0x00028c30
        /*0e70*/ 	.short	0x010a
        /*0e72*/ 	.byte	0x3f
	.zero		1


	//   ....[51]....
        /*0e74*/ 	.word	0x00011590
        /*0e78*/ 	.word	0x0000000f
        /*0e7c*/ 	.word	0x00000000
        /*0e80*/ 	.short	0x0101
        /*0e82*/ 	.byte	0x3f
	.zero		1


	//   ....[52]....
        /*0e84*/ 	.word	0x00012480
        /*0e88*/ 	.word	0x0000000c
        /*0e8c*/ 	.word	0x00028c50
        /*0e90*/ 	.short	0x010a
        /*0e92*/ 	.byte	0x3f
	.zero		1


	//   ....[53]....
        /*0e94*/ 	.word	0x000124d0
        /*0e98*/ 	.word	0x0000000c
        /*0e9c*/ 	.word	0x00028c50
        /*0ea0*/ 	.short	0x010a
        /*0ea2*/ 	.byte	0x3f
	.zero		1


	//   ....[54]....
        /*0ea4*/ 	.word	0x000127d0
        /*0ea8*/ 	.word	0x0000000c
        /*0eac*/ 	.word	0x00000000
        /*0eb0*/ 	.short	0x0101
        /*0eb2*/ 	.byte	0x3f
	.zero		1


	//   ....[55]....
        /*0eb4*/ 	.word	0x00012910
        /*0eb8*/ 	.word	0x00000015
        /*0ebc*/ 	.word	0x00028c30
        /*0ec0*/ 	.short	0x010a
        /*0ec2*/ 	.byte	0x3f
	.zero		1


	//   ....[56]....
        /*0ec4*/ 	.word	0x00012980
        /*0ec8*/ 	.word	0x00000015
        /*0ecc*/ 	.word	0x00028c30
        /*0ed0*/ 	.short	0x010a
        /*0ed2*/ 	.byte	0x3f
	.zero		1


	//   ....[57]....
        /*0ed4*/ 	.word	0x00012f10
        /*0ed8*/ 	.word	0x00000098
        /*0edc*/ 	.word	0x00000000
        /*0ee0*/ 	.short	0x0101
        /*0ee2*/ 	.byte	0x3f
	.zero		1


	//   ....[58]....
        /*0ee4*/ 	.word	0x00014db0
        /*0ee8*/ 	.word	0x00000015
        /*0eec*/ 	.word	0x00028c50
        /*0ef0*/ 	.short	0x010a
        /*0ef2*/ 	.byte	0x3f
	.zero		1


	//   ....[59]....
        /*0ef4*/ 	.word	0x00014e00
        /*0ef8*/ 	.word	0x00000015
        /*0efc*/ 	.word	0x00028c50
        /*0f00*/ 	.short	0x010a
        /*0f02*/ 	.byte	0x3f
	.zero		1


	//   ....[60]....
        /*0f04*/ 	.word	0x00015120
        /*0f08*/ 	.word	0x00000015
        /*0f0c*/ 	.word	0x00000000
        /*0f10*/ 	.short	0x0101
        /*0f12*/ 	.byte	0x3f
	.zero		1


	//   ....[61]....
        /*0f14*/ 	.word	0x000179f0
        /*0f18*/ 	.word	0x00000003
        /*0f1c*/ 	.word	0x00000000
        /*0f20*/ 	.short	0x0101
        /*0f22*/ 	.byte	0x3f
	.zero		1


	//   ....[62]....
        /*0f24*/ 	.word	0x00018760
        /*0f28*/ 	.word	0x00000008
        /*0f2c*/ 	.word	0x00000000
        /*0f30*/ 	.short	0x0101
        /*0f32*/ 	.byte	0x3f
	.zero		1


	//   ....[63]....
        /*0f34*/ 	.word	0x0001ca40
        /*0f38*/ 	.word	0x00000012
        /*0f3c*/ 	.word	0x00028c20
        /*0f40*/ 	.short	0x010a
        /*0f42*/ 	.byte	0x3f
	.zero		1


	//   ....[64]....
        /*0f44*/ 	.word	0x0001cad0
        /*0f48*/ 	.word	0x0000000b
        /*0f4c*/ 	.word	0x00028ca0
        /*0f50*/ 	.short	0x010a
        /*0f52*/ 	.byte	0x3f
	.zero		1


	//   ....[65]....
        /*0f54*/ 	.word	0x0001cd20
        /*0f58*/ 	.word	0x0000000b
        /*0f5c*/ 	.word	0x00028cc0
        /*0f60*/ 	.short	0x010a
        /*0f62*/ 	.byte	0x3f
	.zero		1


	//   ....[66]....
        /*0f64*/ 	.word	0x0001d6f0
        /*0f68*/ 	.word	0x0000000b
        /*0f6c*/ 	.word	0x00028ca0
        /*0f70*/ 	.short	0x010a
        /*0f72*/ 	.byte	0x3f
	.zero		1


	//   ....[67]....
        /*0f74*/ 	.word	0x0001d930
        /*0f78*/ 	.word	0x0000000b
        /*0f7c*/ 	.word	0x00028cc0
        /*0f80*/ 	.short	0x010a
        /*0f82*/ 	.byte	0x3f
	.zero		1


	//   ....[68]....
        /*0f84*/ 	.word	0x0001f530
        /*0f88*/ 	.word	0x00000019
        /*0f8c*/ 	.word	0x00028c40
        /*0f90*/ 	.short	0x010a
        /*0f92*/ 	.byte	0x3f
	.zero		1


	//   ....[69]....
        /*0f94*/ 	.word	0x0001f9e0
        /*0f98*/ 	.word	0x00000019
        /*0f9c*/ 	.word	0x00028c30
        /*0fa0*/ 	.short	0x0107
        /*0fa2*/ 	.byte	0x3f
	.zero		1


	//   ....[70]....
        /*0fa4*/ 	.word	0x0001fab0
        /*0fa8*/ 	.word	0x00000019
        /*0fac*/ 	.word	0x00028c30
        /*0fb0*/ 	.short	0x0101
        /*0fb2*/ 	.byte	0x3f
	.zero		1


	//   ....[71]....
        /*0fb4*/ 	.word	0x00020380
        /*0fb8*/ 	.word	0x00000012
        /*0fbc*/ 	.word	0x00028c00
        /*0fc0*/ 	.short	0x0107
        /*0fc2*/ 	.byte	0x3f
	.zero		1


	//   ....[72]....
        /*0fc4*/ 	.word	0x00020470
        /*0fc8*/ 	.word	0x00000012
        /*0fcc*/ 	.word	0x00028c00
        /*0fd0*/ 	.short	0x0101
        /*0fd2*/ 	.byte	0x3f
	.zero		1


	//   ....[73]....
        /*0fd4*/ 	.word	0x00020490
        /*0fd8*/ 	.word	0x00000012
        /*0fdc*/ 	.word	0x00028c20
        /*0fe0*/ 	.short	0x010a
        /*0fe2*/ 	.byte	0x3f
	.zero		1


	//   ....[74]....
        /*0fe4*/ 	.word	0x00020520
        /*0fe8*/ 	.word	0x00000019
        /*0fec*/ 	.word	0x00028c60
        /*0ff0*/ 	.short	0x010a
        /*0ff2*/ 	.byte	0x3f
	.zero		1


	//   ....[75]....
        /*0ff4*/ 	.word	0x00020e30
        /*0ff8*/ 	.word	0x00000019
        /*0ffc*/ 	.word	0x00028c50
        /*1000*/ 	.short	0x0107
        /*1002*/ 	.byte	0x3f
	.zero		1


	//   ....[76]....
        /*1004*/ 	.word	0x00020f00
        /*1008*/ 	.word	0x00000019
        /*100c*/ 	.word	0x00028c50
        /*1010*/ 	.short	0x0101
        /*1012*/ 	.byte	0x3f
	.zero		1


	//   ....[77]....
        /*1014*/ 	.word	0x00021290
        /*1018*/ 	.word	0x00000006
        /*101c*/ 	.word	0x00028c40
        /*1020*/ 	.short	0x010a
        /*1022*/ 	.byte	0x3f
	.zero		1


	//   ....[78]....
        /*1024*/ 	.word	0x000215b0
        /*1028*/ 	.word	0x00000006
        /*102c*/ 	.word	0x00028c30
        /*1030*/ 	.short	0x0107
        /*1032*/ 	.byte	0x3f
	.zero		1


	//   ....[79]....
        /*1034*/ 	.word	0x00021670
        /*1038*/ 	.word	0x00000006
        /*103c*/ 	.word	0x00028c30
        /*1040*/ 	.short	0x0101
        /*1042*/ 	.byte	0x3f
	.zero		1


	//   ....[80]....
        /*1044*/ 	.word	0x000216a0
        /*1048*/ 	.word	0x00000006
        /*104c*/ 	.word	0x00028c60
        /*1050*/ 	.short	0x010a
        /*1052*/ 	.byte	0x3f
	.zero		1


	//   ....[81]....
        /*1054*/ 	.word	0x00021d50
        /*1058*/ 	.word	0x00000006
        /*105c*/ 	.word	0x00028c50
        /*1060*/ 	.short	0x0107
        /*1062*/ 	.byte	0x3f
	.zero		1


	//   ....[82]....
        /*1064*/ 	.word	0x00021e10
        /*1068*/ 	.word	0x00000006
        /*106c*/ 	.word	0x00028c50
        /*1070*/ 	.short	0x0101
        /*1072*/ 	.byte	0x3f
	.zero		1


	//   ....[83]....
        /*1074*/ 	.word	0x000230a0
        /*1078*/ 	.word	0x00000007
        /*107c*/ 	.word	0x00028c20
        /*1080*/ 	.short	0x010a
        /*1082*/ 	.byte	0x3f
	.zero		1


	//   ....[84]....
        /*1084*/ 	.word	0x00023210
        /*1088*/ 	.word	0x00000005
        /*108c*/ 	.word	0x00028c40
        /*1090*/ 	.short	0x010a
        /*1092*/ 	.byte	0x3f
	.zero		1


	//   ....[85]....
        /*1094*/ 	.word	0x000232b0
        /*1098*/ 	.word	0x00000003
        /*109c*/ 	.word	0x00028c40
        /*10a0*/ 	.short	0x010a
        /*10a2*/ 	.byte	0x3f
	.zero		1


	//   ....[86]....
        /*10a4*/ 	.word	0x000232f0
        /*10a8*/ 	.word	0x00000005
        /*10ac*/ 	.word	0x00028c60
        /*10b0*/ 	.short	0x010a
        /*10b2*/ 	.byte	0x3f
	.zero		1


	//   ....[87]....
        /*10b4*/ 	.word	0x00023330
        /*10b8*/ 	.word	0x00000003
        /*10bc*/ 	.word	0x00028c60
        /*10c0*/ 	.short	0x010a
        /*10c2*/ 	.byte	0x3f
	.zero		1


	//   ....[88]....
        /*10c4*/ 	.word	0x00023390
        /*10c8*/ 	.word	0x0000003c
        /*10cc*/ 	.word	0x00028c90
        /*10d0*/ 	.short	0x010a
        /*10d2*/ 	.byte	0x3f
	.zero		1


	//   ....[89]....
        /*10d4*/ 	.word	0x00023510
        /*10d8*/ 	.word	0x0000003c
        /*10dc*/ 	.word	0x00028c90
        /*10e0*/ 	.short	0x010a
        /*10e2*/ 	.byte	0x3f
	.zero		1


	//   ....[90]....
        /*10e4*/ 	.word	0x00023690
        /*10e8*/ 	.word	0x0000003c
        /*10ec*/ 	.word	0x00028c90
        /*10f0*/ 	.short	0x010a
        /*10f2*/ 	.byte	0x3f
	.zero		1


	//   ....[91]....
        /*10f4*/ 	.word	0x000237f0
        /*10f8*/ 	.word	0x0000003c
        /*10fc*/ 	.word	0x00028cb0
        /*1100*/ 	.short	0x010a
        /*1102*/ 	.byte	0x3f
	.zero		1


	//   ....[92]....
        /*1104*/ 	.word	0x00023840
        /*1108*/ 	.word	0x0000000c
        /*110c*/ 	.word	0x00028c50
        /*1110*/ 	.short	0x010a
        /*1112*/ 	.byte	0x3f
	.zero		1


	//   ....[93]....
        /*1114*/ 	.word	0x00023890
        /*1118*/ 	.word	0x00000015
        /*111c*/ 	.word	0x00028c50
        /*1120*/ 	.short	0x010a
        /*1122*/ 	.byte	0x3f
	.zero		1


	//   ....[94]....
        /*1124*/ 	.word	0x00023c80
        /*1128*/ 	.word	0x00000002
        /*112c*/ 	.word	0x00028c00
        /*1130*/ 	.short	0x010a
        /*1132*/ 	.byte	0x3f
	.zero		1


	//   ....[95]....
        /*1134*/ 	.word	0x00024260
        /*1138*/ 	.word	0x00000002
        /*113c*/ 	.word	0x00028c00
        /*1140*/ 	.short	0x010a
        /*1142*/ 	.byte	0x3f
	.zero		1


	//   ....[96]....
        /*1144*/ 	.word	0x000242b0
        /*1148*/ 	.word	0x0000000c
        /*114c*/ 	.word	0x00028c30
        /*1150*/ 	.short	0x010a
        /*1152*/ 	.byte	0x3f
	.zero		1


	//   ....[97]....
        /*1154*/ 	.word	0x00024300
        /*1158*/ 	.word	0x0000000c
        /*115c*/ 	.word	0x00028c50
        /*1160*/ 	.short	0x010a
        /*1162*/ 	.byte	0x3f
	.zero		1


	//   ....[98]....
        /*1164*/ 	.word	0x00024350
        /*1168*/ 	.word	0x00000015
        /*116c*/ 	.word	0x00028c30
        /*1170*/ 	.short	0x010a
        /*1172*/ 	.byte	0x3f
	.zero		1


	//   ....[99]....
        /*1174*/ 	.word	0x000243a0
        /*1178*/ 	.word	0x00000015
        /*117c*/ 	.word	0x00028c50
        /*1180*/ 	.short	0x010a
        /*1182*/ 	.byte	0x3f
	.zero		1


	//   ....[100]....
        /*1184*/ 	.word	0x000243f0
        /*1188*/ 	.word	0x0000000c
        /*118c*/ 	.word	0x00028c30
        /*1190*/ 	.short	0x010a
        /*1192*/ 	.byte	0x3f
	.zero		1


	//   ....[101]....
        /*1194*/ 	.word	0x00024440
        /*1198*/ 	.word	0x0000000c
        /*119c*/ 	.word	0x00028c50
        /*11a0*/ 	.short	0x010a
        /*11a2*/ 	.byte	0x3f
	.zero		1


	//   ....[102]....
        /*11a4*/ 	.word	0x00024490
        /*11a8*/ 	.word	0x00000015
        /*11ac*/ 	.word	0x00028c30
        /*11b0*/ 	.short	0x010a
        /*11b2*/ 	.byte	0x3f
	.zero		1


	//   ....[103]....
        /*11b4*/ 	.word	0x000244e0
        /*11b8*/ 	.word	0x00000015
        /*11bc*/ 	.word	0x00028c50
        /*11c0*/ 	.short	0x010a
        /*11c2*/ 	.byte	0x3f
	.zero		1


	//   ....[104]....
        /*11c4*/ 	.word	0x00024670
        /*11c8*/ 	.word	0x00000012
        /*11cc*/ 	.word	0x00028c20
        /*11d0*/ 	.short	0x010a
        /*11d2*/ 	.byte	0x3f
	.zero		1


	//   ....[105]....
        /*11d4*/ 	.word	0x000246c0
        /*11d8*/ 	.word	0x0000000b
        /*11dc*/ 	.word	0x00028ca0
        /*11e0*/ 	.short	0x010a
        /*11e2*/ 	.byte	0x3f
	.zero		1


	//   ....[106]....
        /*11e4*/ 	.word	0x00024710
        /*11e8*/ 	.word	0x0000000b
        /*11ec*/ 	.word	0x00028cc0
        /*11f0*/ 	.short	0x010a
        /*11f2*/ 	.byte	0x3f
	.zero		1


	//   ....[107]....
        /*11f4*/ 	.word	0x00024760
        /*11f8*/ 	.word	0x0000000b
        /*11fc*/ 	.word	0x00028ca0
        /*1200*/ 	.short	0x010a
        /*1202*/ 	.byte	0x3f
	.zero		1


	//   ....[108]....
        /*1204*/ 	.word	0x000247b0
        /*1208*/ 	.word	0x0000000b
        /*120c*/ 	.word	0x00028cc0
        /*1210*/ 	.short	0x010a
        /*1212*/ 	.byte	0x3f
	.zero		1


	//   ....[109]....
        /*1214*/ 	.word	0x000248d0
        /*1218*/ 	.word	0x00000019
        /*121c*/ 	.word	0x00028c40
        /*1220*/ 	.short	0x010a
        /*1222*/ 	.byte	0x3f
	.zero		1


	//   ....[110]....
        /*1224*/ 	.word	0x00025370
        /*1228*/ 	.word	0x00000012
        /*122c*/ 	.word	0x00028c20
        /*1230*/ 	.short	0x010a
        /*1232*/ 	.byte	0x3f
	.zero		1


	//   ....[111]....
        /*1234*/ 	.word	0x000253c0
        /*1238*/ 	.word	0x00000019
        /*123c*/ 	.word	0x00028c60
        /*1240*/ 	.short	0x010a
        /*1242*/ 	.byte	0x3f
	.zero		1


	//   ....[112]....
        /*1244*/ 	.word	0x00025cc0
        /*1248*/ 	.word	0x00000006
        /*124c*/ 	.word	0x00028c40
        /*1250*/ 	.short	0x010a
        /*1252*/ 	.byte	0x3f
	.zero		1


	//   ....[113]....
        /*1254*/ 	.word	0x00026180
        /*1258*/ 	.word	0x00000006
        /*125c*/ 	.word	0x00028c60
        /*1260*/ 	.short	0x010a
        /*1262*/ 	.byte	0x3f
	.zero		1


	//   ....[114]....
        /*1264*/ 	.word	0x00027320
        /*1268*/ 	.word	0x00000007
        /*126c*/ 	.word	0x00028c20
        /*1270*/ 	.short	0x010a
        /*1272*/ 	.byte	0x3f
	.zero		1


	//   ....[115]....
        /*1274*/ 	.word	0x000274c0
        /*1278*/ 	.word	0x00000005
        /*127c*/ 	.word	0x00028c40
        /*1280*/ 	.short	0x010a
        /*1282*/ 	.byte	0x3f
	.zero		1


	//   ....[116]....
        /*1284*/ 	.word	0x00027510
        /*1288*/ 	.word	0x00000003
        /*128c*/ 	.word	0x00028c40
        /*1290*/ 	.short	0x010a
        /*1292*/ 	.byte	0x3f
	.zero		1


	//   ....[117]....
        /*1294*/ 	.word	0x00027560
        /*1298*/ 	.word	0x00000005
        /*129c*/ 	.word	0x00028c60
        /*12a0*/ 	.short	0x010a
        /*12a2*/ 	.byte	0x3f
	.zero		1


	//----- nvinfo : EIATTR_NUM_MBARRIERS
	.align		4
.L_408:
        /*12a4*/ 	.byte	0x03, 0x38
        /*12a6*/ 	.short	0x0016


	//----- nvinfo : EIATTR_EXIT_INSTR_OFFSETS
	.align		4
        /*12a8*/ 	.byte	0x04, 0x1c
        /*12aa*/ 	.short	(.L_410 - .L_409)


	//   ....[0]....
.L_409:
        /*12ac*/ 	.word	0x00023380


	//----- nvinfo : EIATTR_MAX_THREADS
	.align		4
.L_410:
        /*12b0*/ 	.byte	0x04, 0x05
        /*12b2*/ 	.short	(.L_412 - .L_411)
.L_411:
        /*12b4*/ 	.word	0x00000180
        /*12b8*/ 	.word	0x00000001
        /*12bc*/ 	.word	0x00000001


	//----- nvinfo : EIATTR_CRS_STACK_SIZE
	.align		4
.L_412:
        /*12c0*/ 	.byte	0x04, 0x1e
        /*12c2*/ 	.short	(.L_414 - .L_413)
.L_413:
        /*12c4*/ 	.word	0x00000000


	//----- nvinfo : EIATTR_CBANK_PARAM_SIZE
	.align		4
.L_414:
        /*12c8*/ 	.byte	0x03, 0x19
        /*12ca*/ 	.short	0x0af0


	//----- nvinfo : EIATTR_PARAM_CBANK
	.align		4
        /*12cc*/ 	.byte	0x04, 0x0a
        /*12ce*/ 	.short	(.L_416 - .L_415)
	.align		4
.L_415:
        /*12d0*/ 	.word	index@(.nv.constant0._ZN7cutlass13device_kernelIN5flash11enable_sm90INS1_16FlashAttnFwdSm90INS1_25CollectiveMainloopFwdSm90ILi2EN4cute5tupleIJNS5_1CILi1EEES8_S8_EEENS6_IJNS7_ILi64EEESA_SA_EEELi512ENS_6half_tEfNS_4arch4Sm90ELb0ELb1ELb1ELb1ELb1ELb1ELb0ELb0ELb0ELb1ELb1ELb0EEENS1_21CollectiveEpilogueFwdINS6_IJSA_NS7_ILi512EEESA_EEES9_SC_SE_Li256ELb1ELb1ELb1ELb0EEENS1_36VarlenDynamicPersistentTileSchedulerILi64ELi64ELi256ELi128ELb1ELb1ELb1ELb1ELb0ELb1EEEEEEEEEvNT_6ParamsE)
        /*12d4*/ 	.short	0x0210
        /*12d6*/ 	.short	0x0af0


	//----- nvinfo : EIATTR_SW_WAR
	.align		4
.L_416:
        /*12d8*/ 	.byte	0x04, 0x36
        /*12da*/ 	.short	(.L_418 - .L_417)
.L_417:
        /*12dc*/ 	.word	0x00000008
.L_418:


//--------------------- .nv.info._ZN7cutlass13device_kernelIN5flash11enable_sm90INS1_16FlashAttnFwdSm90INS1_25CollectiveMainloopFwdSm90ILi2EN4cute5tupleIJNS5_1CILi1EEES8_S8_EEENS6_IJNS7_ILi64EEESA_SA_EEELi512ENS_6half_tEfNS_4arch4Sm90ELb0ELb1ELb1ELb1ELb1ELb0ELb1ELb0ELb0ELb1ELb1ELb0EEENS1_21CollectiveEpilogueFwdINS6_IJSA_NS7_ILi512EEESA_EEES9_SC_SE_Li256ELb1ELb1ELb1ELb0EEENS1_36VarlenDynamicPersistentTileSchedulerILi64ELi64ELi256ELi128ELb1ELb1ELb1ELb1ELb0ELb1EEEEEEEEEvNT_6ParamsE --------------------------
	.section	.nv.info._ZN7cutlass13device_kernelIN5flash11enable_sm90INS1_16FlashAttnFwdSm90INS1_25CollectiveMainloopFwdSm90ILi2EN4cute5tupleIJNS5_1CILi1EEES8_S8_EEENS6_IJNS7_ILi64EEESA_SA_EEELi512ENS_6half_tEfNS_4arch4Sm90ELb0ELb1ELb1ELb1ELb1ELb0ELb1ELb0ELb0ELb1ELb1ELb0EEENS1_21CollectiveEpilogueFwdINS6_IJSA_NS7_ILi512EEESA_EEES9_SC_SE_Li256ELb1ELb1ELb1ELb0EEENS1_36VarlenDynamicPersistentTileSchedulerILi64ELi64ELi256ELi128ELb1ELb1ELb1ELb1ELb0ELb1EEEEEEEEEvNT_6ParamsE,"",@"SHT_CUDA_INFO"
	.sectionflags	@""
	.align	4


	//----- nvinfo : EIATTR_CUDA_API_VERSION
	.align		4
        /*0000*/ 	.byte	0x04, 0x37
        /*0002*/ 	.short	(.L_420 - .L_419)
.L_419:
        /*0004*/ 	.word	0x00000082


	//----- nvinfo : EIATTR_KPARAM_INFO
	.align		4
.L_420:
        /*0008*/ 	.byte	0x04, 0x17
        /*000a*/ 	.short	(.L_422 - .L_421)
.L_421:
        /*000c*/ 	.word	0x00000000
        /*0010*/ 	.short	0x0000
        /*0012*/ 	.short	0x0070
        /*0014*/ 	.byte	0x00, 0xf0, 0x01, 0x2e


	//----- nvinfo : EIATTR_SPARSE_MMA_MASK
	.align		4
.L_422:
        /*0018*/ 	.byte	0x03, 0x50
        /*001a*/ 	.short	0x0000


	//----- nvinfo : EIATTR_MAXREG_COUNT
	.align		4
        /*001c*/ 	.byte	0x03, 0x1b
        /*001e*/ 	.short	0x00a8


	//----- nvinfo : EIATTR_NUM_BARRIERS
	.align		4
        /*0020*/ 	.byte	0x02, 0x4c
        /*0022*/ 	.byte	0x10
	.zero		1


	//----- nvinfo : EIATTR_EXTERNS
	.align		4
        /*0024*/ 	.byte	0x04, 0x0f
        /*0026*/ 	.short	(.L_424 - .L_423)


	//   ....[0]....
	.align		4
.L_423:
        /*0028*/ 	.word	index@(__assertfail)


	//----- nvinfo : EIATTR_ANNOTATIONS
	.align		4
.L_424:
        /*002c*/ 	.byte	0x04, 0x55
        /*002e*/ 	.short	(.L_426 - .L_425)


	//   ....[0]....
.L_425:
        /* <DEDUP_REMOVED lines=23> */
        /*0194*/ 	.byte	0x00, 0xed, 0x02, 0x00, 0x01, 0x00, 0x00, 0x00, 0xa0, 0xee, 0x02, 0x00


	//----- nvinfo : EIATTR_MERCURY_ISA_VERSION
	.align		4
.L_426:
        /*01a0*/ 	.byte	0x03, 0x5f
        /*01a2*/ 	.short	0x0101


	//----- nvinfo : EIATTR_UNUSED_LOAD_BYTE_OFFSET
	.align		4
        /*01a4*/ 	.byte	0x04, 0x44
        /*01a6*/ 	.short	(.L_428 - .L_427)


	//   ....[0]....
.L_427:
        /*01a8*/ 	.word	0x00000a00
        /*01ac*/ 	.word	0x0000fff0


	//   ....[1]....
        /*01b0*/ 	.word	0x00022d70
        /*01b4*/ 	.word	0x0000fff0


	//----- nvinfo : EIATTR_INT_WARP_WIDE_INSTR_OFFSETS
	.align		4
.L_428:
        /*01b8*/ 	.byte	0x04, 0x31
        /*01ba*/ 	.short	(.L_430 - .L_429)


	//   ....[0]....
.L_429:
        /*01bc*/ 	.word	0x000000c0


	//   ....[1]....
        /*01c0*/ 	.word	0x000000d0


	//   ....[2]....
        /*01c4*/ 	.word	0x000000e0


	//   ....[3]....
        /*01c8*/ 	.word	0x00000180


	//   ....[4]....
        /*01cc*/ 	.word	0x00029950


	//   ....[5]....
        /*01d0*/ 	.word	0x000299e0


	//   ....[6]....
        /*01d4*/ 	.word	0x0002dbe0


	//   ....[7]....
        /*01d8*/ 	.word	0x0002dc70


	//----- nvinfo : EIATTR_COOP_GROUP_MASK_REGIDS
	.align		4
.L_430:
        /*01dc*/ 	.byte	0x04, 0x29
        /*01de*/ 	.short	(.L_432 - .L_431)


	//   ....[0]....
.L_431:
        /*01e0*/ 	.word	0xffffffff


	//   ....[1]....
        /*01e4*/ 	.word	0xffffffff


	//   ....[2]....
        /*01e8*/ 	.word	0xffffffff


	//   ....[3]....
        /*01ec*/ 	.word	0xffffffff


	//   ....[4]....
        /*01f0*/ 	.word	0xffffffff


	//   ....[5]....
        /*01f4*/ 	.word	0xffffffff


	//   ....[6]....
        /*01f8*/ 	.word	0xffffffff


	//   ....[7]....
        /*01fc*/ 	.word	0xffffffff


	//   ....[8]....
        /*0200*/ 	.word	0xffffffff


	//   ....[9]....
        /*0204*/ 	.word	0xffffffff


	//   ....[10]....
        /*0208*/ 	.word	0xffffffff


	//   ....[11]....
        /*020c*/ 	.word	0xffffffff


	//   ....[12]....
        /*0210*/ 	.word	0xffffffff


	//   ....[13]....
        /*0214*/ 	.word	0xffffffff


	//   ....[14]....
        /*0218*/ 	.word	0xffffffff


	//   ....[15]....
        /*021c*/ 	.word	0xffffffff


	//   ....[16]....
        /*0220*/ 	.word	0xffffffff


	//   ....[17]....
        /*0224*/ 	.word	0xffffffff


	//   ....[18]....
        /*0228*/ 	.word	0xffffffff


	//   ....[19]....
        /*022c*/ 	.word	0xffffffff


	//   ....[20]....
        /*0230*/ 	.word	0xffffffff


	//   ....[21]....
        /*0234*/ 	.word	0xffffffff


	//   ....[22]....
        /*0238*/ 	.word	0xffffffff


	//   ....[23]....
        /*023c*/ 	.word	0xffffffff


	//   ....[24]....
        /*0240*/ 	.word	0xffffffff


	//   ....[25]....
        /*0244*/ 	.word	0xffffffff


	//   ....[26]....
        /*0248*/ 	.word	0xffffffff


	//   ....[27]....
        /*024c*/ 	.word	0xffffffff


	//   ....[28]....
        /*0250*/ 	.word	0xffffffff


	//   ....[29]....
        /*0254*/ 	.word	0xffffffff


	//   ....[30]....
        /*0258*/ 	.word	0xffffffff


	//   ....[31]....
        /*025c*/ 	.word	0xffffffff


	//   ....[32]....
        /*0260*/ 	.word	0xffffffff


	//   ....[33]....
        /*0264*/ 	.word	0xffffffff


	//   ....[34]....
        /*0268*/ 	.word	0xffffffff


	//   ....[35]....
        /*026c*/ 	.word	0xffffffff


	//   ....[36]....
        /*0270*/ 	.word	0xffffffff


	//   ....[37]....
        /*0274*/ 	.word	0xffffffff


	//   ....[38]....
        /*0278*/ 	.word	0xffffffff


	//   ....[39]....
        /*027c*/ 	.word	0xffffffff


	//   ....[40]....
        /*0280*/ 	.word	0xffffffff


	//   ....[41]....
        /*0284*/ 	.word	0xffffffff


	//   ....[42]....
        /*0288*/ 	.word	0xffffffff


	//   ....[43]....
        /*028c*/ 	.word	0xffffffff


	//   ....[44]....
        /*0290*/ 	.word	0xffffffff


	//   ....[45]....
        /*0294*/ 	.word	0xffffffff


	//   ....[46]....
        /*0298*/ 	.word	0xffffffff


	//   ....[47]....
        /*029c*/ 	.word	0xffffffff


	//   ....[48]....
        /*02a0*/ 	.word	0xffffffff


	//   ....[49]....
        /*02a4*/ 	.word	0xffffffff


	//   ....[50]....
        /*02a8*/ 	.word	0xffffffff


	//   ....[51]....
        /*02ac*/ 	.word	0xffffffff


	//   ....[52]....
        /*02b0*/ 	.word	0xffffffff


	//   ....[53]....
        /*02b4*/ 	.word	0xffffffff


	//   ....[54]....
        /*02b8*/ 	.word	0xffffffff


	//   ....[55]....
        /*02bc*/ 	.word	0xffffffff


	//   ....[56]....
        /*02c0*/ 	.word	0xffffffff


	//   ....[57]....
        /*02c4*/ 	.word	0xffffffff


	//   ....[58]....
        /*02c8*/ 	.word	0xffffffff


	//   ....[59]....
        /*02cc*/ 	.word	0xffffffff


	//   ....[60]....
        /*02d0*/ 	.word	0xffffffff


	//   ....[61]....
        /*02d4*/ 	.word	0xffffffff


	//   ....[62]....
        /*02d8*/ 	.word	0xffffffff


	//   ....[63]....
        /*02dc*/ 	.word	0xffffffff


	//   ....[64]....
        /*02e0*/ 	.word	0xffffffff


	//   ....[65]....
        /*02e4*/ 	.word	0xffffffff


	//   ....[66]....
        /*02e8*/ 	.word	0xffffffff


	//   ....[67]....
        /*02ec*/ 	.word	0xffffffff


	//   ....[68]....
        /*02f0*/ 	.word	0xffffffff


	//   ....[69]....
        /*02f4*/ 	.word	0xffffffff


	//   ....[70]....
        /*02f8*/ 	.word	0xffffffff


	//   ....[71]....
        /*02fc*/ 	.word	0xffffffff


	//   ....[72]....
        /*0300*/ 	.word	0xffffffff


	//   ....[73]....
        /*0304*/ 	.word	0xffffffff


	//   ....[74]....
        /*0308*/ 	.word	0xffffffff


	//   ....[75]....
        /*030c*/ 	.word	0xffffffff


	//   ....[76]....
        /*0310*/ 	.word	0xffffffff


	//   ....[77]....
        /*0314*/ 	.word	0xffffffff


	//   ....[78]....
        /*0318*/ 	.word	0xffffffff


	//   ....[79]....
        /*031c*/ 	.word	0xffffffff


	//   ....[80]....
        /*0320*/ 	.word	0xffffffff


	//   ....[81]....
        /*0324*/ 	.word	0xffffffff


	//   ....[82]....
        /*0328*/ 	.word	0xffffffff


	//   ....[83]....
        /*032c*/ 	.word	0xffffffff


	//   ....[84]....
        /*0330*/ 	.word	0xffffffff


	//   ....[85]....
        /*0334*/ 	.word	0xffffffff


	//   ....[86]....
        /*0338*/ 	.word	0xffffffff


	//   ....[87]....
        /*033c*/ 	.word	0xffffffff


	//   ....[88]....
        /*0340*/ 	.word	0xffffffff


	//   ....[89]....
        /*0344*/ 	.word	0xffffffff


	//   ....[90]....
        /*0348*/ 	.word	0xffffffff


	//   ....[91]....
        /*034c*/ 	.word	0xffffffff


	//   ....[92]....
        /*0350*/ 	.word	0xffffffff


	//   ....[93]....
        /*0354*/ 	.word	0xffffffff


	//   ....[94]....
        /*0358*/ 	.word	0xffffffff


	//   ....[95]....
        /*035c*/ 	.word	0xffffffff


	//   ....[96]....
        /*0360*/ 	.word	0xffffffff


	//   ....[97]....
        /*0364*/ 	.word	0xffffffff


	//   ....[98]....
        /*0368*/ 	.word	0xffffffff


	//   ....[99]....
        /*036c*/ 	.word	0xffffffff


	//   ....[100]....
        /*0370*/ 	.word	0xffffffff


	//   ....[101]....
        /*0374*/ 	.word	0xffffffff


	//   ....[102]....
        /*0378*/ 	.word	0xffffffff


	//   ....[103]....
        /*037c*/ 	.word	0xffffffff


	//   ....[104]....
        /*0380*/ 	.word	0xffffffff


	//   ....[105]....
        /*0384*/ 	.word	0xffffffff


	//   ....[106]....
        /*0388*/ 	.word	0xffffffff


	//   ....[107]....
        /*038c*/ 	.word	0xffffffff


	//   ....[108]....
        /*0390*/ 	.word	0xffffffff


	//   ....[109]....
        /*0394*/ 	.word	0xffffffff


	//   ....[110]....
        /*0398*/ 	.word	0xffffffff


	//   ....[111]....
        /*039c*/ 	.word	0xffffffff


	//   ....[112]....
        /*03a0*/ 	.word	0xffffffff


	//   ....[113]....
        /*03a4*/ 	.word	0xffffffff


	//   ....[114]....
        /*03a8*/ 	.word	0xffffffff


	//   ....[115]....
        /*03ac*/ 	.word	0xffffffff


	//   ....[116]....
        /*03b0*/ 	.word	0xffffffff


	//   ....[117]....
        /*03b4*/ 	.word	0xffffffff


	//   ....[118]....
        /*03b8*/ 	.word	0xffffffff


	//   ....[119]....
        /*03bc*/ 	.word	0xffffffff


	//   ....[120]....
        /*03c0*/ 	.word	0xffffffff


	//   ....[121]....
        /*03c4*/ 	.word	0xffffffff


	//   ....[122]....
        /*03c8*/ 	.word	0xffffffff


	//   ....[123]....
        /*03cc*/ 	.word	0xffffffff


	//   ....[124]....
        /*03d0*/ 	.word	0xffffffff


	//   ....[125]....
        /*03d4*/ 	.word	0xffffffff


	//   ....[126]....
        /*03d8*/ 	.word	0xffffffff


	//   ....[127]....
        /*03dc*/ 	.word	0xffffffff


	//   ....[128]....
        /*03e0*/ 	.word	0xffffffff


	//   ....[129]....
        /*03e4*/ 	.word	0xffffffff


	//   ....[130]....
        /*03e8*/ 	.word	0xffffffff


	//   ....[131]....
        /*03ec*/ 	.word	0xffffffff


	//   ....[132]....
        /*03f0*/ 	.word	0xffffffff


	//   ....[133]....
        /*03f4*/ 	.word	0xffffffff


	//   ....[134]....
        /*03f8*/ 	.word	0xffffffff


	//   ....[135]....
        /*03fc*/ 	.word	0x0500000f


	//   ....[136]....
        /*0400*/ 	.word	0x0500000f


	//   ....[137]....
        /*0404*/ 	.word	0x0500000f


	//   ....[138]....
        /*0408*/ 	.word	0x0500000f


	//   ....[139]....
        /*040c*/ 	.word	0x0500000f


	//   ....[140]....
        /*0410*/ 	.word	0x0500000f


	//   ....[141]....
        /*0414*/ 	.word	0x0500000f


	//   ....[142]....
        /*0418*/ 	.word	0x0500000f


	//   ....[143]....
        /*041c*/ 	.word	0x0500000f


	//   ....[144]....
        /*0420*/ 	.word	0x0500000f


	//   ....[145]....
        /*0424*/ 	.word	0x0500000f


	//   ....[146]....
        /*0428*/ 	.word	0x0500000f


	//   ....[147]....
        /*042c*/ 	.word	0x0500000f


	//   ....[148]....
        /*0430*/ 	.word	0x0500000f


	//   ....[149]....
        /*0434*/ 	.word	0x0500000f


	//   ....[150]....
        /*0438*/ 	.word	0x0500000f


	//   ....[151]....
        /*043c*/ 	.word	0x0500000f


	//   ....[152]....
        /*0440*/ 	.word	0x0500000f


	//   ....[153]....
        /*0444*/ 	.word	0x0500000f


	//   ....[154]....
        /*0448*/ 	.word	0x0500000f


	//   ....[155]....
        /*044c*/ 	.word	0x0500000f


	//   ....[156]....
        /*0450*/ 	.word	0x0500000f


	//   ....[157]....
        /*0454*/ 	.word	0x0500000f


	//   ....[158]....
        /*0458*/ 	.word	0x0500000f


	//   ....[159]....
        /*045c*/ 	.word	0x0500000f


	//   ....[160]....
        /*0460*/ 	.word	0x0500000f


	//   ....[161]....
        /*0464*/ 	.word	0x0500000f


	//   ....[162]....
        /*0468*/ 	.word	0x0500000f


	//   ....[163]....
        /*046c*/ 	.word	0x0500000f


	//   ....[164]....
        /*0470*/ 	.word	0x0500000f


	//   ....[165]....
        /*0474*/ 	.word	0x0500000f


	//   ....[166]....
        /*0478*/ 	.word	0x0500000f


	//   ....[167]....
        /*047c*/ 	.word	0x0500000f


	//   ....[168]....
        /*0480*/ 	.word	0x0500000f


	//   ....[169]....
        /*0484*/ 	.word	0x0500000f


	//   ....[170]....
        /*0488*/ 	.word	0x0500000f


	//   ....[171]....
        /*048c*/ 	.word	0x0500000f


	//   ....[172]....
        /*0490*/ 	.word	0x0500000f


	//   ....[173]....
        /*0494*/ 	.word	0x0500000f


	//   ....[174]....
        /*0498*/ 	.word	0x0500000f


	//   ....[175]....
        /*049c*/ 	.word	0x0500000f


	//   ....[176]....
        /*04a0*/ 	.word	0x0500000f


	//   ....[177]....
        /*04a4*/ 	.word	0x0500000f


	//   ....[178]....
        /*04a8*/ 	.word	0x0500000f


	//   ....[179]....
        /*04ac*/ 	.word	0x0500000f


	//   ....[180]....
        /*04b0*/ 	.word	0x0500000f


	//   ....[181]....
        /*04b4*/ 	.word	0x0500000f


	//   ....[182]....
        /*04b8*/ 	.word	0x0500000f


	//   ....[183]....
        /*04bc*/ 	.word	0x0500000f


	//   ....[184]....
        /*04c0*/ 	.word	0x0500000f


	//   ....[185]....
        /*04c4*/ 	.word	0x0500000f


	//   ....[186]....
        /*04c8*/ 	.word	0x0500000f


	//   ....[187]....
        /*04cc*/ 	.word	0x0500000f


	//   ....[188]....
        /*04d0*/ 	.word	0x0500000f


	//   ....[189]....
        /*04d4*/ 	.word	0x0500000f


	//   ....[190]....
        /*04d8*/ 	.word	0x0500000f


	//   ....[191]....
        /*04dc*/ 	.word	0x0500000f


	//   ....[192]....
        /*04e0*/ 	.word	0x0500000f


	//   ....[193]....
        /*04e4*/ 	.word	0x0500000f


	//   ....[194]....
        /*04e8*/ 	.word	0x0500000f


	//   ....[195]....
        /*04ec*/ 	.word	0x0500000f


	//   ....[196]....
        /*04f0*/ 	.word	0x0500000f


	//   ....[197]....
        /*04f4*/ 	.word	0x0500000f


	//   ....[198]....
        /*04f8*/ 	.word	0x0500000f


	//   ....[199]....
        /*04fc*/ 	.word	0x0500000f


	//   ....[200]....
        /*0500*/ 	.word	0x0500000f


	//   ....[201]....
        /*0504*/ 	.word	0x0500000f


	//   ....[202]....
        /*0508*/ 	.word	0x0500000f


	//   ....[203]....
        /*050c*/ 	.word	0xffffffff


	//   ....[204]....
        /*0510*/ 	.word	0xffffffff


	//   ....[205]....
        /*0514*/ 	.word	0xffffffff


	//   ....[206]....
        /*0518*/ 	.word	0xffffffff


	//   ....[207]....
        /*051c*/ 	.word	0xffffffff


	//   ....[208]....
        /*0520*/ 	.word	0xffffffff


	//   ....[209]....
        /*0524*/ 	.word	0xffffffff


	//   ....[210]....
        /*0528*/ 	.word	0xffffffff


	//----- nvinfo : EIATTR_COOP_GROUP_INSTR_OFFSETS
	.align		4
.L_432:
        /*052c*/ 	.byte	0x04, 0x28
        /*052e*/ 	.short	(.L_434 - .L_433)


	//   ....[0]....
.L_433:
        /*0530*/ 	.word	0x00000080


	//   ....[1]....
        /*0534*/ 	.word	0x00000090


	//   ....[2]....
        /*0538*/ 	.word	0x000002b0


	//   ....[3]....
        /*053c*/ 	.word	0x00000410


	//   ....[4]....
        /*0540*/ 	.word	0x00000530


	//   ....[5]....
        /*0544*/ 	.word	0x00000690


	//   ....[6]....
        /*0548*/ 	.word	0x00002920


	//   ....[7]....
        /*054c*/ 	.word	0x0000a880


	//   ....[8]....
        /*0550*/ 	.word	0x0000c9b0


	//   ....[9]....
        /*0554*/ 	.word	0x0000dd60


	//   ....[10]....
        /*0558*/ 	.word	0x0000e200


	//   ....[11]....
        /*055c*/ 	.word	0x0000ecd0


	//   ....[12]....
        /*0560*/ 	.word	0x0000eeb0


	//   ....[13]....
        /*0564*/ 	.word	0x0000f390


	//   ....[14]....
        /*0568*/ 	.word	0x0000f3b0


	//   ....[15]....
        /*056c*/ 	.word	0x000120b0


	//   ....[16]....
        /*0570*/ 	.word	0x00013a40


	//   ....[17]....
        /*0574*/ 	.word	0x00015040


	//   ....[18]....
        /*0578*/ 	.word	0x00015080


	//   ....[19]....
        /*057c*/ 	.word	0x000150d0


	//   ....[20]....
        /*0580*/ 	.word	0x000150f0


	//   ....[21]....
        /*0584*/ 	.word	0x00019780


	//   ....[22]....
        /*0588*/ 	.word	0x0001ab80


	//   ....[23]....
        /*058c*/ 	.word	0x0001bee0


	//   ....[24]....
        /*0590*/ 	.word	0x0001c3f0


	//   ....[25]....
        /*0594*/ 	.word	0x0001cf50


	//   ....[26]....
        /*0598*/ 	.word	0x0001cfa0


	//   ....[27]....
        /*059c*/ 	.word	0x0001cff0


	//   ....[28]....
        /*05a0*/ 	.word	0x0001d010


	//   ....[29]....
        /*05a4*/ 	.word	0x00021720


	//   ....[30]....
        /*05a8*/ 	.word	0x000218b0


	//   ....[31]....
        /*05ac*/ 	.word	0x000218d0


	//   ....[32]....
        /*05b0*/ 	.word	0x00021910


	//   ....[33]....
        /*05b4*/ 	.word	0x00021930


	//   ....[34]....
        /*05b8*/ 	.word	0x00023cb0


	//   ....[35]....
        /*05bc*/ 	.word	0x00024130


	//   ....[36]....
        /*05c0*/ 	.word	0x00024140


	//   ....[37]....
        /*05c4*/ 	.word	0x00024150


	//   ....[38]....
        /*05c8*/ 	.word	0x00024160


	//   ....[39]....
        /*05cc*/ 	.word	0x00024df0


	//   ....[40]....
        /*05d0*/ 	.word	0x00024e20


	//   ....[41]....
        /*05d4*/ 	.word	0x00025060


	//   ....[42]....
        /*05d8*/ 	.word	0x00025080


	//   ....[43]....
        /*05dc*/ 	.word	0x00025710


	//   ....[44]....
        /*05e0*/ 	.word	0x00025720


	//   ....[45]....
        /*05e4*/ 	.word	0x00026170


	//   ....[46]....
        /*05e8*/ 	.word	0x00026190


	//   ....[47]....
        /*05ec*/ 	.word	0x00027760


	//   ....[48]....
        /*05f0*/ 	.word	0x00027780


	//   ....[49]....
        /*05f4*/ 	.word	0x000279b0


	//   ....[50]....
        /*05f8*/ 	.word	0x000279d0


	//   ....[51]....
        /*05fc*/ 	.word	0x00027c80


	//   ....[52]....
        /*0600*/ 	.word	0x00027e90


	//   ....[53]....
        /*0604*/ 	.word	0x00027ec0


	//   ....[54]....
        /*0608*/ 	.word	0x00027ef0


	//   ....[55]....
        /*060c*/ 	.word	0x00027f20


	//   ....[56]....
        /*0610*/ 	.word	0x00027f50


	//   ....[57]....
        /*0614*/ 	.word	0x00027f80


	//   ....[58]....
        /*0618*/ 	.word	0x000280f0


	//   ....[59]....
        /*061c*/ 	.word	0x00028120


	//   ....[60]....
        /*0620*/ 	.word	0x00028150


	//   ....[61]....
        /*0624*/ 	.word	0x00028180


	//   ....[62]....
        /*0628*/ 	.word	0x000281b0


	//   ....[63]....
        /*062c*/ 	.word	0x000281e0


	//   ....[64]....
        /*0630*/ 	.word	0x00028270


	//   ....[65]....
        /*0634*/ 	.word	0x000282a0


	//   ....[66]....
        /*0638*/ 	.word	0x000282b0


	//   ....[67]....
        /*063c*/ 	.word	0x000282f0


	//   ....[68]....
        /*0640*/ 	.word	0x0002a720


	//   ....[69]....
        /*0644*/ 	.word	0x0002a740


	//   ....[70]....
        /*0648*/ 	.word	0x0002a7d0


	//   ....[71]....
        /*064c*/ 	.word	0x0002a7f0


	//   ....[72]....
        /*0650*/ 	.word	0x0002a870


	//   ....[73]....
        /*0654*/ 	.word	0x0002a890


	//   ....[74]....
        /*0658*/ 	.word	0x0002a8a0


	//   ....[75]....
        /*065c*/ 	.word	0x0002a8b0


	//   ....[76]....
        /*0660*/ 	.word	0x0002b020


	//   ....[77]....
        /*0664*/ 	.word	0x0002b050


	//   ....[78]....
        /*0668*/ 	.word	0x0002b110


	//   ....[79]....
        /*066c*/ 	.word	0x0002b130


	//   ....[80]....
        /*0670*/ 	.word	0x0002b1d0


	//   ....[81]....
        /*0674*/ 	.word	0x0002b1f0


	//   ....[82]....
        /*0678*/ 	.word	0x0002b200


	//   ....[83]....
        /*067c*/ 	.word	0x0002b280


	//   ....[84]....
        /*0680*/ 	.word	0x0002bad0


	//   ....[85]....
        /*0684*/ 	.word	0x0002baf0


	//   ....[86]....
        /*0688*/ 	.word	0x0002bc90


	//   ....[87]....
        /*068c*/ 	.word	0x0002bcc0


	//   ....[88]....
        /*0690*/ 	.word	0x0002bdd0


	//   ....[89]....
        /*0694*/ 	.word	0x0002bde0


	//   ....[90]....
        /*0698*/ 	.word	0x0002be10


	//   ....[91]....
        /*069c*/ 	.word	0x0002be20


	//   ....[92]....
        /*06a0*/ 	.word	0x0002c420


	//   ....[93]....
        /*06a4*/ 	.word	0x0002c480


	//   ....[94]....
        /*06a8*/ 	.word	0x0002c640


	//   ....[95]....
        /*06ac*/ 	.word	0x0002c680


	//   ....[96]....
        /*06b0*/ 	.word	0x0002c690


	//   ....[97]....
        /*06b4*/ 	.word	0x0002c6a0


	//   ....[98]....
        /*06b8*/ 	.word	0x0002c7f0


	//   ....[99]....
        /*06bc*/ 	.word	0x0002c940


	//   ....[100]....
        /*06c0*/ 	.word	0x0002d130


	//   ....[101]....
        /*06c4*/ 	.word	0x0002d150


	//   ....[102]....
        /*06c8*/ 	.word	0x0002d1a0


	//   ....[103]....
        /*06cc*/ 	.word	0x0002d1b0


	//   ....[104]....
        /*06d0*/ 	.word	0x0002d1f0


	//   ....[105]....
        /*06d4*/ 	.word	0x0002d200


	//   ....[106]....
        /*06d8*/ 	.word	0x0002d210


	//   ....[107]....
        /*06dc*/ 	.word	0x0002d250


	//   ....[108]....
        /*06e0*/ 	.word	0x0002d540


	//   ....[109]....
        /*06e4*/ 	.word	0x0002d580


	//   ....[110]....
        /*06e8*/ 	.word	0x0002d5a0


	//   ....[111]....
        /*06ec*/ 	.word	0x0002d5c0


	//   ....[112]....
        /*06f0*/ 	.word	0x0002d5f0


	//   ....[113]....
        /*06f4*/ 	.word	0x0002d610


	//   ....[114]....
        /*06f8*/ 	.word	0x0002d710


	//   ....[115]....
        /*06fc*/ 	.word	0x0002d860


	//   ....[116]....
        /*0700*/ 	.word	0x0002de90


	//   ....[117]....
        /*0704*/ 	.word	0x0002dec0


	//   ....[118]....
        /*0708*/ 	.word	0x0002df20


	//   ....[119]....
        /*070c*/ 	.word	0x0002df50


	//   ....[120]....
        /*0710*/ 	.word	0x0002df80


	//   ....[121]....
        /*0714*/ 	.word	0x0002dfb0


	//   ....[122]....
        /*0718*/ 	.word	0x0002dfe0


	//   ....[123]....
        /*071c*/ 	.word	0x0002e010


	//   ....[124]....
        /*0720*/ 	.word	0x0002e1b0


	//   ....[125]....
        /*0724*/ 	.word	0x0002e1e0


	//   ....[126]....
        /*0728*/ 	.word	0x0002e210


	//   ....[127]....
        /*072c*/ 	.word	0x0002e240


	//   ....[128]....
        /*0730*/ 	.word	0x0002e270


	//   ....[129]....
        /*0734*/ 	.word	0x0002e2a0


	//   ....[130]....
        /*0738*/ 	.word	0x0002e360


	//   ....[131]....
        /*073c*/ 	.word	0x0002e380


	//   ....[132]....
        /*0740*/ 	.word	0x0002e3a0


	//   ....[133]....
        /*0744*/ 	.word	0x0002e400


	//   ....[134]....
        /*0748*/ 	.word	0x0002ee20


	//   ....[135]....
        /*074c*/ 	.word	0x0002f3f0


	//   ....[136]....
        /*0750*/ 	.word	0x0002f4e0


	//   ....[137]....
        /*0754*/ 	.word	0x0002f580


	//   ....[138]....
        /*0758*/ 	.word	0x0002f5e0


	//   ....[139]....
        /*075c*/ 	.word	0x0002f6d0


	//   ....[140]....
        /*0760*/ 	.word	0x0002f740


	//   ....[141]....
        /*0764*/ 	.word	0x0002f830


	//   ....[142]....
        /*0768*/ 	.word	0x0002f8a0


	//   ....[143]....
        /*076c*/ 	.word	0x0002f940


	//   ....[144]....
        /*0770*/ 	.word	0x0002fa40


	//   ....[145]....
        /*0774*/ 	.word	0x0002fad0


	//   ....[146]....
        /*0778*/ 	.word	0x0002fb30


	//   ....[147]....
        /*077c*/ 	.word	0x0002fc20


	//   ....[148]....
        /*0780*/ 	.word	0x0002fca0


	//   ....[149]....
        /*0784*/ 	.word	0x0002fda0


	//   ....[150]....
        /*0788*/ 	.word	0x0002fe10


	//   ....[151]....
        /*078c*/ 	.word	0x0002fef0


	//   ....[152]....
        /*0790*/ 	.word	0x00030200


	//   ....[153]....
        /*0794*/ 	.word	0x000302c0


	//   ....[154]....
        /*0798*/ 	.word	0x00030530


	//   ....[155]....
        /*079c*/ 	.word	0x00030580


	//   ....[156]....
        /*07a0*/ 	.word	0x00030790


	//   ....[157]....
        /*07a4*/ 	.word	0x000307e0


	//   ....[158]....
        /*07a8*/ 	.word	0x00030990


	//   ....[159]....
        /*07ac*/ 	.word	0x000309e0


	//   ....[160]....
        /*07b0*/ 	.word	0x00030b20


	//   ....[161]....
        /*07b4*/ 	.word	0x00030c20


	//   ....[162]....
        /*07b8*/ 	.word	0x00030e90


	//   ....[163]....
        /*07bc*/ 	.word	0x00030ee0


	//   ....[164]....
        /*07c0*/ 	.word	0x000310b0


	//   ....[165]....
        /*07c4*/ 	.word	0x00031100


	//   ....[166]....
        /*07c8*/ 	.word	0x000312d0


	//   ....[167]....
        /*07cc*/ 	.word	0x00031320


	//   ....[168]....
        /*07d0*/ 	.word	0x00031410


	//   ....[169]....
        /*07d4*/ 	.word	0x000314b0


	//   ....[170]....
        /*07d8*/ 	.word	0x00031510


	//   ....[171]....
        /*07dc*/ 	.word	0x000315c0


	//   ....[172]....
        /*07e0*/ 	.word	0x00031620


	//   ....[173]....
        /*07e4*/ 	.word	0x000316d0


	//   ....[174]....
        /*07e8*/ 	.word	0x00031730


	//   ....[175]....
        /*07ec*/ 	.word	0x000317e0


	//   ....[176]....
        /*07f0*/ 	.word	0x000318d0


	//   ....[177]....
        /*07f4*/ 	.word	0x000319b0


	//   ....[178]....
        /*07f8*/ 	.word	0x00031ac0


	//   ....[179]....
        /*07fc*/ 	.word	0x00031bc0


	//   ....[180]....
        /*0800*/ 	.word	0x00031cf0


	//   ....[181]....
        /*0804*/ 	.word	0x00031dd0


	//   ....[182]....
        /*0808*/ 	.word	0x00031ed0


	//   ....[183]....
        /*080c*/ 	.word	0x00031fb0


	//   ....[184]....
        /*0810*/ 	.word	0x00032040


	//   ....[185]....
        /*0814*/ 	.word	0x000320e0


	//   ....[186]....
        /*0818*/ 	.word	0x00032250


	//   ....[187]....
        /*081c*/ 	.word	0x000322c0


	//   ....[188]....
        /*0820*/ 	.word	0x00032330


	//   ....[189]....
        /*0824*/ 	.word	0x000323a0


	//   ....[190]....
        /*0828*/ 	.word	0x00032410


	//   ....[191]....
        /*082c*/ 	.word	0x00032490


	//   ....[192]....
        /*0830*/ 	.word	0x00032510


	//   ....[193]....
        /*0834*/ 	.word	0x000325a0


	//   ....[194]....
        /*0838*/ 	.word	0x00032610


	//   ....[195]....
        /*083c*/ 	.word	0x00032680


	//   ....[196]....
        /*0840*/ 	.word	0x000326f0


	//   ....[197]....
        /*0844*/ 	.word	0x00032770


	//   ....[198]....
        /*0848*/ 	.word	0x000327e0


	//   ....[199]....
        /*084c*/ 	.word	0x00032870


	//   ....[200]....
        /*0850*/ 	.word	0x000328d0


	//   ....[201]....
        /*0854*/ 	.word	0x00032960


	//   ....[202]....
        /*0858*/ 	.word	0x00032a90


	//   ....[203]....
        /*085c*/ 	.word	0x00034a90


	//   ....[204]....
        /*0860*/ 	.word	0x00036260


	//   ....[205]....
        /*0864*/ 	.word	0x00036c80


	//   ....[206]....
        /*0868*/ 	.word	0x00037560


	//   ....[207]....
        /*086c*/ 	.word	0x000375a0


	//   ....[208]....
        /*0870*/ 	.word	0x00037610


	//   ....[209]....
        /*0874*/ 	.word	0x00037630


	//   ....[210]....
        /*0878*/ 	.word	0x00044750


	//----- nvinfo : EIATTR_REG_RECONFIG
	.align		4
.L_434:
        /*087c*/ 	.byte	0x01, 0x54
	.zero		2


	//----- nvinfo : EIATTR_SYSCALL_OFFSETS
	.align		4
        /*0880*/ 	.byte	0x04, 0x46
        /*0882*/ 	.short	(.L_436 - .L_435)


	//   ....[0]....
.L_435:
        /*0884*/ 	.word	0x0000ae70


	//   ....[1]....
        /*0888*/ 	.word	0x00029b40


	//   ....[2]....
        /*088c*/ 	.word	0x00029c90


	//   ....[3]....
        /*0890*/ 	.word	0x00029d80


	//   ....[4]....
        /*0894*/ 	.word	0x0002ac40


	//   ....[5]....
        /*0898*/ 	.word	0x0002b500


	//----- nvinfo : EIATTR_MBARRIER_INSTR_OFFSETS
	.align		4
.L_436:
        /*089c*/ 	.byte	0x04, 0x39
        /*089e*/ 	.short	(.L_438 - .L_437)


	//   ....[0]....
.L_437:
        /*08a0*/ 	.word	0x00000190
        /*08a4*/ 	.word	0x000000ff
        /*08a8*/ 	.word	0x00038800
        /*08ac*/ 	.short	0x0100
        /*08ae*/ 	.byte	0x08
	.zero		1


	//   ....[1]....
        /*08b0*/ 	.word	0x000001a0
        /*08b4*/ 	.word	0x000000ff
        /*08b8*/ 	.word	0x00038810
        /*08bc*/ 	.short	0x0100
        /*08be*/ 	.byte	0x08
	.zero		1


	//   ....[2]....
        /*08c0*/ 	.word	0x000001b0
        /*08c4*/ 	.word	0x000000ff
        /*08c8*/ 	.word	0x00038820
        /*08cc*/ 	.short	0x0100
        /*08ce*/ 	.byte	0x08
	.zero		1


	//   ....[3]....
        /*08d0*/ 	.word	0x00000260
        /*08d4*/ 	.word	0x000000ff
        /*08d8*/ 	.word	0x00038830
        /*08dc*/ 	.short	0x0100
        /*08de*/ 	.byte	0x06
	.zero		1


	//   ....[4]....
        /*08e0*/ 	.word	0x00000270
        /*08e4*/ 	.word	0x000000ff
        /*08e8*/ 	.word	0x00038840
        /*08ec*/ 	.short	0x0100
        /*08ee*/ 	.byte	0x06
	.zero		1


	//   ....[5]....
        /*08f0*/ 	.word	0x00000280
        /*08f4*/ 	.word	0x000000ff
        /*08f8*/ 	.word	0x00038838
        /*08fc*/ 	.short	0x0100
        /*08fe*/ 	.byte	0x06
	.zero		1


	//   ....[6]....
        /*0900*/ 	.word	0x00000290
        /*0904*/ 	.word	0x000000ff
        /*0908*/ 	.word	0x00038848
        /*090c*/ 	.short	0x0100
        /*090e*/ 	.byte	0x06
	.zero		1


	//   ....[7]....
        /*0910*/ 	.word	0x000003c0
        /*0914*/ 	.word	0x000000ff
        /*0918*/ 	.word	0x00038850
        /*091c*/ 	.short	0x0100
        /*091e*/ 	.byte	0x08
	.zero		1


	//   ....[8]....
        /*0920*/ 	.word	0x000003d0
        /*0924*/ 	.word	0x000000ff
        /*0928*/ 	.word	0x00038860
        /*092c*/ 	.short	0x0100
        /*092e*/ 	.byte	0x08
	.zero		1


	//   ....[9]....
        /*0930*/ 	.word	0x000003e0
        /*0934*/ 	.word	0x000000ff
        /*0938*/ 	.word	0x00038858
        /*093c*/ 	.short	0x0100
        /*093e*/ 	.byte	0x08
	.zero		1


	//   ....[10]....
        /*0940*/ 	.word	0x000003f0
        /*0944*/ 	.word	0x000000ff
        /*0948*/ 	.word	0x00038868
        /*094c*/ 	.short	0x0100
        /*094e*/ 	.byte	0x08
	.zero		1


	//   ....[11]....
        /*0950*/ 	.word	0x000004e0
        /*0954*/ 	.word	0x000000ff
        /*0958*/ 	.word	0x00038870
        /*095c*/ 	.short	0x0100
        /*095e*/ 	.byte	0x06
	.zero		1


	//   ....[12]....
        /*0960*/ 	.word	0x000004f0
        /*0964*/ 	.word	0x000000ff
        /*0968*/ 	.word	0x00038880
        /*096c*/ 	.short	0x0100
        /*096e*/ 	.byte	0x06
	.zero		1


	//   ....[13]....
        /*0970*/ 	.word	0x00000500
        /*0974*/ 	.word	0x000000ff
        /*0978*/ 	.word	0x00038878
        /*097c*/ 	.short	0x0100
        /*097e*/ 	.byte	0x06
	.zero		1


	//   ....[14]....
        /*0980*/ 	.word	0x00000510
        /*0984*/ 	.word	0x000000ff
        /*0988*/ 	.word	0x00038888
        /*098c*/ 	.short	0x0100
        /*098e*/ 	.byte	0x06
	.zero		1


	//   ....[15]....
        /*0990*/ 	.word	0x00000640
        /*0994*/ 	.word	0x000000ff
        /*0998*/ 	.word	0x00038890
        /*099c*/ 	.short	0x0100
        /*099e*/ 	.byte	0x08
	.zero		1


	//   ....[16]....
        /*09a0*/ 	.word	0x00000650
        /*09a4*/ 	.word	0x000000ff
        /*09a8*/ 	.word	0x000388a0
        /*09ac*/ 	.short	0x0100
        /*09ae*/ 	.byte	0x08
	.zero		1


	//   ....[17]....
        /*09b0*/ 	.word	0x00000660
        /*09b4*/ 	.word	0x000000ff
        /*09b8*/ 	.word	0x00038898
        /*09bc*/ 	.short	0x0100
        /*09be*/ 	.byte	0x08
	.zero		1


	//   ....[18]....
        /*09c0*/ 	.word	0x00000670
        /*09c4*/ 	.word	0x000000ff
        /*09c8*/ 	.word	0x000388a8
        /*09cc*/ 	.short	0x0100
        /*09ce*/ 	.byte	0x08
	.zero		1


	//   ....[19]....
        /*09d0*/ 	.word	0x000007b0
        /*09d4*/ 	.word	0x000000ff
        /*09d8*/ 	.word	0x000388b0
        /*09dc*/ 	.short	0x0100
        /*09de*/ 	.byte	0x08
	.zero		1


	//   ....[20]....
        /*09e0*/ 	.word	0x000007c0
        /*09e4*/ 	.word	0x000000ff
        /*09e8*/ 	.word	0x000388c0
        /*09ec*/ 	.short	0x0100
        /*09ee*/ 	.byte	0x08
	.zero		1


	//   ....[21]....
        /*09f0*/ 	.word	0x000007d0
        /*09f4*/ 	.word	0x000000ff
        /*09f8*/ 	.word	0x000388b8
        /*09fc*/ 	.short	0x0100
        /*09fe*/ 	.byte	0x08
	.zero		1


	//   ....[22]....
        /*0a00*/ 	.word	0x000007e0
        /*0a04*/ 	.word	0x000000ff
        /*0a08*/ 	.word	0x000388c8
        /*0a0c*/ 	.short	0x0100
        /*0a0e*/ 	.byte	0x08
	.zero		1


	//   ....[23]....
        /*0a10*/ 	.word	0x00004e60
        /*0a14*/ 	.word	0x00000003
        /*0a18*/ 	.word	0x00000000
        /*0a1c*/ 	.short	0x0101
        /*0a1e*/ 	.byte	0x3f
	.zero		1


	//   ....[24]....
        /*0a20*/ 	.word	0x00008c20
        /*0a24*/ 	.word	0x00000004
        /*0a28*/ 	.word	0x00000000
        /*0a2c*/ 	.short	0x0101
        /*0a2e*/ 	.byte	0x3f
	.zero		1


	//   ....[25]....
        /*0a30*/ 	.word	0x0000b3b0
        /*0a34*/ 	.word	0x000000ff
        /*0a38*/ 	.word	0x00038800
        /*0a3c*/ 	.short	0x010a
        /*0a3e*/ 	.byte	0x2c
	.zero		1


	//   ....[26]....
        /*0a40*/ 	.word	0x0000b860
        /*0a44*/ 	.word	0x00000014
        /*0a48*/ 	.word	0x00000000
        /*0a4c*/ 	.short	0x010a
        /*0a4e*/ 	.byte	0x3f
	.zero		1


	//   ....[27]....
        /*0a50*/ 	.word	0x0000b8c0
        /*0a54*/ 	.word	0x00000014
        /*0a58*/ 	.word	0x00000000
        /*0a5c*/ 	.short	0x010a
        /*0a5e*/ 	.byte	0x3f
	.zero		1


	//   ....[28]....
        /*0a60*/ 	.word	0x0000bc70
        /*0a64*/ 	.word	0x000000ff
        /*0a68*/ 	.word	0x00038810
        /*0a6c*/ 	.short	0x010a
        /*0a6e*/ 	.byte	0x2c
	.zero		1


	//   ....[29]....
        /*0a70*/ 	.word	0x0000bd70
        /*0a74*/ 	.word	0x0000000c
        /*0a78*/ 	.word	0x00000000
        /*0a7c*/ 	.short	0x010a
        /*0a7e*/ 	.byte	0x3f
	.zero		1


	//   ....[30]....
        /*0a80*/ 	.word	0x0000bdd0
        /*0a84*/ 	.word	0x0000000c
        /*0a88*/ 	.word	0x00000000
        /*0a8c*/ 	.short	0x010a
        /*0a8e*/ 	.byte	0x3f
	.zero		1


	//   ....[31]....
        /*0a90*/ 	.word	0x0000d960
        /*0a94*/ 	.word	0x00000003
        /*0a98*/ 	.word	0x00000000
        /*0a9c*/ 	.short	0x0101
        /*0a9e*/ 	.byte	0x3f
	.zero		1


	//   ....[32]....
        /*0aa0*/ 	.word	0x000121c0
        /*0aa4*/ 	.word	0x00000000
        /*0aa8*/ 	.word	0x00000000
        /*0aac*/ 	.short	0x0101
        /*0aae*/ 	.byte	0x3f
	.zero		1


	//   ....[33]....
        /*0ab0*/ 	.word	0x00012930
        /*0ab4*/ 	.word	0x00000006
        /*0ab8*/ 	.word	0x00000000
        /*0abc*/ 	.short	0x010a
        /*0abe*/ 	.byte	0x3f
	.zero		1


	//   ....[34]....
        /*0ac0*/ 	.word	0x000129d0
        /*0ac4*/ 	.word	0x00000008
        /*0ac8*/ 	.word	0x00000000
        /*0acc*/ 	.short	0x010a
        /*0ace*/ 	.byte	0x3f
	.zero		1


	//   ....[35]....
        /*0ad0*/ 	.word	0x00012df0
        /*0ad4*/ 	.word	0x00000004
        /*0ad8*/ 	.word	0x00000000
        /*0adc*/ 	.short	0x010a
        /*0ade*/ 	.byte	0x3f
	.zero		1


	//   ....[36]....
        /*0ae0*/ 	.word	0x00012e50
        /*0ae4*/ 	.word	0x00000004
        /*0ae8*/ 	.word	0x00000000
        /*0aec*/ 	.short	0x010a
        /*0aee*/ 	.byte	0x3f
	.zero		1


	//   ....[37]....
        /*0af0*/ 	.word	0x000149e0
        /*0af4*/ 	.word	0x0000000a
        /*0af8*/ 	.word	0x00000000
        /*0afc*/ 	.short	0x0101
        /*0afe*/ 	.byte	0x3f
	.zero		1


	//   ....[38]....
        /*0b00*/ 	.word	0x00019890
        /*0b04*/ 	.word	0x00000003
        /*0b08*/ 	.word	0x00000000
        /*0b0c*/ 	.short	0x0101
        /*0b0e*/ 	.byte	0x3f
	.zero		1


	//   ....[39]....
        /*0b10*/ 	.word	0x00019a60
        /*0b14*/ 	.word	0x00000006
        /*0b18*/ 	.word	0x00000000
        /*0b1c*/ 	.short	0x010a
        /*0b1e*/ 	.byte	0x3f
	.zero		1


	//   ....[40]....
        /*0b20*/ 	.word	0x00019b00
        /*0b24*/ 	.word	0x00000008
        /*0b28*/ 	.word	0x00000000
        /*0b2c*/ 	.short	0x010a
        /*0b2e*/ 	.byte	0x3f
	.zero		1


	//   ....[41]....
        /*0b30*/ 	.word	0x00019f20
        /*0b34*/ 	.word	0x00000004
        /*0b38*/ 	.word	0x00000000
        /*0b3c*/ 	.short	0x010a
        /*0b3e*/ 	.byte	0x3f
	.zero		1


	//   ....[42]....
        /*0b40*/ 	.word	0x00019f80
        /*0b44*/ 	.word	0x00000004
        /*0b48*/ 	.word	0x00000000
        /*0b4c*/ 	.short	0x010a
        /*0b4e*/ 	.byte	0x3f
	.zero		1


	//   ....[43]....
        /*0b50*/ 	.word	0x0001bb10
        /*0b54*/ 	.word	0x0000000a
        /*0b58*/ 	.word	0x00000000
        /*0b5c*/ 	.short	0x0101
        /*0b5e*/ 	.byte	0x3f
	.zero		1


	//   ....[44]....
        /*0b60*/ 	.word	0x00021830
        /*0b64*/ 	.word	0x00000003
        /*0b68*/ 	.word	0x00000000
        /*0b6c*/ 	.short	0x0101
        /*0b6e*/ 	.byte	0x3f
	.zero		1


	//   ....[45]....
        /*0b70*/ 	.word	0x00024e10
        /*0b74*/ 	.word	0x000000ff
        /*0b78*/ 	.word	0x00000000
        /*0b7c*/ 	.short	0x0101
        /*0b7e*/ 	.byte	0x04
	.zero		1


	//   ....[46]....
        /*0b80*/ 	.word	0x00025550
        /*0b84*/ 	.word	0x000000ff
        /*0b88*/ 	.word	0x00000000
        /*0b8c*/ 	.short	0x0101
        /*0b8e*/ 	.byte	0x04
	.zero		1


	//   ....[47]....
        /*0b90*/ 	.word	0x0002a4f0
        /*0b94*/ 	.word	0x00000016
        /*0b98*/ 	.word	0x00038840
        /*0b9c*/ 	.short	0x010a
        /*0b9e*/ 	.byte	0x3f
	.zero		1


	//   ....[48]....
        /*0ba0*/ 	.word	0x0002a9b0
        /*0ba4*/ 	.word	0x00000016
        /*0ba8*/ 	.word	0x00038830
        /*0bac*/ 	.short	0x0107
        /*0bae*/ 	.byte	0x3f
	.zero		1


	//   ....[49]....
        /*0bb0*/ 	.word	0x0002aa80
        /*0bb4*/ 	.word	0x00000016
        /*0bb8*/ 	.word	0x00038830
        /*0bbc*/ 	.short	0x0101
        /*0bbe*/ 	.byte	0x3f
	.zero		1


	//   ....[50]....
        /*0bc0*/ 	.word	0x0002b340
        /*0bc4*/ 	.word	0x00000011
        /*0bc8*/ 	.word	0x00038800
        /*0bcc*/ 	.short	0x0107
        /*0bce*/ 	.byte	0x3f
	.zero		1


	//   ....[51]....
        /*0bd0*/ 	.word	0x0002b3d0
        /*0bd4*/ 	.word	0x00000011
        /*0bd8*/ 	.word	0x00038800
        /*0bdc*/ 	.short	0x0101
        /*0bde*/ 	.byte	0x3f
	.zero		1


	//   ....[52]....
        /*0be0*/ 	.word	0x0002c0c0
        /*0be4*/ 	.word	0x00000011
        /*0be8*/ 	.word	0x00038810
        /*0bec*/ 	.short	0x0107
        /*0bee*/ 	.byte	0x3f
	.zero		1


	//   ....[53]....
        /*0bf0*/ 	.word	0x0002c1c0
        /*0bf4*/ 	.word	0x00000011
        /*0bf8*/ 	.word	0x00038810
        /*0bfc*/ 	.short	0x0101
        /*0bfe*/ 	.byte	0x3f
	.zero		1


	//   ....[54]....
        /*0c00*/ 	.word	0x0002c1e0
        /*0c04*/ 	.word	0x00000011
        /*0c08*/ 	.word	0x00038820
        /*0c0c*/ 	.short	0x010a
        /*0c0e*/ 	.byte	0x3f
	.zero		1


	//   ....[55]....
        /*0c10*/ 	.word	0x0002c260
        /*0c14*/ 	.word	0x00000016
        /*0c18*/ 	.word	0x00038860
        /*0c1c*/ 	.short	0x010a
        /*0c1e*/ 	.byte	0x3f
	.zero		1


	//   ....[56]....
        /*0c20*/ 	.word	0x0002cb60
        /*0c24*/ 	.word	0x00000016
        /*0c28*/ 	.word	0x00038850
        /*0c2c*/ 	.short	0x0107
        /*0c2e*/ 	.byte	0x3f
	.zero		1


	//   ....[57]....
        /*0c30*/ 	.word	0x0002cc20
        /*0c34*/ 	.word	0x00000016
        /*0c38*/ 	.word	0x00038850
        /*0c3c*/ 	.short	0x0101
        /*0c3e*/ 	.byte	0x3f
	.zero		1


	//   ....[58]....
        /*0c40*/ 	.word	0x0002cfb0
        /*0c44*/ 	.word	0x00000006
        /*0c48*/ 	.word	0x00038840
        /*0c4c*/ 	.short	0x010a
        /*0c4e*/ 	.byte	0x3f
	.zero		1


	//   ....[59]....
        /*0c50*/ 	.word	0x0002d2d0
        /*0c54*/ 	.word	0x00000006
        /*0c58*/ 	.word	0x00038830
        /*0c5c*/ 	.short	0x0107
        /*0c5e*/ 	.byte	0x3f
	.zero		1


	//   ....[60]....
        /*0c60*/ 	.word	0x0002d380
        /*0c64*/ 	.word	0x00000006
        /*0c68*/ 	.word	0x00038830
        /*0c6c*/ 	.short	0x0101
        /*0c6e*/ 	.byte	0x3f
	.zero		1


	//   ....[61]....
        /*0c70*/ 	.word	0x0002d3b0
        /*0c74*/ 	.word	0x00000006
        /*0c78*/ 	.word	0x00038860
        /*0c7c*/ 	.short	0x010a
        /*0c7e*/ 	.byte	0x3f
	.zero		1


	//   ....[62]....
        /*0c80*/ 	.word	0x0002da60
        /*0c84*/ 	.word	0x00000006
        /*0c88*/ 	.word	0x00038850
        /*0c8c*/ 	.short	0x0107
        /*0c8e*/ 	.byte	0x3f
	.zero		1


	//   ....[63]....
        /*0c90*/ 	.word	0x0002db10
        /*0c94*/ 	.word	0x00000006
        /*0c98*/ 	.word	0x00038850
        /*0c9c*/ 	.short	0x0101
        /*0c9e*/ 	.byte	0x3f
	.zero		1


	//   ....[64]....
        /*0ca0*/ 	.word	0x0002eda0
        /*0ca4*/ 	.word	0x00000005
        /*0ca8*/ 	.word	0x00038820
        /*0cac*/ 	.short	0x010a
        /*0cae*/ 	.byte	0x3f
	.zero		1


	//   ....[65]....
        /*0cb0*/ 	.word	0x0002ef40
        /*0cb4*/ 	.word	0x00000003
        /*0cb8*/ 	.word	0x00038840
        /*0cbc*/ 	.short	0x010a
        /*0cbe*/ 	.byte	0x3f
	.zero		1


	//   ....[66]....
        /*0cc0*/ 	.word	0x0002efe0
        /*0cc4*/ 	.word	0x00000005
        /*0cc8*/ 	.word	0x00038840
        /*0ccc*/ 	.short	0x010a
        /*0cce*/ 	.byte	0x3f
	.zero		1


	//   ....[67]....
        /*0cd0*/ 	.word	0x0002f020
        /*0cd4*/ 	.word	0x00000003
        /*0cd8*/ 	.word	0x00038860
        /*0cdc*/ 	.short	0x010a
        /*0cde*/ 	.byte	0x3f
	.zero		1


	//   ....[68]....
        /*0ce0*/ 	.word	0x0002f060
        /*0ce4*/ 	.word	0x00000005
        /*0ce8*/ 	.word	0x00038860
        /*0cec*/ 	.short	0x010a
        /*0cee*/ 	.byte	0x3f
	.zero		1


	//   ....[69]....
        /*0cf0*/ 	.word	0x0002f0d0
        /*0cf4*/ 	.word	0x00000003
        /*0cf8*/ 	.word	0x00038800
        /*0cfc*/ 	.short	0x010a
        /*0cfe*/ 	.byte	0x3f
	.zero		1


	//   ....[70]....
        /*0d00*/ 	.word	0x0002f120
        /*0d04*/ 	.word	0x00000014
        /*0d08*/ 	.word	0x00000000
        /*0d0c*/ 	.short	0x010a
        /*0d0e*/ 	.byte	0x3f
	.zero		1


	//   ....[71]....
        /*0d10*/ 	.word	0x0002f180
        /*0d14*/ 	.word	0x00000004
        /*0d18*/ 	.word	0x00038810
        /*0d1c*/ 	.short	0x010a
        /*0d1e*/ 	.byte	0x3f
	.zero		1


	//   ....[72]....
        /*0d20*/ 	.word	0x0002f1d0
        /*0d24*/ 	.word	0x0000000c
        /*0d28*/ 	.word	0x00000000
        /*0d2c*/ 	.short	0x010a
        /*0d2e*/ 	.byte	0x3f
	.zero		1


	//   ....[73]....
        /*0d30*/ 	.word	0x0002f220
        /*0d34*/ 	.word	0x00000008
        /*0d38*/ 	.word	0x00000000
        /*0d3c*/ 	.short	0x010a
        /*0d3e*/ 	.byte	0x3f
	.zero		1


	//   ....[74]....
        /*0d40*/ 	.word	0x0002f270
        /*0d44*/ 	.word	0x00000004
        /*0d48*/ 	.word	0x00000000
        /*0d4c*/ 	.short	0x010a
        /*0d4e*/ 	.byte	0x3f
	.zero		1


	//   ....[75]....
        /*0d50*/ 	.word	0x0002f2c0
        /*0d54*/ 	.word	0x00000008
        /*0d58*/ 	.word	0x00000000
        /*0d5c*/ 	.short	0x010a
        /*0d5e*/ 	.byte	0x3f
	.zero		1


	//   ....[76]....
        /*0d60*/ 	.word	0x0002f310
        /*0d64*/ 	.word	0x00000004
        /*0d68*/ 	.word	0x00000000
        /*0d6c*/ 	.short	0x010a
        /*0d6e*/ 	.byte	0x3f
	.zero		1


	//   ....[77]....
        /*0d70*/ 	.word	0x0002f430
        /*0d74*/ 	.word	0x00000016
        /*0d78*/ 	.word	0x00038840
        /*0d7c*/ 	.short	0x010a
        /*0d7e*/ 	.byte	0x3f
	.zero		1


	//   ....[78]....
        /*0d80*/ 	.word	0x00030a20
        /*0d84*/ 	.word	0x00000011
        /*0d88*/ 	.word	0x00038820
        /*0d8c*/ 	.short	0x010a
        /*0d8e*/ 	.byte	0x3f
	.zero		1


	//   ....[79]....
        /*0d90*/ 	.word	0x00030a70
        /*0d94*/ 	.word	0x00000016
        /*0d98*/ 	.word	0x00038860
        /*0d9c*/ 	.short	0x010a
        /*0d9e*/ 	.byte	0x3f
	.zero		1


	//   ....[80]....
        /*0da0*/ 	.word	0x00031360
        /*0da4*/ 	.word	0x00000006
        /*0da8*/ 	.word	0x00038840
        /*0dac*/ 	.short	0x010a
        /*0dae*/ 	.byte	0x3f
	.zero		1


	//   ....[81]....
        /*0db0*/ 	.word	0x00031820
        /*0db4*/ 	.word	0x00000006
        /*0db8*/ 	.word	0x00038860
        /*0dbc*/ 	.short	0x010a
        /*0dbe*/ 	.byte	0x3f
	.zero		1


	//   ....[82]....
        /*0dc0*/ 	.word	0x000329b0
        /*0dc4*/ 	.word	0x00000005
        /*0dc8*/ 	.word	0x00038820
        /*0dcc*/ 	.short	0x010a
        /*0dce*/ 	.byte	0x3f
	.zero		1


	//   ....[83]....
        /*0dd0*/ 	.word	0x00032b50
        /*0dd4*/ 	.word	0x00000003
        /*0dd8*/ 	.word	0x00038840
        /*0ddc*/ 	.short	0x010a
        /*0dde*/ 	.byte	0x3f
	.zero		1


	//   ....[84]....
        /*0de0*/ 	.word	0x00032ba0
        /*0de4*/ 	.word	0x00000005
        /*0de8*/ 	.word	0x00038840
        /*0dec*/ 	.short	0x010a
        /*0dee*/ 	.byte	0x3f
	.zero		1


	//   ....[85]....
        /*0df0*/ 	.word	0x00032bf0
        /*0df4*/ 	.word	0x00000003
        /*0df8*/ 	.word	0x00038860
        /*0dfc*/ 	.short	0x010a
        /*0dfe*/ 	.byte	0x3f
	.zero		1


	//   ....[86]....
        /*0e00*/ 	.word	0x00032fb0
        /*0e04*/ 	.word	0x0000001a
        /*0e08*/ 	.word	0x00000000
        /*0e0c*/ 	.short	0x010a
        /*0e0e*/ 	.byte	0x3f
	.zero		1


	//   ....[87]....
        /*0e10*/ 	.word	0x000330f0
        /*0e14*/ 	.word	0x00000009
        /*0e18*/ 	.word	0x00000000
        /*0e1c*/ 	.short	0x010a
        /*0e1e*/ 	.byte	0x3f
	.zero		1


	//   ....[88]....
        /*0e20*/ 	.word	0x00033750
        /*0e24*/ 	.word	0x0000003a
        /*0e28*/ 	.word	0x00000000
        /*0e2c*/ 	.short	0x010a
        /*0e2e*/ 	.byte	0x3f
	.zero		1


	//   ....[89]....
        /*0e30*/ 	.word	0x00033890
        /*0e34*/ 	.word	0x00000038
        /*0e38*/ 	.word	0x00000000
        /*0e3c*/ 	.short	0x010a
        /*0e3e*/ 	.byte	0x3f
	.zero		1


	//   ....[90]....
        /*0e40*/ 	.word	0x00035d60
        /*0e44*/ 	.word	0x00000009
        /*0e48*/ 	.word	0x00000000
        /*0e4c*/ 	.short	0x0101
        /*0e4e*/ 	.byte	0x3f
	.zero		1


	//   ....[91]....
        /*0e50*/ 	.word	0x000448f0
        /*0e54*/ 	.word	0x00000005
        /*0e58*/ 	.word	0x00000000
        /*0e5c*/ 	.short	0x0101
        /*0e5e*/ 	.byte	0x3f
	.zero		1


	//   ....[92]....
        /*0e60*/ 	.word	0x00044920
        /*0e64*/ 	.word	0x00000009
        /*0e68*/ 	.word	0x00000000
        /*0e6c*/ 	.short	0x010a
        /*0e6e*/ 	.byte	0x3f
	.zero		1


	//   ....[93]....
        /*0e70*/ 	.word	0x00044970
        /*0e74*/ 	.word	0x00000038
        /*0e78*/ 	.word	0x00000000
        /*0e7c*/ 	.short	0x010a
        /*0e7e*/ 	.byte	0x3f
	.zero		1


	//----- nvinfo : EIATTR_NUM_MBARRIERS
	.align		4
.L_438:
        /*0e80*/ 	.byte	0x03, 0x38
        /*0e82*/ 	.short	0x0017


	//----- nvinfo : EIATTR_EXIT_INSTR_OFFSETS
	.align		4
        /*0e84*/ 	.byte	0x04, 0x1c
        /*0e86*/ 	.short	(.L_440 - .L_439)


	//   ....[0]....
.L_439:
        /*0e88*/ 	.word	0x00000a30


	//   ....[1]....
        /*0e8c*/ 	.word	0x00027c30


	//   ....[2]....
        /*0e90*/ 	.word	0x0002f0b0


	//----- nvinfo : EIATTR_MAX_THREADS
	.align		4
.L_440:
        /*0e94*/ 	.byte	0x04, 0x05
        /*0e96*/ 	.short	(.L_442 - .L_441)
.L_441:
        /*0e98*/ 	.word	0x00000180
        /*0e9c*/ 	.word	0x00000001
        /*0ea0*/ 	.word	0x00000001


	//----- nvinfo : EIATTR_CRS_STACK_SIZE
	.align		4
.L_442:
        /*0ea4*/ 	.byte	0x04, 0x1e
        /*0ea6*/ 	.short	(.L_444 - .L_443)
.L_443:
        /*0ea8*/ 	.word	0x00000000


	//----- nvinfo : EIATTR_CBANK_PARAM_SIZE
	.align		4
.L_444:
        /*0eac*/ 	.byte	0x03, 0x19
        /*0eae*/ 	.short	0x0bf0


	//----- nvinfo : EIATTR_PARAM_CBANK
	.align		4
        /*0eb0*/ 	.byte	0x04, 0x0a
        /*0eb2*/ 	.short	(.L_446 - .L_445)
	.align		4
.L_445:
        /*0eb4*/ 	.word	index@(.nv.constant0._ZN7cutlass13device_kernelIN5flash11enable_sm90INS1_16FlashAttnFwdSm90INS1_25CollectiveMainloopFwdSm90ILi2EN4cute5tupleIJNS5_1CILi1EEES8_S8_EEENS6_IJNS7_ILi64EEESA_SA_EEELi512ENS_6half_tEfNS_4arch4Sm90ELb0ELb1ELb1ELb1ELb1ELb0ELb1ELb0ELb0ELb1ELb1ELb0EEENS1_21CollectiveEpilogueFwdINS6_IJSA_NS7_ILi512EEESA_EEES9_SC_SE_Li256ELb1ELb1ELb1ELb0EEENS1_36VarlenDynamicPersistentTileSchedulerILi64ELi64ELi256ELi128ELb1ELb1ELb1ELb1ELb0ELb1EEEEEEEEEvNT_6ParamsE)
        /*0eb8*/ 	.short	0x0210
        /*0eba*/ 	.short	0x0bf0


	//----- nvinfo : EIATTR_SW_WAR
	.align		4
.L_446:
        /*0ebc*/ 	.byte	0x04, 0x36
        /*0ebe*/ 	.short	(.L_448 - .L_447)
.L_447:
        /*0ec0*/ 	.word	0x00000008
.L_448:


//--------------------- .nv.info._ZN7cutlass13device_kernelIN5flash11enable_sm90INS1_16FlashAttnFwdSm90INS1_25CollectiveMainloopFwdSm90ILi2EN4cute5tupleIJNS5_1CILi1EEES8_S8_EEENS6_IJNS7_ILi64EEESA_SA_EEELi512ENS_6half_tEfNS_4arch4Sm90ELb0ELb1ELb1ELb1ELb1ELb1ELb1ELb0ELb0ELb1ELb1ELb0EEENS1_21CollectiveEpilogueFwdINS6_IJSA_NS7_ILi512EEESA_EEES9_SC_SE_Li256ELb1ELb1ELb1ELb0EEENS1_36VarlenDynamicPersistentTileSchedulerILi64ELi64ELi256ELi128ELb1ELb1ELb1ELb1ELb0ELb1EEEEEEEEEvNT_6ParamsE --------------------------
	.section	.nv.info._ZN7cutlass13device_kernelIN5flash11enable_sm90INS1_16FlashAttnFwdSm90INS1_25CollectiveMainloopFwdSm90ILi2EN4cute5tupleIJNS5_1CILi1EEES8_S8_EEENS6_IJNS7_ILi64EEESA_SA_EEELi512ENS_6half_tEfNS_4arch4Sm90ELb0ELb1ELb1ELb1ELb1ELb1ELb1ELb0ELb0ELb1ELb1ELb0EEENS1_21CollectiveEpilogueFwdINS6_IJSA_NS7_ILi512EEESA_EEES9_SC_SE_Li256ELb1ELb1ELb1ELb0EEENS1_36VarlenDynamicPersistentTileSchedulerILi64ELi64ELi256ELi128ELb1ELb1ELb1ELb1ELb0ELb1EEEEEEEEEvNT_6ParamsE,"",@"SHT_CUDA_INFO"
	.sectionflags	@""
	.align	4


	//----- nvinfo : EIATTR_CUDA_API_VERSION
	.align		4
        /*0000*/ 	.byte	0x04, 0x37
        /*0002*/ 	.short	(.L_450 - .L_449)
.L_449:
        /*0004*/ 	.word	0x00000082


	//----- nvinfo : EIATTR_KPARAM_INFO
	.align		4
.L_450:
        /*0008*/ 	.byte	0x04, 0x17
        /*000a*/ 	.short	(.L_452 - .L_451)
.L_451:
        /*000c*/ 	.word	0x00000000
        /*0010*/ 	.short	0x0000
        /*0012*/ 	.short	0x0070
        /*0014*/ 	.byte	0x00, 0xf0, 0x01, 0x2e


	//----- nvinfo : EIATTR_SPARSE_MMA_MASK
	.align		4
.L_452:
        /*0018*/ 	.byte	0x03, 0x50
        /*001a*/ 	.short	0x0000


	//----- nvinfo : EIATTR_MAXREG_COUNT
	.align		4
        /*001c*/ 	.byte	0x03, 0x1b
        /*001e*/ 	.short	0x00a8


	//----- nvinfo : EIATTR_NUM_BARRIERS
	.align		4
        /*0020*/ 	.byte	0x02, 0x4c
        /*0022*/ 	.byte	0x10
	.zero		1


	//----- nvinfo : EIATTR_EXTERNS
	.align		4
        /*0024*/ 	.byte	0x04, 0x0f
        /*0026*/ 	.short	(.L_454 - .L_453)


	//   ....[0]....
	.align		4
.L_453:
        /*0028*/ 	.word	index@(__assertfail)


	//----- nvinfo : EIATTR_ANNOTATIONS
	.align		4
.L_454:
        /*002c*/ 	.byte	0x04, 0x55
        /*002e*/ 	.short	(.L_456 - .L_455)


	//   ....[0]....
.L_455:
        /* <DEDUP_REMOVED lines=36> */


	//----- nvinfo : EIATTR_MERCURY_ISA_VERSION
	.align		4
.L_456:
        /*0260*/ 	.byte	0x03, 0x5f
        /*0262*/ 	.short	0x0101


	//----- nvinfo : EIATTR_UNUSED_LOAD_BYTE_OFFSET
	.align		4
        /*0264*/ 	.byte	0x04, 0x44
        /*0266*/ 	.short	(.L_458 - .L_457)


	//   ....[0]....
.L_457:
        /*0268*/ 	.word	0x00000b00
        /*026c*/ 	.word	0x0000fff0


	//   ....[1]....
        /*0270*/ 	.word	0x0002a940
        /*0274*/ 	.word	0x0000fff0


	//----- nvinfo : EIATTR_INT_WARP_WIDE_INSTR_OFFSETS
	.align		4
.L_458:
        /*0278*/ 	.byte	0x04, 0x31
        /*027a*/ 	.short	(.L_460 - .L_459)


	//   ....[0]....
.L_459:
        /*027c*/ 	.word	0x00000180


	//   ....[1]....
        /*0280*/ 	.word	0x000001c0


	//   ....[2]....
        /*0284*/ 	.word	0x00000230


	//   ....[3]....
        /*0288*/ 	.word	0x000002a0


	//   ....[4]....
        /*028c*/ 	.word	0x000338c0


	//   ....[5]....
        /*0290*/ 	.word	0x00033950


	//   ....[6]....
        /*0294*/ 	.word	0x00037cf0


	//   ....[7]....
        /*0298*/ 	.word	0x00037d80


	//----- nvinfo : EIATTR_COOP_GROUP_MASK_REGIDS
	.align		4
.L_460:
        /*029c*/ 	.byte	0x04, 0x29
        /*029e*/ 	.short	(.L_462 - .L_461)


	//   ....[0]....
.L_461:
        /*02a0*/ 	.word	0xffffffff


	//   ....[1]....
        /*02a4*/ 	.word	0xffffffff


	//   ....[2]....
        /*02a8*/ 	.word	0xffffffff


	//   ....[3]....
        /*02ac*/ 	.word	0xffffffff


	//   ....[4]....
        /*02b0*/ 	.word	0xffffffff


	//   ....[5]....
        /*02b4*/ 	.word	0xffffffff


	//   ....[6]....
        /*02b8*/ 	.word	0xffffffff


	//   ....[7]....
        /*02bc*/ 	.word	0xffffffff


	//   ....[8]....
        /*02c0*/ 	.word	0xffffffff


	//   ....[9]....
        /*02c4*/ 	.word	0xffffffff


	//   ....[10]....
        /*02c8*/ 	.word	0xffffffff


	//   ....[11]....
        /*02cc*/ 	.word	0xffffffff


	//   ....[12]....
        /*02d0*/ 	.word	0xffffffff


	//   ....[13]....
        /*02d4*/ 	.word	0xffffffff


	//   ....[14]....
        /*02d8*/ 	.word	0xffffffff


	//   ....[15]....
        /*02dc*/ 	.word	0xffffffff


	//   ....[16]....
        /*02e0*/ 	.word	0xffffffff


	//   ....[17]....
        /*02e4*/ 	.word	0xffffffff


	//   ....[18]....
        /*02e8*/ 	.word	0xffffffff


	//   ....[19]....
        /*02ec*/ 	.word	0xffffffff


	//   ....[20]....
        /*02f0*/ 	.word	0xffffffff


	//   ....[21]....
        /*02f4*/ 	.word	0xffffffff


	//   ....[22]....
        /*02f8*/ 	.word	0xffffffff


	//   ....[23]....
        /*02fc*/ 	.word	0xffffffff


	//   ....[24]....
        /*0300*/ 	.word	0xffffffff


	//   ....[25]....
        /*0304*/ 	.word	0xffffffff


	//   ....[26]....
        /*0308*/ 	.word	0xffffffff


	//   ....[27]....
        /*030c*/ 	.word	0xffffffff


	//   ....[28]....
        /*0310*/ 	.word	0xffffffff


	//   ....[29]....
        /*0314*/ 	.word	0xffffffff


	//   ....[30]....
        /*0318*/ 	.word	0xffffffff


	//   ....[31]....
        /*031c*/ 	.word	0xffffffff


	//   ....[32]....
        /*0320*/ 	.word	0xffffffff


	//   ....[33]....
        /*0324*/ 	.word	0xffffffff


	//   ....[34]....
        /*0328*/ 	.word	0xffffffff


	//   ....[35]....
        /*032c*/ 	.word	0xffffffff


	//   ....[36]....
        /*0330*/ 	.word	0xffffffff


	//   ....[37]....
        /*0334*/ 	.word	0xffffffff


	//   ....[38]....
        /*0338*/ 	.word	0xffffffff


	//   ....[39]....
        /*033c*/ 	.word	0xffffffff


	//   ....[40]....
        /*0340*/ 	.word	0xffffffff


	//   ....[41]....
        /*0344*/ 	.word	0xffffffff


	//   ....[42]....
        /*0348*/ 	.word	0xffffffff


	//   ....[43]....
        /*034c*/ 	.word	0xffffffff


	//   ....[44]....
        /*0350*/ 	.word	0xffffffff


	//   ....[45]....
        /*0354*/ 	.word	0xffffffff


	//   ....[46]....
        /*0358*/ 	.word	0xffffffff


	//   ....[47]....
        /*035c*/ 	.word	0xffffffff


	//   ....[48]....
        /*0360*/ 	.word	0xffffffff


	//   ....[49]....
        /*0364*/ 	.word	0xffffffff


	//   ....[50]....
        /*0368*/ 	.word	0xffffffff


	//   ....[51]....
        /*036c*/ 	.word	0xffffffff


	//   ....[52]....
        /*0370*/ 	.word	0xffffffff


	//   ....[53]....
        /*0374*/ 	.word	0xffffffff


	//   ....[54]....
        /*0378*/ 	.word	0xffffffff


	//   ....[55]....
        /*037c*/ 	.word	0xffffffff


	//   ....[56]....
        /*0380*/ 	.word	0xffffffff


	//   ....[57]....
        /*0384*/ 	.word	0xffffffff


	//   ....[58]....
        /*0388*/ 	.word	0xffffffff


	//   ....[59]....
        /*038c*/ 	.word	0xffffffff


	//   ....[60]....
        /*0390*/ 	.word	0xffffffff


	//   ....[61]....
        /*0394*/ 	.word	0xffffffff


	//   ....[62]....
        /*0398*/ 	.word	0xffffffff


	//   ....[63]....
        /*039c*/ 	.word	0xffffffff


	//   ....[64]....
        /*03a0*/ 	.word	0xffffffff


	//   ....[65]....
        /*03a4*/ 	.word	0xffffffff


	//   ....[66]....
        /*03a8*/ 	.word	0xffffffff


	//   ....[67]....
        /*03ac*/ 	.word	0xffffffff


	//   ....[68]....
        /*03b0*/ 	.word	0xffffffff


	//   ....[69]....
        /*03b4*/ 	.word	0xffffffff


	//   ....[70]....
        /*03b8*/ 	.word	0xffffffff


	//   ....[71]....
        /*03bc*/ 	.word	0xffffffff


	//   ....[72]....
        /*03c0*/ 	.word	0xffffffff


	//   ....[73]....
        /*03c4*/ 	.word	0xffffffff


	//   ....[74]....
        /*03c8*/ 	.word	0xffffffff


	//   ....[75]....
        /*03cc*/ 	.word	0xffffffff


	//   ....[76]....
        /*03d0*/ 	.word	0xffffffff


	//   ....[77]....
        /*03d4*/ 	.word	0xffffffff


	//   ....[78]....
        /*03d8*/ 	.word	0xffffffff


	//   ....[79]....
        /*03dc*/ 	.word	0xffffffff


	//   ....[80]....
        /*03e0*/ 	.word	0xffffffff


	//   ....[81]....
        /*03e4*/ 	.word	0xffffffff


	//   ....[82]....
        /*03e8*/ 	.word	0xffffffff


	//   ....[83]....
        /*03ec*/ 	.word	0xffffffff


	//   ....[84]....
        /*03f0*/ 	.word	0xffffffff


	//   ....[85]....
        /*03f4*/ 	.word	0xffffffff


	//   ....[86]....
        /*03f8*/ 	.word	0xffffffff


	//   ....[87]....
        /*03fc*/ 	.word	0xffffffff


	//   ....[88]....
        /*0400*/ 	.word	0xffffffff


	//   ....[89]....
        /*0404*/ 	.word	0xffffffff


	//   ....[90]....
        /*0408*/ 	.word	0xffffffff


	//   ....[91]....
        /*040c*/ 	.word	0xffffffff


	//   ....[92]....
        /*0410*/ 	.word	0xffffffff


	//   ....[93]....
        /*0414*/ 	.word	0xffffffff


	//   ....[94]....
        /*0418*/ 	.word	0xffffffff


	//   ....[95]....
        /*041c*/ 	.word	0xffffffff


	//   ....[96]....
        /*0420*/ 	.word	0xffffffff


	//   ....[97]....
        /*0424*/ 	.word	0xffffffff


	//   ....[98]....
        /*0428*/ 	.word	0xffffffff


	//   ....[99]....
        /*042c*/ 	.word	0xffffffff


	//   ....[100]....
        /*0430*/ 	.word	0xffffffff


	//   ....[101]....
        /*0434*/ 	.word	0xffffffff


	//   ....[102]....
        /*0438*/ 	.word	0xffffffff


	//   ....[103]....
        /*043c*/ 	.word	0xffffffff


	//   ....[104]....
        /*0440*/ 	.word	0xffffffff


	//   ....[105]....
        /*0444*/ 	.word	0xffffffff


	//   ....[106]....
        /*0448*/ 	.word	0xffffffff


	//   ....[107]....
        /*044c*/ 	.word	0xffffffff


	//   ....[108]....
        /*0450*/ 	.word	0xffffffff


	//   ....[109]....
        /*0454*/ 	.word	0xffffffff


	//   ....[110]....
        /*0458*/ 	.word	0xffffffff


	//   ....[111]....
        /*045c*/ 	.word	0xffffffff


	//   ....[112]....
        /*0460*/ 	.word	0xffffffff


	//   ....[113]....
        /*0464*/ 	.word	0xffffffff


	//   ....[114]....
        /*0468*/ 	.word	0xffffffff


	//   ....[115]....
        /*046c*/ 	.word	0xffffffff


	//   ....[116]....
        /*0470*/ 	.word	0xffffffff


	//   ....[117]....
        /*0474*/ 	.word	0xffffffff


	//   ....[118]....
        /*0478*/ 	.word	0xffffffff


	//   ....[119]....
        /*047c*/ 	.word	0xffffffff


	//   ....[120]....
        /*0480*/ 	.word	0xffffffff


	//   ....[121]....
        /*0484*/ 	.word	0xffffffff


	//   ....[122]....
        /*0488*/ 	.word	0xffffffff


	//   ....[123]....
        /*048c*/ 	.word	0xffffffff


	//   ....[124]....
        /*0490*/ 	.word	0xffffffff


	//   ....[125]....
        /*0494*/ 	.word	0xffffffff


	//   ....[126]....
        /*0498*/ 	.word	0xffffffff


	//   ....[127]....
        /*049c*/ 	.word	0xffffffff


	//   ....[128]....
        /*04a0*/ 	.word	0xffffffff


	//   ....[129]....
        /*04a4*/ 	.word	0xffffffff


	//   ....[130]....
        /*04a8*/ 	.word	0xffffffff


	//   ....[131]....
        /*04ac*/ 	.word	0xffffffff


	//   ....[132]....
        /*04b0*/ 	.word	0xffffffff


	//   ....[133]....
        /*04b4*/ 	.word	0xffffffff


	//   ....[134]....
        /*04b8*/ 	.word	0xffffffff


	//   ....[135]....
        /*04bc*/ 	.word	0xffffffff


	//   ....[136]....
        /*04c0*/ 	.word	0xffffffff


	//   ....[137]....
        /*04c4*/ 	.word	0xffffffff


	//   ....[138]....
        /*04c8*/ 	.word	0xffffffff


	//   ....[139]....
        /*04cc*/ 	.word	0xffffffff


	//   ....[140]....
        /*04d0*/ 	.word	0xffffffff


	//   ....[141]....
        /*04d4*/ 	.word	0xffffffff


	//   ....[142]....
        /*04d8*/ 	.word	0xffffffff


	//   ....[143]....
        /*04dc*/ 	.word	0xffffffff


	//   ....[144]....
        /*04e0*/ 	.word	0xffffffff


	//   ....[145]....
        /*04e4*/ 	.word	0xffffffff


	//   ....[146]....
        /*04e8*/ 	.word	0xffffffff


	//   ....[147]....
        /*04ec*/ 	.word	0xffffffff


	//   ....[148]....
        /*04f0*/ 	.word	0xffffffff


	//   ....[149]....
        /*04f4*/ 	.word	0xffffffff


	//   ....[150]....
        /*04f8*/ 	.word	0xffffffff


	//   ....[151]....
        /*04fc*/ 	.word	0xffffffff


	//   ....[152]....
        /*0500*/ 	.word	0xffffffff


	//   ....[153]....
        /*0504*/ 	.word	0xffffffff


	//   ....[154]....
        /*0508*/ 	.word	0xffffffff


	//   ....[155]....
        /*050c*/ 	.word	0xffffffff


	//   ....[156]....
        /*0510*/ 	.word	0xffffffff


	//   ....[157]....
        /*0514*/ 	.word	0xffffffff


	//   ....[158]....
        /*0518*/ 	.word	0xffffffff


	//   ....[159]....
        /*051c*/ 	.word	0xffffffff


	//   ....[160]....
        /*0520*/ 	.word	0xffffffff


	//   ....[161]....
        /*0524*/ 	.word	0x0500000f


	//   ....[162]....
        /*0528*/ 	.word	0x0500000f


	//   ....[163]....
        /*052c*/ 	.word	0x0500000f


	//   ....[164]....
        /*0530*/ 	.word	0x0500000f


	//   ....[165]....
        /*0534*/ 	.word	0x0500000f


	//   ....[166]....
        /*0538*/ 	.word	0x0500000f


	//   ....[167]....
        /*053c*/ 	.word	0x0500000f


	//   ....[168]....
        /*0540*/ 	.word	0x0500000f


	//   ....[169]....
        /*0544*/ 	.word	0x0500000f


	//   ....[170]....
        /*0548*/ 	.word	0x0500000f


	//   ....[171]....
        /*054c*/ 	.word	0x0500000f


	//   ....[172]....
        /*0550*/ 	.word	0x0500000f


	//   ....[173]....
        /*0554*/ 	.word	0x0500000f


	//   ....[174]....
        /*0558*/ 	.word	0x0500000f


	//   ....[175]....
        /*055c*/ 	.word	0x0500000f


	//   ....[176]....
        /*0560*/ 	.word	0x0500000f


	//   ....[177]....
        /*0564*/ 	.word	0x0500000f


	//   ....[178]....
        /*0568*/ 	.word	0x0500000f


	//   ....[179]....
        /*056c*/ 	.word	0x0500000f


	//   ....[180]....
        /*0570*/ 	.word	0x0500000f


	//   ....[181]....
        /*0574*/ 	.word	0x0500000f


	//   ....[182]....
        /*0578*/ 	.word	0x0500000f


	//   ....[183]....
        /*057c*/ 	.word	0x0500000f


	//   ....[184]....
        /*0580*/ 	.word	0x0500000f


	//   ....[185]....
        /*0584*/ 	.word	0x0500000f


	//   ....[186]....
        /*0588*/ 	.word	0x0500000f


	//   ....[187]....
        /*058c*/ 	.word	0x0500000f


	//   ....[188]....
        /*0590*/ 	.word	0x0500000f


	//   ....[189]....
        /*0594*/ 	.word	0x0500000f


	//   ....[190]....
        /*0598*/ 	.word	0x0500000f


	//   ....[191]....
        /*059c*/ 	.word	0x0500000f


	//   ....[192]....
        /*05a0*/ 	.word	0x0500000f


	//   ....[193]....
        /*05a4*/ 	.word	0x0500000f


	//   ....[194]....
        /*05a8*/ 	.word	0x0500000f


	//   ....[195]....
        /*05ac*/ 	.word	0x0500000f


	//   ....[196]....
        /*05b0*/ 	.word	0x0500000f


	//   ....[197]....
        /*05b4*/ 	.word	0x0500000f


	//   ....[198]....
        /*05b8*/ 	.word	0x0500000f


	//   ....[199]....
        /*05bc*/ 	.word	0x0500000f


	//   ....[200]....
        /*05c0*/ 	.word	0x0500000f


	//   ....[201]....
        /*05c4*/ 	.word	0x0500000f


	//   ....[202]....
        /*05c8*/ 	.word	0x0500000f


	//   ....[203]....
        /*05cc*/ 	.word	0x0500000f


	//   ....[204]....
        /*05d0*/ 	.word	0x0500000f


	//   ....[205]....
        /*05d4*/ 	.word	0x0500000f


	//   ....[206]....
        /*05d8*/ 	.word	0x0500000f


	//   ....[207]....
        /*05dc*/ 	.word	0x0500000f


	//   ....[208]....
        /*05e0*/ 	.word	0x0500000f


	//   ....[209]....
        /*05e4*/ 	.word	0x0500000f


	//   ....[210]....
        /*05e8*/ 	.word	0x0500000f


	//   ....[211]....
        /*05ec*/ 	.word	0x0500000f


	//   ....[212]....
        /*05f0*/ 	.word	0x0500000f


	//   ....[213]....
        /*05f4*/ 	.word	0x0500000f


	//   ....[214]....
        /*05f8*/ 	.word	0x0500000f


	//   ....[215]....
        /*05fc*/ 	.word	0x0500000f


	//   ....[216]....
        /*0600*/ 	.word	0x0500000f


	//   ....[217]....
        /*0604*/ 	.word	0x0500000f


	//   ....[218]....
        /*0608*/ 	.word	0x0500000f


	//   ....[219]....
        /*060c*/ 	.word	0x0500000f


	//   ....[220]....
        /*0610*/ 	.word	0x0500000f


	//   ....[221]....
        /*0614*/ 	.word	0x0500000f


	//   ....[222]....
        /*0618*/ 	.word	0x0500000f


	//   ....[223]....
        /*061c*/ 	.word	0x0500000f


	//   ....[224]....
        /*0620*/ 	.word	0x0500000f


	//   ....[225]....
        /*0624*/ 	.word	0x0500000f


	//   ....[226]....
        /*0628*/ 	.word	0x0500000f


	//   ....[227]....
        /*062c*/ 	.word	0x0500000f


	//   ....[228]....
        /*0630*/ 	.word	0x0500000f


	//   ....[229]....
        /*0634*/ 	.word	0x0500000f


	//   ....[230]....
        /*0638*/ 	.word	0x0500000f


	//   ....[231]....
        /*063c*/ 	.word	0x0500000f


	//   ....[232]....
        /*0640*/ 	.word	0x0500000f


	//   ....[233]....
        /*0644*/ 	.word	0x0500000f


	//   ....[234]....
        /*0648*/ 	.word	0x0500000f


	//   ....[235]....
        /*064c*/ 	.word	0x0500000f


	//   ....[236]....
        /*0650*/ 	.word	0x0500000f


	//   ....[237]....
        /*0654*/ 	.word	0x0500000f


	//   ....[238]....
        /*0658*/ 	.word	0x0500000f


	//   ....[239]....
        /*065c*/ 	.word	0x0500000f


	//   ....[240]....
        /*0660*/ 	.word	0x0500000f


	//   ....[241]....
        /*0664*/ 	.word	0x0500000f


	//   ....[242]....
        /*0668*/ 	.word	0x0500000f


	//   ....[243]....
        /*066c*/ 	.word	0x0500000f


	//   ....[244]....
        /*0670*/ 	.word	0x0500000f


	//   ....[245]....
        /*0674*/ 	.word	0x0500000f


	//   ....[246]....
        /*0678*/ 	.word	0x0500000f


	//   ....[247]....
        /*067c*/ 	.word	0x0500000f


	//   ....[248]....
        /*0680*/ 	.word	0x0500000f


	//   ....[249]....
        /*0684*/ 	.word	0x0500000f


	//   ....[250]....
        /*0688*/ 	.word	0x0500000f


	//   ....[251]....
        /*068c*/ 	.word	0x0500000f


	//   ....[252]....
        /*0690*/ 	.word	0xffffffff


	//   ....[253]....
        /*0694*/ 	.word	0xffffffff


	//   ....[254]....
        /*0698*/ 	.word	0xffffffff


	//   ....[255]....
        /*069c*/ 	.word	0xffffffff


	//   ....[0]....
        /*06a0*/ 	.word	0xffffffff


	//   ....[1]....
        /*06a4*/ 	.word	0xffffffff


	//   ....[2]....
        /*06a8*/ 	.word	0xffffffff


	//   ....[3]....
        /*06ac*/ 	.word	0xffffffff


	//----- nvinfo : EIATTR_COOP_GROUP_INSTR_OFFSETS
	.align		4
.L_462:
        /*06b0*/ 	.byte	0x04, 0x28
        /*06b2*/ 	.short	(.L_464 - .L_463)


	//   ....[0]....
.L_463:
        /*06b4*/ 	.word	0x000000c0


	//   ....[1]....
        /*06b8*/ 	.word	0x00000190


	//   ....[2]....
        /*06bc*/ 	.word	0x000001e0


	//   ....[3]....
        /*06c0*/ 	.word	0x00000400


	//   ....[4]....
        /*06c4*/ 	.word	0x00000560


	//   ....[5]....
        /*06c8*/ 	.word	0x00000680


	//   ....[6]....
        /*06cc*/ 	.word	0x000007e0


	//   ....[7]....
        /*06d0*/ 	.word	0x00003100


	//   ....[8]....
        /*06d4*/ 	.word	0x00003110


	//   ....[9]....
        /*06d8*/ 	.word	0x00003c60


	//   ....[10]....
        /*06dc*/ 	.word	0x00003c70


	//   ....[11]....
        /*06e0*/ 	.word	0x00004590


	//   ....[12]....
        /*06e4*/ 	.word	0x000045a0


	//   ....[13]....
        /*06e8*/ 	.word	0x00004980


	//   ....[14]....
        /*06ec*/ 	.word	0x00004990


	//   ....[15]....
        /*06f0*/ 	.word	0x00006320


	//   ....[16]....
        /*06f4*/ 	.word	0x0000e2e0


	//   ....[17]....
        /*06f8*/ 	.word	0x0000f250


	//   ....[18]....
        /*06fc*/ 	.word	0x0000f260


	//   ....[19]....
        /*0700*/ 	.word	0x0000f270


	//   ....[20]....
        /*0704*/ 	.word	0x0000f280


	//   ....[21]....
        /*0708*/ 	.word	0x0000f5a0


	//   ....[22]....
        /*070c*/ 	.word	0x0000f5b0


	//   ....[23]....
        /*0710*/ 	.word	0x0000f5c0


	//   ....[24]....
        /*0714*/ 	.word	0x0000f5d0


	//   ....[25]....
        /*0718*/ 	.word	0x00010800


	//   ....[26]....
        /*071c*/ 	.word	0x00010820


	//   ....[27]....
        /*0720*/ 	.word	0x00010830


	//   ....[28]....
        /*0724*/ 	.word	0x00010840


	//   ....[29]....
        /*0728*/ 	.word	0x00010940


	//   ....[30]....
        /*072c*/ 	.word	0x00010960


	//   ....[31]....
        /*0730*/ 	.word	0x00010970


	//   ....[32]....
        /*0734*/ 	.word	0x00010980


	//   ....[33]....
        /*0738*/ 	.word	0x00013410


	//   ....[34]....
        /*073c*/ 	.word	0x000146e0


	//   ....[35]....
        /*0740*/ 	.word	0x00014c00


	//   ....[36]....
        /*0744*/ 	.word	0x000157d0


	//   ....[37]....
        /*0748*/ 	.word	0x00015830


	//   ....[38]....
        /*074c*/ 	.word	0x00015880


	//   ....[39]....
        /*0750*/ 	.word	0x000158a0


	//   ....[40]....
        /*0754*/ 	.word	0x00019fb0


	//   ....[41]....
        /*0758*/ 	.word	0x0001b610


	//   ....[42]....
        /*075c*/ 	.word	0x0001cbf0


	//   ....[43]....
        /*0760*/ 	.word	0x0001cc40


	//   ....[44]....
        /*0764*/ 	.word	0x0001cc90


	//   ....[45]....
        /*0768*/ 	.word	0x0001ccb0


	//   ....[46]....
        /*076c*/ 	.word	0x00021340


	//   ....[47]....
        /*0770*/ 	.word	0x00022740


	//   ....[48]....
        /*0774*/ 	.word	0x00023a20


	//   ....[49]....
        /*0778*/ 	.word	0x00023f30


	//   ....[50]....
        /*077c*/ 	.word	0x00024b00


	//   ....[51]....
        /*0780*/ 	.word	0x00024b60


	//   ....[52]....
        /*0784*/ 	.word	0x00024bb0


	//   ....[53]....
        /*0788*/ 	.word	0x00024bd0


	//   ....[54]....
        /*078c*/ 	.word	0x000292e0


	//   ....[55]....
        /*0790*/ 	.word	0x00029460


	//   ....[56]....
        /*0794*/ 	.word	0x00029480


	//   ....[57]....
        /*0798*/ 	.word	0x000294c0


	//   ....[58]....
        /*079c*/ 	.word	0x000294e0


	//   ....[59]....
        /*07a0*/ 	.word	0x0002b880


	//   ....[60]....
        /*07a4*/ 	.word	0x0002bc70


	//   ....[61]....
        /*07a8*/ 	.word	0x0002bc80


	//   ....[62]....
        /*07ac*/ 	.word	0x0002bca0


	//   ....[63]....
        /*07b0*/ 	.word	0x0002bcb0


	//   ....[64]....
        /*07b4*/ 	.word	0x0002c8e0


	//   ....[65]....
        /*07b8*/ 	.word	0x0002c900


	//   ....[66]....
        /*07bc*/ 	.word	0x0002cbb0


	//   ....[67]....
        /*07c0*/ 	.word	0x0002cbd0


	//   ....[68]....
        /*07c4*/ 	.word	0x0002d550


	//   ....[69]....
        /*07c8*/ 	.word	0x0002d580


	//   ....[70]....
        /*07cc*/ 	.word	0x0002dfe0


	//   ....[71]....
        /*07d0*/ 	.word	0x0002e000


	//   ....[72]....
        /*07d4*/ 	.word	0x0002f500


	//   ....[73]....
        /*07d8*/ 	.word	0x0002f530


	//   ....[74]....
        /*07dc*/ 	.word	0x0002f770


	//   ....[75]....
        /*07e0*/ 	.word	0x0002f790


	//   ....[76]....
        /*07e4*/ 	.word	0x0002fa30


	//   ....[77]....
        /*07e8*/ 	.word	0x0002fc40


	//   ....[78]....
        /*07ec*/ 	.word	0x0002fc70


	//   ....[79]....
        /*07f0*/ 	.word	0x0002fca0


	//   ....[80]....
        /*07f4*/ 	.word	0x0002fcd0


	//   ....[81]....
        /*07f8*/ 	.word	0x0002fd00


	//   ....[82]....
        /*07fc*/ 	.word	0x0002fd30


	//   ....[83]....
        /*0800*/ 	.word	0x0002fec0


	//   ....[84]....
        /*0804*/ 	.word	0x0002fef0


	//   ....[85]....
        /*0808*/ 	.word	0x0002ff20


	//   ....[86]....
        /*080c*/ 	.word	0x0002ff50


	//   ....[87]....
        /*0810*/ 	.word	0x0002ff80


	//   ....[88]....
        /*0814*/ 	.word	0x0002ffb0


	//   ....[89]....
        /*0818*/ 	.word	0x00030040


	//   ....[90]....
        /*081c*/ 	.word	0x00030070


	//   ....[91]....
        /*0820*/ 	.word	0x00030080


	//   ....[92]....
        /*0824*/ 	.word	0x000300c0


	//   ....[93]....
        /*0828*/ 	.word	0x00031890


	//   ....[94]....
        /*082c*/ 	.word	0x00034690


	//   ....[95]....
        /*0830*/ 	.word	0x000346b0


	//   ....[96]....
        /*0834*/ 	.word	0x00034740


	//   ....[97]....
        /*0838*/ 	.word	0x00034760


	//   ....[98]....
        /*083c*/ 	.word	0x000347e0


	//   ....[99]....
        /*0840*/ 	.word	0x00034800


	//   ....[100]....
        /*0844*/ 	.word	0x00034810


	//   ....[101]....
        /*0848*/ 	.word	0x00034820


	//   ....[102]....
        /*084c*/ 	.word	0x00034fd0


	//   ....[103]....
        /*0850*/ 	.word	0x00035000


	//   ....[104]....
        /*0854*/ 	.word	0x000350b0


	//   ....[105]....
        /*0858*/ 	.word	0x000350c0


	//   ....[106]....
        /*085c*/ 	.word	0x000350d0


	//   ....[107]....
        /*0860*/ 	.word	0x00035150


	//   ....[108]....
        /*0864*/ 	.word	0x00035160


	//   ....[109]....
        /*0868*/ 	.word	0x000351d0


	//   ....[110]....
        /*086c*/ 	.word	0x00035aa0


	//   ....[111]....
        /*0870*/ 	.word	0x00035b30


	//   ....[112]....
        /*0874*/ 	.word	0x00035bb0


	//   ....[113]....
        /*0878*/ 	.word	0x00035d00


	//   ....[114]....
        /*087c*/ 	.word	0x00035d60


	//   ....[115]....
        /*0880*/ 	.word	0x00035d80


	//   ....[116]....
        /*0884*/ 	.word	0x00035d90


	//   ....[117]....
        /*0888*/ 	.word	0x00036020


	//   ....[118]....
        /*088c*/ 	.word	0x00036550


	//   ....[119]....
        /*0890*/ 	.word	0x000365b0


	//   ....[120]....
        /*0894*/ 	.word	0x00036770


	//   ....[121]....
        /*0898*/ 	.word	0x000367b0


	//   ....[122]....
        /*089c*/ 	.word	0x000367c0


	//   ....[123]....
        /*08a0*/ 	.word	0x000367d0


	//   ....[124]....
        /*08a4*/ 	.word	0x00036920


	//   ....[125]....
        /*08a8*/ 	.word	0x00036a70


	//   ....[126]....
        /*08ac*/ 	.word	0x00037240


	//   ....[127]....
        /*08b0*/ 	.word	0x00037260


	//   ....[128]....
        /*08b4*/ 	.word	0x000372b0


	//   ....[129]....
        /*08b8*/ 	.word	0x000372c0


	//   ....[130]....
        /*08bc*/ 	.word	0x00037300


	//   ....[131]....
        /*08c0*/ 	.word	0x00037310


	//   ....[132]....
        /*08c4*/ 	.word	0x00037320


	//   ....[133]....
        /*08c8*/ 	.word	0x00037360


	//   ....[134]....
        /*08cc*/ 	.word	0x00037650


	//   ....[135]....
        /*08d0*/ 	.word	0x00037690


	//   ....[136]....
        /*08d4*/ 	.word	0x000376b0


	//   ....[137]....
        /*08d8*/ 	.word	0x000376d0


	//   ....[138]....
        /*08dc*/ 	.word	0x00037700


	//   ....[139]....
        /*08e0*/ 	.word	0x00037720


	//   ....[140]....
        /*08e4*/ 	.word	0x00037820


	//   ....[141]....
        /*08e8*/ 	.word	0x00037970


	//   ....[142]....
        /*08ec*/ 	.word	0x00037fa0


	//   ....[143]....
        /*08f0*/ 	.word	0x00037fd0


	//   ....[144]....
        /*08f4*/ 	.word	0x00038030


	//   ....[145]....
        /*08f8*/ 	.word	0x00038060


	//   ....[146]....
        /*08fc*/ 	.word	0x00038090


	//   ....[147]....
        /*0900*/ 	.word	0x000380c0


	//   ....[148]....
        /*0904*/ 	.word	0x000380f0


	//   ....[149]....
        /*0908*/ 	.word	0x00038120


	//   ....[150]....
        /*090c*/ 	.word	0x000382c0


	//   ....[151]....
        /*0910*/ 	.word	0x000382f0


	//   ....[152]....
        /*0914*/ 	.word	0x00038320


	//   ....[153]....
        /*0918*/ 	.word	0x00038350


	//   ....[154]....
        /*091c*/ 	.word	0x00038380


	//   ....[155]....
        /*0920*/ 	.word	0x000383b0


	//   ....[156]....
        /*0924*/ 	.word	0x00038470


	//   ....[157]....
        /*0928*/ 	.word	0x00038490


	//   ....[158]....
        /*092c*/ 	.word	0x000384b0


	//   ....[159]....
        /*0930*/ 	.word	0x00038510


	//   ....[160]....
        /*0934*/ 	.word	0x00038f30


	//   ....[161]....
        /*0938*/ 	.word	0x00039250


	//   ....[162]....
        /*093c*/ 	.word	0x000392e0


	//   ....[163]....
        /*0940*/ 	.word	0x000393c0


	//   ....[164]....
        /*0944*/ 	.word	0x00039450


	//   ....[165]....
        /*0948*/ 	.word	0x00039530


	//   ....[166]....
        /*094c*/ 	.word	0x000395c0


	//   ....[167]....
        /*0950*/ 	.word	0x000396a0


	//   ....[168]....
        /*0954*/ 	.word	0x00039730


	//   ....[169]....
        /*0958*/ 	.word	0x00039780


	//   ....[170]....
        /*095c*/ 	.word	0x000397d0


	//   ....[171]....
        /*0960*/ 	.word	0x00039870


	//   ....[172]....
        /*0964*/ 	.word	0x00039900


	//   ....[173]....
        /*0968*/ 	.word	0x00039950


	//   ....[174]....
        /*096c*/ 	.word	0x000399a0


	//   ....[175]....
        /*0970*/ 	.word	0x00039a90


	//   ....[176]....
        /*0974*/ 	.word	0x00039b40


	//   ....[177]....
        /*0978*/ 	.word	0x00039bc0


	//   ....[178]....
        /*097c*/ 	.word	0x00039c50


	//   ....[179]....
        /*0980*/ 	.word	0x00039d40


	//   ....[180]....
        /*0984*/ 	.word	0x00039d90


	//   ....[181]....
        /*0988*/ 	.word	0x00039de0


	//   ....[182]....
        /*098c*/ 	.word	0x00039ed0


	//   ....[183]....
        /*0990*/ 	.word	0x0003a280


	//   ....[184]....
        /*0994*/ 	.word	0x0003a550


	//   ....[185]....
        /*0998*/ 	.word	0x0003a640


	//   ....[186]....
        /*099c*/ 	.word	0x0003a6e0


	//   ....[187]....
        /*09a0*/ 	.word	0x0003a740


	//   ....[188]....
        /*09a4*/ 	.word	0x0003a830


	//   ....[189]....
        /*09a8*/ 	.word	0x0003a8a0


	//   ....[190]....
        /*09ac*/ 	.word	0x0003a990


	//   ....[191]....
        /*09b0*/ 	.word	0x0003aa00


	//   ....[192]....
        /*09b4*/ 	.word	0x0003aaa0


	//   ....[193]....
        /*09b8*/ 	.word	0x0003ab90


	//   ....[194]....
        /*09bc*/ 	.word	0x0003ac30


	//   ....[195]....
        /*09c0*/ 	.word	0x0003ac90


	//   ....[196]....
        /*09c4*/ 	.word	0x0003ad50


	//   ....[197]....
        /*09c8*/ 	.word	0x0003adb0


	//   ....[198]....
        /*09cc*/ 	.word	0x0003ae50


	//   ....[199]....
        /*09d0*/ 	.word	0x0003af00


	//   ....[200]....
        /*09d4*/ 	.word	0x0003afe0


	//   ....[201]....
        /*09d8*/ 	.word	0x0003b2d0


	//   ....[202]....
        /*09dc*/ 	.word	0x0003b390


	//   ....[203]....
        /*09e0*/ 	.word	0x0003b600


	//   ....[204]....
        /*09e4*/ 	.word	0x0003b680


	//   ....[205]....
        /*09e8*/ 	.word	0x0003b890


	//   ....[206]....
        /*09ec*/ 	.word	0x0003b8e0


	//   ....[207]....
        /*09f0*/ 	.word	0x0003ba50


	//   ....[208]....
        /*09f4*/ 	.word	0x0003bae0


	//   ....[209]....
        /*09f8*/ 	.word	0x0003bc20


	//   ....[210]....
        /*09fc*/ 	.word	0x0003bd20


	//   ....[211]....
        /*0a00*/ 	.word	0x0003bf90


	//   ....[212]....
        /*0a04*/ 	.word	0x0003bfe0


	//   ....[213]....
        /*0a08*/ 	.word	0x0003c1b0


	//   ....[214]....
        /*0a0c*/ 	.word	0x0003c200


	//   ....[215]....
        /*0a10*/ 	.word	0x0003c3d0


	//   ....[216]....
        /*0a14*/ 	.word	0x0003c420


	//   ....[217]....
        /*0a18*/ 	.word	0x0003c510


	//   ....[218]....
        /*0a1c*/ 	.word	0x0003c5b0


	//   ....[219]....
        /*0a20*/ 	.word	0x0003c610


	//   ....[220]....
        /*0a24*/ 	.word	0x0003c6c0


	//   ....[221]....
        /*0a28*/ 	.word	0x0003c720


	//   ....[222]....
        /*0a2c*/ 	.word	0x0003c7d0


	//   ....[223]....
        /*0a30*/ 	.word	0x0003c830


	//   ....[224]....
        /*0a34*/ 	.word	0x0003c8e0


	//   ....[225]....
        /*0a38*/ 	.word	0x0003c9d0


	//   ....[226]....
        /*0a3c*/ 	.word	0x0003cab0


	//   ....[227]....
        /*0a40*/ 	.word	0x0003cbc0


	//   ....[228]....
        /*0a44*/ 	.word	0x0003ccc0


	//   ....[229]....
        /*0a48*/ 	.word	0x0003cdf0


	//   ....[230]....
        /*0a4c*/ 	.word	0x0003ced0


	//   ....[231]....
        /*0a50*/ 	.word	0x0003cfd0


	//   ....[232]....
        /*0a54*/ 	.word	0x0003d0b0


	//   ....[233]....
        /*0a58*/ 	.word	0x0003d140


	//   ....[234]....
        /*0a5c*/ 	.word	0x0003d1e0


	//   ....[235]....
        /*0a60*/ 	.word	0x0003d350


	//   ....[236]....
        /*0a64*/ 	.word	0x0003d3c0


	//   ....[237]....
        /*0a68*/ 	.word	0x0003d430


	//   ....[238]....
        /*0a6c*/ 	.word	0x0003d4a0


	//   ....[239]....
        /*0a70*/ 	.word	0x0003d510


	//   ....[240]....
        /*0a74*/ 	.word	0x0003d590


	//   ....[241]....
        /*0a78*/ 	.word	0x0003d610


	//   ....[242]....
        /*0a7c*/ 	.word	0x0003d6a0


	//   ....[243]....
        /*0a80*/ 	.word	0x0003d710


	//   ....[244]....
        /*0a84*/ 	.word	0x0003d780


	//   ....[245]....
        /*0a88*/ 	.word	0x0003d7f0


	//   ....[246]....
        /*0a8c*/ 	.word	0x0003d870


	//   ....[247]....
        /*0a90*/ 	.word	0x0003d8e0


	//   ....[248]....
        /*0a94*/ 	.word	0x0003d990


	//   ....[249]....
        /*0a98*/ 	.word	0x0003d9e0


	//   ....[250]....
        /*0a9c*/ 	.word	0x0003da70


	//   ....[251]....
        /*0aa0*/ 	.word	0x0003dba0


	//   ....[252]....
        /*0aa4*/ 	.word	0x0003fac0


	//   ....[253]....
        /*0aa8*/ 	.word	0x00041290


	//   ....[254]....
        /*0aac*/ 	.word	0x00041cd0


	//   ....[255]....
        /*0ab0*/ 	.word	0x000425a0


	//   ....[0]....
        /*0ab4*/ 	.word	0x000425f0


	//   ....[1]....
        /*0ab8*/ 	.word	0x00042610


	//   ....[2]....
        /*0abc*/ 	.word	0x00042620


	//   ....[3]....
        /*0ac0*/ 	.word	0x0004d2f0


	//----- nvinfo : EIATTR_REG_RECONFIG
	.align		4
.L_464:
        /*0ac4*/ 	.byte	0x01, 0x54
	.zero		2


	//----- nvinfo : EIATTR_SYSCALL_OFFSETS
	.align		4
        /*0ac8*/ 	.byte	0x04, 0x46
        /*0aca*/ 	.short	(.L_466 - .L_465)


	//   ....[0]....
.L_465:
        /*0acc*/ 	.word	0x00002560


	//   ....[1]....
        /*0ad0*/ 	.word	0x000026b0


	//   ....[2]....
        /*0ad4*/ 	.word	0x0000e690


	//   ....[3]....
        /*0ad8*/ 	.word	0x0000f000


	//   ....[4]....
        /*0adc*/ 	.word	0x00033ab0


	//   ....[5]....
        /*0ae0*/ 	.word	0x00033c00


	//   ....[6]....
        /*0ae4*/ 	.word	0x00033cf0


	//   ....[7]....
        /*0ae8*/ 	.word	0x00034be0


	//   ....[8]....
        /*0aec*/ 	.word	0x00035440


	//----- nvinfo : EIATTR_MBARRIER_INSTR_OFFSETS
	.align		4
.L_466:
        /*0af0*/ 	.byte	0x04, 0x39
        /*0af2*/ 	.short	(.L_468 - .L_467)


	//   ....[0]....
.L_467:
        /*0af4*/ 	.word	0x000002d0
        /*0af8*/ 	.word	0x000000ff
        /*0afc*/ 	.word	0x00038800
        /*0b00*/ 	.short	0x0100
        /*0b02*/ 	.byte	0x08
	.zero		1


	//   ....[1]....
        /*0b04*/ 	.word	0x000002f0
        /*0b08*/ 	.word	0x000000ff
        /*0b0c*/ 	.word	0x00038810
        /*0b10*/ 	.short	0x0100
        /*0b12*/ 	.byte	0x08
	.zero		1


	//   ....[2]....
        /*0b14*/ 	.word	0x00000300
        /*0b18*/ 	.word	0x000000ff
        /*0b1c*/ 	.word	0x00038820
        /*0b20*/ 	.short	0x0100
        /*0b22*/ 	.byte	0x08
	.zero		1


	//   ....[3]....
        /*0b24*/ 	.word	0x000003b0
        /*0b28*/ 	.word	0x000000ff
        /*0b2c*/ 	.word	0x00038830
        /*0b30*/ 	.short	0x0100
        /*0b32*/ 	.byte	0x06
	.zero		1


	//   ....[4]....
        /*0b34*/ 	.word	0x000003c0
        /*0b38*/ 	.word	0x000000ff
        /*0b3c*/ 	.word	0x00038840
        /*0b40*/ 	.short	0x0100
        /*0b42*/ 	.byte	0x06
	.zero		1


	//   ....[5]....
        /*0b44*/ 	.word	0x000003d0
        /*0b48*/ 	.word	0x000000ff
        /*0b4c*/ 	.word	0x00038838
        /*0b50*/ 	.short	0x0100
        /*0b52*/ 	.byte	0x06
	.zero		1


	//   ....[6]....
        /*0b54*/ 	.word	0x000003e0
        /*0b58*/ 	.word	0x000000ff
        /*0b5c*/ 	.word	0x00038848
        /*0b60*/ 	.short	0x0100
        /*0b62*/ 	.byte	0x06
	.zero		1


	//   ....[7]....
        /*0b64*/ 	.word	0x00000510
        /*0b68*/ 	.word	0x000000ff
        /*0b6c*/ 	.word	0x00038850
        /*0b70*/ 	.short	0x0100
        /*0b72*/ 	.byte	0x08
	.zero		1


	//   ....[8]....
        /*0b74*/ 	.word	0x00000520
        /*0b78*/ 	.word	0x000000ff
        /*0b7c*/ 	.word	0x00038860
        /*0b80*/ 	.short	0x0100
        /*0b82*/ 	.byte	0x08
	.zero		1


	//   ....[9]....
        /*0b84*/ 	.word	0x00000530
        /*0b88*/ 	.word	0x000000ff
        /*0b8c*/ 	.word	0x00038858
        /*0b90*/ 	.short	0x0100
        /*0b92*/ 	.byte	0x08
	.zero		1


	//   ....[10]....
        /*0b94*/ 	.word	0x00000540
        /*0b98*/ 	.word	0x000000ff
        /*0b9c*/ 	.word	0x00038868
        /*0ba0*/ 	.short	0x0100
        /*0ba2*/ 	.byte	0x08
	.zero		1


	//   ....[11]....
        /*0ba4*/ 	.word	0x00000630
        /*0ba8*/ 	.word	0x000000ff
        /*0bac*/ 	.word	0x00038870
        /*0bb0*/ 	.short	0x0100
        /*0bb2*/ 	.byte	0x06
	.zero		1


	//   ....[12]....
        /*0bb4*/ 	.word	0x00000640
        /*0bb8*/ 	.word	0x000000ff
        /*0bbc*/ 	.word	0x00038880
        /*0bc0*/ 	.short	0x0100
        /*0bc2*/ 	.byte	0x06
	.zero		1


	//   ....[13]....
        /*0bc4*/ 	.word	0x00000650
        /*0bc8*/ 	.word	0x000000ff
        /*0bcc*/ 	.word	0x00038878
        /*0bd0*/ 	.short	0x0100
        /*0bd2*/ 	.byte	0x06
	.zero		1


	//   ....[14]....
        /*0bd4*/ 	.word	0x00000660
        /*0bd8*/ 	.word	0x000000ff
        /*0bdc*/ 	.word	0x00038888
        /*0be0*/ 	.short	0x0100
        /*0be2*/ 	.byte	0x06
	.zero		1


	//   ....[15]....
        /*0be4*/ 	.word	0x00000790
        /*0be8*/ 	.word	0x000000ff
        /*0bec*/ 	.word	0x00038890
        /*0bf0*/ 	.short	0x0100
        /*0bf2*/ 	.byte	0x08
	.zero		1


	//   ....[16]....
        /*0bf4*/ 	.word	0x000007a0
        /*0bf8*/ 	.word	0x000000ff
        /*0bfc*/ 	.word	0x000388a0
        /*0c00*/ 	.short	0x0100
        /*0c02*/ 	.byte	0x08
	.zero		1


	//   ....[17]....
        /*0c04*/ 	.word	0x000007b0
        /*0c08*/ 	.word	0x000000ff
        /*0c0c*/ 	.word	0x00038898
        /*0c10*/ 	.short	0x0100
        /*0c12*/ 	.byte	0x08
	.zero		1


	//   ....[18]....
        /*0c14*/ 	.word	0x000007c0
        /*0c18*/ 	.word	0x000000ff
        /*0c1c*/ 	.word	0x000388a8
        /*0c20*/ 	.short	0x0100
        /*0c22*/ 	.byte	0x08
	.zero		1


	//   ....[19]....
        /*0c24*/ 	.word	0x000008f0
        /*0c28*/ 	.word	0x000000ff
        /*0c2c*/ 	.word	0x000388b0
        /*0c30*/ 	.short	0x0100
        /*0c32*/ 	.byte	0x08
	.zero		1


	//   ....[20]....
        /*0c34*/ 	.word	0x00000900
        /*0c38*/ 	.word	0x000000ff
        /*0c3c*/ 	.word	0x000388c0
        /*0c40*/ 	.short	0x0100
        /*0c42*/ 	.byte	0x08
	.zero		1


	//   ....[21]....
        /*0c44*/ 	.word	0x00000910
        /*0c48*/ 	.word	0x000000ff
        /*0c4c*/ 	.word	0x000388b8
        /*0c50*/ 	.short	0x0100
        /*0c52*/ 	.byte	0x08
	.zero		1


	//   ....[22]....
        /*0c54*/ 	.word	0x00000920
        /*0c58*/ 	.word	0x000000ff
        /*0c5c*/ 	.word	0x000388c8
        /*0c60*/ 	.short	0x0100
        /*0c62*/ 	.byte	0x08
	.zero		1


	//   ....[23]....
        /*0c64*/ 	.word	0x000030b0
        /*0c68*/ 	.word	0x00000028
        /*0c6c*/ 	.word	0x00038890
        /*0c70*/ 	.short	0x010a
        /*0c72*/ 	.byte	0x3f
	.zero		1


	//   ....[24]....
        /*0c74*/ 	.word	0x00003c00
        /*0c78*/ 	.word	0x00000028
        /*0c7c*/ 	.word	0x00038890
        /*0c80*/ 	.short	0x010a
        /*0c82*/ 	.byte	0x3f
	.zero		1


	//   ....[25]....
        /*0c84*/ 	.word	0x00004400
        /*0c88*/ 	.word	0x00000028
        /*0c8c*/ 	.word	0x00038890
        /*0c90*/ 	.short	0x010a
        /*0c92*/ 	.byte	0x3f
	.zero		1


	//   ....[26]....
        /*0c94*/ 	.word	0x000047d0
        /*0c98*/ 	.word	0x00000004
        /*0c9c*/ 	.word	0x00000000
        /*0ca0*/ 	.short	0x0101
        /*0ca2*/ 	.byte	0x3f
	.zero		1


	//   ....[27]....
        /*0ca4*/ 	.word	0x00004810
        /*0ca8*/ 	.word	0x00000028
        /*0cac*/ 	.word	0x000388b0
        /*0cb0*/ 	.short	0x010a
        /*0cb2*/ 	.byte	0x3f
	.zero		1


	//   ....[28]....
        /*0cb4*/ 	.word	0x000050e0
        /*0cb8*/ 	.word	0x00000028
        /*0cbc*/ 	.word	0x00000000
        /*0cc0*/ 	.short	0x0101
        /*0cc2*/ 	.byte	0x3f
	.zero		1


	//   ....[29]....
        /*0cc4*/ 	.word	0x00008790
        /*0cc8*/ 	.word	0x0000000e
        /*0ccc*/ 	.word	0x00000000
        /*0cd0*/ 	.short	0x0101
        /*0cd2*/ 	.byte	0x3f
	.zero		1


	//   ....[30]....
        /*0cd4*/ 	.word	0x0000c5a0
        /*0cd8*/ 	.word	0x0000000e
        /*0cdc*/ 	.word	0x00000000
        /*0ce0*/ 	.short	0x0101
        /*0ce2*/ 	.byte	0x3f
	.zero		1


	//   ....[31]....
        /*0ce4*/ 	.word	0x0000ed80
        /*0ce8*/ 	.word	0x00000002
        /*0cec*/ 	.word	0x00038800
        /*0cf0*/ 	.short	0x010a
        /*0cf2*/ 	.byte	0x3f
	.zero		1


	//   ....[32]....
        /*0cf4*/ 	.word	0x0000edd0
        /*0cf8*/ 	.word	0x00000002
        /*0cfc*/ 	.word	0x00038800
        /*0d00*/ 	.short	0x010a
        /*0d02*/ 	.byte	0x3f
	.zero		1


	//   ....[33]....
        /*0d04*/ 	.word	0x0000f830
        /*0d08*/ 	.word	0x00000002
        /*0d0c*/ 	.word	0x00038800
        /*0d10*/ 	.short	0x010a
        /*0d12*/ 	.byte	0x3f
	.zero		1


	//   ....[34]....
        /*0d14*/ 	.word	0x00010c90
        /*0d18*/ 	.word	0x00000002
        /*0d1c*/ 	.word	0x00038800
        /*0d20*/ 	.short	0x010a
        /*0d22*/ 	.byte	0x3f
	.zero		1


	//   ....[35]....
        /*0d24*/ 	.word	0x000122f0
        /*0d28*/ 	.word	0x00000004
        /*0d2c*/ 	.word	0x00000000
        /*0d30*/ 	.short	0x010a
        /*0d32*/ 	.byte	0x3f
	.zero		1


	//   ....[36]....
        /*0d34*/ 	.word	0x00012390
        /*0d38*/ 	.word	0x00000002
        /*0d3c*/ 	.word	0x00000000
        /*0d40*/ 	.short	0x010a
        /*0d42*/ 	.byte	0x3f
	.zero		1


	//   ....[37]....
        /*0d44*/ 	.word	0x000127b0
        /*0d48*/ 	.word	0x00000002
        /*0d4c*/ 	.word	0x00000000
        /*0d50*/ 	.short	0x010a
        /*0d52*/ 	.byte	0x3f
	.zero		1


	//   ....[38]....
        /*0d54*/ 	.word	0x00012810
        /*0d58*/ 	.word	0x00000002
        /*0d5c*/ 	.word	0x00000000
        /*0d60*/ 	.short	0x010a
        /*0d62*/ 	.byte	0x3f
	.zero		1


	//   ....[39]....
        /*0d64*/ 	.word	0x000143a0
        /*0d68*/ 	.word	0x0000000a
        /*0d6c*/ 	.word	0x00000000
        /*0d70*/ 	.short	0x0101
        /*0d72*/ 	.byte	0x3f
	.zero		1


	//   ....[40]....
        /*0d74*/ 	.word	0x0001a0c0
        /*0d78*/ 	.word	0x00000004
        /*0d7c*/ 	.word	0x00000000
        /*0d80*/ 	.short	0x0101
        /*0d82*/ 	.byte	0x3f
	.zero		1


	//   ....[41]....
        /*0d84*/ 	.word	0x0001a4f0
        /*0d88*/ 	.word	0x00000004
        /*0d8c*/ 	.word	0x00000000
        /*0d90*/ 	.short	0x010a
        /*0d92*/ 	.byte	0x3f
	.zero		1


	//   ....[42]....
        /*0d94*/ 	.word	0x0001a590
        /*0d98*/ 	.word	0x00000002
        /*0d9c*/ 	.word	0x00000000
        /*0da0*/ 	.short	0x010a
        /*0da2*/ 	.byte	0x3f
	.zero		1


	//   ....[43]....
        /*0da4*/ 	.word	0x0001a9b0
        /*0da8*/ 	.word	0x00000002
        /*0dac*/ 	.word	0x00000000
        /*0db0*/ 	.short	0x010a
        /*0db2*/ 	.byte	0x3f
	.zero		1


	//   ....[44]....
        /*0db4*/ 	.word	0x0001aa10
        /*0db8*/ 	.word	0x00000002
        /*0dbc*/ 	.word	0x00000000
        /*0dc0*/ 	.short	0x010a
        /*0dc2*/ 	.byte	0x3f
	.zero		1


	//   ....[45]....
        /*0dc4*/ 	.word	0x0001c5a0
        /*0dc8*/ 	.word	0x0000000a
        /*0dcc*/ 	.word	0x00000000
        /*0dd0*/ 	.short	0x0101
        /*0dd2*/ 	.byte	0x3f
	.zero		1


	//   ....[46]....
        /*0dd4*/ 	.word	0x00021450
        /*0dd8*/ 	.word	0x00000004
        /*0ddc*/ 	.word	0x00000000
        /*0de0*/ 	.short	0x0101
        /*0de2*/ 	.byte	0x3f
	.zero		1


	//   ....[47]....
        /*0de4*/ 	.word	0x00021620
        /*0de8*/ 	.word	0x00000004
        /*0dec*/ 	.word	0x00000000
        /*0df0*/ 	.short	0x010a
        /*0df2*/ 	.byte	0x3f
	.zero		1


	//   ....[48]....
        /*0df4*/ 	.word	0x000216c0
        /*0df8*/ 	.word	0x00000002
        /*0dfc*/ 	.word	0x00000000
        /*0e00*/ 	.short	0x010a
        /*0e02*/ 	.byte	0x3f
	.zero		1


	//   ....[49]....
        /*0e04*/ 	.word	0x00021ae0
        /*0e08*/ 	.word	0x00000002
        /*0e0c*/ 	.word	0x00000000
        /*0e10*/ 	.short	0x010a
        /*0e12*/ 	.byte	0x3f
	.zero		1


	//   ....[50]....
        /*0e14*/ 	.word	0x00021b40
        /*0e18*/ 	.word	0x00000002
        /*0e1c*/ 	.word	0x00000000
        /*0e20*/ 	.short	0x010a
        /*0e22*/ 	.byte	0x3f
	.zero		1


	//   ....[51]....
        /*0e24*/ 	.word	0x000236d0
        /*0e28*/ 	.word	0x00000008
        /*0e2c*/ 	.word	0x00000000
        /*0e30*/ 	.short	0x0101
        /*0e32*/ 	.byte	0x3f
	.zero		1


	//   ....[52]....
        /*0e34*/ 	.word	0x000293f0
        /*0e38*/ 	.word	0x00000004
        /*0e3c*/ 	.word	0x00000000
        /*0e40*/ 	.short	0x0101
        /*0e42*/ 	.byte	0x3f
	.zero		1


	//   ....[53]....
        /*0e44*/ 	.word	0x0002c8d0
        /*0e48*/ 	.word	0x00000003
        /*0e4c*/ 	.word	0x00000000
        /*0e50*/ 	.short	0x0101
        /*0e52*/ 	.byte	0x3f
	.zero		1


	//   ....[54]....
        /*0e54*/ 	.word	0x0002d4b0
        /*0e58*/ 	.word	0x00000006
        /*0e5c*/ 	.word	0x00000000
        /*0e60*/ 	.short	0x0101
        /*0e62*/ 	.byte	0x3f
	.zero		1


	//   ....[55]....
        /*0e64*/ 	.word	0x00031970
        /*0e68*/ 	.word	0x00000012
        /*0e6c*/ 	.word	0x00038820
        /*0e70*/ 	.short	0x010a
        /*0e72*/ 	.byte	0x3f
	.zero		1


	//   ....[56]....
        /*0e74*/ 	.word	0x00031a20
        /*0e78*/ 	.word	0x00000003
        /*0e7c*/ 	.word	0x000388a0
        /*0e80*/ 	.short	0x010a
        /*0e82*/ 	.byte	0x3f
	.zero		1


	//   ....[57]....
        /*0e84*/ 	.word	0x00031c50
        /*0e88*/ 	.word	0x00000003
        /*0e8c*/ 	.word	0x000388c0
        /*0e90*/ 	.short	0x010a
        /*0e92*/ 	.byte	0x3f
	.zero		1


	//   ....[58]....
        /*0e94*/ 	.word	0x00032640
        /*0e98*/ 	.word	0x0000000a
        /*0e9c*/ 	.word	0x000388a0
        /*0ea0*/ 	.short	0x010a
        /*0ea2*/ 	.byte	0x3f
	.zero		1


	//   ....[59]....
        /*0ea4*/ 	.word	0x00032860
        /*0ea8*/ 	.word	0x0000000a
        /*0eac*/ 	.word	0x000388c0
        /*0eb0*/ 	.short	0x010a
        /*0eb2*/ 	.byte	0x3f
	.zero		1


	//   ....[60]....
        /*0eb4*/ 	.word	0x00034450
        /*0eb8*/ 	.word	0x00000019
        /*0ebc*/ 	.word	0x00038840
        /*0ec0*/ 	.short	0x010a
        /*0ec2*/ 	.byte	0x3f
	.zero		1


	//   ....[61]....
        /*0ec4*/ 	.word	0x00034920
        /*0ec8*/ 	.word	0x00000019
        /*0ecc*/ 	.word	0x00038830
        /*0ed0*/ 	.short	0x0107
        /*0ed2*/ 	.byte	0x3f
	.zero		1


	//   ....[62]....
        /*0ed4*/ 	.word	0x000349e0
        /*0ed8*/ 	.word	0x00000019
        /*0edc*/ 	.word	0x00038830
        /*0ee0*/ 	.short	0x0101
        /*0ee2*/ 	.byte	0x3f
	.zero		1


	//   ....[63]....
        /*0ee4*/ 	.word	0x00035280
        /*0ee8*/ 	.word	0x00000012
        /*0eec*/ 	.word	0x00038800
        /*0ef0*/ 	.short	0x0107
        /*0ef2*/ 	.byte	0x3f
	.zero		1


	//   ....[64]....
        /*0ef4*/ 	.word	0x00035310
        /*0ef8*/ 	.word	0x00000012
        /*0efc*/ 	.word	0x00038800
        /*0f00*/ 	.short	0x0101
        /*0f02*/ 	.byte	0x3f
	.zero		1


	//   ....[65]....
        /*0f04*/ 	.word	0x000361e0
        /*0f08*/ 	.word	0x00000012
        /*0f0c*/ 	.word	0x00038810
        /*0f10*/ 	.short	0x0107
        /*0f12*/ 	.byte	0x3f
	.zero		1


	//   ....[66]....
        /*0f14*/ 	.word	0x000362e0
        /*0f18*/ 	.word	0x00000012
        /*0f1c*/ 	.word	0x00038810
        /*0f20*/ 	.short	0x0101
        /*0f22*/ 	.byte	0x3f
	.zero		1


	//   ....[67]....
        /*0f24*/ 	.word	0x00036300
        /*0f28*/ 	.word	0x00000012
        /*0f2c*/ 	.word	0x00038820
        /*0f30*/ 	.short	0x010a
        /*0f32*/ 	.byte	0x3f
	.zero		1


	//   ....[68]....
        /*0f34*/ 	.word	0x00036380
        /*0f38*/ 	.word	0x00000019
        /*0f3c*/ 	.word	0x00038860
        /*0f40*/ 	.short	0x010a
        /*0f42*/ 	.byte	0x3f
	.zero		1


	//   ....[69]....
        /*0f44*/ 	.word	0x00036c90
        /*0f48*/ 	.word	0x00000019
        /*0f4c*/ 	.word	0x00038850
        /*0f50*/ 	.short	0x0107
        /*0f52*/ 	.byte	0x3f
	.zero		1


	//   ....[70]....
        /*0f54*/ 	.word	0x00036d50
        /*0f58*/ 	.word	0x00000019
        /*0f5c*/ 	.word	0x00038850
        /*0f60*/ 	.short	0x0101
        /*0f62*/ 	.byte	0x3f
	.zero		1


	//   ....[71]....
        /*0f64*/ 	.word	0x000370c0
        /*0f68*/ 	.word	0x00000006
        /*0f6c*/ 	.word	0x00038840
        /*0f70*/ 	.short	0x010a
        /*0f72*/ 	.byte	0x3f
	.zero		1


	//   ....[72]....
        /*0f74*/ 	.word	0x000373e0
        /*0f78*/ 	.word	0x00000006
        /*0f7c*/ 	.word	0x00038830
        /*0f80*/ 	.short	0x0107
        /*0f82*/ 	.byte	0x3f
	.zero		1


	//   ....[73]....
        /*0f84*/ 	.word	0x00037490
        /*0f88*/ 	.word	0x00000006
        /*0f8c*/ 	.word	0x00038830
        /*0f90*/ 	.short	0x0101
        /*0f92*/ 	.byte	0x3f
	.zero		1


	//   ....[74]....
        /*0f94*/ 	.word	0x000374c0
        /*0f98*/ 	.word	0x00000006
        /*0f9c*/ 	.word	0x00038860
        /*0fa0*/ 	.short	0x010a
        /*0fa2*/ 	.byte	0x3f
	.zero		1


	//   ....[75]....
        /*0fa4*/ 	.word	0x00037b70
        /*0fa8*/ 	.word	0x00000006
        /*0fac*/ 	.word	0x00038850
        /*0fb0*/ 	.short	0x0107
        /*0fb2*/ 	.byte	0x3f
	.zero		1


	//   ....[76]....
        /*0fb4*/ 	.word	0x00037c20
        /*0fb8*/ 	.word	0x00000006
        /*0fbc*/ 	.word	0x00038850
        /*0fc0*/ 	.short	0x0101
        /*0fc2*/ 	.byte	0x3f
	.zero		1


	//   ....[77]....
        /*0fc4*/ 	.word	0x00038eb0
        /*0fc8*/ 	.word	0x00000007
        /*0fcc*/ 	.word	0x00038820
        /*0fd0*/ 	.short	0x010a
        /*0fd2*/ 	.byte	0x3f
	.zero		1


	//   ....[78]....
        /*0fd4*/ 	.word	0x00039020
        /*0fd8*/ 	.word	0x00000005
        /*0fdc*/ 	.word	0x00038840
        /*0fe0*/ 	.short	0x010a
        /*0fe2*/ 	.byte	0x3f
	.zero		1


	//   ....[79]....
        /*0fe4*/ 	.word	0x000390c0
        /*0fe8*/ 	.word	0x00000003
        /*0fec*/ 	.word	0x00038840
        /*0ff0*/ 	.short	0x010a
        /*0ff2*/ 	.byte	0x3f
	.zero		1


	//   ....[80]....
        /*0ff4*/ 	.word	0x00039100
        /*0ff8*/ 	.word	0x00000005
        /*0ffc*/ 	.word	0x00038860
        /*1000*/ 	.short	0x010a
        /*1002*/ 	.byte	0x3f
	.zero		1


	//   ....[81]....
        /*1004*/ 	.word	0x00039140
        /*1008*/ 	.word	0x00000003
        /*100c*/ 	.word	0x00038860
        /*1010*/ 	.short	0x010a
        /*1012*/ 	.byte	0x3f
	.zero		1


	//   ....[82]....
        /*1014*/ 	.word	0x000391a0
        /*1018*/ 	.word	0x00000028
        /*101c*/ 	.word	0x00038890
        /*1020*/ 	.short	0x010a
        /*1022*/ 	.byte	0x3f
	.zero		1


	//   ....[83]....
        /*1024*/ 	.word	0x00039310
        /*1028*/ 	.word	0x00000028
        /*102c*/ 	.word	0x00038890
        /*1030*/ 	.short	0x010a
        /*1032*/ 	.byte	0x3f
	.zero		1


	//   ....[84]....
        /*1034*/ 	.word	0x00039490
        /*1038*/ 	.word	0x00000028
        /*103c*/ 	.word	0x00038890
        /*1040*/ 	.short	0x010a
        /*1042*/ 	.byte	0x3f
	.zero		1


	//   ....[85]....
        /*1044*/ 	.word	0x000395f0
        /*1048*/ 	.word	0x00000028
        /*104c*/ 	.word	0x000388b0
        /*1050*/ 	.short	0x010a
        /*1052*/ 	.byte	0x3f
	.zero		1


	//   ....[86]....
        /*1054*/ 	.word	0x000399d0
        /*1058*/ 	.word	0x00000002
        /*105c*/ 	.word	0x00038800
        /*1060*/ 	.short	0x010a
        /*1062*/ 	.byte	0x3f
	.zero		1


	//   ....[87]....
        /*1064*/ 	.word	0x00039fc0
        /*1068*/ 	.word	0x00000002
        /*106c*/ 	.word	0x00038800
        /*1070*/ 	.short	0x010a
        /*1072*/ 	.byte	0x3f
	.zero		1


	//   ....[88]....
        /*1074*/ 	.word	0x0003a010
        /*1078*/ 	.word	0x00000002
        /*107c*/ 	.word	0x00000000
        /*1080*/ 	.short	0x010a
        /*1082*/ 	.byte	0x3f
	.zero		1


	//   ....[89]....
        /*1084*/ 	.word	0x0003a060
        /*1088*/ 	.word	0x00000002
        /*108c*/ 	.word	0x00000000
        /*1090*/ 	.short	0x010a
        /*1092*/ 	.byte	0x3f
	.zero		1


	//   ....[90]....
        /*1094*/ 	.word	0x0003a0b0
        /*1098*/ 	.word	0x00000002
        /*109c*/ 	.word	0x00000000
        /*10a0*/ 	.short	0x010a
        /*10a2*/ 	.byte	0x3f
	.zero		1


	//   ....[91]....
        /*10a4*/ 	.word	0x0003a100
        /*10a8*/ 	.word	0x00000002
        /*10ac*/ 	.word	0x00000000
        /*10b0*/ 	.short	0x010a
        /*10b2*/ 	.byte	0x3f
	.zero		1


	//   ....[92]....
        /*10b4*/ 	.word	0x0003a150
        /*10b8*/ 	.word	0x00000002
        /*10bc*/ 	.word	0x00000000
        /*10c0*/ 	.short	0x010a
        /*10c2*/ 	.byte	0x3f
	.zero		1


	//   ....[93]....
        /*10c4*/ 	.word	0x0003a1a0
        /*10c8*/ 	.word	0x00000002
        /*10cc*/ 	.word	0x00000000
        /*10d0*/ 	.short	0x010a
        /*10d2*/ 	.byte	0x3f
	.zero		1


	//   ....[94]....
        /*10d4*/ 	.word	0x0003a340
        /*10d8*/ 	.word	0x00000012
        /*10dc*/ 	.word	0x00038820
        /*10e0*/ 	.short	0x010a
        /*10e2*/ 	.byte	0x3f
	.zero		1


	//   ....[95]....
        /*10e4*/ 	.word	0x0003a390
        /*10e8*/ 	.word	0x00000003
        /*10ec*/ 	.word	0x000388a0
        /*10f0*/ 	.short	0x010a
        /*10f2*/ 	.byte	0x3f
	.zero		1


	//   ....[96]....
        /*10f4*/ 	.word	0x0003a3e0
        /*10f8*/ 	.word	0x00000003
        /*10fc*/ 	.word	0x000388c0
        /*1100*/ 	.short	0x010a
        /*1102*/ 	.byte	0x3f
	.zero		1


	//   ....[97]....
        /*1104*/ 	.word	0x0003a430
        /*1108*/ 	.word	0x0000000a
        /*110c*/ 	.word	0x000388a0
        /*1110*/ 	.short	0x010a
        /*1112*/ 	.byte	0x3f
	.zero		1


	//   ....[98]....
        /*1114*/ 	.word	0x0003a480
        /*1118*/ 	.word	0x0000000a
        /*111c*/ 	.word	0x000388c0
        /*1120*/ 	.short	0x010a
        /*1122*/ 	.byte	0x3f
	.zero		1


	//   ....[99]....
        /*1124*/ 	.word	0x0003a590
        /*1128*/ 	.word	0x00000019
        /*112c*/ 	.word	0x00038840
        /*1130*/ 	.short	0x010a
        /*1132*/ 	.byte	0x3f
	.zero		1


	//   ....[100]....
        /*1134*/ 	.word	0x0003bb20
        /*1138*/ 	.word	0x00000012
        /*113c*/ 	.word	0x00038820
        /*1140*/ 	.short	0x010a
        /*1142*/ 	.byte	0x3f
	.zero		1


	//   ....[101]....
        /*1144*/ 	.word	0x0003bb70
        /*1148*/ 	.word	0x00000019
        /*114c*/ 	.word	0x00038860
        /*1150*/ 	.short	0x010a
        /*1152*/ 	.byte	0x3f
	.zero		1


	//   ....[102]....
        /*1154*/ 	.word	0x0003c460
        /*1158*/ 	.word	0x00000006
        /*115c*/ 	.word	0x00038840
        /*1160*/ 	.short	0x010a
        /*1162*/ 	.byte	0x3f
	.zero		1


	//   ....[103]....
        /*1164*/ 	.word	0x0003c920
        /*1168*/ 	.word	0x00000006
        /*116c*/ 	.word	0x00038860
        /*1170*/ 	.short	0x010a
        /*1172*/ 	.byte	0x3f
	.zero		1


	//   ....[104]....
        /*1174*/ 	.word	0x0003dac0
        /*1178*/ 	.word	0x00000007
        /*117c*/ 	.word	0x00038820
        /*1180*/ 	.short	0x010a
        /*1182*/ 	.byte	0x3f
	.zero		1


	//   ....[105]....
        /*1184*/ 	.word	0x0003dc60
        /*1188*/ 	.word	0x00000005
        /*118c*/ 	.word	0x00038840
        /*1190*/ 	.short	0x010a
        /*1192*/ 	.byte	0x3f
	.zero		1


	//   ....[106]....
        /*1194*/ 	.word	0x0003dcb0
        /*1198*/ 	.word	0x00000003
        /*119c*/ 	.word	0x00038840
        /*11a0*/ 	.short	0x010a
        /*11a2*/ 	.byte	0x3f
	.zero		1


	//   ....[107]....
        /*11a4*/ 	.word	0x0003dd00
        /*11a8*/ 	.word	0x00000005
        /*11ac*/ 	.word	0x00038860
        /*11b0*/ 	.short	0x010a
        /*11b2*/ 	.byte	0x3f
	.zero		1


	//   ....[108]....
        /*11b4*/ 	.word	0x0003df20
        /*11b8*/ 	.word	0x00000005
        /*11bc*/ 	.word	0x00000000
        /*11c0*/ 	.short	0x010a
        /*11c2*/ 	.byte	0x3f
	.zero		1


	//   ....[109]....
        /*11c4*/ 	.word	0x0003e060
        /*11c8*/ 	.word	0x0000000c
        /*11cc*/ 	.word	0x00000000
        /*11d0*/ 	.short	0x010a
        /*11d2*/ 	.byte	0x3f
	.zero		1


	//   ....[110]....
        /*11d4*/ 	.word	0x0003e600
        /*11d8*/ 	.word	0x0000000c
        /*11dc*/ 	.word	0x00038810
        /*11e0*/ 	.short	0x010a
        /*11e2*/ 	.byte	0x3f
	.zero		1


	//   ....[111]....
        /*11e4*/ 	.word	0x0003e780
        /*11e8*/ 	.word	0x0000000e
        /*11ec*/ 	.word	0x00000000
        /*11f0*/ 	.short	0x010a
        /*11f2*/ 	.byte	0x3f
	.zero		1


	//   ....[112]....
        /*11f4*/ 	.word	0x0003e8c0
        /*11f8*/ 	.word	0x0000000c
        /*11fc*/ 	.word	0x00000000
        /*1200*/ 	.short	0x010a
        /*1202*/ 	.byte	0x3f
	.zero		1


	//   ....[113]....
        /*1204*/ 	.word	0x00040d90
        /*1208*/ 	.word	0x00000005
        /*120c*/ 	.word	0x00000000
        /*1210*/ 	.short	0x0101
        /*1212*/ 	.byte	0x3f
	.zero		1


	//   ....[114]....
        /*1214*/ 	.word	0x0004d4b0
        /*1218*/ 	.word	0x00000000
        /*121c*/ 	.word	0x00000000
        /*1220*/ 	.short	0x0101
        /*1222*/ 	.byte	0x3f
	.zero		1


	//   ....[115]....
        /*1224*/ 	.word	0x0004d4d0
        /*1228*/ 	.word	0x0000000c
        /*122c*/ 	.word	0x00000000
        /*1230*/ 	.short	0x010a
        /*1232*/ 	.byte	0x3f
	.zero		1


	//   ....[116]....
        /*1234*/ 	.word	0x0004d520
        /*1238*/ 	.word	0x0000000c
        /*123c*/ 	.word	0x00038810
        /*1240*/ 	.short	0x010a
        /*1242*/ 	.byte	0x3f
	.zero		1


	//   ....[117]....
        /*1244*/ 	.word	0x0004d570
        /*1248*/ 	.word	0x0000000c
        /*124c*/ 	.word	0x00000000
        /*1250*/ 	.short	0x010a
        /*1252*/ 	.byte	0x3f
	.zero		1


	//----- nvinfo : EIATTR_NUM_MBARRIERS
	.align		4
.L_468:
        /*1254*/ 	.byte	0x03, 0x38
        /*1256*/ 	.short	0x0017


	//----- nvinfo : EIATTR_EXIT_INSTR_OFFSETS
	.align		4
        /*1258*/ 	.byte	0x04, 0x1c
        /*125a*/ 	.short	(.L_470 - .L_469)


	//   ....[0]....
.L_469:
        /*125c*/ 	.word	0x00039190


	//----- nvinfo : EIATTR_MAX_THREADS
	.align		4
.L_470:
        /*1260*/ 	.byte	0x04, 0x05
        /*1262*/ 	.short	(.L_472 - .L_471)
.L_471:
        /*1264*/ 	.word	0x00000180
        /*1268*/ 	.word	0x00000001
        /*126c*/ 	.word	0x00000001


	//----- nvinfo : EIATTR_CRS_STACK_SIZE
	.align		4
.L_472:
        /*1270*/ 	.byte	0x04, 0x1e
        /*1272*/ 	.short	(.L_474 - .L_473)
.L_473:
        /*1274*/ 	.word	0x00000000


	//----- nvinfo : EIATTR_CBANK_PARAM_SIZE
	.align		4
.L_474:
        /*1278*/ 	.byte	0x03, 0x19
        /*127a*/ 	.short	0x0bf0


	//----- nvinfo : EIATTR_PARAM_CBANK
	.align		4
        /*127c*/ 	.byte	0x04, 0x0a
        /*127e*/ 	.short	(.L_476 - .L_475)
	.align		4
.L_475:
        /*1280*/ 	.word	index@(.nv.constant0._ZN7cutlass13device_kernelIN5flash11enable_sm90INS1_16FlashAttnFwdSm90INS1_25CollectiveMainloopFwdSm90ILi2EN4cute5tupleIJNS5_1CILi1EEES8_S8_EEENS6_IJNS7_ILi64EEESA_SA_EEELi512ENS_6half_tEfNS_4arch4Sm90ELb0ELb1ELb1ELb1ELb1ELb1ELb1ELb0ELb0ELb1ELb1ELb0EEENS1_21CollectiveEpilogueFwdINS6_IJSA_NS7_ILi512EEESA_EEES9_SC_SE_Li256ELb1ELb1ELb1ELb0EEENS1_36VarlenDynamicPersistentTileSchedulerILi64ELi64ELi256ELi128ELb1ELb1ELb1ELb1ELb0ELb1EEEEEEEEEvNT_6ParamsE)
        /*1284*/ 	.short	0x0210
        /*1286*/ 	.short	0x0bf0


	//----- nvinfo : EIATTR_SW_WAR
	.align		4
.L_476:
        /*1288*/ 	.byte	0x04, 0x36
        /*128a*/ 	.short	(.L_478 - .L_477)
.L_477:
        /*128c*/ 	.word	0x00000008
.L_478:


//--------------------- .nv.info._ZN7cutlass13device_kernelIN5flash11enable_sm90INS1_16FlashAttnFwdSm90INS1_25CollectiveMainloopFwdSm90ILi2EN4cute5tupleIJNS5_1CILi1EEES8_S8_EEENS6_IJNS7_ILi64EEESA_SA_EEELi512ENS_6half_tEfNS_4arch4Sm90ELb1ELb0ELb1ELb0ELb1ELb0ELb0ELb0ELb0ELb1ELb1ELb0EEENS1_21CollectiveEpilogueFwdINS6_IJSA_NS7_ILi512EEESA_EEES9_SC_SE_Li256ELb0ELb1ELb1ELb0EEENS1_19SingleTileSchedulerILb0ELb1ELb1ELi64EEEEEEEEEvNT_6ParamsE --------------------------
	.section	.nv.info._ZN7cutlass13device_kernelIN5flash11enable_sm90INS1_16FlashAttnFwdSm90INS1_25CollectiveMainloopFwdSm90ILi2EN4cute5tupleIJNS5_1CILi1EEES8_S8_EEENS6_IJNS7_ILi64EEESA_SA_EEELi512ENS_6half_tEfNS_4arch4Sm90ELb1ELb0ELb1ELb0ELb1ELb0ELb0ELb0ELb0ELb1ELb1ELb0EEENS1_21CollectiveEpilogueFwdINS6_IJSA_NS7_ILi512EEESA_EEES9_SC_SE_Li256ELb0ELb1ELb1ELb0EEENS1_19SingleTileSchedulerILb0ELb1ELb1ELi64EEEEEEEEEvNT_6ParamsE,"",@"SHT_CUDA_INFO"
	.sectionflags	@""
	.align	4


	//----- nvinfo : EIATTR_CUDA_API_VERSION
	.align		4
        /*0000*/ 	.byte	0x04, 0x37
        /*0002*/ 	.short	(.L_480 - .L_479)
.L_479:
        /*0004*/ 	.word	0x00000082


	//----- nvinfo : EIATTR_KPARAM_INFO
	.align		4
.L_480:
        /*0008*/ 	.byte	0x04, 0x17
        /*000a*/ 	.short	(.L_482 - .L_481)
.L_481:
        /*000c*/ 	.word	0x00000000
        /*0010*/ 	.short	0x0000
        /*0012*/ 	.short	0x0070
        /*0014*/ 	.byte	0x00, 0xf0, 0x01, 0x28


	//----- nvinfo : EIATTR_SPARSE_MMA_MASK
	.align		4
.L_482:
        /*0018*/ 	.byte	0x03, 0x50
        /*001a*/ 	.short	0x0000


	//----- nvinfo : EIATTR_MAXREG_COUNT
	.align		4
        /*001c*/ 	.byte	0x03, 0x1b
        /*001e*/ 	.short	0x00a8


	//----- nvinfo : EIATTR_NUM_BARRIERS
	.align		4
        /*0020*/ 	.byte	0x02, 0x4c
        /*0022*/ 	.byte	0x10
	.zero		1


	//----- nvinfo : EIATTR_EXTERNS
	.align		4
        /*0024*/ 	.byte	0x04, 0x0f
        /*0026*/ 	.short	(.L_484 - .L_483)


	//   ....[0]....
	.align		4
.L_483:
        /*0028*/ 	.word	index@(__assertfail)


	//----- nvinfo : EIATTR_MERCURY_ISA_VERSION
	.align		4
.L_484:
        /*002c*/ 	.byte	0x03, 0x5f
        /*002e*/ 	.short	0x0101


	//----- nvinfo : EIATTR_INT_WARP_WIDE_INSTR_OFFSETS
	.align		4
        /*0030*/ 	.byte	0x04, 0x31
        /*0032*/ 	.short	(.L_486 - .L_485)


	//   ....[0]....
.L_485:
        /*0034*/ 	.word	0x000000b0


	//   ....[1]....
        /*0038*/ 	.word	0x000000c0


	//   ....[2]....
        /*003c*/ 	.word	0x00000160


	//----- nvinfo : EIATTR_COOP_GROUP_MASK_REGIDS
	.align		4
.L_486:
        /*0040*/ 	.byte	0x04, 0x29
        /*0042*/ 	.short	(.L_488 - .L_487)


	//   ....[0]....
.L_487:
        /*0044*/ 	.word	0xffffffff


	//   ....[1]....
        /*0048*/ 	.word	0xffffffff


	//   ....[2]....
        /*004c*/ 	.word	0xffffffff


	//   ....[3]....
        /*0050*/ 	.word	0xffffffff


	//   ....[4]....
        /*0054*/ 	.word	0xffffffff


	//   ....[5]....
        /*0058*/ 	.word	0xffffffff


	//   ....[6]....
        /*005c*/ 	.word	0xffffffff


	//   ....[7]....
        /*0060*/ 	.word	0xffffffff


	//   ....[8]....
        /*0064*/ 	.word	0xffffffff


	//   ....[9]....
        /*0068*/ 	.word	0xffffffff


	//   ....[10]....
        /*006c*/ 	.word	0xffffffff


	//   ....[11]....
        /*0070*/ 	.word	0xffffffff


	//   ....[12]....
        /*0074*/ 	.word	0xffffffff


	//   ....[13]....
        /*0078*/ 	.word	0xffffffff


	//   ....[14]....
        /*007c*/ 	.word	0xffffffff


	//   ....[15]....
        /*0080*/ 	.word	0xffffffff


	//   ....[16]....
        /*0084*/ 	.word	0xffffffff


	//   ....[17]....
        /*0088*/ 	.word	0xffffffff


	//   ....[18]....
        /*008c*/ 	.word	0xffffffff


	//   ....[19]....
        /*0090*/ 	.word	0xffffffff


	//   ....[20]....
        /*0094*/ 	.word	0xffffffff


	//   ....[21]....
        /*0098*/ 	.word	0xffffffff


	//   ....[22]....
        /*009c*/ 	.word	0xffffffff


	//   ....[23]....
        /*00a0*/ 	.word	0xffffffff


	//   ....[24]....
        /*00a4*/ 	.word	0xffffffff


	//   ....[25]....
        /*00a8*/ 	.word	0xffffffff


	//   ....[26]....
        /*00ac*/ 	.word	0xffffffff


	//   ....[27]....
        /*00b0*/ 	.word	0xffffffff


	//   ....[28]....
        /*00b4*/ 	.word	0xffffffff


	//   ....[29]....
        /*00b8*/ 	.word	0xffffffff


	//   ....[30]....
        /*00bc*/ 	.word	0xffffffff


	//   ....[31]....
        /*00c0*/ 	.word	0xffffffff


	//   ....[32]....
        /*00c4*/ 	.word	0xffffffff


	//   ....[33]....
        /*00c8*/ 	.word	0xffffffff


	//   ....[34]....
        /*00cc*/ 	.word	0xffffffff


	//   ....[35]....
        /*00d0*/ 	.word	0xffffffff


	//   ....[36]....
        /*00d4*/ 	.word	0xffffffff


	//   ....[37]....
        /*00d8*/ 	.word	0xffffffff


	//   ....[38]....
        /*00dc*/ 	.word	0xffffffff


	//   ....[39]....
        /*00e0*/ 	.word	0xffffffff


	//   ....[40]....
        /*00e4*/ 	.word	0xffffffff


	//   ....[41]....
        /*00e8*/ 	.word	0xffffffff


	//   ....[42]....
        /*00ec*/ 	.word	0xffffffff


	//   ....[43]....
        /*00f0*/ 	.word	0xffffffff


	//   ....[44]....
        /*00f4*/ 	.word	0xffffffff


	//   ....[45]....
        /*00f8*/ 	.word	0xffffffff


	//   ....[46]....
        /*00fc*/ 	.word	0xffffffff


	//   ....[47]....
        /*0100*/ 	.word	0xffffffff


	//   ....[48]....
        /*0104*/ 	.word	0xffffffff


	//   ....[49]....
        /*0108*/ 	.word	0xffffffff


	//   ....[50]....
        /*010c*/ 	.word	0xffffffff


	//   ....[51]....
        /*0110*/ 	.word	0xffffffff


	//   ....[52]....
        /*0114*/ 	.word	0xffffffff


	//   ....[53]....
        /*0118*/ 	.word	0xffffffff


	//   ....[54]....
        /*011c*/ 	.word	0xffffffff


	//   ....[55]....
        /*0120*/ 	.word	0xffffffff


	//   ....[56]....
        /*0124*/ 	.word	0xffffffff


	//   ....[57]....
        /*0128*/ 	.word	0xffffffff


	//   ....[58]....
        /*012c*/ 	.word	0xffffffff


	//   ....[59]....
        /*0130*/ 	.word	0xffffffff


	//   ....[60]....
        /*0134*/ 	.word	0xffffffff


	//   ....[61]....
        /*0138*/ 	.word	0xffffffff


	//   ....[62]....
        /*013c*/ 	.word	0xffffffff


	//   ....[63]....
        /*0140*/ 	.word	0xffffffff


	//   ....[64]....
        /*0144*/ 	.word	0xffffffff


	//   ....[65]....
        /*0148*/ 	.word	0xffffffff


	//   ....[66]....
        /*014c*/ 	.word	0xffffffff


	//   ....[67]....
        /*0150*/ 	.word	0xffffffff


	//   ....[68]....
        /*0154*/ 	.word	0xffffffff


	//   ....[69]....
        /*0158*/ 	.word	0xffffffff


	//   ....[70]....
        /*015c*/ 	.word	0xffffffff


	//   ....[71]....
        /*0160*/ 	.word	0xffffffff


	//   ....[72]....
        /*0164*/ 	.word	0xffffffff


	//   ....[73]....
        /*0168*/ 	.word	0xffffffff


	//   ....[74]....
        /*016c*/ 	.word	0xffffffff


	//   ....[75]....
        /*0170*/ 	.word	0xffffffff


	//   ....[76]....
        /*0174*/ 	.word	0xffffffff


	//   ....[77]....
        /*0178*/ 	.word	0xffffffff


	//   ....[78]....
        /*017c*/ 	.word	0xffffffff


	//   ....[79]....
        /*0180*/ 	.word	0xffffffff


	//   ....[80]....
        /*0184*/ 	.word	0xffffffff


	//   ....[81]....
        /*0188*/ 	.word	0xffffffff


	//   ....[82]....
        /*018c*/ 	.word	0x0500000f


	//   ....[83]....
        /*0190*/ 	.word	0x0500000f


	//   ....[84]....
        /*0194*/ 	.word	0x0500000f


	//   ....[85]....
        /*0198*/ 	.word	0x0500000f


	//   ....[86]....
        /*019c*/ 	.word	0x0500000f


	//   ....[87]....
        /*01a0*/ 	.word	0x0500000f


	//   ....[88]....
        /*01a4*/ 	.word	0x0500000f


	//   ....[89]....
        /*01a8*/ 	.word	0x0500000f


	//   ....[90]....
        /*01ac*/ 	.word	0x0500000f


	//   ....[91]....
        /*01b0*/ 	.word	0x0500000f


	//   ....[92]....
        /*01b4*/ 	.word	0x0500000f


	//   ....[93]....
        /*01b8*/ 	.word	0x0500000f


	//   ....[94]....
        /*01bc*/ 	.word	0x0500000f


	//   ....[95]....
        /*01c0*/ 	.word	0x0500000f


	//   ....[96]....
        /*01c4*/ 	.word	0x0500000f


	//   ....[97]....
        /*01c8*/ 	.word	0x0500000f


	//   ....[98]....
        /*01cc*/ 	.word	0x0500000f


	//   ....[99]....
        /*01d0*/ 	.word	0x0500000f


	//   ....[100]....
        /*01d4*/ 	.word	0x0500000f


	//   ....[101]....
        /*01d8*/ 	.word	0x0500000f


	//   ....[102]....
        /*01dc*/ 	.word	0x0500000f


	//   ....[103]....
        /*01e0*/ 	.word	0x0500000f


	//   ....[104]....
        /*01e4*/ 	.word	0x0500000f


	//   ....[105]....
        /*01e8*/ 	.word	0x0500000f


	//   ....[106]....
        /*01ec*/ 	.word	0x0500000f


	//   ....[107]....
        /*01f0*/ 	.word	0x0500000f


	//   ....[108]....
        /*01f4*/ 	.word	0x0500000f


	//   ....[109]....
        /*01f8*/ 	.word	0x0500000f


	//   ....[110]....
        /*01fc*/ 	.word	0x0500000f


	//   ....[111]....
        /*0200*/ 	.word	0x0500000f


	//   ....[112]....
        /*0204*/ 	.word	0x0500000f


	//   ....[113]....
        /*0208*/ 	.word	0x0500000f


	//   ....[114]....
        /*020c*/ 	.word	0x0500000f


	//   ....[115]....
        /*0210*/ 	.word	0x0500000f


	//   ....[116]....
        /*0214*/ 	.word	0x0500000f


	//   ....[117]....
        /*0218*/ 	.word	0x0500000f


	//   ....[118]....
        /*021c*/ 	.word	0x0500000f


	//   ....[119]....
        /*0220*/ 	.word	0x0500000f


	//   ....[120]....
        /*0224*/ 	.word	0x0500000f


	//   ....[121]....
        /*0228*/ 	.word	0x0500000f


	//   ....[122]....
        /*022c*/ 	.word	0x0500000f


	//   ....[123]....
        /*0230*/ 	.word	0x0500000f


	//----- nvinfo : EIATTR_COOP_GROUP_INSTR_OFFSETS
	.align		4
.L_488:
        /*0234*/ 	.byte	0x04, 0x28
        /*0236*/ 	.short	(.L_490 - .L_489)


	//   ....[0]....
.L_489:
        /*0238*/ 	.word	0x00000060


	//   ....[1]....
        /*023c*/ 	.word	0x000000a0


	//   ....[2]....
        /*0240*/ 	.word	0x00000280


	//   ....[3]....
        /*0244*/ 	.word	0x000003e0


	//   ....[4]....
        /*0248*/ 	.word	0x00000500


	//   ....[5]....
        /*024c*/ 	.word	0x00000660


	//   ....[6]....
        /*0250*/ 	.word	0x000012d0


	//   ....[7]....
        /*0254*/ 	.word	0x00003450


	//   ....[8]....
        /*0258*/ 	.word	0x00003dd0


	//   ....[9]....
        /*025c*/ 	.word	0x00003e20


	//   ....[10]....
        /*0260*/ 	.word	0x00004340


	//   ....[11]....
        /*0264*/ 	.word	0x000043f0


	//   ....[12]....
        /*0268*/ 	.word	0x000047f0


	//   ....[13]....
        /*026c*/ 	.word	0x000048c0


	//   ....[14]....
        /*0270*/ 	.word	0x00005340


	//   ....[15]....
        /*0274*/ 	.word	0x000059b0


	//   ....[16]....
        /*0278*/ 	.word	0x00005ed0


	//   ....[17]....
        /*027c*/ 	.word	0x00005f20


	//   ....[18]....
        /*0280*/ 	.word	0x00006000


	//   ....[19]....
        /*0284*/ 	.word	0x00006490


	//   ....[20]....
        /*0288*/ 	.word	0x000064f0


	//   ....[21]....
        /*028c*/ 	.word	0x00007690


	//   ....[22]....
        /*0290*/ 	.word	0x00007e90


	//   ....[23]....
        /*0294*/ 	.word	0x00007f10


	//   ....[24]....
        /*0298*/ 	.word	0x00008200


	//   ....[25]....
        /*029c*/ 	.word	0x000083c0


	//   ....[26]....
        /*02a0*/ 	.word	0x00009390


	//   ....[27]....
        /*02a4*/ 	.word	0x00009470


	//   ....[28]....
        /*02a8*/ 	.word	0x000094c0


	//   ....[29]....
        /*02ac*/ 	.word	0x000094f0


	//   ....[30]....
        /*02b0*/ 	.word	0x00009550


	//   ....[31]....
        /*02b4*/ 	.word	0x0000a000


	//   ....[32]....
        /*02b8*/ 	.word	0x0000a4c0


	//   ....[33]....
        /*02bc*/ 	.word	0x0000a4f0


	//   ....[34]....
        /*02c0*/ 	.word	0x0000a510


	//   ....[35]....
        /*02c4*/ 	.word	0x0000a540


	//   ....[36]....
        /*02c8*/ 	.word	0x0000a9d0


	//   ....[37]....
        /*02cc*/ 	.word	0x0000a9f0


	//   ....[38]....
        /*02d0*/ 	.word	0x0000b640


	//   ....[39]....
        /*02d4*/ 	.word	0x0000b660


	//   ....[40]....
        /*02d8*/ 	.word	0x0000c6b0


	//   ....[41]....
        /*02dc*/ 	.word	0x0000d9c0


	//   ....[42]....
        /*02e0*/ 	.word	0x0000d9e0


	//   ....[43]....
        /*02e4*/ 	.word	0x0000d9f0


	//   ....[44]....
        /*02e8*/ 	.word	0x0000da30


	//   ....[45]....
        /*02ec*/ 	.word	0x0000da80


	//   ....[46]....
        /*02f0*/ 	.word	0x0000daa0


	//   ....[47]....
        /*02f4*/ 	.word	0x0000daf0


	//   ....[48]....
        /*02f8*/ 	.word	0x0000db10


	//   ....[49]....
        /*02fc*/ 	.word	0x0000e0a0


	//   ....[50]....
        /*0300*/ 	.word	0x0000e0d0


	//   ....[51]....
        /*0304*/ 	.word	0x0000e100


	//   ....[52]....
        /*0308*/ 	.word	0x0000e170


	//   ....[53]....
        /*030c*/ 	.word	0x0000e1d0


	//   ....[54]....
        /*0310*/ 	.word	0x0000e1f0


	//   ....[55]....
        /*0314*/ 	.word	0x0000e240


	//   ....[56]....
        /*0318*/ 	.word	0x0000e260


	//   ....[57]....
        /*031c*/ 	.word	0x0000e550


	//   ....[58]....
        /*0320*/ 	.word	0x0000e580


	//   ....[59]....
        /*0324*/ 	.word	0x0000e5b0


	//   ....[60]....
        /*0328*/ 	.word	0x0000e5e0


	//   ....[61]....
        /*032c*/ 	.word	0x0000e610


	//   ....[62]....
        /*0330*/ 	.word	0x0000e660


	//   ....[63]....
        /*0334*/ 	.word	0x0000e7e0


	//   ....[64]....
        /*0338*/ 	.word	0x0000e810


	//   ....[65]....
        /*033c*/ 	.word	0x0000f190


	//   ....[66]....
        /*0340*/ 	.word	0x0000f1b0


	//   ....[67]....
        /*0344*/ 	.word	0x0000f1c0


	//   ....[68]....
        /*0348*/ 	.word	0x0000f1e0


	//   ....[69]....
        /*034c*/ 	.word	0x0000f200


	//   ....[70]....
        /*0350*/ 	.word	0x0000f230


	//   ....[71]....
        /*0354*/ 	.word	0x0000f250


	//   ....[72]....
        /*0358*/ 	.word	0x0000f280


	//   ....[73]....
        /*035c*/ 	.word	0x0000f5e0


	//   ....[74]....
        /*0360*/ 	.word	0x0000f610


	//   ....[75]....
        /*0364*/ 	.word	0x0000f640


	//   ....[76]....
        /*0368*/ 	.word	0x0000f660


	//   ....[77]....
        /*036c*/ 	.word	0x0000f670


	//   ....[78]....
        /*0370*/ 	.word	0x0000f690


	//   ....[79]....
        /*0374*/ 	.word	0x0000f740


	//   ....[80]....
        /*0378*/ 	.word	0x0000f770


	//   ....[81]....
        /*037c*/ 	.word	0x0000fc70


	//   ....[82]....
        /*0380*/ 	.word	0x00010290


	//   ....[83]....
        /*0384*/ 	.word	0x00010380


	//   ....[84]....
        /*0388*/ 	.word	0x00010420


	//   ....[85]....
        /*038c*/ 	.word	0x000104a0


	//   ....[86]....
        /*0390*/ 	.word	0x00010550


	//   ....[87]....
        /*0394*/ 	.word	0x000105b0


	//   ....[88]....
        /*0398*/ 	.word	0x00010670


	//   ....[89]....
        /*039c*/ 	.word	0x000106d0


	//   ....[90]....
        /*03a0*/ 	.word	0x00010770


	//   ....[91]....
        /*03a4*/ 	.word	0x00010800


	//   ....[92]....
        /*03a8*/ 	.word	0x00010860


	//   ....[93]....
        /*03ac*/ 	.word	0x00010990


	//   ....[94]....
        /*03b0*/ 	.word	0x00010a00


	//   ....[95]....
        /*03b4*/ 	.word	0x00010a60


	//   ....[96]....
        /*03b8*/ 	.word	0x00010b20


	//   ....[97]....
        /*03bc*/ 	.word	0x00010b80


	//   ....[98]....
        /*03c0*/ 	.word	0x00010c20


	//   ....[99]....
        /*03c4*/ 	.word	0x00010d70


	//   ....[100]....
        /*03c8*/ 	.word	0x00010e20


	//   ....[101]....
        /*03cc*/ 	.word	0x000110b0


	//   ....[102]....
        /*03d0*/ 	.word	0x00011100


	//   ....[103]....
        /*03d4*/ 	.word	0x000112c0


	//   ....[104]....
        /*03d8*/ 	.word	0x00011310


	//   ....[105]....
        /*03dc*/ 	.word	0x000114d0


	//   ....[106]....
        /*03e0*/ 	.word	0x00011520


	//   ....[107]....
        /*03e4*/ 	.word	0x00011600


	//   ....[108]....
        /*03e8*/ 	.word	0x000116a0


	//   ....[109]....
        /*03ec*/ 	.word	0x00011700


	//   ....[110]....
        /*03f0*/ 	.word	0x000117a0


	//   ....[111]....
        /*03f4*/ 	.word	0x00011800


	//   ....[112]....
        /*03f8*/ 	.word	0x000118a0


	//   ....[113]....
        /*03fc*/ 	.word	0x00011900


	//   ....[114]....
        /*0400*/ 	.word	0x000119a0


	//   ....[115]....
        /*0404*/ 	.word	0x00011a80


	//   ....[116]....
        /*0408*/ 	.word	0x00011b30


	//   ....[117]....
        /*040c*/ 	.word	0x00011c20


	//   ....[118]....
        /*0410*/ 	.word	0x00011d20


	//   ....[119]....
        /*0414*/ 	.word	0x00011e40


	//   ....[120]....
        /*0418*/ 	.word	0x00011f20


	//   ....[121]....
        /*041c*/ 	.word	0x00012030


	//   ....[122]....
        /*0420*/ 	.word	0x00012100


	//   ....[123]....
        /*0424*/ 	.word	0x00012210


	//----- nvinfo : EIATTR_REG_RECONFIG
	.align		4
.L_490:
        /*0428*/ 	.byte	0x01, 0x54
	.zero		2


	//----- nvinfo : EIATTR_SYSCALL_OFFSETS
	.align		4
        /*042c*/ 	.byte	0x04, 0x46
        /*042e*/ 	.short	(.L_492 - .L_491)


	//   ....[0]....
.L_491:
        /*0430*/ 	.word	0x00003620


	//   ....[1]....
        /*0434*/ 	.word	0x0000ced0


	//   ....[2]....
        /*0438*/ 	.word	0x0000d010


	//   ....[3]....
        /*043c*/ 	.word	0x0000d100


	//   ....[4]....
        /*0440*/ 	.word	0x0000dd80


	//----- nvinfo : EIATTR_MBARRIER_INSTR_OFFSETS
	.align		4
.L_492:
        /*0444*/ 	.byte	0x04, 0x39
        /*0446*/ 	.short	(.L_494 - .L_493)


	//   ....[0]....
.L_493:
        /*0448*/ 	.word	0x00000170
        /*044c*/ 	.word	0x000000ff
        /*0450*/ 	.word	0x00028c00
        /*0454*/ 	.short	0x0100
        /*0456*/ 	.byte	0x08
	.zero		1


	//   ....[1]....
        /*0458*/ 	.word	0x00000180
        /*045c*/ 	.word	0x000000ff
        /*0460*/ 	.word	0x00028c20
        /*0464*/ 	.short	0x0100
        /*0466*/ 	.byte	0x08
	.zero		1


	//   ....[2]....
        /*0468*/ 	.word	0x00000230
        /*046c*/ 	.word	0x000000ff
        /*0470*/ 	.word	0x00028c30
        /*0474*/ 	.short	0x0100
        /*0476*/ 	.byte	0x06
	.zero		1


	//   ....[3]....
        /*0478*/ 	.word	0x00000240
        /*047c*/ 	.word	0x000000ff
        /*0480*/ 	.word	0x00028c40
        /*0484*/ 	.short	0x0100
        /*0486*/ 	.byte	0x06
	.zero		1


	//   ....[4]....
        /*0488*/ 	.word	0x00000250
        /*048c*/ 	.word	0x000000ff
        /*0490*/ 	.word	0x00028c38
        /*0494*/ 	.short	0x0100
        /*0496*/ 	.byte	0x06
	.zero		1


	//   ....[5]....
        /*0498*/ 	.word	0x00000260
        /*049c*/ 	.word	0x000000ff
        /*04a0*/ 	.word	0x00028c48
        /*04a4*/ 	.short	0x0100
        /*04a6*/ 	.byte	0x06
	.zero		1


	//   ....[6]....
        /*04a8*/ 	.word	0x00000390
        /*04ac*/ 	.word	0x000000ff
        /*04b0*/ 	.word	0x00028c50
        /*04b4*/ 	.short	0x0100
        /*04b6*/ 	.byte	0x08
	.zero		1


	//   ....[7]....
        /*04b8*/ 	.word	0x000003a0
        /*04bc*/ 	.word	0x000000ff
        /*04c0*/ 	.word	0x00028c60
        /*04c4*/ 	.short	0x0100
        /*04c6*/ 	.byte	0x08
	.zero		1


	//   ....[8]....
        /*04c8*/ 	.word	0x000003b0
        /*04cc*/ 	.word	0x000000ff
        /*04d0*/ 	.word	0x00028c58
        /*04d4*/ 	.short	0x0100
        /*04d6*/ 	.byte	0x08
	.zero		1


	//   ....[9]....
        /*04d8*/ 	.word	0x000003c0
        /*04dc*/ 	.word	0x000000ff
        /*04e0*/ 	.word	0x00028c68
        /*04e4*/ 	.short	0x0100
        /*04e6*/ 	.byte	0x08
	.zero		1


	//   ....[10]....
        /*04e8*/ 	.word	0x000004b0
        /*04ec*/ 	.word	0x000000ff
        /*04f0*/ 	.word	0x00028c70
        /*04f4*/ 	.short	0x0100
        /*04f6*/ 	.byte	0x06
	.zero		1


	//   ....[11]....
        /*04f8*/ 	.word	0x000004c0
        /*04fc*/ 	.word	0x000000ff
        /*0500*/ 	.word	0x00028c80
        /*0504*/ 	.short	0x0100
        /*0506*/ 	.byte	0x06
	.zero		1


	//   ....[12]....
        /*0508*/ 	.word	0x000004d0
        /*050c*/ 	.word	0x000000ff
        /*0510*/ 	.word	0x00028c78
        /*0514*/ 	.short	0x0100
        /*0516*/ 	.byte	0x06
	.zero		1


	//   ....[13]....
        /*0518*/ 	.word	0x000004e0
        /*051c*/ 	.word	0x000000ff
        /*0520*/ 	.word	0x00028c88
        /*0524*/ 	.short	0x0100
        /*0526*/ 	.byte	0x06
	.zero		1


	//   ....[14]....
        /*0528*/ 	.word	0x00000610
        /*052c*/ 	.word	0x000000ff
        /*0530*/ 	.word	0x00028c90
        /*0534*/ 	.short	0x0100
        /*0536*/ 	.byte	0x08
	.zero		1


	//   ....[15]....
        /*0538*/ 	.word	0x00000620
        /*053c*/ 	.word	0x000000ff
        /*0540*/ 	.word	0x00028ca0
        /*0544*/ 	.short	0x0100
        /*0546*/ 	.byte	0x08
	.zero		1


	//   ....[16]....
        /*0548*/ 	.word	0x00000630
        /*054c*/ 	.word	0x000000ff
        /*0550*/ 	.word	0x00028c98
        /*0554*/ 	.short	0x0100
        /*0556*/ 	.byte	0x08
	.zero		1


	//   ....[17]....
        /*0558*/ 	.word	0x00000640
        /*055c*/ 	.word	0x000000ff
        /*0560*/ 	.word	0x00028ca8
        /*0564*/ 	.short	0x0100
        /*0566*/ 	.byte	0x08
	.zero		1


	//   ....[18]....
        /*0568*/ 	.word	0x00000780
        /*056c*/ 	.word	0x000000ff
        /*0570*/ 	.word	0x00028cb0
        /*0574*/ 	.short	0x0100
        /*0576*/ 	.byte	0x08
	.zero		1


	//   ....[19]....
        /*0578*/ 	.word	0x00000790
        /*057c*/ 	.word	0x000000ff
        /*0580*/ 	.word	0x00028cc0
        /*0584*/ 	.short	0x0100
        /*0586*/ 	.byte	0x08
	.zero		1


	//   ....[20]....
        /*0588*/ 	.word	0x000007a0
        /*058c*/ 	.word	0x000000ff
        /*0590*/ 	.word	0x00028cb8
        /*0594*/ 	.short	0x0100
        /*0596*/ 	.byte	0x08
	.zero		1


	//   ....[21]....
        /*0598*/ 	.word	0x000007b0
        /*059c*/ 	.word	0x000000ff
        /*05a0*/ 	.word	0x00028cc8
        /*05a4*/ 	.short	0x0100
        /*05a6*/ 	.byte	0x08
	.zero		1


	//   ....[22]....
        /*05a8*/ 	.word	0x00001490
        /*05ac*/ 	.word	0x000000ff
        /*05b0*/ 	.word	0x00028c50
        /*05b4*/ 	.short	0x010a
        /*05b6*/ 	.byte	0x05
	.zero		1


	//   ....[23]....
        /*05b8*/ 	.word	0x00001760
        /*05bc*/ 	.word	0x000000ff
        /*05c0*/ 	.word	0x00000000
        /*05c4*/ 	.short	0x0101
        /*05c6*/ 	.byte	0x04
	.zero		1


	//   ....[24]....
        /*05c8*/ 	.word	0x000020c0
        /*05cc*/ 	.word	0x000000ff
        /*05d0*/ 	.word	0x00028c50
        /*05d4*/ 	.short	0x010a
        /*05d6*/ 	.byte	0x07
	.zero		1


	//   ....[25]....
        /*05d8*/ 	.word	0x00002100
        /*05dc*/ 	.word	0x000000ff
        /*05e0*/ 	.word	0x00028c50
        /*05e4*/ 	.short	0x010a
        /*05e6*/ 	.byte	0x07
	.zero		1


	//   ....[26]....
        /*05e8*/ 	.word	0x000022e0
        /*05ec*/ 	.word	0x000000ff
        /*05f0*/ 	.word	0x00000000
        /*05f4*/ 	.short	0x0101
        /*05f6*/ 	.byte	0x07
	.zero		1


	//   ....[27]....
        /*05f8*/ 	.word	0x00003650
        /*05fc*/ 	.word	0x000000ff
        /*0600*/ 	.word	0x00028c00
        /*0604*/ 	.short	0x010a
        /*0606*/ 	.byte	0x27
	.zero		1


	//   ....[28]....
        /*0608*/ 	.word	0x000037e0
        /*060c*/ 	.word	0x000000ff
        /*0610*/ 	.word	0x00028c30
        /*0614*/ 	.short	0x010a
        /*0616*/ 	.byte	0x27
	.zero		1


	//   ....[29]....
        /*0618*/ 	.word	0x00003820
        /*061c*/ 	.word	0x000000ff
        /*0620*/ 	.word	0x00028c30
        /*0624*/ 	.short	0x010a
        /*0626*/ 	.byte	0x27
	.zero		1


	//   ....[30]....
        /*0628*/ 	.word	0x00003fa0
        /*062c*/ 	.word	0x000000ff
        /*0630*/ 	.word	0x00000000
        /*0634*/ 	.short	0x0101
        /*0636*/ 	.byte	0x04
	.zero		1


	//   ....[31]....
        /*0638*/ 	.word	0x000050e0
        /*063c*/ 	.word	0x000000ff
        /*0640*/ 	.word	0x00028c50
        /*0644*/ 	.short	0x010a
        /*0646*/ 	.byte	0x27
	.zero		1


	//   ....[32]....
        /*0648*/ 	.word	0x00005120
        /*064c*/ 	.word	0x000000ff
        /*0650*/ 	.word	0x00028c50
        /*0654*/ 	.short	0x010a
        /*0656*/ 	.byte	0x27
	.zero		1


	//   ....[33]....
        /*0658*/ 	.word	0x00005470
        /*065c*/ 	.word	0x000000ff
        /*0660*/ 	.word	0x00000000
        /*0664*/ 	.short	0x0101
        /*0666*/ 	.byte	0x05
	.zero		1


	//   ....[34]....
        /*0668*/ 	.word	0x00005620
        /*066c*/ 	.word	0x000000ff
        /*0670*/ 	.word	0x00028c30
        /*0674*/ 	.short	0x010a
        /*0676*/ 	.byte	0x1b
	.zero		1


	//   ....[35]....
        /*0678*/ 	.word	0x00005660
        /*067c*/ 	.word	0x000000ff
        /*0680*/ 	.word	0x00028c30
        /*0684*/ 	.short	0x010a
        /*0686*/ 	.byte	0x1b
	.zero		1


	//   ....[36]....
        /*0688*/ 	.word	0x00005b90
        /*068c*/ 	.word	0x000000ff
        /*0690*/ 	.word	0x00000000
        /*0694*/ 	.short	0x0101
        /*0696*/ 	.byte	0x0a
	.zero		1


	//   ....[37]....
        /*0698*/ 	.word	0x00007450
        /*069c*/ 	.word	0x000000ff
        /*06a0*/ 	.word	0x00028c50
        /*06a4*/ 	.short	0x010a
        /*06a6*/ 	.byte	0x1b
	.zero		1


	//   ....[38]....
        /*06a8*/ 	.word	0x00007490
        /*06ac*/ 	.word	0x000000ff
        /*06b0*/ 	.word	0x00028c50
        /*06b4*/ 	.short	0x010a
        /*06b6*/ 	.byte	0x1b
	.zero		1


	//   ....[39]....
        /*06b8*/ 	.word	0x00007750
        /*06bc*/ 	.word	0x000000ff
        /*06c0*/ 	.word	0x00000000
        /*06c4*/ 	.short	0x0101
        /*06c6*/ 	.byte	0x1b
	.zero		1


	//   ....[40]....
        /*06c8*/ 	.word	0x00007890
        /*06cc*/ 	.word	0x000000ff
        /*06d0*/ 	.word	0x00028c30
        /*06d4*/ 	.short	0x010a
        /*06d6*/ 	.byte	0x06
	.zero		1


	//   ....[41]....
        /*06d8*/ 	.word	0x000078d0
        /*06dc*/ 	.word	0x000000ff
        /*06e0*/ 	.word	0x00028c30
        /*06e4*/ 	.short	0x010a
        /*06e6*/ 	.byte	0x06
	.zero		1


	//   ....[42]....
        /*06e8*/ 	.word	0x00007c60
        /*06ec*/ 	.word	0x000000ff
        /*06f0*/ 	.word	0x00000000
        /*06f4*/ 	.short	0x0101
        /*06f6*/ 	.byte	0x0a
	.zero		1


	//   ....[43]....
        /*06f8*/ 	.word	0x00009150
        /*06fc*/ 	.word	0x000000ff
        /*0700*/ 	.word	0x00028c50
        /*0704*/ 	.short	0x010a
        /*0706*/ 	.byte	0x06
	.zero		1


	//   ....[44]....
        /*0708*/ 	.word	0x00009190
        /*070c*/ 	.word	0x000000ff
        /*0710*/ 	.word	0x00028c50
        /*0714*/ 	.short	0x010a
        /*0716*/ 	.byte	0x06
	.zero		1


	//   ....[45]....
        /*0718*/ 	.word	0x00009450
        /*071c*/ 	.word	0x000000ff
        /*0720*/ 	.word	0x00000000
        /*0724*/ 	.short	0x0101
        /*0726*/ 	.byte	0x06
	.zero		1


	//   ....[46]....
        /*0728*/ 	.word	0x00009fc0
        /*072c*/ 	.word	0x000000ff
        /*0730*/ 	.word	0x00000000
        /*0734*/ 	.short	0x0101
        /*0736*/ 	.byte	0x04
	.zero		1


	//   ....[47]....
        /*0738*/ 	.word	0x0000d780
        /*073c*/ 	.word	0x000000ff
        /*0740*/ 	.word	0x00028c40
        /*0744*/ 	.short	0x010a
        /*0746*/ 	.byte	0x2d
	.zero		1


	//   ....[48]....
        /*0748*/ 	.word	0x0000dbb0
        /*074c*/ 	.word	0x000000ff
        /*0750*/ 	.word	0x00028c30
        /*0754*/ 	.short	0x0107
        /*0756*/ 	.byte	0x2d
	.zero		1


	//   ....[49]....
        /*0758*/ 	.word	0x0000dc20
        /*075c*/ 	.word	0x000000ff
        /*0760*/ 	.word	0x00028c30
        /*0764*/ 	.short	0x0101
        /*0766*/ 	.byte	0x2d
	.zero		1


	//   ....[50]....
        /*0768*/ 	.word	0x0000e330
        /*076c*/ 	.word	0x000000ff
        /*0770*/ 	.word	0x00028c00
        /*0774*/ 	.short	0x0107
        /*0776*/ 	.byte	0x2d
	.zero		1


	//   ....[51]....
        /*0778*/ 	.word	0x0000e370
        /*077c*/ 	.word	0x000000ff
        /*0780*/ 	.word	0x00028c00
        /*0784*/ 	.short	0x0101
        /*0786*/ 	.byte	0x2d
	.zero		1


	//   ....[52]....
        /*0788*/ 	.word	0x0000e380
        /*078c*/ 	.word	0x000000ff
        /*0790*/ 	.word	0x00028c20
        /*0794*/ 	.short	0x010a
        /*0796*/ 	.byte	0x2d
	.zero		1


	//   ....[53]....
        /*0798*/ 	.word	0x0000e3d0
        /*079c*/ 	.word	0x000000ff
        /*07a0*/ 	.word	0x00028c60
        /*07a4*/ 	.short	0x010a
        /*07a6*/ 	.byte	0x2d
	.zero		1


	//   ....[54]....
        /*07a8*/ 	.word	0x0000ebf0
        /*07ac*/ 	.word	0x000000ff
        /*07b0*/ 	.word	0x00028c50
        /*07b4*/ 	.short	0x0107
        /*07b6*/ 	.byte	0x2d
	.zero		1


	//   ....[55]....
        /*07b8*/ 	.word	0x0000ec70
        /*07bc*/ 	.word	0x000000ff
        /*07c0*/ 	.word	0x00028c50
        /*07c4*/ 	.short	0x0101
        /*07c6*/ 	.byte	0x2d
	.zero		1


	//   ....[56]....
        /*07c8*/ 	.word	0x0000ef90
        /*07cc*/ 	.word	0x0000000a
        /*07d0*/ 	.word	0x00028c40
        /*07d4*/ 	.short	0x010a
        /*07d6*/ 	.byte	0x3f
	.zero		1


	//   ....[57]....
        /*07d8*/ 	.word	0x0000f320
        /*07dc*/ 	.word	0x0000000a
        /*07e0*/ 	.word	0x00028c30
        /*07e4*/ 	.short	0x0107
        /*07e6*/ 	.byte	0x3f
	.zero		1


	//   ....[58]....
        /*07e8*/ 	.word	0x0000f3d0
        /*07ec*/ 	.word	0x0000000a
        /*07f0*/ 	.word	0x00028c30
        /*07f4*/ 	.short	0x0101
        /*07f6*/ 	.byte	0x3f
	.zero		1


	//   ....[59]....
        /*07f8*/ 	.word	0x0000f400
        /*07fc*/ 	.word	0x0000000a
        /*0800*/ 	.word	0x00028c60
        /*0804*/ 	.short	0x010a
        /*0806*/ 	.byte	0x3f
	.zero		1


	//   ....[60]....
        /*0808*/ 	.word	0x0000fa40
        /*080c*/ 	.word	0x0000000a
        /*0810*/ 	.word	0x00028c50
        /*0814*/ 	.short	0x0107
        /*0816*/ 	.byte	0x3f
	.zero		1


	//   ....[61]....
        /*0818*/ 	.word	0x0000fb10
        /*081c*/ 	.word	0x0000000a
        /*0820*/ 	.word	0x00028c50
        /*0824*/ 	.short	0x0101
        /*0826*/ 	.byte	0x3f
	.zero		1


	//   ....[62]....
        /*0828*/ 	.word	0x0000fbf0
        /*082c*/ 	.word	0x00000005
        /*0830*/ 	.word	0x00028c20
        /*0834*/ 	.short	0x010a
        /*0836*/ 	.byte	0x3f
	.zero		1


	//   ....[63]....
        /*0838*/ 	.word	0x0000fd60
        /*083c*/ 	.word	0x00000004
        /*0840*/ 	.word	0x00028c40
        /*0844*/ 	.short	0x010a
        /*0846*/ 	.byte	0x3f
	.zero		1


	//   ....[64]....
        /*0848*/ 	.word	0x0000fe00
        /*084c*/ 	.word	0x00000005
        /*0850*/ 	.word	0x00028c40
        /*0854*/ 	.short	0x010a
        /*0856*/ 	.byte	0x3f
	.zero		1


	//   ....[65]....
        /*0858*/ 	.word	0x0000fe40
        /*085c*/ 	.word	0x00000004
        /*0860*/ 	.word	0x00028c60
        /*0864*/ 	.short	0x010a
        /*0866*/ 	.byte	0x3f
	.zero		1


	//   ....[66]....
        /*0868*/ 	.word	0x0000fe80
        /*086c*/ 	.word	0x00000005
        /*0870*/ 	.word	0x00028c60
        /*0874*/ 	.short	0x010a
        /*0876*/ 	.byte	0x3f
	.zero		1


	//   ....[67]....
        /*0878*/ 	.word	0x0000fef0
        /*087c*/ 	.word	0x00000005
        /*0880*/ 	.word	0x00028c50
        /*0884*/ 	.short	0x010a
        /*0886*/ 	.byte	0x3f
	.zero		1


	//   ....[68]....
        /*0888*/ 	.word	0x0000ff50
        /*088c*/ 	.word	0x00000005
        /*0890*/ 	.word	0x00028c50
        /*0894*/ 	.short	0x010a
        /*0896*/ 	.byte	0x3f
	.zero		1


	//   ....[69]....
        /*0898*/ 	.word	0x0000ffb0
        /*089c*/ 	.word	0x00000000
        /*08a0*/ 	.word	0x00028c00
        /*08a4*/ 	.short	0x010a
        /*08a6*/ 	.byte	0x3f
	.zero		1


	//   ....[70]....
        /*08a8*/ 	.word	0x00010010
        /*08ac*/ 	.word	0x00000004
        /*08b0*/ 	.word	0x00028c30
        /*08b4*/ 	.short	0x010a
        /*08b6*/ 	.byte	0x3f
	.zero		1


	//   ....[71]....
        /*08b8*/ 	.word	0x00010070
        /*08bc*/ 	.word	0x0000000e
        /*08c0*/ 	.word	0x00028c50
        /*08c4*/ 	.short	0x010a
        /*08c6*/ 	.byte	0x3f
	.zero		1


	//   ....[72]....
        /*08c8*/ 	.word	0x000100d0
        /*08cc*/ 	.word	0x00000004
        /*08d0*/ 	.word	0x00028c30
        /*08d4*/ 	.short	0x010a
        /*08d6*/ 	.byte	0x3f
	.zero		1


	//   ....[73]....
        /*08d8*/ 	.word	0x00010130
        /*08dc*/ 	.word	0x0000000e
        /*08e0*/ 	.word	0x00028c50
        /*08e4*/ 	.short	0x010a
        /*08e6*/ 	.byte	0x3f
	.zero		1


	//   ....[74]....
        /*08e8*/ 	.word	0x00010190
        /*08ec*/ 	.word	0x00000004
        /*08f0*/ 	.word	0x00028c30
        /*08f4*/ 	.short	0x010a
        /*08f6*/ 	.byte	0x3f
	.zero		1


	//   ....[75]....
        /*08f8*/ 	.word	0x000101f0
        /*08fc*/ 	.word	0x0000000c
        /*0900*/ 	.word	0x00028c50
        /*0904*/ 	.short	0x010a
        /*0906*/ 	.byte	0x3f
	.zero		1


	//   ....[76]....
        /*0908*/ 	.word	0x000102d0
        /*090c*/ 	.word	0x00000003
        /*0910*/ 	.word	0x00028c40
        /*0914*/ 	.short	0x010a
        /*0916*/ 	.byte	0x3f
	.zero		1


	//   ....[77]....
        /*0918*/ 	.word	0x00010c60
        /*091c*/ 	.word	0x00000003
        /*0920*/ 	.word	0x00028c20
        /*0924*/ 	.short	0x010a
        /*0926*/ 	.byte	0x3f
	.zero		1


	//   ....[78]....
        /*0928*/ 	.word	0x00010cc0
        /*092c*/ 	.word	0x00000003
        /*0930*/ 	.word	0x00028c60
        /*0934*/ 	.short	0x010a
        /*0936*/ 	.byte	0x3f
	.zero		1


	//   ....[79]....
        /*0938*/ 	.word	0x00011550
        /*093c*/ 	.word	0x0000000a
        /*0940*/ 	.word	0x00028c40
        /*0944*/ 	.short	0x010a
        /*0946*/ 	.byte	0x3f
	.zero		1


	//   ....[80]....
        /*0948*/ 	.word	0x000119d0
        /*094c*/ 	.word	0x0000000a
        /*0950*/ 	.word	0x00028c60
        /*0954*/ 	.short	0x010a
        /*0956*/ 	.byte	0x3f
	.zero		1


	//   ....[81]....
        /*0958*/ 	.word	0x00012130
        /*095c*/ 	.word	0x00000005
        /*0960*/ 	.word	0x00028c20
        /*0964*/ 	.short	0x010a
        /*0966*/ 	.byte	0x3f
	.zero		1


	//   ....[82]....
        /*0968*/ 	.word	0x000122d0
        /*096c*/ 	.word	0x00000004
        /*0970*/ 	.word	0x00028c40
        /*0974*/ 	.short	0x010a
        /*0976*/ 	.byte	0x3f
	.zero		1


	//   ....[83]....
        /*0978*/ 	.word	0x00012320
        /*097c*/ 	.word	0x00000005
        /*0980*/ 	.word	0x00028c40
        /*0984*/ 	.short	0x010a
        /*0986*/ 	.byte	0x3f
	.zero		1


	//   ....[84]....
        /*0988*/ 	.word	0x00012370
        /*098c*/ 	.word	0x00000004
        /*0990*/ 	.word	0x00028c60
        /*0994*/ 	.short	0x010a
        /*0996*/ 	.byte	0x3f
	.zero		1


	//----- nvinfo : EIATTR_NUM_MBARRIERS
	.align		4
.L_494:
        /*0998*/ 	.byte	0x03, 0x38
        /*099a*/ 	.short	0x0016


	//----- nvinfo : EIATTR_EXIT_INSTR_OFFSETS
	.align		4
        /*099c*/ 	.byte	0x04, 0x1c
        /*099e*/ 	.short	(.L_496 - .L_495)


	//   ....[0]....
.L_495:
        /*09a0*/ 	.word	0x0000fed0


	//----- nvinfo : EIATTR_MAX_THREADS
	.align		4
.L_496:
        /*09a4*/ 	.byte	0x04, 0x05
        /*09a6*/ 	.short	(.L_498 - .L_497)
.L_497:
        /*09a8*/ 	.word	0x00000180
        /*09ac*/ 	.word	0x00000001
        /*09b0*/ 	.word	0x00000001


	//----- nvinfo : EIATTR_CRS_STACK_SIZE
	.align		4
.L_498:
        /*09b4*/ 	.byte	0x04, 0x1e
        /*09b6*/ 	.short	(.L_500 - .L_499)
.L_499:
        /*09b8*/ 	.word	0x00000000


	//----- nvinfo : EIATTR_CBANK_PARAM_SIZE
	.align		4
.L_500:
        /*09bc*/ 	.byte	0x03, 0x19
        /*09be*/ 	.short	0x0a70


	//----- nvinfo : EIATTR_PARAM_CBANK
	.align		4
        /*09c0*/ 	.byte	0x04, 0x0a
        /*09c2*/ 	.short	(.L_502 - .L_501)
	.align		4
.L_501:
        /*09c4*/ 	.word	index@(.nv.constant0._ZN7cutlass13device_kernelIN5flash11enable_sm90INS1_16FlashAttnFwdSm90INS1_25CollectiveMainloopFwdSm90ILi2EN4cute5tupleIJNS5_1CILi1EEES8_S8_EEENS6_IJNS7_ILi64EEESA_SA_EEELi512ENS_6half_tEfNS_4arch4Sm90ELb1ELb0ELb1ELb0ELb1ELb0ELb0ELb0ELb0ELb1ELb1ELb0EEENS1_21CollectiveEpilogueFwdINS6_IJSA_NS7_ILi512EEESA_EEES9_SC_SE_Li256ELb0ELb1ELb1ELb0EEENS1_19SingleTileSchedulerILb0ELb1ELb1ELi64EEEEEEEEEvNT_6ParamsE)
        /*09c8*/ 	.short	0x0210
        /*09ca*/ 	.short	0x0a70


	//----- nvinfo : EIATTR_SW_WAR
	.align		4
.L_502:
        /*09cc*/ 	.byte	0x04, 0x36
        /*09ce*/ 	.short	(.L_504 - .L_503)
.L_503:
        /*09d0*/ 	.word	0x00000008
.L_504:


//--------------------- .nv.info._ZN7cutlass13device_kernelIN5flash11enable_sm90INS1_16FlashAttnFwdSm90INS1_25CollectiveMainloopFwdSm90ILi2EN4cute5tupleIJNS5_1CILi1EEES8_S8_EEENS6_IJNS7_ILi64EEESA_SA_EEELi512ENS_6half_tEfNS_4arch4Sm90ELb1ELb0ELb1ELb0ELb1ELb0ELb1ELb0ELb0ELb1ELb1ELb0EEENS1_21CollectiveEpilogueFwdINS6_IJSA_NS7_ILi512EEESA_EEES9_SC_SE_Li256ELb0ELb1ELb1ELb0EEENS1_19SingleTileSchedulerILb0ELb1ELb1ELi64EEEEEEEEEvNT_6ParamsE --------------------------
	.section	.nv.info._ZN7cutlass13device_kernelIN5flash11enable_sm90INS1_16FlashAttnFwdSm90INS1_25CollectiveMainloopFwdSm90ILi2EN4cute5tupleIJNS5_1CILi1EEES8_S8_EEENS6_IJNS7_ILi64EEESA_SA_EEELi512ENS_6half_tEfNS_4arch4Sm90ELb1ELb0ELb1ELb0ELb1ELb0ELb1ELb0ELb0ELb1ELb1ELb0EEENS1_21CollectiveEpilogueFwdINS6_IJSA_NS7_ILi512EEESA_EEES9_SC_SE_Li256ELb0ELb1ELb1ELb0EEENS1_19SingleTileSchedulerILb0ELb1ELb1ELi64EEEEEEEEEvNT_6ParamsE,"",@"SHT_CUDA_INFO"
	.sectionflags	@""
	.align	4


	//----- nvinfo : EIATTR_CUDA_API_VERSION
	.align		4
        /*0000*/ 	.byte	0x04, 0x37
        /*0002*/ 	.short	(.L_506 - .L_505)
.L_505:
        /*0004*/ 	.word	0x00000082


	//----- nvinfo : EIATTR_KPARAM_INFO
	.align		4
.L_506:
        /*0008*/ 	.byte	0x04, 0x17
        /*000a*/ 	.short	(.L_508 - .L_507)
.L_507:
        /*000c*/ 	.word	0x00000000
        /*0010*/ 	.short	0x0000
        /*0012*/ 	.short	0x0070
        /*0014*/ 	.byte	0x00, 0xf0, 0x01, 0x2c


	//----- nvinfo : EIATTR_SPARSE_MMA_MASK
	.align		4
.L_508:
        /*0018*/ 	.byte	0x03, 0x50
        /*001a*/ 	.short	0x0000


	//----- nvinfo : EIATTR_MAXREG_COUNT
	.align		4
        /*001c*/ 	.byte	0x03, 0x1b
        /*001e*/ 	.short	0x00a8


	//----- nvinfo : EIATTR_NUM_BARRIERS
	.align		4
        /*0020*/ 	.byte	0x02, 0x4c
        /*0022*/ 	.byte	0x10
	.zero		1


	//----- nvinfo : EIATTR_EXTERNS
	.align		4
        /*0024*/ 	.byte	0x04, 0x0f
        /*0026*/ 	.short	(.L_510 - .L_509)


	//   ....[0]....
	.align		4
.L_509:
        /*0028*/ 	.word	index@(__assertfail)


	//----- nvinfo : EIATTR_ANNOTATIONS
	.align		4
.L_510:
        /*002c*/ 	.byte	0x04, 0x55
        /*002e*/ 	.short	(.L_512 - .L_511)


	//   ....[0]....
.L_511:
        /*0030*/ 	.word	0x00000001
        /*0034*/ 	.byte	0x90, 0x08, 0x00, 0x00, 0x01, 0x00, 0x00, 0x00, 0x10, 0x0a, 0x00, 0x00, 0x01, 0x00, 0x00, 0x00
        /*0044*/ 	.byte	0x20, 0x13, 0x00, 0x00, 0x01, 0x00, 0x00, 0x00, 0x90, 0x36, 0x00, 0x00, 0x01, 0x00, 0x00, 0x00
        /*0054*/ 	.byte	0x70, 0xdd, 0x00, 0x00, 0x01, 0x00, 0x00, 0x00, 0x50, 0x02, 0x01, 0x00, 0x01, 0x00, 0x00, 0x00
        /*0064*/ 	.byte	0xf0, 0x15, 0x01, 0x00, 0x01, 0x00, 0x00, 0x00, 0x50, 0x4a, 0x01, 0x00


	//----- nvinfo : EIATTR_MERCURY_ISA_VERSION
	.align		4
.L_512:
        /*0070*/ 	.byte	0x03, 0x5f
        /*0072*/ 	.short	0x0101


	//----- nvinfo : EIATTR_INT_WARP_WIDE_INSTR_OFFSETS
	.align		4
        /*0074*/ 	.byte	0x04, 0x31
        /*0076*/ 	.short	(.L_514 - .L_513)


	//   ....[0]....
.L_513:
        /*0078*/ 	.word	0x000000c0


	//   ....[1]....
        /*007c*/ 	.word	0x000000d0


	//   ....[2]....
        /*0080*/ 	.word	0x000000e0


	//   ....[3]....
        /*0084*/ 	.word	0x00000180


	//----- nvinfo : EIATTR_COOP_GROUP_MASK_REGIDS
	.align		4
.L_514:
        /*0088*/ 	.byte	0x04, 0x29
        /*008a*/ 	.short	(.L_516 - .L_515)


	//   ....[0]....
.L_515:
        /*008c*/ 	.word	0xffffffff


	//   ....[1]....
        /*0090*/ 	.word	0xffffffff


	//   ....[2]....
        /*0094*/ 	.word	0xffffffff


	//   ....[3]....
        /*0098*/ 	.word	0xffffffff


	//   ....[4]....
        /*009c*/ 	.word	0xffffffff


	//   ....[5]....
        /*00a0*/ 	.word	0xffffffff


	//   ....[6]....
        /*00a4*/ 	.word	0xffffffff


	//   ....[7]....
        /*00a8*/ 	.word	0xffffffff


	//   ....[8]....
        /*00ac*/ 	.word	0xffffffff


	//   ....[9]....
        /*00b0*/ 	.word	0xffffffff


	//   ....[10]....
        /*00b4*/ 	.word	0xffffffff


	//   ....[11]....
        /*00b8*/ 	.word	0xffffffff


	//   ....[12]....
        /*00bc*/ 	.word	0xffffffff


	//   ....[13]....
        /*00c0*/ 	.word	0xffffffff


	//   ....[14]....
        /*00c4*/ 	.word	0xffffffff


	//   ....[15]....
        /*00c8*/ 	.word	0xffffffff


	//   ....[16]....
        /*00cc*/ 	.word	0xffffffff


	//   ....[17]....
        /*00d0*/ 	.word	0xffffffff


	//   ....[18]....
        /*00d4*/ 	.word	0xffffffff


	//   ....[19]....
        /*00d8*/ 	.word	0xffffffff


	//   ....[20]....
        /*00dc*/ 	.word	0xffffffff


	//   ....[21]....
        /*00e0*/ 	.word	0xffffffff


	//   ....[22]....
        /*00e4*/ 	.word	0xffffffff


	//   ....[23]....
        /*00e8*/ 	.word	0xffffffff


	//   ....[24]....
        /*00ec*/ 	.word	0xffffffff


	//   ....[25]....
        /*00f0*/ 	.word	0xffffffff


	//   ....[26]....
        /*00f4*/ 	.word	0xffffffff


	//   ....[27]....
        /*00f8*/ 	.word	0xffffffff


	//   ....[28]....
        /*00fc*/ 	.word	0xffffffff


	//   ....[29]....
        /*0100*/ 	.word	0xffffffff


	//   ....[30]....
        /*0104*/ 	.word	0xffffffff


	//   ....[31]....
        /*0108*/ 	.word	0xffffffff


	//   ....[32]....
        /*010c*/ 	.word	0xffffffff


	//   ....[33]....
        /*0110*/ 	.word	0xffffffff


	//   ....[34]....
        /*0114*/ 	.word	0xffffffff


	//   ....[35]....
        /*0118*/ 	.word	0xffffffff


	//   ....[36]....
        /*011c*/ 	.word	0xffffffff


	//   ....[37]....
        /*0120*/ 	.word	0xffffffff


	//   ....[38]....
        /*0124*/ 	.word	0xffffffff


	//   ....[39]....
        /*0128*/ 	.word	0xffffffff


	//   ....[40]....
        /*012c*/ 	.word	0xffffffff


	//   ....[41]....
        /*0130*/ 	.word	0xffffffff


	//   ....[42]....
        /*0134*/ 	.word	0xffffffff


	//   ....[43]....
        /*0138*/ 	.word	0xffffffff


	//   ....[44]....
        /*013c*/ 	.word	0xffffffff


	//   ....[45]....
        /*0140*/ 	.word	0xffffffff


	//   ....[46]....
        /*0144*/ 	.word	0xffffffff


	//   ....[47]....
        /*0148*/ 	.word	0xffffffff


	//   ....[48]....
        /*014c*/ 	.word	0xffffffff


	//   ....[49]....
        /*0150*/ 	.word	0xffffffff


	//   ....[50]....
        /*0154*/ 	.word	0xffffffff


	//   ....[51]....
        /*0158*/ 	.word	0xffffffff


	//   ....[52]....
        /*015c*/ 	.word	0xffffffff


	//   ....[53]....
        /*0160*/ 	.word	0xffffffff


	//   ....[54]....
        /*0164*/ 	.word	0xffffffff


	//   ....[55]....
        /*0168*/ 	.word	0xffffffff


	//   ....[56]....
        /*016c*/ 	.word	0xffffffff


	//   ....[57]....
        /*0170*/ 	.word	0xffffffff


	//   ....[58]....
        /*0174*/ 	.word	0xffffffff


	//   ....[59]....
        /*0178*/ 	.word	0xffffffff


	//   ....[60]....
        /*017c*/ 	.word	0xffffffff


	//   ....[61]....
        /*0180*/ 	.word	0xffffffff


	//   ....[62]....
        /*0184*/ 	.word	0xffffffff


	//   ....[63]....
        /*0188*/ 	.word	0xffffffff


	//   ....[64]....
        /*018c*/ 	.word	0xffffffff


	//   ....[65]....
        /*0190*/ 	.word	0xffffffff


	//   ....[66]....
        /*0194*/ 	.word	0xffffffff


	//   ....[67]....
        /*0198*/ 	.word	0xffffffff


	//   ....[68]....
        /*019c*/ 	.word	0xffffffff


	//   ....[69]....
        /*01a0*/ 	.word	0xffffffff


	//   ....[70]....
        /*01a4*/ 	.word	0xffffffff


	//   ....[71]....
        /*01a8*/ 	.word	0xffffffff


	//   ....[72]....
        /*01ac*/ 	.word	0xffffffff


	//   ....[73]....
        /*01b0*/ 	.word	0xffffffff


	//   ....[74]....
        /*01b4*/ 	.word	0xffffffff


	//   ....[75]....
        /*01b8*/ 	.word	0xffffffff


	//   ....[76]....
        /*01bc*/ 	.word	0xffffffff


	//   ....[77]....
        /*01c0*/ 	.word	0xffffffff


	//   ....[78]....
        /*01c4*/ 	.word	0xffffffff


	//   ....[79]....
        /*01c8*/ 	.word	0xffffffff


	//   ....[80]....
        /*01cc*/ 	.word	0xffffffff


	//   ....[81]....
        /*01d0*/ 	.word	0xffffffff


	//   ....[82]....
        /*01d4*/ 	.word	0xffffffff


	//   ....[83]....
        /*01d8*/ 	.word	0xffffffff


	//   ....[84]....
        /*01dc*/ 	.word	0xffffffff


	//   ....[85]....
        /*01e0*/ 	.word	0xffffffff


	//   ....[86]....
        /*01e4*/ 	.word	0xffffffff


	//   ....[87]....
        /*01e8*/ 	.word	0xffffffff


	//   ....[88]....
        /*01ec*/ 	.word	0xffffffff


	//   ....[89]....
        /*01f0*/ 	.word	0xffffffff


	//   ....[90]....
        /*01f4*/ 	.word	0xffffffff


	//   ....[91]....
        /*01f8*/ 	.word	0xffffffff


	//   ....[92]....
        /*01fc*/ 	.word	0xffffffff


	//   ....[93]....
        /*0200*/ 	.word	0x0500000f


	//   ....[94]....
        /*0204*/ 	.word	0x0500000f


	//   ....[95]....
        /*0208*/ 	.word	0x0500000f


	//   ....[96]....
        /*020c*/ 	.word	0x0500000f


	//   ....[97]....
        /*0210*/ 	.word	0x0500000f


	//   ....[98]....
        /*0214*/ 	.word	0x0500000f


	//   ....[99]....
        /*0218*/ 	.word	0x0500000f


	//   ....[100]....
        /*021c*/ 	.word	0x0500000f


	//   ....[101]....
        /*0220*/ 	.word	0x0500000f


	//   ....[102]....
        /*0224*/ 	.word	0x0500000f


	//   ....[103]....
        /*0228*/ 	.word	0x0500000f


	//   ....[104]....
        /*022c*/ 	.word	0x0500000f


	//   ....[105]....
        /*0230*/ 	.word	0x0500000f


	//   ....[106]....
        /*0234*/ 	.word	0x0500000f


	//   ....[107]....
        /*0238*/ 	.word	0x0500000f


	//   ....[108]....
        /*023c*/ 	.word	0x0500000f


	//   ....[109]....
        /*0240*/ 	.word	0x0500000f


	//   ....[110]....
        /*0244*/ 	.word	0x0500000f


	//   ....[111]....
        /*0248*/ 	.word	0x0500000f


	//   ....[112]....
        /*024c*/ 	.word	0x0500000f


	//   ....[113]....
        /*0250*/ 	.word	0x0500000f


	//   ....[114]....
        /*0254*/ 	.word	0x0500000f


	//   ....[115]....
        /*0258*/ 	.word	0x0500000f


	//   ....[116]....
        /*025c*/ 	.word	0x0500000f


	//   ....[117]....
        /*0260*/ 	.word	0x0500000f


	//   ....[118]....
        /*0264*/ 	.word	0x0500000f


	//   ....[119]....
        /*0268*/ 	.word	0x0500000f


	//   ....[120]....
        /*026c*/ 	.word	0x0500000f


	//   ....[121]....
        /*0270*/ 	.word	0x0500000f


	//   ....[122]....
        /*0274*/ 	.word	0x0500000f


	//   ....[123]....
        /*0278*/ 	.word	0x0500000f


	//   ....[124]....
        /*027c*/ 	.word	0x0500000f


	//   ....[125]....
        /*0280*/ 	.word	0x0500000f


	//   ....[126]....
        /*0284*/ 	.word	0x0500000f


	//   ....[127]....
        /*0288*/ 	.word	0x0500000f


	//   ....[128]....
        /*028c*/ 	.word	0x0500000f


	//   ....[129]....
        /*0290*/ 	.word	0x0500000f


	//   ....[130]....
        /*0294*/ 	.word	0x0500000f


	//   ....[131]....
        /*0298*/ 	.word	0x0500000f


	//   ....[132]....
        /*029c*/ 	.word	0x0500000f


	//   ....[133]....
        /*02a0*/ 	.word	0x0500000f


	//   ....[134]....
        /*02a4*/ 	.word	0x0500000f


	//   ....[135]....
        /*02a8*/ 	.word	0x0500000f


	//   ....[136]....
        /*02ac*/ 	.word	0x0500000f


	//   ....[137]....
        /*02b0*/ 	.word	0x0500000f


	//   ....[138]....
        /*02b4*/ 	.word	0x0500000f


	//   ....[139]....
        /*02b8*/ 	.word	0x0500000f


	//   ....[140]....
        /*02bc*/ 	.word	0x0500000f


	//   ....[141]....
        /*02c0*/ 	.word	0x0500000f


	//   ....[142]....
        /*02c4*/ 	.word	0x0500000f


	//----- nvinfo : EIATTR_COOP_GROUP_INSTR_OFFSETS
	.align		4
.L_516:
        /*02c8*/ 	.byte	0x04, 0x28
        /*02ca*/ 	.short	(.L_518 - .L_517)


	//   ....[0]....
.L_517:
        /*02cc*/ 	.word	0x00000080


	//   ....[1]....
        /*02d0*/ 	.word	0x00000090


	//   ....[2]....
        /*02d4*/ 	.word	0x000002b0


	//   ....[3]....
        /*02d8*/ 	.word	0x00000410


	//   ....[4]....
        /*02dc*/ 	.word	0x00000530


	//   ....[5]....
        /*02e0*/ 	.word	0x00000690


	//   ....[6]....
        /*02e4*/ 	.word	0x00001440


	//   ....[7]....
        /*02e8*/ 	.word	0x00003420


	//   ....[8]....
        /*02ec*/ 	.word	0x00004580


	//   ....[9]....
        /*02f0*/ 	.word	0x00005570


	//   ....[10]....
        /*02f4*/ 	.word	0x000055f0


	//   ....[11]....
        /*02f8*/ 	.word	0x00005b90


	//   ....[12]....
        /*02fc*/ 	.word	0x00005c70


	//   ....[13]....
        /*0300*/ 	.word	0x00006050


	//   ....[14]....
        /*0304*/ 	.word	0x000060b0


	//   ....[15]....
        /*0308*/ 	.word	0x00006aa0


	//   ....[16]....
        /*030c*/ 	.word	0x00007620


	//   ....[17]....
        /*0310*/ 	.word	0x00008610


	//   ....[18]....
        /*0314*/ 	.word	0x00008670


	//   ....[19]....
        /*0318*/ 	.word	0x00008c00


	//   ....[20]....
        /*031c*/ 	.word	0x00008d40


	//   ....[21]....
        /*0320*/ 	.word	0x00009110


	//   ....[22]....
        /*0324*/ 	.word	0x00009180


	//   ....[23]....
        /*0328*/ 	.word	0x0000a2a0


	//   ....[24]....
        /*032c*/ 	.word	0x0000abc0


	//   ....[25]....
        /*0330*/ 	.word	0x0000bdb0


	//   ....[26]....
        /*0334*/ 	.word	0x0000be40


	//   ....[27]....
        /*0338*/ 	.word	0x0000c140


	//   ....[28]....
        /*033c*/ 	.word	0x0000c310


	//   ....[29]....
        /*0340*/ 	.word	0x0000d250


	//   ....[30]....
        /*0344*/ 	.word	0x0000d330


	//   ....[31]....
        /*0348*/ 	.word	0x0000d390


	//   ....[32]....
        /*034c*/ 	.word	0x0000d3c0


	//   ....[33]....
        /*0350*/ 	.word	0x0000d3e0


	//   ....[34]....
        /*0354*/ 	.word	0x0000de80


	//   ....[35]....
        /*0358*/ 	.word	0x0000e3a0


	//   ....[36]....
        /*035c*/ 	.word	0x0000e3d0


	//   ....[37]....
        /*0360*/ 	.word	0x0000e3f0


	//   ....[38]....
        /*0364*/ 	.word	0x0000e400


	//   ....[39]....
        /*0368*/ 	.word	0x0000e8a0


	//   ....[40]....
        /*036c*/ 	.word	0x0000e8d0


	//   ....[41]....
        /*0370*/ 	.word	0x0000f530


	//   ....[42]....
        /*0374*/ 	.word	0x0000f550


	//   ....[43]....
        /*0378*/ 	.word	0x000105b0


	//   ....[44]....
        /*037c*/ 	.word	0x00011960


	//   ....[45]....
        /*0380*/ 	.word	0x00011980


	//   ....[46]....
        /*0384*/ 	.word	0x00011990


	//   ....[47]....
        /*0388*/ 	.word	0x000119d0


	//   ....[48]....
        /*038c*/ 	.word	0x00011a20


	//   ....[49]....
        /*0390*/ 	.word	0x00011a40


	//   ....[50]....
        /*0394*/ 	.word	0x00011a90


	//   ....[51]....
        /*0398*/ 	.word	0x00011ab0


	//   ....[52]....
        /*039c*/ 	.word	0x00012060


	//   ....[53]....
        /*03a0*/ 	.word	0x000120a0


	//   ....[54]....
        /*03a4*/ 	.word	0x000120d0


	//   ....[55]....
        /*03a8*/ 	.word	0x00012100


	//   ....[56]....
        /*03ac*/ 	.word	0x00012140


	//   ....[57]....
        /*03b0*/ 	.word	0x00012210


	//   ....[58]....
        /*03b4*/ 	.word	0x00012230


	//   ....[59]....
        /*03b8*/ 	.word	0x00012260


	//   ....[60]....
        /*03bc*/ 	.word	0x00012970


	//   ....[61]....
        /*03c0*/ 	.word	0x000129a0


	//   ....[62]....
        /*03c4*/ 	.word	0x00012a30


	//   ....[63]....
        /*03c8*/ 	.word	0x00012ae0


	//   ....[64]....
        /*03cc*/ 	.word	0x00012bd0


	//   ....[65]....
        /*03d0*/ 	.word	0x00012ca0


	//   ....[66]....
        /*03d4*/ 	.word	0x00012d00


	//   ....[67]....
        /*03d8*/ 	.word	0x00012d80


	//   ....[68]....
        /*03dc*/ 	.word	0x00013250


	//   ....[69]....
        /*03e0*/ 	.word	0x00013280


	//   ....[70]....
        /*03e4*/ 	.word	0x000132b0


	//   ....[71]....
        /*03e8*/ 	.word	0x000132e0


	//   ....[72]....
        /*03ec*/ 	.word	0x00013310


	//   ....[73]....
        /*03f0*/ 	.word	0x00013360


	//   ....[74]....
        /*03f4*/ 	.word	0x000134e0


	//   ....[75]....
        /*03f8*/ 	.word	0x00013510


	//   ....[76]....
        /*03fc*/ 	.word	0x00013f00


	//   ....[77]....
        /*0400*/ 	.word	0x00013f20


	//   ....[78]....
        /*0404*/ 	.word	0x00013f30


	//   ....[79]....
        /*0408*/ 	.word	0x00013f50


	//   ....[80]....
        /*040c*/ 	.word	0x00013f70


	//   ....[81]....
        /*0410*/ 	.word	0x00013fa0


	//   ....[82]....
        /*0414*/ 	.word	0x00013fc0


	//   ....[83]....
        /*0418*/ 	.word	0x00013ff0


	//   ....[84]....
        /*041c*/ 	.word	0x00014350


	//   ....[85]....
        /*0420*/ 	.word	0x00014380


	//   ....[86]....
        /*0424*/ 	.word	0x000143b0


	//   ....[87]....
        /*0428*/ 	.word	0x000143d0


	//   ....[88]....
        /*042c*/ 	.word	0x000143e0


	//   ....[89]....
        /*0430*/ 	.word	0x00014400


	//   ....[90]....
        /*0434*/ 	.word	0x000144a0


	//   ....[91]....
        /*0438*/ 	.word	0x000144e0


	//   ....[92]....
        /*043c*/ 	.word	0x000149e0


	//   ....[93]....
        /*0440*/ 	.word	0x00014f40


	//   ....[94]....
        /*0444*/ 	.word	0x00015030


	//   ....[95]....
        /*0448*/ 	.word	0x000150d0


	//   ....[96]....
        /*044c*/ 	.word	0x00015150


	//   ....[97]....
        /*0450*/ 	.word	0x00015200


	//   ....[98]....
        /*0454*/ 	.word	0x00015260


	//   ....[99]....
        /*0458*/ 	.word	0x00015320


	//   ....[100]....
        /*045c*/ 	.word	0x00015380


	//   ....[101]....
        /*0460*/ 	.word	0x00015420


	//   ....[102]....
        /*0464*/ 	.word	0x000154c0


	//   ....[103]....
        /*0468*/ 	.word	0x00015530


	//   ....[104]....
        /*046c*/ 	.word	0x000155e0


	//   ....[105]....
        /*0470*/ 	.word	0x000156d0


	//   ....[106]....
        /*0474*/ 	.word	0x00015770


	//   ....[107]....
        /*0478*/ 	.word	0x00015850


	//   ....[108]....
        /*047c*/ 	.word	0x00015960


	//   ....[109]....
        /*0480*/ 	.word	0x000159b0


	//   ....[110]....
        /*0484*/ 	.word	0x00015a40


	//   ....[111]....
        /*0488*/ 	.word	0x00015b20


	//   ....[112]....
        /*048c*/ 	.word	0x00015d80


	//   ....[113]....
        /*0490*/ 	.word	0x00015df0


	//   ....[114]....
        /*0494*/ 	.word	0x00016020


	//   ....[115]....
        /*0498*/ 	.word	0x00016090


	//   ....[116]....
        /*049c*/ 	.word	0x00016260


	//   ....[117]....
        /*04a0*/ 	.word	0x000162b0


	//   ....[118]....
        /*04a4*/ 	.word	0x00016400


	//   ....[119]....
        /*04a8*/ 	.word	0x000164e0


	//   ....[120]....
        /*04ac*/ 	.word	0x00016740


	//   ....[121]....
        /*04b0*/ 	.word	0x00016790


	//   ....[122]....
        /*04b4*/ 	.word	0x00016950


	//   ....[123]....
        /*04b8*/ 	.word	0x000169a0


	//   ....[124]....
        /*04bc*/ 	.word	0x00016b60


	//   ....[125]....
        /*04c0*/ 	.word	0x00016bb0


	//   ....[126]....
        /*04c4*/ 	.word	0x00016c90


	//   ....[127]....
        /*04c8*/ 	.word	0x00016d30


	//   ....[128]....
        /*04cc*/ 	.word	0x00016d90


	//   ....[129]....
        /*04d0*/ 	.word	0x00016e30


	//   ....[130]....
        /*04d4*/ 	.word	0x00016e90


	//   ....[131]....
        /*04d8*/ 	.word	0x00016f30


	//   ....[132]....
        /*04dc*/ 	.word	0x00016f90


	//   ....[133]....
        /*04e0*/ 	.word	0x00017030


	//   ....[134]....
        /*04e4*/ 	.word	0x00017110


	//   ....[135]....
        /*04e8*/ 	.word	0x000171d0


	//   ....[136]....
        /*04ec*/ 	.word	0x000172b0


	//   ....[137]....
        /*04f0*/ 	.word	0x000173b0


	//   ....[138]....
        /*04f4*/ 	.word	0x000174d0


	//   ....[139]....
        /*04f8*/ 	.word	0x000175b0


	//   ....[140]....
        /*04fc*/ 	.word	0x000176c0


	//   ....[141]....
        /*0500*/ 	.word	0x00017790


	//   ....[142]....
        /*0504*/ 	.word	0x000178a0


	//----- nvinfo : EIATTR_REG_RECONFIG
	.align		4
.L_518:
        /*0508*/ 	.byte	0x01, 0x54
	.zero		2


	//----- nvinfo : EIATTR_SYSCALL_OFFSETS
	.align		4
        /*050c*/ 	.byte	0x04, 0x46
        /*050e*/ 	.short	(.L_520 - .L_519)


	//   ....[0]....
.L_519:
        /*0510*/ 	.word	0x000035d0


	//   ....[1]....
        /*0514*/ 	.word	0x00010e10


	//   ....[2]....
        /*0518*/ 	.word	0x00010f50


	//   ....[3]....
        /*051c*/ 	.word	0x00011040


	//   ....[4]....
        /*0520*/ 	.word	0x00011d30


	//   ....[5]....
        /*0524*/ 	.word	0x00012530


	//----- nvinfo : EIATTR_MBARRIER_INSTR_OFFSETS
	.align		4
.L_520:
        /*0528*/ 	.byte	0x04, 0x39
        /*052a*/ 	.short	(.L_522 - .L_521)


	//   ....[0]....
.L_521:
        /*052c*/ 	.word	0x00000190
        /*0530*/ 	.word	0x000000ff
        /*0534*/ 	.word	0x00038800
        /*0538*/ 	.short	0x0100
        /*053a*/ 	.byte	0x08
	.zero		1


	//   ....[1]....
        /*053c*/ 	.word	0x000001a0
        /*0540*/ 	.word	0x000000ff
        /*0544*/ 	.word	0x00038810
        /*0548*/ 	.short	0x0100
        /*054a*/ 	.byte	0x08
	.zero		1


	//   ....[2]....
        /*054c*/ 	.word	0x000001b0
        /*0550*/ 	.word	0x000000ff
        /*0554*/ 	.word	0x00038820
        /*0558*/ 	.short	0x0100
        /*055a*/ 	.byte	0x08
	.zero		1


	//   ....[3]....
        /*055c*/ 	.word	0x00000260
        /*0560*/ 	.word	0x000000ff
        /*0564*/ 	.word	0x00038830
        /*0568*/ 	.short	0x0100
        /*056a*/ 	.byte	0x06
	.zero		1


	//   ....[4]....
        /*056c*/ 	.word	0x00000270
        /*0570*/ 	.word	0x000000ff
        /*0574*/ 	.word	0x00038840
        /*0578*/ 	.short	0x0100
        /*057a*/ 	.byte	0x06
	.zero		1


	//   ....[5]....
        /*057c*/ 	.word	0x00000280
        /*0580*/ 	.word	0x000000ff
        /*0584*/ 	.word	0x00038838
        /*0588*/ 	.short	0x0100
        /*058a*/ 	.byte	0x06
	.zero		1


	//   ....[6]....
        /*058c*/ 	.word	0x00000290
        /*0590*/ 	.word	0x000000ff
        /*0594*/ 	.word	0x00038848
        /*0598*/ 	.short	0x0100
        /*059a*/ 	.byte	0x06
	.zero		1


	//   ....[7]....
        /*059c*/ 	.word	0x000003c0
        /*05a0*/ 	.word	0x000000ff
        /*05a4*/ 	.word	0x00038850
        /*05a8*/ 	.short	0x0100
        /*05aa*/ 	.byte	0x08
	.zero		1


	//   ....[8]....
        /*05ac*/ 	.word	0x000003d0
        /*05b0*/ 	.word	0x000000ff
        /*05b4*/ 	.word	0x00038860
        /*05b8*/ 	.short	0x0100
        /*05ba*/ 	.byte	0x08
	.zero		1


	//   ....[9]....
        /*05bc*/ 	.word	0x000003e0
        /*05c0*/ 	.word	0x000000ff
        /*05c4*/ 	.word	0x00038858
        /*05c8*/ 	.short	0x0100
        /*05ca*/ 	.byte	0x08
	.zero		1


	//   ....[10]....
        /*05cc*/ 	.word	0x000003f0
        /*05d0*/ 	.word	0x000000ff
        /*05d4*/ 	.word	0x00038868
        /*05d8*/ 	.short	0x0100
        /*05da*/ 	.byte	0x08
	.zero		1


	//   ....[11]....
        /*05dc*/ 	.word	0x000004e0
        /*05e0*/ 	.word	0x000000ff
        /*05e4*/ 	.word	0x00038870
        /*05e8*/ 	.short	0x0100
        /*05ea*/ 	.byte	0x06
	.zero		1


	//   ....[12]....
        /*05ec*/ 	.word	0x000004f0
        /*05f0*/ 	.word	0x000000ff
        /*05f4*/ 	.word	0x00038880
        /*05f8*/ 	.short	0x0100
        /*05fa*/ 	.byte	0x06
	.zero		1


	//   ....[13]....
        /*05fc*/ 	.word	0x00000500
        /*0600*/ 	.word	0x000000ff
        /*0604*/ 	.word	0x00038878
        /*0608*/ 	.short	0x0100
        /*060a*/ 	.byte	0x06
	.zero		1


	//   ....[14]....
        /*060c*/ 	.word	0x00000510
        /*0610*/ 	.word	0x000000ff
        /*0614*/ 	.word	0x00038888
        /*0618*/ 	.short	0x0100
        /*061a*/ 	.byte	0x06
	.zero		1


	//   ....[15]....
        /*061c*/ 	.word	0x00000640
        /*0620*/ 	.word	0x000000ff
        /*0624*/ 	.word	0x00038890
        /*0628*/ 	.short	0x0100
        /*062a*/ 	.byte	0x08
	.zero		1


	//   ....[16]....
        /*062c*/ 	.word	0x00000650
        /*0630*/ 	.word	0x000000ff
        /*0634*/ 	.word	0x000388a0
        /*0638*/ 	.short	0x0100
        /*063a*/ 	.byte	0x08
	.zero		1


	//   ....[17]....
        /*063c*/ 	.word	0x00000660
        /*0640*/ 	.word	0x000000ff
        /*0644*/ 	.word	0x00038898
        /*0648*/ 	.short	0x0100
        /*064a*/ 	.byte	0x08
	.zero		1


	//   ....[18]....
        /*064c*/ 	.word	0x00000670
        /*0650*/ 	.word	0x000000ff
        /*0654*/ 	.word	0x000388a8
        /*0658*/ 	.short	0x0100
        /*065a*/ 	.byte	0x08
	.zero		1


	//   ....[19]....
        /*065c*/ 	.word	0x000007b0
        /*0660*/ 	.word	0x000000ff
        /*0664*/ 	.word	0x000388b0
        /*0668*/ 	.short	0x0100
        /*066a*/ 	.byte	0x08
	.zero		1


	//   ....[20]....
        /*066c*/ 	.word	0x000007c0
        /*0670*/ 	.word	0x000000ff
        /*0674*/ 	.word	0x000388c0
        /*0678*/ 	.short	0x0100
        /*067a*/ 	.byte	0x08
	.zero		1


	//   ....[21]....
        /*067c*/ 	.word	0x000007d0
        /*0680*/ 	.word	0x000000ff
        /*0684*/ 	.word	0x000388b8
        /*0688*/ 	.short	0x0100
        /*068a*/ 	.byte	0x08
	.zero		1


	//   ....[22]....
        /*068c*/ 	.word	0x000007e0
        /*0690*/ 	.word	0x000000ff
        /*0694*/ 	.word	0x000388c8
        /*0698*/ 	.short	0x0100
        /*069a*/ 	.byte	0x08
	.zero		1


	//   ....[23]....
        /*069c*/ 	.word	0x00001820
        /*06a0*/ 	.word	0x00000004
        /*06a4*/ 	.word	0x00000000
        /*06a8*/ 	.short	0x0101
        /*06aa*/ 	.byte	0x3f
	.zero		1


	//   ....[24]....
        /*06ac*/ 	.word	0x00002300
        /*06b0*/ 	.word	0x00000004
        /*06b4*/ 	.word	0x00000000
        /*06b8*/ 	.short	0x0101
        /*06ba*/ 	.byte	0x3f
	.zero		1


	//   ....[25]....
        /*06bc*/ 	.word	0x00003600
        /*06c0*/ 	.word	0x000000c6
        /*06c4*/ 	.word	0x00038800
        /*06c8*/ 	.short	0x010a
        /*06ca*/ 	.byte	0x3f
	.zero		1


	//   ....[26]....
        /*06cc*/ 	.word	0x000037b0
        /*06d0*/ 	.word	0x000000c6
        /*06d4*/ 	.word	0x00038830
        /*06d8*/ 	.short	0x010a
        /*06da*/ 	.byte	0x3f
	.zero		1


	//   ....[27]....
        /*06dc*/ 	.word	0x000037f0
        /*06e0*/ 	.word	0x000000c6
        /*06e4*/ 	.word	0x00038830
        /*06e8*/ 	.short	0x010a
        /*06ea*/ 	.byte	0x3f
	.zero		1


	//   ....[28]....
        /*06ec*/ 	.word	0x00003c00
        /*06f0*/ 	.word	0x000000c6
        /*06f4*/ 	.word	0x00038810
        /*06f8*/ 	.short	0x010a
        /*06fa*/ 	.byte	0x3f
	.zero		1


	//   ....[29]....
        /*06fc*/ 	.word	0x00003c40
        /*0700*/ 	.word	0x000000c6
        /*0704*/ 	.word	0x00038850
        /*0708*/ 	.short	0x010a
        /*070a*/ 	.byte	0x3f
	.zero		1


	//   ....[30]....
        /*070c*/ 	.word	0x00003d00
        /*0710*/ 	.word	0x000000c6
        /*0714*/ 	.word	0x00038850
        /*0718*/ 	.short	0x010a
        /*071a*/ 	.byte	0x3f
	.zero		1


	//   ....[31]....
        /*071c*/ 	.word	0x00006510
        /*0720*/ 	.word	0x00000018
        /*0724*/ 	.word	0x00000000
        /*0728*/ 	.short	0x0101
        /*072a*/ 	.byte	0x3f
	.zero		1


	//   ....[32]....
        /*072c*/ 	.word	0x00006ba0
        /*0730*/ 	.word	0x00000098
        /*0734*/ 	.word	0x00000000
        /*0738*/ 	.short	0x0101
        /*073a*/ 	.byte	0x3f
	.zero		1


	//   ....[33]....
        /*073c*/ 	.word	0x00006d40
        /*0740*/ 	.word	0x000000c9
        /*0744*/ 	.word	0x00038830
        /*0748*/ 	.short	0x010a
        /*074a*/ 	.byte	0x3f
	.zero		1


	//   ....[34]....
        /*074c*/ 	.word	0x00006d90
        /*0750*/ 	.word	0x000000c9
        /*0754*/ 	.word	0x00038830
        /*0758*/ 	.short	0x010a
        /*075a*/ 	.byte	0x3f
	.zero		1


	//   ....[35]....
        /*075c*/ 	.word	0x000070c0
        /*0760*/ 	.word	0x000000c9
        /*0764*/ 	.word	0x00038850
        /*0768*/ 	.short	0x010a
        /*076a*/ 	.byte	0x3f
	.zero		1


	//   ....[36]....
        /*076c*/ 	.word	0x00007110
        /*0770*/ 	.word	0x000000c9
        /*0774*/ 	.word	0x00038850
        /*0778*/ 	.short	0x010a
        /*077a*/ 	.byte	0x3f
	.zero		1


	//   ....[37]....
        /*077c*/ 	.word	0x00009420
        /*0780*/ 	.word	0x0000009a
        /*0784*/ 	.word	0x00000000
        /*0788*/ 	.short	0x0101
        /*078a*/ 	.byte	0x3f
	.zero		1


	//   ....[38]....
        /*078c*/ 	.word	0x0000a350
        /*0790*/ 	.word	0x00000098
        /*0794*/ 	.word	0x00000000
        /*0798*/ 	.short	0x0101
        /*079a*/ 	.byte	0x3f
	.zero		1


	//   ....[39]....
        /*079c*/ 	.word	0x0000a4a0
        /*07a0*/ 	.word	0x000000b9
        /*07a4*/ 	.word	0x00038830
        /*07a8*/ 	.short	0x010a
        /*07aa*/ 	.byte	0x3f
	.zero		1


	//   ....[40]....
        /*07ac*/ 	.word	0x0000a4f0
        /*07b0*/ 	.word	0x000000b9
        /*07b4*/ 	.word	0x00038830
        /*07b8*/ 	.short	0x010a
        /*07ba*/ 	.byte	0x3f
	.zero		1


	//   ....[41]....
        /*07bc*/ 	.word	0x0000a720
        /*07c0*/ 	.word	0x000000b9
        /*07c4*/ 	.word	0x00038850
        /*07c8*/ 	.short	0x010a
        /*07ca*/ 	.byte	0x3f
	.zero		1


	//   ....[42]....
        /*07cc*/ 	.word	0x0000a770
        /*07d0*/ 	.word	0x000000b9
        /*07d4*/ 	.word	0x00038850
        /*07d8*/ 	.short	0x010a
        /*07da*/ 	.byte	0x3f
	.zero		1


	//   ....[43]....
        /*07dc*/ 	.word	0x0000c690
        /*07e0*/ 	.word	0x00000098
        /*07e4*/ 	.word	0x00000000
        /*07e8*/ 	.short	0x0101
        /*07ea*/ 	.byte	0x3f
	.zero		1


	//   ....[44]....
        /*07ec*/ 	.word	0x0000d2f0
        /*07f0*/ 	.word	0x00000098
        /*07f4*/ 	.word	0x00000000
        /*07f8*/ 	.short	0x0101
        /*07fa*/ 	.byte	0x3f
	.zero		1


	//   ....[45]....
        /*07fc*/ 	.word	0x0000dea0
        /*0800*/ 	.word	0x000000ff
        /*0804*/ 	.word	0x00000000
        /*0808*/ 	.short	0x0101
        /*080a*/ 	.byte	0x04
	.zero		1


	//   ....[46]....
        /*080c*/ 	.word	0x00011710
        /*0810*/ 	.word	0x000000ff
        /*0814*/ 	.word	0x00038840
        /*0818*/ 	.short	0x010a
        /*081a*/ 	.byte	0x2c
	.zero		1


	//   ....[47]....
        /*081c*/ 	.word	0x00011b50
        /*0820*/ 	.word	0x000000ff
        /*0824*/ 	.word	0x00038830
        /*0828*/ 	.short	0x0107
        /*082a*/ 	.byte	0x2c
	.zero		1


	//   ....[48]....
        /*082c*/ 	.word	0x00011bc0
        /*0830*/ 	.word	0x000000ff
        /*0834*/ 	.word	0x00038830
        /*0838*/ 	.short	0x0101
        /*083a*/ 	.byte	0x2c
	.zero		1


	//   ....[49]....
        /*083c*/ 	.word	0x000123b0
        /*0840*/ 	.word	0x000000ff
        /*0844*/ 	.word	0x00038800
        /*0848*/ 	.short	0x0107
        /*084a*/ 	.byte	0x2c
	.zero		1


	//   ....[50]....
        /*084c*/ 	.word	0x00012400
        /*0850*/ 	.word	0x000000ff
        /*0854*/ 	.word	0x00038800
        /*0858*/ 	.short	0x0101
        /*085a*/ 	.byte	0x2c
	.zero		1


	//   ....[51]....
        /*085c*/ 	.word	0x00013010
        /*0860*/ 	.word	0x000000ff
        /*0864*/ 	.word	0x00038810
        /*0868*/ 	.short	0x0107
        /*086a*/ 	.byte	0x2c
	.zero		1


	//   ....[52]....
        /*086c*/ 	.word	0x00013070
        /*0870*/ 	.word	0x000000ff
        /*0874*/ 	.word	0x00038810
        /*0878*/ 	.short	0x0101
        /*087a*/ 	.byte	0x2c
	.zero		1


	//   ....[53]....
        /*087c*/ 	.word	0x00013080
        /*0880*/ 	.word	0x000000ff
        /*0884*/ 	.word	0x00038820
        /*0888*/ 	.short	0x010a
        /*088a*/ 	.byte	0x2c
	.zero		1


	//   ....[54]....
        /*088c*/ 	.word	0x000130d0
        /*0890*/ 	.word	0x000000ff
        /*0894*/ 	.word	0x00038860
        /*0898*/ 	.short	0x010a
        /*089a*/ 	.byte	0x2c
	.zero		1


	//   ....[55]....
        /*089c*/ 	.word	0x000138f0
        /*08a0*/ 	.word	0x000000ff
        /*08a4*/ 	.word	0x00038850
        /*08a8*/ 	.short	0x0107
        /*08aa*/ 	.byte	0x2c
	.zero		1


	//   ....[56]....
        /*08ac*/ 	.word	0x00013970
        /*08b0*/ 	.word	0x000000ff
        /*08b4*/ 	.word	0x00038850
        /*08b8*/ 	.short	0x0101
        /*08ba*/ 	.byte	0x2c
	.zero		1


	//   ....[57]....
        /*08bc*/ 	.word	0x00013d00
        /*08c0*/ 	.word	0x0000000a
        /*08c4*/ 	.word	0x00038840
        /*08c8*/ 	.short	0x010a
        /*08ca*/ 	.byte	0x3f
	.zero		1


	//   ....[58]....
        /*08cc*/ 	.word	0x00014090
        /*08d0*/ 	.word	0x0000000a
        /*08d4*/ 	.word	0x00038830
        /*08d8*/ 	.short	0x0107
        /*08da*/ 	.byte	0x3f
	.zero		1


	//   ....[59]....
        /*08dc*/ 	.word	0x00014140
        /*08e0*/ 	.word	0x0000000a
        /*08e4*/ 	.word	0x00038830
        /*08e8*/ 	.short	0x0101
        /*08ea*/ 	.byte	0x3f
	.zero		1


	//   ....[60]....
        /*08ec*/ 	.word	0x00014170
        /*08f0*/ 	.word	0x0000000a
        /*08f4*/ 	.word	0x00038860
        /*08f8*/ 	.short	0x010a
        /*08fa*/ 	.byte	0x3f
	.zero		1


	//   ....[61]....
        /*08fc*/ 	.word	0x000147b0
        /*0900*/ 	.word	0x0000000a
        /*0904*/ 	.word	0x00038850
        /*0908*/ 	.short	0x0107
        /*090a*/ 	.byte	0x3f
	.zero		1


	//   ....[62]....
        /*090c*/ 	.word	0x00014870
        /*0910*/ 	.word	0x0000000a
        /*0914*/ 	.word	0x00038850
        /*0918*/ 	.short	0x0101
        /*091a*/ 	.byte	0x3f
	.zero		1


	//   ....[63]....
        /*091c*/ 	.word	0x00014960
        /*0920*/ 	.word	0x00000005
        /*0924*/ 	.word	0x00038820
        /*0928*/ 	.short	0x010a
        /*092a*/ 	.byte	0x3f
	.zero		1


	//   ....[64]....
        /*092c*/ 	.word	0x00014af0
        /*0930*/ 	.word	0x00000003
        /*0934*/ 	.word	0x00038840
        /*0938*/ 	.short	0x010a
        /*093a*/ 	.byte	0x3f
	.zero		1


	//   ....[65]....
        /*093c*/ 	.word	0x00014b90
        /*0940*/ 	.word	0x00000005
        /*0944*/ 	.word	0x00038840
        /*0948*/ 	.short	0x010a
        /*094a*/ 	.byte	0x3f
	.zero		1


	//   ....[66]....
        /*094c*/ 	.word	0x00014bd0
        /*0950*/ 	.word	0x00000003
        /*0954*/ 	.word	0x00038860
        /*0958*/ 	.short	0x010a
        /*095a*/ 	.byte	0x3f
	.zero		1


	//   ....[67]....
        /*095c*/ 	.word	0x00014c10
        /*0960*/ 	.word	0x00000005
        /*0964*/ 	.word	0x00038860
        /*0968*/ 	.short	0x010a
        /*096a*/ 	.byte	0x3f
	.zero		1


	//   ....[68]....
        /*096c*/ 	.word	0x00014c70
        /*0970*/ 	.word	0x000000c6
        /*0974*/ 	.word	0x00038800
        /*0978*/ 	.short	0x010a
        /*097a*/ 	.byte	0x3f
	.zero		1


	//   ....[69]....
        /*097c*/ 	.word	0x00014cc0
        /*0980*/ 	.word	0x000000c6
        /*0984*/ 	.word	0x00038830
        /*0988*/ 	.short	0x010a
        /*098a*/ 	.byte	0x3f
	.zero		1


	//   ....[70]....
        /*098c*/ 	.word	0x00014d10
        /*0990*/ 	.word	0x000000c6
        /*0994*/ 	.word	0x00038810
        /*0998*/ 	.short	0x010a
        /*099a*/ 	.byte	0x3f
	.zero		1


	//   ....[71]....
        /*099c*/ 	.word	0x00014d60
        /*09a0*/ 	.word	0x000000c6
        /*09a4*/ 	.word	0x00038850
        /*09a8*/ 	.short	0x010a
        /*09aa*/ 	.byte	0x3f
	.zero		1


	//   ....[72]....
        /*09ac*/ 	.word	0x00014db0
        /*09b0*/ 	.word	0x000000c9
        /*09b4*/ 	.word	0x00038830
        /*09b8*/ 	.short	0x010a
        /*09ba*/ 	.byte	0x3f
	.zero		1


	//   ....[73]....
        /*09bc*/ 	.word	0x00014e00
        /*09c0*/ 	.word	0x000000c9
        /*09c4*/ 	.word	0x00038850
        /*09c8*/ 	.short	0x010a
        /*09ca*/ 	.byte	0x3f
	.zero		1


	//   ....[74]....
        /*09cc*/ 	.word	0x00014e50
        /*09d0*/ 	.word	0x000000b9
        /*09d4*/ 	.word	0x00038830
        /*09d8*/ 	.short	0x010a
        /*09da*/ 	.byte	0x3f
	.zero		1


	//   ....[75]....
        /*09dc*/ 	.word	0x00014ea0
        /*09e0*/ 	.word	0x000000b9
        /*09e4*/ 	.word	0x00038850
        /*09e8*/ 	.short	0x010a
        /*09ea*/ 	.byte	0x3f
	.zero		1


	//   ....[76]....
        /*09ec*/ 	.word	0x00014f80
        /*09f0*/ 	.word	0x00000003
        /*09f4*/ 	.word	0x00038840
        /*09f8*/ 	.short	0x010a
        /*09fa*/ 	.byte	0x3f
	.zero		1


	//   ....[77]....
        /*09fc*/ 	.word	0x000162f0
        /*0a00*/ 	.word	0x00000003
        /*0a04*/ 	.word	0x00038820
        /*0a08*/ 	.short	0x010a
        /*0a0a*/ 	.byte	0x3f
	.zero		1


	//   ....[78]....
        /*0a0c*/ 	.word	0x00016350
        /*0a10*/ 	.word	0x00000003
        /*0a14*/ 	.word	0x00038860
        /*0a18*/ 	.short	0x010a
        /*0a1a*/ 	.byte	0x3f
	.zero		1


	//   ....[79]....
        /*0a1c*/ 	.word	0x00016be0
        /*0a20*/ 	.word	0x0000000a
        /*0a24*/ 	.word	0x00038840
        /*0a28*/ 	.short	0x010a
        /*0a2a*/ 	.byte	0x3f
	.zero		1


	//   ....[80]....
        /*0a2c*/ 	.word	0x00017060
        /*0a30*/ 	.word	0x0000000a
        /*0a34*/ 	.word	0x00038860
        /*0a38*/ 	.short	0x010a
        /*0a3a*/ 	.byte	0x3f
	.zero		1


	//   ....[81]....
        /*0a3c*/ 	.word	0x000177c0
        /*0a40*/ 	.word	0x00000005
        /*0a44*/ 	.word	0x00038820
        /*0a48*/ 	.short	0x010a
        /*0a4a*/ 	.byte	0x3f
	.zero		1


	//   ....[82]....
        /*0a4c*/ 	.word	0x00017960
        /*0a50*/ 	.word	0x00000003
        /*0a54*/ 	.word	0x00038840
        /*0a58*/ 	.short	0x010a
        /*0a5a*/ 	.byte	0x3f
	.zero		1


	//   ....[83]....
        /*0a5c*/ 	.word	0x000179b0
        /*0a60*/ 	.word	0x00000005
        /*0a64*/ 	.word	0x00038840
        /*0a68*/ 	.short	0x010a
        /*0a6a*/ 	.byte	0x3f
	.zero		1


	//   ....[84]....
        /*0a6c*/ 	.word	0x00017a00
        /*0a70*/ 	.word	0x00000003
        /*0a74*/ 	.word	0x00038860
        /*0a78*/ 	.short	0x010a
        /*0a7a*/ 	.byte	0x3f
	.zero		1


	//----- nvinfo : EIATTR_NUM_MBARRIERS
	.align		4
.L_522:
        /*0a7c*/ 	.byte	0x03, 0x38
        /*0a7e*/ 	.short	0x0017


	//----- nvinfo : EIATTR_EXIT_INSTR_OFFSETS
	.align		4
        /*0a80*/ 	.byte	0x04, 0x1c
        /*0a82*/ 	.short	(.L_524 - .L_523)


	//   ....[0]....
.L_523:
        /*0a84*/ 	.word	0x00014c60


	//----- nvinfo : EIATTR_MAX_THREADS
	.align		4
.L_524:
        /*0a88*/ 	.byte	0x04, 0x05
        /*0a8a*/ 	.short	(.L_526 - .L_525)
.L_525:
        /*0a8c*/ 	.word	0x00000180
        /*0a90*/ 	.word	0x00000001
        /*0a94*/ 	.word	0x00000001


	//----- nvinfo : EIATTR_CRS_STACK_SIZE
	.align		4
.L_526:
        /*0a98*/ 	.byte	0x04, 0x1e
        /*0a9a*/ 	.short	(.L_528 - .L_527)
.L_527:
        /*0a9c*/ 	.word	0x00000000


	//----- nvinfo : EIATTR_CBANK_PARAM_SIZE
	.align		4
.L_528:
        /*0aa0*/ 	.byte	0x03, 0x19
        /*0aa2*/ 	.short	0x0b70


	//----- nvinfo : EIATTR_PARAM_CBANK
	.align		4
        /*0aa4*/ 	.byte	0x04, 0x0a
        /*0aa6*/ 	.short	(.L_530 - .L_529)
	.align		4
.L_529:
        /*0aa8*/ 	.word	index@(.nv.constant0._ZN7cutlass13device_kernelIN5flash11enable_sm90INS1_16FlashAttnFwdSm90INS1_25CollectiveMainloopFwdSm90ILi2EN4cute5tupleIJNS5_1CILi1EEES8_S8_EEENS6_IJNS7_ILi64EEESA_SA_EEELi512ENS_6half_tEfNS_4arch4Sm90ELb1ELb0ELb1ELb0ELb1ELb0ELb1ELb0ELb0ELb1ELb1ELb0EEENS1_21CollectiveEpilogueFwdINS6_IJSA_NS7_ILi512EEESA_EEES9_SC_SE_Li256ELb0ELb1ELb1ELb0EEENS1_19SingleTileSchedulerILb0ELb1ELb1ELi64EEEEEEEEEvNT_6ParamsE)
        /*0aac*/ 	.short	0x0210
        /*0aae*/ 	.short	0x0b70


	//----- nvinfo : EIATTR_SW_WAR
	.align		4
.L_530:
        /*0ab0*/ 	.byte	0x04, 0x36
        /*0ab2*/ 	.short	(.L_532 - .L_531)
.L_531:
        /*0ab4*/ 	.word	0x00000008
.L_532:


//--------------------- .nv.info._ZN7cutlass13device_kernelIN5flash11enable_sm90INS1_16FlashAttnFwdSm90INS1_25CollectiveMainloopFwdSm90ILi2EN4cute5tupleIJNS5_1CILi1EEES8_S8_EEENS6_IJNS7_ILi64EEESA_SA_EEELi512ENS_6half_tEfNS_4arch4Sm90ELb1ELb0ELb1ELb1ELb1ELb0ELb0ELb0ELb0ELb1ELb1ELb0EEENS1_21CollectiveEpilogueFwdINS6_IJSA_NS7_ILi512EEESA_EEES9_SC_SE_Li256ELb1ELb1ELb1ELb0EEENS1_36VarlenDynamicPersistentTileSchedulerILi64ELi64ELi256ELi128ELb1ELb1ELb1ELb1ELb1ELb1EEEEEEEEEvNT_6ParamsE --------------------------
	.section	.nv.info._ZN7cutlass13device_kernelIN5flash11enable_sm90INS1_16FlashAttnFwdSm90INS1_25CollectiveMainloopFwdSm90ILi2EN4cute5tupleIJNS5_1CILi1EEES8_S8_EEENS6_IJNS7_ILi64EEESA_SA_EEELi512ENS_6half_tEfNS_4arch4Sm90ELb1ELb0ELb1ELb1ELb1ELb0ELb0ELb0ELb0ELb1ELb1ELb0EEENS1_21CollectiveEpilogueFwdINS6_IJSA_NS7_ILi512EEESA_EEES9_SC_SE_Li256ELb1ELb1ELb1ELb0EEENS1_36VarlenDynamicPersistentTileSchedulerILi64ELi64ELi256ELi128ELb1ELb1ELb1ELb1ELb1ELb1EEEEEEEEEvNT_6ParamsE,"",@"SHT_CUDA_INFO"
	.sectionflags	@""
	.align	4


	//----- nvinfo : EIATTR_CUDA_API_VERSION
	.align		4
        /*0000*/ 	.byte	0x04, 0x37
        /*0002*/ 	.short	(.L_534 - .L_533)
.L_533:
        /*0004*/ 	.word	0x00000082


	//----- nvinfo : EIATTR_KPARAM_INFO
	.align		4
.L_534:
        /*0008*/ 	.byte	0x04, 0x17
        /*000a*/ 	.short	(.L_536 - .L_535)
.L_535:
        /*000c*/ 	.word	0x00000000
        /*0010*/ 	.short	0x0000
        /*0012*/ 	.short	0x0070
        /*0014*/ 	.byte	0x00, 0xf0, 0x01, 0x2a


	//----- nvinfo : EIATTR_SPARSE_MMA_MASK
	.align		4
.L_536:
        /*0018*/ 	.byte	0x03, 0x50
        /*001a*/ 	.short	0x0000


	//----- nvinfo : EIATTR_MAXREG_COUNT
	.align		4
        /*001c*/ 	.byte	0x03, 0x1b
        /*001e*/ 	.short	0x00a8


	//----- nvinfo : EIATTR_NUM_BARRIERS
	.align		4
        /*0020*/ 	.byte	0x02, 0x4c
        /*0022*/ 	.byte	0x10
	.zero		1


	//----- nvinfo : EIATTR_EXTERNS
	.align		4
        /*0024*/ 	.byte	0x04, 0x0f
        /*0026*/ 	.short	(.L_538 - .L_537)


	//   ....[0]....
	.align		4
.L_537:
        /*0028*/ 	.word	index@(__assertfail)


	//----- nvinfo : EIATTR_ANNOTATIONS
	.align		4
.L_538:
        /*002c*/ 	.byte	0x04, 0x55
        /*002e*/ 	.short	(.L_540 - .L_539)


	//   ....[0]....
.L_539:
        /* <DEDUP_REMOVED lines=20> */


	//----- nvinfo : EIATTR_MERCURY_ISA_VERSION
	.align		4
.L_540:
        /*0158*/ 	.byte	0x03, 0x5f
        /*015a*/ 	.short	0x0101


	//----- nvinfo : EIATTR_UNUSED_LOAD_BYTE_OFFSET
	.align		4
        /*015c*/ 	.byte	0x04, 0x44
        /*015e*/ 	.short	(.L_542 - .L_541)


	//   ....[0]....
.L_541:
        /*0160*/ 	.word	0x00000940
        /*0164*/ 	.word	0x0000fff0


	//   ....[1]....
        /*0168*/ 	.word	0x0000a8e0
        /*016c*/ 	.word	0x0000fff0


	//----- nvinfo : EIATTR_INT_WARP_WIDE_INSTR_OFFSETS
	.align		4
.L_542:
        /*0170*/ 	.byte	0x04, 0x31
        /*0172*/ 	.short	(.L_544 - .L_543)


	//   ....[0]....
.L_543:
        /*0174*/ 	.word	0x000000c0


	//   ....[1]....
        /*0178*/ 	.word	0x000000d0


	//   ....[2]....
        /*017c*/ 	.word	0x00000170


	//   ....[3]....
        /*0180*/ 	.word	0x00010cf0


	//   ....[4]....
        /*0184*/ 	.word	0x00010d80


	//   ....[5]....
        /*0188*/ 	.word	0x00014150


	//   ....[6]....
        /*018c*/ 	.word	0x000141e0


	//----- nvinfo : EIATTR_COOP_GROUP_MASK_REGIDS
	.align		4
.L_544:
        /*0190*/ 	.byte	0x04, 0x29
        /*0192*/ 	.short	(.L_546 - .L_545)


	//   ....[0]....
.L_545:
        /*0194*/ 	.word	0xffffffff


	//   ....[1]....
        /*0198*/ 	.word	0xffffffff


	//   ....[2]....
        /*019c*/ 	.word	0xffffffff


	//   ....[3]....
        /*01a0*/ 	.word	0xffffffff


	//   ....[4]....
        /*01a4*/ 	.word	0xffffffff


	//   ....[5]....
        /*01a8*/ 	.word	0xffffffff


	//   ....[6]....
        /*01ac*/ 	.word	0xffffffff


	//   ....[7]....
        /*01b0*/ 	.word	0xffffffff


	//   ....[8]....
        /*01b4*/ 	.word	0xffffffff


	//   ....[9]....
        /*01b8*/ 	.word	0xffffffff


	//   ....[10]....
        /*01bc*/ 	.word	0xffffffff


	//   ....[11]....
        /*01c0*/ 	.word	0xffffffff


	//   ....[12]....
        /*01c4*/ 	.word	0xffffffff


	//   ....[13]....
        /*01c8*/ 	.word	0xffffffff


	//   ....[14]....
        /*01cc*/ 	.word	0xffffffff


	//   ....[15]....
        /*01d0*/ 	.word	0xffffffff


	//   ....[16]....
        /*01d4*/ 	.word	0xffffffff


	//   ....[17]....
        /*01d8*/ 	.word	0xffffffff


	//   ....[18]....
        /*01dc*/ 	.word	0xffffffff


	//   ....[19]....
        /*01e0*/ 	.word	0xffffffff


	//   ....[20]....
        /*01e4*/ 	.word	0xffffffff


	//   ....[21]....
        /*01e8*/ 	.word	0xffffffff


	//   ....[22]....
        /*01ec*/ 	.word	0xffffffff


	//   ....[23]....
        /*01f0*/ 	.word	0xffffffff


	//   ....[24]....
        /*01f4*/ 	.word	0xffffffff


	//   ....[25]....
        /*01f8*/ 	.word	0xffffffff


	//   ....[26]....
        /*01fc*/ 	.word	0xffffffff


	//   ....[27]....
        /*0200*/ 	.word	0xffffffff


	//   ....[28]....
        /*0204*/ 	.word	0xffffffff


	//   ....[29]....
        /*0208*/ 	.word	0xffffffff


	//   ....[30]....
        /*020c*/ 	.word	0xffffffff


	//   ....[31]....
        /*0210*/ 	.word	0xffffffff


	//   ....[32]....
        /*0214*/ 	.word	0xffffffff


	//   ....[33]....
        /*0218*/ 	.word	0xffffffff


	//   ....[34]....
        /*021c*/ 	.word	0xffffffff


	//   ....[35]....
        /*0220*/ 	.word	0xffffffff


	//   ....[36]....
        /*0224*/ 	.word	0xffffffff


	//   ....[37]....
        /*0228*/ 	.word	0xffffffff


	//   ....[38]....
        /*022c*/ 	.word	0xffffffff


	//   ....[39]....
        /*0230*/ 	.word	0xffffffff


	//   ....[40]....
        /*0234*/ 	.word	0xffffffff


	//   ....[41]....
        /*0238*/ 	.word	0xffffffff


	//   ....[42]....
        /*023c*/ 	.word	0xffffffff


	//   ....[43]....
        /*0240*/ 	.word	0xffffffff


	//   ....[44]....
        /*0244*/ 	.word	0xffffffff


	//   ....[45]....
        /*0248*/ 	.word	0xffffffff


	//   ....[46]....
        /*024c*/ 	.word	0xffffffff


	//   ....[47]....
        /*0250*/ 	.word	0xffffffff


	//   ....[48]....
        /*0254*/ 	.word	0xffffffff


	//   ....[49]....
        /*0258*/ 	.word	0xffffffff


	//   ....[50]....
        /*025c*/ 	.word	0xffffffff


	//   ....[51]....
        /*0260*/ 	.word	0xffffffff


	//   ....[52]....
        /*0264*/ 	.word	0xffffffff


	//   ....[53]....
        /*0268*/ 	.word	0xffffffff


	//   ....[54]....
        /*026c*/ 	.word	0xffffffff


	//   ....[55]....
        /*0270*/ 	.word	0xffffffff


	//   ....[56]....
        /*0274*/ 	.word	0xffffffff


	//   ....[57]....
        /*0278*/ 	.word	0xffffffff


	//   ....[58]....
        /*027c*/ 	.word	0xffffffff


	//   ....[59]....
        /*0280*/ 	.word	0xffffffff


	//   ....[60]....
        /*0284*/ 	.word	0xffffffff


	//   ....[61]....
        /*0288*/ 	.word	0xffffffff


	//   ....[62]....
        /*028c*/ 	.word	0xffffffff


	//   ....[63]....
        /*0290*/ 	.word	0xffffffff


	//   ....[64]....
        /*0294*/ 	.word	0xffffffff


	//   ....[65]....
        /*0298*/ 	.word	0xffffffff


	//   ....[66]....
        /*029c*/ 	.word	0xffffffff


	//   ....[67]....
        /*02a0*/ 	.word	0xffffffff


	//   ....[68]....
        /*02a4*/ 	.word	0xffffffff


	//   ....[69]....
        /*02a8*/ 	.word	0xffffffff


	//   ....[70]....
        /*02ac*/ 	.word	0xffffffff


	//   ....[71]....
        /*02b0*/ 	.word	0xffffffff


	//   ....[72]....
        /*02b4*/ 	.word	0xffffffff


	//   ....[73]....
        /*02b8*/ 	.word	0xffffffff


	//   ....[74]....
        /*02bc*/ 	.word	0xffffffff


	//   ....[75]....
        /*02c0*/ 	.word	0xffffffff


	//   ....[76]....
        /*02c4*/ 	.word	0xffffffff


	//   ....[77]....
        /*02c8*/ 	.word	0xffffffff


	//   ....[78]....
        /*02cc*/ 	.word	0xffffffff


	//   ....[79]....
        /*02d0*/ 	.word	0xffffffff


	//   ....[80]....
        /*02d4*/ 	.word	0xffffffff


	//   ....[81]....
        /*02d8*/ 	.word	0xffffffff


	//   ....[82]....
        /*02dc*/ 	.word	0xffffffff


	//   ....[83]....
        /*02e0*/ 	.word	0xffffffff


	//   ....[84]....
        /*02e4*/ 	.word	0xffffffff


	//   ....[85]....
        /*02e8*/ 	.word	0xffffffff


	//   ....[86]....
        /*02ec*/ 	.word	0xffffffff


	//   ....[87]....
        /*02f0*/ 	.word	0xffffffff


	//   ....[88]....
        /*02f4*/ 	.word	0xffffffff


	//   ....[89]....
        /*02f8*/ 	.word	0xffffffff


	//   ....[90]....
        /*02fc*/ 	.word	0xffffffff


	//   ....[91]....
        /*0300*/ 	.word	0xffffffff


	//   ....[92]....
        /*0304*/ 	.word	0xffffffff


	//   ....[93]....
        /*0308*/ 	.word	0xffffffff


	//   ....[94]....
        /*030c*/ 	.word	0xffffffff


	//   ....[95]....
        /*0310*/ 	.word	0xffffffff


	//   ....[96]....
        /*0314*/ 	.word	0xffffffff


	//   ....[97]....
        /*0318*/ 	.word	0xffffffff


	//   ....[98]....
        /*031c*/ 	.word	0xffffffff


	//   ....[99]....
        /*0320*/ 	.word	0xffffffff


	//   ....[100]....
        /*0324*/ 	.word	0xffffffff


	//   ....[101]....
        /*0328*/ 	.word	0xffffffff


	//   ....[102]....
        /*032c*/ 	.word	0xffffffff


	//   ....[103]....
        /*0330*/ 	.word	0xffffffff


	//   ....[104]....
        /*0334*/ 	.word	0xffffffff


	//   ....[105]....
        /*0338*/ 	.word	0xffffffff


	//   ....[106]....
        /*033c*/ 	.word	0xffffffff


	//   ....[107]....
        /*0340*/ 	.word	0xffffffff


	//   ....[108]....
        /*0344*/ 	.word	0xffffffff


	//   ....[109]....
        /*0348*/ 	.word	0xffffffff


	//   ....[110]....
        /*034c*/ 	.word	0xffffffff


	//   ....[111]....
        /*0350*/ 	.word	0xffffffff


	//   ....[112]....
        /*0354*/ 	.word	0xffffffff


	//   ....[113]....
        /*0358*/ 	.word	0xffffffff


	//   ....[114]....
        /*035c*/ 	.word	0xffffffff


	//   ....[115]....
        /*0360*/ 	.word	0xffffffff


	//   ....[116]....
        /*0364*/ 	.word	0xffffffff


	//   ....[117]....
        /*0368*/ 	.word	0xffffffff


	//   ....[118]....
        /*036c*/ 	.word	0xffffffff


	//   ....[119]....
        /*0370*/ 	.word	0xffffffff


	//   ....[120]....
        /*0374*/ 	.word	0xffffffff


	//   ....[121]....
        /*0378*/ 	.word	0xffffffff


	//   ....[122]....
        /*037c*/ 	.word	0xffffffff


	//   ....[123]....
        /*0380*/ 	.word	0xffffffff


	//   ....[124]....
        /*0384*/ 	.word	0x0500000f


	//   ....[125]....
        /*0388*/ 	.word	0x0500000f


	//   ....[126]....
        /*038c*/ 	.word	0x0500000f


	//   ....[127]....
        /*0390*/ 	.word	0x0500000f


	//   ....[128]....
        /*0394*/ 	.word	0x0500000f


	//   ....[129]....
        /*0398*/ 	.word	0x0500000f


	//   ....[130]....
        /*039c*/ 	.word	0x0500000f


	//   ....[131]....
        /*03a0*/ 	.word	0x0500000f


	//   ....[132]....
        /*03a4*/ 	.word	0x0500000f


	//   ....[133]....
        /*03a8*/ 	.word	0x0500000f


	//   ....[134]....
        /*03ac*/ 	.word	0x0500000f


	//   ....[135]....
        /*03b0*/ 	.word	0x0500000f


	//   ....[136]....
        /*03b4*/ 	.word	0x0500000f


	//   ....[137]....
        /*03b8*/ 	.word	0x0500000f


	//   ....[138]....
        /*03bc*/ 	.word	0x0500000f


	//   ....[139]....
        /*03c0*/ 	.word	0x0500000f


	//   ....[140]....
        /*03c4*/ 	.word	0x0500000f


	//   ....[141]....
        /*03c8*/ 	.word	0x0500000f


	//   ....[142]....
        /*03cc*/ 	.word	0x0500000f


	//   ....[143]....
        /*03d0*/ 	.word	0x0500000f


	//   ....[144]....
        /*03d4*/ 	.word	0x0500000f


	//   ....[145]....
        /*03d8*/ 	.word	0x0500000f


	//   ....[146]....
        /*03dc*/ 	.word	0x0500000f


	//   ....[147]....
        /*03e0*/ 	.word	0x0500000f


	//   ....[148]....
        /*03e4*/ 	.word	0x0500000f


	//   ....[149]....
        /*03e8*/ 	.word	0x0500000f


	//   ....[150]....
        /*03ec*/ 	.word	0x0500000f


	//   ....[151]....
        /*03f0*/ 	.word	0x0500000f


	//   ....[152]....
        /*03f4*/ 	.word	0x0500000f


	//   ....[153]....
        /*03f8*/ 	.word	0x0500000f


	//   ....[154]....
        /*03fc*/ 	.word	0x0500000f


	//   ....[155]....
        /*0400*/ 	.word	0x0500000f


	//   ....[156]....
        /*0404*/ 	.word	0x0500000f


	//   ....[157]....
        /*0408*/ 	.word	0x0500000f


	//   ....[158]....
        /*040c*/ 	.word	0x0500000f


	//   ....[159]....
        /*0410*/ 	.word	0x0500000f


	//   ....[160]....
        /*0414*/ 	.word	0x0500000f


	//   ....[161]....
        /*0418*/ 	.word	0x0500000f


	//   ....[162]....
        /*041c*/ 	.word	0x0500000f


	//   ....[163]....
        /*0420*/ 	.word	0x0500000f


	//   ....[164]....
        /*0424*/ 	.word	0x0500000f


	//   ....[165]....
        /*0428*/ 	.word	0x0500000f


	//   ....[166]....
        /*042c*/ 	.word	0x0500000f


	//   ....[167]....
        /*0430*/ 	.word	0x0500000f


	//   ....[168]....
        /*0434*/ 	.word	0x0500000f


	//   ....[169]....
        /*0438*/ 	.word	0x0500000f


	//   ....[170]....
        /*043c*/ 	.word	0x0500000f


	//   ....[171]....
        /*0440*/ 	.word	0x0500000f


	//   ....[172]....
        /*0444*/ 	.word	0x0500000f


	//   ....[173]....
        /*0448*/ 	.word	0x0500000f


	//   ....[174]....
        /*044c*/ 	.word	0x0500000f


	//   ....[175]....
        /*0450*/ 	.word	0x0500000f


	//   ....[176]....
        /*0454*/ 	.word	0x0500000f


	//   ....[177]....
        /*0458*/ 	.word	0x0500000f


	//   ....[178]....
        /*045c*/ 	.word	0x0500000f


	//   ....[179]....
        /*0460*/ 	.word	0x0500000f


	//   ....[180]....
        /*0464*/ 	.word	0x0500000f


	//   ....[181]....
        /*0468*/ 	.word	0x0500000f


	//   ....[182]....
        /*046c*/ 	.word	0x0500000f


	//   ....[183]....
        /*0470*/ 	.word	0x0500000f


	//----- nvinfo : EIATTR_COOP_GROUP_INSTR_OFFSETS
	.align		4
.L_546:
        /*0474*/ 	.byte	0x04, 0x28
        /*0476*/ 	.short	(.L_548 - .L_547)


	//   ....[0]....
.L_547:
        /*0478*/ 	.word	0x00000070


	//   ....[1]....
        /*047c*/ 	.word	0x000000b0


	//   ....[2]....
        /*0480*/ 	.word	0x00000290


	//   ....[3]....
        /*0484*/ 	.word	0x000003f0


	//   ....[4]....
        /*0488*/ 	.word	0x00000510


	//   ....[5]....
        /*048c*/ 	.word	0x00000670


	//   ....[6]....
        /*0490*/ 	.word	0x00002050


	//   ....[7]....
        /*0494*/ 	.word	0x00004120


	//   ....[8]....
        /*0498*/ 	.word	0x000048c0


	//   ....[9]....
        /*049c*/ 	.word	0x00004930


	//   ....[10]....
        /*04a0*/ 	.word	0x00004ee0


	//   ....[11]....
        /*04a4*/ 	.word	0x00004fb0


	//   ....[12]....
        /*04a8*/ 	.word	0x00005410


	//   ....[13]....
        /*04ac*/ 	.word	0x00005490


	//   ....[14]....
        /*04b0*/ 	.word	0x00005ce0


	//   ....[15]....
        /*04b4*/ 	.word	0x000062f0


	//   ....[16]....
        /*04b8*/ 	.word	0x00006330


	//   ....[17]....
        /*04bc*/ 	.word	0x00006a60


	//   ....[18]....
        /*04c0*/ 	.word	0x00006a80


	//   ....[19]....
        /*04c4*/ 	.word	0x00007160


	//   ....[20]....
        /*04c8*/ 	.word	0x00007310


	//   ....[21]....
        /*04cc*/ 	.word	0x00007fe0


	//   ....[22]....
        /*04d0*/ 	.word	0x00008780


	//   ....[23]....
        /*04d4*/ 	.word	0x000087f0


	//   ....[24]....
        /*04d8*/ 	.word	0x00009050


	//   ....[25]....
        /*04dc*/ 	.word	0x000090b0


	//   ....[26]....
        /*04e0*/ 	.word	0x00009d00


	//   ....[27]....
        /*04e4*/ 	.word	0x00009de0


	//   ....[28]....
        /*04e8*/ 	.word	0x00009e50


	//   ....[29]....
        /*04ec*/ 	.word	0x00009e70


	//   ....[30]....
        /*04f0*/ 	.word	0x00009ea0


	//   ....[31]....
        /*04f4*/ 	.word	0x0000b6c0


	//   ....[32]....
        /*04f8*/ 	.word	0x0000ba90


	//   ....[33]....
        /*04fc*/ 	.word	0x0000baa0


	//   ....[34]....
        /*0500*/ 	.word	0x0000bab0


	//   ....[35]....
        /*0504*/ 	.word	0x0000bac0


	//   ....[36]....
        /*0508*/ 	.word	0x0000c770


	//   ....[37]....
        /*050c*/ 	.word	0x0000c790


	//   ....[38]....
        /*0510*/ 	.word	0x0000ca40


	//   ....[39]....
        /*0514*/ 	.word	0x0000ca60


	//   ....[40]....
        /*0518*/ 	.word	0x0000d170


	//   ....[41]....
        /*051c*/ 	.word	0x0000d1a0


	//   ....[42]....
        /*0520*/ 	.word	0x0000da00


	//   ....[43]....
        /*0524*/ 	.word	0x0000da20


	//   ....[44]....
        /*0528*/ 	.word	0x0000ede0


	//   ....[45]....
        /*052c*/ 	.word	0x0000ee20


	//   ....[46]....
        /*0530*/ 	.word	0x0000f060


	//   ....[47]....
        /*0534*/ 	.word	0x0000f080


	//   ....[48]....
        /*0538*/ 	.word	0x0000f340


	//   ....[49]....
        /*053c*/ 	.word	0x0000f530


	//   ....[50]....
        /*0540*/ 	.word	0x0000f560


	//   ....[51]....
        /*0544*/ 	.word	0x0000f590


	//   ....[52]....
        /*0548*/ 	.word	0x0000f5c0


	//   ....[53]....
        /*054c*/ 	.word	0x0000f5f0


	//   ....[54]....
        /*0550*/ 	.word	0x0000f620


	//   ....[55]....
        /*0554*/ 	.word	0x0000f790


	//   ....[56]....
        /*0558*/ 	.word	0x0000f7c0


	//   ....[57]....
        /*055c*/ 	.word	0x0000f7f0


	//   ....[58]....
        /*0560*/ 	.word	0x0000f820


	//   ....[59]....
        /*0564*/ 	.word	0x0000f850


	//   ....[60]....
        /*0568*/ 	.word	0x0000f880


	//   ....[61]....
        /*056c*/ 	.word	0x0000f910


	//   ....[62]....
        /*0570*/ 	.word	0x0000f940


	//   ....[63]....
        /*0574*/ 	.word	0x0000f950


	//   ....[64]....
        /*0578*/ 	.word	0x0000f990


	//   ....[65]....
        /*057c*/ 	.word	0x00011a60


	//   ....[66]....
        /*0580*/ 	.word	0x00011a80


	//   ....[67]....
        /*0584*/ 	.word	0x00011b10


	//   ....[68]....
        /*0588*/ 	.word	0x00011b30


	//   ....[69]....
        /*058c*/ 	.word	0x00011bb0


	//   ....[70]....
        /*0590*/ 	.word	0x00011bd0


	//   ....[71]....
        /*0594*/ 	.word	0x00011be0


	//   ....[72]....
        /*0598*/ 	.word	0x00011bf0


	//   ....[73]....
        /*059c*/ 	.word	0x00012350


	//   ....[74]....
        /*05a0*/ 	.word	0x00012380


	//   ....[75]....
        /*05a4*/ 	.word	0x00012420


	//   ....[76]....
        /*05a8*/ 	.word	0x00012440


	//   ....[77]....
        /*05ac*/ 	.word	0x000124c0


	//   ....[78]....
        /*05b0*/ 	.word	0x000124e0


	//   ....[79]....
        /*05b4*/ 	.word	0x000124f0


	//   ....[80]....
        /*05b8*/ 	.word	0x00012500


	//   ....[81]....
        /*05bc*/ 	.word	0x00012980


	//   ....[82]....
        /*05c0*/ 	.word	0x00012a40


	//   ....[83]....
        /*05c4*/ 	.word	0x00012b90


	//   ....[84]....
        /*05c8*/ 	.word	0x00012bd0


	//   ....[85]....
        /*05cc*/ 	.word	0x00012be0


	//   ....[86]....
        /*05d0*/ 	.word	0x00012bf0


	//   ....[87]....
        /*05d4*/ 	.word	0x00012d40


	//   ....[88]....
        /*05d8*/ 	.word	0x00012e90


	//   ....[89]....
        /*05dc*/ 	.word	0x00013680


	//   ....[90]....
        /*05e0*/ 	.word	0x000136a0


	//   ....[91]....
        /*05e4*/ 	.word	0x000136f0


	//   ....[92]....
        /*05e8*/ 	.word	0x00013700


	//   ....[93]....
        /*05ec*/ 	.word	0x00013740


	//   ....[94]....
        /*05f0*/ 	.word	0x00013750


	//   ....[95]....
        /*05f4*/ 	.word	0x00013760


	//   ....[96]....
        /*05f8*/ 	.word	0x000137a0


	//   ....[97]....
        /*05fc*/ 	.word	0x00013aa0


	//   ....[98]....
        /*0600*/ 	.word	0x00013ae0


	//   ....[99]....
        /*0604*/ 	.word	0x00013b00


	//   ....[100]....
        /*0608*/ 	.word	0x00013b20


	//   ....[101]....
        /*060c*/ 	.word	0x00013b50


	//   ....[102]....
        /*0610*/ 	.word	0x00013b70


	//   ....[103]....
        /*0614*/ 	.word	0x00013c70


	//   ....[104]....
        /*0618*/ 	.word	0x00013dc0


	//   ....[105]....
        /*061c*/ 	.word	0x00014400


	//   ....[106]....
        /*0620*/ 	.word	0x00014430


	//   ....[107]....
        /*0624*/ 	.word	0x00014490


	//   ....[108]....
        /*0628*/ 	.word	0x000144c0


	//   ....[109]....
        /*062c*/ 	.word	0x000144f0


	//   ....[110]....
        /*0630*/ 	.word	0x00014520


	//   ....[111]....
        /*0634*/ 	.word	0x00014550


	//   ....[112]....
        /*0638*/ 	.word	0x00014580


	//   ....[113]....
        /*063c*/ 	.word	0x00014720


	//   ....[114]....
        /*0640*/ 	.word	0x00014750


	//   ....[115]....
        /*0644*/ 	.word	0x00014780


	//   ....[116]....
        /*0648*/ 	.word	0x000147b0


	//   ....[117]....
        /*064c*/ 	.word	0x000147e0


	//   ....[118]....
        /*0650*/ 	.word	0x00014810


	//   ....[119]....
        /*0654*/ 	.word	0x000148d0


	//   ....[120]....
        /*0658*/ 	.word	0x000148f0


	//   ....[121]....
        /*065c*/ 	.word	0x00014910


	//   ....[122]....
        /*0660*/ 	.word	0x00014970


	//   ....[123]....
        /*0664*/ 	.word	0x00015390


	//   ....[124]....
        /*0668*/ 	.word	0x000159e0


	//   ....[125]....
        /*066c*/ 	.word	0x00015ad0


	//   ....[126]....
        /*0670*/ 	.word	0x00015b70


	//   ....[127]....
        /*0674*/ 	.word	0x00015bd0


	//   ....[128]....
        /*0678*/ 	.word	0x00015cc0


	//   ....[129]....
        /*067c*/ 	.word	0x00015d30


	//   ....[130]....
        /*0680*/ 	.word	0x00015e20


	//   ....[131]....
        /*0684*/ 	.word	0x00015e90


	//   ....[132]....
        /*0688*/ 	.word	0x00015f30


	//   ....[133]....
        /*068c*/ 	.word	0x00016030


	//   ....[134]....
        /*0690*/ 	.word	0x00016090


	//   ....[135]....
        /*0694*/ 	.word	0x000160f0


	//   ....[136]....
        /*0698*/ 	.word	0x000161e0


	//   ....[137]....
        /*069c*/ 	.word	0x00016240


	//   ....[138]....
        /*06a0*/ 	.word	0x00016340


	//   ....[139]....
        /*06a4*/ 	.word	0x000163a0


	//   ....[140]....
        /*06a8*/ 	.word	0x00016440


	//   ....[141]....
        /*06ac*/ 	.word	0x000165c0


	//   ....[142]....
        /*06b0*/ 	.word	0x000166c0


	//   ....[143]....
        /*06b4*/ 	.word	0x00016940


	//   ....[144]....
        /*06b8*/ 	.word	0x00016990


	//   ....[145]....
        /*06bc*/ 	.word	0x00016b60


	//   ....[146]....
        /*06c0*/ 	.word	0x00016bb0


	//   ....[147]....
        /*06c4*/ 	.word	0x00016d80


	//   ....[148]....
        /*06c8*/ 	.word	0x00016dd0


	//   ....[149]....
        /*06cc*/ 	.word	0x00016ec0


	//   ....[150]....
        /*06d0*/ 	.word	0x00016f60


	//   ....[151]....
        /*06d4*/ 	.word	0x00016fc0


	//   ....[152]....
        /*06d8*/ 	.word	0x00017070


	//   ....[153]....
        /*06dc*/ 	.word	0x000170d0


	//   ....[154]....
        /*06e0*/ 	.word	0x00017180


	//   ....[155]....
        /*06e4*/ 	.word	0x000171e0


	//   ....[156]....
        /*06e8*/ 	.word	0x00017290


	//   ....[157]....
        /*06ec*/ 	.word	0x00017380


	//   ....[158]....
        /*06f0*/ 	.word	0x00017460


	//   ....[159]....
        /*06f4*/ 	.word	0x00017570


	//   ....[160]....
        /*06f8*/ 	.word	0x00017670


	//   ....[161]....
        /*06fc*/ 	.word	0x000177a0


	//   ....[162]....
        /*0700*/ 	.word	0x00017880


	//   ....[163]....
        /*0704*/ 	.word	0x00017980


	//   ....[164]....
        /*0708*/ 	.word	0x00017a60


	//   ....[165]....
        /*070c*/ 	.word	0x00017af0


	//   ....[166]....
        /*0710*/ 	.word	0x00017b90


	//   ....[167]....
        /*0714*/ 	.word	0x00017d00


	//   ....[168]....
        /*0718*/ 	.word	0x00017d70


	//   ....[169]....
        /*071c*/ 	.word	0x00017de0


	//   ....[170]....
        /*0720*/ 	.word	0x00017e50


	//   ....[171]....
        /*0724*/ 	.word	0x00017ec0


	//   ....[172]....
        /*0728*/ 	.word	0x00017f40


	//   ....[173]....
        /*072c*/ 	.word	0x00017fc0


	//   ....[174]....
        /*0730*/ 	.word	0x00018050


	//   ....[175]....
        /*0734*/ 	.word	0x000180c0


	//   ....[176]....
        /*0738*/ 	.word	0x00018130


	//   ....[177]....
        /*073c*/ 	.word	0x000181a0


	//   ....[178]....
        /*0740*/ 	.word	0x00018220


	//   ....[179]....
        /*0744*/ 	.word	0x00018290


	//   ....[180]....
        /*0748*/ 	.word	0x00018320


	//   ....[181]....
        /*074c*/ 	.word	0x00018380


	//   ....[182]....
        /*0750*/ 	.word	0x00018410


	//   ....[183]....
        /*0754*/ 	.word	0x00018540


	//----- nvinfo : EIATTR_REG_RECONFIG
	.align		4
.L_548:
        /*0758*/ 	.byte	0x01, 0x54
	.zero		2


	//----- nvinfo : EIATTR_SYSCALL_OFFSETS
	.align		4
        /*075c*/ 	.byte	0x04, 0x46
        /*075e*/ 	.short	(.L_550 - .L_549)


	//   ....[0]....
.L_549:
        /*0760*/ 	.word	0x000042f0


	//   ....[1]....
        /*0764*/ 	.word	0x00010ee0


	//   ....[2]....
        /*0768*/ 	.word	0x00011030


	//   ....[3]....
        /*076c*/ 	.word	0x00011120


	//   ....[4]....
        /*0770*/ 	.word	0x00012010


	//----- nvinfo : EIATTR_MBARRIER_INSTR_OFFSETS
	.align		4
.L_550:
        /*0774*/ 	.byte	0x04, 0x39
        /*0776*/ 	.short	(.L_552 - .L_551)


	//   ....[0]....
.L_551:
        /*0778*/ 	.word	0x00000180
        /*077c*/ 	.word	0x000000ff
        /*0780*/ 	.word	0x00028c00
        /*0784*/ 	.short	0x0100
        /*0786*/ 	.byte	0x08
	.zero		1


	//   ....[1]....
        /*0788*/ 	.word	0x00000190
        /*078c*/ 	.word	0x000000ff
        /*0790*/ 	.word	0x00028c20
        /*0794*/ 	.short	0x0100
        /*0796*/ 	.byte	0x08
	.zero		1


	//   ....[2]....
        /*0798*/ 	.word	0x00000240
        /*079c*/ 	.word	0x000000ff
        /*07a0*/ 	.word	0x00028c30
        /*07a4*/ 	.short	0x0100
        /*07a6*/ 	.byte	0x06
	.zero		1


	//   ....[3]....
        /*07a8*/ 	.word	0x00000250
        /*07ac*/ 	.word	0x000000ff
        /*07b0*/ 	.word	0x00028c40
        /*07b4*/ 	.short	0x0100
        /*07b6*/ 	.byte	0x06
	.zero		1


	//   ....[4]....
        /*07b8*/ 	.word	0x00000260
        /*07bc*/ 	.word	0x000000ff
        /*07c0*/ 	.word	0x00028c38
        /*07c4*/ 	.short	0x0100
        /*07c6*/ 	.byte	0x06
	.zero		1


	//   ....[5]....
        /*07c8*/ 	.word	0x00000270
        /*07cc*/ 	.word	0x000000ff
        /*07d0*/ 	.word	0x00028c48
        /*07d4*/ 	.short	0x0100
        /*07d6*/ 	.byte	0x06
	.zero		1


	//   ....[6]....
        /*07d8*/ 	.word	0x000003a0
        /*07dc*/ 	.word	0x000000ff
        /*07e0*/ 	.word	0x00028c50
        /*07e4*/ 	.short	0x0100
        /*07e6*/ 	.byte	0x08
	.zero		1


	//   ....[7]....
        /*07e8*/ 	.word	0x000003b0
        /*07ec*/ 	.word	0x000000ff
        /*07f0*/ 	.word	0x00028c60
        /*07f4*/ 	.short	0x0100
        /*07f6*/ 	.byte	0x08
	.zero		1


	//   ....[8]....
        /*07f8*/ 	.word	0x000003c0
        /*07fc*/ 	.word	0x000000ff
        /*0800*/ 	.word	0x00028c58
        /*0804*/ 	.short	0x0100
        /*0806*/ 	.byte	0x08
	.zero		1


	//   ....[9]....
        /*0808*/ 	.word	0x000003d0
        /*080c*/ 	.word	0x000000ff
        /*0810*/ 	.word	0x00028c68
        /*0814*/ 	.short	0x0100
        /*0816*/ 	.byte	0x08
	.zero		1


	//   ....[10]....
        /*0818*/ 	.word	0x000004c0
        /*081c*/ 	.word	0x000000ff
        /*0820*/ 	.word	0x00028c70
        /*0824*/ 	.short	0x0100
        /*0826*/ 	.byte	0x06
	.zero		1


	//   ....[11]....
        /*0828*/ 	.word	0x000004d0
        /*082c*/ 	.word	0x000000ff
        /*0830*/ 	.word	0x00028c80
        /*0834*/ 	.short	0x0100
        /*0836*/ 	.byte	0x06
	.zero		1


	//   ....[12]....
        /*0838*/ 	.word	0x000004e0
        /*083c*/ 	.word	0x000000ff
        /*0840*/ 	.word	0x00028c78
        /*0844*/ 	.short	0x0100
        /*0846*/ 	.byte	0x06
	.zero		1


	//   ....[13]....
        /*0848*/ 	.word	0x000004f0
        /*084c*/ 	.word	0x000000ff
        /*0850*/ 	.word	0x00028c88
        /*0854*/ 	.short	0x0100
        /*0856*/ 	.byte	0x06
	.zero		1


	//   ....[14]....
        /*0858*/ 	.word	0x00000620
        /*085c*/ 	.word	0x000000ff
        /*0860*/ 	.word	0x00028c90
        /*0864*/ 	.short	0x0100
        /*0866*/ 	.byte	0x08
	.zero		1


	//   ....[15]....
        /*0868*/ 	.word	0x00000630
        /*086c*/ 	.word	0x000000ff
        /*0870*/ 	.word	0x00028ca0
        /*0874*/ 	.short	0x0100
        /*0876*/ 	.byte	0x08
	.zero		1


	//   ....[16]....
        /*0878*/ 	.word	0x00000640
        /*087c*/ 	.word	0x000000ff
        /*0880*/ 	.word	0x00028c98
        /*0884*/ 	.short	0x0100
        /*0886*/ 	.byte	0x08
	.zero		1


	//   ....[17]....
        /*0888*/ 	.word	0x00000650
        /*088c*/ 	.word	0x000000ff
        /*0890*/ 	.word	0x00028ca8
        /*0894*/ 	.short	0x0100
        /*0896*/ 	.byte	0x08
	.zero		1


	//   ....[18]....
        /*0898*/ 	.word	0x00000790
        /*089c*/ 	.word	0x000000ff
        /*08a0*/ 	.word	0x00028cb0
        /*08a4*/ 	.short	0x0100
        /*08a6*/ 	.byte	0x08
	.zero		1


	//   ....[19]....
        /*08a8*/ 	.word	0x000007a0
        /*08ac*/ 	.word	0x000000ff
        /*08b0*/ 	.word	0x00028cc0
        /*08b4*/ 	.short	0x0100
        /*08b6*/ 	.byte	0x08
	.zero		1


	//   ....[20]....
        /*08b8*/ 	.word	0x000007b0
        /*08bc*/ 	.word	0x000000ff
        /*08c0*/ 	.word	0x00028cb8
        /*08c4*/ 	.short	0x0100
        /*08c6*/ 	.byte	0x08
	.zero		1


	//   ....[21]....
        /*08c8*/ 	.word	0x000007c0
        /*08cc*/ 	.word	0x000000ff
        /*08d0*/ 	.word	0x00028cc8
        /*08d4*/ 	.short	0x0100
        /*08d6*/ 	.byte	0x08
	.zero		1


	//   ....[22]....
        /*08d8*/ 	.word	0x00002190
        /*08dc*/ 	.word	0x000000ff
        /*08e0*/ 	.word	0x00028c50
        /*08e4*/ 	.short	0x010a
        /*08e6*/ 	.byte	0x17
	.zero		1


	//   ....[23]....
        /*08e8*/ 	.word	0x00002430
        /*08ec*/ 	.word	0x000000ff
        /*08f0*/ 	.word	0x00000000
        /*08f4*/ 	.short	0x0101
        /*08f6*/ 	.byte	0x06
	.zero		1


	//   ....[24]....
        /*08f8*/ 	.word	0x00002dc0
        /*08fc*/ 	.word	0x000000ff
        /*0900*/ 	.word	0x00028c50
        /*0904*/ 	.short	0x010a
        /*0906*/ 	.byte	0x17
	.zero		1


	//   ....[25]....
        /*0908*/ 	.word	0x00002e00
        /*090c*/ 	.word	0x000000ff
        /*0910*/ 	.word	0x00028c50
        /*0914*/ 	.short	0x010a
        /*0916*/ 	.byte	0x17
	.zero		1


	//   ....[26]....
        /*0918*/ 	.word	0x00002ff0
        /*091c*/ 	.word	0x000000ff
        /*0920*/ 	.word	0x00000000
        /*0924*/ 	.short	0x0101
        /*0926*/ 	.byte	0x06
	.zero		1


	//   ....[27]....
        /*0928*/ 	.word	0x000043a0
        /*092c*/ 	.word	0x000000ff
        /*0930*/ 	.word	0x00028c00
        /*0934*/ 	.short	0x010a
        /*0936*/ 	.byte	0x28
	.zero		1


	//   ....[28]....
        /*0938*/ 	.word	0x00004420
        /*093c*/ 	.word	0x00000007
        /*0940*/ 	.word	0x00028c30
        /*0944*/ 	.short	0x010a
        /*0946*/ 	.byte	0x3f
	.zero		1


	//   ....[29]....
        /*0948*/ 	.word	0x00004460
        /*094c*/ 	.word	0x00000007
        /*0950*/ 	.word	0x00028c30
        /*0954*/ 	.short	0x010a
        /*0956*/ 	.byte	0x3f
	.zero		1


	//   ....[30]....
        /*0958*/ 	.word	0x00004f40
        /*095c*/ 	.word	0x000000ff
        /*0960*/ 	.word	0x00000000
        /*0964*/ 	.short	0x0101
        /*0966*/ 	.byte	0x06
	.zero		1


	//   ....[31]....
        /*0968*/ 	.word	0x00005aa0
        /*096c*/ 	.word	0x00000007
        /*0970*/ 	.word	0x00028c50
        /*0974*/ 	.short	0x010a
        /*0976*/ 	.byte	0x3f
	.zero		1


	//   ....[32]....
        /*0978*/ 	.word	0x00005ae0
        /*097c*/ 	.word	0x00000007
        /*0980*/ 	.word	0x00028c50
        /*0984*/ 	.short	0x010a
        /*0986*/ 	.byte	0x3f
	.zero		1


	//   ....[33]....
        /*0988*/ 	.word	0x00005de0
        /*098c*/ 	.word	0x000000ff
        /*0990*/ 	.word	0x00000000
        /*0994*/ 	.short	0x0101
        /*0996*/ 	.byte	0x06
	.zero		1


	//   ....[34]....
        /*0998*/ 	.word	0x00005f50
        /*099c*/ 	.word	0x000000ff
        /*09a0*/ 	.word	0x00028c30
        /*09a4*/ 	.short	0x010a
        /*09a6*/ 	.byte	0x17
	.zero		1


	//   ....[35]....
        /*09a8*/ 	.word	0x00005f90
        /*09ac*/ 	.word	0x000000ff
        /*09b0*/ 	.word	0x00028c30
        /*09b4*/ 	.short	0x010a
        /*09b6*/ 	.byte	0x17
	.zero		1


	//   ....[36]....
        /*09b8*/ 	.word	0x00006530
        /*09bc*/ 	.word	0x000000ff
        /*09c0*/ 	.word	0x00000000
        /*09c4*/ 	.short	0x0101
        /*09c6*/ 	.byte	0x06
	.zero		1


	//   ....[37]....
        /*09c8*/ 	.word	0x00007da0
        /*09cc*/ 	.word	0x000000ff
        /*09d0*/ 	.word	0x00028c50
        /*09d4*/ 	.short	0x010a
        /*09d6*/ 	.byte	0x17
	.zero		1


	//   ....[38]....
        /*09d8*/ 	.word	0x00007de0
        /*09dc*/ 	.word	0x000000ff
        /*09e0*/ 	.word	0x00028c50
        /*09e4*/ 	.short	0x010a
        /*09e6*/ 	.byte	0x17
	.zero		1


	//   ....[39]....
        /*09e8*/ 	.word	0x000080a0
        /*09ec*/ 	.word	0x000000ff
        /*09f0*/ 	.word	0x00000000
        /*09f4*/ 	.short	0x0101
        /*09f6*/ 	.byte	0x17
	.zero		1


	//   ....[40]....
        /*09f8*/ 	.word	0x000081e0
        /*09fc*/ 	.word	0x000000ff
        /*0a00*/ 	.word	0x00028c30
        /*0a04*/ 	.short	0x010a
        /*0a06*/ 	.byte	0x16
	.zero		1


	//   ....[41]....
        /*0a08*/ 	.word	0x00008220
        /*0a0c*/ 	.word	0x000000ff
        /*0a10*/ 	.word	0x00028c30
        /*0a14*/ 	.short	0x010a
        /*0a16*/ 	.byte	0x16
	.zero		1


	//   ....[42]....
        /*0a18*/ 	.word	0x000085d0
        /*0a1c*/ 	.word	0x000000ff
        /*0a20*/ 	.word	0x00000000
        /*0a24*/ 	.short	0x0101
        /*0a26*/ 	.byte	0x06
	.zero		1


	//   ....[43]....
        /*0a28*/ 	.word	0x00009ac0
        /*0a2c*/ 	.word	0x000000ff
        /*0a30*/ 	.word	0x00028c50
        /*0a34*/ 	.short	0x010a
        /*0a36*/ 	.byte	0x16
	.zero		1


	//   ....[44]....
        /*0a38*/ 	.word	0x00009b00
        /*0a3c*/ 	.word	0x000000ff
        /*0a40*/ 	.word	0x00028c50
        /*0a44*/ 	.short	0x010a
        /*0a46*/ 	.byte	0x16
	.zero		1


	//   ....[45]....
        /*0a48*/ 	.word	0x00009dc0
        /*0a4c*/ 	.word	0x000000ff
        /*0a50*/ 	.word	0x00000000
        /*0a54*/ 	.short	0x0101
        /*0a56*/ 	.byte	0x16
	.zero		1


	//   ....[46]....
        /*0a58*/ 	.word	0x0000c780
        /*0a5c*/ 	.word	0x000000ff
        /*0a60*/ 	.word	0x00000000
        /*0a64*/ 	.short	0x0101
        /*0a66*/ 	.byte	0x04
	.zero		1


	//   ....[47]....
        /*0a68*/ 	.word	0x0000d080
        /*0a6c*/ 	.word	0x000000ff
        /*0a70*/ 	.word	0x00000000
        /*0a74*/ 	.short	0x0101
        /*0a76*/ 	.byte	0x04
	.zero		1


	//   ....[48]....
        /*0a78*/ 	.word	0x00011840
        /*0a7c*/ 	.word	0x00000013
        /*0a80*/ 	.word	0x00028c40
        /*0a84*/ 	.short	0x010a
        /*0a86*/ 	.byte	0x3f
	.zero		1


	//   ....[49]....
        /*0a88*/ 	.word	0x00011cf0
        /*0a8c*/ 	.word	0x00000013
        /*0a90*/ 	.word	0x00028c30
        /*0a94*/ 	.short	0x0107
        /*0a96*/ 	.byte	0x3f
	.zero		1


	//   ....[50]....
        /*0a98*/ 	.word	0x00011dd0
        /*0a9c*/ 	.word	0x00000013
        /*0aa0*/ 	.word	0x00028c30
        /*0aa4*/ 	.short	0x0101
        /*0aa6*/ 	.byte	0x3f
	.zero		1


	//   ....[51]....
        /*0aa8*/ 	.word	0x00012600
        /*0aac*/ 	.word	0x00000011
        /*0ab0*/ 	.word	0x00028c00
        /*0ab4*/ 	.short	0x0107
        /*0ab6*/ 	.byte	0x3f
	.zero		1


	//   ....[52]....
        /*0ab8*/ 	.word	0x000126f0
        /*0abc*/ 	.word	0x00000011
        /*0ac0*/ 	.word	0x00028c00
        /*0ac4*/ 	.short	0x0101
        /*0ac6*/ 	.byte	0x3f
	.zero		1


	//   ....[53]....
        /*0ac8*/ 	.word	0x00012710
        /*0acc*/ 	.word	0x00000011
        /*0ad0*/ 	.word	0x00028c20
        /*0ad4*/ 	.short	0x010a
        /*0ad6*/ 	.byte	0x3f
	.zero		1


	//   ....[54]....
        /*0ad8*/ 	.word	0x000127a0
        /*0adc*/ 	.word	0x00000013
        /*0ae0*/ 	.word	0x00028c60
        /*0ae4*/ 	.short	0x010a
        /*0ae6*/ 	.byte	0x3f
	.zero		1


	//   ....[55]....
        /*0ae8*/ 	.word	0x000130b0
        /*0aec*/ 	.word	0x00000013
        /*0af0*/ 	.word	0x00028c50
        /*0af4*/ 	.short	0x0107
        /*0af6*/ 	.byte	0x3f
	.zero		1


	//   ....[56]....
        /*0af8*/ 	.word	0x00013180
        /*0afc*/ 	.word	0x00000013
        /*0b00*/ 	.word	0x00028c50
        /*0b04*/ 	.short	0x0101
        /*0b06*/ 	.byte	0x3f
	.zero		1


	//   ....[57]....
        /*0b08*/ 	.word	0x00013500
        /*0b0c*/ 	.word	0x00000006
        /*0b10*/ 	.word	0x00028c40
        /*0b14*/ 	.short	0x010a
        /*0b16*/ 	.byte	0x3f
	.zero		1


	//   ....[58]....
        /*0b18*/ 	.word	0x00013820
        /*0b1c*/ 	.word	0x00000006
        /*0b20*/ 	.word	0x00028c30
        /*0b24*/ 	.short	0x0107
        /*0b26*/ 	.byte	0x3f
	.zero		1


	//   ....[59]....
        /*0b28*/ 	.word	0x000138e0
        /*0b2c*/ 	.word	0x00000006
        /*0b30*/ 	.word	0x00028c30
        /*0b34*/ 	.short	0x0101
        /*0b36*/ 	.byte	0x3f
	.zero		1


	//   ....[60]....
        /*0b38*/ 	.word	0x00013910
        /*0b3c*/ 	.word	0x00000006
        /*0b40*/ 	.word	0x00028c60
        /*0b44*/ 	.short	0x010a
        /*0b46*/ 	.byte	0x3f
	.zero		1


	//   ....[61]....
        /*0b48*/ 	.word	0x00013fc0
        /*0b4c*/ 	.word	0x00000006
        /*0b50*/ 	.word	0x00028c50
        /*0b54*/ 	.short	0x0107
        /*0b56*/ 	.byte	0x3f
	.zero		1


	//   ....[62]....
        /*0b58*/ 	.word	0x00014080
        /*0b5c*/ 	.word	0x00000006
        /*0b60*/ 	.word	0x00028c50
        /*0b64*/ 	.short	0x0101
        /*0b66*/ 	.byte	0x3f
	.zero		1


	//   ....[63]....
        /*0b68*/ 	.word	0x00015310
        /*0b6c*/ 	.word	0x00000007
        /*0b70*/ 	.word	0x00028c20
        /*0b74*/ 	.short	0x010a
        /*0b76*/ 	.byte	0x3f
	.zero		1


	//   ....[64]....
        /*0b78*/ 	.word	0x00015490
        /*0b7c*/ 	.word	0x00000005
        /*0b80*/ 	.word	0x00028c40
        /*0b84*/ 	.short	0x010a
        /*0b86*/ 	.byte	0x3f
	.zero		1


	//   ....[65]....
        /*0b88*/ 	.word	0x00015530
        /*0b8c*/ 	.word	0x00000003
        /*0b90*/ 	.word	0x00028c40
        /*0b94*/ 	.short	0x010a
        /*0b96*/ 	.byte	0x3f
	.zero		1


	//   ....[66]....
        /*0b98*/ 	.word	0x00015570
        /*0b9c*/ 	.word	0x00000005
        /*0ba0*/ 	.word	0x00028c60
        /*0ba4*/ 	.short	0x010a
        /*0ba6*/ 	.byte	0x3f
	.zero		1


	//   ....[67]....
        /*0ba8*/ 	.word	0x000155b0
        /*0bac*/ 	.word	0x00000003
        /*0bb0*/ 	.word	0x00028c60
        /*0bb4*/ 	.short	0x010a
        /*0bb6*/ 	.byte	0x3f
	.zero		1


	//   ....[68]....
        /*0bb8*/ 	.word	0x00015620
        /*0bbc*/ 	.word	0x00000003
        /*0bc0*/ 	.word	0x00028c50
        /*0bc4*/ 	.short	0x010a
        /*0bc6*/ 	.byte	0x3f
	.zero		1


	//   ....[69]....
        /*0bc8*/ 	.word	0x00015680
        /*0bcc*/ 	.word	0x00000003
        /*0bd0*/ 	.word	0x00028c50
        /*0bd4*/ 	.short	0x010a
        /*0bd6*/ 	.byte	0x3f
	.zero		1


	//   ....[70]....
        /*0bd8*/ 	.word	0x000156e0
        /*0bdc*/ 	.word	0x00000003
        /*0be0*/ 	.word	0x00028c00
        /*0be4*/ 	.short	0x010a
        /*0be6*/ 	.byte	0x3f
	.zero		1


	//   ....[71]....
        /*0be8*/ 	.word	0x00015730
        /*0bec*/ 	.word	0x00000007
        /*0bf0*/ 	.word	0x00028c30
        /*0bf4*/ 	.short	0x010a
        /*0bf6*/ 	.byte	0x3f
	.zero		1


	//   ....[72]....
        /*0bf8*/ 	.word	0x00015780
        /*0bfc*/ 	.word	0x00000007
        /*0c00*/ 	.word	0x00028c50
        /*0c04*/ 	.short	0x010a
        /*0c06*/ 	.byte	0x3f
	.zero		1


	//   ....[73]....
        /*0c08*/ 	.word	0x000157e0
        /*0c0c*/ 	.word	0x00000006
        /*0c10*/ 	.word	0x00028c30
        /*0c14*/ 	.short	0x010a
        /*0c16*/ 	.byte	0x3f
	.zero		1


	//   ....[74]....
        /*0c18*/ 	.word	0x00015840
        /*0c1c*/ 	.word	0x00000008
        /*0c20*/ 	.word	0x00028c50
        /*0c24*/ 	.short	0x010a
        /*0c26*/ 	.byte	0x3f
	.zero		1


	//   ....[75]....
        /*0c28*/ 	.word	0x000158a0
        /*0c2c*/ 	.word	0x00000006
        /*0c30*/ 	.word	0x00028c30
        /*0c34*/ 	.short	0x010a
        /*0c36*/ 	.byte	0x3f
	.zero		1


	//   ....[76]....
        /*0c38*/ 	.word	0x00015900
        /*0c3c*/ 	.word	0x00000008
        /*0c40*/ 	.word	0x00028c50
        /*0c44*/ 	.short	0x010a
        /*0c46*/ 	.byte	0x3f
	.zero		1


	//   ....[77]....
        /*0c48*/ 	.word	0x00015a20
        /*0c4c*/ 	.word	0x00000013
        /*0c50*/ 	.word	0x00028c40
        /*0c54*/ 	.short	0x010a
        /*0c56*/ 	.byte	0x3f
	.zero		1


	//   ....[78]....
        /*0c58*/ 	.word	0x000164c0
        /*0c5c*/ 	.word	0x00000011
        /*0c60*/ 	.word	0x00028c20
        /*0c64*/ 	.short	0x010a
        /*0c66*/ 	.byte	0x3f
	.zero		1


	//   ....[79]....
        /*0c68*/ 	.word	0x00016510
        /*0c6c*/ 	.word	0x00000013
        /*0c70*/ 	.word	0x00028c60
        /*0c74*/ 	.short	0x010a
        /*0c76*/ 	.byte	0x3f
	.zero		1


	//   ....[80]....
        /*0c78*/ 	.word	0x00016e10
        /*0c7c*/ 	.word	0x00000006
        /*0c80*/ 	.word	0x00028c40
        /*0c84*/ 	.short	0x010a
        /*0c86*/ 	.byte	0x3f
	.zero		1


	//   ....[81]....
        /*0c88*/ 	.word	0x000172d0
        /*0c8c*/ 	.word	0x00000006
        /*0c90*/ 	.word	0x00028c60
        /*0c94*/ 	.short	0x010a
        /*0c96*/ 	.byte	0x3f
	.zero		1


	//   ....[82]....
        /*0c98*/ 	.word	0x00018460
        /*0c9c*/ 	.word	0x00000007
        /*0ca0*/ 	.word	0x00028c20
        /*0ca4*/ 	.short	0x010a
        /*0ca6*/ 	.byte	0x3f
	.zero		1


	//   ....[83]....
        /*0ca8*/ 	.word	0x00018600
        /*0cac*/ 	.word	0x00000005
        /*0cb0*/ 	.word	0x00028c40
        /*0cb4*/ 	.short	0x010a
        /*0cb6*/ 	.byte	0x3f
	.zero		1


	//   ....[84]....
        /*0cb8*/ 	.word	0x00018650
        /*0cbc*/ 	.word	0x00000003
        /*0cc0*/ 	.word	0x00028c40
        /*0cc4*/ 	.short	0x010a
        /*0cc6*/ 	.byte	0x3f
	.zero		1


	//   ....[85]....
        /*0cc8*/ 	.word	0x000186a0
        /*0ccc*/ 	.word	0x00000005
        /*0cd0*/ 	.word	0x00028c60
        /*0cd4*/ 	.short	0x010a
        /*0cd6*/ 	.byte	0x3f
	.zero		1


	//----- nvinfo : EIATTR_NUM_MBARRIERS
	.align		4
.L_552:
        /*0cd8*/ 	.byte	0x03, 0x38
        /*0cda*/ 	.short	0x0016


	//----- nvinfo : EIATTR_EXIT_INSTR_OFFSETS
	.align		4
        /*0cdc*/ 	.byte	0x04, 0x1c
        /*0cde*/ 	.short	(.L_554 - .L_553)


	//   ....[0]....
.L_553:
        /*0ce0*/ 	.word	0x00000970


	//   ....[1]....
        /*0ce4*/ 	.word	0x0000f2e0


	//   ....[2]....
        /*0ce8*/ 	.word	0x00015600


	//----- nvinfo : EIATTR_MAX_THREADS
	.align		4
.L_554:
        /*0cec*/ 	.byte	0x04, 0x05
        /*0cee*/ 	.short	(.L_556 - .L_555)
.L_555:
        /*0cf0*/ 	.word	0x00000180
        /*0cf4*/ 	.word	0x00000001
        /*0cf8*/ 	.word	0x00000001


	//----- nvinfo : EIATTR_CRS_STACK_SIZE
	.align		4
.L_556:
        /*0cfc*/ 	.byte	0x04, 0x1e
        /*0cfe*/ 	.short	(.L_558 - .L_557)
.L_557:
        /*0d00*/ 	.word	0x00000000


	//----- nvinfo : EIATTR_CBANK_PARAM_SIZE
	.align		4
.L_558:
        /*0d04*/ 	.byte	0x03, 0x19
        /*0d06*/ 	.short	0x0af0


	//----- nvinfo : EIATTR_PARAM_CBANK
	.align		4
        /*0d08*/ 	.byte	0x04, 0x0a
        /*0d0a*/ 	.short	(.L_560 - .L_559)
	.align		4
.L_559:
        /*0d0c*/ 	.word	index@(.nv.constant0._ZN7cutlass13device_kernelIN5flash11enable_sm90INS1_16FlashAttnFwdSm90INS1_25CollectiveMainloopFwdSm90ILi2EN4cute5tupleIJNS5_1CILi1EEES8_S8_EEENS6_IJNS7_ILi64EEESA_SA_EEELi512ENS_6half_tEfNS_4arch4Sm90ELb1ELb0ELb1ELb1ELb1ELb0ELb0ELb0ELb0ELb1ELb1ELb0EEENS1_21CollectiveEpilogueFwdINS6_IJSA_NS7_ILi512EEESA_EEES9_SC_SE_Li256ELb1ELb1ELb1ELb0EEENS1_36VarlenDynamicPersistentTileSchedulerILi64ELi64ELi256ELi128ELb1ELb1ELb1ELb1ELb1ELb1EEEEEEEEEvNT_6ParamsE)
        /*0d10*/ 	.short	0x0210
        /*0d12*/ 	.short	0x0af0


	//----- nvinfo : EIATTR_SW_WAR
	.align		4
.L_560:
        /*0d14*/ 	.byte	0x04, 0x36
        /*0d16*/ 	.short	(.L_562 - .L_561)
.L_561:
        /*0d18*/ 	.word	0x00000008
.L_562:


//--------------------- .nv.info._ZN7cutlass13device_kernelIN5flash11enable_sm90INS1_16FlashAttnFwdSm90INS1_25CollectiveMainloopFwdSm90ILi2EN4cute5tupleIJNS5_1CILi1EEES8_S8_EEENS6_IJNS7_ILi64EEESA_SA_EEELi512ENS_6half_tEfNS_4arch4Sm90ELb1ELb0ELb1ELb1ELb1ELb1ELb0ELb0ELb0ELb1ELb1ELb0EEENS1_21CollectiveEpilogueFwdINS6_IJSA_NS7_ILi512EEESA_EEES9_SC_SE_Li256ELb1ELb1ELb1ELb0EEENS1_36VarlenDynamicPersistentTileSchedulerILi64ELi64ELi256ELi128ELb1ELb1ELb1ELb1ELb1ELb1EEEEEEEEEvNT_6ParamsE --------------------------
	.section	.nv.info._ZN7cutlass13device_kernelIN5flash11enable_sm90INS1_16FlashAttnFwdSm90INS1_25CollectiveMainloopFwdSm90ILi2EN4cute5tupleIJNS5_1CILi1EEES8_S8_EEENS6_IJNS7_ILi64EEESA_SA_EEELi512ENS_6half_tEfNS_4arch4Sm90ELb1ELb0ELb1ELb1ELb1ELb1ELb0ELb0ELb0ELb1ELb1ELb0EEENS1_21CollectiveEpilogueFwdINS6_IJSA_NS7_ILi512EEESA_EEES9_SC_SE_Li256ELb1ELb1ELb1ELb0EEENS1_36VarlenDynamicPersistentTileSchedulerILi64ELi64ELi256ELi128ELb1ELb1ELb1ELb1ELb1ELb1EEEEEEEEEvNT_6ParamsE,"",@"SHT_CUDA_INFO"
	.sectionflags	@""
	.align	4


	//----- nvinfo : EIATTR_CUDA_API_VERSION
	.align		4
        /*0000*/ 	.byte	0x04, 0x37
        /*0002*/ 	.short	(.L_564 - .L_563)
.L_563:
        /*0004*/ 	.word	0x00000082


	//----- nvinfo : EIATTR_KPARAM_INFO
	.align		4
.L_564:
        /*0008*/ 	.byte	0x04, 0x17
        /*000a*/ 	.short	(.L_566 - .L_565)
.L_565:
        /*000c*/ 	.word	0x00000000
        /*0010*/ 	.short	0x0000
        /*0012*/ 	.short	0x0070
        /*0014*/ 	.byte	0x00, 0xf0, 0x01, 0x2a


	//----- nvinfo : EIATTR_SPARSE_MMA_MASK
	.align		4
.L_566:
        /*0018*/ 	.byte	0x03, 0x50
        /*001a*/ 	.short	0x0000


	//----- nvinfo : EIATTR_MAXREG_COUNT
	.align		4
        /*001c*/ 	.byte	0x03, 0x1b
        /*001e*/ 	.short	0x00a8


	//----- nvinfo : EIATTR_NUM_BARRIERS
	.align		4
        /*0020*/ 	.byte	0x02, 0x4c
        /*0022*/ 	.byte	0x10
	.zero		1


	//----- nvinfo : EIATTR_EXTERNS
	.align		4
        /*0024*/ 	.byte	0x04, 0x0f
        /*0026*/ 	.short	(.L_568 - .L_567)


	//   ....[0]....
	.align		4
.L_567:
        /*0028*/ 	.word	index@(__assertfail)


	//----- nvinfo : EIATTR_ANNOTATIONS
	.align		4
.L_568:
        /*002c*/ 	.byte	0x04, 0x55
        /*002e*/ 	.short	(.L_570 - .L_569)


	//   ....[0]....
.L_569:
        /* <DEDUP_REMOVED lines=63> */


	//----- nvinfo : EIATTR_MERCURY_ISA_VERSION
	.align		4
.L_570:
        /*0408*/ 	.byte	0x03, 0x5f
        /*040a*/ 	.short	0x0101


	//----- nvinfo : EIATTR_UNUSED_LOAD_BYTE_OFFSET
	.align		4
        /*040c*/ 	.byte	0x04, 0x44
        /*040e*/ 	.short	(.L_572 - .L_571)


	//   ....[0]....
.L_571:
        /*0410*/ 	.word	0x00000a20
        /*0414*/ 	.word	0x0000fff0


	//   ....[1]....
        /*0418*/ 	.word	0x00011510
        /*041c*/ 	.word	0x0000fff0


	//----- nvinfo : EIATTR_INT_WARP_WIDE_INSTR_OFFSETS
	.align		4
.L_572:
        /*0420*/ 	.byte	0x04, 0x31
        /*0422*/ 	.short	(.L_574 - .L_573)


	//   ....[0]....
.L_573:
        /*0424*/ 	.word	0x00000130


	//   ....[1]....
        /*0428*/ 	.word	0x00000160


	//   ....[2]....
        /*042c*/ 	.word	0x00000230


	//   ....[3]....
        /*0430*/ 	.word	0x00019d10


	//   ....[4]....
        /*0434*/ 	.word	0x00019da0


	//   ....[5]....
        /*0438*/ 	.word	0x0001d280


	//   ....[6]....
        /*043c*/ 	.word	0x0001d310


	//----- nvinfo : EIATTR_COOP_GROUP_MASK_REGIDS
	.align		4
.L_574:
        /*0440*/ 	.byte	0x04, 0x29
        /*0442*/ 	.short	(.L_576 - .L_575)


	//   ....[0]....
.L_575:
        /*0444*/ 	.word	0xffffffff


	//   ....[1]....
        /*0448*/ 	.word	0xffffffff


	//   ....[2]....
        /*044c*/ 	.word	0xffffffff


	//   ....[3]....
        /*0450*/ 	.word	0xffffffff


	//   ....[4]....
        /*0454*/ 	.word	0xffffffff


	//   ....[5]....
        /*0458*/ 	.word	0xffffffff


	//   ....[6]....
        /*045c*/ 	.word	0xffffffff


	//   ....[7]....
        /*0460*/ 	.word	0xffffffff


	//   ....[8]....
        /*0464*/ 	.word	0xffffffff


	//   ....[9]....
        /*0468*/ 	.word	0xffffffff


	//   ....[10]....
        /*046c*/ 	.word	0xffffffff


	//   ....[11]....
        /*0470*/ 	.word	0xffffffff


	//   ....[12]....
        /*0474*/ 	.word	0xffffffff


	//   ....[13]....
        /*0478*/ 	.word	0xffffffff


	//   ....[14]....
        /*047c*/ 	.word	0xffffffff


	//   ....[15]....
        /*0480*/ 	.word	0xffffffff


	//   ....[16]....
        /*0484*/ 	.word	0xffffffff


	//   ....[17]....
        /*0488*/ 	.word	0xffffffff


	//   ....[18]....
        /*048c*/ 	.word	0xffffffff


	//   ....[19]....
        /*0490*/ 	.word	0xffffffff


	//   ....[20]....
        /*0494*/ 	.word	0xffffffff


	//   ....[21]....
        /*0498*/ 	.word	0xffffffff


	//   ....[22]....
        /*049c*/ 	.word	0xffffffff


	//   ....[23]....
        /*04a0*/ 	.word	0xffffffff


	//   ....[24]....
        /*04a4*/ 	.word	0xffffffff


	//   ....[25]....
        /*04a8*/ 	.word	0xffffffff


	//   ....[26]....
        /*04ac*/ 	.word	0xffffffff


	//   ....[27]....
        /*04b0*/ 	.word	0xffffffff


	//   ....[28]....
        /*04b4*/ 	.word	0xffffffff


	//   ....[29]....
        /*04b8*/ 	.word	0xffffffff


	//   ....[30]....
        /*04bc*/ 	.word	0xffffffff


	//   ....[31]....
        /*04c0*/ 	.word	0xffffffff


	//   ....[32]....
        /*04c4*/ 	.word	0xffffffff


	//   ....[33]....
        /*04c8*/ 	.word	0xffffffff


	//   ....[34]....
        /*04cc*/ 	.word	0xffffffff


	//   ....[35]....
        /*04d0*/ 	.word	0xffffffff


	//   ....[36]....
        /*04d4*/ 	.word	0xffffffff


	//   ....[37]....
        /*04d8*/ 	.word	0xffffffff


	//   ....[38]....
        /*04dc*/ 	.word	0xffffffff


	//   ....[39]....
        /*04e0*/ 	.word	0xffffffff


	//   ....[40]....
        /*04e4*/ 	.word	0xffffffff


	//   ....[41]....
        /*04e8*/ 	.word	0xffffffff


	//   ....[42]....
        /*04ec*/ 	.word	0xffffffff


	//   ....[43]....
        /*04f0*/ 	.word	0xffffffff


	//   ....[44]....
        /*04f4*/ 	.word	0xffffffff


	//   ....[45]....
        /*04f8*/ 	.word	0xffffffff


	//   ....[46]....
        /*04fc*/ 	.word	0xffffffff


	//   ....[47]....
        /*0500*/ 	.word	0xffffffff


	//   ....[48]....
        /*0504*/ 	.word	0xffffffff


	//   ....[49]....
        /*0508*/ 	.word	0xffffffff


	//   ....[50]....
        /*050c*/ 	.word	0xffffffff


	//   ....[51]....
        /*0510*/ 	.word	0xffffffff


	//   ....[52]....
        /*0514*/ 	.word	0xffffffff


	//   ....[53]....
        /*0518*/ 	.word	0xffffffff


	//   ....[54]....
        /*051c*/ 	.word	0xffffffff


	//   ....[55]....
        /*0520*/ 	.word	0xffffffff


	//   ....[56]....
        /*0524*/ 	.word	0xffffffff


	//   ....[57]....
        /*0528*/ 	.word	0xffffffff


	//   ....[58]....
        /*052c*/ 	.word	0xffffffff


	//   ....[59]....
        /*0530*/ 	.word	0xffffffff


	//   ....[60]....
        /*0534*/ 	.word	0xffffffff


	//   ....[61]....
        /*0538*/ 	.word	0xffffffff


	//   ....[62]....
        /*053c*/ 	.word	0xffffffff


	//   ....[63]....
        /*0540*/ 	.word	0xffffffff


	//   ....[64]....
        /*0544*/ 	.word	0xffffffff


	//   ....[65]....
        /*0548*/ 	.word	0xffffffff


	//   ....[66]....
        /*054c*/ 	.word	0xffffffff


	//   ....[67]....
        /*0550*/ 	.word	0xffffffff


	//   ....[68]....
        /*0554*/ 	.word	0xffffffff


	//   ....[69]....
        /*0558*/ 	.word	0xffffffff


	//   ....[70]....
        /*055c*/ 	.word	0xffffffff


	//   ....[71]....
        /*0560*/ 	.word	0xffffffff


	//   ....[72]....
        /*0564*/ 	.word	0xffffffff


	//   ....[73]....
        /*0568*/ 	.word	0xffffffff


	//   ....[74]....
        /*056c*/ 	.word	0xffffffff


	//   ....[75]....
        /*0570*/ 	.word	0xffffffff


	//   ....[76]....
        /*0574*/ 	.word	0xffffffff


	//   ....[77]....
        /*0578*/ 	.word	0xffffffff


	//   ....[78]....
        /*057c*/ 	.word	0xffffffff


	//   ....[79]....
        /*0580*/ 	.word	0xffffffff


	//   ....[80]....
        /*0584*/ 	.word	0xffffffff


	//   ....[81]....
        /*0588*/ 	.word	0xffffffff


	//   ....[82]....
        /*058c*/ 	.word	0xffffffff


	//   ....[83]....
        /*0590*/ 	.word	0xffffffff


	//   ....[84]....
        /*0594*/ 	.word	0xffffffff


	//   ....[85]....
        /*0598*/ 	.word	0xffffffff


	//   ....[86]....
        /*059c*/ 	.word	0xffffffff


	//   ....[87]....
        /*05a0*/ 	.word	0xffffffff


	//   ....[88]....
        /*05a4*/ 	.word	0xffffffff


	//   ....[89]....
        /*05a8*/ 	.word	0xffffffff


	//   ....[90]....
        /*05ac*/ 	.word	0xffffffff


	//   ....[91]....
        /*05b0*/ 	.word	0xffffffff


	//   ....[92]....
        /*05b4*/ 	.word	0xffffffff


	//   ....[93]....
        /*05b8*/ 	.word	0xffffffff


	//   ....[94]....
        /*05bc*/ 	.word	0xffffffff


	//   ....[95]....
        /*05c0*/ 	.word	0xffffffff


	//   ....[96]....
        /*05c4*/ 	.word	0xffffffff


	//   ....[97]....
        /*05c8*/ 	.word	0xffffffff


	//   ....[98]....
        /*05cc*/ 	.word	0xffffffff


	//   ....[99]....
        /*05d0*/ 	.word	0xffffffff


	//   ....[100]....
        /*05d4*/ 	.word	0xffffffff


	//   ....[101]....
        /*05d8*/ 	.word	0xffffffff


	//   ....[102]....
        /*05dc*/ 	.word	0xffffffff


	//   ....[103]....
        /*05e0*/ 	.word	0xffffffff


	//   ....[104]....
        /*05e4*/ 	.word	0xffffffff


	//   ....[105]....
        /*05e8*/ 	.word	0xffffffff


	//   ....[106]....
        /*05ec*/ 	.word	0xffffffff


	//   ....[107]....
        /*05f0*/ 	.word	0xffffffff


	//   ....[108]....
        /*05f4*/ 	.word	0xffffffff


	//   ....[109]....
        /*05f8*/ 	.word	0xffffffff


	//   ....[110]....
        /*05fc*/ 	.word	0xffffffff


	//   ....[111]....
        /*0600*/ 	.word	0xffffffff


	//   ....[112]....
        /*0604*/ 	.word	0xffffffff


	//   ....[113]....
        /*0608*/ 	.word	0xffffffff


	//   ....[114]....
        /*060c*/ 	.word	0xffffffff


	//   ....[115]....
        /*0610*/ 	.word	0xffffffff


	//   ....[116]....
        /*0614*/ 	.word	0xffffffff


	//   ....[117]....
        /*0618*/ 	.word	0xffffffff


	//   ....[118]....
        /*061c*/ 	.word	0xffffffff


	//   ....[119]....
        /*0620*/ 	.word	0xffffffff


	//   ....[120]....
        /*0624*/ 	.word	0xffffffff


	//   ....[121]....
        /*0628*/ 	.word	0xffffffff


	//   ....[122]....
        /*062c*/ 	.word	0xffffffff


	//   ....[123]....
        /*0630*/ 	.word	0xffffffff


	//   ....[124]....
        /*0634*/ 	.word	0xffffffff


	//   ....[125]....
        /*0638*/ 	.word	0xffffffff


	//   ....[126]....
        /*063c*/ 	.word	0xffffffff


	//   ....[127]....
        /*0640*/ 	.word	0xffffffff


	//   ....[128]....
        /*0644*/ 	.word	0xffffffff


	//   ....[129]....
        /*0648*/ 	.word	0xffffffff


	//   ....[130]....
        /*064c*/ 	.word	0xffffffff


	//   ....[131]....
        /*0650*/ 	.word	0xffffffff


	//   ....[132]....
        /*0654*/ 	.word	0xffffffff


	//   ....[133]....
        /*0658*/ 	.word	0xffffffff


	//   ....[134]....
        /*065c*/ 	.word	0xffffffff


	//   ....[135]....
        /*0660*/ 	.word	0xffffffff


	//   ....[136]....
        /*0664*/ 	.word	0xffffffff


	//   ....[137]....
        /*0668*/ 	.word	0xffffffff


	//   ....[138]....
        /*066c*/ 	.word	0xffffffff


	//   ....[139]....
        /*0670*/ 	.word	0xffffffff


	//   ....[140]....
        /*0674*/ 	.word	0xffffffff


	//   ....[141]....
        /*0678*/ 	.word	0xffffffff


	//   ....[142]....
        /*067c*/ 	.word	0xffffffff


	//   ....[143]....
        /*0680*/ 	.word	0xffffffff


	//   ....[144]....
        /*0684*/ 	.word	0xffffffff


	//   ....[145]....
        /*0688*/ 	.word	0xffffffff


	//   ....[146]....
        /*068c*/ 	.word	0xffffffff


	//   ....[147]....
        /*0690*/ 	.word	0xffffffff


	//   ....[148]....
        /*0694*/ 	.word	0xffffffff


	//   ....[149]....
        /*0698*/ 	.word	0xffffffff


	//   ....[150]....
        /*069c*/ 	.word	0x0500000f


	//   ....[151]....
        /*06a0*/ 	.word	0x0500000f


	//   ....[152]....
        /*06a4*/ 	.word	0x0500000f


	//   ....[153]....
        /*06a8*/ 	.word	0x0500000f


	//   ....[154]....
        /*06ac*/ 	.word	0x0500000f


	//   ....[155]....
        /*06b0*/ 	.word	0x0500000f


	//   ....[156]....
        /*06b4*/ 	.word	0x0500000f


	//   ....[157]....
        /*06b8*/ 	.word	0x0500000f


	//   ....[158]....
        /*06bc*/ 	.word	0x0500000f


	//   ....[159]....
        /*06c0*/ 	.word	0x0500000f


	//   ....[160]....
        /*06c4*/ 	.word	0x0500000f


	//   ....[161]....
        /*06c8*/ 	.word	0x0500000f


	//   ....[162]....
        /*06cc*/ 	.word	0x0500000f


	//   ....[163]....
        /*06d0*/ 	.word	0x0500000f


	//   ....[164]....
        /*06d4*/ 	.word	0x0500000f


	//   ....[165]....
        /*06d8*/ 	.word	0x0500000f


	//   ....[166]....
        /*06dc*/ 	.word	0x0500000f


	//   ....[167]....
        /*06e0*/ 	.word	0x0500000f


	//   ....[168]....
        /*06e4*/ 	.word	0x0500000f


	//   ....[169]....
        /*06e8*/ 	.word	0x0500000f


	//   ....[170]....
        /*06ec*/ 	.word	0x0500000f


	//   ....[171]....
        /*06f0*/ 	.word	0x0500000f


	//   ....[172]....
        /*06f4*/ 	.word	0x0500000f


	//   ....[173]....
        /*06f8*/ 	.word	0x0500000f


	//   ....[174]....
        /*06fc*/ 	.word	0x0500000f


	//   ....[175]....
        /*0700*/ 	.word	0x0500000f


	//   ....[176]....
        /*0704*/ 	.word	0x0500000f


	//   ....[177]....
        /*0708*/ 	.word	0x0500000f


	//   ....[178]....
        /*070c*/ 	.word	0x0500000f


	//   ....[179]....
        /*0710*/ 	.word	0x0500000f


	//   ....[180]....
        /*0714*/ 	.word	0x0500000f


	//   ....[181]....
        /*0718*/ 	.word	0x0500000f


	//   ....[182]....
        /*071c*/ 	.word	0x0500000f


	//   ....[183]....
        /*0720*/ 	.word	0x0500000f


	//   ....[184]....
        /*0724*/ 	.word	0x0500000f


	//   ....[185]....
        /*0728*/ 	.word	0x0500000f


	//   ....[186]....
        /*072c*/ 	.word	0x0500000f


	//   ....[187]....
        /*0730*/ 	.word	0x0500000f


	//   ....[188]....
        /*0734*/ 	.word	0x0500000f


	//   ....[189]....
        /*0738*/ 	.word	0x0500000f


	//   ....[190]....
        /*073c*/ 	.word	0x0500000f


	//   ....[191]....
        /*0740*/ 	.word	0x0500000f


	//   ....[192]....
        /*0744*/ 	.word	0x0500000f


	//   ....[193]....
        /*0748*/ 	.word	0x0500000f


	//   ....[194]....
        /*074c*/ 	.word	0x0500000f


	//   ....[195]....
        /*0750*/ 	.word	0x0500000f


	//   ....[196]....
        /*0754*/ 	.word	0x0500000f


	//   ....[197]....
        /*0758*/ 	.word	0x0500000f


	//   ....[198]....
        /*075c*/ 	.word	0x0500000f


	//   ....[199]....
        /*0760*/ 	.word	0x0500000f


	//   ....[200]....
        /*0764*/ 	.word	0x0500000f


	//   ....[201]....
        /*0768*/ 	.word	0x0500000f


	//   ....[202]....
        /*076c*/ 	.word	0x0500000f


	//   ....[203]....
        /*0770*/ 	.word	0x0500000f


	//   ....[204]....
        /*0774*/ 	.word	0x0500000f


	//   ....[205]....
        /*0778*/ 	.word	0x0500000f


	//   ....[206]....
        /*077c*/ 	.word	0x0500000f


	//   ....[207]....
        /*0780*/ 	.word	0x0500000f


	//   ....[208]....
        /*0784*/ 	.word	0x0500000f


	//   ....[209]....
        /*0788*/ 	.word	0x0500000f


	//   ....[210]....
        /*078c*/ 	.word	0x0500000f


	//   ....[211]....
        /*0790*/ 	.word	0x0500000f


	//   ....[212]....
        /*0794*/ 	.word	0x0500000f


	//   ....[213]....
        /*0798*/ 	.word	0x0500000f


	//   ....[214]....
        /*079c*/ 	.word	0x0500000f


	//   ....[215]....
        /*07a0*/ 	.word	0x0500000f


	//   ....[216]....
        /*07a4*/ 	.word	0x0500000f


	//   ....[217]....
        /*07a8*/ 	.word	0x0500000f


	//   ....[218]....
        /*07ac*/ 	.word	0x0500000f


	//   ....[219]....
        /*07b0*/ 	.word	0x0500000f


	//   ....[220]....
        /*07b4*/ 	.word	0x0500000f


	//   ....[221]....
        /*07b8*/ 	.word	0x0500000f


	//   ....[222]....
        /*07bc*/ 	.word	0x0500000f


	//   ....[223]....
        /*07c0*/ 	.word	0x0500000f


	//   ....[224]....
        /*07c4*/ 	.word	0x0500000f


	//   ....[225]....
        /*07c8*/ 	.word	0x0500000f


	//   ....[226]....
        /*07cc*/ 	.word	0x0500000f


	//   ....[227]....
        /*07d0*/ 	.word	0x0500000f


	//   ....[228]....
        /*07d4*/ 	.word	0x0500000f


	//   ....[229]....
        /*07d8*/ 	.word	0x0500000f


	//   ....[230]....
        /*07dc*/ 	.word	0x0500000f


	//   ....[231]....
        /*07e0*/ 	.word	0x0500000f


	//   ....[232]....
        /*07e4*/ 	.word	0x0500000f


	//----- nvinfo : EIATTR_COOP_GROUP_INSTR_OFFSETS
	.align		4
.L_576:
        /*07e8*/ 	.byte	0x04, 0x28
        /*07ea*/ 	.short	(.L_578 - .L_577)


	//   ....[0]....
.L_577:
        /*07ec*/ 	.word	0x00000060


	//   ....[1]....
        /*07f0*/ 	.word	0x00000120


	//   ....[2]....
        /*07f4*/ 	.word	0x000001f0


	//   ....[3]....
        /*07f8*/ 	.word	0x00000370


	//   ....[4]....
        /*07fc*/ 	.word	0x000004d0


	//   ....[5]....
        /*0800*/ 	.word	0x000005f0


	//   ....[6]....
        /*0804*/ 	.word	0x00000750


	//   ....[7]....
        /*0808*/ 	.word	0x000031d0


	//   ....[8]....
        /*080c*/ 	.word	0x000031e0


	//   ....[9]....
        /*0810*/ 	.word	0x00003be0


	//   ....[10]....
        /*0814*/ 	.word	0x00003bf0


	//   ....[11]....
        /*0818*/ 	.word	0x000045e0


	//   ....[12]....
        /*081c*/ 	.word	0x000045f0


	//   ....[13]....
        /*0820*/ 	.word	0x000049b0


	//   ....[14]....
        /*0824*/ 	.word	0x000049c0


	//   ....[15]....
        /*0828*/ 	.word	0x00005a50


	//   ....[16]....
        /*082c*/ 	.word	0x00007c00


	//   ....[17]....
        /*0830*/ 	.word	0x00008360


	//   ....[18]....
        /*0834*/ 	.word	0x00008370


	//   ....[19]....
        /*0838*/ 	.word	0x00008380


	//   ....[20]....
        /*083c*/ 	.word	0x00008390


	//   ....[21]....
        /*0840*/ 	.word	0x000086b0


	//   ....[22]....
        /*0844*/ 	.word	0x000086c0


	//   ....[23]....
        /*0848*/ 	.word	0x000086d0


	//   ....[24]....
        /*084c*/ 	.word	0x000086e0


	//   ....[25]....
        /*0850*/ 	.word	0x00009930


	//   ....[26]....
        /*0854*/ 	.word	0x00009950


	//   ....[27]....
        /*0858*/ 	.word	0x00009960


	//   ....[28]....
        /*085c*/ 	.word	0x00009970


	//   ....[29]....
        /*0860*/ 	.word	0x00009a50


	//   ....[30]....
        /*0864*/ 	.word	0x00009a70


	//   ....[31]....
        /*0868*/ 	.word	0x00009a80


	//   ....[32]....
        /*086c*/ 	.word	0x00009b00


	//   ....[33]....
        /*0870*/ 	.word	0x0000b2a0


	//   ....[34]....
        /*0874*/ 	.word	0x0000b2e0


	//   ....[35]....
        /*0878*/ 	.word	0x0000b760


	//   ....[36]....
        /*087c*/ 	.word	0x0000b840


	//   ....[37]....
        /*0880*/ 	.word	0x0000bb90


	//   ....[38]....
        /*0884*/ 	.word	0x0000bce0


	//   ....[39]....
        /*0888*/ 	.word	0x0000c680


	//   ....[40]....
        /*088c*/ 	.word	0x0000ce00


	//   ....[41]....
        /*0890*/ 	.word	0x0000ce40


	//   ....[42]....
        /*0894*/ 	.word	0x0000d4e0


	//   ....[43]....
        /*0898*/ 	.word	0x0000d500


	//   ....[44]....
        /*089c*/ 	.word	0x0000dd10


	//   ....[45]....
        /*08a0*/ 	.word	0x0000de00


	//   ....[46]....
        /*08a4*/ 	.word	0x0000eab0


	//   ....[47]....
        /*08a8*/ 	.word	0x0000f3a0


	//   ....[48]....
        /*08ac*/ 	.word	0x0000f400


	//   ....[49]....
        /*08b0*/ 	.word	0x0000fc10


	//   ....[50]....
        /*08b4*/ 	.word	0x0000fc80


	//   ....[51]....
        /*08b8*/ 	.word	0x00010930


	//   ....[52]....
        /*08bc*/ 	.word	0x00010a40


	//   ....[53]....
        /*08c0*/ 	.word	0x00010a60


	//   ....[54]....
        /*08c4*/ 	.word	0x00010bd0


	//   ....[55]....
        /*08c8*/ 	.word	0x00010da0


	//   ....[56]....
        /*08cc*/ 	.word	0x00012250


	//   ....[57]....
        /*08d0*/ 	.word	0x000125f0


	//   ....[58]....
        /*08d4*/ 	.word	0x00012600


	//   ....[59]....
        /*08d8*/ 	.word	0x00012610


	//   ....[60]....
        /*08dc*/ 	.word	0x00012620


	//   ....[61]....
        /*08e0*/ 	.word	0x00013350


	//   ....[62]....
        /*08e4*/ 	.word	0x00013370


	//   ....[63]....
        /*08e8*/ 	.word	0x00013610


	//   ....[64]....
        /*08ec*/ 	.word	0x00013630


	//   ....[65]....
        /*08f0*/ 	.word	0x00013f50


	//   ....[66]....
        /*08f4*/ 	.word	0x00013f90


	//   ....[67]....
        /*08f8*/ 	.word	0x000149c0


	//   ....[68]....
        /*08fc*/ 	.word	0x000149e0


	//   ....[69]....
        /*0900*/ 	.word	0x00015f50


	//   ....[70]....
        /*0904*/ 	.word	0x00015f80


	//   ....[71]....
        /*0908*/ 	.word	0x000161f0


	//   ....[72]....
        /*090c*/ 	.word	0x00016210


	//   ....[73]....
        /*0910*/ 	.word	0x000164c0


	//   ....[74]....
        /*0914*/ 	.word	0x000166b0


	//   ....[75]....
        /*0918*/ 	.word	0x000166e0


	//   ....[76]....
        /*091c*/ 	.word	0x00016710


	//   ....[77]....
        /*0920*/ 	.word	0x00016740


	//   ....[78]....
        /*0924*/ 	.word	0x00016770


	//   ....[79]....
        /*0928*/ 	.word	0x000167a0


	//   ....[80]....
        /*092c*/ 	.word	0x00016930


	//   ....[81]....
        /*0930*/ 	.word	0x00016960


	//   ....[82]....
        /*0934*/ 	.word	0x00016990


	//   ....[83]....
        /*0938*/ 	.word	0x000169c0


	//   ....[84]....
        /*093c*/ 	.word	0x000169f0


	//   ....[85]....
        /*0940*/ 	.word	0x00016a20


	//   ....[86]....
        /*0944*/ 	.word	0x00016ab0


	//   ....[87]....
        /*0948*/ 	.word	0x00016ae0


	//   ....[88]....
        /*094c*/ 	.word	0x00016af0


	//   ....[89]....
        /*0950*/ 	.word	0x00016b30


	//   ....[90]....
        /*0954*/ 	.word	0x00018040


	//   ....[91]....
        /*0958*/ 	.word	0x0001aae0


	//   ....[92]....
        /*095c*/ 	.word	0x0001ab00


	//   ....[93]....
        /*0960*/ 	.word	0x0001ab90


	//   ....[94]....
        /*0964*/ 	.word	0x0001abb0


	//   ....[95]....
        /*0968*/ 	.word	0x0001ac30


	//   ....[96]....
        /*096c*/ 	.word	0x0001ac50


	//   ....[97]....
        /*0970*/ 	.word	0x0001ac60


	//   ....[98]....
        /*0974*/ 	.word	0x0001ac70


	//   ....[99]....
        /*0978*/ 	.word	0x0001b470


	//   ....[100]....
        /*097c*/ 	.word	0x0001b4a0


	//   ....[101]....
        /*0980*/ 	.word	0x0001b540


	//   ....[102]....
        /*0984*/ 	.word	0x0001b560


	//   ....[103]....
        /*0988*/ 	.word	0x0001b5e0


	//   ....[104]....
        /*098c*/ 	.word	0x0001b600


	//   ....[105]....
        /*0990*/ 	.word	0x0001b610


	//   ....[106]....
        /*0994*/ 	.word	0x0001b680


	//   ....[107]....
        /*0998*/ 	.word	0x0001baa0


	//   ....[108]....
        /*099c*/ 	.word	0x0001bb60


	//   ....[109]....
        /*09a0*/ 	.word	0x0001bcb0


	//   ....[110]....
        /*09a4*/ 	.word	0x0001bcf0


	//   ....[111]....
        /*09a8*/ 	.word	0x0001bd00


	//   ....[112]....
        /*09ac*/ 	.word	0x0001bd10


	//   ....[113]....
        /*09b0*/ 	.word	0x0001be60


	//   ....[114]....
        /*09b4*/ 	.word	0x0001bfb0


	//   ....[115]....
        /*09b8*/ 	.word	0x0001c7b0


	//   ....[116]....
        /*09bc*/ 	.word	0x0001c7d0


	//   ....[117]....
        /*09c0*/ 	.word	0x0001c820


	//   ....[118]....
        /*09c4*/ 	.word	0x0001c830


	//   ....[119]....
        /*09c8*/ 	.word	0x0001c870


	//   ....[120]....
        /*09cc*/ 	.word	0x0001c880


	//   ....[121]....
        /*09d0*/ 	.word	0x0001c890


	//   ....[122]....
        /*09d4*/ 	.word	0x0001c8d0


	//   ....[123]....
        /*09d8*/ 	.word	0x0001cbd0


	//   ....[124]....
        /*09dc*/ 	.word	0x0001cc10


	//   ....[125]....
        /*09e0*/ 	.word	0x0001cc30


	//   ....[126]....
        /*09e4*/ 	.word	0x0001cc50


	//   ....[127]....
        /*09e8*/ 	.word	0x0001cc80


	//   ....[128]....
        /*09ec*/ 	.word	0x0001cca0


	//   ....[129]....
        /*09f0*/ 	.word	0x0001cda0


	//   ....[130]....
        /*09f4*/ 	.word	0x0001cef0


	//   ....[131]....
        /*09f8*/ 	.word	0x0001d530


	//   ....[132]....
        /*09fc*/ 	.word	0x0001d560


	//   ....[133]....
        /*0a00*/ 	.word	0x0001d5c0


	//   ....[134]....
        /*0a04*/ 	.word	0x0001d5f0


	//   ....[135]....
        /*0a08*/ 	.word	0x0001d620


	//   ....[136]....
        /*0a0c*/ 	.word	0x0001d650


	//   ....[137]....
        /*0a10*/ 	.word	0x0001d680


	//   ....[138]....
        /*0a14*/ 	.word	0x0001d6b0


	//   ....[139]....
        /*0a18*/ 	.word	0x0001d850


	//   ....[140]....
        /*0a1c*/ 	.word	0x0001d880


	//   ....[141]....
        /*0a20*/ 	.word	0x0001d8b0


	//   ....[142]....
        /*0a24*/ 	.word	0x0001d8e0


	//   ....[143]....
        /*0a28*/ 	.word	0x0001d910


	//   ....[144]....
        /*0a2c*/ 	.word	0x0001d940


	//   ....[145]....
        /*0a30*/ 	.word	0x0001da00


	//   ....[146]....
        /*0a34*/ 	.word	0x0001da20


	//   ....[147]....
        /*0a38*/ 	.word	0x0001da40


	//   ....[148]....
        /*0a3c*/ 	.word	0x0001daa0


	//   ....[149]....
        /*0a40*/ 	.word	0x0001e4d0


	//   ....[150]....
        /*0a44*/ 	.word	0x0001e7f0


	//   ....[151]....
        /*0a48*/ 	.word	0x0001e880


	//   ....[152]....
        /*0a4c*/ 	.word	0x0001e970


	//   ....[153]....
        /*0a50*/ 	.word	0x0001ea00


	//   ....[154]....
        /*0a54*/ 	.word	0x0001eae0


	//   ....[155]....
        /*0a58*/ 	.word	0x0001eb70


	//   ....[156]....
        /*0a5c*/ 	.word	0x0001ecf0


	//   ....[157]....
        /*0a60*/ 	.word	0x0001ed80


	//   ....[158]....
        /*0a64*/ 	.word	0x0001edd0


	//   ....[159]....
        /*0a68*/ 	.word	0x0001ee20


	//   ....[160]....
        /*0a6c*/ 	.word	0x0001eec0


	//   ....[161]....
        /*0a70*/ 	.word	0x0001ef50


	//   ....[162]....
        /*0a74*/ 	.word	0x0001efa0


	//   ....[163]....
        /*0a78*/ 	.word	0x0001eff0


	//   ....[164]....
        /*0a7c*/ 	.word	0x0001f0f0


	//   ....[165]....
        /*0a80*/ 	.word	0x0001f1a0


	//   ....[166]....
        /*0a84*/ 	.word	0x0001f220


	//   ....[167]....
        /*0a88*/ 	.word	0x0001f290


	//   ....[168]....
        /*0a8c*/ 	.word	0x0001f3e0


	//   ....[169]....
        /*0a90*/ 	.word	0x0001f530


	//   ....[170]....
        /*0a94*/ 	.word	0x0001f580


	//   ....[171]....
        /*0a98*/ 	.word	0x0001f5d0


	//   ....[172]....
        /*0a9c*/ 	.word	0x0001f8c0


	//   ....[173]....
        /*0aa0*/ 	.word	0x0001fba0


	//   ....[174]....
        /*0aa4*/ 	.word	0x0001fc90


	//   ....[175]....
        /*0aa8*/ 	.word	0x0001fd30


	//   ....[176]....
        /*0aac*/ 	.word	0x0001fd90


	//   ....[177]....
        /*0ab0*/ 	.word	0x0001fe80


	//   ....[178]....
        /*0ab4*/ 	.word	0x0001fef0


	//   ....[179]....
        /*0ab8*/ 	.word	0x0001ffe0


	//   ....[180]....
        /*0abc*/ 	.word	0x00020050


	//   ....[181]....
        /*0ac0*/ 	.word	0x00020130


	//   ....[182]....
        /*0ac4*/ 	.word	0x000201e0


	//   ....[183]....
        /*0ac8*/ 	.word	0x00020250


	//   ....[184]....
        /*0acc*/ 	.word	0x000202b0


	//   ....[185]....
        /*0ad0*/ 	.word	0x000203a0


	//   ....[186]....
        /*0ad4*/ 	.word	0x00020400


	//   ....[187]....
        /*0ad8*/ 	.word	0x00020500


	//   ....[188]....
        /*0adc*/ 	.word	0x00020560


	//   ....[189]....
        /*0ae0*/ 	.word	0x00020640


	//   ....[190]....
        /*0ae4*/ 	.word	0x00020780


	//   ....[191]....
        /*0ae8*/ 	.word	0x00020870


	//   ....[192]....
        /*0aec*/ 	.word	0x00020b00


	//   ....[193]....
        /*0af0*/ 	.word	0x00020b50


	//   ....[194]....
        /*0af4*/ 	.word	0x00020d20


	//   ....[195]....
        /*0af8*/ 	.word	0x00020d70


	//   ....[196]....
        /*0afc*/ 	.word	0x00020f40


	//   ....[197]....
        /*0b00*/ 	.word	0x00020f90


	//   ....[198]....
        /*0b04*/ 	.word	0x00021080


	//   ....[199]....
        /*0b08*/ 	.word	0x00021120


	//   ....[200]....
        /*0b0c*/ 	.word	0x00021180


	//   ....[201]....
        /*0b10*/ 	.word	0x00021230


	//   ....[202]....
        /*0b14*/ 	.word	0x00021290


	//   ....[203]....
        /*0b18*/ 	.word	0x00021340


	//   ....[204]....
        /*0b1c*/ 	.word	0x000213a0


	//   ....[205]....
        /*0b20*/ 	.word	0x00021450


	//   ....[206]....
        /*0b24*/ 	.word	0x00021540


	//   ....[207]....
        /*0b28*/ 	.word	0x00021620


	//   ....[208]....
        /*0b2c*/ 	.word	0x00021730


	//   ....[209]....
        /*0b30*/ 	.word	0x00021830


	//   ....[210]....
        /*0b34*/ 	.word	0x00021960


	//   ....[211]....
        /*0b38*/ 	.word	0x00021a40


	//   ....[212]....
        /*0b3c*/ 	.word	0x00021b40


	//   ....[213]....
        /*0b40*/ 	.word	0x00021c20


	//   ....[214]....
        /*0b44*/ 	.word	0x00021cb0


	//   ....[215]....
        /*0b48*/ 	.word	0x00021d50


	//   ....[216]....
        /*0b4c*/ 	.word	0x00021ec0


	//   ....[217]....
        /*0b50*/ 	.word	0x00021f30


	//   ....[218]....
        /*0b54*/ 	.word	0x00021fa0


	//   ....[219]....
        /*0b58*/ 	.word	0x00022010


	//   ....[220]....
        /*0b5c*/ 	.word	0x00022080


	//   ....[221]....
        /*0b60*/ 	.word	0x00022100


	//   ....[222]....
        /*0b64*/ 	.word	0x00022180


	//   ....[223]....
        /*0b68*/ 	.word	0x00022210


	//   ....[224]....
        /*0b6c*/ 	.word	0x00022280


	//   ....[225]....
        /*0b70*/ 	.word	0x000222f0


	//   ....[226]....
        /*0b74*/ 	.word	0x00022360


	//   ....[227]....
        /*0b78*/ 	.word	0x000223e0


	//   ....[228]....
        /*0b7c*/ 	.word	0x00022450


	//   ....[229]....
        /*0b80*/ 	.word	0x00022500


	//   ....[230]....
        /*0b84*/ 	.word	0x00022550


	//   ....[231]....
        /*0b88*/ 	.word	0x000225e0


	//   ....[232]....
        /*0b8c*/ 	.word	0x00022710


	//----- nvinfo : EIATTR_REG_RECONFIG
	.align		4
.L_578:
        /*0b90*/ 	.byte	0x01, 0x54
	.zero		2


	//----- nvinfo : EIATTR_SYSCALL_OFFSETS
	.align		4
        /*0b94*/ 	.byte	0x04, 0x46
        /*0b96*/ 	.short	(.L_580 - .L_579)


	//   ....[0]....
.L_579:
        /*0b98*/ 	.word	0x000024b0


	//   ....[1]....
        /*0b9c*/ 	.word	0x00002600


	//   ....[2]....
        /*0ba0*/ 	.word	0x00007da0


	//   ....[3]....
        /*0ba4*/ 	.word	0x000080d0


	//   ....[4]....
        /*0ba8*/ 	.word	0x00019f00


	//   ....[5]....
        /*0bac*/ 	.word	0x0001a050


	//   ....[6]....
        /*0bb0*/ 	.word	0x0001a140


	//   ....[7]....
        /*0bb4*/ 	.word	0x0001b0d0


	//----- nvinfo : EIATTR_MBARRIER_INSTR_OFFSETS
	.align		4
.L_580:
        /*0bb8*/ 	.byte	0x04, 0x39
        /*0bba*/ 	.short	(.L_582 - .L_581)


	//   ....[0]....
.L_581:
        /*0bbc*/ 	.word	0x00000250
        /*0bc0*/ 	.word	0x000000ff
        /*0bc4*/ 	.word	0x00028c00
        /*0bc8*/ 	.short	0x0100
        /*0bca*/ 	.byte	0x08
	.zero		1


	//   ....[1]....
        /*0bcc*/ 	.word	0x00000270
        /*0bd0*/ 	.word	0x000000ff
        /*0bd4*/ 	.word	0x00028c20
        /*0bd8*/ 	.short	0x0100
        /*0bda*/ 	.byte	0x08
	.zero		1


	//   ....[2]....
        /*0bdc*/ 	.word	0x00000320
        /*0be0*/ 	.word	0x000000ff
        /*0be4*/ 	.word	0x00028c30
        /*0be8*/ 	.short	0x0100
        /*0bea*/ 	.byte	0x06
	.zero		1


	//   ....[3]....
        /*0bec*/ 	.word	0x00000330
        /*0bf0*/ 	.word	0x000000ff
        /*0bf4*/ 	.word	0x00028c40
        /*0bf8*/ 	.short	0x0100
        /*0bfa*/ 	.byte	0x06
	.zero		1


	//   ....[4]....
        /*0bfc*/ 	.word	0x00000340
        /*0c00*/ 	.word	0x000000ff
        /*0c04*/ 	.word	0x00028c38
        /*0c08*/ 	.short	0x0100
        /*0c0a*/ 	.byte	0x06
	.zero		1


	//   ....[5]....
        /*0c0c*/ 	.word	0x00000350
        /*0c10*/ 	.word	0x000000ff
        /*0c14*/ 	.word	0x00028c48
        /*0c18*/ 	.short	0x0100
        /*0c1a*/ 	.byte	0x06
	.zero		1


	//   ....[6]....
        /*0c1c*/ 	.word	0x00000480
        /*0c20*/ 	.word	0x000000ff
        /*0c24*/ 	.word	0x00028c50
        /*0c28*/ 	.short	0x0100
        /*0c2a*/ 	.byte	0x08
	.zero		1


	//   ....[7]....
        /*0c2c*/ 	.word	0x00000490
        /*0c30*/ 	.word	0x000000ff
        /*0c34*/ 	.word	0x00028c60
        /*0c38*/ 	.short	0x0100
        /*0c3a*/ 	.byte	0x08
	.zero		1


	//   ....[8]....
        /*0c3c*/ 	.word	0x000004a0
        /*0c40*/ 	.word	0x000000ff
        /*0c44*/ 	.word	0x00028c58
        /*0c48*/ 	.short	0x0100
        /*0c4a*/ 	.byte	0x08
	.zero		1


	//   ....[9]....
        /*0c4c*/ 	.word	0x000004b0
        /*0c50*/ 	.word	0x000000ff
        /*0c54*/ 	.word	0x00028c68
        /*0c58*/ 	.short	0x0100
        /*0c5a*/ 	.byte	0x08
	.zero		1


	//   ....[10]....
        /*0c5c*/ 	.word	0x000005a0
        /*0c60*/ 	.word	0x000000ff
        /*0c64*/ 	.word	0x00028c70
        /*0c68*/ 	.short	0x0100
        /*0c6a*/ 	.byte	0x06
	.zero		1


	//   ....[11]....
        /*0c6c*/ 	.word	0x000005b0
        /*0c70*/ 	.word	0x000000ff
        /*0c74*/ 	.word	0x00028c80
        /*0c78*/ 	.short	0x0100
        /*0c7a*/ 	.byte	0x06
	.zero		1


	//   ....[12]....
        /*0c7c*/ 	.word	0x000005c0
        /*0c80*/ 	.word	0x000000ff
        /*0c84*/ 	.word	0x00028c78
        /*0c88*/ 	.short	0x0100
        /*0c8a*/ 	.byte	0x06
	.zero		1


	//   ....[13]....
        /*0c8c*/ 	.word	0x000005d0
        /*0c90*/ 	.word	0x000000ff
        /*0c94*/ 	.word	0x00028c88
        /*0c98*/ 	.short	0x0100
        /*0c9a*/ 	.byte	0x06
	.zero		1


	//   ....[14]....
        /*0c9c*/ 	.word	0x00000700
        /*0ca0*/ 	.word	0x000000ff
        /*0ca4*/ 	.word	0x00028c90
        /*0ca8*/ 	.short	0x0100
        /*0caa*/ 	.byte	0x08
	.zero		1


	//   ....[15]....
        /*0cac*/ 	.word	0x00000710
        /*0cb0*/ 	.word	0x000000ff
        /*0cb4*/ 	.word	0x00028ca0
        /*0cb8*/ 	.short	0x0100
        /*0cba*/ 	.byte	0x08
	.zero		1


	//   ....[16]....
        /*0cbc*/ 	.word	0x00000720
        /*0cc0*/ 	.word	0x000000ff
        /*0cc4*/ 	.word	0x00028c98
        /*0cc8*/ 	.short	0x0100
        /*0cca*/ 	.byte	0x08
	.zero		1


	//   ....[17]....
        /*0ccc*/ 	.word	0x00000730
        /*0cd0*/ 	.word	0x000000ff
        /*0cd4*/ 	.word	0x00028ca8
        /*0cd8*/ 	.short	0x0100
        /*0cda*/ 	.byte	0x08
	.zero		1


	//   ....[18]....
        /*0cdc*/ 	.word	0x00000860
        /*0ce0*/ 	.word	0x000000ff
        /*0ce4*/ 	.word	0x00028cb0
        /*0ce8*/ 	.short	0x0100
        /*0cea*/ 	.byte	0x08
	.zero		1


	//   ....[19]....
        /*0cec*/ 	.word	0x00000870
        /*0cf0*/ 	.word	0x000000ff
        /*0cf4*/ 	.word	0x00028cc0
        /*0cf8*/ 	.short	0x0100
        /*0cfa*/ 	.byte	0x08
	.zero		1


	//   ....[20]....
        /*0cfc*/ 	.word	0x00000880
        /*0d00*/ 	.word	0x000000ff
        /*0d04*/ 	.word	0x00028cb8
        /*0d08*/ 	.short	0x0100
        /*0d0a*/ 	.byte	0x08
	.zero		1


	//   ....[21]....
        /*0d0c*/ 	.word	0x00000890
        /*0d10*/ 	.word	0x000000ff
        /*0d14*/ 	.word	0x00028cc8
        /*0d18*/ 	.short	0x0100
        /*0d1a*/ 	.byte	0x08
	.zero		1


	//   ....[22]....
        /*0d1c*/ 	.word	0x00003180
        /*0d20*/ 	.word	0x0000003c
        /*0d24*/ 	.word	0x00028c90
        /*0d28*/ 	.short	0x010a
        /*0d2a*/ 	.byte	0x3f
	.zero		1


	//   ....[23]....
        /*0d2c*/ 	.word	0x00003b90
        /*0d30*/ 	.word	0x0000003c
        /*0d34*/ 	.word	0x00028c90
        /*0d38*/ 	.short	0x010a
        /*0d3a*/ 	.byte	0x3f
	.zero		1


	//   ....[24]....
        /*0d3c*/ 	.word	0x00004450
        /*0d40*/ 	.word	0x0000003c
        /*0d44*/ 	.word	0x00028c90
        /*0d48*/ 	.short	0x010a
        /*0d4a*/ 	.byte	0x3f
	.zero		1


	//   ....[25]....
        /*0d4c*/ 	.word	0x00004810
        /*0d50*/ 	.word	0x00000004
        /*0d54*/ 	.word	0x00000000
        /*0d58*/ 	.short	0x0101
        /*0d5a*/ 	.byte	0x3f
	.zero		1


	//   ....[26]....
        /*0d5c*/ 	.word	0x00004850
        /*0d60*/ 	.word	0x0000003c
        /*0d64*/ 	.word	0x00028cb0
        /*0d68*/ 	.short	0x010a
        /*0d6a*/ 	.byte	0x3f
	.zero		1


	//   ....[27]....
        /*0d6c*/ 	.word	0x00005210
        /*0d70*/ 	.word	0x0000003c
        /*0d74*/ 	.word	0x00000000
        /*0d78*/ 	.short	0x0101
        /*0d7a*/ 	.byte	0x3f
	.zero		1


	//   ....[28]....
        /*0d7c*/ 	.word	0x00005b50
        /*0d80*/ 	.word	0x0000000c
        /*0d84*/ 	.word	0x00028c50
        /*0d88*/ 	.short	0x010a
        /*0d8a*/ 	.byte	0x3f
	.zero		1


	//   ....[29]....
        /*0d8c*/ 	.word	0x00005f10
        /*0d90*/ 	.word	0x0000000c
        /*0d94*/ 	.word	0x00000000
        /*0d98*/ 	.short	0x0101
        /*0d9a*/ 	.byte	0x3f
	.zero		1


	//   ....[30]....
        /*0d9c*/ 	.word	0x00006830
        /*0da0*/ 	.word	0x00000015
        /*0da4*/ 	.word	0x00028c50
        /*0da8*/ 	.short	0x010a
        /*0daa*/ 	.byte	0x3f
	.zero		1


	//   ....[31]....
        /*0dac*/ 	.word	0x00006880
        /*0db0*/ 	.word	0x00000015
        /*0db4*/ 	.word	0x00028c50
        /*0db8*/ 	.short	0x010a
        /*0dba*/ 	.byte	0x3f
	.zero		1


	//   ....[32]....
        /*0dbc*/ 	.word	0x00006b70
        /*0dc0*/ 	.word	0x00000015
        /*0dc4*/ 	.word	0x00000000
        /*0dc8*/ 	.short	0x0101
        /*0dca*/ 	.byte	0x3f
	.zero		1


	//   ....[33]....
        /*0dcc*/ 	.word	0x00007e40
        /*0dd0*/ 	.word	0x00000002
        /*0dd4*/ 	.word	0x00028c00
        /*0dd8*/ 	.short	0x010a
        /*0dda*/ 	.byte	0x3f
	.zero		1


	//   ....[34]....
        /*0ddc*/ 	.word	0x00007e90
        /*0de0*/ 	.word	0x00000002
        /*0de4*/ 	.word	0x00028c00
        /*0de8*/ 	.short	0x010a
        /*0dea*/ 	.byte	0x3f
	.zero		1


	//   ....[35]....
        /*0dec*/ 	.word	0x00008950
        /*0df0*/ 	.word	0x00000002
        /*0df4*/ 	.word	0x00028c00
        /*0df8*/ 	.short	0x010a
        /*0dfa*/ 	.byte	0x3f
	.zero		1


	//   ....[36]....
        /*0dfc*/ 	.word	0x00009da0
        /*0e00*/ 	.word	0x00000002
        /*0e04*/ 	.word	0x00028c00
        /*0e08*/ 	.short	0x010a
        /*0e0a*/ 	.byte	0x3f
	.zero		1


	//   ....[37]....
        /*0e0c*/ 	.word	0x0000ac10
        /*0e10*/ 	.word	0x00000015
        /*0e14*/ 	.word	0x00028c30
        /*0e18*/ 	.short	0x010a
        /*0e1a*/ 	.byte	0x3f
	.zero		1


	//   ....[38]....
        /*0e1c*/ 	.word	0x0000acc0
        /*0e20*/ 	.word	0x00000015
        /*0e24*/ 	.word	0x00028c30
        /*0e28*/ 	.short	0x010a
        /*0e2a*/ 	.byte	0x3f
	.zero		1


	//   ....[39]....
        /*0e2c*/ 	.word	0x0000bc90
        /*0e30*/ 	.word	0x0000002f
        /*0e34*/ 	.word	0x00000000
        /*0e38*/ 	.short	0x0101
        /*0e3a*/ 	.byte	0x3f
	.zero		1


	//   ....[40]....
        /*0e3c*/ 	.word	0x0000c360
        /*0e40*/ 	.word	0x00000015
        /*0e44*/ 	.word	0x00028c50
        /*0e48*/ 	.short	0x010a
        /*0e4a*/ 	.byte	0x3f
	.zero		1


	//   ....[41]....
        /*0e4c*/ 	.word	0x0000c420
        /*0e50*/ 	.word	0x00000015
        /*0e54*/ 	.word	0x00028c50
        /*0e58*/ 	.short	0x010a
        /*0e5a*/ 	.byte	0x3f
	.zero		1


	//   ....[42]....
        /*0e5c*/ 	.word	0x0000c720
        /*0e60*/ 	.word	0x00000015
        /*0e64*/ 	.word	0x00000000
        /*0e68*/ 	.short	0x0101
        /*0e6a*/ 	.byte	0x3f
	.zero		1


	//   ....[43]....
        /*0e6c*/ 	.word	0x0000c8c0
        /*0e70*/ 	.word	0x000000d1
        /*0e74*/ 	.word	0x00028c30
        /*0e78*/ 	.short	0x010a
        /*0e7a*/ 	.byte	0x3f
	.zero		1


	//   ....[44]....
        /*0e7c*/ 	.word	0x0000c930
        /*0e80*/ 	.word	0x000000d1
        /*0e84*/ 	.word	0x00028c30
        /*0e88*/ 	.short	0x010a
        /*0e8a*/ 	.byte	0x3f
	.zero		1


	//   ....[45]....
        /*0e8c*/ 	.word	0x0000d670
        /*0e90*/ 	.word	0x0000000f
        /*0e94*/ 	.word	0x00000000
        /*0e98*/ 	.short	0x0101
        /*0e9a*/ 	.byte	0x3f
	.zero		1


	//   ....[46]....
        /*0e9c*/ 	.word	0x0000e7f0
        /*0ea0*/ 	.word	0x000000d1
        /*0ea4*/ 	.word	0x00028c50
        /*0ea8*/ 	.short	0x010a
        /*0eaa*/ 	.byte	0x3f
	.zero		1


	//   ....[47]....
        /*0eac*/ 	.word	0x0000e840
        /*0eb0*/ 	.word	0x000000d1
        /*0eb4*/ 	.word	0x00028c50
        /*0eb8*/ 	.short	0x010a
        /*0eba*/ 	.byte	0x3f
	.zero		1


	//   ....[48]....
        /*0ebc*/ 	.word	0x0000eb60
        /*0ec0*/ 	.word	0x000000d1
        /*0ec4*/ 	.word	0x00000000
        /*0ec8*/ 	.short	0x0101
        /*0eca*/ 	.byte	0x3f
	.zero		1


	//   ....[49]....
        /*0ecc*/ 	.word	0x0000ec90
        /*0ed0*/ 	.word	0x00000015
        /*0ed4*/ 	.word	0x00028c30
        /*0ed8*/ 	.short	0x010a
        /*0eda*/ 	.byte	0x3f
	.zero		1


	//   ....[50]....
        /*0edc*/ 	.word	0x0000ed00
        /*0ee0*/ 	.word	0x00000015
        /*0ee4*/ 	.word	0x00028c30
        /*0ee8*/ 	.short	0x010a
        /*0eea*/ 	.byte	0x3f
	.zero		1


	//   ....[51]....
        /*0eec*/ 	.word	0x0000f780
        /*0ef0*/ 	.word	0x00000014
        /*0ef4*/ 	.word	0x00000000
        /*0ef8*/ 	.short	0x0101
        /*0efa*/ 	.byte	0x3f
	.zero		1


	//   ....[52]....
        /*0efc*/ 	.word	0x00010670
        /*0f00*/ 	.word	0x00000015
        /*0f04*/ 	.word	0x00028c50
        /*0f08*/ 	.short	0x010a
        /*0f0a*/ 	.byte	0x3f
	.zero		1


	//   ....[53]....
        /*0f0c*/ 	.word	0x000106c0
        /*0f10*/ 	.word	0x00000015
        /*0f14*/ 	.word	0x00028c50
        /*0f18*/ 	.short	0x010a
        /*0f1a*/ 	.byte	0x3f
	.zero		1


	//   ....[54]....
        /*0f1c*/ 	.word	0x000109e0
        /*0f20*/ 	.word	0x00000015
        /*0f24*/ 	.word	0x00000000
        /*0f28*/ 	.short	0x0101
        /*0f2a*/ 	.byte	0x3f
	.zero		1


	//   ....[55]....
        /*0f2c*/ 	.word	0x000132e0
        /*0f30*/ 	.word	0x00000000
        /*0f34*/ 	.word	0x00000000
        /*0f38*/ 	.short	0x0101
        /*0f3a*/ 	.byte	0x3f
	.zero		1


	//   ....[56]....
        /*0f3c*/ 	.word	0x00013fb0
        /*0f40*/ 	.word	0x00000008
        /*0f44*/ 	.word	0x00000000
        /*0f48*/ 	.short	0x0101
        /*0f4a*/ 	.byte	0x3f
	.zero		1


	//   ....[57]....
        /*0f4c*/ 	.word	0x00018120
        /*0f50*/ 	.word	0x00000011
        /*0f54*/ 	.word	0x00028c20
        /*0f58*/ 	.short	0x010a
        /*0f5a*/ 	.byte	0x3f
	.zero		1


	//   ....[58]....
        /*0f5c*/ 	.word	0x000181b0
        /*0f60*/ 	.word	0x00000003
        /*0f64*/ 	.word	0x00028ca0
        /*0f68*/ 	.short	0x010a
        /*0f6a*/ 	.byte	0x3f
	.zero		1


	//   ....[59]....
        /*0f6c*/ 	.word	0x00018400
        /*0f70*/ 	.word	0x00000003
        /*0f74*/ 	.word	0x00028cc0
        /*0f78*/ 	.short	0x010a
        /*0f7a*/ 	.byte	0x3f
	.zero		1


	//   ....[60]....
        /*0f7c*/ 	.word	0x00018dd0
        /*0f80*/ 	.word	0x00000009
        /*0f84*/ 	.word	0x00028ca0
        /*0f88*/ 	.short	0x010a
        /*0f8a*/ 	.byte	0x3f
	.zero		1


	//   ....[61]....
        /*0f8c*/ 	.word	0x00019010
        /*0f90*/ 	.word	0x00000009
        /*0f94*/ 	.word	0x00028cc0
        /*0f98*/ 	.short	0x010a
        /*0f9a*/ 	.byte	0x3f
	.zero		1


	//   ....[62]....
        /*0f9c*/ 	.word	0x0001a8c0
        /*0fa0*/ 	.word	0x0000001e
        /*0fa4*/ 	.word	0x00028c40
        /*0fa8*/ 	.short	0x010a
        /*0faa*/ 	.byte	0x3f
	.zero		1


	//   ....[63]....
        /*0fac*/ 	.word	0x0001ad70
        /*0fb0*/ 	.word	0x0000001e
        /*0fb4*/ 	.word	0x00028c30
        /*0fb8*/ 	.short	0x0107
        /*0fba*/ 	.byte	0x3f
	.zero		1


	//   ....[64]....
        /*0fbc*/ 	.word	0x0001ae40
        /*0fc0*/ 	.word	0x0000001e
        /*0fc4*/ 	.word	0x00028c30
        /*0fc8*/ 	.short	0x0101
        /*0fca*/ 	.byte	0x3f
	.zero		1


	//   ....[65]....
        /*0fcc*/ 	.word	0x0001b720
        /*0fd0*/ 	.word	0x00000011
        /*0fd4*/ 	.word	0x00028c00
        /*0fd8*/ 	.short	0x0107
        /*0fda*/ 	.byte	0x3f
	.zero		1


	//   ....[66]....
        /*0fdc*/ 	.word	0x0001b810
        /*0fe0*/ 	.word	0x00000011
        /*0fe4*/ 	.word	0x00028c00
        /*0fe8*/ 	.short	0x0101
        /*0fea*/ 	.byte	0x3f
	.zero		1


	//   ....[67]....
        /*0fec*/ 	.word	0x0001b830
        /*0ff0*/ 	.word	0x00000011
        /*0ff4*/ 	.word	0x00028c20
        /*0ff8*/ 	.short	0x010a
        /*0ffa*/ 	.byte	0x3f
	.zero		1


	//   ....[68]....
        /*0ffc*/ 	.word	0x0001b8c0
        /*1000*/ 	.word	0x0000001e
        /*1004*/ 	.word	0x00028c60
        /*1008*/ 	.short	0x010a
        /*100a*/ 	.byte	0x3f
	.zero		1


	//   ....[69]....
        /*100c*/ 	.word	0x0001c1d0
        /*1010*/ 	.word	0x0000001e
        /*1014*/ 	.word	0x00028c50
        /*1018*/ 	.short	0x0107
        /*101a*/ 	.byte	0x3f
	.zero		1


	//   ....[70]....
        /*101c*/ 	.word	0x0001c2a0
        /*1020*/ 	.word	0x0000001e
        /*1024*/ 	.word	0x00028c50
        /*1028*/ 	.short	0x0101
        /*102a*/ 	.byte	0x3f
	.zero		1


	//   ....[71]....
        /*102c*/ 	.word	0x0001c630
        /*1030*/ 	.word	0x00000006
        /*1034*/ 	.word	0x00028c40
        /*1038*/ 	.short	0x010a
        /*103a*/ 	.byte	0x3f
	.zero		1


	//   ....[72]....
        /*103c*/ 	.word	0x0001c950
        /*1040*/ 	.word	0x00000006
        /*1044*/ 	.word	0x00028c30
        /*1048*/ 	.short	0x0107
        /*104a*/ 	.byte	0x3f
	.zero		1


	//   ....[73]....
        /*104c*/ 	.word	0x0001ca10
        /*1050*/ 	.word	0x00000006
        /*1054*/ 	.word	0x00028c30
        /*1058*/ 	.short	0x0101
        /*105a*/ 	.byte	0x3f
	.zero		1


	//   ....[74]....
        /*105c*/ 	.word	0x0001ca40
        /*1060*/ 	.word	0x00000006
        /*1064*/ 	.word	0x00028c60
        /*1068*/ 	.short	0x010a
        /*106a*/ 	.byte	0x3f
	.zero		1


	//   ....[75]....
        /*106c*/ 	.word	0x0001d0f0
        /*1070*/ 	.word	0x00000006
        /*1074*/ 	.word	0x00028c50
        /*1078*/ 	.short	0x0107
        /*107a*/ 	.byte	0x3f
	.zero		1


	//   ....[76]....
        /*107c*/ 	.word	0x0001d1b0
        /*1080*/ 	.word	0x00000006
        /*1084*/ 	.word	0x00028c50
        /*1088*/ 	.short	0x0101
        /*108a*/ 	.byte	0x3f
	.zero		1


	//   ....[77]....
        /*108c*/ 	.word	0x0001e450
        /*1090*/ 	.word	0x00000007
        /*1094*/ 	.word	0x00028c20
        /*1098*/ 	.short	0x010a
        /*109a*/ 	.byte	0x3f
	.zero		1


	//   ....[78]....
        /*109c*/ 	.word	0x0001e5c0
        /*10a0*/ 	.word	0x00000005
        /*10a4*/ 	.word	0x00028c40
        /*10a8*/ 	.short	0x010a
        /*10aa*/ 	.byte	0x3f
	.zero		1


	//   ....[79]....
        /*10ac*/ 	.word	0x0001e660
        /*10b0*/ 	.word	0x00000003
        /*10b4*/ 	.word	0x00028c40
        /*10b8*/ 	.short	0x010a
        /*10ba*/ 	.byte	0x3f
	.zero		1


	//   ....[80]....
        /*10bc*/ 	.word	0x0001e6a0
        /*10c0*/ 	.word	0x00000005
        /*10c4*/ 	.word	0x00028c60
        /*10c8*/ 	.short	0x010a
        /*10ca*/ 	.byte	0x3f
	.zero		1


	//   ....[81]....
        /*10cc*/ 	.word	0x0001e6e0
        /*10d0*/ 	.word	0x00000003
        /*10d4*/ 	.word	0x00028c60
        /*10d8*/ 	.short	0x010a
        /*10da*/ 	.byte	0x3f
	.zero		1


	//   ....[82]....
        /*10dc*/ 	.word	0x0001e740
        /*10e0*/ 	.word	0x0000003c
        /*10e4*/ 	.word	0x00028c90
        /*10e8*/ 	.short	0x010a
        /*10ea*/ 	.byte	0x3f
	.zero		1


	//   ....[83]....
        /*10ec*/ 	.word	0x0001e8c0
        /*10f0*/ 	.word	0x0000003c
        /*10f4*/ 	.word	0x00028c90
        /*10f8*/ 	.short	0x010a
        /*10fa*/ 	.byte	0x3f
	.zero		1


	//   ....[84]....
        /*10fc*/ 	.word	0x0001ea40
        /*1100*/ 	.word	0x0000003c
        /*1104*/ 	.word	0x00028c90
        /*1108*/ 	.short	0x010a
        /*110a*/ 	.byte	0x3f
	.zero		1


	//   ....[85]....
        /*110c*/ 	.word	0x0001eba0
        /*1110*/ 	.word	0x0000003c
        /*1114*/ 	.word	0x00028cb0
        /*1118*/ 	.short	0x010a
        /*111a*/ 	.byte	0x3f
	.zero		1


	//   ....[86]....
        /*111c*/ 	.word	0x0001ebf0
        /*1120*/ 	.word	0x0000000c
        /*1124*/ 	.word	0x00028c50
        /*1128*/ 	.short	0x010a
        /*112a*/ 	.byte	0x3f
	.zero		1


	//   ....[87]....
        /*112c*/ 	.word	0x0001ec40
        /*1130*/ 	.word	0x00000015
        /*1134*/ 	.word	0x00028c50
        /*1138*/ 	.short	0x010a
        /*113a*/ 	.byte	0x3f
	.zero		1


	//   ....[88]....
        /*113c*/ 	.word	0x0001f030
        /*1140*/ 	.word	0x00000002
        /*1144*/ 	.word	0x00028c00
        /*1148*/ 	.short	0x010a
        /*114a*/ 	.byte	0x3f
	.zero		1


	//   ....[89]....
        /*114c*/ 	.word	0x0001f600
        /*1150*/ 	.word	0x00000002
        /*1154*/ 	.word	0x00028c00
        /*1158*/ 	.short	0x010a
        /*115a*/ 	.byte	0x3f
	.zero		1


	//   ....[90]....
        /*115c*/ 	.word	0x0001f650
        /*1160*/ 	.word	0x00000015
        /*1164*/ 	.word	0x00028c30
        /*1168*/ 	.short	0x010a
        /*116a*/ 	.byte	0x3f
	.zero		1


	//   ....[91]....
        /*116c*/ 	.word	0x0001f6a0
        /*1170*/ 	.word	0x00000015
        /*1174*/ 	.word	0x00028c50
        /*1178*/ 	.short	0x010a
        /*117a*/ 	.byte	0x3f
	.zero		1


	//   ....[92]....
        /*117c*/ 	.word	0x0001f6f0
        /*1180*/ 	.word	0x000000d1
        /*1184*/ 	.word	0x00028c30
        /*1188*/ 	.short	0x010a
        /*118a*/ 	.byte	0x3f
	.zero		1


	//   ....[93]....
        /*118c*/ 	.word	0x0001f740
        /*1190*/ 	.word	0x000000d1
        /*1194*/ 	.word	0x00028c50
        /*1198*/ 	.short	0x010a
        /*119a*/ 	.byte	0x3f
	.zero		1


	//   ....[94]....
        /*119c*/ 	.word	0x0001f790
        /*11a0*/ 	.word	0x00000015
        /*11a4*/ 	.word	0x00028c30
        /*11a8*/ 	.short	0x010a
        /*11aa*/ 	.byte	0x3f
	.zero		1


	//   ....[95]....
        /*11ac*/ 	.word	0x0001f7e0
        /*11b0*/ 	.word	0x00000015
        /*11b4*/ 	.word	0x00028c50
        /*11b8*/ 	.short	0x010a
        /*11ba*/ 	.byte	0x3f
	.zero		1


	//   ....[96]....
        /*11bc*/ 	.word	0x0001f980
        /*11c0*/ 	.word	0x00000011
        /*11c4*/ 	.word	0x00028c20
        /*11c8*/ 	.short	0x010a
        /*11ca*/ 	.byte	0x3f
	.zero		1


	//   ....[97]....
        /*11cc*/ 	.word	0x0001f9d0
        /*11d0*/ 	.word	0x00000003
        /*11d4*/ 	.word	0x00028ca0
        /*11d8*/ 	.short	0x010a
        /*11da*/ 	.byte	0x3f
	.zero		1


	//   ....[98]....
        /*11dc*/ 	.word	0x0001fa20
        /*11e0*/ 	.word	0x00000003
        /*11e4*/ 	.word	0x00028cc0
        /*11e8*/ 	.short	0x010a
        /*11ea*/ 	.byte	0x3f
	.zero		1


	//   ....[99]....
        /*11ec*/ 	.word	0x0001fa70
        /*11f0*/ 	.word	0x00000009
        /*11f4*/ 	.word	0x00028ca0
        /*11f8*/ 	.short	0x010a
        /*11fa*/ 	.byte	0x3f
	.zero		1


	//   ....[100]....
        /*11fc*/ 	.word	0x0001fac0
        /*1200*/ 	.word	0x00000009
        /*1204*/ 	.word	0x00028cc0
        /*1208*/ 	.short	0x010a
        /*120a*/ 	.byte	0x3f
	.zero		1


	//   ....[101]....
        /*120c*/ 	.word	0x0001fbe0
        /*1210*/ 	.word	0x0000001e
        /*1214*/ 	.word	0x00028c40
        /*1218*/ 	.short	0x010a
        /*121a*/ 	.byte	0x3f
	.zero		1


	//   ....[102]....
        /*121c*/ 	.word	0x00020680
        /*1220*/ 	.word	0x00000011
        /*1224*/ 	.word	0x00028c20
        /*1228*/ 	.short	0x010a
        /*122a*/ 	.byte	0x3f
	.zero		1


	//   ....[103]....
        /*122c*/ 	.word	0x000206d0
        /*1230*/ 	.word	0x0000001e
        /*1234*/ 	.word	0x00028c60
        /*1238*/ 	.short	0x010a
        /*123a*/ 	.byte	0x3f
	.zero		1


	//   ....[104]....
        /*123c*/ 	.word	0x00020fd0
        /*1240*/ 	.word	0x00000006
        /*1244*/ 	.word	0x00028c40
        /*1248*/ 	.short	0x010a
        /*124a*/ 	.byte	0x3f
	.zero		1


	//   ....[105]....
        /*124c*/ 	.word	0x00021490
        /*1250*/ 	.word	0x00000006
        /*1254*/ 	.word	0x00028c60
        /*1258*/ 	.short	0x010a
        /*125a*/ 	.byte	0x3f
	.zero		1


	//   ....[106]....
        /*125c*/ 	.word	0x00022630
        /*1260*/ 	.word	0x00000007
        /*1264*/ 	.word	0x00028c20
        /*1268*/ 	.short	0x010a
        /*126a*/ 	.byte	0x3f
	.zero		1


	//   ....[107]....
        /*126c*/ 	.word	0x000227d0
        /*1270*/ 	.word	0x00000005
        /*1274*/ 	.word	0x00028c40
        /*1278*/ 	.short	0x010a
        /*127a*/ 	.byte	0x3f
	.zero		1


	//   ....[108]....
        /*127c*/ 	.word	0x00022820
        /*1280*/ 	.word	0x00000003
        /*1284*/ 	.word	0x00028c40
        /*1288*/ 	.short	0x010a
        /*128a*/ 	.byte	0x3f
	.zero		1


	//   ....[109]....
        /*128c*/ 	.word	0x00022870
        /*1290*/ 	.word	0x00000005
        /*1294*/ 	.word	0x00028c60
        /*1298*/ 	.short	0x010a
        /*129a*/ 	.byte	0x3f
	.zero		1


	//----- nvinfo : EIATTR_NUM_MBARRIERS
	.align		4
.L_582:
        /*129c*/ 	.byte	0x03, 0x38
        /*129e*/ 	.short	0x0016


	//----- nvinfo : EIATTR_EXIT_INSTR_OFFSETS
	.align		4
        /*12a0*/ 	.byte	0x04, 0x1c
        /*12a2*/ 	.short	(.L_584 - .L_583)


	//   ....[0]....
.L_583:
        /*12a4*/ 	.word	0x0001e730


	//----- nvinfo : EIATTR_MAX_THREADS
	.align		4
.L_584:
        /*12a8*/ 	.byte	0x04, 0x05
        /*12aa*/ 	.short	(.L_586 - .L_585)
.L_585:
        /*12ac*/ 	.word	0x00000180
        /*12b0*/ 	.word	0x00000001
        /*12b4*/ 	.word	0x00000001


	//----- nvinfo : EIATTR_CRS_STACK_SIZE
	.align		4
.L_586:
        /*12b8*/ 	.byte	0x04, 0x1e
        /*12ba*/ 	.short	(.L_588 - .L_587)
.L_587:
        /*12bc*/ 	.word	0x00000000


	//----- nvinfo : EIATTR_CBANK_PARAM_SIZE
	.align		4
.L_588:
        /*12c0*/ 	.byte	0x03, 0x19
        /*12c2*/ 	.short	0x0af0


	//----- nvinfo : EIATTR_PARAM_CBANK
	.align		4
        /*12c4*/ 	.byte	0x04, 0x0a
        /*12c6*/ 	.short	(.L_590 - .L_589)
	.align		4
.L_589:
        /*12c8*/ 	.word	index@(.nv.constant0._ZN7cutlass13device_kernelIN5flash11enable_sm90INS1_16FlashAttnFwdSm90INS1_25CollectiveMainloopFwdSm90ILi2EN4cute5tupleIJNS5_1CILi1EEES8_S8_EEENS6_IJNS7_ILi64EEESA_SA_EEELi512ENS_6half_tEfNS_4arch4Sm90ELb1ELb0ELb1ELb1ELb1ELb1ELb0ELb0ELb0ELb1ELb1ELb0EEENS1_21CollectiveEpilogueFwdINS6_IJSA_NS7_ILi512EEESA_EEES9_SC_SE_Li256ELb1ELb1ELb1ELb0EEENS1_36VarlenDynamicPersistentTileSchedulerILi64ELi64ELi256ELi128ELb1ELb1ELb1ELb1ELb1ELb1EEEEEEEEEvNT_6ParamsE)
        /*12cc*/ 	.short	0x0210
        /*12ce*/ 	.short	0x0af0


	//----- nvinfo : EIATTR_SW_WAR
	.align		4
.L_590:
        /*12d0*/ 	.byte	0x04, 0x36
        /*12d2*/ 	.short	(.L_592 - .L_591)
.L_591:
        /*12d4*/ 	.word	0x00000008
.L_592:


//--------------------- .nv.info._ZN7cutlass13device_kernelIN5flash11enable_sm90INS1_16FlashAttnFwdSm90INS1_25CollectiveMainloopFwdSm90ILi2EN4cute5tupleIJNS5_1CILi1EEES8_S8_EEENS6_IJNS7_ILi64EEESA_SA_EEELi512ENS_6half_tEfNS_4arch4Sm90ELb1ELb0ELb1ELb1ELb1ELb0ELb1ELb0ELb0ELb1ELb1ELb0EEENS1_21CollectiveEpilogueFwdINS6_IJSA_NS7_ILi512EEESA_EEES9_SC_SE_Li256ELb1ELb1ELb1ELb0EEENS1_36VarlenDynamicPersistentTileSchedulerILi64ELi64ELi256ELi128ELb1ELb1ELb1ELb1ELb1ELb1EEEEEEEEEvNT_6ParamsE --------------------------
	.section	.nv.info._ZN7cutlass13device_kernelIN5flash11enable_sm90INS1_16FlashAttnFwdSm90INS1_25CollectiveMainloopFwdSm90ILi2EN4cute5tupleIJNS5_1CILi1EEES8_S8_EEENS6_IJNS7_ILi64EEESA_SA_EEELi512ENS_6half_tEfNS_4arch4Sm90ELb1ELb0ELb1ELb1ELb1ELb0ELb1ELb0ELb0ELb1ELb1ELb0EEENS1_21CollectiveEpilogueFwdINS6_IJSA_NS7_ILi512EEESA_EEES9_SC_SE_Li256ELb1ELb1ELb1ELb0EEENS1_36VarlenDynamicPersistentTileSchedulerILi64ELi64ELi256ELi128ELb1ELb1ELb1ELb1ELb1ELb1EEEEEEEEEvNT_6ParamsE,"",@"SHT_CUDA_INFO"
	.sectionflags	@""
	.align	4


	//----- nvinfo : EIATTR_CUDA_API_VERSION
	.align		4
        /*0000*/ 	.byte	0x04, 0x37
        /*0002*/ 	.short	(.L_594 - .L_593)
.L_593:
        /*0004*/ 	.word	0x00000082


	//----- nvinfo : EIATTR_KPARAM_INFO
	.align		4
.L_594:
        /*0008*/ 	.byte	0x04, 0x17
        /*000a*/ 	.short	(.L_596 - .L_595)
.L_595:
        /*000c*/ 	.word	0x00000000
        /*0010*/ 	.short	0x0000
        /*0012*/ 	.short	0x0070
        /*0014*/ 	.byte	0x00, 0xf0, 0x01, 0x2e


	//----- nvinfo : EIATTR_SPARSE_MMA_MASK
	.align		4
.L_596:
        /*0018*/ 	.byte	0x03, 0x50
        /*001a*/ 	.short	0x0000


	//----- nvinfo : EIATTR_MAXREG_COUNT
	.align		4
        /*001c*/ 	.byte	0x03, 0x1b
        /*001e*/ 	.short	0x00a8


	//----- nvinfo : EIATTR_NUM_BARRIERS
	.align		4
        /*0020*/ 	.byte	0x02, 0x4c
        /*0022*/ 	.byte	0x10
	.zero		1


	//----- nvinfo : EIATTR_EXTERNS
	.align		4
        /*0024*/ 	.byte	0x04, 0x0f
        /*0026*/ 	.short	(.L_598 - .L_597)


	//   ....[0]....
	.align		4
.L_597:
        /*0028*/ 	.word	index@(__assertfail)


	//----- nvinfo : EIATTR_ANNOTATIONS
	.align		4
.L_598:
        /*002c*/ 	.byte	0x04, 0x55
        /*002e*/ 	.short	(.L_600 - .L_599)


	//   ....[0]....
.L_599:
        /* <DEDUP_REMOVED lines=21> */


	//----- nvinfo : EIATTR_MERCURY_ISA_VERSION
	.align		4
.L_600:
        /*0170*/ 	.byte	0x03, 0x5f
        /*0172*/ 	.short	0x0101


	//----- nvinfo : EIATTR_UNUSED_LOAD_BYTE_OFFSET
	.align		4
        /*0174*/ 	.byte	0x04, 0x44
        /*0176*/ 	.short	(.L_602 - .L_601)


	//   ....[0]....
.L_601:
        /*0178*/ 	.word	0x00000960
        /*017c*/ 	.word	0x0000fff0


	//   ....[1]....
        /*0180*/ 	.word	0x0000e5d0
        /*0184*/ 	.word	0x0000fff0


	//----- nvinfo : EIATTR_INT_WARP_WIDE_INSTR_OFFSETS
	.align		4
.L_602:
        /*0188*/ 	.byte	0x04, 0x31
        /*018a*/ 	.short	(.L_604 - .L_603)


	//   ....[0]....
.L_603:
        /*018c*/ 	.word	0x000000c0


	//   ....[1]....
        /*0190*/ 	.word	0x000000d0


	//   ....[2]....
        /*0194*/ 	.word	0x000000e0


	//   ....[3]....
        /*0198*/ 	.word	0x00000180


	//   ....[4]....
        /*019c*/ 	.word	0x00014850


	//   ....[5]....
        /*01a0*/ 	.word	0x000148e0


	//   ....[6]....
        /*01a4*/ 	.word	0x00018b70


	//   ....[7]....
        /*01a8*/ 	.word	0x00018c00


	//----- nvinfo : EIATTR_COOP_GROUP_MASK_REGIDS
	.align		4
.L_604:
        /*01ac*/ 	.byte	0x04, 0x29
        /*01ae*/ 	.short	(.L_606 - .L_605)


	//   ....[0]....
.L_605:
        /*01b0*/ 	.word	0xffffffff


	//   ....[1]....
        /*01b4*/ 	.word	0xffffffff


	//   ....[2]....
        /*01b8*/ 	.word	0xffffffff


	//   ....[3]....
        /*01bc*/ 	.word	0xffffffff


	//   ....[4]....
        /*01c0*/ 	.word	0xffffffff


	//   ....[5]....
        /*01c4*/ 	.word	0xffffffff


	//   ....[6]....
        /*01c8*/ 	.word	0xffffffff


	//   ....[7]....
        /*01cc*/ 	.word	0xffffffff


	//   ....[8]....
        /*01d0*/ 	.word	0xffffffff


	//   ....[9]....
        /*01d4*/ 	.word	0xffffffff


	//   ....[10]....
        /*01d8*/ 	.word	0xffffffff


	//   ....[11]....
        /*01dc*/ 	.word	0xffffffff


	//   ....[12]....
        /*01e0*/ 	.word	0xffffffff


	//   ....[13]....
        /*01e4*/ 	.word	0xffffffff


	//   ....[14]....
        /*01e8*/ 	.word	0xffffffff


	//   ....[15]....
        /*01ec*/ 	.word	0xffffffff


	//   ....[16]....
        /*01f0*/ 	.word	0xffffffff


	//   ....[17]....
        /*01f4*/ 	.word	0xffffffff


	//   ....[18]....
        /*01f8*/ 	.word	0xffffffff


	//   ....[19]....
        /*01fc*/ 	.word	0xffffffff


	//   ....[20]....
        /*0200*/ 	.word	0xffffffff


	//   ....[21]....
        /*0204*/ 	.word	0xffffffff


	//   ....[22]....
        /*0208*/ 	.word	0xffffffff


	//   ....[23]....
        /*020c*/ 	.word	0xffffffff


	//   ....[24]....
        /*0210*/ 	.word	0xffffffff


	//   ....[25]....
        /*0214*/ 	.word	0xffffffff


	//   ....[26]....
        /*0218*/ 	.word	0xffffffff


	//   ....[27]....
        /*021c*/ 	.word	0xffffffff


	//   ....[28]....
        /*0220*/ 	.word	0xffffffff


	//   ....[29]....
        /*0224*/ 	.word	0xffffffff


	//   ....[30]....
        /*0228*/ 	.word	0xffffffff


	//   ....[31]....
        /*022c*/ 	.word	0xffffffff


	//   ....[32]....
        /*0230*/ 	.word	0xffffffff


	//   ....[33]....
        /*0234*/ 	.word	0xffffffff


	//   ....[34]....
        /*0238*/ 	.word	0xffffffff


	//   ....[35]....
        /*023c*/ 	.word	0xffffffff


	//   ....[36]....
        /*0240*/ 	.word	0xffffffff


	//   ....[37]....
        /*0244*/ 	.word	0xffffffff


	//   ....[38]....
        /*0248*/ 	.word	0xffffffff


	//   ....[39]....
        /*024c*/ 	.word	0xffffffff


	//   ....[40]....
        /*0250*/ 	.word	0xffffffff


	//   ....[41]....
        /*0254*/ 	.word	0xffffffff


	//   ....[42]....
        /*0258*/ 	.word	0xffffffff


	//   ....[43]....
        /*025c*/ 	.word	0xffffffff


	//   ....[44]....
        /*0260*/ 	.word	0xffffffff


	//   ....[45]....
        /*0264*/ 	.word	0xffffffff


	//   ....[46]....
        /*0268*/ 	.word	0xffffffff


	//   ....[47]....
        /*026c*/ 	.word	0xffffffff


	//   ....[48]....
        /*0270*/ 	.word	0xffffffff


	//   ....[49]....
        /*0274*/ 	.word	0xffffffff


	//   ....[50]....
        /*0278*/ 	.word	0xffffffff


	//   ....[51]....
        /*027c*/ 	.word	0xffffffff


	//   ....[52]....
        /*0280*/ 	.word	0xffffffff


	//   ....[53]....
        /*0284*/ 	.word	0xffffffff


	//   ....[54]....
        /*0288*/ 	.word	0xffffffff


	//   ....[55]....
        /*028c*/ 	.word	0xffffffff


	//   ....[56]....
        /*0290*/ 	.word	0xffffffff


	//   ....[57]....
        /*0294*/ 	.word	0xffffffff


	//   ....[58]....
        /*0298*/ 	.word	0xffffffff


	//   ....[59]....
        /*029c*/ 	.word	0xffffffff


	//   ....[60]....
        /*02a0*/ 	.word	0xffffffff


	//   ....[61]....
        /*02a4*/ 	.word	0xffffffff


	//   ....[62]....
        /*02a8*/ 	.word	0xffffffff


	//   ....[63]....
        /*02ac*/ 	.word	0xffffffff


	//   ....[64]....
        /*02b0*/ 	.word	0xffffffff


	//   ....[65]....
        /*02b4*/ 	.word	0xffffffff


	//   ....[66]....
        /*02b8*/ 	.word	0xffffffff


	//   ....[67]....
        /*02bc*/ 	.word	0xffffffff


	//   ....[68]....
        /*02c0*/ 	.word	0xffffffff


	//   ....[69]....
        /*02c4*/ 	.word	0xffffffff


	//   ....[70]....
        /*02c8*/ 	.word	0xffffffff


	//   ....[71]....
        /*02cc*/ 	.word	0xffffffff


	//   ....[72]....
        /*02d0*/ 	.word	0xffffffff


	//   ....[73]....
        /*02d4*/ 	.word	0xffffffff


	//   ....[74]....
        /*02d8*/ 	.word	0xffffffff


	//   ....[75]....
        /*02dc*/ 	.word	0xffffffff


	//   ....[76]....
        /*02e0*/ 	.word	0xffffffff


	//   ....[77]....
        /*02e4*/ 	.word	0xffffffff


	//   ....[78]....
        /*02e8*/ 	.word	0xffffffff


	//   ....[79]....
        /*02ec*/ 	.word	0xffffffff


	//   ....[80]....
        /*02f0*/ 	.word	0xffffffff


	//   ....[81]....
        /*02f4*/ 	.word	0xffffffff


	//   ....[82]....
        /*02f8*/ 	.word	0xffffffff


	//   ....[83]....
        /*02fc*/ 	.word	0xffffffff


	//   ....[84]....
        /*0300*/ 	.word	0xffffffff


	//   ....[85]....
        /*0304*/ 	.word	0xffffffff


	//   ....[86]....
        /*0308*/ 	.word	0xffffffff


	//   ....[87]....
        /*030c*/ 	.word	0xffffffff


	//   ....[88]....
        /*0310*/ 	.word	0xffffffff


	//   ....[89]....
        /*0314*/ 	.word	0xffffffff


	//   ....[90]....
        /*0318*/ 	.word	0xffffffff


	//   ....[91]....
        /*031c*/ 	.word	0xffffffff


	//   ....[92]....
        /*0320*/ 	.word	0xffffffff


	//   ....[93]....
        /*0324*/ 	.word	0xffffffff


	//   ....[94]....
        /*0328*/ 	.word	0xffffffff


	//   ....[95]....
        /*032c*/ 	.word	0xffffffff


	//   ....[96]....
        /*0330*/ 	.word	0xffffffff


	//   ....[97]....
        /*0334*/ 	.word	0xffffffff


	//   ....[98]....
        /*0338*/ 	.word	0xffffffff


	//   ....[99]....
        /*033c*/ 	.word	0xffffffff


	//   ....[100]....
        /*0340*/ 	.word	0xffffffff


	//   ....[101]....
        /*0344*/ 	.word	0xffffffff


	//   ....[102]....
        /*0348*/ 	.word	0xffffffff


	//   ....[103]....
        /*034c*/ 	.word	0xffffffff


	//   ....[104]....
        /*0350*/ 	.word	0xffffffff


	//   ....[105]....
        /*0354*/ 	.word	0xffffffff


	//   ....[106]....
        /*0358*/ 	.word	0xffffffff


	//   ....[107]....
        /*035c*/ 	.word	0xffffffff


	//   ....[108]....
        /*0360*/ 	.word	0xffffffff


	//   ....[109]....
        /*0364*/ 	.word	0xffffffff


	//   ....[110]....
        /*0368*/ 	.word	0xffffffff


	//   ....[111]....
        /*036c*/ 	.word	0xffffffff


	//   ....[112]....
        /*0370*/ 	.word	0xffffffff


	//   ....[113]....
        /*0374*/ 	.word	0xffffffff


	//   ....[114]....
        /*0378*/ 	.word	0xffffffff


	//   ....[115]....
        /*037c*/ 	.word	0xffffffff


	//   ....[116]....
        /*0380*/ 	.word	0xffffffff


	//   ....[117]....
        /*0384*/ 	.word	0xffffffff


	//   ....[118]....
        /*0388*/ 	.word	0xffffffff


	//   ....[119]....
        /*038c*/ 	.word	0xffffffff


	//   ....[120]....
        /*0390*/ 	.word	0xffffffff


	//   ....[121]....
        /*0394*/ 	.word	0xffffffff


	//   ....[122]....
        /*0398*/ 	.word	0xffffffff


	//   ....[123]....
        /*039c*/ 	.word	0xffffffff


	//   ....[124]....
        /*03a0*/ 	.word	0xffffffff


	//   ....[125]....
        /*03a4*/ 	.word	0xffffffff


	//   ....[126]....
        /*03a8*/ 	.word	0xffffffff


	//   ....[127]....
        /*03ac*/ 	.word	0xffffffff


	//   ....[128]....
        /*03b0*/ 	.word	0xffffffff


	//   ....[129]....
        /*03b4*/ 	.word	0xffffffff


	//   ....[130]....
        /*03b8*/ 	.word	0xffffffff


	//   ....[131]....
        /*03bc*/ 	.word	0xffffffff


	//   ....[132]....
        /*03c0*/ 	.word	0xffffffff


	//   ....[133]....
        /*03c4*/ 	.word	0xffffffff


	//   ....[134]....
        /*03c8*/ 	.word	0xffffffff


	//   ....[135]....
        /*03cc*/ 	.word	0x0500000f


	//   ....[136]....
        /*03d0*/ 	.word	0x0500000f


	//   ....[137]....
        /*03d4*/ 	.word	0x0500000f


	//   ....[138]....
        /*03d8*/ 	.word	0x0500000f


	//   ....[139]....
        /*03dc*/ 	.word	0x0500000f


	//   ....[140]....
        /*03e0*/ 	.word	0x0500000f


	//   ....[141]....
        /*03e4*/ 	.word	0x0500000f


	//   ....[142]....
        /*03e8*/ 	.word	0x0500000f


	//   ....[143]....
        /*03ec*/ 	.word	0x0500000f


	//   ....[144]....
        /*03f0*/ 	.word	0x0500000f


	//   ....[145]....
        /*03f4*/ 	.word	0x0500000f


	//   ....[146]....
        /*03f8*/ 	.word	0x0500000f


	//   ....[147]....
        /*03fc*/ 	.word	0x0500000f


	//   ....[148]....
        /*0400*/ 	.word	0x0500000f


	//   ....[149]....
        /*0404*/ 	.word	0x0500000f


	//   ....[150]....
        /*0408*/ 	.word	0x0500000f


	//   ....[151]....
        /*040c*/ 	.word	0x0500000f


	//   ....[152]....
        /*0410*/ 	.word	0x0500000f


	//   ....[153]....
        /*0414*/ 	.word	0x0500000f


	//   ....[154]....
        /*0418*/ 	.word	0x0500000f


	//   ....[155]....
        /*041c*/ 	.word	0x0500000f


	//   ....[156]....
        /*0420*/ 	.word	0x0500000f


	//   ....[157]....
        /*0424*/ 	.word	0x0500000f


	//   ....[158]....
        /*0428*/ 	.word	0x0500000f


	//   ....[159]....
        /*042c*/ 	.word	0x0500000f


	//   ....[160]....
        /*0430*/ 	.word	0x0500000f


	//   ....[161]....
        /*0434*/ 	.word	0x0500000f


	//   ....[162]....
        /*0438*/ 	.word	0x0500000f


	//   ....[163]....
        /*043c*/ 	.word	0x0500000f


	//   ....[164]....
        /*0440*/ 	.word	0x0500000f


	//   ....[165]....
        /*0444*/ 	.word	0x0500000f


	//   ....[166]....
        /*0448*/ 	.word	0x0500000f


	//   ....[167]....
        /*044c*/ 	.word	0x0500000f


	//   ....[168]....
        /*0450*/ 	.word	0x0500000f


	//   ....[169]....
        /*0454*/ 	.word	0x0500000f


	//   ....[170]....
        /*0458*/ 	.word	0x0500000f


	//   ....[171]....
        /*045c*/ 	.word	0x0500000f


	//   ....[172]....
        /*0460*/ 	.word	0x0500000f


	//   ....[173]....
        /*0464*/ 	.word	0x0500000f


	//   ....[174]....
        /*0468*/ 	.word	0x0500000f


	//   ....[175]....
        /*046c*/ 	.word	0x0500000f


	//   ....[176]....
        /*0470*/ 	.word	0x0500000f


	//   ....[177]....
        /*0474*/ 	.word	0x0500000f


	//   ....[178]....
        /*0478*/ 	.word	0x0500000f


	//   ....[179]....
        /*047c*/ 	.word	0x0500000f


	//   ....[180]....
        /*0480*/ 	.word	0x0500000f


	//   ....[181]....
        /*0484*/ 	.word	0x0500000f


	//   ....[182]....
        /*0488*/ 	.word	0x0500000f


	//   ....[183]....
        /*048c*/ 	.word	0x0500000f


	//   ....[184]....
        /*0490*/ 	.word	0x0500000f


	//   ....[185]....
        /*0494*/ 	.word	0x0500000f


	//   ....[186]....
        /*0498*/ 	.word	0x0500000f


	//   ....[187]....
        /*049c*/ 	.word	0x0500000f


	//   ....[188]....
        /*04a0*/ 	.word	0x0500000f


	//   ....[189]....
        /*04a4*/ 	.word	0x0500000f


	//   ....[190]....
        /*04a8*/ 	.word	0x0500000f


	//   ....[191]....
        /*04ac*/ 	.word	0x0500000f


	//   ....[192]....
        /*04b0*/ 	.word	0x0500000f


	//   ....[193]....
        /*04b4*/ 	.word	0x0500000f


	//   ....[194]....
        /*04b8*/ 	.word	0x0500000f


	//   ....[195]....
        /*04bc*/ 	.word	0x0500000f


	//   ....[196]....
        /*04c0*/ 	.word	0x0500000f


	//   ....[197]....
        /*04c4*/ 	.word	0x0500000f


	//   ....[198]....
        /*04c8*/ 	.word	0x0500000f


	//   ....[199]....
        /*04cc*/ 	.word	0x0500000f


	//   ....[200]....
        /*04d0*/ 	.word	0x0500000f


	//   ....[201]....
        /*04d4*/ 	.word	0x0500000f


	//   ....[202]....
        /*04d8*/ 	.word	0x0500000f


	//----- nvinfo : EIATTR_COOP_GROUP_INSTR_OFFSETS
	.align		4
.L_606:
        /*04dc*/ 	.byte	0x04, 0x28
        /*04de*/ 	.short	(.L_608 - .L_607)


	//   ....[0]....
.L_607:
        /*04e0*/ 	.word	0x00000080


	//   ....[1]....
        /*04e4*/ 	.word	0x00000090


	//   ....[2]....
        /*04e8*/ 	.word	0x000002b0


	//   ....[3]....
        /*04ec*/ 	.word	0x00000410


	//   ....[4]....
        /*04f0*/ 	.word	0x00000530


	//   ....[5]....
        /*04f4*/ 	.word	0x00000690


	//   ....[6]....
        /*04f8*/ 	.word	0x00001fc0


	//   ....[7]....
        /*04fc*/ 	.word	0x00003fa0


	//   ....[8]....
        /*0500*/ 	.word	0x00004f70


	//   ....[9]....
        /*0504*/ 	.word	0x00005eb0


	//   ....[10]....
        /*0508*/ 	.word	0x00005ed0


	//   ....[11]....
        /*050c*/ 	.word	0x00006310


	//   ....[12]....
        /*0510*/ 	.word	0x000063e0


	//   ....[13]....
        /*0514*/ 	.word	0x00006800


	//   ....[14]....
        /*0518*/ 	.word	0x00006880


	//   ....[15]....
        /*051c*/ 	.word	0x00007080


	//   ....[16]....
        /*0520*/ 	.word	0x00007e10


	//   ....[17]....
        /*0524*/ 	.word	0x00008ca0


	//   ....[18]....
        /*0528*/ 	.word	0x00008cd0


	//   ....[19]....
        /*052c*/ 	.word	0x000092b0


	//   ....[20]....
        /*0530*/ 	.word	0x000092d0


	//   ....[21]....
        /*0534*/ 	.word	0x00009aa0


	//   ....[22]....
        /*0538*/ 	.word	0x00009c70


	//   ....[23]....
        /*053c*/ 	.word	0x0000a800


	//   ....[24]....
        /*0540*/ 	.word	0x0000b510


	//   ....[25]....
        /*0544*/ 	.word	0x0000c470


	//   ....[26]....
        /*0548*/ 	.word	0x0000c4a0


	//   ....[27]....
        /*054c*/ 	.word	0x0000cd90


	//   ....[28]....
        /*0550*/ 	.word	0x0000ce30


	//   ....[29]....
        /*0554*/ 	.word	0x0000d9f0


	//   ....[30]....
        /*0558*/ 	.word	0x0000dad0


	//   ....[31]....
        /*055c*/ 	.word	0x0000db30


	//   ....[32]....
        /*0560*/ 	.word	0x0000db50


	//   ....[33]....
        /*0564*/ 	.word	0x0000db80


	//   ....[34]....
        /*0568*/ 	.word	0x0000f350


	//   ....[35]....
        /*056c*/ 	.word	0x0000f6a0


	//   ....[36]....
        /*0570*/ 	.word	0x0000f6b0


	//   ....[37]....
        /*0574*/ 	.word	0x0000f6e0


	//   ....[38]....
        /*0578*/ 	.word	0x0000f6f0


	//   ....[39]....
        /*057c*/ 	.word	0x00010320


	//   ....[40]....
        /*0580*/ 	.word	0x00010360


	//   ....[41]....
        /*0584*/ 	.word	0x00010610


	//   ....[42]....
        /*0588*/ 	.word	0x00010630


	//   ....[43]....
        /*058c*/ 	.word	0x00010d70


	//   ....[44]....
        /*0590*/ 	.word	0x00010dc0


	//   ....[45]....
        /*0594*/ 	.word	0x00011680


	//   ....[46]....
        /*0598*/ 	.word	0x000116a0


	//   ....[47]....
        /*059c*/ 	.word	0x00012950


	//   ....[48]....
        /*05a0*/ 	.word	0x00012990


	//   ....[49]....
        /*05a4*/ 	.word	0x00012bd0


	//   ....[50]....
        /*05a8*/ 	.word	0x00012bf0


	//   ....[51]....
        /*05ac*/ 	.word	0x00012eb0


	//   ....[52]....
        /*05b0*/ 	.word	0x000130a0


	//   ....[53]....
        /*05b4*/ 	.word	0x000130d0


	//   ....[54]....
        /*05b8*/ 	.word	0x00013100


	//   ....[55]....
        /*05bc*/ 	.word	0x00013130


	//   ....[56]....
        /*05c0*/ 	.word	0x00013160


	//   ....[57]....
        /*05c4*/ 	.word	0x00013190


	//   ....[58]....
        /*05c8*/ 	.word	0x00013300


	//   ....[59]....
        /*05cc*/ 	.word	0x00013330


	//   ....[60]....
        /*05d0*/ 	.word	0x00013360


	//   ....[61]....
        /*05d4*/ 	.word	0x00013390


	//   ....[62]....
        /*05d8*/ 	.word	0x000133c0


	//   ....[63]....
        /*05dc*/ 	.word	0x000133f0


	//   ....[64]....
        /*05e0*/ 	.word	0x00013480


	//   ....[65]....
        /*05e4*/ 	.word	0x000134b0


	//   ....[66]....
        /*05e8*/ 	.word	0x000134c0


	//   ....[67]....
        /*05ec*/ 	.word	0x00013500


	//   ....[68]....
        /*05f0*/ 	.word	0x00015640


	//   ....[69]....
        /*05f4*/ 	.word	0x00015660


	//   ....[70]....
        /*05f8*/ 	.word	0x000156f0


	//   ....[71]....
        /*05fc*/ 	.word	0x00015710


	//   ....[72]....
        /*0600*/ 	.word	0x00015790


	//   ....[73]....
        /*0604*/ 	.word	0x000157b0


	//   ....[74]....
        /*0608*/ 	.word	0x000157c0


	//   ....[75]....
        /*060c*/ 	.word	0x000157d0


	//   ....[76]....
        /*0610*/ 	.word	0x00015f50


	//   ....[77]....
        /*0614*/ 	.word	0x00015f80


	//   ....[78]....
        /*0618*/ 	.word	0x00016040


	//   ....[79]....
        /*061c*/ 	.word	0x00016060


	//   ....[80]....
        /*0620*/ 	.word	0x00016100


	//   ....[81]....
        /*0624*/ 	.word	0x00016120


	//   ....[82]....
        /*0628*/ 	.word	0x00016130


	//   ....[83]....
        /*062c*/ 	.word	0x000161b0


	//   ....[84]....
        /*0630*/ 	.word	0x00016a10


	//   ....[85]....
        /*0634*/ 	.word	0x00016a30


	//   ....[86]....
        /*0638*/ 	.word	0x00016bd0


	//   ....[87]....
        /*063c*/ 	.word	0x00016c00


	//   ....[88]....
        /*0640*/ 	.word	0x00016d10


	//   ....[89]....
        /*0644*/ 	.word	0x00016d20


	//   ....[90]....
        /*0648*/ 	.word	0x00016d50


	//   ....[91]....
        /*064c*/ 	.word	0x00016d60


	//   ....[92]....
        /*0650*/ 	.word	0x00017370


	//   ....[93]....
        /*0654*/ 	.word	0x000173a0


	//   ....[94]....
        /*0658*/ 	.word	0x00017590


	//   ....[95]....
        /*065c*/ 	.word	0x000175d0


	//   ....[96]....
        /*0660*/ 	.word	0x000175e0


	//   ....[97]....
        /*0664*/ 	.word	0x000175f0


	//   ....[98]....
        /*0668*/ 	.word	0x00017740


	//   ....[99]....
        /*066c*/ 	.word	0x00017890


	//   ....[100]....
        /*0670*/ 	.word	0x000180a0


	//   ....[101]....
        /*0674*/ 	.word	0x000180c0


	//   ....[102]....
        /*0678*/ 	.word	0x00018110


	//   ....[103]....
        /*067c*/ 	.word	0x00018120


	//   ....[104]....
        /*0680*/ 	.word	0x00018160


	//   ....[105]....
        /*0684*/ 	.word	0x00018170


	//   ....[106]....
        /*0688*/ 	.word	0x00018180


	//   ....[107]....
        /*068c*/ 	.word	0x000181c0


	//   ....[108]....
        /*0690*/ 	.word	0x000184c0


	//   ....[109]....
        /*0694*/ 	.word	0x00018500


	//   ....[110]....
        /*0698*/ 	.word	0x00018520


	//   ....[111]....
        /*069c*/ 	.word	0x00018540


	//   ....[112]....
        /*06a0*/ 	.word	0x00018570


	//   ....[113]....
        /*06a4*/ 	.word	0x00018590


	//   ....[114]....
        /*06a8*/ 	.word	0x00018690


	//   ....[115]....
        /*06ac*/ 	.word	0x000187e0


	//   ....[116]....
        /*06b0*/ 	.word	0x00018e20


	//   ....[117]....
        /*06b4*/ 	.word	0x00018e50


	//   ....[118]....
        /*06b8*/ 	.word	0x00018eb0


	//   ....[119]....
        /*06bc*/ 	.word	0x00018ee0


	//   ....[120]....
        /*06c0*/ 	.word	0x00018f10


	//   ....[121]....
        /*06c4*/ 	.word	0x00018f40


	//   ....[122]....
        /*06c8*/ 	.word	0x00018f70


	//   ....[123]....
        /*06cc*/ 	.word	0x00018fa0


	//   ....[124]....
        /*06d0*/ 	.word	0x00019140


	//   ....[125]....
        /*06d4*/ 	.word	0x00019170


	//   ....[126]....
        /*06d8*/ 	.word	0x000191a0


	//   ....[127]....
        /*06dc*/ 	.word	0x000191d0


	//   ....[128]....
        /*06e0*/ 	.word	0x00019200


	//   ....[129]....
        /*06e4*/ 	.word	0x00019230


	//   ....[130]....
        /*06e8*/ 	.word	0x000192f0


	//   ....[131]....
        /*06ec*/ 	.word	0x00019310


	//   ....[132]....
        /*06f0*/ 	.word	0x00019330


	//   ....[133]....
        /*06f4*/ 	.word	0x00019390


	//   ....[134]....
        /*06f8*/ 	.word	0x00019db0


	//   ....[135]....
        /*06fc*/ 	.word	0x0001a340


	//   ....[136]....
        /*0700*/ 	.word	0x0001a430


	//   ....[137]....
        /*0704*/ 	.word	0x0001a4d0


	//   ....[138]....
        /*0708*/ 	.word	0x0001a530


	//   ....[139]....
        /*070c*/ 	.word	0x0001a620


	//   ....[140]....
        /*0710*/ 	.word	0x0001a690


	//   ....[141]....
        /*0714*/ 	.word	0x0001a780


	//   ....[142]....
        /*0718*/ 	.word	0x0001a7f0


	//   ....[143]....
        /*071c*/ 	.word	0x0001a890


	//   ....[144]....
        /*0720*/ 	.word	0x0001a990


	//   ....[145]....
        /*0724*/ 	.word	0x0001aa20


	//   ....[146]....
        /*0728*/ 	.word	0x0001aa80


	//   ....[147]....
        /*072c*/ 	.word	0x0001ab70


	//   ....[148]....
        /*0730*/ 	.word	0x0001abf0


	//   ....[149]....
        /*0734*/ 	.word	0x0001acf0


	//   ....[150]....
        /*0738*/ 	.word	0x0001ad60


	//   ....[151]....
        /*073c*/ 	.word	0x0001ae40


	//   ....[152]....
        /*0740*/ 	.word	0x0001b150


	//   ....[153]....
        /*0744*/ 	.word	0x0001b210


	//   ....[154]....
        /*0748*/ 	.word	0x0001b480


	//   ....[155]....
        /*074c*/ 	.word	0x0001b4d0


	//   ....[156]....
        /*0750*/ 	.word	0x0001b6e0


	//   ....[157]....
        /*0754*/ 	.word	0x0001b730


	//   ....[158]....
        /*0758*/ 	.word	0x0001b8e0


	//   ....[159]....
        /*075c*/ 	.word	0x0001b930


	//   ....[160]....
        /*0760*/ 	.word	0x0001ba70


	//   ....[161]....
        /*0764*/ 	.word	0x0001bb70


	//   ....[162]....
        /*0768*/ 	.word	0x0001bde0


	//   ....[163]....
        /*076c*/ 	.word	0x0001be30


	//   ....[164]....
        /*0770*/ 	.word	0x0001c000


	//   ....[165]....
        /*0774*/ 	.word	0x0001c050


	//   ....[166]....
        /*0778*/ 	.word	0x0001c220


	//   ....[167]....
        /*077c*/ 	.word	0x0001c270


	//   ....[168]....
        /*0780*/ 	.word	0x0001c360


	//   ....[169]....
        /*0784*/ 	.word	0x0001c400


	//   ....[170]....
        /*0788*/ 	.word	0x0001c460


	//   ....[171]....
        /*078c*/ 	.word	0x0001c510


	//   ....[172]....
        /*0790*/ 	.word	0x0001c570


	//   ....[173]....
        /*0794*/ 	.word	0x0001c620


	//   ....[174]....
        /*0798*/ 	.word	0x0001c680


	//   ....[175]....
        /*079c*/ 	.word	0x0001c730


	//   ....[176]....
        /*07a0*/ 	.word	0x0001c820


	//   ....[177]....
        /*07a4*/ 	.word	0x0001c900


	//   ....[178]....
        /*07a8*/ 	.word	0x0001ca10


	//   ....[179]....
        /*07ac*/ 	.word	0x0001cb10


	//   ....[180]....
        /*07b0*/ 	.word	0x0001cc40


	//   ....[181]....
        /*07b4*/ 	.word	0x0001cd20


	//   ....[182]....
        /*07b8*/ 	.word	0x0001ce20


	//   ....[183]....
        /*07bc*/ 	.word	0x0001cf00


	//   ....[184]....
        /*07c0*/ 	.word	0x0001cf90


	//   ....[185]....
        /*07c4*/ 	.word	0x0001d030


	//   ....[186]....
        /*07c8*/ 	.word	0x0001d1a0


	//   ....[187]....
        /*07cc*/ 	.word	0x0001d210


	//   ....[188]....
        /*07d0*/ 	.word	0x0001d280


	//   ....[189]....
        /*07d4*/ 	.word	0x0001d2f0


	//   ....[190]....
        /*07d8*/ 	.word	0x0001d360


	//   ....[191]....
        /*07dc*/ 	.word	0x0001d3e0


	//   ....[192]....
        /*07e0*/ 	.word	0x0001d460


	//   ....[193]....
        /*07e4*/ 	.word	0x0001d4f0


	//   ....[194]....
        /*07e8*/ 	.word	0x0001d560


	//   ....[195]....
        /*07ec*/ 	.word	0x0001d5d0


	//   ....[196]....
        /*07f0*/ 	.word	0x0001d640


	//   ....[197]....
        /*07f4*/ 	.word	0x0001d6c0


	//   ....[198]....
        /*07f8*/ 	.word	0x0001d730


	//   ....[199]....
        /*07fc*/ 	.word	0x0001d7c0


	//   ....[200]....
        /*0800*/ 	.word	0x0001d820


	//   ....[201]....
        /*0804*/ 	.word	0x0001d8b0


	//   ....[202]....
        /*0808*/ 	.word	0x0001d9e0


	//----- nvinfo : EIATTR_REG_RECONFIG
	.align		4
.L_608:
        /*080c*/ 	.byte	0x01, 0x54
	.zero		2


	//----- nvinfo : EIATTR_SYSCALL_OFFSETS
	.align		4
        /*0810*/ 	.byte	0x04, 0x46
        /*0812*/ 	.short	(.L_610 - .L_609)


	//   ....[0]....
.L_609:
        /*0814*/ 	.word	0x00004150


	//   ....[1]....
        /*0818*/ 	.word	0x00014a40


	//   ....[2]....
        /*081c*/ 	.word	0x00014b90


	//   ....[3]....
        /*0820*/ 	.word	0x00014c80


	//   ....[4]....
        /*0824*/ 	.word	0x00015b70


	//   ....[5]....
        /*0828*/ 	.word	0x00016430


	//----- nvinfo : EIATTR_MBARRIER_INSTR_OFFSETS
	.align		4
.L_610:
        /*082c*/ 	.byte	0x04, 0x39
        /*082e*/ 	.short	(.L_612 - .L_611)


	//   ....[0]....
.L_611:
        /*0830*/ 	.word	0x00000190
        /*0834*/ 	.word	0x000000ff
        /*0838*/ 	.word	0x00038800
        /*083c*/ 	.short	0x0100
        /*083e*/ 	.byte	0x08
	.zero		1


	//   ....[1]....
        /*0840*/ 	.word	0x000001a0
        /*0844*/ 	.word	0x000000ff
        /*0848*/ 	.word	0x00038810
        /*084c*/ 	.short	0x0100
        /*084e*/ 	.byte	0x08
	.zero		1


	//   ....[2]....
        /*0850*/ 	.word	0x000001b0
        /*0854*/ 	.word	0x000000ff
        /*0858*/ 	.word	0x00038820
        /*085c*/ 	.short	0x0100
        /*085e*/ 	.byte	0x08
	.zero		1


	//   ....[3]....
        /*0860*/ 	.word	0x00000260
        /*0864*/ 	.word	0x000000ff
        /*0868*/ 	.word	0x00038830
        /*086c*/ 	.short	0x0100
        /*086e*/ 	.byte	0x06
	.zero		1


	//   ....[4]....
        /*0870*/ 	.word	0x00000270
        /*0874*/ 	.word	0x000000ff
        /*0878*/ 	.word	0x00038840
        /*087c*/ 	.short	0x0100
        /*087e*/ 	.byte	0x06
	.zero		1


	//   ....[5]....
        /*0880*/ 	.word	0x00000280
        /*0884*/ 	.word	0x000000ff
        /*0888*/ 	.word	0x00038838
        /*088c*/ 	.short	0x0100
        /*088e*/ 	.byte	0x06
	.zero		1


	//   ....[6]....
        /*0890*/ 	.word	0x00000290
        /*0894*/ 	.word	0x000000ff
        /*0898*/ 	.word	0x00038848
        /*089c*/ 	.short	0x0100
        /*089e*/ 	.byte	0x06
	.zero		1


	//   ....[7]....
        /*08a0*/ 	.word	0x000003c0
        /*08a4*/ 	.word	0x000000ff
        /*08a8*/ 	.word	0x00038850
        /*08ac*/ 	.short	0x0100
        /*08ae*/ 	.byte	0x08
	.zero		1


	//   ....[8]....
        /*08b0*/ 	.word	0x000003d0
        /*08b4*/ 	.word	0x000000ff
        /*08b8*/ 	.word	0x00038860
        /*08bc*/ 	.short	0x0100
        /*08be*/ 	.byte	0x08
	.zero		1


	//   ....[9]....
        /*08c0*/ 	.word	0x000003e0
        /*08c4*/ 	.word	0x000000ff
        /*08c8*/ 	.word	0x00038858
        /*08cc*/ 	.short	0x0100
        /*08ce*/ 	.byte	0x08
	.zero		1


	//   ....[10]....
        /*08d0*/ 	.word	0x000003f0
        /*08d4*/ 	.word	0x000000ff
        /*08d8*/ 	.word	0x00038868
        /*08dc*/ 	.short	0x0100
        /*08de*/ 	.byte	0x08
	.zero		1


	//   ....[11]....
        /*08e0*/ 	.word	0x000004e0
        /*08e4*/ 	.word	0x000000ff
        /*08e8*/ 	.word	0x00038870
        /*08ec*/ 	.short	0x0100
        /*08ee*/ 	.byte	0x06
	.zero		1


	//   ....[12]....
        /*08f0*/ 	.word	0x000004f0
        /*08f4*/ 	.word	0x000000ff
        /*08f8*/ 	.word	0x00038880
        /*08fc*/ 	.short	0x0100
        /*08fe*/ 	.byte	0x06
	.zero		1


	//   ....[13]....
        /*0900*/ 	.word	0x00000500
        /*0904*/ 	.word	0x000000ff
        /*0908*/ 	.word	0x00038878
        /*090c*/ 	.short	0x0100
        /*090e*/ 	.byte	0x06
	.zero		1


	//   ....[14]....
        /*0910*/ 	.word	0x00000510
        /*0914*/ 	.word	0x000000ff
        /*0918*/ 	.word	0x00038888
        /*091c*/ 	.short	0x0100
        /*091e*/ 	.byte	0x06
	.zero		1


	//   ....[15]....
        /*0920*/ 	.word	0x00000640
        /*0924*/ 	.word	0x000000ff
        /*0928*/ 	.word	0x00038890
        /*092c*/ 	.short	0x0100
        /*092e*/ 	.byte	0x08
	.zero		1


	//   ....[16]....
        /*0930*/ 	.word	0x00000650
        /*0934*/ 	.word	0x000000ff
        /*0938*/ 	.word	0x000388a0
        /*093c*/ 	.short	0x0100
        /*093e*/ 	.byte	0x08
	.zero		1


	//   ....[17]....
        /*0940*/ 	.word	0x00000660
        /*0944*/ 	.word	0x000000ff
        /*0948*/ 	.word	0x00038898
        /*094c*/ 	.short	0x0100
        /*094e*/ 	.byte	0x08
	.zero		1


	//   ....[18]....
        /*0950*/ 	.word	0x00000670
        /*0954*/ 	.word	0x000000ff
        /*0958*/ 	.word	0x000388a8
        /*095c*/ 	.short	0x0100
        /*095e*/ 	.byte	0x08
	.zero		1


	//   ....[19]....
        /*0960*/ 	.word	0x000007b0
        /*0964*/ 	.word	0x000000ff
        /*0968*/ 	.word	0x000388b0
        /*096c*/ 	.short	0x0100
        /*096e*/ 	.byte	0x08
	.zero		1


	//   ....[20]....
        /*0970*/ 	.word	0x000007c0
        /*0974*/ 	.word	0x000000ff
        /*0978*/ 	.word	0x000388c0
        /*097c*/ 	.short	0x0100
        /*097e*/ 	.byte	0x08
	.zero		1


	//   ....[21]....
        /*0980*/ 	.word	0x000007d0
        /*0984*/ 	.word	0x000000ff
        /*0988*/ 	.word	0x000388b8
        /*098c*/ 	.short	0x0100
        /*098e*/ 	.byte	0x08
	.zero		1


	//   ....[22]....
        /*0990*/ 	.word	0x000007e0
        /*0994*/ 	.word	0x000000ff
        /*0998*/ 	.word	0x000388c8
        /*099c*/ 	.short	0x0100
        /*099e*/ 	.byte	0x08
	.zero		1


	//   ....[23]....
        /*09a0*/ 	.word	0x00002320
        /*09a4*/ 	.word	0x00000004
        /*09a8*/ 	.word	0x00000000
        /*09ac*/ 	.short	0x0101
        /*09ae*/ 	.byte	0x3f
	.zero		1


	//   ....[24]....
        /*09b0*/ 	.word	0x00002e50
        /*09b4*/ 	.word	0x00000004
        /*09b8*/ 	.word	0x00000000
        /*09bc*/ 	.short	0x0101
        /*09be*/ 	.byte	0x3f
	.zero		1


	//   ....[25]....
        /*09c0*/ 	.word	0x00004200
        /*09c4*/ 	.word	0x00000011
        /*09c8*/ 	.word	0x00038800
        /*09cc*/ 	.short	0x010a
        /*09ce*/ 	.byte	0x3f
	.zero		1


	//   ....[26]....
        /*09d0*/ 	.word	0x00004270
        /*09d4*/ 	.word	0x00000009
        /*09d8*/ 	.word	0x00038830
        /*09dc*/ 	.short	0x010a
        /*09de*/ 	.byte	0x3f
	.zero		1


	//   ....[27]....
        /*09e0*/ 	.word	0x000042e0
        /*09e4*/ 	.word	0x00000009
        /*09e8*/ 	.word	0x00038830
        /*09ec*/ 	.short	0x010a
        /*09ee*/ 	.byte	0x3f
	.zero		1


	//   ....[28]....
        /*09f0*/ 	.word	0x00004560
        /*09f4*/ 	.word	0x00000011
        /*09f8*/ 	.word	0x00038810
        /*09fc*/ 	.short	0x010a
        /*09fe*/ 	.byte	0x3f
	.zero		1


	//   ....[29]....
        /*0a00*/ 	.word	0x000045a0
        /*0a04*/ 	.word	0x00000009
        /*0a08*/ 	.word	0x00038850
        /*0a0c*/ 	.short	0x010a
        /*0a0e*/ 	.byte	0x3f
	.zero		1


	//   ....[30]....
        /*0a10*/ 	.word	0x00004670
        /*0a14*/ 	.word	0x00000009
        /*0a18*/ 	.word	0x00038850
        /*0a1c*/ 	.short	0x010a
        /*0a1e*/ 	.byte	0x3f
	.zero		1


	//   ....[31]....
        /*0a20*/ 	.word	0x00006b10
        /*0a24*/ 	.word	0x00000005
        /*0a28*/ 	.word	0x00000000
        /*0a2c*/ 	.short	0x0101
        /*0a2e*/ 	.byte	0x3f
	.zero		1


	//   ....[32]....
        /*0a30*/ 	.word	0x00007110
        /*0a34*/ 	.word	0x00000009
        /*0a38*/ 	.word	0x00000000
        /*0a3c*/ 	.short	0x0101
        /*0a3e*/ 	.byte	0x3f
	.zero		1


	//   ....[33]....
        /*0a40*/ 	.word	0x00007310
        /*0a44*/ 	.word	0x00000009
        /*0a48*/ 	.word	0x00038830
        /*0a4c*/ 	.short	0x010a
        /*0a4e*/ 	.byte	0x3f
	.zero		1


	//   ....[34]....
        /*0a50*/ 	.word	0x00007360
        /*0a54*/ 	.word	0x00000009
        /*0a58*/ 	.word	0x00038830
        /*0a5c*/ 	.short	0x010a
        /*0a5e*/ 	.byte	0x3f
	.zero		1


	//   ....[35]....
        /*0a60*/ 	.word	0x000074e0
        /*0a64*/ 	.word	0x00000009
        /*0a68*/ 	.word	0x00038850
        /*0a6c*/ 	.short	0x010a
        /*0a6e*/ 	.byte	0x3f
	.zero		1


	//   ....[36]....
        /*0a70*/ 	.word	0x00007520
        /*0a74*/ 	.word	0x00000009
        /*0a78*/ 	.word	0x00038850
        /*0a7c*/ 	.short	0x010a
        /*0a7e*/ 	.byte	0x3f
	.zero		1


	//   ....[37]....
        /*0a80*/ 	.word	0x00009610
        /*0a84*/ 	.word	0x00000007
        /*0a88*/ 	.word	0x00000000
        /*0a8c*/ 	.short	0x0101
        /*0a8e*/ 	.byte	0x3f
	.zero		1


	//   ....[38]....
        /*0a90*/ 	.word	0x0000a8c0
        /*0a94*/ 	.word	0x00000009
        /*0a98*/ 	.word	0x00000000
        /*0a9c*/ 	.short	0x0101
        /*0a9e*/ 	.byte	0x3f
	.zero		1


	//   ....[39]....
        /*0aa0*/ 	.word	0x0000aa10
        /*0aa4*/ 	.word	0x00000009
        /*0aa8*/ 	.word	0x00038830
        /*0aac*/ 	.short	0x010a
        /*0aae*/ 	.byte	0x3f
	.zero		1


	//   ....[40]....
        /*0ab0*/ 	.word	0x0000aa60
        /*0ab4*/ 	.word	0x00000009
        /*0ab8*/ 	.word	0x00038830
        /*0abc*/ 	.short	0x010a
        /*0abe*/ 	.byte	0x3f
	.zero		1


	//   ....[41]....
        /*0ac0*/ 	.word	0x0000abe0
        /*0ac4*/ 	.word	0x00000009
        /*0ac8*/ 	.word	0x00038850
        /*0acc*/ 	.short	0x010a
        /*0ace*/ 	.byte	0x3f
	.zero		1


	//   ....[42]....
        /*0ad0*/ 	.word	0x0000ac20
        /*0ad4*/ 	.word	0x00000009
        /*0ad8*/ 	.word	0x00038850
        /*0adc*/ 	.short	0x010a
        /*0ade*/ 	.byte	0x3f
	.zero		1


	//   ....[43]....
        /*0ae0*/ 	.word	0x0000c950
        /*0ae4*/ 	.word	0x00000008
        /*0ae8*/ 	.word	0x00000000
        /*0aec*/ 	.short	0x0101
        /*0aee*/ 	.byte	0x3f
	.zero		1


	//   ....[44]....
        /*0af0*/ 	.word	0x0000dab0
        /*0af4*/ 	.word	0x00000009
        /*0af8*/ 	.word	0x00000000
        /*0afc*/ 	.short	0x0101
        /*0afe*/ 	.byte	0x3f
	.zero		1


	//   ....[45]....
        /*0b00*/ 	.word	0x00010340
        /*0b04*/ 	.word	0x00000000
        /*0b08*/ 	.word	0x00000000
        /*0b0c*/ 	.short	0x0101
        /*0b0e*/ 	.byte	0x3f
	.zero		1


	//   ....[46]....
        /*0b10*/ 	.word	0x00010df0
        /*0b14*/ 	.word	0x00000004
        /*0b18*/ 	.word	0x00000000
        /*0b1c*/ 	.short	0x0101
        /*0b1e*/ 	.byte	0x3f
	.zero		1


	//   ....[47]....
        /*0b20*/ 	.word	0x00015410
        /*0b24*/ 	.word	0x00000016
        /*0b28*/ 	.word	0x00038840
        /*0b2c*/ 	.short	0x010a
        /*0b2e*/ 	.byte	0x3f
	.zero		1


	//   ....[48]....
        /*0b30*/ 	.word	0x000158d0
        /*0b34*/ 	.word	0x00000016
        /*0b38*/ 	.word	0x00038830
        /*0b3c*/ 	.short	0x0107
        /*0b3e*/ 	.byte	0x3f
	.zero		1


	//   ....[49]....
        /*0b40*/ 	.word	0x000159b0
        /*0b44*/ 	.word	0x00000016
        /*0b48*/ 	.word	0x00038830
        /*0b4c*/ 	.short	0x0101
        /*0b4e*/ 	.byte	0x3f
	.zero		1


	//   ....[50]....
        /*0b50*/ 	.word	0x00016270
        /*0b54*/ 	.word	0x00000011
        /*0b58*/ 	.word	0x00038800
        /*0b5c*/ 	.short	0x0107
        /*0b5e*/ 	.byte	0x3f
	.zero		1


	//   ....[51]....
        /*0b60*/ 	.word	0x00016300
        /*0b64*/ 	.word	0x00000011
        /*0b68*/ 	.word	0x00038800
        /*0b6c*/ 	.short	0x0101
        /*0b6e*/ 	.byte	0x3f
	.zero		1


	//   ....[52]....
        /*0b70*/ 	.word	0x00017000
        /*0b74*/ 	.word	0x00000011
        /*0b78*/ 	.word	0x00038810
        /*0b7c*/ 	.short	0x0107
        /*0b7e*/ 	.byte	0x3f
	.zero		1


	//   ....[53]....
        /*0b80*/ 	.word	0x00017100
        /*0b84*/ 	.word	0x00000011
        /*0b88*/ 	.word	0x00038810
        /*0b8c*/ 	.short	0x0101
        /*0b8e*/ 	.byte	0x3f
	.zero		1


	//   ....[54]....
        /*0b90*/ 	.word	0x00017120
        /*0b94*/ 	.word	0x00000011
        /*0b98*/ 	.word	0x00038820
        /*0b9c*/ 	.short	0x010a
        /*0b9e*/ 	.byte	0x3f
	.zero		1


	//   ....[55]....
        /*0ba0*/ 	.word	0x000171b0
        /*0ba4*/ 	.word	0x00000016
        /*0ba8*/ 	.word	0x00038860
        /*0bac*/ 	.short	0x010a
        /*0bae*/ 	.byte	0x3f
	.zero		1


	//   ....[56]....
        /*0bb0*/ 	.word	0x00017ab0
        /*0bb4*/ 	.word	0x00000016
        /*0bb8*/ 	.word	0x00038850
        /*0bbc*/ 	.short	0x0107
        /*0bbe*/ 	.byte	0x3f
	.zero		1


	//   ....[57]....
        /*0bc0*/ 	.word	0x00017b80
        /*0bc4*/ 	.word	0x00000016
        /*0bc8*/ 	.word	0x00038850
        /*0bcc*/ 	.short	0x0101
        /*0bce*/ 	.byte	0x3f
	.zero		1


	//   ....[58]....
        /*0bd0*/ 	.word	0x00017f20
        /*0bd4*/ 	.word	0x00000006
        /*0bd8*/ 	.word	0x00038840
        /*0bdc*/ 	.short	0x010a
        /*0bde*/ 	.byte	0x3f
	.zero		1


	//   ....[59]....
        /*0be0*/ 	.word	0x00018240
        /*0be4*/ 	.word	0x00000006
        /*0be8*/ 	.word	0x00038830
        /*0bec*/ 	.short	0x0107
        /*0bee*/ 	.byte	0x3f
	.zero		1


	//   ....[60]....
        /*0bf0*/ 	.word	0x00018300
        /*0bf4*/ 	.word	0x00000006
        /*0bf8*/ 	.word	0x00038830
        /*0bfc*/ 	.short	0x0101
        /*0bfe*/ 	.byte	0x3f
	.zero		1


	//   ....[61]....
        /*0c00*/ 	.word	0x00018330
        /*0c04*/ 	.word	0x00000006
        /*0c08*/ 	.word	0x00038860
        /*0c0c*/ 	.short	0x010a
        /*0c0e*/ 	.byte	0x3f
	.zero		1


	//   ....[62]....
        /*0c10*/ 	.word	0x000189e0
        /*0c14*/ 	.word	0x00000006
        /*0c18*/ 	.word	0x00038850
        /*0c1c*/ 	.short	0x0107
        /*0c1e*/ 	.byte	0x3f
	.zero		1


	//   ....[63]....
        /*0c20*/ 	.word	0x00018aa0
        /*0c24*/ 	.word	0x00000006
        /*0c28*/ 	.word	0x00038850
        /*0c2c*/ 	.short	0x0101
        /*0c2e*/ 	.byte	0x3f
	.zero		1


	//   ....[64]....
        /*0c30*/ 	.word	0x00019d30
        /*0c34*/ 	.word	0x00000005
        /*0c38*/ 	.word	0x00038820
        /*0c3c*/ 	.short	0x010a
        /*0c3e*/ 	.byte	0x3f
	.zero		1


	//   ....[65]....
        /*0c40*/ 	.word	0x00019eb0
        /*0c44*/ 	.word	0x00000003
        /*0c48*/ 	.word	0x00038840
        /*0c4c*/ 	.short	0x010a
        /*0c4e*/ 	.byte	0x3f
	.zero		1


	//   ....[66]....
        /*0c50*/ 	.word	0x00019f50
        /*0c54*/ 	.word	0x00000005
        /*0c58*/ 	.word	0x00038840
        /*0c5c*/ 	.short	0x010a
        /*0c5e*/ 	.byte	0x3f
	.zero		1


	//   ....[67]....
        /*0c60*/ 	.word	0x00019f90
        /*0c64*/ 	.word	0x00000003
        /*0c68*/ 	.word	0x00038860
        /*0c6c*/ 	.short	0x010a
        /*0c6e*/ 	.byte	0x3f
	.zero		1


	//   ....[68]....
        /*0c70*/ 	.word	0x00019fd0
        /*0c74*/ 	.word	0x00000005
        /*0c78*/ 	.word	0x00038860
        /*0c7c*/ 	.short	0x010a
        /*0c7e*/ 	.byte	0x3f
	.zero		1


	//   ....[69]....
        /*0c80*/ 	.word	0x0001a030
        /*0c84*/ 	.word	0x00000011
        /*0c88*/ 	.word	0x00038800
        /*0c8c*/ 	.short	0x010a
        /*0c8e*/ 	.byte	0x3f
	.zero		1


	//   ....[70]....
        /*0c90*/ 	.word	0x0001a080
        /*0c94*/ 	.word	0x00000009
        /*0c98*/ 	.word	0x00038830
        /*0c9c*/ 	.short	0x010a
        /*0c9e*/ 	.byte	0x3f
	.zero		1


	//   ....[71]....
        /*0ca0*/ 	.word	0x0001a0d0
        /*0ca4*/ 	.word	0x00000011
        /*0ca8*/ 	.word	0x00038810
        /*0cac*/ 	.short	0x010a
        /*0cae*/ 	.byte	0x3f
	.zero		1


	//   ....[72]....
        /*0cb0*/ 	.word	0x0001a120
        /*0cb4*/ 	.word	0x00000009
        /*0cb8*/ 	.word	0x00038850
        /*0cbc*/ 	.short	0x010a
        /*0cbe*/ 	.byte	0x3f
	.zero		1


	//   ....[73]....
        /*0cc0*/ 	.word	0x0001a170
        /*0cc4*/ 	.word	0x00000009
        /*0cc8*/ 	.word	0x00038830
        /*0ccc*/ 	.short	0x010a
        /*0cce*/ 	.byte	0x3f
	.zero		1


	//   ....[74]....
        /*0cd0*/ 	.word	0x0001a1c0
        /*0cd4*/ 	.word	0x00000009
        /*0cd8*/ 	.word	0x00038850
        /*0cdc*/ 	.short	0x010a
        /*0cde*/ 	.byte	0x3f
	.zero		1


	//   ....[75]....
        /*0ce0*/ 	.word	0x0001a210
        /*0ce4*/ 	.word	0x00000009
        /*0ce8*/ 	.word	0x00038830
        /*0cec*/ 	.short	0x010a
        /*0cee*/ 	.byte	0x3f
	.zero		1


	//   ....[76]....
        /*0cf0*/ 	.word	0x0001a260
        /*0cf4*/ 	.word	0x00000009
        /*0cf8*/ 	.word	0x00038850
        /*0cfc*/ 	.short	0x010a
        /*0cfe*/ 	.byte	0x3f
	.zero		1


	//   ....[77]....
        /*0d00*/ 	.word	0x0001a380
        /*0d04*/ 	.word	0x00000016
        /*0d08*/ 	.word	0x00038840
        /*0d0c*/ 	.short	0x010a
        /*0d0e*/ 	.byte	0x3f
	.zero		1


	//   ....[78]....
        /*0d10*/ 	.word	0x0001b970
        /*0d14*/ 	.word	0x00000011
        /*0d18*/ 	.word	0x00038820
        /*0d1c*/ 	.short	0x010a
        /*0d1e*/ 	.byte	0x3f
	.zero		1


	//   ....[79]....
        /*0d20*/ 	.word	0x0001b9c0
        /*0d24*/ 	.word	0x00000016
        /*0d28*/ 	.word	0x00038860
        /*0d2c*/ 	.short	0x010a
        /*0d2e*/ 	.byte	0x3f
	.zero		1


	//   ....[80]....
        /*0d30*/ 	.word	0x0001c2b0
        /*0d34*/ 	.word	0x00000006
        /*0d38*/ 	.word	0x00038840
        /*0d3c*/ 	.short	0x010a
        /*0d3e*/ 	.byte	0x3f
	.zero		1


	//   ....[81]....
        /*0d40*/ 	.word	0x0001c770
        /*0d44*/ 	.word	0x00000006
        /*0d48*/ 	.word	0x00038860
        /*0d4c*/ 	.short	0x010a
        /*0d4e*/ 	.byte	0x3f
	.zero		1


	//   ....[82]....
        /*0d50*/ 	.word	0x0001d900
        /*0d54*/ 	.word	0x00000005
        /*0d58*/ 	.word	0x00038820
        /*0d5c*/ 	.short	0x010a
        /*0d5e*/ 	.byte	0x3f
	.zero		1


	//   ....[83]....
        /*0d60*/ 	.word	0x0001daa0
        /*0d64*/ 	.word	0x00000003
        /*0d68*/ 	.word	0x00038840
        /*0d6c*/ 	.short	0x010a
        /*0d6e*/ 	.byte	0x3f
	.zero		1


	//   ....[84]....
        /*0d70*/ 	.word	0x0001daf0
        /*0d74*/ 	.word	0x00000005
        /*0d78*/ 	.word	0x00038840
        /*0d7c*/ 	.short	0x010a
        /*0d7e*/ 	.byte	0x3f
	.zero		1


	//   ....[85]....
        /*0d80*/ 	.word	0x0001db40
        /*0d84*/ 	.word	0x00000003
        /*0d88*/ 	.word	0x00038860
        /*0d8c*/ 	.short	0x010a
        /*0d8e*/ 	.byte	0x3f
	.zero		1


	//----- nvinfo : EIATTR_NUM_MBARRIERS
	.align		4
.L_612:
        /*0d90*/ 	.byte	0x03, 0x38
        /*0d92*/ 	.short	0x0017


	//----- nvinfo : EIATTR_EXIT_INSTR_OFFSETS
	.align		4
        /*0d94*/ 	.byte	0x04, 0x1c
        /*0d96*/ 	.short	(.L_614 - .L_613)


	//   ....[0]....
.L_613:
        /*0d98*/ 	.word	0x00000990


	//   ....[1]....
        /*0d9c*/ 	.word	0x00012e50


	//   ....[2]....
        /*0da0*/ 	.word	0x0001a020


	//----- nvinfo : EIATTR_MAX_THREADS
	.align		4
.L_614:
        /*0da4*/ 	.byte	0x04, 0x05
        /*0da6*/ 	.short	(.L_616 - .L_615)
.L_615:
        /*0da8*/ 	.word	0x00000180
        /*0dac*/ 	.word	0x00000001
        /*0db0*/ 	.word	0x00000001


	//----- nvinfo : EIATTR_CRS_STACK_SIZE
	.align		4
.L_616:
        /*0db4*/ 	.byte	0x04, 0x1e
        /*0db6*/ 	.short	(.L_618 - .L_617)
.L_617:
        /*0db8*/ 	.word	0x00000000


	//----- nvinfo : EIATTR_CBANK_PARAM_SIZE
	.align		4
.L_618:
        /*0dbc*/ 	.byte	0x03, 0x19
        /*0dbe*/ 	.short	0x0bf0


	//----- nvinfo : EIATTR_PARAM_CBANK
	.align		4
        /*0dc0*/ 	.byte	0x04, 0x0a
        /*0dc2*/ 	.short	(.L_620 - .L_619)
	.align		4
.L_619:
        /*0dc4*/ 	.word	index@(.nv.constant0._ZN7cutlass13device_kernelIN5flash11enable_sm90INS1_16FlashAttnFwdSm90INS1_25CollectiveMainloopFwdSm90ILi2EN4cute5tupleIJNS5_1CILi1EEES8_S8_EEENS6_IJNS7_ILi64EEESA_SA_EEELi512ENS_6half_tEfNS_4arch4Sm90ELb1ELb0ELb1ELb1ELb1ELb0ELb1ELb0ELb0ELb1ELb1ELb0EEENS1_21CollectiveEpilogueFwdINS6_IJSA_NS7_ILi512EEESA_EEES9_SC_SE_Li256ELb1ELb1ELb1ELb0EEENS1_36VarlenDynamicPersistentTileSchedulerILi64ELi64ELi256ELi128ELb1ELb1ELb1ELb1ELb1ELb1EEEEEEEEEvNT_6ParamsE)
        /*0dc8*/ 	.short	0x0210
        /*0dca*/ 	.short	0x0bf0


	//----- nvinfo : EIATTR_SW_WAR
	.align		4
.L_620:
        /*0dcc*/ 	.byte	0x04, 0x36
        /*0dce*/ 	.short	(.L_622 - .L_621)
.L_621:
        /*0dd0*/ 	.word	0x00000008
.L_622:


//--------------------- .nv.info._ZN7cutlass13device_kernelIN5flash11enable_sm90INS1_16FlashAttnFwdSm90INS1_25CollectiveMainloopFwdSm90ILi2EN4cute5tupleIJNS5_1CILi1EEES8_S8_EEENS6_IJNS7_ILi64EEESA_SA_EEELi512ENS_6half_tEfNS_4arch4Sm90ELb1ELb0ELb1ELb1ELb1ELb1ELb1ELb0ELb0ELb1ELb1ELb0EEENS1_21CollectiveEpilogueFwdINS6_IJSA_NS7_ILi512EEESA_EEES9_SC_SE_Li256ELb1ELb1ELb1ELb0EEENS1_36VarlenDynamicPersistentTileSchedulerILi64ELi64ELi256ELi128ELb1ELb1ELb1ELb1ELb1ELb1EEEEEEEEEvNT_6ParamsE --------------------------
	.section	.nv.info._ZN7cutlass13device_kernelIN5flash11enable_sm90INS1_16FlashAttnFwdSm90INS1_25CollectiveMainloopFwdSm90ILi2EN4cute5tupleIJNS5_1CILi1EEES8_S8_EEENS6_IJNS7_ILi64EEESA_SA_EEELi512ENS_6half_tEfNS_4arch4Sm90ELb1ELb0ELb1ELb1ELb1ELb1ELb1ELb0ELb0ELb1ELb1ELb0EEENS1_21CollectiveEpilogueFwdINS6_IJSA_NS7_ILi512EEESA_EEES9_SC_SE_Li256ELb1ELb1ELb1ELb0EEENS1_36VarlenDynamicPersistentTileSchedulerILi64ELi64ELi256ELi128ELb1ELb1ELb1ELb1ELb1ELb1EEEEEEEEEvNT_6ParamsE,"",@"SHT_CUDA_INFO"
	.sectionflags	@""
	.align	4


	//----- nvinfo : EIATTR_CUDA_API_VERSION
	.align		4
        /*0000*/ 	.byte	0x04, 0x37
        /*0002*/ 	.short	(.L_624 - .L_623)
.L_623:
        /*0004*/ 	.word	0x00000082


	//----- nvinfo : EIATTR_KPARAM_INFO
	.align		4
.L_624:
        /*0008*/ 	.byte	0x04, 0x17
        /*000a*/ 	.short	(.L_626 - .L_625)
.L_625:
        /*000c*/ 	.word	0x00000000
        /*0010*/ 	.short	0x0000
        /*0012*/ 	.short	0x0070
        /*0014*/ 	.byte	0x00, 0xf0, 0x01, 0x2e


	//----- nvinfo : EIATTR_SPARSE_MMA_MASK
	.align		4
.L_626:
        /*0018*/ 	.byte	0x03, 0x50
        /*001a*/ 	.short	0x0000


	//----- nvinfo : EIATTR_MAXREG_COUNT
	.align		4
        /*001c*/ 	.byte	0x03, 0x1b
        /*001e*/ 	.short	0x00a8


	//----- nvinfo : EIATTR_NUM_BARRIERS
	.align		4
        /*0020*/ 	.byte	0x02, 0x4c
        /*0022*/ 	.byte	0x10
	.zero		1


	//----- nvinfo : EIATTR_EXTERNS
	.align		4
        /*0024*/ 	.byte	0x04, 0x0f
        /*0026*/ 	.short	(.L_628 - .L_627)


	//   ....[0]....
	.align		4
.L_627:
        /*0028*/ 	.word	index@(__assertfail)


	//----- nvinfo : EIATTR_ANNOTATIONS
	.align		4
.L_628:
        /*002c*/ 	.byte	0x04, 0x55
        /*002e*/ 	.short	(.L_630 - .L_629)


	//   ....[0]....
.L_629:
        /* <DEDUP_REMOVED lines=82> */


	//----- nvinfo : EIATTR_MERCURY_ISA_VERSION
	.align		4
.L_630:
        /*0540*/ 	.byte	0x03, 0x5f
        /*0542*/ 	.short	0x0101


	//----- nvinfo : EIATTR_UNUSED_LOAD_BYTE_OFFSET
	.align		4
        /*0544*/ 	.byte	0x04, 0x44
        /*0546*/ 	.short	(.L_632 - .L_631)


	//   ....[0]....
.L_631:
        /*0548*/ 	.word	0x00000a50
        /*054c*/ 	.word	0x0000fff0


	//   ....[1]....
        /*0550*/ 	.word	0x00015e50
        /*0554*/ 	.word	0x0000fff0


	//----- nvinfo : EIATTR_INT_WARP_WIDE_INSTR_OFFSETS
	.align		4
.L_632:
        /*0558*/ 	.byte	0x04, 0x31
        /*055a*/ 	.short	(.L_634 - .L_633)


	//   ....[0]....
.L_633:
        /*055c*/ 	.word	0x00000130


	//   ....[1]....
        /*0560*/ 	.word	0x00000170


	//   ....[2]....
        /*0564*/ 	.word	0x000001e0


	//   ....[3]....
        /*0568*/ 	.word	0x00000250


	//   ....[4]....
        /*056c*/ 	.word	0x0001e5c0


	//   ....[5]....
        /*0570*/ 	.word	0x0001e650


	//   ....[6]....
        /*0574*/ 	.word	0x00022a80


	//   ....[7]....
        /*0578*/ 	.word	0x00022b10


	//----- nvinfo : EIATTR_COOP_GROUP_MASK_REGIDS
	.align		4
.L_634:
        /*057c*/ 	.byte	0x04, 0x29
        /*057e*/ 	.short	(.L_636 - .L_635)


	//   ....[0]....
.L_635:
        /*0580*/ 	.word	0xffffffff


	//   ....[1]....
        /*0584*/ 	.word	0xffffffff


	//   ....[2]....
        /*0588*/ 	.word	0xffffffff


	//   ....[3]....
        /*058c*/ 	.word	0xffffffff


	//   ....[4]....
        /*0590*/ 	.word	0xffffffff


	//   ....[5]....
        /*0594*/ 	.word	0xffffffff


	//   ....[6]....
        /*0598*/ 	.word	0xffffffff


	//   ....[7]....
        /*059c*/ 	.word	0xffffffff


	//   ....[8]....
        /*05a0*/ 	.word	0xffffffff


	//   ....[9]....
        /*05a4*/ 	.word	0xffffffff


	//   ....[10]....
        /*05a8*/ 	.word	0xffffffff


	//   ....[11]....
        /*05ac*/ 	.word	0xffffffff


	//   ....[12]....
        /*05b0*/ 	.word	0xffffffff


	//   ....[13]....
        /*05b4*/ 	.word	0xffffffff


	//   ....[14]....
        /*05b8*/ 	.word	0xffffffff


	//   ....[15]....
        /*05bc*/ 	.word	0xffffffff


	//   ....[16]....
        /*05c0*/ 	.word	0xffffffff


	//   ....[17]....
        /*05c4*/ 	.word	0xffffffff


	//   ....[18]....
        /*05c8*/ 	.word	0xffffffff


	//   ....[19]....
        /*05cc*/ 	.word	0xffffffff


	//   ....[20]....
        /*05d0*/ 	.word	0xffffffff


	//   ....[21]....
        /*05d4*/ 	.word	0xffffffff


	//   ....[22]....
        /*05d8*/ 	.word	0xffffffff


	//   ....[23]....
        /*05dc*/ 	.word	0xffffffff


	//   ....[24]....
        /*05e0*/ 	.word	0xffffffff


	//   ....[25]....
        /*05e4*/ 	.word	0xffffffff


	//   ....[26]....
        /*05e8*/ 	.word	0xffffffff


	//   ....[27]....
        /*05ec*/ 	.word	0xffffffff


	//   ....[28]....
        /*05f0*/ 	.word	0xffffffff


	//   ....[29]....
        /*05f4*/ 	.word	0xffffffff


	//   ....[30]....
        /*05f8*/ 	.word	0xffffffff


	//   ....[31]....
        /*05fc*/ 	.word	0xffffffff


	//   ....[32]....
        /*0600*/ 	.word	0xffffffff


	//   ....[33]....
        /*0604*/ 	.word	0xffffffff


	//   ....[34]....
        /*0608*/ 	.word	0xffffffff


	//   ....[35]....
        /*060c*/ 	.word	0xffffffff


	//   ....[36]....
        /*0610*/ 	.word	0xffffffff


	//   ....[37]....
        /*0614*/ 	.word	0xffffffff


	//   ....[38]....
        /*0618*/ 	.word	0xffffffff


	//   ....[39]....
        /*061c*/ 	.word	0xffffffff


	//   ....[40]....
        /*0620*/ 	.word	0xffffffff


	//   ....[41]....
        /*0624*/ 	.word	0xffffffff


	//   ....[42]....
        /*0628*/ 	.word	0xffffffff


	//   ....[43]....
        /*062c*/ 	.word	0xffffffff


	//   ....[44]....
        /*0630*/ 	.word	0xffffffff


	//   ....[45]....
        /*0634*/ 	.word	0xffffffff


	//   ....[46]....
        /*0638*/ 	.word	0xffffffff


	//   ....[47]....
        /*063c*/ 	.word	0xffffffff


	//   ....[48]....
        /*0640*/ 	.word	0xffffffff


	//   ....[49]....
        /*0644*/ 	.word	0xffffffff


	//   ....[50]....
        /*0648*/ 	.word	0xffffffff


	//   ....[51]....
        /*064c*/ 	.word	0xffffffff


	//   ....[52]....
        /*0650*/ 	.word	0xffffffff


	//   ....[53]....
        /*0654*/ 	.word	0xffffffff


	//   ....[54]....
        /*0658*/ 	.word	0xffffffff


	//   ....[55]....
        /*065c*/ 	.word	0xffffffff


	//   ....[56]....
        /*0660*/ 	.word	0xffffffff


	//   ....[57]....
        /*0664*/ 	.word	0xffffffff


	//   ....[58]....
        /*0668*/ 	.word	0xffffffff


	//   ....[59]....
        /*066c*/ 	.word	0xffffffff


	//   ....[60]....
        /*0670*/ 	.word	0xffffffff


	//   ....[61]....
        /*0674*/ 	.word	0xffffffff


	//   ....[62]....
        /*0678*/ 	.word	0xffffffff


	//   ....[63]....
        /*067c*/ 	.word	0xffffffff


	//   ....[64]....
        /*0680*/ 	.word	0xffffffff


	//   ....[65]....
        /*0684*/ 	.word	0xffffffff


	//   ....[66]....
        /*0688*/ 	.word	0xffffffff


	//   ....[67]....
        /*068c*/ 	.word	0xffffffff


	//   ....[68]....
        /*0690*/ 	.word	0xffffffff


	//   ....[69]....
        /*0694*/ 	.word	0xffffffff


	//   ....[70]....
        /*0698*/ 	.word	0xffffffff


	//   ....[71]....
        /*069c*/ 	.word	0xffffffff


	//   ....[72]....
        /*06a0*/ 	.word	0xffffffff


	//   ....[73]....
        /*06a4*/ 	.word	0xffffffff


	//   ....[74]....
        /*06a8*/ 	.word	0xffffffff


	//   ....[75]....
        /*06ac*/ 	.word	0xffffffff


	//   ....[76]....
        /*06b0*/ 	.word	0xffffffff


	//   ....[77]....
        /*06b4*/ 	.word	0xffffffff


	//   ....[78]....
        /*06b8*/ 	.word	0xffffffff


	//   ....[79]....
        /*06bc*/ 	.word	0xffffffff


	//   ....[80]....
        /*06c0*/ 	.word	0xffffffff


	//   ....[81]....
        /*06c4*/ 	.word	0xffffffff


	//   ....[82]....
        /*06c8*/ 	.word	0xffffffff


	//   ....[83]....
        /*06cc*/ 	.word	0xffffffff


	//   ....[84]....
        /*06d0*/ 	.word	0xffffffff


	//   ....[85]....
        /*06d4*/ 	.word	0xffffffff


	//   ....[86]....
        /*06d8*/ 	.word	0xffffffff


	//   ....[87]....
        /*06dc*/ 	.word	0xffffffff


	//   ....[88]....
        /*06e0*/ 	.word	0xffffffff


	//   ....[89]....
        /*06e4*/ 	.word	0xffffffff


	//   ....[90]....
        /*06e8*/ 	.word	0xffffffff


	//   ....[91]....
        /*06ec*/ 	.word	0xffffffff


	//   ....[92]....
        /*06f0*/ 	.word	0xffffffff


	//   ....[93]....
        /*06f4*/ 	.word	0xffffffff


	//   ....[94]....
        /*06f8*/ 	.word	0xffffffff


	//   ....[95]....
        /*06fc*/ 	.word	0xffffffff


	//   ....[96]....
        /*0700*/ 	.word	0xffffffff


	//   ....[97]....
        /*0704*/ 	.word	0xffffffff


	//   ....[98]....
        /*0708*/ 	.word	0xffffffff


	//   ....[99]....
        /*070c*/ 	.word	0xffffffff


	//   ....[100]....
        /*0710*/ 	.word	0xffffffff


	//   ....[101]....
        /*0714*/ 	.word	0xffffffff


	//   ....[102]....
        /*0718*/ 	.word	0xffffffff


	//   ....[103]....
        /*071c*/ 	.word	0xffffffff


	//   ....[104]....
        /*0720*/ 	.word	0xffffffff


	//   ....[105]....
        /*0724*/ 	.word	0xffffffff


	//   ....[106]....
        /*0728*/ 	.word	0xffffffff


	//   ....[107]....
        /*072c*/ 	.word	0xffffffff


	//   ....[108]....
        /*0730*/ 	.word	0xffffffff


	//   ....[109]....
        /*0734*/ 	.word	0xffffffff


	//   ....[110]....
        /*0738*/ 	.word	0xffffffff


	//   ....[111]....
        /*073c*/ 	.word	0xffffffff


	//   ....[112]....
        /*0740*/ 	.word	0xffffffff


	//   ....[113]....
        /*0744*/ 	.word	0xffffffff


	//   ....[114]....
        /*0748*/ 	.word	0xffffffff


	//   ....[115]....
        /*074c*/ 	.word	0xffffffff


	//   ....[116]....
        /*0750*/ 	.word	0xffffffff


	//   ....[117]....
        /*0754*/ 	.word	0xffffffff


	//   ....[118]....
        /*0758*/ 	.word	0xffffffff


	//   ....[119]....
        /*075c*/ 	.word	0xffffffff


	//   ....[120]....
        /*0760*/ 	.word	0xffffffff


	//   ....[121]....
        /*0764*/ 	.word	0xffffffff


	//   ....[122]....
        /*0768*/ 	.word	0xffffffff


	//   ....[123]....
        /*076c*/ 	.word	0xffffffff


	//   ....[124]....
        /*0770*/ 	.word	0xffffffff


	//   ....[125]....
        /*0774*/ 	.word	0xffffffff


	//   ....[126]....
        /*0778*/ 	.word	0xffffffff


	//   ....[127]....
        /*077c*/ 	.word	0xffffffff


	//   ....[128]....
        /*0780*/ 	.word	0xffffffff


	//   ....[129]....
        /*0784*/ 	.word	0xffffffff


	//   ....[130]....
        /*0788*/ 	.word	0xffffffff


	//   ....[131]....
        /*078c*/ 	.word	0xffffffff


	//   ....[132]....
        /*0790*/ 	.word	0xffffffff


	//   ....[133]....
        /*0794*/ 	.word	0xffffffff


	//   ....[134]....
        /*0798*/ 	.word	0xffffffff


	//   ....[135]....
        /*079c*/ 	.word	0xffffffff


	//   ....[136]....
        /*07a0*/ 	.word	0xffffffff


	//   ....[137]....
        /*07a4*/ 	.word	0xffffffff


	//   ....[138]....
        /*07a8*/ 	.word	0xffffffff


	//   ....[139]....
        /*07ac*/ 	.word	0xffffffff


	//   ....[140]....
        /*07b0*/ 	.word	0xffffffff


	//   ....[141]....
        /*07b4*/ 	.word	0xffffffff


	//   ....[142]....
        /*07b8*/ 	.word	0xffffffff


	//   ....[143]....
        /*07bc*/ 	.word	0xffffffff


	//   ....[144]....
        /*07c0*/ 	.word	0xffffffff


	//   ....[145]....
        /*07c4*/ 	.word	0xffffffff


	//   ....[146]....
        /*07c8*/ 	.word	0xffffffff


	//   ....[147]....
        /*07cc*/ 	.word	0xffffffff


	//   ....[148]....
        /*07d0*/ 	.word	0xffffffff


	//   ....[149]....
        /*07d4*/ 	.word	0xffffffff


	//   ....[150]....
        /*07d8*/ 	.word	0xffffffff


	//   ....[151]....
        /*07dc*/ 	.word	0xffffffff


	//   ....[152]....
        /*07e0*/ 	.word	0xffffffff


	//   ....[153]....
        /*07e4*/ 	.word	0xffffffff


	//   ....[154]....
        /*07e8*/ 	.word	0xffffffff


	//   ....[155]....
        /*07ec*/ 	.word	0xffffffff


	//   ....[156]....
        /*07f0*/ 	.word	0xffffffff


	//   ....[157]....
        /*07f4*/ 	.word	0xffffffff


	//   ....[158]....
        /*07f8*/ 	.word	0xffffffff


	//   ....[159]....
        /*07fc*/ 	.word	0xffffffff


	//   ....[160]....
        /*0800*/ 	.word	0xffffffff


	//   ....[161]....
        /*0804*/ 	.word	0x0500000f


	//   ....[162]....
        /*0808*/ 	.word	0x0500000f


	//   ....[163]....
        /*080c*/ 	.word	0x0500000f


	//   ....[164]....
        /*0810*/ 	.word	0x0500000f


	//   ....[165]....
        /*0814*/ 	.word	0x0500000f


	//   ....[166]....
        /*0818*/ 	.word	0x0500000f


	//   ....[167]....
        /*081c*/ 	.word	0x0500000f


	//   ....[168]....
        /*0820*/ 	.word	0x0500000f


	//   ....[169]....
        /*0824*/ 	.word	0x0500000f


	//   ....[170]....
        /*0828*/ 	.word	0x0500000f


	//   ....[171]....
        /*082c*/ 	.word	0x0500000f


	//   ....[172]....
        /*0830*/ 	.word	0x0500000f


	//   ....[173]....
        /*0834*/ 	.word	0x0500000f


	//   ....[174]....
        /*0838*/ 	.word	0x0500000f


	//   ....[175]....
        /*083c*/ 	.word	0x0500000f


	//   ....[176]....
        /*0840*/ 	.word	0x0500000f


	//   ....[177]....
        /*0844*/ 	.word	0x0500000f


	//   ....[178]....
        /*0848*/ 	.word	0x0500000f


	//   ....[179]....
        /*084c*/ 	.word	0x0500000f


	//   ....[180]....
        /*0850*/ 	.word	0x0500000f


	//   ....[181]....
        /*0854*/ 	.word	0x0500000f


	//   ....[182]....
        /*0858*/ 	.word	0x0500000f


	//   ....[183]....
        /*085c*/ 	.word	0x0500000f


	//   ....[184]....
        /*0860*/ 	.word	0x0500000f


	//   ....[185]....
        /*0864*/ 	.word	0x0500000f


	//   ....[186]....
        /*0868*/ 	.word	0x0500000f


	//   ....[187]....
        /*086c*/ 	.word	0x0500000f


	//   ....[188]....
        /*0870*/ 	.word	0x0500000f


	//   ....[189]....
        /*0874*/ 	.word	0x0500000f


	//   ....[190]....
        /*0878*/ 	.word	0x0500000f


	//   ....[191]....
        /*087c*/ 	.word	0x0500000f


	//   ....[192]....
        /*0880*/ 	.word	0x0500000f


	//   ....[193]....
        /*0884*/ 	.word	0x0500000f


	//   ....[194]....
        /*0888*/ 	.word	0x0500000f


	//   ....[195]....
        /*088c*/ 	.word	0x0500000f


	//   ....[196]....
        /*0890*/ 	.word	0x0500000f


	//   ....[197]....
        /*0894*/ 	.word	0x0500000f


	//   ....[198]....
        /*0898*/ 	.word	0x0500000f


	//   ....[199]....
        /*089c*/ 	.word	0x0500000f


	//   ....[200]....
        /*08a0*/ 	.word	0x0500000f


	//   ....[201]....
        /*08a4*/ 	.word	0x0500000f


	//   ....[202]....
        /*08a8*/ 	.word	0x0500000f


	//   ....[203]....
        /*08ac*/ 	.word	0x0500000f


	//   ....[204]....
        /*08b0*/ 	.word	0x0500000f


	//   ....[205]....
        /*08b4*/ 	.word	0x0500000f


	//   ....[206]....
        /*08b8*/ 	.word	0x0500000f


	//   ....[207]....
        /*08bc*/ 	.word	0x0500000f


	//   ....[208]....
        /*08c0*/ 	.word	0x0500000f


	//   ....[209]....
        /*08c4*/ 	.word	0x0500000f


	//   ....[210]....
        /*08c8*/ 	.word	0x0500000f


	//   ....[211]....
        /*08cc*/ 	.word	0x0500000f


	//   ....[212]....
        /*08d0*/ 	.word	0x0500000f


	//   ....[213]....
        /*08d4*/ 	.word	0x0500000f


	//   ....[214]....
        /*08d8*/ 	.word	0x0500000f


	//   ....[215]....
        /*08dc*/ 	.word	0x0500000f


	//   ....[216]....
        /*08e0*/ 	.word	0x0500000f


	//   ....[217]....
        /*08e4*/ 	.word	0x0500000f


	//   ....[218]....
        /*08e8*/ 	.word	0x0500000f


	//   ....[219]....
        /*08ec*/ 	.word	0x0500000f


	//   ....[220]....
        /*08f0*/ 	.word	0x0500000f


	//   ....[221]....
        /*08f4*/ 	.word	0x0500000f


	//   ....[222]....
        /*08f8*/ 	.word	0x0500000f


	//   ....[223]....
        /*08fc*/ 	.word	0x0500000f


	//   ....[224]....
        /*0900*/ 	.word	0x0500000f


	//   ....[225]....
        /*0904*/ 	.word	0x0500000f


	//   ....[226]....
        /*0908*/ 	.word	0x0500000f


	//   ....[227]....
        /*090c*/ 	.word	0x0500000f


	//   ....[228]....
        /*0910*/ 	.word	0x0500000f


	//   ....[229]....
        /*0914*/ 	.word	0x0500000f


	//   ....[230]....
        /*0918*/ 	.word	0x0500000f


	//   ....[231]....
        /*091c*/ 	.word	0x0500000f


	//   ....[232]....
        /*0920*/ 	.word	0x0500000f


	//   ....[233]....
        /*0924*/ 	.word	0x0500000f


	//   ....[234]....
        /*0928*/ 	.word	0x0500000f


	//   ....[235]....
        /*092c*/ 	.word	0x0500000f


	//   ....[236]....
        /*0930*/ 	.word	0x0500000f


	//   ....[237]....
        /*0934*/ 	.word	0x0500000f


	//   ....[238]....
        /*0938*/ 	.word	0x0500000f


	//   ....[239]....
        /*093c*/ 	.word	0x0500000f


	//   ....[240]....
        /*0940*/ 	.word	0x0500000f


	//   ....[241]....
        /*0944*/ 	.word	0x0500000f


	//   ....[242]....
        /*0948*/ 	.word	0x0500000f


	//   ....[243]....
        /*094c*/ 	.word	0x0500000f


	//   ....[244]....
        /*0950*/ 	.word	0x0500000f


	//   ....[245]....
        /*0954*/ 	.word	0x0500000f


	//   ....[246]....
        /*0958*/ 	.word	0x0500000f


	//   ....[247]....
        /*095c*/ 	.word	0x0500000f


	//   ....[248]....
        /*0960*/ 	.word	0x0500000f


	//   ....[249]....
        /*0964*/ 	.word	0x0500000f


	//   ....[250]....
        /*0968*/ 	.word	0x0500000f


	//   ....[251]....
        /*096c*/ 	.word	0x0500000f


	//----- nvinfo : EIATTR_COOP_GROUP_INSTR_OFFSETS
	.align		4
.L_636:
        /*0970*/ 	.byte	0x04, 0x28
        /*0972*/ 	.short	(.L_638 - .L_637)


	//   ....[0]....
.L_637:
        /*0974*/ 	.word	0x00000060


	//   ....[1]....
        /*0978*/ 	.word	0x00000140


	//   ....[2]....
        /*097c*/ 	.word	0x00000180


	//   ....[3]....
        /*0980*/ 	.word	0x00000390


	//   ....[4]....
        /*0984*/ 	.word	0x000004f0


	//   ....[5]....
        /*0988*/ 	.word	0x00000610


	//   ....[6]....
        /*098c*/ 	.word	0x00000770


	//   ....[7]....
        /*0990*/ 	.word	0x00003280


	//   ....[8]....
        /*0994*/ 	.word	0x00003290


	//   ....[9]....
        /*0998*/ 	.word	0x00003c90


	//   ....[10]....
        /*099c*/ 	.word	0x00003ca0


	//   ....[11]....
        /*09a0*/ 	.word	0x00004690


	//   ....[12]....
        /*09a4*/ 	.word	0x000046a0


	//   ....[13]....
        /*09a8*/ 	.word	0x00004a60


	//   ....[14]....
        /*09ac*/ 	.word	0x00004a70


	//   ....[15]....
        /*09b0*/ 	.word	0x00005b00


	//   ....[16]....
        /*09b4*/ 	.word	0x00007ad0


	//   ....[17]....
        /*09b8*/ 	.word	0x00008230


	//   ....[18]....
        /*09bc*/ 	.word	0x00008240


	//   ....[19]....
        /*09c0*/ 	.word	0x00008250


	//   ....[20]....
        /*09c4*/ 	.word	0x00008260


	//   ....[21]....
        /*09c8*/ 	.word	0x00008580


	//   ....[22]....
        /*09cc*/ 	.word	0x00008590


	//   ....[23]....
        /*09d0*/ 	.word	0x000085a0


	//   ....[24]....
        /*09d4*/ 	.word	0x000085b0


	//   ....[25]....
        /*09d8*/ 	.word	0x00009810


	//   ....[26]....
        /*09dc*/ 	.word	0x00009830


	//   ....[27]....
        /*09e0*/ 	.word	0x00009840


	//   ....[28]....
        /*09e4*/ 	.word	0x00009850


	//   ....[29]....
        /*09e8*/ 	.word	0x00009930


	//   ....[30]....
        /*09ec*/ 	.word	0x00009950


	//   ....[31]....
        /*09f0*/ 	.word	0x00009960


	//   ....[32]....
        /*09f4*/ 	.word	0x00009970


	//   ....[33]....
        /*09f8*/ 	.word	0x0000b1d0


	//   ....[34]....
        /*09fc*/ 	.word	0x0000ccb0


	//   ....[35]....
        /*0a00*/ 	.word	0x0000d000


	//   ....[36]....
        /*0a04*/ 	.word	0x0000d010


	//   ....[37]....
        /*0a08*/ 	.word	0x0000d080


	//   ....[38]....
        /*0a0c*/ 	.word	0x0000d4a0


	//   ....[39]....
        /*0a10*/ 	.word	0x0000d4e0


	//   ....[40]....
        /*0a14*/ 	.word	0x0000dec0


	//   ....[41]....
        /*0a18*/ 	.word	0x0000ef80


	//   ....[42]....
        /*0a1c*/ 	.word	0x0000ff30


	//   ....[43]....
        /*0a20*/ 	.word	0x0000ff40


	//   ....[44]....
        /*0a24*/ 	.word	0x00010590


	//   ....[45]....
        /*0a28*/ 	.word	0x000105b0


	//   ....[46]....
        /*0a2c*/ 	.word	0x00010990


	//   ....[47]....
        /*0a30*/ 	.word	0x000109b0


	//   ....[48]....
        /*0a34*/ 	.word	0x00011b80


	//   ....[49]....
        /*0a38*/ 	.word	0x00012bc0


	//   ....[50]....
        /*0a3c*/ 	.word	0x00013d80


	//   ....[51]....
        /*0a40*/ 	.word	0x00013de0


	//   ....[52]....
        /*0a44*/ 	.word	0x00014190


	//   ....[53]....
        /*0a48*/ 	.word	0x000141f0


	//   ....[54]....
        /*0a4c*/ 	.word	0x00015260


	//   ....[55]....
        /*0a50*/ 	.word	0x00015380


	//   ....[56]....
        /*0a54*/ 	.word	0x000153a0


	//   ....[57]....
        /*0a58*/ 	.word	0x00015510


	//   ....[58]....
        /*0a5c*/ 	.word	0x000156e0


	//   ....[59]....
        /*0a60*/ 	.word	0x00016b80


	//   ....[60]....
        /*0a64*/ 	.word	0x00016f30


	//   ....[61]....
        /*0a68*/ 	.word	0x00016f60


	//   ....[62]....
        /*0a6c*/ 	.word	0x00016f70


	//   ....[63]....
        /*0a70*/ 	.word	0x00016f80


	//   ....[64]....
        /*0a74*/ 	.word	0x00017cb0


	//   ....[65]....
        /*0a78*/ 	.word	0x00017cd0


	//   ....[66]....
        /*0a7c*/ 	.word	0x00017f70


	//   ....[67]....
        /*0a80*/ 	.word	0x00017f90


	//   ....[68]....
        /*0a84*/ 	.word	0x00018950


	//   ....[69]....
        /*0a88*/ 	.word	0x00018990


	//   ....[70]....
        /*0a8c*/ 	.word	0x00019330


	//   ....[71]....
        /*0a90*/ 	.word	0x00019350


	//   ....[72]....
        /*0a94*/ 	.word	0x0001a820


	//   ....[73]....
        /*0a98*/ 	.word	0x0001a850


	//   ....[74]....
        /*0a9c*/ 	.word	0x0001aac0


	//   ....[75]....
        /*0aa0*/ 	.word	0x0001aae0


	//   ....[76]....
        /*0aa4*/ 	.word	0x0001ad90


	//   ....[77]....
        /*0aa8*/ 	.word	0x0001af80


	//   ....[78]....
        /*0aac*/ 	.word	0x0001afb0


	//   ....[79]....
        /*0ab0*/ 	.word	0x0001afe0


	//   ....[80]....
        /*0ab4*/ 	.word	0x0001b010


	//   ....[81]....
        /*0ab8*/ 	.word	0x0001b040


	//   ....[82]....
        /*0abc*/ 	.word	0x0001b070


	//   ....[83]....
        /*0ac0*/ 	.word	0x0001b200


	//   ....[84]....
        /*0ac4*/ 	.word	0x0001b230


	//   ....[85]....
        /*0ac8*/ 	.word	0x0001b260


	//   ....[86]....
        /*0acc*/ 	.word	0x0001b290


	//   ....[87]....
        /*0ad0*/ 	.word	0x0001b2c0


	//   ....[88]....
        /*0ad4*/ 	.word	0x0001b2f0


	//   ....[89]....
        /*0ad8*/ 	.word	0x0001b380


	//   ....[90]....
        /*0adc*/ 	.word	0x0001b3b0


	//   ....[91]....
        /*0ae0*/ 	.word	0x0001b3c0


	//   ....[92]....
        /*0ae4*/ 	.word	0x0001b400


	//   ....[93]....
        /*0ae8*/ 	.word	0x0001c8f0


	//   ....[94]....
        /*0aec*/ 	.word	0x0001f3b0


	//   ....[95]....
        /*0af0*/ 	.word	0x0001f3d0


	//   ....[96]....
        /*0af4*/ 	.word	0x0001f460


	//   ....[97]....
        /*0af8*/ 	.word	0x0001f480


	//   ....[98]....
        /*0afc*/ 	.word	0x0001f500


	//   ....[99]....
        /*0b00*/ 	.word	0x0001f520


	//   ....[100]....
        /*0b04*/ 	.word	0x0001f530


	//   ....[101]....
        /*0b08*/ 	.word	0x0001f540


	//   ....[102]....
        /*0b0c*/ 	.word	0x0001fcf0


	//   ....[103]....
        /*0b10*/ 	.word	0x0001fd20


	//   ....[104]....
        /*0b14*/ 	.word	0x0001fdd0


	//   ....[105]....
        /*0b18*/ 	.word	0x0001fde0


	//   ....[106]....
        /*0b1c*/ 	.word	0x0001fdf0


	//   ....[107]....
        /*0b20*/ 	.word	0x0001fe00


	//   ....[108]....
        /*0b24*/ 	.word	0x0001fe80


	//   ....[109]....
        /*0b28*/ 	.word	0x0001fe90


	//   ....[110]....
        /*0b2c*/ 	.word	0x000207e0


	//   ....[111]....
        /*0b30*/ 	.word	0x00020870


	//   ....[112]....
        /*0b34*/ 	.word	0x000208f0


	//   ....[113]....
        /*0b38*/ 	.word	0x00020a40


	//   ....[114]....
        /*0b3c*/ 	.word	0x00020aa0


	//   ....[115]....
        /*0b40*/ 	.word	0x00020ac0


	//   ....[116]....
        /*0b44*/ 	.word	0x00020ad0


	//   ....[117]....
        /*0b48*/ 	.word	0x00020d60


	//   ....[118]....
        /*0b4c*/ 	.word	0x000212a0


	//   ....[119]....
        /*0b50*/ 	.word	0x000212d0


	//   ....[120]....
        /*0b54*/ 	.word	0x000214c0


	//   ....[121]....
        /*0b58*/ 	.word	0x00021500


	//   ....[122]....
        /*0b5c*/ 	.word	0x00021510


	//   ....[123]....
        /*0b60*/ 	.word	0x00021520


	//   ....[124]....
        /*0b64*/ 	.word	0x00021670


	//   ....[125]....
        /*0b68*/ 	.word	0x000217c0


	//   ....[126]....
        /*0b6c*/ 	.word	0x00021fb0


	//   ....[127]....
        /*0b70*/ 	.word	0x00021fd0


	//   ....[128]....
        /*0b74*/ 	.word	0x00022020


	//   ....[129]....
        /*0b78*/ 	.word	0x00022030


	//   ....[130]....
        /*0b7c*/ 	.word	0x00022070


	//   ....[131]....
        /*0b80*/ 	.word	0x00022080


	//   ....[132]....
        /*0b84*/ 	.word	0x00022090


	//   ....[133]....
        /*0b88*/ 	.word	0x000220d0


	//   ....[134]....
        /*0b8c*/ 	.word	0x000223d0


	//   ....[135]....
        /*0b90*/ 	.word	0x00022410


	//   ....[136]....
        /*0b94*/ 	.word	0x00022430


	//   ....[137]....
        /*0b98*/ 	.word	0x00022450


	//   ....[138]....
        /*0b9c*/ 	.word	0x00022480


	//   ....[139]....
        /*0ba0*/ 	.word	0x000224a0


	//   ....[140]....
        /*0ba4*/ 	.word	0x000225a0


	//   ....[141]....
        /*0ba8*/ 	.word	0x000226f0


	//   ....[142]....
        /*0bac*/ 	.word	0x00022d30


	//   ....[143]....
        /*0bb0*/ 	.word	0x00022d60


	//   ....[144]....
        /*0bb4*/ 	.word	0x00022dc0


	//   ....[145]....
        /*0bb8*/ 	.word	0x00022df0


	//   ....[146]....
        /*0bbc*/ 	.word	0x00022e20


	//   ....[147]....
        /*0bc0*/ 	.word	0x00022e50


	//   ....[148]....
        /*0bc4*/ 	.word	0x00022e80


	//   ....[149]....
        /*0bc8*/ 	.word	0x00022eb0


	//   ....[150]....
        /*0bcc*/ 	.word	0x00023050


	//   ....[151]....
        /*0bd0*/ 	.word	0x00023080


	//   ....[152]....
        /*0bd4*/ 	.word	0x000230b0


	//   ....[153]....
        /*0bd8*/ 	.word	0x000230e0


	//   ....[154]....
        /*0bdc*/ 	.word	0x00023110


	//   ....[155]....
        /*0be0*/ 	.word	0x00023140


	//   ....[156]....
        /*0be4*/ 	.word	0x00023200


	//   ....[157]....
        /*0be8*/ 	.word	0x00023220


	//   ....[158]....
        /*0bec*/ 	.word	0x00023240


	//   ....[159]....
        /*0bf0*/ 	.word	0x000232a0


	//   ....[160]....
        /*0bf4*/ 	.word	0x00023cd0


	//   ....[161]....
        /*0bf8*/ 	.word	0x00023ff0


	//   ....[162]....
        /*0bfc*/ 	.word	0x00024080


	//   ....[163]....
        /*0c00*/ 	.word	0x00024170


	//   ....[164]....
        /*0c04*/ 	.word	0x00024200


	//   ....[165]....
        /*0c08*/ 	.word	0x000242e0


	//   ....[166]....
        /*0c0c*/ 	.word	0x00024370


	//   ....[167]....
        /*0c10*/ 	.word	0x00024450


	//   ....[168]....
        /*0c14*/ 	.word	0x000244e0


	//   ....[169]....
        /*0c18*/ 	.word	0x00024530


	//   ....[170]....
        /*0c1c*/ 	.word	0x00024580


	//   ....[171]....
        /*0c20*/ 	.word	0x00024620


	//   ....[172]....
        /*0c24*/ 	.word	0x000246b0


	//   ....[173]....
        /*0c28*/ 	.word	0x00024700


	//   ....[174]....
        /*0c2c*/ 	.word	0x00024750


	//   ....[175]....
        /*0c30*/ 	.word	0x00024840


	//   ....[176]....
        /*0c34*/ 	.word	0x000248f0


	//   ....[177]....
        /*0c38*/ 	.word	0x00024970


	//   ....[178]....
        /*0c3c*/ 	.word	0x000249e0


	//   ....[179]....
        /*0c40*/ 	.word	0x00024b30


	//   ....[180]....
        /*0c44*/ 	.word	0x00024c80


	//   ....[181]....
        /*0c48*/ 	.word	0x00024cf0


	//   ....[182]....
        /*0c4c*/ 	.word	0x00024d40


	//   ....[183]....
        /*0c50*/ 	.word	0x00025080


	//   ....[184]....
        /*0c54*/ 	.word	0x00025360


	//   ....[185]....
        /*0c58*/ 	.word	0x00025450


	//   ....[186]....
        /*0c5c*/ 	.word	0x000254f0


	//   ....[187]....
        /*0c60*/ 	.word	0x00025550


	//   ....[188]....
        /*0c64*/ 	.word	0x00025640


	//   ....[189]....
        /*0c68*/ 	.word	0x000256b0


	//   ....[190]....
        /*0c6c*/ 	.word	0x000257a0


	//   ....[191]....
        /*0c70*/ 	.word	0x00025810


	//   ....[192]....
        /*0c74*/ 	.word	0x000258b0


	//   ....[193]....
        /*0c78*/ 	.word	0x000259a0


	//   ....[194]....
        /*0c7c*/ 	.word	0x00025a40


	//   ....[195]....
        /*0c80*/ 	.word	0x00025aa0


	//   ....[196]....
        /*0c84*/ 	.word	0x00025b60


	//   ....[197]....
        /*0c88*/ 	.word	0x00025bc0


	//   ....[198]....
        /*0c8c*/ 	.word	0x00025c60


	//   ....[199]....
        /*0c90*/ 	.word	0x00025d10


	//   ....[200]....
        /*0c94*/ 	.word	0x00025df0


	//   ....[201]....
        /*0c98*/ 	.word	0x000260e0


	//   ....[202]....
        /*0c9c*/ 	.word	0x000261a0


	//   ....[203]....
        /*0ca0*/ 	.word	0x00026410


	//   ....[204]....
        /*0ca4*/ 	.word	0x00026490


	//   ....[205]....
        /*0ca8*/ 	.word	0x000266a0


	//   ....[206]....
        /*0cac*/ 	.word	0x000266f0


	//   ....[207]....
        /*0cb0*/ 	.word	0x00026860


	//   ....[208]....
        /*0cb4*/ 	.word	0x000268f0


	//   ....[209]....
        /*0cb8*/ 	.word	0x00026a30


	//   ....[210]....
        /*0cbc*/ 	.word	0x00026b30


	//   ....[211]....
        /*0cc0*/ 	.word	0x00026da0


	//   ....[212]....
        /*0cc4*/ 	.word	0x00026df0


	//   ....[213]....
        /*0cc8*/ 	.word	0x00026fc0


	//   ....[214]....
        /*0ccc*/ 	.word	0x00027010


	//   ....[215]....
        /*0cd0*/ 	.word	0x000271e0


	//   ....[216]....
        /*0cd4*/ 	.word	0x00027230


	//   ....[217]....
        /*0cd8*/ 	.word	0x00027320


	//   ....[218]....
        /*0cdc*/ 	.word	0x000273c0


	//   ....[219]....
        /*0ce0*/ 	.word	0x00027420


	//   ....[220]....
        /*0ce4*/ 	.word	0x000274d0


	//   ....[221]....
        /*0ce8*/ 	.word	0x00027530


	//   ....[222]....
        /*0cec*/ 	.word	0x000275e0


	//   ....[223]....
        /*0cf0*/ 	.word	0x00027640


	//   ....[224]....
        /*0cf4*/ 	.word	0x000276f0


	//   ....[225]....
        /*0cf8*/ 	.word	0x000277e0


	//   ....[226]....
        /*0cfc*/ 	.word	0x000278c0


	//   ....[227]....
        /*0d00*/ 	.word	0x000279d0


	//   ....[228]....
        /*0d04*/ 	.word	0x00027ad0


	//   ....[229]....
        /*0d08*/ 	.word	0x00027c00


	//   ....[230]....
        /*0d0c*/ 	.word	0x00027ce0


	//   ....[231]....
        /*0d10*/ 	.word	0x00027de0


	//   ....[232]....
        /*0d14*/ 	.word	0x00027ec0


	//   ....[233]....
        /*0d18*/ 	.word	0x00027f50


	//   ....[234]....
        /*0d1c*/ 	.word	0x00027ff0


	//   ....[235]....
        /*0d20*/ 	.word	0x00028160


	//   ....[236]....
        /*0d24*/ 	.word	0x000281d0


	//   ....[237]....
        /*0d28*/ 	.word	0x00028240


	//   ....[238]....
        /*0d2c*/ 	.word	0x000282b0


	//   ....[239]....
        /*0d30*/ 	.word	0x00028320


	//   ....[240]....
        /*0d34*/ 	.word	0x000283a0


	//   ....[241]....
        /*0d38*/ 	.word	0x00028420


	//   ....[242]....
        /*0d3c*/ 	.word	0x000284b0


	//   ....[243]....
        /*0d40*/ 	.word	0x00028520


	//   ....[244]....
        /*0d44*/ 	.word	0x00028590


	//   ....[245]....
        /*0d48*/ 	.word	0x00028600


	//   ....[246]....
        /*0d4c*/ 	.word	0x00028680


	//   ....[247]....
        /*0d50*/ 	.word	0x000286f0


	//   ....[248]....
        /*0d54*/ 	.word	0x000287a0


	//   ....[249]....
        /*0d58*/ 	.word	0x000287f0


	//   ....[250]....
        /*0d5c*/ 	.word	0x00028880


	//   ....[251]....
        /*0d60*/ 	.word	0x000289b0


	//----- nvinfo : EIATTR_REG_RECONFIG
	.align		4
.L_638:
        /*0d64*/ 	.byte	0x01, 0x54
	.zero		2


	//----- nvinfo : EIATTR_SYSCALL_OFFSETS
	.align		4
        /*0d68*/ 	.byte	0x04, 0x46
        /*0d6a*/ 	.short	(.L_640 - .L_639)


	//   ....[0]....
.L_639:
        /*0d6c*/ 	.word	0x00002540


	//   ....[1]....
        /*0d70*/ 	.word	0x00002690


	//   ....[2]....
        /*0d74*/ 	.word	0x00007c70


	//   ....[3]....
        /*0d78*/ 	.word	0x00007fa0


	//   ....[4]....
        /*0d7c*/ 	.word	0x0001e7b0


	//   ....[5]....
        /*0d80*/ 	.word	0x0001e900


	//   ....[6]....
        /*0d84*/ 	.word	0x0001e9f0


	//   ....[7]....
        /*0d88*/ 	.word	0x0001f910


	//   ....[8]....
        /*0d8c*/ 	.word	0x00020160


	//----- nvinfo : EIATTR_MBARRIER_INSTR_OFFSETS
	.align		4
.L_640:
        /*0d90*/ 	.byte	0x04, 0x39
        /*0d92*/ 	.short	(.L_642 - .L_641)


	//   ....[0]....
.L_641:
        /*0d94*/ 	.word	0x00000270
        /*0d98*/ 	.word	0x000000ff
        /*0d9c*/ 	.word	0x00038800
        /*0da0*/ 	.short	0x0100
        /*0da2*/ 	.byte	0x08
	.zero		1


	//   ....[1]....
        /*0da4*/ 	.word	0x00000280
        /*0da8*/ 	.word	0x000000ff
        /*0dac*/ 	.word	0x00038810
        /*0db0*/ 	.short	0x0100
        /*0db2*/ 	.byte	0x08
	.zero		1


	//   ....[2]....
        /*0db4*/ 	.word	0x00000290
        /*0db8*/ 	.word	0x000000ff
        /*0dbc*/ 	.word	0x00038820
        /*0dc0*/ 	.short	0x0100
        /*0dc2*/ 	.byte	0x08
	.zero		1


	//   ....[3]....
        /*0dc4*/ 	.word	0x00000340
        /*0dc8*/ 	.word	0x000000ff
        /*0dcc*/ 	.word	0x00038830
        /*0dd0*/ 	.short	0x0100
        /*0dd2*/ 	.byte	0x06
	.zero		1


	//   ....[4]....
        /*0dd4*/ 	.word	0x00000350
        /*0dd8*/ 	.word	0x000000ff
        /*0ddc*/ 	.word	0x00038840
        /*0de0*/ 	.short	0x0100
        /*0de2*/ 	.byte	0x06
	.zero		1


	//   ....[5]....
        /*0de4*/ 	.word	0x00000360
        /*0de8*/ 	.word	0x000000ff
        /*0dec*/ 	.word	0x00038838
        /*0df0*/ 	.short	0x0100
        /*0df2*/ 	.byte	0x06
	.zero		1


	//   ....[6]....
        /*0df4*/ 	.word	0x00000370
        /*0df8*/ 	.word	0x000000ff
        /*0dfc*/ 	.word	0x00038848
        /*0e00*/ 	.short	0x0100
        /*0e02*/ 	.byte	0x06
	.zero		1


	//   ....[7]....
        /*0e04*/ 	.word	0x000004a0
        /*0e08*/ 	.word	0x000000ff
        /*0e0c*/ 	.word	0x00038850
        /*0e10*/ 	.short	0x0100
        /*0e12*/ 	.byte	0x08
	.zero		1


	//   ....[8]....
        /*0e14*/ 	.word	0x000004b0
        /*0e18*/ 	.word	0x000000ff
        /*0e1c*/ 	.word	0x00038860
        /*0e20*/ 	.short	0x0100
        /*0e22*/ 	.byte	0x08
	.zero		1


	//   ....[9]....
        /*0e24*/ 	.word	0x000004c0
        /*0e28*/ 	.word	0x000000ff
        /*0e2c*/ 	.word	0x00038858
        /*0e30*/ 	.short	0x0100
        /*0e32*/ 	.byte	0x08
	.zero		1


	//   ....[10]....
        /*0e34*/ 	.word	0x000004d0
        /*0e38*/ 	.word	0x000000ff
        /*0e3c*/ 	.word	0x00038868
        /*0e40*/ 	.short	0x0100
        /*0e42*/ 	.byte	0x08
	.zero		1


	//   ....[11]....
        /*0e44*/ 	.word	0x000005c0
        /*0e48*/ 	.word	0x000000ff
        /*0e4c*/ 	.word	0x00038870
        /*0e50*/ 	.short	0x0100
        /*0e52*/ 	.byte	0x06
	.zero		1


	//   ....[12]....
        /*0e54*/ 	.word	0x000005d0
        /*0e58*/ 	.word	0x000000ff
        /*0e5c*/ 	.word	0x00038880
        /*0e60*/ 	.short	0x0100
        /*0e62*/ 	.byte	0x06
	.zero		1


	//   ....[13]....
        /*0e64*/ 	.word	0x000005e0
        /*0e68*/ 	.word	0x000000ff
        /*0e6c*/ 	.word	0x00038878
        /*0e70*/ 	.short	0x0100
        /*0e72*/ 	.byte	0x06
	.zero		1


	//   ....[14]....
        /*0e74*/ 	.word	0x000005f0
        /*0e78*/ 	.word	0x000000ff
        /*0e7c*/ 	.word	0x00038888
        /*0e80*/ 	.short	0x0100
        /*0e82*/ 	.byte	0x06
	.zero		1


	//   ....[15]....
        /*0e84*/ 	.word	0x00000720
        /*0e88*/ 	.word	0x000000ff
        /*0e8c*/ 	.word	0x00038890
        /*0e90*/ 	.short	0x0100
        /*0e92*/ 	.byte	0x08
	.zero		1


	//   ....[16]....
        /*0e94*/ 	.word	0x00000730
        /*0e98*/ 	.word	0x000000ff
        /*0e9c*/ 	.word	0x000388a0
        /*0ea0*/ 	.short	0x0100
        /*0ea2*/ 	.byte	0x08
	.zero		1


	//   ....[17]....
        /*0ea4*/ 	.word	0x00000740
        /*0ea8*/ 	.word	0x000000ff
        /*0eac*/ 	.word	0x00038898
        /*0eb0*/ 	.short	0x0100
        /*0eb2*/ 	.byte	0x08
	.zero		1


	//   ....[18]....
        /*0eb4*/ 	.word	0x00000750
        /*0eb8*/ 	.word	0x000000ff
        /*0ebc*/ 	.word	0x000388a8
        /*0ec0*/ 	.short	0x0100
        /*0ec2*/ 	.byte	0x08
	.zero		1


	//   ....[19]....
        /*0ec4*/ 	.word	0x00000880
        /*0ec8*/ 	.word	0x000000ff
        /*0ecc*/ 	.word	0x000388b0
        /*0ed0*/ 	.short	0x0100
        /*0ed2*/ 	.byte	0x08
	.zero		1


	//   ....[20]....
        /*0ed4*/ 	.word	0x00000890
        /*0ed8*/ 	.word	0x000000ff
        /*0edc*/ 	.word	0x000388c0
        /*0ee0*/ 	.short	0x0100
        /*0ee2*/ 	.byte	0x08
	.zero		1


	//   ....[21]....
        /*0ee4*/ 	.word	0x000008a0
        /*0ee8*/ 	.word	0x000000ff
        /*0eec*/ 	.word	0x000388b8
        /*0ef0*/ 	.short	0x0100
        /*0ef2*/ 	.byte	0x08
	.zero		1


	//   ....[22]....
        /*0ef4*/ 	.word	0x000008b0
        /*0ef8*/ 	.word	0x000000ff
        /*0efc*/ 	.word	0x000388c8
        /*0f00*/ 	.short	0x0100
        /*0f02*/ 	.byte	0x08
	.zero		1


	//   ....[23]....
        /*0f04*/ 	.word	0x00003230
        /*0f08*/ 	.word	0x0000003c
        /*0f0c*/ 	.word	0x00038890
        /*0f10*/ 	.short	0x010a
        /*0f12*/ 	.byte	0x3f
	.zero		1


	//   ....[24]....
        /*0f14*/ 	.word	0x00003c40
        /*0f18*/ 	.word	0x0000003c
        /*0f1c*/ 	.word	0x00038890
        /*0f20*/ 	.short	0x010a
        /*0f22*/ 	.byte	0x3f
	.zero		1


	//   ....[25]....
        /*0f24*/ 	.word	0x00004500
        /*0f28*/ 	.word	0x0000003c
        /*0f2c*/ 	.word	0x00038890
        /*0f30*/ 	.short	0x010a
        /*0f32*/ 	.byte	0x3f
	.zero		1


	//   ....[26]....
        /*0f34*/ 	.word	0x000048c0
        /*0f38*/ 	.word	0x00000004
        /*0f3c*/ 	.word	0x00000000
        /*0f40*/ 	.short	0x0101
        /*0f42*/ 	.byte	0x3f
	.zero		1


	//   ....[27]....
        /*0f44*/ 	.word	0x00004900
        /*0f48*/ 	.word	0x0000003c
        /*0f4c*/ 	.word	0x000388b0
        /*0f50*/ 	.short	0x010a
        /*0f52*/ 	.byte	0x3f
	.zero		1


	//   ....[28]....
        /*0f54*/ 	.word	0x000051f0
        /*0f58*/ 	.word	0x0000003c
        /*0f5c*/ 	.word	0x00000000
        /*0f60*/ 	.short	0x0101
        /*0f62*/ 	.byte	0x3f
	.zero		1


	//   ....[29]....
        /*0f64*/ 	.word	0x00005e70
        /*0f68*/ 	.word	0x0000000b
        /*0f6c*/ 	.word	0x00000000
        /*0f70*/ 	.short	0x0101
        /*0f72*/ 	.byte	0x3f
	.zero		1


	//   ....[30]....
        /*0f74*/ 	.word	0x00006a30
        /*0f78*/ 	.word	0x0000000a
        /*0f7c*/ 	.word	0x00000000
        /*0f80*/ 	.short	0x0101
        /*0f82*/ 	.byte	0x3f
	.zero		1


	//   ....[31]....
        /*0f84*/ 	.word	0x00007d10
        /*0f88*/ 	.word	0x00000011
        /*0f8c*/ 	.word	0x00038800
        /*0f90*/ 	.short	0x010a
        /*0f92*/ 	.byte	0x3f
	.zero		1


	//   ....[32]....
        /*0f94*/ 	.word	0x00007d60
        /*0f98*/ 	.word	0x00000011
        /*0f9c*/ 	.word	0x00038800
        /*0fa0*/ 	.short	0x010a
        /*0fa2*/ 	.byte	0x3f
	.zero		1


	//   ....[33]....
        /*0fa4*/ 	.word	0x00008830
        /*0fa8*/ 	.word	0x00000011
        /*0fac*/ 	.word	0x00038800
        /*0fb0*/ 	.short	0x010a
        /*0fb2*/ 	.byte	0x3f
	.zero		1


	//   ....[34]....
        /*0fb4*/ 	.word	0x00009ca0
        /*0fb8*/ 	.word	0x00000011
        /*0fbc*/ 	.word	0x00038800
        /*0fc0*/ 	.short	0x010a
        /*0fc2*/ 	.byte	0x3f
	.zero		1


	//   ....[35]....
        /*0fc4*/ 	.word	0x0000ab40
        /*0fc8*/ 	.word	0x00000014
        /*0fcc*/ 	.word	0x00038830
        /*0fd0*/ 	.short	0x010a
        /*0fd2*/ 	.byte	0x3f
	.zero		1


	//   ....[36]....
        /*0fd4*/ 	.word	0x0000abf0
        /*0fd8*/ 	.word	0x00000014
        /*0fdc*/ 	.word	0x00038830
        /*0fe0*/ 	.short	0x010a
        /*0fe2*/ 	.byte	0x3f
	.zero		1


	//   ....[37]....
        /*0fe4*/ 	.word	0x0000af00
        /*0fe8*/ 	.word	0x00000011
        /*0fec*/ 	.word	0x00038810
        /*0ff0*/ 	.short	0x010a
        /*0ff2*/ 	.byte	0x3f
	.zero		1


	//   ....[38]....
        /*0ff4*/ 	.word	0x0000af50
        /*0ff8*/ 	.word	0x00000014
        /*0ffc*/ 	.word	0x00038850
        /*1000*/ 	.short	0x010a
        /*1002*/ 	.byte	0x3f
	.zero		1


	//   ....[39]....
        /*1004*/ 	.word	0x0000afc0
        /*1008*/ 	.word	0x00000014
        /*100c*/ 	.word	0x00038850
        /*1010*/ 	.short	0x010a
        /*1012*/ 	.byte	0x3f
	.zero		1


	//   ....[40]....
        /*1014*/ 	.word	0x0000d760
        /*1018*/ 	.word	0x00000018
        /*101c*/ 	.word	0x00000000
        /*1020*/ 	.short	0x0101
        /*1022*/ 	.byte	0x3f
	.zero		1


	//   ....[41]....
        /*1024*/ 	.word	0x0000dfa0
        /*1028*/ 	.word	0x00000014
        /*102c*/ 	.word	0x00000000
        /*1030*/ 	.short	0x0101
        /*1032*/ 	.byte	0x3f
	.zero		1


	//   ....[42]....
        /*1034*/ 	.word	0x0000e130
        /*1038*/ 	.word	0x00000015
        /*103c*/ 	.word	0x00038830
        /*1040*/ 	.short	0x010a
        /*1042*/ 	.byte	0x3f
	.zero		1


	//   ....[43]....
        /*1044*/ 	.word	0x0000e1a0
        /*1048*/ 	.word	0x00000015
        /*104c*/ 	.word	0x00038830
        /*1050*/ 	.short	0x010a
        /*1052*/ 	.byte	0x3f
	.zero		1


	//   ....[44]....
        /*1054*/ 	.word	0x0000e410
        /*1058*/ 	.word	0x00000015
        /*105c*/ 	.word	0x00038850
        /*1060*/ 	.short	0x010a
        /*1062*/ 	.byte	0x3f
	.zero		1


	//   ....[45]....
        /*1064*/ 	.word	0x0000e460
        /*1068*/ 	.word	0x00000015
        /*106c*/ 	.word	0x00038850
        /*1070*/ 	.short	0x010a
        /*1072*/ 	.byte	0x3f
	.zero		1


	//   ....[46]....
        /*1074*/ 	.word	0x00010740
        /*1078*/ 	.word	0x0000000c
        /*107c*/ 	.word	0x00000000
        /*1080*/ 	.short	0x0101
        /*1082*/ 	.byte	0x3f
	.zero		1


	//   ....[47]....
        /*1084*/ 	.word	0x00011c30
        /*1088*/ 	.word	0x00000015
        /*108c*/ 	.word	0x00000000
        /*1090*/ 	.short	0x0101
        /*1092*/ 	.byte	0x3f
	.zero		1


	//   ....[48]....
        /*1094*/ 	.word	0x00011d70
        /*1098*/ 	.word	0x00000015
        /*109c*/ 	.word	0x00038830
        /*10a0*/ 	.short	0x010a
        /*10a2*/ 	.byte	0x3f
	.zero		1


	//   ....[49]....
        /*10a4*/ 	.word	0x00011de0
        /*10a8*/ 	.word	0x00000015
        /*10ac*/ 	.word	0x00038830
        /*10b0*/ 	.short	0x010a
        /*10b2*/ 	.byte	0x3f
	.zero		1


	//   ....[50]....
        /*10b4*/ 	.word	0x00012050
        /*10b8*/ 	.word	0x00000015
        /*10bc*/ 	.word	0x00038850
        /*10c0*/ 	.short	0x010a
        /*10c2*/ 	.byte	0x3f
	.zero		1


	//   ....[51]....
        /*10c4*/ 	.word	0x000120a0
        /*10c8*/ 	.word	0x00000015
        /*10cc*/ 	.word	0x00038850
        /*10d0*/ 	.short	0x010a
        /*10d2*/ 	.byte	0x3f
	.zero		1


	//   ....[52]....
        /*10d4*/ 	.word	0x00013fb0
        /*10d8*/ 	.word	0x000000c6
        /*10dc*/ 	.word	0x00000000
        /*10e0*/ 	.short	0x0101
        /*10e2*/ 	.byte	0x3f
	.zero		1


	//   ....[53]....
        /*10e4*/ 	.word	0x00015300
        /*10e8*/ 	.word	0x00000015
        /*10ec*/ 	.word	0x00000000
        /*10f0*/ 	.short	0x0101
        /*10f2*/ 	.byte	0x3f
	.zero		1


	//   ....[54]....
        /*10f4*/ 	.word	0x00017a00
        /*10f8*/ 	.word	0x00000000
        /*10fc*/ 	.word	0x00000000
        /*1100*/ 	.short	0x0101
        /*1102*/ 	.byte	0x3f
	.zero		1


	//   ....[55]....
        /*1104*/ 	.word	0x000189b0
        /*1108*/ 	.word	0x00000002
        /*110c*/ 	.word	0x00000000
        /*1110*/ 	.short	0x0101
        /*1112*/ 	.byte	0x3f
	.zero		1


	//   ....[56]....
        /*1114*/ 	.word	0x0001c9d0
        /*1118*/ 	.word	0x00000012
        /*111c*/ 	.word	0x00038820
        /*1120*/ 	.short	0x010a
        /*1122*/ 	.byte	0x3f
	.zero		1


	//   ....[57]....
        /*1124*/ 	.word	0x0001ca60
        /*1128*/ 	.word	0x00000003
        /*112c*/ 	.word	0x000388a0
        /*1130*/ 	.short	0x010a
        /*1132*/ 	.byte	0x3f
	.zero		1


	//   ....[58]....
        /*1134*/ 	.word	0x0001ccb0
        /*1138*/ 	.word	0x00000003
        /*113c*/ 	.word	0x000388c0
        /*1140*/ 	.short	0x010a
        /*1142*/ 	.byte	0x3f
	.zero		1


	//   ....[59]....
        /*1144*/ 	.word	0x0001d680
        /*1148*/ 	.word	0x00000009
        /*114c*/ 	.word	0x000388a0
        /*1150*/ 	.short	0x010a
        /*1152*/ 	.byte	0x3f
	.zero		1


	//   ....[60]....
        /*1154*/ 	.word	0x0001d8c0
        /*1158*/ 	.word	0x00000009
        /*115c*/ 	.word	0x000388c0
        /*1160*/ 	.short	0x010a
        /*1162*/ 	.byte	0x3f
	.zero		1


	//   ....[61]....
        /*1164*/ 	.word	0x0001f170
        /*1168*/ 	.word	0x0000001a
        /*116c*/ 	.word	0x00038840
        /*1170*/ 	.short	0x010a
        /*1172*/ 	.byte	0x3f
	.zero		1


	//   ....[62]....
        /*1174*/ 	.word	0x0001f640
        /*1178*/ 	.word	0x0000001a
        /*117c*/ 	.word	0x00038830
        /*1180*/ 	.short	0x0107
        /*1182*/ 	.byte	0x3f
	.zero		1


	//   ....[63]....
        /*1184*/ 	.word	0x0001f710
        /*1188*/ 	.word	0x0000001a
        /*118c*/ 	.word	0x00038830
        /*1190*/ 	.short	0x0101
        /*1192*/ 	.byte	0x3f
	.zero		1


	//   ....[64]....
        /*1194*/ 	.word	0x0001ffa0
        /*1198*/ 	.word	0x00000012
        /*119c*/ 	.word	0x00038800
        /*11a0*/ 	.short	0x0107
        /*11a2*/ 	.byte	0x3f
	.zero		1


	//   ....[65]....
        /*11a4*/ 	.word	0x00020030
        /*11a8*/ 	.word	0x00000012
        /*11ac*/ 	.word	0x00038800
        /*11b0*/ 	.short	0x0101
        /*11b2*/ 	.byte	0x3f
	.zero		1


	//   ....[66]....
        /*11b4*/ 	.word	0x00020f20
        /*11b8*/ 	.word	0x00000012
        /*11bc*/ 	.word	0x00038810
        /*11c0*/ 	.short	0x0107
        /*11c2*/ 	.byte	0x3f
	.zero		1


	//   ....[67]....
        /*11c4*/ 	.word	0x00021020
        /*11c8*/ 	.word	0x00000012
        /*11cc*/ 	.word	0x00038810
        /*11d0*/ 	.short	0x0101
        /*11d2*/ 	.byte	0x3f
	.zero		1


	//   ....[68]....
        /*11d4*/ 	.word	0x00021040
        /*11d8*/ 	.word	0x00000012
        /*11dc*/ 	.word	0x00038820
        /*11e0*/ 	.short	0x010a
        /*11e2*/ 	.byte	0x3f
	.zero		1


	//   ....[69]....
        /*11e4*/ 	.word	0x000210d0
        /*11e8*/ 	.word	0x0000001a
        /*11ec*/ 	.word	0x00038860
        /*11f0*/ 	.short	0x010a
        /*11f2*/ 	.byte	0x3f
	.zero		1


	//   ....[70]....
        /*11f4*/ 	.word	0x000219e0
        /*11f8*/ 	.word	0x0000001a
        /*11fc*/ 	.word	0x00038850
        /*1200*/ 	.short	0x0107
        /*1202*/ 	.byte	0x3f
	.zero		1


	//   ....[71]....
        /*1204*/ 	.word	0x00021ab0
        /*1208*/ 	.word	0x0000001a
        /*120c*/ 	.word	0x00038850
        /*1210*/ 	.short	0x0101
        /*1212*/ 	.byte	0x3f
	.zero		1


	//   ....[72]....
        /*1214*/ 	.word	0x00021e30
        /*1218*/ 	.word	0x00000006
        /*121c*/ 	.word	0x00038840
        /*1220*/ 	.short	0x010a
        /*1222*/ 	.byte	0x3f
	.zero		1


	//   ....[73]....
        /*1224*/ 	.word	0x00022150
        /*1228*/ 	.word	0x00000006
        /*122c*/ 	.word	0x00038830
        /*1230*/ 	.short	0x0107
        /*1232*/ 	.byte	0x3f
	.zero		1


	//   ....[74]....
        /*1234*/ 	.word	0x00022210
        /*1238*/ 	.word	0x00000006
        /*123c*/ 	.word	0x00038830
        /*1240*/ 	.short	0x0101
        /*1242*/ 	.byte	0x3f
	.zero		1


	//   ....[75]....
        /*1244*/ 	.word	0x00022240
        /*1248*/ 	.word	0x00000006
        /*124c*/ 	.word	0x00038860
        /*1250*/ 	.short	0x010a
        /*1252*/ 	.byte	0x3f
	.zero		1


	//   ....[76]....
        /*1254*/ 	.word	0x000228f0
        /*1258*/ 	.word	0x00000006
        /*125c*/ 	.word	0x00038850
        /*1260*/ 	.short	0x0107
        /*1262*/ 	.byte	0x3f
	.zero		1


	//   ....[77]....
        /*1264*/ 	.word	0x000229b0
        /*1268*/ 	.word	0x00000006
        /*126c*/ 	.word	0x00038850
        /*1270*/ 	.short	0x0101
        /*1272*/ 	.byte	0x3f
	.zero		1


	//   ....[78]....
        /*1274*/ 	.word	0x00023c50
        /*1278*/ 	.word	0x00000007
        /*127c*/ 	.word	0x00038820
        /*1280*/ 	.short	0x010a
        /*1282*/ 	.byte	0x3f
	.zero		1


	//   ....[79]....
        /*1284*/ 	.word	0x00023dc0
        /*1288*/ 	.word	0x00000005
        /*128c*/ 	.word	0x00038840
        /*1290*/ 	.short	0x010a
        /*1292*/ 	.byte	0x3f
	.zero		1


	//   ....[80]....
        /*1294*/ 	.word	0x00023e60
        /*1298*/ 	.word	0x00000003
        /*129c*/ 	.word	0x00038840
        /*12a0*/ 	.short	0x010a
        /*12a2*/ 	.byte	0x3f
	.zero		1


	//   ....[81]....
        /*12a4*/ 	.word	0x00023ea0
        /*12a8*/ 	.word	0x00000005
        /*12ac*/ 	.word	0x00038860
        /*12b0*/ 	.short	0x010a
        /*12b2*/ 	.byte	0x3f
	.zero		1


	//   ....[82]....
        /*12b4*/ 	.word	0x00023ee0
        /*12b8*/ 	.word	0x00000003
        /*12bc*/ 	.word	0x00038860
        /*12c0*/ 	.short	0x010a
        /*12c2*/ 	.byte	0x3f
	.zero		1


	//   ....[83]....
        /*12c4*/ 	.word	0x00023f40
        /*12c8*/ 	.word	0x0000003c
        /*12cc*/ 	.word	0x00038890
        /*12d0*/ 	.short	0x010a
        /*12d2*/ 	.byte	0x3f
	.zero		1


	//   ....[84]....
        /*12d4*/ 	.word	0x000240c0
        /*12d8*/ 	.word	0x0000003c
        /*12dc*/ 	.word	0x00038890
        /*12e0*/ 	.short	0x010a
        /*12e2*/ 	.byte	0x3f
	.zero		1


	//   ....[85]....
        /*12e4*/ 	.word	0x00024240
        /*12e8*/ 	.word	0x0000003c
        /*12ec*/ 	.word	0x00038890
        /*12f0*/ 	.short	0x010a
        /*12f2*/ 	.byte	0x3f
	.zero		1


	//   ....[86]....
        /*12f4*/ 	.word	0x000243a0
        /*12f8*/ 	.word	0x0000003c
        /*12fc*/ 	.word	0x000388b0
        /*1300*/ 	.short	0x010a
        /*1302*/ 	.byte	0x3f
	.zero		1


	//   ....[87]....
        /*1304*/ 	.word	0x00024780
        /*1308*/ 	.word	0x00000011
        /*130c*/ 	.word	0x00038800
        /*1310*/ 	.short	0x010a
        /*1312*/ 	.byte	0x3f
	.zero		1


	//   ....[88]....
        /*1314*/ 	.word	0x00024d70
        /*1318*/ 	.word	0x00000011
        /*131c*/ 	.word	0x00038800
        /*1320*/ 	.short	0x010a
        /*1322*/ 	.byte	0x3f
	.zero		1


	//   ....[89]....
        /*1324*/ 	.word	0x00024dc0
        /*1328*/ 	.word	0x00000014
        /*132c*/ 	.word	0x00038830
        /*1330*/ 	.short	0x010a
        /*1332*/ 	.byte	0x3f
	.zero		1


	//   ....[90]....
        /*1334*/ 	.word	0x00024e10
        /*1338*/ 	.word	0x00000011
        /*133c*/ 	.word	0x00038810
        /*1340*/ 	.short	0x010a
        /*1342*/ 	.byte	0x3f
	.zero		1


	//   ....[91]....
        /*1344*/ 	.word	0x00024e60
        /*1348*/ 	.word	0x00000014
        /*134c*/ 	.word	0x00038850
        /*1350*/ 	.short	0x010a
        /*1352*/ 	.byte	0x3f
	.zero		1


	//   ....[92]....
        /*1354*/ 	.word	0x00024eb0
        /*1358*/ 	.word	0x00000015
        /*135c*/ 	.word	0x00038830
        /*1360*/ 	.short	0x010a
        /*1362*/ 	.byte	0x3f
	.zero		1


	//   ....[93]....
        /*1364*/ 	.word	0x00024f00
        /*1368*/ 	.word	0x00000015
        /*136c*/ 	.word	0x00038850
        /*1370*/ 	.short	0x010a
        /*1372*/ 	.byte	0x3f
	.zero		1


	//   ....[94]....
        /*1374*/ 	.word	0x00024f50
        /*1378*/ 	.word	0x00000015
        /*137c*/ 	.word	0x00038830
        /*1380*/ 	.short	0x010a
        /*1382*/ 	.byte	0x3f
	.zero		1


	//   ....[95]....
        /*1384*/ 	.word	0x00024fa0
        /*1388*/ 	.word	0x00000015
        /*138c*/ 	.word	0x00038850
        /*1390*/ 	.short	0x010a
        /*1392*/ 	.byte	0x3f
	.zero		1


	//   ....[96]....
        /*1394*/ 	.word	0x00025140
        /*1398*/ 	.word	0x00000012
        /*139c*/ 	.word	0x00038820
        /*13a0*/ 	.short	0x010a
        /*13a2*/ 	.byte	0x3f
	.zero		1


	//   ....[97]....
        /*13a4*/ 	.word	0x00025190
        /*13a8*/ 	.word	0x00000003
        /*13ac*/ 	.word	0x000388a0
        /*13b0*/ 	.short	0x010a
        /*13b2*/ 	.byte	0x3f
	.zero		1


	//   ....[98]....
        /*13b4*/ 	.word	0x000251e0
        /*13b8*/ 	.word	0x00000003
        /*13bc*/ 	.word	0x000388c0
        /*13c0*/ 	.short	0x010a
        /*13c2*/ 	.byte	0x3f
	.zero		1


	//   ....[99]....
        /*13c4*/ 	.word	0x00025230
        /*13c8*/ 	.word	0x00000009
        /*13cc*/ 	.word	0x000388a0
        /*13d0*/ 	.short	0x010a
        /*13d2*/ 	.byte	0x3f
	.zero		1


	//   ....[100]....
        /*13d4*/ 	.word	0x00025280
        /*13d8*/ 	.word	0x00000009
        /*13dc*/ 	.word	0x000388c0
        /*13e0*/ 	.short	0x010a
        /*13e2*/ 	.byte	0x3f
	.zero		1


	//   ....[101]....
        /*13e4*/ 	.word	0x000253a0
        /*13e8*/ 	.word	0x0000001a
        /*13ec*/ 	.word	0x00038840
        /*13f0*/ 	.short	0x010a
        /*13f2*/ 	.byte	0x3f
	.zero		1


	//   ....[102]....
        /*13f4*/ 	.word	0x00026930
        /*13f8*/ 	.word	0x00000012
        /*13fc*/ 	.word	0x00038820
        /*1400*/ 	.short	0x010a
        /*1402*/ 	.byte	0x3f
	.zero		1


	//   ....[103]....
        /*1404*/ 	.word	0x00026980
        /*1408*/ 	.word	0x0000001a
        /*140c*/ 	.word	0x00038860
        /*1410*/ 	.short	0x010a
        /*1412*/ 	.byte	0x3f
	.zero		1


	//   ....[104]....
        /*1414*/ 	.word	0x00027270
        /*1418*/ 	.word	0x00000006
        /*141c*/ 	.word	0x00038840
        /*1420*/ 	.short	0x010a
        /*1422*/ 	.byte	0x3f
	.zero		1


	//   ....[105]....
        /*1424*/ 	.word	0x00027730
        /*1428*/ 	.word	0x00000006
        /*142c*/ 	.word	0x00038860
        /*1430*/ 	.short	0x010a
        /*1432*/ 	.byte	0x3f
	.zero		1


	//   ....[106]....
        /*1434*/ 	.word	0x000288d0
        /*1438*/ 	.word	0x00000007
        /*143c*/ 	.word	0x00038820
        /*1440*/ 	.short	0x010a
        /*1442*/ 	.byte	0x3f
	.zero		1


	//   ....[107]....
        /*1444*/ 	.word	0x00028a70
        /*1448*/ 	.word	0x00000005
        /*144c*/ 	.word	0x00038840
        /*1450*/ 	.short	0x010a
        /*1452*/ 	.byte	0x3f
	.zero		1


	//   ....[108]....
        /*1454*/ 	.word	0x00028ac0
        /*1458*/ 	.word	0x00000003
        /*145c*/ 	.word	0x00038840
        /*1460*/ 	.short	0x010a
        /*1462*/ 	.byte	0x3f
	.zero		1


	//   ....[109]....
        /*1464*/ 	.word	0x00028b10
        /*1468*/ 	.word	0x00000005
        /*146c*/ 	.word	0x00038860
        /*1470*/ 	.short	0x010a
        /*1472*/ 	.byte	0x3f
	.zero		1


	//----- nvinfo : EIATTR_NUM_MBARRIERS
	.align		4
.L_642:
        /*1474*/ 	.byte	0x03, 0x38
        /*1476*/ 	.short	0x0017


	//----- nvinfo : EIATTR_EXIT_INSTR_OFFSETS
	.align		4
        /*1478*/ 	.byte	0x04, 0x1c
        /*147a*/ 	.short	(.L_644 - .L_643)


	//   ....[0]....
.L_643:
        /*147c*/ 	.word	0x00023f30


	//----- nvinfo : EIATTR_MAX_THREADS
	.align		4
.L_644:
        /*1480*/ 	.byte	0x04, 0x05
        /*1482*/ 	.short	(.L_646 - .L_645)
.L_645:
        /*1484*/ 	.word	0x00000180
        /*1488*/ 	.word	0x00000001
        /*148c*/ 	.word	0x00000001


	//----- nvinfo : EIATTR_CRS_STACK_SIZE
	.align		4
.L_646:
        /*1490*/ 	.byte	0x04, 0x1e
        /*1492*/ 	.short	(.L_648 - .L_647)
.L_647:
        /*1494*/ 	.word	0x00000000


	//----- nvinfo : EIATTR_CBANK_PARAM_SIZE
	.align		4
.L_648:
        /*1498*/ 	.byte	0x03, 0x19
        /*149a*/ 	.short	0x0bf0


	//----- nvinfo : EIATTR_PARAM_CBANK
	.align		4
        /*149c*/ 	.byte	0x04, 0x0a
        /*149e*/ 	.short	(.L_650 - .L_649)
	.align		4
.L_649:
        /*14a0*/ 	.word	index@(.nv.constant0._ZN7cutlass13device_kernelIN5flash11enable_sm90INS1_16FlashAttnFwdSm90INS1_25CollectiveMainloopFwdSm90ILi2EN4cute5tupleIJNS5_1CILi1EEES8_S8_EEENS6_IJNS7_ILi64EEESA_SA_EEELi512ENS_6half_tEfNS_4arch4Sm90ELb1ELb0ELb1ELb1ELb1ELb1ELb1ELb0ELb0ELb1ELb1ELb0EEENS1_21CollectiveEpilogueFwdINS6_IJSA_NS7_ILi512EEESA_EEES9_SC_SE_Li256ELb1ELb1ELb1ELb0EEENS1_36VarlenDynamicPersistentTileSchedulerILi64ELi64ELi256ELi128ELb1ELb1ELb1ELb1ELb1ELb1EEEEEEEEEvNT_6ParamsE)
        /*14a4*/ 	.short	0x0210
        /*14a6*/ 	.short	0x0bf0


	//----- nvinfo : EIATTR_SW_WAR
	.align		4
.L_650:
        /*14a8*/ 	.byte	0x04, 0x36
        /*14aa*/ 	.short	(.L_652 - .L_651)
.L_651:
        /*14ac*/ 	.word	0x00000008
.L_652:


//--------------------- .nv.callgraph             --------------------------
	.section	.nv.callgraph,"",@"SHT_CUDA_CALLGRAPH"
	.align	4
	.sectionentsize	8
	.align		4
        /*0000*/ 	.word	0x00000000
	.align		4
        /*0004*/ 	.word	0xffffffff
	.align		4
        /*0008*/ 	.word	index@(_ZN7cutlass13device_kernelIN5flash11enable_sm90INS1_16FlashAttnFwdSm90INS1_25CollectiveMainloopFwdSm90ILi2EN4cute5tupleIJNS5_1CILi1EEES8_S8_EEENS6_IJNS7_ILi64EEESA_SA_EEELi512ENS_6half_tEfNS_4arch4Sm90ELb0ELb0ELb1ELb0ELb1ELb0ELb0ELb0ELb0ELb1ELb1ELb0EEENS1_21CollectiveEpilogueFwdINS6_IJSA_NS7_ILi512EEESA_EEES9_SC_SE_Li256ELb0ELb1ELb1ELb0EEENS1_19SingleTileSchedulerILb0ELb1ELb1ELi64EEEEEEEEEvNT_6ParamsE)
	.align		4
        /*000c*/ 	.word	index@(__assertfail)
	.align		4
        /*0010*/ 	.word	index@(_ZN7cutlass13device_kernelIN5flash11enable_sm90INS1_16FlashAttnFwdSm90INS1_25CollectiveMainloopFwdSm90ILi2EN4cute5tupleIJNS5_1CILi1EEES8_S8_EEENS6_IJNS7_ILi64EEESA_SA_EEELi512ENS_6half_tEfNS_4arch4Sm90ELb0ELb0ELb1ELb0ELb1ELb0ELb1ELb0ELb0ELb1ELb1ELb0EEENS1_21CollectiveEpilogueFwdINS6_IJSA_NS7_ILi512EEESA_EEES9_SC_SE_Li256ELb0ELb1ELb1ELb0EEENS1_19SingleTileSchedulerILb0ELb1ELb1ELi64EEEEEEEEEvNT_6ParamsE)
	.align		4
        /*0014*/ 	.word	index@(__assertfail)
	.align		4
        /*0018*/ 	.word	index@(_ZN7cutlass13device_kernelIN5flash11enable_sm90INS1_16FlashAttnFwdSm90INS1_25CollectiveMainloopFwdSm90ILi2EN4cute5tupleIJNS5_1CILi1EEES8_S8_EEENS6_IJNS7_ILi64EEESA_SA_EEELi512ENS_6half_tEfNS_4arch4Sm90ELb0ELb0ELb1ELb1ELb1ELb0ELb0ELb0ELb0ELb1ELb1ELb0EEENS1_21CollectiveEpilogueFwdINS6_IJSA_NS7_ILi512EEESA_EEES9_SC_SE_Li256ELb1ELb1ELb1ELb0EEENS1_36VarlenDynamicPersistentTileSchedulerILi64ELi64ELi256ELi128ELb1ELb1ELb1ELb0ELb1ELb1EEEEEEEEEvNT_6ParamsE)
	.align		4
        /*001c*/ 	.word	index@(__assertfail)
	.align		4
        /*0020*/ 	.word	index@(_ZN7cutlass13device_kernelIN5flash11enable_sm90INS1_16FlashAttnFwdSm90INS1_25CollectiveMainloopFwdSm90ILi2EN4cute5tupleIJNS5_1CILi1EEES8_S8_EEENS6_IJNS7_ILi64EEESA_SA_EEELi512ENS_6half_tEfNS_4arch4Sm90ELb0ELb0ELb1ELb1ELb1ELb1ELb0ELb0ELb0ELb1ELb1ELb0EEENS1_21CollectiveEpilogueFwdINS6_IJSA_NS7_ILi512EEESA_EEES9_SC_SE_Li256ELb1ELb1ELb1ELb0EEENS1_36VarlenDynamicPersistentTileSchedulerILi64ELi64ELi256ELi128ELb1ELb1ELb1ELb0ELb1ELb1EEEEEEEEEvNT_6ParamsE)
	.align		4
        /*0024*/ 	.word	index@(__assertfail)
	.align		4
        /*0028*/ 	.word	index@(_ZN7cutlass13device_kernelIN5flash11enable_sm90INS1_16FlashAttnFwdSm90INS1_25CollectiveMainloopFwdSm90ILi2EN4cute5tupleIJNS5_1CILi1EEES8_S8_EEENS6_IJNS7_ILi64EEESA_SA_EEELi512ENS_6half_tEfNS_4arch4Sm90ELb0ELb0ELb1ELb1ELb1ELb0ELb1ELb0ELb0ELb1ELb1ELb0EEENS1_21CollectiveEpilogueFwdINS6_IJSA_NS7_ILi512EEESA_EEES9_SC_SE_Li256ELb1ELb1ELb1ELb0EEENS1_36VarlenDynamicPersistentTileSchedulerILi64ELi64ELi256ELi128ELb1ELb1ELb1ELb0ELb1ELb1EEEEEEEEEvNT_6ParamsE)
	.align		4
        /*002c*/ 	.word	index@(__assertfail)
	.align		4
        /*0030*/ 	.word	index@(_ZN7cutlass13device_kernelIN5flash11enable_sm90INS1_16FlashAttnFwdSm90INS1_25CollectiveMainloopFwdSm90ILi2EN4cute5tupleIJNS5_1CILi1EEES8_S8_EEENS6_IJNS7_ILi64EEESA_SA_EEELi512ENS_6half_tEfNS_4arch4Sm90ELb0ELb0ELb1ELb1ELb1ELb1ELb1ELb0ELb0ELb1ELb1ELb0EEENS1_21CollectiveEpilogueFwdINS6_IJSA_NS7_ILi512EEESA_EEES9_SC_SE_Li256ELb1ELb1ELb1ELb0EEENS1_36VarlenDynamicPersistentTileSchedulerILi64ELi64ELi256ELi128ELb1ELb1ELb1ELb0ELb1ELb1EEEEEEEEEvNT_6ParamsE)
	.align		4
        /*0034*/ 	.word	index@(__assertfail)
	.align		4
        /*0038*/ 	.word	index@(_ZN7cutlass13device_kernelIN5flash11enable_sm90INS1_16FlashAttnFwdSm90INS1_25CollectiveMainloopFwdSm90ILi2EN4cute5tupleIJNS5_1CILi1EEES8_S8_EEENS6_IJNS7_ILi64EEESA_SA_EEELi512ENS_6half_tEfNS_4arch4Sm90ELb0ELb1ELb1ELb0ELb1ELb0ELb0ELb0ELb0ELb1ELb1ELb0EEENS1_21CollectiveEpilogueFwdINS6_IJSA_NS7_ILi512EEESA_EEES9_SC_SE_Li256ELb0ELb1ELb1ELb0EEENS1_19SingleTileSchedulerILb0ELb1ELb1ELi64EEEEEEEEEvNT_6ParamsE)
	.align		4
        /*003c*/ 	.word	index@(__assertfail)
	.align		4
        /*0040*/ 	.word	index@(_ZN7cutlass13device_kernelIN5flash11enable_sm90INS1_16FlashAttnFwdSm90INS1_25CollectiveMainloopFwdSm90ILi2EN4cute5tupleIJNS5_1CILi1EEES8_S8_EEENS6_IJNS7_ILi64EEESA_SA_EEELi512ENS_6half_tEfNS_4arch4Sm90ELb0ELb1ELb1ELb0ELb1ELb0ELb1ELb0ELb0ELb1ELb1ELb0EEENS1_21CollectiveEpilogueFwdINS6_IJSA_NS7_ILi512EEESA_EEES9_SC_SE_Li256ELb0ELb1ELb1ELb0EEENS1_19SingleTileSchedulerILb0ELb1ELb1ELi64EEEEEEEEEvNT_6ParamsE)
	.align		4
        /*0044*/ 	.word	index@(__assertfail)
	.align		4
        /*0048*/ 	.word	index@(_ZN7cutlass13device_kernelIN5flash11enable_sm90INS1_16FlashAttnFwdSm90INS1_25CollectiveMainloopFwdSm90ILi2EN4cute5tupleIJNS5_1CILi1EEES8_S8_EEENS6_IJNS7_ILi64EEESA_SA_EEELi512ENS_6half_tEfNS_4arch4Sm90ELb0ELb1ELb1ELb1ELb1ELb0ELb0ELb0ELb0ELb1ELb1ELb0EEENS1_21CollectiveEpilogueFwdINS6_IJSA_NS7_ILi512EEESA_EEES9_SC_SE_Li256ELb1ELb1ELb1ELb0EEENS1_36VarlenDynamicPersistentTileSchedulerILi64ELi64ELi256ELi128ELb1ELb1ELb1ELb1ELb0ELb1EEEEEEEEEvNT_6ParamsE)
	.align		4
        /*004c*/ 	.word	index@(__assertfail)
	.align		4
        /*0050*/ 	.word	index@(_ZN7cutlass13device_kernelIN5flash11enable_sm90INS1_16FlashAttnFwdSm90INS1_25CollectiveMainloopFwdSm90ILi2EN4cute5tupleIJNS5_1CILi1EEES8_S8_EEENS6_IJNS7_ILi64EEESA_SA_EEELi512ENS_6half_tEfNS_4arch4Sm90ELb0ELb1ELb1ELb1ELb1ELb1ELb0ELb0ELb0ELb1ELb1ELb0EEENS1_21CollectiveEpilogueFwdINS6_IJSA_NS7_ILi512EEESA_EEES9_SC_SE_Li256ELb1ELb1ELb1ELb0EEENS1_36VarlenDynamicPersistentTileSchedulerILi64ELi64ELi256ELi128ELb1ELb1ELb1ELb1ELb0ELb1EEEEEEEEEvNT_6ParamsE)
	.align		4
        /*0054*/ 	.word	index@(__assertfail)
	.align		4
        /*0058*/ 	.word	index@(_ZN7cutlass13device_kernelIN5flash11enable_sm90INS1_16FlashAttnFwdSm90INS1_25CollectiveMainloopFwdSm90ILi2EN4cute5tupleIJNS5_1CILi1EEES8_S8_EEENS6_IJNS7_ILi64EEESA_SA_EEELi512ENS_6half_tEfNS_4arch4Sm90ELb0ELb1ELb1ELb1ELb1ELb0ELb1ELb0ELb0ELb1ELb1ELb0EEENS1_21CollectiveEpilogueFwdINS6_IJSA_NS7_ILi512EEESA_EEES9_SC_SE_Li256ELb1ELb1ELb1ELb0EEENS1_36VarlenDynamicPersistentTileSchedulerILi64ELi64ELi256ELi128ELb1ELb1ELb1ELb1ELb0ELb1EEEEEEEEEvNT_6ParamsE)
	.align		4
        /*005c*/ 	.word	index@(__assertfail)
	.align		4
        /*0060*/ 	.word	index@(_ZN7cutlass13device_kernelIN5flash11enable_sm90INS1_16FlashAttnFwdSm90INS1_25CollectiveMainloopFwdSm90ILi2EN4cute5tupleIJNS5_1CILi1EEES8_S8_EEENS6_IJNS7_ILi64EEESA_SA_EEELi512ENS_6half_tEfNS_4arch4Sm90ELb0ELb1ELb1ELb1ELb1ELb1ELb1ELb0ELb0ELb1ELb1ELb0EEENS1_21CollectiveEpilogueFwdINS6_IJSA_NS7_ILi512EEESA_EEES9_SC_SE_Li256ELb1ELb1ELb1ELb0EEENS1_36VarlenDynamicPersistentTileSchedulerILi64ELi64ELi256ELi128ELb1ELb1ELb1ELb1ELb0ELb1EEEEEEEEEvNT_6ParamsE)
	.align		4
        /*0064*/ 	.word	index@(__assertfail)
	.align		4
        /*0068*/ 	.word	index@(_ZN7cutlass13device_kernelIN5flash11enable_sm90INS1_16FlashAttnFwdSm90INS1_25CollectiveMainloopFwdSm90ILi2EN4cute5tupleIJNS5_1CILi1EEES8_S8_EEENS6_IJNS7_ILi64EEESA_SA_EEELi512ENS_6half_tEfNS_4arch4Sm90ELb1ELb0ELb1ELb0ELb1ELb0ELb0ELb0ELb0ELb1ELb1ELb0EEENS1_21CollectiveEpilogueFwdINS6_IJSA_NS7_ILi512EEESA_EEES9_SC_SE_Li256ELb0ELb1ELb1ELb0EEENS1_19SingleTileSchedulerILb0ELb1ELb1ELi64EEEEEEEEEvNT_6ParamsE)
	.align		4
        /*006c*/ 	.word	index@(__assertfail)
	.align		4
        /*0070*/ 	.word	index@(_ZN7cutlass13device_kernelIN5flash11enable_sm90INS1_16FlashAttnFwdSm90INS1_25CollectiveMainloopFwdSm90ILi2EN4cute5tupleIJNS5_1CILi1EEES8_S8_EEENS6_IJNS7_ILi64EEESA_SA_EEELi512ENS_6half_tEfNS_4arch4Sm90ELb1ELb0ELb1ELb0ELb1ELb0ELb1ELb0ELb0ELb1ELb1ELb0EEENS1_21CollectiveEpilogueFwdINS6_IJSA_NS7_ILi512EEESA_EEES9_SC_SE_Li256ELb0ELb1ELb1ELb0EEENS1_19SingleTileSchedulerILb0ELb1ELb1ELi64EEEEEEEEEvNT_6ParamsE)
	.align		4
        /*0074*/ 	.word	index@(__assertfail)
	.align		4
        /*0078*/ 	.word	index@(_ZN7cutlass13device_kernelIN5flash11enable_sm90INS1_16FlashAttnFwdSm90INS1_25CollectiveMainloopFwdSm90ILi2EN4cute5tupleIJNS5_1CILi1EEES8_S8_EEENS6_IJNS7_ILi64EEESA_SA_EEELi512ENS_6half_tEfNS_4arch4Sm90ELb1ELb0ELb1ELb1ELb1ELb0ELb0ELb0ELb0ELb1ELb1ELb0EEENS1_21CollectiveEpilogueFwdINS6_IJSA_NS7_ILi512EEESA_EEES9_SC_SE_Li256ELb1ELb1ELb1ELb0EEENS1_36VarlenDynamicPersistentTileSchedulerILi64ELi64ELi256ELi128ELb1ELb1ELb1ELb1ELb1ELb1EEEEEEEEEvNT_6ParamsE)
	.align		4
        /*007c*/ 	.word	index@(__assertfail)
	.align		4
        /*0080*/ 	.word	index@(_ZN7cutlass13device_kernelIN5flash11enable_sm90INS1_16FlashAttnFwdSm90INS1_25CollectiveMainloopFwdSm90ILi2EN4cute5tupleIJNS5_1CILi1EEES8_S8_EEENS6_IJNS7_ILi64EEESA_SA_EEELi512ENS_6half_tEfNS_4arch4Sm90ELb1ELb0ELb1ELb1ELb1ELb1ELb0ELb0ELb0ELb1ELb1ELb0EEENS1_21CollectiveEpilogueFwdINS6_IJSA_NS7_ILi512EEESA_EEES9_SC_SE_Li256ELb1ELb1ELb1ELb0EEENS1_36VarlenDynamicPersistentTileSchedulerILi64ELi64ELi256ELi128ELb1ELb1ELb1ELb1ELb1ELb1EEEEEEEEEvNT_6ParamsE)
	.align		4
        /*0084*/ 	.word	index@(__assertfail)
	.align		4
        /*0088*/ 	.word	index@(_ZN7cutlass13device_kernelIN5flash11enable_sm90INS1_16FlashAttnFwdSm90INS1_25CollectiveMainloopFwdSm90ILi2EN4cute5tupleIJNS5_1CILi1EEES8_S8_EEENS6_IJNS7_ILi64EEESA_SA_EEELi512ENS_6half_tEfNS_4arch4Sm90ELb1ELb0ELb1ELb1ELb1ELb0ELb1ELb0ELb0ELb1ELb1ELb0EEENS1_21CollectiveEpilogueFwdINS6_IJSA_NS7_ILi512EEESA_EEES9_SC_SE_Li256ELb1ELb1ELb1ELb0EEENS1_36VarlenDynamicPersistentTileSchedulerILi64ELi64ELi256ELi128ELb1ELb1ELb1ELb1ELb1ELb1EEEEEEEEEvNT_6ParamsE)
	.align		4
        /*008c*/ 	.word	index@(__assertfail)
	.align		4
        /*0090*/ 	.word	index@(_ZN7cutlass13device_kernelIN5flash11enable_sm90INS1_16FlashAttnFwdSm90INS1_25CollectiveMainloopFwdSm90ILi2EN4cute5tupleIJNS5_1CILi1EEES8_S8_EEENS6_IJNS7_ILi64EEESA_SA_EEELi512ENS_6half_tEfNS_4arch4Sm90ELb1ELb0ELb1ELb1ELb1ELb1ELb1ELb0ELb0ELb1ELb1ELb0EEENS1_21CollectiveEpilogueFwdINS6_IJSA_NS7_ILi512EEESA_EEES9_SC_SE_Li256ELb1ELb1ELb1ELb0EEENS1_36VarlenDynamicPersistentTileSchedulerILi64ELi64ELi256ELi128ELb1ELb1ELb1ELb1ELb1ELb1EEEEEEEEEvNT_6ParamsE)
	.align		4
        /*0094*/ 	.word	index@(__assertfail)
	.align		4
        /*0098*/ 	.word	0x00000000
	.align		4
        /*009c*/ 	.word	0xfffffffe
	.align		4
        /*00a0*/ 	.word	0x00000000
	.align		4
        /*00a4*/ 	.word	0xfffffffd
	.align		4
        /*00a8*/ 	.word	0x00000000
	.align		4
        /*00ac*/ 	.word	0xfffffffc


//--------------------- .nv.constant4             --------------------------
	.section	.nv.constant4,"a",@progbits
	.align	8
	.align		8
.nv.constant4:
        /*0000*/ 	.dword	__assertfail
	.align		8
        /*0008*/ 	.dword	__unnamed_1
	.align		8
        /*0010*/ 	.dword	__unnamed_2
	.align		8
        /*0018*/ 	.dword	__unnamed_3
	.align		8
        /*0020*/ 	.dword	__unnamed_4
	.align		8
        /*0028*/ 	.dword	__unnamed_5
	.align		8
        /*0030*/ 	.dword	__unnamed_6
	.align		8
        /*0038*/ 	.dword	_ZN89_INTERNAL_283f6ab4_53_flash_fwd_hdim64_512_fp16_paged_split_softcap_sm90_cu_61719c98_50984cuda3std3__45__cpo5beginE
	.align		8
        /*0040*/ 	.dword	_ZN89_INTERNAL_283f6ab4_53_flash_fwd_hdim64_512_fp16_paged_split_softcap_sm90_cu_61719c98_50984cuda3std3__45__cpo3endE
	.align		8
        /*0048*/ 	.dword	_ZN89_INTERNAL_283f6ab4_53_flash_fwd_hdim64_512_fp16_paged_split_softcap_sm90_cu_61719c98_50984cuda3std3__45__cpo6cbeginE
	.align		8
        /*0050*/ 	.dword	_ZN89_INTERNAL_283f6ab4_53_flash_fwd_hdim64_512_fp16_paged_split_softcap_sm90_cu_61719c98_50984cuda3std3__45__cpo4cendE
	.align		8
        /*0058*/ 	.dword	_ZN89_INTERNAL_283f6ab4_53_flash_fwd_hdim64_512_fp16_paged_split_softcap_sm90_cu_61719c98_50984cuda3std3__491_GLOBAL__N__283f6ab4_53_flash_fwd_hdim64_512_fp16_paged_split_softcap_sm90_cu_61719c98_50986ignoreE
	.align		8
        /*0060*/ 	.dword	_ZN89_INTERNAL_283f6ab4_53_flash_fwd_hdim64_512_fp16_paged_split_softcap_sm90_cu_61719c98_50984cuda3std3__419piecewise_constructE
	.align		8
        /*0068*/ 	.dword	_ZN89_INTERNAL_283f6ab4_53_flash_fwd_hdim64_512_fp16_paged_split_softcap_sm90_cu_61719c98_50984cuda3std3__48in_placeE
	.align		8
        /*0070*/ 	.dword	_ZN89_INTERNAL_283f6ab4_53_flash_fwd_hdim64_512_fp16_paged_split_softcap_sm90_cu_61719c98_50984cuda3std6ranges3__45__cpo4swapE
	.align		8
        /*0078*/ 	.dword	_ZN89_INTERNAL_283f6ab4_53_flash_fwd_hdim64_512_fp16_paged_split_softcap_sm90_cu_61719c98_50984cuda3std6ranges3__45__cpo9iter_moveE
	.align		8
        /*0080*/ 	.dword	_ZN89_INTERNAL_283f6ab4_53_flash_fwd_hdim64_512_fp16_paged_split_softcap_sm90_cu_61719c98_50984cute7productE
	.align		8
        /*0088*/ 	.dword	_ZN89_INTERNAL_283f6ab4_53_flash_fwd_hdim64_512_fp16_paged_split_softcap_sm90_cu_61719c98_50984cute1_E
	.align		8
        /*0090*/ 	.dword	$str$23
	.align		8
        /*0098*/ 	.dword	$str$24


//--------------------- .text._ZN7cutlass13device_kernelIN5flash11enable_sm90INS1_16FlashAttnFwdSm90INS1_25CollectiveMainloopFwdSm90ILi2EN4cute5tupleIJNS5_1CILi1EEES8_S8_EEENS6_IJNS7_ILi64EEESA_SA_EEELi512ENS_6half_tEfNS_4arch4Sm90ELb0ELb0ELb1ELb0ELb1ELb0ELb0ELb0ELb0ELb1ELb1ELb0EEENS1_21CollectiveEpilogueFwdINS6_IJSA_NS7_ILi512EEESA_EEES9_SC_SE_Li256ELb0ELb1ELb1ELb0EEENS1_19SingleTileSchedulerILb0ELb1ELb1ELi64EEEEEEEEEvNT_6ParamsE --------------------------
	.section	.text._ZN7cutlass13device_kernelIN5flash11enable_sm90INS1_16FlashAttnFwdSm90INS1_25CollectiveMainloopFwdSm90ILi2EN4cute5tupleIJNS5_1CILi1EEES8_S8_EEENS6_IJNS7_ILi64EEESA_SA_EEELi512ENS_6half_tEfNS_4arch4Sm90ELb0ELb0ELb1ELb0ELb1ELb0ELb0ELb0ELb0ELb1ELb1ELb0EEENS1_21CollectiveEpilogueFwdINS6_IJSA_NS7_ILi512EEESA_EEES9_SC_SE_Li256ELb0ELb1ELb1ELb0EEENS1_19SingleTileSchedulerILb0ELb1ELb1ELi64EEEEEEEEEvNT_6ParamsE,"ax",@progbits
	.align	128
.text._ZN7cutlass13device_kernelIN5flash11enable_sm90INS1_16FlashAttnFwdSm90INS1_25CollectiveMainloopFwdSm90ILi2EN4cute5tupleIJNS5_1CILi1EEES8_S8_EEENS6_IJNS7_ILi64EEESA_SA_EEELi512ENS_6half_tEfNS_4arch4Sm90ELb0ELb0ELb1ELb0ELb1ELb0ELb0ELb0ELb0ELb1ELb1ELb0EEENS1_21CollectiveEpilogueFwdINS6_IJSA_NS7_ILi512EEESA_EEES9_SC_SE_Li256ELb0ELb1ELb1ELb0EEENS1_19SingleTileSchedulerILb0ELb1ELb1ELi64EEEEEEEEEvNT_6ParamsE:
        .type           _ZN7cutlass13device_kernelIN5flash11enable_sm90INS1_16FlashAttnFwdSm90INS1_25CollectiveMainloopFwdSm90ILi2EN4cute5tupleIJNS5_1CILi1EEES8_S8_EEENS6_IJNS7_ILi64EEESA_SA_EEELi512ENS_6half_tEfNS_4arch4Sm90ELb0ELb0ELb1ELb0ELb1ELb0ELb0ELb0ELb0ELb1ELb1ELb0EEENS1_21CollectiveEpilogueFwdINS6_IJSA_NS7_ILi512EEESA_EEES9_SC_SE_Li256ELb0ELb1ELb1ELb0EEENS1_19SingleTileSchedulerILb0ELb1ELb1ELi64EEEEEEEEEvNT_6ParamsE,@function
        .size           _ZN7cutlass13device_kernelIN5flash11enable_sm90INS1_16FlashAttnFwdSm90INS1_25CollectiveMainloopFwdSm90ILi2EN4cute5tupleIJNS5_1CILi1EEES8_S8_EEENS6_IJNS7_ILi64EEESA_SA_EEELi512ENS_6half_tEfNS_4arch4Sm90ELb0ELb0ELb1ELb0ELb1ELb0ELb0ELb0ELb0ELb1ELb1ELb0EEENS1_21CollectiveEpilogueFwdINS6_IJSA_NS7_ILi512EEESA_EEES9_SC_SE_Li256ELb0ELb1ELb1ELb0EEENS1_19SingleTileSchedulerILb0ELb1ELb1ELi64EEEEEEEEEvNT_6ParamsE,(.L_x_5826 - _ZN7cutlass13device_kernelIN5flash11enable_sm90INS1_16FlashAttnFwdSm90INS1_25CollectiveMainloopFwdSm90ILi2EN4cute5tupleIJNS5_1CILi1EEES8_S8_EEENS6_IJNS7_ILi64EEESA_SA_EEELi512ENS_6half_tEfNS_4arch4Sm90ELb0ELb0ELb1ELb0ELb1ELb0ELb0ELb0ELb0ELb1ELb1ELb0EEENS1_21CollectiveEpilogueFwdINS6_IJSA_NS7_ILi512EEESA_EEES9_SC_SE_Li256ELb0ELb1ELb1ELb0EEENS1_19SingleTileSchedulerILb0ELb1ELb1ELi64EEEEEEEEEvNT_6ParamsE)
        .other          _ZN7cutlass13device_kernelIN5flash11enable_sm90INS1_16FlashAttnFwdSm90INS1_25CollectiveMainloopFwdSm90ILi2EN4cute5tupleIJNS5_1CILi1EEES8_S8_EEENS6_IJNS7_ILi64EEESA_SA_EEELi512ENS_6half_tEfNS_4arch4Sm90ELb0ELb0ELb1ELb0ELb1ELb0ELb0ELb0ELb0ELb1ELb1ELb0EEENS1_21CollectiveEpilogueFwdINS6_IJSA_NS7_ILi512EEESA_EEES9_SC_SE_Li256ELb0ELb1ELb1ELb0EEENS1_19SingleTileSchedulerILb0ELb1ELb1ELi64EEEEEEEEEvNT_6ParamsE,@"STO_CUDA_ENTRY STV_DEFAULT"
_ZN7cutlass13device_kernelIN5flash11enable_sm90INS1_16FlashAttnFwdSm90INS1_25CollectiveMainloopFwdSm90ILi2EN4cute5tupleIJNS5_1CILi1EEES8_S8_EEENS6_IJNS7_ILi64EEESA_SA_EEELi512ENS_6half_tEfNS_4arch4Sm90ELb0ELb0ELb1ELb0ELb1ELb0ELb0ELb0ELb0ELb1ELb1ELb0EEENS1_21CollectiveEpilogueFwdINS6_IJSA_NS7_ILi512EEESA_EEES9_SC_SE_Li256ELb0ELb1ELb1ELb0EEENS1_19SingleTileSchedulerILb0ELb1ELb1ELi64EEEEEEEEEvNT_6ParamsE:
[----:B------:R-:W0:Y:S01]  /*0000*/  LDC R1, c[0x0][0x28] ;  /* 0x00000a00ff017b82 */ /* 0x000e220000000800 */
[----:B------:R-:W1:Y:S01]  /*0010*/  S2R R30, SR_TID.X ;  /* 0x00000000001e7919 */ /* 0x000e620000002100 */
[----:B------:R-:W-:Y:S01]  /*0020*/  ELECT P0, URZ, PT ;  /* 0x00000000003f782f */ /* 0x000fe20003800000 */
[----:B------:R-:W-:Y:S01]  /*0030*/  UMOV UR4, 0x80 ;  /* 0x0000008000047882 */ /* 0x000fe20000000000 */
[----:B------:R-:W-:Y:S01]  /*0040*/  UMOV UR7, 0x100 ;  /* 0x0000010000077882 */ /* 0x000fe20000000000 */
[----:B-1----:R-:W-:-:S05]  /*0050*/  SHF.R.U32.HI R0, RZ, 0x5, R30 ;  /* 0x00000005ff007819 */ /* 0x002fca000001161e */
[----:B------:R-:W1:Y:S02]  /*0060*/  SHFL.IDX PT, R2, R0, RZ, 0x1f ;  /* 0x00001fff00027589 */ /* 0x000e6400000e0000 */
[C---:B-1----:R-:W-:Y:S02]  /*0070*/  ISETP.NE.OR P0, PT, R2.reuse, RZ, !P0 ;  /* 0x000000ff0200720c */ /* 0x042fe40004705670 */
[----:B------:R-:W-:Y:S02]  /*0080*/  ISETP.NE.AND P1, PT, R2, RZ, PT ;  /* 0x000000ff0200720c */ /* 0x000fe40003f25270 */
[----:B------:R-:W-:-:S06]  /*0090*/  SHF.R.U32.HI R2, RZ, 0x7, R30 ;  /* 0x00000007ff027819 */ /* 0x000fcc000001161e */
[----:B------:R-:W1:Y:S03]  /*00a0*/  SHFL.IDX PT, R2, R2, RZ, 0x1f ;  /* 0x00001fff02027589 */ /* 0x000e6600000e0000 */
[----:B------:R-:W-:Y:S01]  /*00b0*/  VOTEU.ALL UP0, P0 ;  /* 0x00000000003f7886 */ /* 0x000fe20000000000 */
[----:B------:R-:W-:-:S04]  /*00c0*/  VOTEU.ALL UP1, P0 ;  /* 0x00000000003f7886 */ /* 0x000fc80000020000 */
[----:B------:R-:W2:Y:S01]  /*00d0*/  @!UP0 S2UR UR8, SR_CgaCtaId ;  /* 0x00000000000889c3 */ /* 0x000ea20000008800 */
[----:B------:R-:W-:Y:S01]  /*00e0*/  @!UP0 UMOV UR6, 0x400 ;  /* 0x0000040000068882 */ /* 0x000fe20000000000 */
[----:B------:R-:W-:-:S04]  /*00f0*/  @!UP0 UIADD3 UR4, -UR4, 0x100000, URZ ;  /* 0x0010000004048890 */ /* 0x000fc8000fffe13f */
[----:B------:R-:W-:Y:S02]  /*0100*/  @!UP0 USHF.L.U32 UR5, UR4, 0xb, URZ ;  /* 0x0000000b04058899 */ /* 0x000fe4000800063f */
[----:B------:R-:W-:Y:S02]  /*0110*/  @!UP0 USHF.L.U32 UR4, UR4, 0x1, URZ ;  /* 0x0000000104048899 */ /* 0x000fe4000800063f */
[----:B--2---:R-:W-:Y:S02]  /*0120*/  @!UP0 ULEA UR8, UR8, UR6, 0x18 ;  /* 0x0000000608088291 */ /* 0x004fe4000f8ec03f */
[----:B------:R-:W-:-:S04]  /*0130*/  @!UP0 UIADD3 UR6, -UR7, 0x100000, URZ ;  /* 0x0010000007068890 */ /* 0x000fc8000fffe13f */
[----:B------:R-:W-:Y:S02]  /*0140*/  @!UP0 USHF.L.U32 UR7, UR6, 0xb, URZ ;  /* 0x0000000b06078899 */ /* 0x000fe4000800063f */
[----:B------:R-:W-:Y:S01]  /*0150*/  @!UP0 USHF.L.U32 UR6, UR6, 0x1, URZ ;  /* 0x0000000106068899 */ /* 0x000fe2000800063f */
[----:B------:R-:W-:-:S05]  /*0160*/  VOTEU.ALL UP0, P0 ;  /* 0x00000000003f7886 */ /* 0x000fca0000000000 */
[----:B------:R2:W3:Y:S06]  /*0170*/  @!UP0 SYNCS.EXCH.64 URZ, [UR8+0x28c00], UR4 ;  /* 0x028c0004083f85b2 */ /* 0x0004ec0008000100 */
[----:B------:R2:W4:Y:S02]  /*0180*/  @!UP1 SYNCS.EXCH.64 URZ, [UR8+0x28c20], UR6 ;  /* 0x028c2006083f95b2 */ /* 0x0005240008000100 */
[----:B012---:R-:W-:Y:S05]  /*0190*/  @P1 BRA `(.L_x_0) ;  /* 0x0000000000381947 */ /* 0x007fea0003800000 */
[----:B------:R-:W0:Y:S01]  /*01a0*/  S2UR UR5, SR_CgaCtaId ;  /* 0x00000000000579c3 */ /* 0x000e220000008800 */
[----:B------:R-:W-:Y:S01]  /*01b0*/  UMOV UR4, 0x400 ;  /* 0x0000040000047882 */ /* 0x000fe20000000000 */
[----:B------:R-:W-:Y:S01]  /*01c0*/  UMOV UR7, 0x80 ;  /* 0x0000008000077882 */ /* 0x000fe20000000000 */
[----:B------:R-:W-:Y:S01]  /*01d0*/  ELECT P0, URZ, PT ;  /* 0x00000000003f782f */ /* 0x000fe20003800000 */
[----:B0-----:R-:W-:Y:S02]  /*01e0*/  ULEA UR6, UR5, UR4, 0x18 ;  /* 0x0000000405067291 */ /* 0x001fe4000f8ec03f */
[----:B------:R-:W-:-:S04]  /*01f0*/  UIADD3 UR4, -UR7, 0x100000, URZ ;  /* 0x0010000007047890 */ /* 0x000fc8000fffe13f */
[----:B------:R-:W-:Y:S02]  /*0200*/  USHF.L.U32 UR5, UR4, 0xb, URZ ;  /* 0x0000000b04057899 */ /* 0x000fe4000800063f */
[----:B------:R-:W-:Y:S01]  /*0210*/  USHF.L.U32 UR4, UR4, 0x1, URZ ;  /* 0x0000000104047899 */ /* 0x000fe2000800063f */
[----:B------:R-:W0:Y:S11]  /*0220*/  FENCE.VIEW.ASYNC.S ;  /* 0x00000000000073c6 */ /* 0x000e360000000000 */
[----:B0-----:R0:W1:Y:S01]  /*0230*/  SYNCS.EXCH.64 URZ, [UR6+0x28c30], UR4 ;  /* 0x028c3004063f75b2 */ /* 0x0010620008000100 */
[----:B------:R0:W2:Y:S01]  /*0240*/  SYNCS.EXCH.64 URZ, [UR6+0x28c40], UR4 ;  /* 0x028c4004063f75b2 */ /* 0x0000a20008000100 */
[----:B------:R0:W0:Y:S01]  /*0250*/  SYNCS.EXCH.64 URZ, [UR6+0x28c38], UR4 ;  /* 0x028c3804063f75b2 */ /* 0x0000220008000100 */
[----:B------:R0:W0:Y:S01]  /*0260*/  SYNCS.EXCH.64 URZ, [UR6+0x28c48], UR4 ;  /* 0x028c4804063f75b2 */ /* 0x0000220008000100 */
[----:B------:R-:W-:Y:S01]  /*0270*/  NOP ;  /* 0x0000000000007918 */ /* 0x000fe20000000000 */
.L_x_0:
[----:B------:R-:W5:Y:S01]  /*0280*/  SHFL.IDX PT, R3, R0, RZ, 0x1f ;  /* 0x00001fff00037589 */ /* 0x000f6200000e0000 */
[----:B------:R-:W-:Y:S01]  /*0290*/  NOP ;  /* 0x0000000000007918 */ /* 0x000fe20000000000 */
[----:B-----5:R-:W-:-:S13]  /*02a0*/  ISETP.NE.AND P0, PT, R3, RZ, PT ;  /* 0x000000ff0300720c */ /* 0x020fda0003f05270 */
[----:B------:R-:W-:Y:S05]  /*02b0*/  @P0 BRA `(.L_x_1) ;  /* 0x0000000000480947 */ /* 0x000fea0003800000 */
[----:B0-----:R-:W0:Y:S01]  /*02c0*/  S2UR UR5, SR_CgaCtaId ;  /* 0x00000000000579c3 */ /* 0x001e220000008800 */
[----:B------:R-:W-:Y:S01]  /*02d0*/  UMOV UR4, 0x400 ;  /* 0x0000040000047882 */ /* 0x000fe20000000000 */
[----:B------:R-:W-:Y:S01]  /*02e0*/  UMOV UR6, 0x80 ;  /* 0x0000008000067882 */ /* 0x000fe20000000000 */
[----:B------:R-:W-:Y:S01]  /*02f0*/  UMOV UR7, 0x100 ;  /* 0x0000010000077882 */ /* 0x000fe20000000000 */
[----:B------:R-:W-:Y:S01]  /*0300*/  ELECT P0, URZ, PT ;  /* 0x00000000003f782f */ /* 0x000fe20003800000 */
[----:B0-----:R-:W-:Y:S02]  /*0310*/  ULEA UR8, UR5, UR4, 0x18 ;  /* 0x0000000405087291 */ /* 0x001fe4000f8ec03f */
[----:B------:R-:W-:-:S04]  /*0320*/  UIADD3 UR4, -UR6, 0x100000, URZ ;  /* 0x0010000006047890 */ /* 0x000fc8000fffe13f */
[----:B------:R-:W-:Y:S02]  /*0330*/  USHF.L.U32 UR5, UR4, 0xb, URZ ;  /* 0x0000000b04057899 */ /* 0x000fe4000800063f */
[----:B------:R-:W-:Y:S02]  /*0340*/  USHF.L.U32 UR4, UR4, 0x1, URZ ;  /* 0x0000000104047899 */ /* 0x000fe4000800063f */
[----:B------:R-:W-:-:S04]  /*0350*/  UIADD3 UR6, -UR7, 0x100000, URZ ;  /* 0x0010000007067890 */ /* 0x000fc8000fffe13f */
[----:B------:R-:W-:Y:S02]  /*0360*/  USHF.L.U32 UR7, UR6, 0xb, URZ ;  /* 0x0000000b06077899 */ /* 0x000fe4000800063f */
[----:B------:R-:W-:Y:S01]  /*0370*/  USHF.L.U32 UR6, UR6, 0x1, URZ ;  /* 0x0000000106067899 */ /* 0x000fe2000800063f */
[----:B------:R-:W0:Y:S03]  /*0380*/  FENCE.VIEW.ASYNC.S ;  /* 0x00000000000073c6 */ /* 0x000e260000000000 */
[----:B0-----:R0:W0:Y:S08]  /*0390*/  SYNCS.EXCH.64 URZ, [UR8+0x28c50], UR4 ;  /* 0x028c5004083f75b2 */ /* 0x0010300008000100 */
[----:B------:R0:W0:Y:S01]  /*03a0*/  SYNCS.EXCH.64 URZ, [UR8+0x28c60], UR6 ;  /* 0x028c6006083f75b2 */ /* 0x0000220008000100 */
[----:B------:R0:W0:Y:S01]  /*03b0*/  SYNCS.EXCH.64 URZ, [UR8+0x28c58], UR4 ;  /* 0x028c5804083f75b2 */ /* 0x0000220008000100 */
[----:B------:R0:W0:Y:S01]  /*03c0*/  SYNCS.EXCH.64 URZ, [UR8+0x28c68], UR6 ;  /* 0x028c6806083f75b2 */ /* 0x0000220008000100 */
[----:B------:R-:W-:Y:S01]  /*03d0*/  NOP ;  /* 0x0000000000007918 */ /* 0x000fe20000000000 */
.L_x_1:
[----:B------:R-:W5:Y:S01]  /*03e0*/  SHFL.IDX PT, R3, R0, RZ, 0x1f ;  /* 0x00001fff00037589 */ /* 0x000f6200000e0000 */
[----:B------:R-:W-:Y:S01]  /*03f0*/  NOP ;  /* 0x0000000000007918 */ /* 0x000fe20000000000 */
[----:B-----5:R-:W-:-:S13]  /*0400*/  ISETP.NE.AND P0, PT, R3, RZ, PT ;  /* 0x000000ff0300720c */ /* 0x020fda0003f05270 */
[----:B------:R-:W-:Y:S05]  /*0410*/  @P0 BRA `(.L_x_2) ;  /* 0x0000000000380947 */ /* 0x000fea0003800000 */
[----:B0-----:R-:W0:Y:S01]  /*0420*/  S2UR UR5, SR_CgaCtaId ;  /* 0x00000000000579c3 */ /* 0x001e220000008800 */
        /* <DEDUP_REMOVED lines=8> */
[----:B0-----:R0:W0:Y:S01]  /*04b0*/  SYNCS.EXCH.64 URZ, [UR6+0x28c70], UR4 ;  /* 0x028c7004063f75b2 */ /* 0x0010220008000100 */
[----:B------:R0:W0:Y:S01]  /*04c0*/  SYNCS.EXCH.64 URZ, [UR6+0x28c80], UR4 ;  /* 0x028c8004063f75b2 */ /* 0x0000220008000100 */
[----:B------:R0:W0:Y:S01]  /*04d0*/  SYNCS.EXCH.64 URZ, [UR6+0x28c78], UR4 ;  /* 0x028c7804063f75b2 */ /* 0x0000220008000100 */
[----:B------:R0:W0:Y:S01]  /*04e0*/  SYNCS.EXCH.64 URZ, [UR6+0x28c88], UR4 ;  /* 0x028c8804063f75b2 */ /* 0x0000220008000100 */
[----:B------:R-:W-:Y:S01]  /*04f0*/  NOP ;  /* 0x0000000000007918 */ /* 0x000fe20000000000 */
.L_x_2:
        /* <DEDUP_REMOVED lines=22> */
.L_x_3:
[----:B------:R-:W5:Y:S01]  /*0660*/  SHFL.IDX PT, R3, R0, RZ, 0x1f ;  /* 0x00001fff00037589 */ /* 0x000f6200000e0000 */
[----:B------:R-:W-:Y:S01]  /*0670*/  R2UR UR9, R2 ;  /* 0x00000000020972ca */ /* 0x000fe200000e0000 */
        /* <DEDUP_REMOVED lines=21> */
.L_x_4:
[----:B------:R-:W-:Y:S01]  /*07d0*/  UISETP.NE.AND UP0, UPT, UR9, URZ, UPT ;  /* 0x0000003f0900728c */ /* 0x000fe2000bf05270 */
[----:B------:R-:W-:Y:S01]  /*07e0*/  NOP ;  /* 0x0000000000007918 */ /* 0x000fe20000000000 */
[----:B------:R-:W-:Y:S01]  /*07f0*/  UMOV UR39, 0x1 ;  /* 0x0000000100277882 */ /* 0x000fe20000000000 */
[----:B------:R-:W-:Y:S01]  /*0800*/  ULDC.64 UR36, c[0x0][0x208] ;  /* 0x0000820000247ab9 */ /* 0x000fe20000000a00 */
[----:B------:R-:W-:Y:S01]  /*0810*/  USEL UR39, UR39, 0x2, !UP0 ;  /* 0x0000000227277887 */ /* 0x000fe2000c000000 */
[----:B------:R-:W-:Y:S01]  /*0820*/  BSSY B6, `(.L_x_5) ;  /* 0x0000cc9000067945 */ /* 0x000fe20003800000 */
[----:B01234-:R-:W-:Y:S01]  /*0830*/  BAR.SYNC.DEFER_BLOCKING 0x0 ;  /* 0x0000000000007b1d */ /* 0x01ffe20000010000 */
[----:B------:R-:W-:-:S13]  /*0840*/  PLOP3.LUT P0, PT, PT, PT, UP0, 0x80, 0x0 ;  /* 0x000000000000781c */ /* 0x000fda0003f0f008 */
[----:B------:R-:W-:Y:S05]  /*0850*/  @!P0 BRA `(.L_x_6) ;  /* 0x00000094004c8947 */ /* 0x000fea0003800000 */
.L_x_7:
[----:B------:R-:W-:-:S08]  /*0860*/  NOP ;  /* 0x0000000000007918 */ /* 0x000fd00000000000 */
[----:B------:R-:W0:Y:S02]  /*0870*/  USETMAXREG.TRY_ALLOC.CTAPOOL UP0, 0xe8 ;  /* 0x000000e8000079c8 */ /* 0x000e240008000600 */
[----:B0-----:R-:W-:-:S13]  /*0880*/  PLOP3.LUT P0, PT, PT, PT, UP0, 0x80, 0x0 ;  /* 0x000000000000781c */ /* 0x001fda0003f0f008 */
[----:B------:R-:W-:Y:S05]  /*0890*/  @!P0 BRA `(.L_x_7) ;  /* 0xfffffffc00f08947 */ /* 0x000fea000383ffff */
[----:B------:R-:W-:Y:S01]  /*08a0*/  LOP3.LUT R0, R30, 0xffffff80, RZ, 0xc0, !PT ;  /* 0xffffff801e007812 */ /* 0x000fe200078ec0ff */
[----:B------:R-:W0:Y:S01]  /*08b0*/  S2UR UR6, SR_CTAID.Y ;  /* 0x00000000000679c3 */ /* 0x000e220000002600 */
[----:B------:R-:W-:Y:S02]  /*08c0*/  ULDC UR7, c[0x0][0xc50] ;  /* 0x0003140000077ab9 */ /* 0x000fe40000000800 */
[----:B------:R-:W-:Y:S01]  /*08d0*/  ISETP.NE.AND P0, PT, R0, 0x80, PT ;  /* 0x000000800000780c */ /* 0x000fe20003f05270 */
[----:B------:R-:W-:-:S04]  /*08e0*/  UISETP.NE.AND UP0, UPT, UR7, 0x1, UPT ;  /* 0x000000010700788c */ /* 0x000fc8000bf05270 */
[----:B------:R-:W1:Y:S07]  /*08f0*/  S2UR UR8, SR_CTAID.Z ;  /* 0x00000000000879c3 */ /* 0x000e6e0000002700 */
[----:B------:R-:W-:Y:S01]  /*0900*/  @UP0 ULDC UR4, c[0x0][0xc54] ;  /* 0x0003150000040ab9 */ /* 0x000fe20000000800 */
[----:B------:R-:W-:Y:S06]  /*0910*/  @!P0 BAR.ARV 0x8, 0x100 ;  /* 0x0204000000008b1d */ /* 0x000fec0000002000 */
[----:B------:R-:W-:Y:S01]  /*0920*/  ISETP.GE.U32.AND P0, PT, R30, 0x100, PT ;  /* 0x000001001e00780c */ /* 0x000fe20003f06070 */
[----:B------:R-:W-:Y:S01]  /*0930*/  @UP0 ULDC UR10, c[0x0][0xc58] ;  /* 0x00031600000a0ab9 */ /* 0x000fe20000000800 */
[----:B0-----:R-:W-:-:S02]  /*0940*/  UIMAD.WIDE.U32 UR4, UR6, UR4, URZ ;  /* 0x00000004060472a5 */ /* 0x001fc4000f8e003f */
[----:B------:R-:W-:Y:S02]  /*0950*/  UMOV UR38, UR6 ;  /* 0x0000000600267c82 */ /* 0x000fe40008000000 */
[----:B------:R-:W-:-:S04]  /*0960*/  @UP0 USHF.R.U32.HI UR38, URZ, UR10, UR5 ;  /* 0x0000000a3f260299 */ /* 0x000fc80008011605 */
[----:B------:R-:W-:-:S03]  /*0970*/  UIADD3 UR4, -UR38, URZ, URZ ;  /* 0x0000003f26047290 */ /* 0x000fc6000fffe13f */
[----:B------:R-:W-:Y:S06]  /*0980*/  @P0 BAR.ARV 0xf, 0x100 ;  /* 0x03c4000000000b1d */ /* 0x000fec0000002000 */
[----:B-1----:R-:W-:Y:S01]  /*0990*/  ISETP.LE.AND P0, PT, RZ, UR8, PT ;  /* 0x00000008ff007c0c */ /* 0x002fe2000bf03270 */
[----:B------:R-:W-:-:S12]  /*09a0*/  UIMAD UR7, UR7, UR4, UR6 ;  /* 0x00000004070772a4 */ /* 0x000fd8000f8e0206 */
[----:B------:R-:W-:Y:S05]  /*09b0*/  @!P0 BRA `(.L_x_8) ;  /* 0x000000c800bc8947 */ /* 0x000fea0003800000 */
[----:B------:R-:W-:Y:S01]  /*09c0*/  ULDC.64 UR4, c[0x0][0x418] ;  /* 0x0001060000047ab9 */ /* 0x000fe20000000a00 */
[----:B------:R-:W-:Y:S01]  /*09d0*/  ULDC UR43, c[0x0][0x424] ;  /* 0x00010900002b7ab9 */ /* 0x000fe20000000800 */
[----:B------:R-:W-:Y:S01]  /*09e0*/  UISETP.NE.U32.AND UP0, UPT, UR4, URZ, UPT ;  /* 0x0000003f0400728c */ /* 0x000fe2000bf05070 */
[----:B------:R-:W0:Y:S01]  /*09f0*/  S2UR UR42, SR_CgaCtaId ;  /* 0x00000000002a79c3 */ /* 0x000e220000008800 */
[----:B------:R-:W-:Y:S01]  /*0a00*/  UISETP.NE.AND UP1, UPT, UR9, 0x1, UPT ;  /* 0x000000010900788c */ /* 0x000fe2000bf25270 */
[----:B------:R-:W-:Y:S01]  /*0a10*/  VIADD R16, R30, 0xffffff80 ;  /* 0xffffff801e107836 */ /* 0x000fe20000000000 */
[----:B------:R-:W-:Y:S01]  /*0a20*/  UISETP.NE.AND.EX UP0, UPT, UR5, URZ, UPT, UP0 ;  /* 0x0000003f0500728c */ /* 0x000fe2000bf05300 */
[----:B------:R-:W-:Y:S01]  /*0a30*/  ULDC UR4, c[0x0][0x2f0] ;  /* 0x0000bc0000047ab9 */ /* 0x000fe20000000800 */
[----:B------:R-:W-:Y:S02]  /*0a40*/  USHF.R.U32.HI UR11, URZ, 0x10, UR7 ;  /* 0x000000103f0b7899 */ /* 0x000fe40008011607 */
[----:B------:R-:W-:Y:S01]  /*0a50*/  PLOP3.LUT P0, PT, PT, PT, UP1, 0x80, 0x0 ;  /* 0x000000000000781c */ /* 0x000fe20003f0f018 */
[----:B------:R-:W-:-:S02]  /*0a60*/  USEL UR43, UR43, 0x1, UP0 ;  /* 0x000000012b2b7887 */ /* 0x000fc40008000000 */
[----:B------:R-:W-:Y:S02]  /*0a70*/  UISETP.NE.AND UP0, UPT, UR11, URZ, UPT ;  /* 0x0000003f0b00728c */ /* 0x000fe4000bf05270 */
[----:B------:R-:W-:Y:S02]  /*0a80*/  UIMAD UR43, UR43, UR4, URZ ;  /* 0x000000042b2b72a4 */ /* 0x000fe4000f8e023f */
[----:B------:R-:W-:Y:S02]  /*0a90*/  ULOP3.LUT UR7, UR7, 0xffff, URZ, 0xc0, !UPT ;  /* 0x0000ffff07077892 */ /* 0x000fe4000f8ec03f */
[----:B------:R-:W-:-:S04]  /*0aa0*/  UIADD3 UR4, UR43, 0x3f, URZ ;  /* 0x0000003f2b047890 */ /* 0x000fc8000fffe03f */
[----:B------:R-:W-:Y:S01]  /*0ab0*/  USHF.R.S32.HI UR5, URZ, 0x1f, UR4 ;  /* 0x0000001f3f057899 */ /* 0x000fe20008011404 */
[----:B------:R-:W-:-:S03]  /*0ac0*/  @!UP0 ULDC UR11, c[0x0][0x9f0] ;  /* 0x00027c00000b8ab9 */ /* 0x000fc60000000800 */
[----:B------:R-:W-:-:S04]  /*0ad0*/  ULEA.HI UR5, UR5, UR4, URZ, 0x6 ;  /* 0x0000000405057291 */ /* 0x000fc8000f8f303f */
[----:B------:R-:W-:Y:S01]  /*0ae0*/  USHF.R.S32.HI UR6, URZ, 0x6, UR5 ;  /* 0x000000063f067899 */ /* 0x000fe20008011405 */
[----:B0-----:R-:W-:Y:S11]  /*0af0*/  @!P0 BRA `(.L_x_9) ;  /* 0x0000001c00e48947 */ /* 0x001ff60003800000 */
[----:B------:R-:W-:Y:S01]  /*0b00*/  UISETP.GE.AND UP0, UPT, UR43, 0x1, UPT ;  /* 0x000000012b00788c */ /* 0x000fe2000bf06270 */
[----:B------:R-:W-:Y:S02]  /*0b10*/  PLOP3.LUT P0, PT, PT, PT, PT, 0x80, 0x0 ;  /* 0x000000000000781c */ /* 0x000fe40003f0f070 */
[----:B------:R-:W-:Y:S02]  /*0b20*/  CS2R R4, SRZ ;  /* 0x0000000000047805 */ /* 0x000fe4000001ff00 */
[----:B------:R-:W-:Y:S02]  /*0b30*/  CS2R R150, SRZ ;  /* 0x0000000000967805 */ /* 0x000fe4000001ff00 */
[----:B------:R-:W-:Y:S02]  /*0b40*/  CS2R R148, SRZ ;  /* 0x0000000000947805 */ /* 0x000fe4000001ff00 */
[----:B------:R-:W-:Y:S02]  /*0b50*/  CS2R R146, SRZ ;  /* 0x0000000000927805 */ /* 0x000fe4000001ff00 */
[----:B------:R-:W-:-:S02]  /*0b60*/  PLOP3.LUT P1, PT, PT, PT, UP0, 0x80, 0x0 ;  /* 0x000000000000781c */ /* 0x000fc40003f2f008 */
[----:B------:R-:W-:Y:S02]  /*0b70*/  CS2R R144, SRZ ;  /* 0x0000000000907805 */ /* 0x000fe4000001ff00 */
[----:B------:R-:W-:Y:S02]  /*0b80*/  CS2R R142, SRZ ;  /* 0x00000000008e7805 */ /* 0x000fe4000001ff00 */
[----:B------:R-:W-:Y:S02]  /*0b90*/  CS2R R140, SRZ ;  /* 0x00000000008c7805 */ /* 0x000fe4000001ff00 */
[----:B------:R-:W-:Y:S02]  /*0ba0*/  CS2R R138, SRZ ;  /* 0x00000000008a7805 */ /* 0x000fe4000001ff00 */
[----:B------:R-:W-:Y:S02]  /*0bb0*/  CS2R R136, SRZ ;  /* 0x0000000000887805 */ /* 0x000fe4000001ff00 */
[----:B------:R-:W-:-:S02]  /*0bc0*/  CS2R R134, SRZ ;  /* 0x0000000000867805 */ /* 0x000fc4000001ff00 */
        /* <DEDUP_REMOVED lines=47> */
[----:B------:R-:W-:Y:S01]  /*0ec0*/  CS2R R38, SRZ ;  /* 0x0000000000267805 */ /* 0x000fe2000001ff00 */
[----:B------:R-:W-:Y:S01]  /*0ed0*/  IMAD.MOV.U32 R37, RZ, RZ, RZ ;  /* 0x000000ffff257224 */ /* 0x000fe200078e00ff */
[----:B------:R-:W-:Y:S01]  /*0ee0*/  MOV R3, RZ ;  /* 0x000000ff00037202 */ /* 0x000fe20000000f00 */
[----:B------:R-:W-:Y:S06]  /*0ef0*/  @!P1 BRA `(.L_x_10) ;  /* 0x0000000000709947 */ /* 0x000fec0003800000 */
[----:B------:R-:W-:Y:S01]  /*0f00*/  IMAD.U32 R6, RZ, RZ, UR11 ;  /* 0x0000000bff067e24 */ /* 0x000fe2000f8e00ff */
[----:B------:R-:W-:-:S04]  /*0f10*/  UIADD3 UR4, UR6, -0x1, UR11 ;  /* 0xffffffff06047890 */ /* 0x000fc8000fffe00b */
[-C--:B------:R-:W-:Y:S02]  /*0f20*/  IABS R7, R6.reuse ;  /* 0x0000000600077213 */ /* 0x080fe40000000000 */
[----:B------:R-:W-:Y:S01]  /*0f30*/  IMAD.U32 R8, RZ, RZ, UR4 ;  /* 0x00000004ff087e24 */ /* 0x000fe2000f8e00ff */
[----:B------:R-:W-:Y:S01]  /*0f40*/  IABS R6, R6 ;  /* 0x0000000600067213 */ /* 0x000fe20000000000 */
[----:B------:R-:W0:Y:S01]  /*0f50*/  I2F.RP R0, R7 ;  /* 0x0000000700007306 */ /* 0x000e220000209400 */
[----:B------:R-:W-:-:S03]  /*0f60*/  ULOP3.LUT UR4, UR4, UR11, URZ, 0x3c, !UPT ;  /* 0x0000000b04047292 */ /* 0x000fc6000f8e3c3f */
[----:B------:R-:W-:-:S03]  /*0f70*/  IMAD.MOV R6, RZ, RZ, -R6 ;  /* 0x000000ffff067224 */ /* 0x000fc600078e0a06 */
[----:B------:R-:W-:Y:S01]  /*0f80*/  ISETP.LE.AND P3, PT, RZ, UR4, PT ;  /* 0x00000004ff007c0c */ /* 0x000fe2000bf63270 */
[----:B0-----:R-:W0:Y:S02]  /*0f90*/  MUFU.RCP R0, R0 ;  /* 0x0000000000007308 */ /* 0x001e240000001000 */
[----:B0-----:R-:W-:Y:S01]  /*0fa0*/  VIADD R2, R0, 0xffffffe ;  /* 0x0ffffffe00027836 */ /* 0x001fe20000000000 */
[----:B------:R-:W-:-:S05]  /*0fb0*/  IABS R0, R8 ;  /* 0x0000000800007213 */ /* 0x000fca0000000000 */
[----:B------:R0:W1:Y:S02]  /*0fc0*/  F2I.FTZ.U32.TRUNC.NTZ R3, R2 ;  /* 0x0000000200037305 */ /* 0x000064000021f000 */
[----:B0-----:R-:W-:Y:S02]  /*0fd0*/  MOV R2, RZ ;  /* 0x000000ff00027202 */ /* 0x001fe40000000f00 */
[----:B-1----:R-:W-:-:S05]  /*0fe0*/  IADD3 R10, RZ, -R3, RZ ;  /* 0x80000003ff0a7210 */ /* 0x002fca0007ffe0ff */
[----:B------:R-:W-:-:S04]  /*0ff0*/  IMAD R9, R10, R7, RZ ;  /* 0x000000070a097224 */ /* 0x000fc800078e02ff */
[----:B------:R-:W-:-:S04]  /*1000*/  IMAD.HI.U32 R3, R3, R9, R2 ;  /* 0x0000000903037227 */ /* 0x000fc800078e0002 */
[----:B------:R-:W-:Y:S02]  /*1010*/  IMAD.MOV.U32 R2, RZ, RZ, R6 ;  /* 0x000000ffff027224 */ /* 0x000fe400078e0006 */
[----:B------:R-:W-:-:S04]  /*1020*/  IMAD.HI.U32 R3, R3, R0, RZ ;  /* 0x0000000003037227 */ /* 0x000fc800078e00ff */
[----:B------:R-:W-:-:S05]  /*1030*/  IMAD R0, R3, R2, R0 ;  /* 0x0000000203007224 */ /* 0x000fca00078e0200 */
[----:B------:R-:W-:-:S13]  /*1040*/  ISETP.GT.U32.AND P2, PT, R7, R0, PT ;  /* 0x000000000700720c */ /* 0x000fda0003f44070 */
[----:B------:R-:W-:Y:S01]  /*1050*/  @!P2 IMAD.IADD R0, R0, 0x1, -R7 ;  /* 0x000000010000a824 */ /* 0x000fe200078e0a07 */
[----:B------:R-:W-:Y:S02]  /*1060*/  @!P2 IADD3 R3, R3, 0x1, RZ ;  /* 0x000000010303a810 */ /* 0x000fe40007ffe0ff */
[----:B------:R-:W-:Y:S02]  /*1070*/  ISETP.NE.AND P2, PT, RZ, UR11, PT ;  /* 0x0000000bff007c0c */ /* 0x000fe4000bf45270 */
[----:B------:R-:W-:-:S13]  /*1080*/  ISETP.GE.U32.AND P1, PT, R0, R7, PT ;  /* 0x000000070000720c */ /* 0x000fda0003f26070 */
[----:B------:R-:W-:-:S04]  /*1090*/  @P1 VIADD R3, R3, 0x1 ;  /* 0x0000000103031836 */ /* 0x000fc80000000000 */
[----:B------:R-:W-:Y:S01]  /*10a0*/  @!P3 IMAD.MOV R3, RZ, RZ, -R3 ;  /* 0x000000ffff03b224 */ /* 0x000fe200078e0a03 */
[----:B------:R-:W-:-:S07]  /*10b0*/  @!P2 LOP3.LUT R3, RZ, UR11, RZ, 0x33, !PT ;  /* 0x0000000bff03ac12 */ /* 0x000fce000f8e33ff */
.L_x_10:
[----:B------:R-:W-:Y:S01]  /*10c0*/  IMAD R0, R3, UR7, RZ ;  /* 0x0000000703007c24 */ /* 0x000fe2000f8e02ff */
[----:B------:R-:W-:Y:S02]  /*10d0*/  MOV R36, RZ ;  /* 0x000000ff00247202 */ /* 0x000fe40000000f00 */
[----:B------:R-:W-:Y:S02]  /*10e0*/  CS2R R34, SRZ ;  /* 0x0000000000227805 */ /* 0x000fe4000001ff00 */
[----:B------:R-:W-:Y:S02]  /*10f0*/  CS2R R32, SRZ ;  /* 0x0000000000207805 */ /* 0x000fe4000001ff00 */
[----:B------:R-:W-:Y:S02]  /*1100*/  CS2R R30, SRZ ;  /* 0x00000000001e7805 */ /* 0x000fe4000001ff00 */
[----:B------:R-:W-:Y:S02]  /*1110*/  VIADDMNMX R3, R0, R3, UR6, PT ;  /* 0x0000000600037e46 */ /* 0x000fe4000b800103 */
[----:B------:R-:W-:-:S02]  /*1120*/  CS2R R28, SRZ ;  /* 0x00000000001c7805 */ /* 0x000fc4000001ff00 */
[----:B------:R-:W-:Y:S02]  /*1130*/  CS2R R26, SRZ ;  /* 0x00000000001a7805 */ /* 0x000fe4000001ff00 */
[----:B------:R-:W-:Y:S02]  /*1140*/  CS2R R24, SRZ ;  /* 0x0000000000187805 */ /* 0x000fe4000001ff00 */
[----:B------:R-:W-:-:S13]  /*1150*/  ISETP.GT.AND P1, PT, R3, R0, PT ;  /* 0x000000000300720c */ /* 0x000fda0003f24270 */
[----:B------:R-:W-:Y:S05]  /*1160*/  @!P1 BRA `(.L_x_11) ;  /* 0x00000064001c9947 */ /* 0x000fea0003800000 */
[----:B------:R-:W-:Y:S01]  /*1170*/  SHF.R.S32.HI R5, RZ, 0x1f, R16 ;  /* 0x0000001fff057819 */ /* 0x000fe20000011410 */
[----:B------:R-:W-:-:S03]  /*1180*/  UMOV UR7, 0x400 ;  /* 0x0000040000077882 */ /* 0x000fc60000000000 */
[----:B------:R-:W-:-:S04]  /*1190*/  LEA.HI R5, R5, R16, RZ, 0x7 ;  /* 0x0000001005057211 */ /* 0x000fc800078f38ff */
[----:B------:R-:W-:Y:S02]  /*11a0*/  SHF.R.S32.HI R2, RZ, 0x7, R5 ;  /* 0x00000007ff027819 */ /* 0x000fe40000011405 */
[----:B------:R-:W-:-:S04]  /*11b0*/  LOP3.LUT R5, R5, 0xffffff80, RZ, 0xc0, !PT ;  /* 0xffffff8005057812 */ /* 0x000fc800078ec0ff */
[----:B------:R-:W0:Y:S01]  /*11c0*/  SHFL.IDX PT, R2, R2, RZ, 0x1f ;  /* 0x00001fff02027589 */ /* 0x000e2200000e0000 */
[----:B------:R-:W-:-:S05]  /*11d0*/  IMAD.IADD R5, R16, 0x1, -R5 ;  /* 0x0000000110057824 */ /* 0x000fca00078e0a05 */
[----:B------:R-:W-:-:S04]  /*11e0*/  SHF.R.S32.HI R4, RZ, 0x1f, R5 ;  /* 0x0000001fff047819 */ /* 0x000fc80000011405 */
[CC--:B------:R-:W-:Y:S02]  /*11f0*/  LEA.HI R6, R4.reuse, R5.reuse, RZ, 0x2 ;  /* 0x0000000504067211 */ /* 0x0c0fe400078f10ff */
[----:B------:R-:W-:Y:S02]  /*1200*/  LEA.HI R4, R4, R5, RZ, 0x5 ;  /* 0x0000000504047211 */ /* 0x000fe400078f28ff */
[----:B------:R-:W-:Y:S02]  /*1210*/  SHF.R.S32.HI R7, RZ, 0x1f, R6 ;  /* 0x0000001fff077819 */ /* 0x000fe40000011406 */
[----:B------:R-:W-:Y:S02]  /*1220*/  SHF.R.S32.HI R4, RZ, 0x5, R4 ;  /* 0x00000005ff047819 */ /* 0x000fe40000011404 */
[----:B0-----:R-:W-:Y:S02]  /*1230*/  R2UR UR4, R2 ;  /* 0x00000000020472ca */ /* 0x001fe400000e0000 */
[----:B------:R-:W-:-:S04]  /*1240*/  SHF.R.S32.HI R2, RZ, 0x2, R6 ;  /* 0x00000002ff027819 */ /* 0x000fc80000011406 */
[----:B------:R-:W-:-:S04]  /*1250*/  LEA.HI R7, R7, R2, RZ, 0x3 ;  /* 0x0000000207077211 */ /* 0x000fc800078f18ff */
[----:B------:R-:W-:-:S03]  /*1260*/  LOP3.LUT R7, R7, 0xfffffff8, RZ, 0xc0, !PT ;  /* 0xfffffff807077812 */ /* 0x000fc600078ec0ff */
[----:B------:R-:W-:Y:S02]  /*1270*/  ULEA.HI UR5, UR4, UR4, URZ, 0x1 ;  /* 0x0000000404057291 */ /* 0x000fe4000f8f083f */
[----:B------:R-:W-:Y:S02]  /*1280*/  IMAD.IADD R7, R2, 0x1, -R7 ;  /* 0x0000000102077824 */ /* 0x000fe400078e0a07 */
[----:B------:R-:W-:Y:S02]  /*1290*/  ULOP3.LUT UR6, UR5, 0x1fffe, URZ, 0xc0, !UPT ;  /* 0x0001fffe05067892 */ /* 0x000fe4000f8ec03f */
[----:B------:R-:W-:Y:S01]  /*12a0*/  ULEA UR5, UR42, UR7, 0x18 ;  /* 0x000000072a057291 */ /* 0x000fe2000f8ec03f */
[----:B------:R-:W-:Y:S01]  /*12b0*/  LEA R4, R4, R7, 0x4 ;  /* 0x0000000704047211 */ /* 0x000fe200078e20ff */
[----:B------:R-:W-:Y:S02]  /*12c0*/  UIADD3 UR6, UR4, -UR6, URZ ;  /* 0x8000000604067290 */ /* 0x000fe4000fffe03f */
[----:B------:R-:W-:-:S02]  /*12d0*/  ULOP3.LUT UR4, UR39, 0x1, URZ, 0xfc, !UPT ;  /* 0x0000000127047892 */ /* 0x000fc4000f8efc3f */
[----:B------:R-:W-:Y:S02]  /*12e0*/  ULEA UR6, UR6, UR5, 0xf ;  /* 0x0000000506067291 */ /* 0x000fe4000f8e783f */
[----:B------:R-:W-:Y:S02]  /*12f0*/  UISETP.NE.AND UP0, UPT, UR4, 0x3, UPT ;  /* 0x000000030400788c */ /* 0x000fe4000bf05270 */
[----:B------:R-:W-:-:S04]  /*1300*/  UIADD3 UR6, UR6, 0x400, URZ ;  /* 0x0000040006067890 */ /* 0x000fc8000fffe03f */
[----:B------:R-:W-:Y:S01]  /*1310*/  PLOP3.LUT P0, PT, PT, PT, UP0, 0x80, 0x0 ;  /* 0x000000000000781c */ /* 0x000fe20003f0f008 */
[----:B------:R-:W-:-:S04]  /*1320*/  USHF.R.U32.HI UR6, URZ, 0x4, UR6 ;  /* 0x000000043f067899 */ /* 0x000fc80008011606 */
[----:B------:R-:W-:-:S04]  /*1330*/  ULOP3.LUT UR6, UR6, 0x3fff, URZ, 0xc0, !UPT ;  /* 0x00003fff06067892 */ /* 0x000fc8000f8ec03f */
[----:B------:R-:W-:-:S04]  /*1340*/  ULOP3.LUT UR6, UR6, 0x2000000, URZ, 0xfc, !UPT ;  /* 0x0200000006067892 */ /* 0x000fc8000f8efc3f */
[----:B------:R-:W-:Y:S08]  /*1350*/  @!P0 BRA `(.L_x_12) ;  /* 0x0000000000048947 */ /* 0x000ff00003800000 */
[----:B------:R-:W-:Y:S01]  /*1360*/  BPT.TRAP 0x1 ;  /* 0x000000040000795c */ /* 0x000fe20000300000 */
.L_x_12:
[----:B------:R-:W-:-:S04]  /*1370*/  SHF.L.U32 R2, RZ, 0x1f, RZ ;  /* 0x0000001fff027819 */ /* 0x000fc800000006ff */
[----:B------:R-:W0:Y:S02]  /*1380*/  SYNCS.PHASECHK.TRANS64.TRYWAIT P1, [UR5+0x28c50], R2 ;  /* 0x028c5002ff0075a7 */ /* 0x000e240008020145 */
[----:B0-----:R-:W-:Y:S05]  /*1390*/  @!P1 BRA `(.L_x_13) ;  /* 0x000000c0004c9947 */ /* 0x001fea0003800000 */
.L_x_97:
[----:B------:R-:W-:Y:S01]  /*13a0*/  BAR.SYNC.DEFER_BLOCKING 0xe, 0x100 ;  /* 0x0384000000007b1d */ /* 0x000fe20000010000 */
[----:B------:R-:W-:Y:S02]  /*13b0*/  UIADD3 UR4, UR5, 0x26800, URZ ;  /* 0x0002680005047890 */ /* 0x000fe4000fffe03f */
[----:B------:R-:W-:Y:S02]  /*13c0*/  UIADD3 UR14, UR6, 0x80, URZ ;  /* 0x00000080060e7890 */ /* 0x000fe4000fffe03f */
[----:B------:R-:W-:Y:S01]  /*13d0*/  USHF.R.U32.HI UR4, URZ, 0x4, UR4 ;  /* 0x000000043f047899 */ /* 0x000fe20008011604 */
[----:B------:R-:W-:Y:S01]  /*13e0*/  UMOV UR9, 0x40000040 ;  /* 0x4000004000097882 */ /* 0x000fe20000000000 */
[----:B------:R-:W-:Y:S02]  /*13f0*/  UMOV UR10, UR6 ;  /* 0x00000006000a7c82 */ /* 0x000fe40008000000 */
[----:B------:R-:W-:Y:S01]  /*1400*/  ULOP3.LUT UR4, UR4, 0x3fff, URZ, 0xc0, !UPT ;  /* 0x00003fff04047892 */ /* 0x000fe2000f8ec03f */
[----:B------:R-:W-:Y:S01]  /*1410*/  UMOV UR11, 0x40000040 ;  /* 0x40000040000b7882 */ /* 0x000fe20000000000 */
[----:B------:R-:W-:-:S02]  /*1420*/  UMOV UR13, 0x40000040 ;  /* 0x40000040000d7882 */ /* 0x000fc40000000000 */
[----:B------:R-:W-:Y:S01]  /*1430*/  ULOP3.LUT UR4, UR4, 0x10000, URZ, 0xfc, !UPT ;  /* 0x0001000004047892 */ /* 0x000fe2000f8efc3f */
[----:B------:R-:W-:Y:S01]  /*1440*/  UMOV UR15, 0x40000040 ;  /* 0x40000040000f7882 */ /* 0x000fe20000000000 */
[----:B------:R-:W-:Y:S02]  /*1450*/  UIADD3 UR18, UR6, 0x100, URZ ;  /* 0x0000010006127890 */ /* 0x000fe4000fffe03f */
[----:B------:R-:W-:-:S03]  /*1460*/  UIADD3 UR12, UR4, 0x2, URZ ;  /* 0x00000002040c7890 */ /* 0x000fc6000fffe03f */
[----:B------:R-:W-:Y:S01]  /*1470*/  UMOV UR8, UR4 ;  /* 0x0000000400087c82 */ /* 0x000fe20008000000 */
[----:B------:R-:W-:Y:S01]  /*1480*/  UIADD3 UR16, UR4, 0x4, URZ ;  /* 0x0000000404107890 */ /* 0x000fe2000fffe03f */
[----:B------:R-:W-:Y:S01]  /*1490*/  UMOV UR17, 0x40000040 ;  /* 0x4000004000117882 */ /* 0x000fe20000000000 */
[----:B------:R-:W-:Y:S01]  /*14a0*/  WARPGROUP.ARRIVE ;  /* 0x00000000000079c5 */ /* 0x000fe20000000000 */
[----:B------:R-:W-:Y:S01]  /*14b0*/  UMOV UR19, 0x40000040 ;  /* 0x4000004000137882 */ /* 0x000fe20000000000 */
[----:B------:R-:W-:Y:S02]  /*14c0*/  UIADD3 UR20, UR4, 0x6, URZ ;  /* 0x0000000604147890 */ /* 0x000fe4000fffe03f */
[----:B------:R-:W-:Y:S02]  /*14d0*/  UIADD3 UR22, UR6, 0x180, URZ ;  /* 0x0000018006167890 */ /* 0x000fe4000fffe03f */
[----:B------:R-:W-:Y:S01]  /*14e0*/  HGMMA.64x256x16.F32 R24, gdesc[UR8].tnspB, RZ, !UPT, gsb0 ;  /* 0x43e00000081879f0 */ /* 0x000fe2000c0008ff */
[----:B------:R-:W-:Y:S01]  /*14f0*/  UMOV UR21, 0x40000040 ;  /* 0x4000004000157882 */ /* 0x000fe20000000000 */
[----:B------:R-:W-:Y:S01]  /*1500*/  UMOV UR23, 0x40000040 ;  /* 0x4000004000177882 */ /* 0x000fe20000000000 */
[----:B------:R-:W-:-:S02]  /*1510*/  WARPGROUP.DEPBAR.LE gsb0, 0x0 ;  /* 0x00008000000079c5 */ /* 0x000fc40000010000 */
[----:B------:R-:W-:-:S15]  /*1520*/  WARPGROUP.ARRIVE ;  /* 0x00000000000079c5 */ /* 0x000fde0000000000 */
[----:B------:R-:W-:-:S08]  /*1530*/  NOP ;  /* 0x0000000000007918 */ /* 0x000fd00000000000 */
[----:B------:R-:W-:Y:S03]  /*1540*/  HGMMA.64x256x16.F32 R24, gdesc[UR12].tnspB, R24, gsb0 ;  /* 0x43e000000c1879f0 */ /* 0x000fe60008000818 */
[----:B------:R-:W-:Y:S02]  /*1550*/  WARPGROUP.DEPBAR.LE gsb0, 0x0 ;  /* 0x00008000000079c5 */ /* 0x000fe40000010000 */
        /* <DEDUP_REMOVED lines=8> */
[----:B------:R-:W-:Y:S06]  /*15e0*/  BAR.ARV 0xf, 0x100 ;  /* 0x03c4000000007b1d */ /* 0x000fec0000002000 */
[----:B------:R-:W-:Y:S05]  /*15f0*/  @!P0 BRA `(.L_x_14) ;  /* 0x0000000000048947 */ /* 0x000fea0003800000 */
[----:B------:R-:W-:Y:S01]  /*1600*/  BPT.TRAP 0x1 ;  /* 0x000000040000795c */ /* 0x000fe20000300000 */
.L_x_14:
[----:B------:R-:W-:Y:S01]  /*1610*/  VIADD R3, R3, 0xfffffffe ;  /* 0xfffffffe03037836 */ /* 0x000fe20000000000 */
[----:B------:R-:W-:-:S04]  /*1620*/  UIADD3 UR4, UR5, 0x28c60, URZ ;  /* 0x00028c6005047890 */ /* 0x000fc8000fffe03f */
[----:B------:R-:W-:Y:S01]  /*1630*/  ISETP.GE.AND P1, PT, R3, R0, PT ;  /* 0x000000000300720c */ /* 0x000fe20003f26270 */
[----:B------:R-:W-:-:S09]  /*1640*/  UPRMT UR4, UR42, 0x654, UR4 ;  /* 0x000006542a047896 */ /* 0x000fd20008000004 */
[----:B------:R-:W-:Y:S01]  /*1650*/  SYNCS.ARRIVE.TRANS64.RED.A1T0 RZ, [UR4], RZ ;  /* 0x000000ffffff79a7 */ /* 0x000fe20008100404 */
[----:B------:R-:W-:Y:S02]  /*1660*/  UMOV UR4, URZ ;  /* 0x0000003f00047c82 */ /* 0x000fe40008000000 */
[----:B------:R-:W-:Y:S05]  /*1670*/  @!P1 BRA `(.L_x_15) ;  /* 0x0000000800e09947 */ /* 0x000fea0003800000 */
[----:B------:R-:W-:Y:S01]  /*1680*/  IMAD.MOV.U32 R7, RZ, RZ, RZ ;  /* 0x000000ffff077224 */ /* 0x000fe200078e00ff */
[----:B------:R-:W-:-:S06]  /*1690*/  UMOV UR4, URZ ;  /* 0x0000003f00047c82 */ /* 0x000fcc0008000000 */
.L_x_21:
[----:B------:R-:W-:Y:S01]  /*16a0*/  BAR.SYNC.DEFER_BLOCKING 0xe, 0x100 ;  /* 0x0384000000007b1d */ /* 0x000fe20000010000 */
[----:B01----:R-:W-:Y:S01]  /*16b0*/  MOV R5, UR4 ;  /* 0x0000000400057c02 */ /* 0x003fe20008000f00 */
[----:B------:R-:W-:Y:S01]  /*16c0*/  UIADD3 UR4, UR4, 0x1, URZ ;  /* 0x0000000104047890 */ /* 0x000fe2000fffe03f */
[C---:B------:R-:W-:Y:S01]  /*16d0*/  ISETP.GT.AND P2, PT, R3.reuse, R0, PT ;  /* 0x000000000300720c */ /* 0x040fe20003f44270 */
[----:B------:R-:W-:Y:S02]  /*16e0*/  VIADD R3, R3, 0xffffffff ;  /* 0xffffffff03037836 */ /* 0x000fe40000000000 */
[----:B------:R-:W-:Y:S01]  /*16f0*/  IMAD R2, R5, 0x40, R4 ;  /* 0x0000004005027824 */ /* 0x000fe200078e0204 */
[----:B------:R-:W-:-:S04]  /*1700*/  UISETP.NE.AND UP0, UPT, UR4, 0x2, UPT ;  /* 0x000000020400788c */ /* 0x000fc8000bf05270 */
[----:B------:R-:W-:Y:S01]  /*1710*/  LEA R2, R2, UR5, 0x2 ;  /* 0x0000000502027c11 */ /* 0x000fe2000f8e10ff */
[----:B------:R-:W-:Y:S02]  /*1720*/  USEL UR7, URZ, 0x1, UP0 ;  /* 0x000000013f077887 */ /* 0x000fe40008000000 */
[----:B------:R-:W-:-:S04]  /*1730*/  USEL UR4, UR4, URZ, UP0 ;  /* 0x0000003f04047287 */ /* 0x000fc80008000000 */
[----:B------:R-:W-:Y:S01]  /*1740*/  LOP3.LUT R7, R7, UR7, RZ, 0x3c, !PT ;  /* 0x0000000707077c12 */ /* 0x000fe2000f8e3cff */
[----:B------:R-:W0:Y:S04]  /*1750*/  LDS R5, [R2+0x28800] ;  /* 0x0288000002057984 */ /* 0x000e280000000800 */
[----:B------:R-:W1:Y:S01]  /*1760*/  LDS R6, [R2+0x28820] ;  /* 0x0288200002067984 */ /* 0x000e620000000800 */
[-C--:B0-----:R-:W-:Y:S01]  /*1770*/  FMUL.FTZ R24, R24, R5.reuse ;  /* 0x0000000518187220 */ /* 0x081fe20000410000 */
[-C--:B------:R-:W-:Y:S01]  /*1780*/  FMUL.FTZ R25, R25, R5.reuse ;  /* 0x0000000519197220 */ /* 0x080fe20000410000 */
        /* <DEDUP_REMOVED lines=61> */
[----:B------:R-:W-:Y:S01]  /*1b60*/  FMUL.FTZ R149, R149, R5 ;  /* 0x0000000595957220 */ /* 0x000fe20000410000 */
[-C--:B-1----:R-:W-:Y:S01]  /*1b70*/  FMUL.FTZ R26, R26, R6.reuse ;  /* 0x000000061a1a7220 */ /* 0x082fe20000410000 */
        /* <DEDUP_REMOVED lines=63> */
[----:B------:R-:W-:Y:S06]  /*1f70*/  @!P0 BRA `(.L_x_16) ;  /* 0x0000000000048947 */ /* 0x000fec0003800000 */
[----:B------:R-:W-:Y:S01]  /*1f80*/  BPT.TRAP 0x1 ;  /* 0x000000040000795c */ /* 0x000fe20000300000 */
.L_x_16:
[----:B------:R-:W-:Y:S01]  /*1f90*/  ULEA UR7, UR4, UR5, 0x3 ;  /* 0x0000000504077291 */ /* 0x000fe2000f8e183f */
[----:B------:R-:W-:-:S08]  /*1fa0*/  SHF.L.U32 R2, R7, 0x1f, RZ ;  /* 0x0000001f07027819 */ /* 0x000fd000000006ff */
[----:B------:R0:W1:Y:S01]  /*1fb0*/  SYNCS.PHASECHK.TRANS64.TRYWAIT P1, [UR7+0x28c50], R2 ;  /* 0x028c5002ff0075a7 */ /* 0x0000620008020147 */
[----:B------:R-:W-:Y:S05]  /*1fc0*/  @!P0 BRA `(.L_x_17) ;  /* 0x0000000000048947 */ /* 0x000fea0003800000 */
[----:B------:R-:W-:Y:S01]  /*1fd0*/  BPT.TRAP 0x1 ;  /* 0x000000040000795c */ /* 0x000fe20000300000 */
.L_x_17:
[----:B-1----:R-:W-:Y:S05]  /*1fe0*/  @P1 BRA `(.L_x_18) ;  /* 0x0000000000081947 */ /* 0x002fea0003800000 */
[----:B------:R-:W1:Y:S02]  /*1ff0*/  SYNCS.PHASECHK.TRANS64.TRYWAIT P1, [UR7+0x28c50], R2 ;  /* 0x028c5002ff0075a7 */ /* 0x000e640008020147 */
[----:B-1----:R-:W-:Y:S05]  /*2000*/  @!P1 BRA `(.L_x_19) ;  /* 0x000000b400489947 */ /* 0x002fea0003800000 */
.L_x_18:
[----:B------:R-:W-:Y:S01]  /*2010*/  ULEA UR10, UR4, UR6, 0xc ;  /* 0x00000006040a7291 */ /* 0x000fe2000f8e603f */
[----:B------:R-:W-:Y:S01]  /*2020*/  WARPGROUP.ARRIVE ;  /* 0x00000000000079c5 */ /* 0x000fe20000000000 */
[----:B------:R-:W-:Y:S01]  /*2030*/  UMOV UR11, 0x40000040 ;  /* 0x40000040000b7882 */ /* 0x000fe20000000000 */
[----:B------:R-:W-:Y:S01]  /*2040*/  UMOV UR15, 0x40000040 ;  /* 0x40000040000f7882 */ /* 0x000fe20000000000 */
[----:B------:R-:W-:Y:S02]  /*2050*/  UIADD3 UR14, UR10, 0x80, URZ ;  /* 0x000000800a0e7890 */ /* 0x000fe4000fffe03f */
[----:B------:R-:W-:Y:S01]  /*2060*/  UIADD3 UR18, UR10, 0x100, URZ ;  /* 0x000001000a127890 */ /* 0x000fe2000fffe03f */
[----:B------:R-:W-:Y:S02]  /*2070*/  UMOV UR19, 0x40000040 ;  /* 0x4000004000137882 */ /* 0x000fe40000000000 */
[----:B------:R-:W-:Y:S01]  /*2080*/  HGMMA.64x256x16.F32 R24, gdesc[UR8].tnspB, R24, gsb0 ;  /* 0x43e00000081879f0 */ /* 0x000fe20008000818 */
[----:B------:R-:W-:Y:S01]  /*2090*/  UIADD3 UR22, UR10, 0x180, URZ ;  /* 0x000001800a167890 */ /* 0x000fe2000fffe03f */
        /* <DEDUP_REMOVED lines=17> */
.L_x_20:
[----:B------:R-:W-:-:S04]  /*21b0*/  UIADD3 UR7, UR7, 0x28c60, URZ ;  /* 0x00028c6007077890 */ /* 0x000fc8000fffe03f */
[----:B------:R-:W-:-:S09]  /*21c0*/  UPRMT UR7, UR42, 0x654, UR7 ;  /* 0x000006542a077896 */ /* 0x000fd20008000007 */
[----:B------:R-:W-:Y:S01]  /*21d0*/  SYNCS.ARRIVE.TRANS64.RED.A1T0 RZ, [UR7], RZ ;  /* 0x000000ffffff79a7 */ /* 0x000fe20008100407 */
[----:B------:R-:W-:Y:S05]  /*21e0*/  @P2 BRA `(.L_x_21) ;  /* 0xfffffff4002c2947 */ /* 0x000fea000383ffff */
[----:B------:R-:W-:-:S12]  /*21f0*/  USHF.L.U32 UR4, UR4, 0x6, URZ ;  /* 0x0000000604047899 */ /* 0x000fd8000800063f */
.L_x_15:
[----:B------:R-:W-:Y:S01]  /*2200*/  BAR.SYNC.DEFER_BLOCKING 0xe, 0x100 ;  /* 0x0384000000007b1d */ /* 0x000fe20000010000 */
[----:B------:R-:W-:Y:S02]  /*2210*/  IADD3 R4, R4, UR4, RZ ;  /* 0x0000000404047c10 */ /* 0x000fe4000fffe0ff */
[----:B------:R-:W-:Y:S02]  /*2220*/  PLOP3.LUT P0, PT, PT, PT, PT, 0x8, 0x0 ;  /* 0x000000000000781c */ /* 0x000fe40003f0e170 */
[----:B------:R-:W-:-:S05]  /*2230*/  LEA R4, R4, UR5, 0x2 ;  /* 0x0000000504047c11 */ /* 0x000fca000f8e10ff */
[----:B01----:R-:W0:Y:S04]  /*2240*/  LDS R2, [R4+0x28800] ;  /* 0x0288000004027984 */ /* 0x003e280000000800 */
[----:B------:R1:W2:Y:S02]  /*2250*/  LDS R0, [R4+0x28820] ;  /* 0x0288200004007984 */ /* 0x0002a40000000800 */
[----:B-1----:R-:W-:Y:S01]  /*2260*/  CS2R R4, SRZ ;  /* 0x0000000000047805 */ /* 0x002fe2000001ff00 */
        /* <DEDUP_REMOVED lines=64> */
[-C--:B--2---:R-:W-:Y:S01]  /*2670*/  FMUL.FTZ R26, R26, R0.reuse ;  /* 0x000000001a1a7220 */ /* 0x084fe20000410000 */
        /* <DEDUP_REMOVED lines=63> */
[----:B------:R-:W-:Y:S06]  /*2a70*/  BAR.ARV 0xf, 0x100 ;  /* 0x03c4000000007b1d */ /* 0x000fec0000002000 */
[----:B------:R-:W-:Y:S05]  /*2a80*/  BRA `(.L_x_11) ;  /* 0x0000004800d47947 */ /* 0x000fea0003800000 */
.L_x_9:
[----:B------:R-:W-:Y:S01]  /*2a90*/  UISETP.GE.AND UP0, UPT, UR43, 0x1, UPT ;  /* 0x000000012b00788c */ /* 0x000fe2000bf06270 */
[----:B------:R-:W-:-:S05]  /*2aa0*/  UMOV UR4, URZ ;  /* 0x0000003f00047c82 */ /* 0x000fca0008000000 */
[----:B------:R-:W-:-:S13]  /*2ab0*/  PLOP3.LUT P0, PT, PT, PT, UP0, 0x80, 0x0 ;  /* 0x000000000000781c */ /* 0x000fda0003f0f008 */
[----:B------:R-:W-:Y:S05]  /*2ac0*/  @!P0 BRA `(.L_x_22) ;  /* 0x0000000000848947 */ /* 0x000fea0003800000 */
[----:B------:R-:W-:Y:S01]  /*2ad0*/  IMAD.U32 R3, RZ, RZ, UR11 ;  /* 0x0000000bff037e24 */ /* 0x000fe2000f8e00ff */
[----:B------:R-:W-:Y:S01]  /*2ae0*/  UIADD3 UR8, UR6, -0x1, UR11 ;  /* 0xffffffff06087890 */ /* 0x000fe2000fffe00b */
[----:B------:R-:W-:-:S03]  /*2af0*/  UMOV UR4, URZ ;  /* 0x0000003f00047c82 */ /* 0x000fc60008000000 */
[-C--:B------:R-:W-:Y:S02]  /*2b00*/  IABS R0, R3.reuse ;  /* 0x0000000300007213 */ /* 0x080fe40000000000 */
[----:B------:R-:W-:Y:S01]  /*2b10*/  MOV R4, UR8 ;  /* 0x0000000800047c02 */ /* 0x000fe20008000f00 */
[----:B------:R-:W-:Y:S01]  /*2b20*/  ULOP3.LUT UR8, UR8, UR11, URZ, 0x3c, !UPT ;  /* 0x0000000b08087292 */ /* 0x000fe2000f8e3c3f */
[----:B------:R-:W-:Y:S02]  /*2b30*/  R2UR UR12, R0 ;  /* 0x00000000000c72ca */ /* 0x000fe400000e0000 */
[----:B------:R-:W-:Y:S02]  /*2b40*/  IABS R4, R4 ;  /* 0x0000000400047213 */ /* 0x000fe40000000000 */
[----:B------:R-:W-:-:S03]  /*2b50*/  IABS R5, R3 ;  /* 0x0000000300057213 */ /* 0x000fc60000000000 */
[----:B------:R-:W-:-:S05]  /*2b60*/  IMAD.MOV.U32 R3, RZ, RZ, R4 ;  /* 0x000000ffff037224 */ /* 0x000fca00078e0004 */
[----:B------:R-:W-:Y:S01]  /*2b70*/  R2UR UR10, R3 ;  /* 0x00000000030a72ca */ /* 0x000fe200000e0000 */
[----:B------:R-:W0:Y:S08]  /*2b80*/  I2F.RP R0, UR12 ;  /* 0x0000000c00007d06 */ /* 0x000e300008209400 */
[----:B0-----:R-:W0:Y:S02]  /*2b90*/  MUFU.RCP R0, R0 ;  /* 0x0000000000007308 */ /* 0x001e240000001000 */
[----:B0-----:R-:W-:-:S02]  /*2ba0*/  VIADD R2, R0, 0xffffffe ;  /* 0x0ffffffe00027836 */ /* 0x001fc40000000000 */
[----:B------:R-:W-:-:S04]  /*2bb0*/  IMAD.MOV R0, RZ, RZ, -R5 ;  /* 0x000000ffff007224 */ /* 0x000fc800078e0a05 */
[----:B------:R-:W0:Y:S02]  /*2bc0*/  F2I.FTZ.U32.TRUNC.NTZ R2, R2 ;  /* 0x0000000200027305 */ /* 0x000e24000021f000 */
[----:B0-----:R-:W-:-:S13]  /*2bd0*/  R2UR UR5, R2 ;  /* 0x00000000020572ca */ /* 0x001fda00000e0000 */
[----:B------:R-:W-:-:S04]  /*2be0*/  UIADD3 UR9, URZ, -UR5, URZ ;  /* 0x800000053f097290 */ /* 0x000fc8000fffe03f */
[----:B------:R-:W-:-:S04]  /*2bf0*/  UIMAD UR9, UR9, UR12, URZ ;  /* 0x0000000c090972a4 */ /* 0x000fc8000f8e023f */
[----:B------:R-:W-:-:S03]  /*2c00*/  UIMAD.WIDE.U32 UR4, UR5, UR9, UR4 ;  /* 0x00000009050472a5 */ /* 0x000fc6000f8e0004 */
[----:B------:R-:W-:Y:S01]  /*2c10*/  R2UR UR9, R0 ;  /* 0x00000000000972ca */ /* 0x000fe200000e0000 */
[----:B------:R-:W-:-:S12]  /*2c20*/  UIMAD.WIDE.U32 UR4, UR5, UR10, URZ ;  /* 0x0000000a050472a5 */ /* 0x000fd8000f8e003f */
[----:B------:R-:W-:-:S04]  /*2c30*/  UIMAD UR9, UR5, UR9, UR10 ;  /* 0x00000009050972a4 */ /* 0x000fc8000f8e020a */
[----:B------:R-:W-:-:S11]  /*2c40*/  UISETP.GT.U32.AND UP1, UPT, UR12, UR9, UPT ;  /* 0x000000090c00728c */ /* 0x000fd6000bf24070 */
[----:B------:R-:W-:Y:S02]  /*2c50*/  @!UP1 UIADD3 UR9, UR9, -UR12, URZ ;  /* 0x8000000c09099290 */ /* 0x000fe4000fffe03f */
[----:B------:R-:W-:Y:S02]  /*2c60*/  @!UP1 UIADD3 UR5, UR5, 0x1, URZ ;  /* 0x0000000105059890 */ /* 0x000fe4000fffe03f */
[----:B------:R-:W-:Y:S02]  /*2c70*/  UISETP.GE.U32.AND UP0, UPT, UR9, UR12, UPT ;  /* 0x0000000c0900728c */ /* 0x000fe4000bf06070 */
[----:B------:R-:W-:-:S09]  /*2c80*/  UISETP.GE.AND UP1, UPT, UR8, URZ, UPT ;  /* 0x0000003f0800728c */ /* 0x000fd2000bf26270 */
[----:B------:R-:W-:Y:S02]  /*2c90*/  @UP0 UIADD3 UR5, UR5, 0x1, URZ ;  /* 0x0000000105050890 */ /* 0x000fe4000fffe03f */
[----:B------:R-:W-:-:S05]  /*2ca0*/  UISETP.NE.AND UP0, UPT, UR11, URZ, UPT ;  /* 0x0000003f0b00728c */ /* 0x000fca000bf05270 */
[----:B------:R-:W-:Y:S02]  /*2cb0*/  UMOV UR4, UR5 ;  /* 0x0000000500047c82 */ /* 0x000fe40008000000 */
[----:B------:R-:W-:-:S04]  /*2cc0*/  @!UP1 UIADD3 UR4, -UR4, URZ, URZ ;  /* 0x0000003f04049290 */ /* 0x000fc8000fffe13f */
[----:B------:R-:W-:-:S12]  /*2cd0*/  @!UP0 ULOP3.LUT UR4, URZ, UR11, URZ, 0x33, !UPT ;  /* 0x0000000b3f048292 */ /* 0x000fd8000f8e333f */
.L_x_22:
[----:B------:R-:W-:Y:S02]  /*2ce0*/  UIMAD UR40, UR7, UR4, URZ ;  /* 0x00000004072872a4 */ /* 0x000fe4000f8e023f */
[----:B------:R-:W-:Y:S01]  /*2cf0*/  IMAD.U32 R3, RZ, RZ, UR4 ;  /* 0x00000004ff037e24 */ /* 0x000fe2000f8e00ff */
[----:B------:R-:W-:Y:S02]  /*2d00*/  MOV R0, UR6 ;  /* 0x0000000600007c02 */ /* 0x000fe40008000f00 */
[----:B------:R-:W-:Y:S02]  /*2d10*/  CS2R R4, SRZ ;  /* 0x0000000000047805 */ /* 0x000fe4000001ff00 */
[----:B------:R-:W-:Y:S02]  /*2d20*/  PLOP3.LUT P0, PT, PT, PT, PT, 0x80, 0x0 ;  /* 0x000000000000781c */ /* 0x000fe40003f0f070 */
[----:B------:R-:W-:Y:S02]  /*2d30*/  CS2R R150, SRZ ;  /* 0x0000000000967805 */ /* 0x000fe4000001ff00 */
[----:B------:R-:W-:-:S02]  /*2d40*/  VIADDMNMX R0, R3, UR40, R0, PT ;  /* 0x0000002803007c46 */ /* 0x000fc4000b800100 */
[----:B------:R-:W-:Y:S02]  /*2d50*/  CS2R R148, SRZ ;  /* 0x0000000000947805 */ /* 0x000fe4000001ff00 */
[----:B------:R-:W-:Y:S02]  /*2d60*/  CS2R R146, SRZ ;  /* 0x0000000000927805 */ /* 0x000fe4000001ff00 */
[----:B------:R-:W-:Y:S02]  /*2d70*/  CS2R R144, SRZ ;  /* 0x0000000000907805 */ /* 0x000fe4000001ff00 */
[----:B------:R-:W-:Y:S02]  /*2d80*/  R2UR UR44, R0 ;  /* 0x00000000002c72ca */ /* 0x000fe400000e0000 */
        /* <DEDUP_REMOVED lines=11> */
[----:B------:R-:W-:Y:S01]  /*2e40*/  CS2R R120, SRZ ;  /* 0x0000000000787805 */ /* 0x000fe2000001ff00 */
[----:B------:R-:W-:Y:S01]  /*2e50*/  UISETP.GT.AND UP0, UPT, UR44, UR40, UPT ;  /* 0x000000282c00728c */ /* 0x000fe2000bf04270 */
[----:B------:R-:W-:Y:S02]  /*2e60*/  CS2R R118, SRZ ;  /* 0x0000000000767805 */ /* 0x000fe4000001ff00 */
[----:B------:R-:W-:-:S02]  /*2e70*/  CS2R R116, SRZ ;  /* 0x0000000000747805 */ /* 0x000fc4000001ff00 */
[----:B------:R-:W-:Y:S02]  /*2e80*/  CS2R R114, SRZ ;  /* 0x0000000000727805 */ /* 0x000fe4000001ff00 */
[----:B------:R-:W-:Y:S02]  /*2e90*/  CS2R R112, SRZ ;  /* 0x0000000000707805 */ /* 0x000fe4000001ff00 */
[----:B------:R-:W-:Y:S02]  /*2ea0*/  CS2R R110, SRZ ;  /* 0x00000000006e7805 */ /* 0x000fe4000001ff00 */
[----:B------:R-:W-:Y:S02]  /*2eb0*/  PLOP3.LUT P1, PT, PT, PT, UP0, 0x80, 0x0 ;  /* 0x000000000000781c */ /* 0x000fe40003f2f008 */
        /* <DEDUP_REMOVED lines=42> */
[----:B------:R-:W-:Y:S01]  /*3160*/  CS2R R24, SRZ ;  /* 0x0000000000187805 */ /* 0x000fe2000001ff00 */
[----:B------:R-:W-:Y:S06]  /*3170*/  @!P1 BRA `(.L_x_11) ;  /* 0x0000004400189947 */ /* 0x000fec0003800000 */
[----:B------:R-:W-:Y:S01]  /*3180*/  SHF.R.S32.HI R17, RZ, 0x1f, R16 ;  /* 0x0000001fff117819 */ /* 0x000fe20000011410 */
[----:B------:R-:W-:Y:S02]  /*3190*/  UMOV UR41, 0x400 ;  /* 0x0000040000297882 */ /* 0x000fe40000000000 */
[----:B------:R-:W-:Y:S01]  /*31a0*/  ULEA UR41, UR42, UR41, 0x18 ;  /* 0x000000292a297291 */ /* 0x000fe2000f8ec03f */
[----:B------:R-:W-:-:S04]  /*31b0*/  LEA.HI R18, R17, R16, RZ, 0x7 ;  /* 0x0000001011127211 */ /* 0x000fc800078f38ff */
[----:B------:R-:W-:-:S05]  /*31c0*/  SHF.R.S32.HI R19, RZ, 0x7, R18 ;  /* 0x00000007ff137819 */ /* 0x000fca0000011412 */
[----:B------:R-:W0:Y:S02]  /*31d0*/  SHFL.IDX PT, R0, R19, RZ, 0x1f ;  /* 0x00001fff13007589 */ /* 0x000e2400000e0000 */
[----:B0-----:R-:W-:-:S13]  /*31e0*/  R2UR UR4, R0 ;  /* 0x00000000000472ca */ /* 0x001fda00000e0000 */
[----:B------:R-:W-:-:S04]  /*31f0*/  ULEA.HI UR5, UR4, UR4, URZ, 0x1 ;  /* 0x0000000404057291 */ /* 0x000fc8000f8f083f */
[----:B------:R-:W-:-:S04]  /*3200*/  ULOP3.LUT UR5, UR5, 0x1fffe, URZ, 0xc0, !UPT ;  /* 0x0001fffe05057892 */ /* 0x000fc8000f8ec03f */
[----:B------:R-:W-:Y:S02]  /*3210*/  UIADD3 UR5, UR4, -UR5, URZ ;  /* 0x8000000504057290 */ /* 0x000fe4000fffe03f */
[----:B------:R-:W-:Y:S02]  /*3220*/  UIADD3 UR4, UR41, 0x26800, URZ ;  /* 0x0002680029047890 */ /* 0x000fe4000fffe03f */
[----:B------:R-:W-:Y:S02]  /*3230*/  ULEA UR5, UR5, UR41, 0xf ;  /* 0x0000002905057291 */ /* 0x000fe4000f8e783f */
[----:B------:R-:W-:Y:S02]  /*3240*/  ULOP3.LUT UP0, URZ, UR4, 0x3ff, URZ, 0xc0, !UPT ;  /* 0x000003ff043f7892 */ /* 0x000fe4000f80c03f */
[----:B------:R-:W-:-:S04]  /*3250*/  UIADD3 UR5, UR5, 0x400, URZ ;  /* 0x0000040005057890 */ /* 0x000fc8000fffe03f */
[----:B------:R-:W-:Y:S01]  /*3260*/  PLOP3.LUT P0, PT, PT, PT, UP0, 0x80, 0x0 ;  /* 0x000000000000781c */ /* 0x000fe20003f0f008 */
[----:B------:R-:W-:-:S04]  /*3270*/  USHF.R.U32.HI UR5, URZ, 0x4, UR5 ;  /* 0x000000043f057899 */ /* 0x000fc80008011605 */
[----:B------:R-:W-:-:S08]  /*3280*/  ULOP3.LUT UR45, UR5, 0x3fff, URZ, 0xc0, !UPT ;  /* 0x00003fff052d7892 */ /* 0x000fd0000f8ec03f */
[----:B------:R-:W-:Y:S05]  /*3290*/  @!P0 BRA `(.L_x_23) ;  /* 0x0000000000408947 */ /* 0x000fea0003800000 */
[----:B------:R-:W-:Y:S01]  /*32a0*/  MOV R0, 0x0 ;  /* 0x0000000000007802 */ /* 0x000fe20000000f00 */
[----:B------:R-:W-:Y:S01]  /*32b0*/  ULDC.64 UR4, c[0x4][0x90] ;  /* 0x0100240000047ab9 */ /* 0x000fe20000000a00 */
[----:B------:R-:W-:Y:S01]  /*32c0*/  ULDC.64 UR6, c[0x4][0x20] ;  /* 0x0100080000067ab9 */ /* 0x000fe20000000a00 */
[----:B------:R-:W-:Y:S01]  /*32d0*/  IMAD.U32 R4, RZ, RZ, UR4 ;  /* 0x00000004ff047e24 */ /* 0x000fe2000f8e00ff */
[----:B------:R0:W1:Y:S01]  /*32e0*/  LDC.64 R2, c[0x4][R0] ;  /* 0x0100000000027b82 */ /* 0x0000620000000a00 */
[----:B------:R-:W-:Y:S01]  /*32f0*/  MOV R5, UR5 ;  /* 0x0000000500057c02 */ /* 0x000fe20008000f00 */
[----:B------:R-:W-:Y:S01]  /*3300*/  ULDC.64 UR4, c[0x4][0x98] ;  /* 0x0100260000047ab9 */ /* 0x000fe20000000a00 */
[----:B------:R-:W-:Y:S01]  /*3310*/  MOV R10, UR6 ;  /* 0x00000006000a7c02 */ /* 0x000fe20008000f00 */
[----:B------:R-:W-:Y:S01]  /*3320*/  IMAD.U32 R6, RZ, RZ, UR4 ;  /* 0x00000004ff067e24 */ /* 0x000fe2000f8e00ff */
[----:B------:R-:W-:Y:S01]  /*3330*/  MOV R12, 0x1 ;  /* 0x00000001000c7802 */ /* 0x000fe20000000f00 */
[----:B------:R-:W-:-:S02]  /*3340*/  IMAD.U32 R7, RZ, RZ, UR5 ;  /* 0x00000005ff077e24 */ /* 0x000fc4000f8e00ff */
[----:B------:R-:W-:Y:S02]  /*3350*/  IMAD.U32 R11, RZ, RZ, UR7 ;  /* 0x00000007ff0b7e24 */ /* 0x000fe4000f8e00ff */
[----:B------:R-:W-:Y:S02]  /*3360*/  IMAD.MOV.U32 R8, RZ, RZ, 0x70 ;  /* 0x00000070ff087424 */ /* 0x000fe400078e00ff */
[----:B0-----:R-:W-:-:S07]  /*3370*/  IMAD.MOV.U32 R13, RZ, RZ, RZ ;  /* 0x000000ffff0d7224 */ /* 0x001fce00078e00ff */
[----:B------:R-:W-:-:S07]  /*3380*/  LEPC R20, `(.L_x_23) ;  /* 0x000000001014794e */ /* 0x000fce0000000000 */
[----:B-1----:R-:W-:Y:S05]  /*3390*/  CALL.ABS.NOINC R2 ;  /* 0x0000000002007343 */ /* 0x002fea0003c00000 */
.L_x_23:
[----:B------:R-:W-:Y:S02]  /*33a0*/  SHF.L.U32 R11, RZ, 0x1f, RZ ;  /* 0x0000001fff0b7819 */ /* 0x000fe400000006ff */
[----:B------:R-:W-:Y:S02]  /*33b0*/  LOP3.LUT R3, R18, 0xffffff80, RZ, 0xc0, !PT ;  /* 0xffffff8012037812 */ /* 0x000fe400078ec0ff */
[----:B------:R-:W0:Y:S01]  /*33c0*/  SYNCS.PHASECHK.TRANS64.TRYWAIT P0, [UR41+0x28c00], R11 ;  /* 0x028c000bff0075a7 */ /* 0x000e220008000169 */
[----:B------:R-:W-:Y:S02]  /*33d0*/  LEA.HI R0, R19, R19, RZ, 0x1 ;  /* 0x0000001313007211 */ /* 0x000fe400078f08ff */
[----:B------:R-:W-:Y:S02]  /*33e0*/  IMAD.IADD R5, R16, 0x1, -R3 ;  /* 0x0000000110057824 */ /* 0x000fe400078e0a03 */
[----:B------:R-:W-:-:S03]  /*33f0*/  LOP3.LUT R2, R0, 0xfffffe, RZ, 0xc0, !PT ;  /* 0x00fffffe00027812 */ /* 0x000fc600078ec0ff */
[----:B------:R-:W-:-:S04]  /*3400*/  SHF.R.S32.HI R4, RZ, 0x1f, R5 ;  /* 0x0000001fff047819 */ /* 0x000fc80000011405 */
[----:B------:R-:W-:-:S04]  /*3410*/  LEA.HI R3, R4, R5, RZ, 0x2 ;  /* 0x0000000504037211 */ /* 0x000fc800078f10ff */
[--C-:B------:R-:W-:Y:S02]  /*3420*/  SHF.R.S32.HI R6, RZ, 0x2, R3.reuse ;  /* 0x00000002ff067819 */ /* 0x100fe40000011403 */
[----:B------:R-:W-:Y:S01]  /*3430*/  SHF.R.S32.HI R7, RZ, 0x1f, R3 ;  /* 0x0000001fff077819 */ /* 0x000fe20000011403 */
[----:B0-----:R-:W-:Y:S06]  /*3440*/  @!P0 BRA `(.L_x_24) ;  /* 0x000000a000508947 */ /* 0x001fec0003800000 */
.L_x_98:
[----:B------:R-:W-:Y:S01]  /*3450*/  ULOP3.LUT UR4, UR39, 0x1, URZ, 0xfc, !UPT ;  /* 0x0000000127047892 */ /* 0x000fe2000f8efc3f */
[----:B0-----:R-:W-:Y:S02]  /*3460*/  LOP3.LUT R0, R3, 0x7ffffffc, RZ, 0xc0, !PT ;  /* 0x7ffffffc03007812 */ /* 0x001fe400078ec0ff */
[----:B------:R-:W-:Y:S02]  /*3470*/  IADD3 R3, -R2, R19, RZ ;  /* 0x0000001302037210 */ /* 0x000fe40007ffe1ff */
[----:B------:R-:W-:Y:S01]  /*3480*/  LEA.HI R7, R7, R6, RZ, 0x3 ;  /* 0x0000000607077211 */ /* 0x000fe200078f18ff */
[----:B------:R-:W-:Y:S01]  /*3490*/  IMAD.U32 R2, RZ, RZ, UR4 ;  /* 0x00000004ff027e24 */ /* 0x000fe2000f8e00ff */
[----:B------:R-:W-:Y:S01]  /*34a0*/  LEA.HI R4, R4, R5, RZ, 0x5 ;  /* 0x0000000504047211 */ /* 0x000fe200078f28ff */
[----:B------:R-:W-:Y:S01]  /*34b0*/  IMAD.IADD R0, R5, 0x1, -R0 ;  /* 0x0000000105007824 */ /* 0x000fe200078e0a00 */
[----:B------:R-:W-:Y:S02]  /*34c0*/  LOP3.LUT R7, R7, 0xfffffff8, RZ, 0xc0, !PT ;  /* 0xfffffff807077812 */ /* 0x000fe400078ec0ff */
[----:B------:R-:W-:Y:S01]  /*34d0*/  ISETP.NE.AND P0, PT, R2, 0x3, PT ;  /* 0x000000030200780c */ /* 0x000fe20003f05270 */
[----:B------:R-:W-:Y:S01]  /*34e0*/  IMAD.SHL.U32 R0, R0, 0x2, RZ ;  /* 0x0000000200007824 */ /* 0x000fe200078e00ff */
[----:B------:R-:W-:-:S02]  /*34f0*/  IADD3 R7, R6, -R7, RZ ;  /* 0x8000000706077210 */ /* 0x000fc40007ffe0ff */
[----:B------:R-:W-:Y:S01]  /*3500*/  SHF.R.S32.HI R4, RZ, 0x5, R4 ;  /* 0x00000005ff047819 */ /* 0x000fe20000011404 */
[----:B------:R-:W-:-:S03]  /*3510*/  IMAD R3, R3, 0x100, R0 ;  /* 0x0000010003037824 */ /* 0x000fc600078e0200 */
[----:B------:R-:W-:-:S05]  /*3520*/  LEA R4, R4, R7, 0x4 ;  /* 0x0000000704047211 */ /* 0x000fca00078e20ff */
[----:B------:R-:W-:Y:S05]  /*3530*/  @!P0 BRA `(.L_x_25) ;  /* 0x0000000000048947 */ /* 0x000fea0003800000 */
[----:B------:R-:W-:Y:S01]  /*3540*/  BPT.TRAP 0x1 ;  /* 0x000000040000795c */ /* 0x000fe20000300000 */
.L_x_25:
[----:B------:R0:W1:Y:S01]  /*3550*/  SYNCS.PHASECHK.TRANS64.TRYWAIT P1, [UR41+0x28c30], R11 ;  /* 0x028c300bff0075a7 */ /* 0x0000620008020169 */
[----:B------:R-:W-:Y:S05]  /*3560*/  @!P0 BRA `(.L_x_26) ;  /* 0x0000000000048947 */ /* 0x000fea0003800000 */
[----:B------:R-:W-:Y:S01]  /*3570*/  BPT.TRAP 0x1 ;  /* 0x000000040000795c */ /* 0x000fe20000300000 */
.L_x_26:
[----:B-1----:R-:W-:Y:S05]  /*3580*/  @P1 BRA `(.L_x_27) ;  /* 0x0000000000081947 */ /* 0x002fea0003800000 */
[----:B------:R-:W1:Y:S02]  /*3590*/  SYNCS.PHASECHK.TRANS64.TRYWAIT P1, [UR41+0x28c30], R11 ;  /* 0x028c300bff0075a7 */ /* 0x000e640008020169 */
[----:B-1----:R-:W-:Y:S05]  /*35a0*/  @!P1 BRA `(.L_x_28) ;  /* 0x000000a000109947 */ /* 0x002fea0003800000 */
.L_x_27:
[----:B------:R-:W-:Y:S05]  /*35b0*/  WARPSYNC.ALL ;  /* 0x0000000000007948 */ /* 0x000fea0003800000 */
[----:B------:R-:W-:Y:S01]  /*35c0*/  UIADD3 UR4, UR41, 0x20400, URZ ;  /* 0x0002040029047890 */ /* 0x000fe2000fffe03f */
[----:B------:R-:W-:Y:S01]  /*35d0*/  WARPGROUP.ARRIVE ;  /* 0x00000000000079c5 */ /* 0x000fe20000000000 */
[----:B------:R-:W-:Y:S02]  /*35e0*/  UIADD3 UR5, UR41, 0x22400, URZ ;  /* 0x0002240029057890 */ /* 0x000fe4000fffe03f */
[----:B------:R-:W-:Y:S02]  /*35f0*/  USHF.R.U32.HI UR4, URZ, 0x4, UR4 ;  /* 0x000000043f047899 */ /* 0x000fe40008011604 */
[----:B------:R-:W-:-:S02]  /*3600*/  USHF.R.U32.HI UR5, URZ, 0x4, UR5 ;  /* 0x000000043f057899 */ /* 0x000fc40008011605 */
[----:B------:R-:W-:Y:S02]  /*3610*/  ULOP3.LUT UR4, UR4, 0x3fff, URZ, 0xc0, !UPT ;  /* 0x00003fff04047892 */ /* 0x000fe4000f8ec03f */
[----:B------:R-:W-:Y:S02]  /*3620*/  ULOP3.LUT UR5, UR5, 0x3fff, URZ, 0xc0, !UPT ;  /* 0x00003fff05057892 */ /* 0x000fe4000f8ec03f */
[----:B------:R-:W-:Y:S02]  /*3630*/  ULOP3.LUT UR8, UR4, 0x10000, URZ, 0xfc, !UPT ;  /* 0x0001000004087892 */ /* 0x000fe4000f8efc3f */
[----:B------:R-:W-:Y:S01]  /*3640*/  ULOP3.LUT UR6, UR5, 0x10000, URZ, 0xfc, !UPT ;  /* 0x0001000005067892 */ /* 0x000fe2000f8efc3f */
[----:B------:R-:W-:Y:S01]  /*3650*/  UMOV UR9, 0x40000040 ;  /* 0x4000004000097882 */ /* 0x000fe20000000000 */
[----:B------:R-:W-:Y:S01]  /*3660*/  UMOV UR7, 0x40000040 ;  /* 0x4000004000077882 */ /* 0x000fe20000000000 */
[----:B------:R-:W-:Y:S02]  /*3670*/  UMOV UR5, UR9 ;  /* 0x0000000900057c82 */ /* 0x000fe40008000000 */
[----:B------:R-:W-:Y:S01]  /*3680*/  UMOV UR4, UR8 ;  /* 0x0000000800047c82 */ /* 0x000fe20008000000 */
[----:B------:R-:W-:-:S02]  /*3690*/  UIADD3 UR12, UR8, 0x2, URZ ;  /* 0x00000002080c7890 */ /* 0x000fc4000fffe03f */
[----:B------:R-:W-:Y:S02]  /*36a0*/  UIADD3 UR14, UR6, 0x2, URZ ;  /* 0x00000002060e7890 */ /* 0x000fe4000fffe03f */
[----:B------:R-:W-:Y:S01]  /*36b0*/  HGMMA.64x64x16.F32 R24, gdesc[UR4], RZ, !UPT, gsb0 ;  /* 0x00e00000041879f0 */ /* 0x000fe2000c0008ff */
[----:B------:R-:W-:Y:S01]  /*36c0*/  UMOV UR13, 0x40000040 ;  /* 0x40000040000d7882 */ /* 0x000fe20000000000 */
[----:B------:R-:W-:Y:S01]  /*36d0*/  UMOV UR15, 0x40000040 ;  /* 0x40000040000f7882 */ /* 0x000fe20000000000 */
[----:B------:R-:W-:Y:S02]  /*36e0*/  UIADD3 UR16, UR8, 0x4, URZ ;  /* 0x0000000408107890 */ /* 0x000fe4000fffe03f */
[----:B------:R-:W-:Y:S01]  /*36f0*/  UIADD3 UR18, UR6, 0x4, URZ ;  /* 0x0000000406127890 */ /* 0x000fe2000fffe03f */
[----:B------:R-:W-:Y:S01]  /*3700*/  UMOV UR17, 0x40000040 ;  /* 0x4000004000117882 */ /* 0x000fe20000000000 */
[----:B------:R-:W-:Y:S01]  /*3710*/  UMOV UR19, 0x40000040 ;  /* 0x4000004000137882 */ /* 0x000fe20000000000 */
[----:B------:R-:W-:-:S02]  /*3720*/  UIADD3 UR20, UR8, 0x6, URZ ;  /* 0x0000000608147890 */ /* 0x000fc4000fffe03f */
[----:B------:R-:W-:Y:S01]  /*3730*/  UIADD3 UR22, UR6, 0x6, URZ ;  /* 0x0000000606167890 */ /* 0x000fe2000fffe03f */
[----:B------:R-:W-:Y:S01]  /*3740*/  UMOV UR21, 0x40000040 ;  /* 0x4000004000157882 */ /* 0x000fe20000000000 */
[----:B------:R-:W-:Y:S01]  /*3750*/  UMOV UR23, 0x40000040 ;  /* 0x4000004000177882 */ /* 0x000fe20000000000 */
[----:B------:R-:W-:Y:S02]  /*3760*/  WARPGROUP.DEPBAR.LE gsb0, 0x0 ;  /* 0x00008000000079c5 */ /* 0x000fe40000010000 */
[----:B------:R-:W-:-:S06]  /*3770*/  WARPGROUP.ARRIVE ;  /* 0x00000000000079c5 */ /* 0x000fcc0000000000 */
[----:B------:R-:W-:Y:S03]  /*3780*/  HGMMA.64x64x16.F32 R24, gdesc[UR12], R24, gsb0 ;  /* 0x00e000000c1879f0 */ /* 0x000fe60008000818 */
[----:B------:R-:W-:Y:S02]  /*3790*/  WARPGROUP.DEPBAR.LE gsb0, 0x0 ;  /* 0x00008000000079c5 */ /* 0x000fe40000010000 */
[----:B------:R-:W-:-:S06]  /*37a0*/  WARPGROUP.ARRIVE ;  /* 0x00000000000079c5 */ /* 0x000fcc0000000000 */
[----:B------:R-:W-:Y:S03]  /*37b0*/  HGMMA.64x64x16.F32 R24, gdesc[UR16], R24, gsb0 ;  /* 0x00e00000101879f0 */ /* 0x000fe60008000818 */
[----:B------:R-:W-:Y:S02]  /*37c0*/  WARPGROUP.DEPBAR.LE gsb0, 0x0 ;  /* 0x00008000000079c5 */ /* 0x000fe40000010000 */
[----:B------:R-:W-:-:S06]  /*37d0*/  WARPGROUP.ARRIVE ;  /* 0x00000000000079c5 */ /* 0x000fcc0000000000 */
[----:B------:R-:W-:Y:S03]  /*37e0*/  HGMMA.64x64x16.F32 R24, gdesc[UR20], R24, gsb0 ;  /* 0x00e00000141879f0 */ /* 0x000fe60008000818 */
[----:B------:R-:W-:Y:S02]  /*37f0*/  WARPGROUP.DEPBAR.LE gsb0, 0x0 ;  /* 0x00008000000079c5 */ /* 0x000fe40000010000 */
[----:B------:R-:W-:Y:S05]  /*3800*/  @!P0 BRA `(.L_x_29) ;  /* 0x0000000000048947 */ /* 0x000fea0003800000 */
[----:B------:R-:W-:Y:S01]  /*3810*/  BPT.TRAP 0x1 ;  /* 0x000000040000795c */ /* 0x000fe20000300000 */
.L_x_29:
[----:B------:R-:W-:Y:S01]  /*3820*/  ULDC UR4, c[0x0][0x9d8] ;  /* 0x0002760000047ab9 */ /* 0x000fe20000000800 */
[----:B------:R-:W-:Y:S01]  /*3830*/  UIMAD UR43, UR44, -0x40, UR43 ;  /* 0xffffffc02c2b78a4 */ /* 0x000fe2000f8e022b */
[----:B------:R-:W-:Y:S01]  /*3840*/  FMUL.FTZ R24, R24, UR4 ;  /* 0x0000000418187c20 */ /* 0x000fe20008410000 */
[----:B------:R-:W-:Y:S01]  /*3850*/  FMUL.FTZ R25, R25, UR4 ;  /* 0x0000000419197c20 */ /* 0x000fe20008410000 */
[----:B------:R-:W-:Y:S01]  /*3860*/  FMUL.FTZ R28, R28, UR4 ;  /* 0x000000041c1c7c20 */ /* 0x000fe20008410000 */
[----:B------:R-:W-:Y:S01]  /*3870*/  FMUL.FTZ R29, R29, UR4 ;  /* 0x000000041d1d7c20 */ /* 0x000fe20008410000 */
[----:B------:R-:W-:Y:S01]  /*3880*/  FMUL.FTZ R32, R32, UR4 ;  /* 0x0000000420207c20 */ /* 0x000fe20008410000 */
[----:B------:R-:W-:Y:S01]  /*3890*/  IMAD.U32 R5, RZ, RZ, UR43 ;  /* 0x0000002bff057e24 */ /* 0x000fe2000f8e00ff */
[----:B------:R-:W2:Y:S01]  /*38a0*/  MUFU.TANH R24, R24 ;  /* 0x0000001800187308 */ /* 0x000ea20000002400 */
[----:B------:R-:W-:Y:S01]  /*38b0*/  FMUL.FTZ R26, R26, UR4 ;  /* 0x000000041a1a7c20 */ /* 0x000fe20008410000 */
[----:B------:R-:W-:Y:S01]  /*38c0*/  FMUL.FTZ R33, R33, UR4 ;  /* 0x0000000421217c20 */ /* 0x000fe20008410000 */
[----:B------:R-:W-:Y:S01]  /*38d0*/  FMUL.FTZ R27, R27, UR4 ;  /* 0x000000041b1b7c20 */ /* 0x000fe20008410000 */
[----:B------:R-:W-:Y:S01]  /*38e0*/  IADD3 R0, -R0, 0x40, R5 ;  /* 0x0000004000007810 */ /* 0x000fe20007ffe105 */
[----:B------:R-:W-:Y:S01]  /*38f0*/  FMUL.FTZ R36, R36, UR4 ;  /* 0x0000000424247c20 */ /* 0x000fe20008410000 */
[----:B------:R-:W-:Y:S01]  /*3900*/  FMUL.FTZ R30, R30, UR4 ;  /* 0x000000041e1e7c20 */ /* 0x000fe20008410000 */
[----:B------:R-:W-:Y:S01]  /*3910*/  FMUL.FTZ R37, R37, UR4 ;  /* 0x0000000425257c20 */ /* 0x000fe20008410000 */
[----:B------:R-:W3:Y:S01]  /*3920*/  MUFU.TANH R25, R25 ;  /* 0x0000001900197308 */ /* 0x000ee20000002400 */
[C---:B------:R-:W-:Y:S01]  /*3930*/  ISETP.GT.AND P5, PT, R0.reuse, RZ, PT ;  /* 0x000000ff0000720c */ /* 0x040fe20003fa4270 */
[----:B------:R-:W-:Y:S01]  /*3940*/  FMUL.FTZ R31, R31, UR4 ;  /* 0x000000041f1f7c20 */ /* 0x000fe20008410000 */
[----:B------:R-:W-:Y:S01]  /*3950*/  ISETP.GT.AND P4, PT, R0, 0x1, PT ;  /* 0x000000010000780c */ /* 0x000fe20003f84270 */
[----:B------:R-:W-:Y:S01]  /*3960*/  FMUL.FTZ R40, R40, UR4 ;  /* 0x0000000428287c20 */ /* 0x000fe20008410000 */
[----:B------:R-:W-:Y:S01]  /*3970*/  ISETP.GT.AND P3, PT, R0, 0x8, PT ;  /* 0x000000080000780c */ /* 0x000fe20003f64270 */
[----:B------:R-:W-:Y:S01]  /*3980*/  FMUL.FTZ R34, R34, UR4 ;  /* 0x0000000422227c20 */ /* 0x000fe20008410000 */
[----:B------:R-:W-:Y:S01]  /*3990*/  ISETP.GT.AND P2, PT, R0, 0x9, PT ;  /* 0x000000090000780c */ /* 0x000fe20003f44270 */
[----:B------:R-:W4:Y:S01]  /*39a0*/  MUFU.TANH R28, R28 ;  /* 0x0000001c001c7308 */ /* 0x000f220000002400 */
[----:B--2---:R-:W-:Y:S01]  /*39b0*/  FSEL R24, R24, -INF , P5 ;  /* 0xff80000018187808 */ /* 0x004fe20002800000 */
[----:B------:R-:W-:Y:S01]  /*39c0*/  FMUL.FTZ R41, R41, UR4 ;  /* 0x0000000429297c20 */ /* 0x000fe20008410000 */
[C---:B------:R-:W-:Y:S01]  /*39d0*/  ISETP.GT.AND P1, PT, R0.reuse, 0x10, PT ;  /* 0x000000100000780c */ /* 0x040fe20003f24270 */
[----:B------:R-:W-:Y:S01]  /*39e0*/  FMUL.FTZ R35, R35, UR4 ;  /* 0x0000000423237c20 */ /* 0x000fe20008410000 */
[----:B------:R-:W-:Y:S01]  /*39f0*/  ISETP.GT.AND P6, PT, R0, 0x11, PT ;  /* 0x000000110000780c */ /* 0x000fe20003fc4270 */
[----:B------:R-:W-:Y:S01]  /*3a00*/  FMUL.FTZ R44, R44, UR4 ;  /* 0x000000042c2c7c20 */ /* 0x000fe20008410000 */
[----:B------:R-:W-:Y:S01]  /*3a10*/  FMUL.FTZ R38, R38, UR4 ;  /* 0x0000000426267c20 */ /* 0x000fe20008410000 */
[----:B------:R-:W2:Y:S01]  /*3a20*/  MUFU.TANH R29, R29 ;  /* 0x0000001d001d7308 */ /* 0x000ea20000002400 */
[----:B---3--:R-:W-:Y:S01]  /*3a30*/  FSEL R25, R25, -INF , P4 ;  /* 0xff80000019197808 */ /* 0x008fe20002000000 */
[----:B------:R-:W-:Y:S01]  /*3a40*/  FMUL.FTZ R45, R45, UR4 ;  /* 0x000000042d2d7c20 */ /* 0x000fe20008410000 */
[----:B------:R-:W-:Y:S01]  /*3a50*/  FMUL.FTZ R39, R39, UR4 ;  /* 0x0000000427277c20 */ /* 0x000fe20008410000 */
[----:B------:R-:W-:Y:S01]  /*3a60*/  FMUL.FTZ R48, R48, UR4 ;  /* 0x0000000430307c20 */ /* 0x000fe20008410000 */
[----:B------:R-:W-:Y:S01]  /*3a70*/  FMNMX.FTZ R5, R24, R25, !PT ;  /* 0x0000001918057209 */ /* 0x000fe20007810000 */
[----:B------:R-:W-:Y:S01]  /*3a80*/  FMUL.FTZ R42, R42, UR4 ;  /* 0x000000042a2a7c20 */ /* 0x000fe20008410000 */
[----:B------:R-:W-:Y:S01]  /*3a90*/  FMUL.FTZ R49, R49, UR4 ;  /* 0x0000000431317c20 */ /* 0x000fe20008410000 */
[----:B------:R-:W3:Y:S01]  /*3aa0*/  MUFU.TANH R32, R32 ;  /* 0x0000002000207308 */ /* 0x000ee20000002400 */
[----:B----4-:R-:W-:Y:S01]  /*3ab0*/  FSEL R28, R28, -INF , P3 ;  /* 0xff8000001c1c7808 */ /* 0x010fe20001800000 */
[----:B------:R-:W-:Y:S01]  /*3ac0*/  FMUL.FTZ R43, R43, UR4 ;  /* 0x000000042b2b7c20 */ /* 0x000fe20008410000 */
[----:B------:R-:W-:Y:S01]  /*3ad0*/  FMUL.FTZ R52, R52, UR4 ;  /* 0x0000000434347c20 */ /* 0x000fe20008410000 */
[----:B------:R-:W-:Y:S01]  /*3ae0*/  FMUL.FTZ R53, R53, UR4 ;  /* 0x0000000435357c20 */ /* 0x000fe20008410000 */
[----:B-1----:R-:W-:Y:S01]  /*3af0*/  FMNMX.FTZ R2, R28, R5, !PT ;  /* 0x000000051c027209 */ /* 0x002fe20007810000 */
[----:B------:R-:W-:Y:S01]  /*3b00*/  FMUL.FTZ R46, R46, UR4 ;  /* 0x000000042e2e7c20 */ /* 0x000fe20008410000 */
[----:B------:R-:W-:Y:S01]  /*3b10*/  FMUL.FTZ R47, R47, UR4 ;  /* 0x000000042f2f7c20 */ /* 0x000fe20008410000 */
[----:B------:R-:W1:Y:S01]  /*3b20*/  MUFU.TANH R26, R26 ;  /* 0x0000001a001a7308 */ /* 0x000e620000002400 */
[----:B--2---:R-:W-:Y:S01]  /*3b30*/  FSEL R29, R29, -INF , P2 ;  /* 0xff8000001d1d7808 */ /* 0x004fe20001000000 */
[----:B------:R-:W-:Y:S01]  /*3b40*/  FMUL.FTZ R50, R50, UR4 ;  /* 0x0000000432327c20 */ /* 0x000fe20008410000 */
[----:B------:R-:W-:Y:S01]  /*3b50*/  FMUL.FTZ R51, R51, UR4 ;  /* 0x0000000433337c20 */ /* 0x000fe20008410000 */
[----:B------:R-:W-:Y:S01]  /*3b60*/  FMUL.FTZ R54, R54, UR4 ;  /* 0x0000000436367c20 */ /* 0x000fe20008410000 */
[----:B------:R-:W-:Y:S01]  /*3b70*/  FMNMX.FTZ R5, R29, R2, !PT ;  /* 0x000000021d057209 */ /* 0x000fe20007810000 */
[----:B------:R-:W-:Y:S01]  /*3b80*/  FMUL.FTZ R55, R55, UR4 ;  /* 0x0000000437377c20 */ /* 0x000fe20008410000 */
[----:B------:R-:W-:Y:S01]  /*3b90*/  ULDC UR7, c[0x0][0x988] ;  /* 0x0002620000077ab9 */ /* 0x000fe20000000800 */
[----:B------:R-:W2:Y:S01]  /*3ba0*/  MUFU.TANH R33, R33 ;  /* 0x0000002100217308 */ /* 0x000ea20000002400 */
[----:B---3--:R-:W-:Y:S01]  /*3bb0*/  FSEL R32, R32, -INF , P1 ;  /* 0xff80000020207808 */ /* 0x008fe20000800000 */
[----:B------:R-:W-:Y:S01]  /*3bc0*/  UIADD3 UR4, UR41, 0x28c40, URZ ;  /* 0x00028c4029047890 */ /* 0x000fe2000fffe03f */
[----:B------:R-:W-:-:S02]  /*3bd0*/  IMAD.MOV.U32 R19, RZ, RZ, 0x40 ;  /* 0x00000040ff137424 */ /* 0x000fc400078e00ff */
[----:B------:R-:W-:Y:S01]  /*3be0*/  FMNMX.FTZ R2, R32, R5, !PT ;  /* 0x0000000520027209 */ /* 0x000fe20007810000 */
[----:B------:R-:W-:Y:S02]  /*3bf0*/  UPRMT UR4, UR42, 0x654, UR4 ;  /* 0x000006542a047896 */ /* 0x000fe40008000004 */
[----:B------:R-:W3:Y:S01]  /*3c00*/  MUFU.TANH R27, R27 ;  /* 0x0000001b001b7308 */ /* 0x000ee20000002400 */
[----:B-1----:R-:W-:Y:S02]  /*3c10*/  FSEL R26, R26, -INF , P5 ;  /* 0xff8000001a1a7808 */ /* 0x002fe40002800000 */
[----:B------:R-:W-:-:S04]  /*3c20*/  ISETP.GT.AND P5, PT, R0, 0x18, PT ;  /* 0x000000180000780c */ /* 0x000fc80003fa4270 */
[----:B------:R-:W-:Y:S01]  /*3c30*/  SYNCS.ARRIVE.TRANS64.RED.A1T0 RZ, [UR4], RZ ;  /* 0x000000ffffff79a7 */ /* 0x000fe20008100404 */
[----:B------:R-:W1:Y:S01]  /*3c40*/  MUFU.TANH R36, R36 ;  /* 0x0000002400247308 */ /* 0x000e620000002400 */
[----:B--2---:R-:W-:-:S04]  /*3c50*/  FSEL R33, R33, -INF , P6 ;  /* 0xff80000021217808 */ /* 0x004fc80003000000 */
[----:B------:R-:W-:-:S03]  /*3c60*/  FMNMX.FTZ R5, R33, R2, !PT ;  /* 0x0000000221057209 */ /* 0x000fc60007810000 */
[----:B------:R-:W2:Y:S01]  /*3c70*/  MUFU.TANH R30, R30 ;  /* 0x0000001e001e7308 */ /* 0x000ea20000002400 */
[----:B---3--:R-:W-:Y:S02]  /*3c80*/  FSEL R27, R27, -INF , P4 ;  /* 0xff8000001b1b7808 */ /* 0x008fe40002000000 */
[----:B------:R-:W-:-:S05]  /*3c90*/  ISETP.GT.AND P4, PT, R0, 0x19, PT ;  /* 0x000000190000780c */ /* 0x000fca0003f84270 */
[----:B------:R-:W3:Y:S01]  /*3ca0*/  MUFU.TANH R37, R37 ;  /* 0x0000002500257308 */ /* 0x000ee20000002400 */
[----:B-1----:R-:W-:-:S04]  /*3cb0*/  FSEL R36, R36, -INF , P5 ;  /* 0xff80000024247808 */ /* 0x002fc80002800000 */
[----:B------:R-:W-:-:S03]  /*3cc0*/  FMNMX.FTZ R2, R36, R5, !PT ;  /* 0x0000000524027209 */ /* 0x000fc60007810000 */
[----:B------:R-:W1:Y:S01]  /*3cd0*/  MUFU.TANH R31, R31 ;  /* 0x0000001f001f7308 */ /* 0x000e620000002400 */
[----:B--2---:R-:W-:Y:S02]  /*3ce0*/  FSEL R30, R30, -INF , P3 ;  /* 0xff8000001e1e7808 */ /* 0x004fe40001800000 */
[----:B------:R-:W-:-:S05]  /*3cf0*/  ISETP.GT.AND P3, PT, R0, 0x20, PT ;  /* 0x000000200000780c */ /* 0x000fca0003f64270 */
[----:B------:R-:W2:Y:S01]  /*3d00*/  MUFU.TANH R40, R40 ;  /* 0x0000002800287308 */ /* 0x000ea20000002400 */
[----:B---3--:R-:W-:-:S04]  /*3d10*/  FSEL R37, R37, -INF , P4 ;  /* 0xff80000025257808 */ /* 0x008fc80002000000 */
[----:B------:R-:W-:-:S03]  /*3d20*/  FMNMX.FTZ R5, R37, R2, !PT ;  /* 0x0000000225057209 */ /* 0x000fc60007810000 */
[----:B------:R-:W3:Y:S01]  /*3d30*/  MUFU.TANH R34, R34 ;  /* 0x0000002200227308 */ /* 0x000ee20000002400 */
[----:B-1----:R-:W-:Y:S02]  /*3d40*/  FSEL R31, R31, -INF , P2 ;  /* 0xff8000001f1f7808 */ /* 0x002fe40001000000 */
[----:B------:R-:W-:-:S05]  /*3d50*/  ISETP.GT.AND P2, PT, R0, 0x21, PT ;  /* 0x000000210000780c */ /* 0x000fca0003f44270 */
        /* <DEDUP_REMOVED lines=40> */
[----:B---3--:R-:W-:-:S04]  /*3fe0*/  FSEL R53, R53, -INF , P2 ;  /* 0xff80000035357808 */ /* 0x008fc80001000000 */
[----:B------:R-:W-:-:S03]  /*3ff0*/  FMNMX.FTZ R2, R53, R0, !PT ;  /* 0x0000000035027209 */ /* 0x000fc60007810000 */
[----:B------:R-:W3:Y:S01]  /*4000*/  MUFU.TANH R50, R50 ;  /* 0x0000003200327308 */ /* 0x000ee20000002400 */
[----:B-1----:R-:W-:Y:S01]  /*4010*/  FSEL R46, R46, -INF , P1 ;  /* 0xff8000002e2e7808 */ /* 0x002fe20000800000 */
[----:B------:R-:W1:Y:S06]  /*4020*/  SHFL.BFLY PT, R5, R2, 0x2, 0x1f ;  /* 0x0c401f0002057f89 */ /* 0x000e6c00000e0000 */
[----:B------:R-:W4:Y:S01]  /*4030*/  MUFU.TANH R51, R51 ;  /* 0x0000003300337308 */ /* 0x000f220000002400 */
[----:B--2---:R-:W-:-:S07]  /*4040*/  FSEL R47, R47, -INF , P6 ;  /* 0xff8000002f2f7808 */ /* 0x004fce0003000000 */
[----:B------:R-:W2:Y:S01]  /*4050*/  MUFU.TANH R54, R54 ;  /* 0x0000003600367308 */ /* 0x000ea20000002400 */
[----:B---3--:R-:W-:-:S07]  /*4060*/  FSEL R50, R50, -INF , P5 ;  /* 0xff80000032327808 */ /* 0x008fce0002800000 */
[----:B------:R-:W3:Y:S01]  /*4070*/  MUFU.TANH R55, R55 ;  /* 0x0000003700377308 */ /* 0x000ee20000002400 */
[----:B----4-:R-:W-:Y:S02]  /*4080*/  FSEL R51, R51, -INF , P4 ;  /* 0xff80000033337808 */ /* 0x010fe40002000000 */
[----:B-1----:R-:W-:Y:S02]  /*4090*/  FMNMX.FTZ R6, R2, R5, !PT ;  /* 0x0000000502067209 */ /* 0x002fe40007810000 */
[----:B------:R-:W-:-:S03]  /*40a0*/  FMNMX.FTZ R5, R26, R27, !PT ;  /* 0x0000001b1a057209 */ /* 0x000fc60007810000 */
[----:B------:R-:W1:Y:S01]  /*40b0*/  SHFL.BFLY PT, R7, R6, 0x1, 0x1f ;  /* 0x0c201f0006077f89 */ /* 0x000e6200000e0000 */
[----:B------:R-:W-:Y:S02]  /*40c0*/  FMNMX.FTZ R0, R30, R5, !PT ;  /* 0x000000051e007209 */ /* 0x000fe40007810000 */
[----:B--2---:R-:W-:Y:S02]  /*40d0*/  FSEL R54, R54, -INF , P3 ;  /* 0xff80000036367808 */ /* 0x004fe40001800000 */
[----:B------:R-:W-:-:S04]  /*40e0*/  FMNMX.FTZ R5, R31, R0, !PT ;  /* 0x000000001f057209 */ /* 0x000fc80007810000 */
[----:B------:R-:W-:Y:S02]  /*40f0*/  FMNMX.FTZ R0, R34, R5, !PT ;  /* 0x0000000522007209 */ /* 0x000fe40007810000 */
[----:B---3--:R-:W-:Y:S02]  /*4100*/  FSEL R55, R55, -INF , P2 ;  /* 0xff80000037377808 */ /* 0x008fe40001000000 */
[----:B------:R-:W-:-:S04]  /*4110*/  FMNMX.FTZ R5, R35, R0, !PT ;  /* 0x0000000023057209 */ /* 0x000fc80007810000 */
[----:B------:R-:W-:-:S04]  /*4120*/  FMNMX.FTZ R2, R38, R5, !PT ;  /* 0x0000000526027209 */ /* 0x000fc80007810000 */
[----:B------:R-:W-:Y:S02]  /*4130*/  FMNMX.FTZ R5, R39, R2, !PT ;  /* 0x0000000227057209 */ /* 0x000fe40007810000 */
[----:B-1----:R-:W-:Y:S02]  /*4140*/  FMNMX.FTZ R0, R6, R7, !PT ;  /* 0x0000000706007209 */ /* 0x002fe40007810000 */
[----:B------:R-:W-:Y:S01]  /*4150*/  FMNMX.FTZ R2, R42, R5, !PT ;  /* 0x000000052a027209 */ /* 0x000fe20007810000 */
[----:B------:R-:W-:Y:S01]  /*4160*/  BAR.SYNC.DEFER_BLOCKING 0xf, 0x100 ;  /* 0x03c4000000007b1d */ /* 0x000fe20000010000 */
[C---:B------:R-:W-:Y:S01]  /*4170*/  FSETP.NEU.FTZ.AND P1, PT, R0.reuse, -INF , PT ;  /* 0xff8000000000780b */ /* 0x040fe20003f3d000 */
[----:B------:R-:W-:Y:S01]  /*4180*/  FMUL.FTZ R6, R0, UR7 ;  /* 0x0000000700067c20 */ /* 0x000fe20008410000 */
[----:B------:R-:W-:-:S04]  /*4190*/  FMNMX.FTZ R5, R43, R2, !PT ;  /* 0x000000022b057209 */ /* 0x000fc80007810000 */
[----:B------:R-:W-:Y:S02]  /*41a0*/  FMNMX.FTZ R2, R46, R5, !PT ;  /* 0x000000052e027209 */ /* 0x000fe40007810000 */
[----:B------:R-:W-:Y:S02]  /*41b0*/  FSEL R6, R6, RZ, P1 ;  /* 0x000000ff06067208 */ /* 0x000fe40000800000 */
[----:B------:R-:W-:-:S03]  /*41c0*/  FMNMX.FTZ R5, R47, R2, !PT ;  /* 0x000000022f057209 */ /* 0x000fc60007810000 */
[--C-:B------:R-:W-:Y:S01]  /*41d0*/  FFMA.FTZ R24, R24, UR7, -R6.reuse ;  /* 0x0000000718187c23 */ /* 0x100fe20008010806 */
[----:B------:R-:W-:Y:S01]  /*41e0*/  FMNMX.FTZ R2, R50, R5, !PT ;  /* 0x0000000532027209 */ /* 0x000fe20007810000 */
[--C-:B------:R-:W-:Y:S01]  /*41f0*/  FFMA.FTZ R25, R25, UR7, -R6.reuse ;  /* 0x0000000719197c23 */ /* 0x100fe20008010806 */
[--C-:B------:R-:W-:Y:S01]  /*4200*/  FFMA.FTZ R28, R28, UR7, -R6.reuse ;  /* 0x000000071c1c7c23 */ /* 0x100fe20008010806 */
        /* <DEDUP_REMOVED lines=13> */
[--C-:B------:R-:W-:Y:S01]  /*42e0*/  FFMA.FTZ R49, R49, UR7, -R6.reuse ;  /* 0x0000000731317c23 */ /* 0x100fe20008010806 */
[----:B------:R-:W1:Y:S01]  /*42f0*/  SHFL.BFLY PT, R5, R2, 0x2, 0x1f ;  /* 0x0c401f0002057f89 */ /* 0x000e6200000e0000 */
[--C-:B------:R-:W-:Y:S01]  /*4300*/  FFMA.FTZ R52, R52, UR7, -R6.reuse ;  /* 0x0000000734347c23 */ /* 0x100fe20008010806 */
[----:B------:R-:W-:Y:S01]  /*4310*/  FFMA.FTZ R6, R53, UR7, -R6 ;  /* 0x0000000735067c23 */ /* 0x000fe20008010806 */
[----:B------:R-:W-:Y:S08]  /*4320*/  MUFU.EX2 R24, R24 ;  /* 0x0000001800187308 */ /* 0x000ff00000000800 */
[----:B------:R-:W-:Y:S08]  /*4330*/  MUFU.EX2 R9, R6 ;  /* 0x0000000600097308 */ /* 0x000ff00000000800 */
[----:B------:R-:W2:Y:S01]  /*4340*/  MUFU.EX2 R25, R25 ;  /* 0x0000001900197308 */ /* 0x000ea20000000800 */
[----:B-1----:R-:W-:-:S07]  /*4350*/  FMNMX.FTZ R5, R2, R5, !PT ;  /* 0x0000000502057209 */ /* 0x002fce0007810000 */
[----:B------:R-:W-:Y:S01]  /*4360*/  MUFU.EX2 R28, R28 ;  /* 0x0000001c001c7308 */ /* 0x000fe20000000800 */
[----:B------:R-:W1:Y:S07]  /*4370*/  SHFL.BFLY PT, R2, R5, 0x1, 0x1f ;  /* 0x0c201f0005027f89 */ /* 0x000e6e00000e0000 */
[----:B------:R-:W3:Y:S01]  /*4380*/  MUFU.EX2 R29, R29 ;  /* 0x0000001d001d7308 */ /* 0x000ee20000000800 */
[----:B--2---:R-:W-:-:S07]  /*4390*/  F2FP.F16.F32.PACK_AB R152, R25, R24 ;  /* 0x000000181998723e */ /* 0x004fce00000000ff */
[----:B------:R-:W-:Y:S08]  /*43a0*/  MUFU.EX2 R32, R32 ;  /* 0x0000002000207308 */ /* 0x000ff00000000800 */
[----:B------:R-:W-:Y:S01]  /*43b0*/  MUFU.EX2 R33, R33 ;  /* 0x0000002100217308 */ /* 0x000fe20000000800 */
[----:B---3--:R-:W-:Y:S02]  /*43c0*/  F2FP.F16.F32.PACK_AB R154, R29, R28 ;  /* 0x0000001c1d9a723e */ /* 0x008fe400000000ff */
[----:B-1----:R-:W-:-:S04]  /*43d0*/  FMNMX.FTZ R2, R5, R2, !PT ;  /* 0x0000000205027209 */ /* 0x002fc80007810000 */
[C---:B------:R-:W-:Y:S01]  /*43e0*/  FSETP.NEU.FTZ.AND P1, PT, R2.reuse, -INF , PT ;  /* 0xff8000000200780b */ /* 0x040fe20003f3d000 */
[----:B------:R-:W-:Y:S01]  /*43f0*/  FMUL.FTZ R5, R2, UR7 ;  /* 0x0000000702057c20 */ /* 0x000fe20008410000 */
[----:B------:R-:W-:Y:S04]  /*4400*/  MUFU.EX2 R36, R36 ;  /* 0x0000002400247308 */ /* 0x000fe80000000800 */
[----:B------:R-:W-:Y:S02]  /*4410*/  FSEL R10, R5, RZ, P1 ;  /* 0x000000ff050a7208 */ /* 0x000fe40000800000 */
[-C--:B------:R-:W-:Y:S02]  /*4420*/  LEA.HI R5, R17, R16.reuse, RZ, 0x4 ;  /* 0x0000001011057211 */ /* 0x080fe400078f20ff */
[----:B------:R-:W-:Y:S01]  /*4430*/  MUFU.EX2 R37, R37 ;  /* 0x0000002500257308 */ /* 0x000fe20000000800 */
[--C-:B------:R-:W-:Y:S01]  /*4440*/  FFMA.FTZ R26, R26, UR7, -R10.reuse ;  /* 0x000000071a1a7c23 */ /* 0x100fe2000801080a */
[----:B------:R-:W-:Y:S01]  /*4450*/  LOP3.LUT R7, R5, 0xfffffff0, RZ, 0xc0, !PT ;  /* 0xfffffff005077812 */ /* 0x000fe200078ec0ff */
[--C-:B------:R-:W-:Y:S01]  /*4460*/  FFMA.FTZ R27, R27, UR7, -R10.reuse ;  /* 0x000000071b1b7c23 */ /* 0x100fe2000801080a */
[--C-:B------:R-:W-:Y:S01]  /*4470*/  FFMA.FTZ R30, R30, UR7, -R10.reuse ;  /* 0x000000071e1e7c23 */ /* 0x100fe2000801080a */
[--C-:B------:R-:W-:Y:S01]  /*4480*/  FFMA.FTZ R31, R31, UR7, -R10.reuse ;  /* 0x000000071f1f7c23 */ /* 0x100fe2000801080a */
[--C-:B------:R-:W-:Y:S01]  /*4490*/  FFMA.FTZ R34, R34, UR7, -R10.reuse ;  /* 0x0000000722227c23 */ /* 0x100fe2000801080a */
[----:B------:R-:W-:Y:S01]  /*44a0*/  IMAD.IADD R7, R16, 0x1, -R7 ;  /* 0x0000000110077824 */ /* 0x000fe200078e0a07 */
[----:B------:R-:W-:Y:S01]  /*44b0*/  MUFU.EX2 R26, R26 ;  /* 0x0000001a001a7308 */ /* 0x000fe20000000800 */
[----:B------:R-:W-:Y:S01]  /*44c0*/  LEA.HI R16, R17, R16, RZ, 0x5 ;  /* 0x0000001011107211 */ /* 0x000fe200078f28ff */
[--C-:B------:R-:W-:Y:S01]  /*44d0*/  FFMA.FTZ R35, R35, UR7, -R10.reuse ;  /* 0x0000000723237c23 */ /* 0x100fe2000801080a */
[--C-:B------:R-:W-:Y:S01]  /*44e0*/  FFMA.FTZ R38, R38, UR7, -R10.reuse ;  /* 0x0000000726267c23 */ /* 0x100fe2000801080a */
[----:B------:R-:W-:Y:S01]  /*44f0*/  SHF.R.S32.HI R6, RZ, 0x1f, R7 ;  /* 0x0000001fff067819 */ /* 0x000fe20000011407 */
[--C-:B------:R-:W-:Y:S01]  /*4500*/  FFMA.FTZ R39, R39, UR7, -R10.reuse ;  /* 0x0000000727277c23 */ /* 0x100fe2000801080a */
[----:B------:R-:W-:Y:S01]  /*4510*/  SHF.L.U32 R16, R16, 0x5, RZ ;  /* 0x0000000510107819 */ /* 0x000fe200000006ff */
[--C-:B------:R-:W-:Y:S01]  /*4520*/  FFMA.FTZ R42, R42, UR7, -R10.reuse ;  /* 0x000000072a2a7c23 */ /* 0x100fe2000801080a */
[----:B------:R-:W-:Y:S01]  /*4530*/  LEA.HI R6, R6, R7, RZ, 0x3 ;  /* 0x0000000706067211 */ /* 0x000fe200078f18ff */
[----:B------:R-:W1:Y:S01]  /*4540*/  MUFU.EX2 R27, R27 ;  /* 0x0000001b001b7308 */ /* 0x000e620000000800 */
[----:B------:R-:W-:Y:S01]  /*4550*/  LOP3.LUT R16, R16, 0x7ffffc00, RZ, 0xc0, !PT ;  /* 0x7ffffc0010107812 */ /* 0x000fe200078ec0ff */
[--C-:B------:R-:W-:Y:S01]  /*4560*/  FFMA.FTZ R43, R43, UR7, -R10.reuse ;  /* 0x000000072b2b7c23 */ /* 0x100fe2000801080a */
[----:B------:R-:W-:Y:S01]  /*4570*/  LOP3.LUT R8, R6, 0xfffffff8, RZ, 0xc0, !PT ;  /* 0xfffffff806087812 */ /* 0x000fe200078ec0ff */
[--C-:B------:R-:W-:Y:S01]  /*4580*/  FFMA.FTZ R46, R46, UR7, -R10.reuse ;  /* 0x000000072e2e7c23 */ /* 0x100fe2000801080a */
[--C-:B------:R-:W-:Y:S01]  /*4590*/  FFMA.FTZ R47, R47, UR7, -R10.reuse ;  /* 0x000000072f2f7c23 */ /* 0x100fe2000801080a */
[--C-:B------:R-:W-:Y:S01]  /*45a0*/  FFMA.FTZ R50, R50, UR7, -R10.reuse ;  /* 0x0000000732327c23 */ /* 0x100fe2000801080a */
[----:B------:R-:W-:Y:S01]  /*45b0*/  IADD3 R8, R7, -R8, RZ ;  /* 0x8000000807087210 */ /* 0x000fe20007ffe0ff */
[----:B------:R-:W-:Y:S01]  /*45c0*/  MUFU.EX2 R30, R30 ;  /* 0x0000001e001e7308 */ /* 0x000fe20000000800 */
[----:B------:R-:W-:Y:S01]  /*45d0*/  SHF.R.S32.HI R7, RZ, 0x4, R5 ;  /* 0x00000004ff077819 */ /* 0x000fe20000011405 */
[----:B------:R-:W-:Y:S01]  /*45e0*/  FFMA.FTZ R51, R51, UR7, -R10 ;  /* 0x0000000733337c23 */ /* 0x000fe2000801080a */
[C---:B------:R-:W-:Y:S01]  /*45f0*/  LOP3.LUT P1, RZ, R8.reuse, 0x4, RZ, 0xc0, !PT ;  /* 0x0000000408ff7812 */ /* 0x040fe2000782c0ff */
[C---:B------:R-:W-:Y:S01]  /*4600*/  IMAD.SHL.U32 R5, R8.reuse, 0x40, RZ ;  /* 0x0000004008057824 */ /* 0x040fe200078e00ff */
[----:B------:R-:W-:Y:S01]  /*4610*/  LOP3.LUT P2, RZ, R8, 0x2, RZ, 0xc0, !PT ;  /* 0x0000000208ff7812 */ /* 0x000fe2000784c0ff */
[----:B------:R-:W-:-:S02]  /*4620*/  IMAD.SHL.U32 R12, R7, 0x8, RZ ;  /* 0x00000008070c7824 */ /* 0x000fc400078e00ff */
[--C-:B------:R-:W-:Y:S01]  /*4630*/  FFMA.FTZ R54, R54, UR7, -R10.reuse ;  /* 0x0000000736367c23 */ /* 0x100fe2000801080a */
[----:B------:R-:W-:Y:S01]  /*4640*/  IMAD.SHL.U32 R7, R6, 0x40, RZ ;  /* 0x0000004006077824 */ /* 0x000fe200078e00ff */
[----:B------:R-:W-:Y:S01]  /*4650*/  LOP3.LUT R5, R5, 0x1c0, RZ, 0xc0, !PT ;  /* 0x000001c005057812 */ /* 0x000fe200078ec0ff */
[----:B------:R-:W2:Y:S01]  /*4660*/  MUFU.EX2 R31, R31 ;  /* 0x0000001f001f7308 */ /* 0x000ea20000000800 */
[----:B------:R-:W-:Y:S01]  /*4670*/  FFMA.FTZ R10, R55, UR7, -R10 ;  /* 0x00000007370a7c23 */ /* 0x000fe2000801080a */
[----:B------:R-:W-:Y:S02]  /*4680*/  SEL R19, R19, 0xffffffc0, !P1 ;  /* 0xffffffc013137807 */ /* 0x000fe40004800000 */
[----:B------:R-:W-:Y:S02]  /*4690*/  LOP3.LUT R12, R5, 0x8, R12, 0xf8, !PT ;  /* 0x00000008050c7812 */ /* 0x000fe400078ef80c */
[----:B------:R-:W-:Y:S02]  /*46a0*/  SHF.R.U32.HI R5, RZ, 0x3, R5 ;  /* 0x00000003ff057819 */ /* 0x000fe40000011605 */
[----:B------:R-:W-:Y:S01]  /*46b0*/  MUFU.EX2 R34, R34 ;  /* 0x0000002200227308 */ /* 0x000fe20000000800 */
[----:B------:R-:W-:-:S02]  /*46c0*/  LOP3.LUT R7, R7, 0x7ffffe00, RZ, 0xc0, !PT ;  /* 0x7ffffe0007077812 */ /* 0x000fc400078ec0ff */
[----:B------:R-:W-:Y:S01]  /*46d0*/  LOP3.LUT R12, R12, R5, RZ, 0x3c, !PT ;  /* 0x000000050c0c7212 */ /* 0x000fe200078e3cff */
[----:B------:R-:W-:Y:S01]  /*46e0*/  FADD.FTZ R5, R24, R25 ;  /* 0x0000001918057221 */ /* 0x000fe20000010000 */
[----:B-1----:R-:W-:Y:S02]  /*46f0*/  F2FP.F16.F32.PACK_AB R153, R27, R26 ;  /* 0x0000001a1b99723e */ /* 0x002fe400000000ff */
[----:B------:R-:W-:Y:S01]  /*4700*/  IADD3 R12, R12, R7, R16 ;  /* 0x000000070c0c7210 */ /* 0x000fe20007ffe010 */
[----:B------:R-:W-:Y:S01]  /*4710*/  FADD.FTZ R6, R28, R5 ;  /* 0x000000051c067221 */ /* 0x000fe20000010000 */
[----:B------:R-:W1:Y:S01]  /*4720*/  MUFU.EX2 R35, R35 ;  /* 0x0000002300237308 */ /* 0x000e620000000800 */
[----:B--2---:R-:W-:Y:S02]  /*4730*/  F2FP.F16.F32.PACK_AB R155, R31, R30 ;  /* 0x0000001e1f9b723e */ /* 0x004fe400000000ff */
[----:B------:R-:W-:Y:S01]  /*4740*/  FADD.FTZ R5, R29, R6 ;  /* 0x000000061d057221 */ /* 0x000fe20000010000 */
[----:B------:R-:W-:-:S02]  /*4750*/  F2FP.F16.F32.PACK_AB R156, R33, R32 ;  /* 0x00000020219c723e */ /* 0x000fc400000000ff */
[----:B------:R-:W-:Y:S01]  /*4760*/  F2FP.F16.F32.PACK_AB R158, R37, R36 ;  /* 0x00000024259e723e */ /* 0x000fe200000000ff */
[----:B------:R-:W-:Y:S01]  /*4770*/  FADD.FTZ R6, R32, R5 ;  /* 0x0000000520067221 */ /* 0x000fe20000010000 */
[----:B------:R-:W-:Y:S01]  /*4780*/  FADD.FTZ R5, R26, R27 ;  /* 0x0000001b1a057221 */ /* 0x000fe20000010000 */
[----:B------:R-:W2:Y:S02]  /*4790*/  MUFU.EX2 R38, R38 ;  /* 0x0000002600267308 */ /* 0x000ea40000000800 */
[----:B------:R-:W-:Y:S01]  /*47a0*/  FADD.FTZ R7, R33, R6 ;  /* 0x0000000621077221 */ /* 0x000fe20000010000 */
[----:B------:R-:W-:-:S03]  /*47b0*/  FADD.FTZ R6, R30, R5 ;  /* 0x000000051e067221 */ /* 0x000fc60000010000 */
[----:B------:R-:W-:Y:S01]  /*47c0*/  FADD.FTZ R8, R36, R7 ;  /* 0x0000000724087221 */ /* 0x000fe20000010000 */
[----:B------:R-:W-:Y:S01]  /*47d0*/  FADD.FTZ R5, R31, R6 ;  /* 0x000000061f057221 */ /* 0x000fe20000010000 */
[----:B------:R-:W3:Y:S01]  /*47e0*/  MUFU.EX2 R40, R40 ;  /* 0x0000002800287308 */ /* 0x000ee20000000800 */
[----:B-1----:R-:W-:Y:S01]  /*47f0*/  F2FP.F16.F32.PACK_AB R157, R35, R34 ;  /* 0x00000022239d723e */ /* 0x002fe200000000ff */
[----:B------:R-:W-:Y:S01]  /*4800*/  FADD.FTZ R7, R37, R8 ;  /* 0x0000000825077221 */ /* 0x000fe20000010000 */
[----:B------:R-:W-:-:S04]  /*4810*/  FADD.FTZ R6, R34, R5 ;  /* 0x0000000522067221 */ /* 0x000fc80000010000 */
[----:B------:R-:W-:Y:S01]  /*4820*/  FADD.FTZ R5, R35, R6 ;  /* 0x0000000623057221 */ /* 0x000fe20000010000 */
[----:B------:R-:W1:Y:S03]  /*4830*/  MUFU.EX2 R39, R39 ;  /* 0x0000002700277308 */ /* 0x000e660000000800 */
[----:B--2---:R-:W-:Y:S01]  /*4840*/  FADD.FTZ R6, R38, R5 ;  /* 0x0000000526067221 */ /* 0x004fe20000010000 */
[----:B------:R-:W-:-:S04]  /*4850*/  LEA R5, R12, UR41, 0x1 ;  /* 0x000000290c057c11 */ /* 0x000fc8000f8e08ff */
[----:B------:R-:W2:Y:S01]  /*4860*/  MUFU.EX2 R41, R41 ;  /* 0x0000002900297308 */ /* 0x000ea20000000800 */
[----:B---3--:R-:W-:Y:S01]  /*4870*/  FADD.FTZ R8, R40, R7 ;  /* 0x0000000728087221 */ /* 0x008fe20000010000 */
[----:B------:R-:W-:Y:S01]  /*4880*/  IADD3 R12, R5, 0x26800, RZ ;  /* 0x00026800050c7810 */ /* 0x000fe20007ffe0ff */
[----:B------:R3:W-:Y:S05]  /*4890*/  STSM.16.M88.4 [R5+0x26800], R152 ;  /* 0x0268009805007844 */ /* 0x0007ea0000000200 */
[----:B------:R-:W4:Y:S01]  /*48a0*/  MUFU.EX2 R42, R42 ;  /* 0x0000002a002a7308 */ /* 0x000f220000000800 */
[----:B-1----:R-:W-:Y:S01]  /*48b0*/  FADD.FTZ R7, R39, R6 ;  /* 0x0000000627077221 */ /* 0x002fe20000010000 */
[----:B------:R-:W-:Y:S01]  /*48c0*/  VIADD R6, R5, 0x26820 ;  /* 0x0002682005067836 */ /* 0x000fe20000000000 */
[----:B------:R-:W-:Y:S01]  /*48d0*/  F2FP.F16.F32.PACK_AB R159, R39, R38 ;  /* 0x00000026279f723e */ /* 0x000fe200000000ff */
[----:B------:R-:W-:-:S04]  /*48e0*/  @P2 VIADD R6, R12, 0xffffffe0 ;  /* 0xffffffe00c062836 */ /* 0x000fc80000000000 */
[----:B------:R-:W1:Y:S01]  /*48f0*/  MUFU.EX2 R43, R43 ;  /* 0x0000002b002b7308 */ /* 0x000e620000000800 */
[C---:B--2---:R-:W-:Y:S01]  /*4900*/  FADD.FTZ R15, R41.reuse, R8 ;  /* 0x00000008290f7221 */ /* 0x044fe20000010000 */
[----:B------:R-:W-:Y:S01]  /*4910*/  F2FP.F16.F32.PACK_AB R160, R41, R40 ;  /* 0x0000002829a0723e */ /* 0x000fe200000000ff */
[----:B------:R3:W-:Y:S05]  /*4920*/  STSM.16.M88.4 [R6], R156 ;  /* 0x0000009c06007844 */ /* 0x0007ea0000000200 */
[----:B------:R-:W2:Y:S01]  /*4930*/  MUFU.EX2 R44, R44 ;  /* 0x0000002c002c7308 */ /* 0x000ea20000000800 */
[----:B----4-:R-:W-:Y:S01]  /*4940*/  FADD.FTZ R8, R42, R7 ;  /* 0x000000072a087221 */ /* 0x010fe20000010000 */
[----:B------:R-:W-:-:S06]  /*4950*/  IADD3 R7, R12, R19, RZ ;  /* 0x000000130c077210 */ /* 0x000fcc0007ffe0ff */
[----:B------:R-:W-:Y:S01]  /*4960*/  MUFU.EX2 R46, R46 ;  /* 0x0000002e002e7308 */ /* 0x000fe20000000800 */
[C---:B-1----:R-:W-:Y:S01]  /*4970*/  FADD.FTZ R17, R43.reuse, R8 ;  /* 0x000000082b117221 */ /* 0x042fe20000010000 */
[----:B------:R-:W-:Y:S01]  /*4980*/  F2FP.F16.F32.PACK_AB R161, R43, R42 ;  /* 0x0000002a2ba1723e */ /* 0x000fe200000000ff */
[----:B------:R-:W-:-:S05]  /*4990*/  IMAD.IADD R8, R19, 0x1, R6 ;  /* 0x0000000113087824 */ /* 0x000fca00078e0206 */
[----:B------:R-:W1:Y:S01]  /*49a0*/  MUFU.EX2 R45, R45 ;  /* 0x0000002d002d7308 */ /* 0x000e620000000800 */
[----:B--2---:R-:W-:-:S07]  /*49b0*/  FADD.FTZ R12, R44, R15 ;  /* 0x0000000f2c0c7221 */ /* 0x004fce0000010000 */
[----:B------:R-:W2:Y:S08]  /*49c0*/  MUFU.EX2 R47, R47 ;  /* 0x0000002f002f7308 */ /* 0x000eb00000000800 */
[----:B------:R-:W-:Y:S01]  /*49d0*/  MUFU.EX2 R48, R48 ;  /* 0x0000003000307308 */ /* 0x000fe20000000800 */
[C---:B-1----:R-:W-:Y:S01]  /*49e0*/  F2FP.F16.F32.PACK_AB R162, R45.reuse, R44 ;  /* 0x0000002c2da2723e */ /* 0x042fe200000000ff */
[----:B------:R-:W-:-:S06]  /*49f0*/  FADD.FTZ R45, R45, R12 ;  /* 0x0000000c2d2d7221 */ /* 0x000fcc0000010000 */
[----:B------:R-:W1:Y:S01]  /*4a00*/  MUFU.EX2 R49, R49 ;  /* 0x0000003100317308 */ /* 0x000e620000000800 */
[----:B--2---:R-:W-:-:S05]  /*4a10*/  F2FP.F16.F32.PACK_AB R163, R47, R46 ;  /* 0x0000002e2fa3723e */ /* 0x004fca00000000ff */
[----:B------:R3:W-:Y:S02]  /*4a20*/  STSM.16.M88.4 [R7], R160 ;  /* 0x000000a007007844 */ /* 0x0007e40000000200 */
[----:B------:R-:W-:Y:S08]  /*4a30*/  MUFU.EX2 R50, R50 ;  /* 0x0000003200327308 */ /* 0x000ff00000000800 */
[----:B------:R-:W2:Y:S01]  /*4a40*/  MUFU.EX2 R51, R51 ;  /* 0x0000003300337308 */ /* 0x000ea20000000800 */
[----:B-1----:R-:W-:Y:S01]  /*4a50*/  F2FP.F16.F32.PACK_AB R164, R49, R48 ;  /* 0x0000003031a4723e */ /* 0x002fe200000000ff */
[----:B------:R-:W-:-:S04]  /*4a60*/  FADD.FTZ R48, R48, R45 ;  /* 0x0000002d30307221 */ /* 0x000fc80000010000 */
[----:B------:R-:W-:Y:S02]  /*4a70*/  FADD.FTZ R49, R49, R48 ;  /* 0x0000003031317221 */ /* 0x000fe40000010000 */
[----:B------:R-:W1:Y:S08]  /*4a80*/  MUFU.EX2 R52, R52 ;  /* 0x0000003400347308 */ /* 0x000e700000000800 */
[----:B------:R-:W-:Y:S01]  /*4a90*/  MUFU.EX2 R54, R54 ;  /* 0x0000003600367308 */ /* 0x000fe20000000800 */
[----:B--2---:R-:W-:-:S07]  /*4aa0*/  F2FP.F16.F32.PACK_AB R165, R51, R50 ;  /* 0x0000003233a5723e */ /* 0x004fce00000000ff */
[----:B------:R2:W4:Y:S01]  /*4ab0*/  MUFU.EX2 R13, R10 ;  /* 0x0000000a000d7308 */ /* 0x0005220000000800 */
[----:B-1----:R-:W-:Y:S01]  /*4ac0*/  F2FP.F16.F32.PACK_AB R166, R9, R52 ;  /* 0x0000003409a6723e */ /* 0x002fe200000000ff */
[----:B--2---:R-:W-:-:S04]  /*4ad0*/  FADD.FTZ R10, R46, R17 ;  /* 0x000000112e0a7221 */ /* 0x004fc80000010000 */
[----:B------:R-:W-:Y:S01]  /*4ae0*/  FADD.FTZ R47, R47, R10 ;  /* 0x0000000a2f2f7221 */ /* 0x000fe20000010000 */
[----:B------:R-:W-:-:S03]  /*4af0*/  FADD.FTZ R10, R52, R49 ;  /* 0x00000031340a7221 */ /* 0x000fc60000010000 */
[----:B------:R-:W-:Y:S01]  /*4b00*/  FADD.FTZ R50, R50, R47 ;  /* 0x0000002f32327221 */ /* 0x000fe20000010000 */
[----:B----4-:R-:W-:Y:S01]  /*4b10*/  F2FP.F16.F32.PACK_AB R167, R13, R54 ;  /* 0x000000360da7723e */ /* 0x010fe200000000ff */
[----:B------:R-:W-:Y:S02]  /*4b20*/  FADD.FTZ R10, R9, R10 ;  /* 0x0000000a090a7221 */ /* 0x000fe40000010000 */
[----:B------:R-:W-:Y:S02]  /*4b30*/  FADD.FTZ R51, R51, R50 ;  /* 0x0000003233337221 */ /* 0x000fe40000010000 */
[----:B------:R3:W-:Y:S02]  /*4b40*/  STSM.16.M88.4 [R8], R164 ;  /* 0x000000a408007844 */ /* 0x0007e40000000200 */
[----:B------:R-:W-:-:S04]  /*4b50*/  FADD.FTZ R54, R54, R51 ;  /* 0x0000003336367221 */ /* 0x000fc80000010000 */
[----:B------:R-:W-:Y:S01]  /*4b60*/  FADD.FTZ R9, R13, R54 ;  /* 0x000000360d097221 */ /* 0x000fe20000010000 */
[----:B------:R-:W-:Y:S06]  /*4b70*/  @!P0 BRA `(.L_x_30) ;  /* 0x0000000000048947 */ /* 0x000fec0003800000 */
[----:B------:R-:W-:Y:S01]  /*4b80*/  BPT.TRAP 0x1 ;  /* 0x000000040000795c */ /* 0x000fe20000300000 */
.L_x_30:
[----:B------:R1:W2:Y:S01]  /*4b90*/  SYNCS.PHASECHK.TRANS64.TRYWAIT P1, [UR41+0x28c50], R11 ;  /* 0x028c500bff0075a7 */ /* 0x0002a20008020169 */
[----:B------:R-:W-:Y:S05]  /*4ba0*/  @!P0 BRA `(.L_x_31) ;  /* 0x0000000000048947 */ /* 0x000fea0003800000 */
[----:B------:R-:W-:Y:S01]  /*4bb0*/  BPT.TRAP 0x1 ;  /* 0x000000040000795c */ /* 0x000fe20000300000 */
.L_x_31:
[----:B------:R-:W-:Y:S01]  /*4bc0*/  ULOP3.LUT UR24, UR45, 0x2000000, URZ, 0xfc, !UPT ;  /* 0x020000002d187892 */ /* 0x000fe2000f8efc3f */
[----:B--2---:R-:W-:Y:S11]  /*4bd0*/  @P1 BRA `(.L_x_32) ;  /* 0x0000000000081947 */ /* 0x004ff60003800000 */
[----:B------:R-:W2:Y:S02]  /*4be0*/  SYNCS.PHASECHK.TRANS64.TRYWAIT P1, [UR41+0x28c50], R11 ;  /* 0x028c500bff0075a7 */ /* 0x000ea40008020169 */
[----:B--2---:R-:W-:Y:S05]  /*4bf0*/  @!P1 BRA `(.L_x_33) ;  /* 0x0000008800949947 */ /* 0x004fea0003800000 */
.L_x_32:
[----:B------:R-:W-:Y:S01]  /*4c00*/  WARPGROUP.ARRIVE ;  /* 0x00000000000079c5 */ /* 0x000fe20000000000 */
[----:B------:R-:W-:Y:S01]  /*4c10*/  UMOV UR10, UR24 ;  /* 0x00000018000a7c82 */ /* 0x000fe20008000000 */
[----:B------:R-:W-:Y:S01]  /*4c20*/  UMOV UR11, 0x40000040 ;  /* 0x40000040000b7882 */ /* 0x000fe20000000000 */
[----:B------:R-:W-:-:S03]  /*4c30*/  UIADD3 UR4, UR24, 0x80, URZ ;  /* 0x0000008018047890 */ /* 0x000fc6000fffe03f */
[----:B------:R-:W-:Y:S01]  /*4c40*/  HGMMA.64x256x16.F32 R24, R152, gdesc[UR8].tnspB, RZ, !UPT, gsb0 ;  /* 0x43e0000898187df0 */ /* 0x000fe2000c0008ff */
[----:B------:R-:W-:-:S03]  /*4c50*/  UMOV UR11, 0x40000040 ;  /* 0x40000040000b7882 */ /* 0x000fc60000000000 */
[----:B------:R-:W-:Y:S01]  /*4c60*/  UMOV UR10, UR4 ;  /* 0x00000004000a7c82 */ /* 0x000fe20008000000 */
[----:B------:R-:W-:Y:S01]  /*4c70*/  UIADD3 UR4, UR24, 0x100, URZ ;  /* 0x0000010018047890 */ /* 0x000fe2000fffe03f */
[----:B------:R-:W-:Y:S02]  /*4c80*/  WARPGROUP.DEPBAR.LE gsb0, 0x0 ;  /* 0x00008000000079c5 */ /* 0x000fe40000010000 */
[----:B------:R-:W-:-:S15]  /*4c90*/  WARPGROUP.ARRIVE ;  /* 0x00000000000079c5 */ /* 0x000fde0000000000 */
[----:B------:R-:W-:-:S05]  /*4ca0*/  NOP ;  /* 0x0000000000007918 */ /* 0x000fca0000000000 */
[----:B------:R-:W-:Y:S01]  /*4cb0*/  HGMMA.64x256x16.F32 R24, R156, gdesc[UR8].tnspB, R24, gsb0 ;  /* 0x43e000089c187df0 */ /* 0x000fe20008000818 */
[----:B------:R-:W-:Y:S01]  /*4cc0*/  UMOV UR10, UR4 ;  /* 0x00000004000a7c82 */ /* 0x000fe20008000000 */
[----:B------:R-:W-:Y:S01]  /*4cd0*/  UMOV UR11, 0x40000040 ;  /* 0x40000040000b7882 */ /* 0x000fe20000000000 */
[----:B------:R-:W-:Y:S01]  /*4ce0*/  UIADD3 UR4, UR24, 0x180, URZ ;  /* 0x0000018018047890 */ /* 0x000fe2000fffe03f */
[----:B------:R-:W-:Y:S02]  /*4cf0*/  WARPGROUP.DEPBAR.LE gsb0, 0x0 ;  /* 0x00008000000079c5 */ /* 0x000fe40000010000 */
[----:B------:R-:W-:-:S15]  /*4d00*/  WARPGROUP.ARRIVE ;  /* 0x00000000000079c5 */ /* 0x000fde0000000000 */
[----:B------:R-:W-:-:S07]  /*4d10*/  NOP ;  /* 0x0000000000007918 */ /* 0x000fce0000000000 */
[----:B------:R-:W-:Y:S01]  /*4d20*/  HGMMA.64x256x16.F32 R24, R160, gdesc[UR8].tnspB, R24, gsb0 ;  /* 0x43e00008a0187df0 */ /* 0x000fe20008000818 */
[----:B------:R-:W-:Y:S01]  /*4d30*/  UMOV UR10, UR4 ;  /* 0x00000004000a7c82 */ /* 0x000fe20008000000 */
[----:B------:R-:W-:Y:S01]  /*4d40*/  UMOV UR11, 0x40000040 ;  /* 0x40000040000b7882 */ /* 0x000fe20000000000 */
[----:B------:R-:W-:Y:S01]  /*4d50*/  UMOV UR4, URZ ;  /* 0x0000003f00047c82 */ /* 0x000fe20008000000 */
[----:B------:R-:W-:Y:S02]  /*4d60*/  WARPGROUP.DEPBAR.LE gsb0, 0x0 ;  /* 0x00008000000079c5 */ /* 0x000fe40000010000 */
[----:B------:R-:W-:-:S15]  /*4d70*/  WARPGROUP.ARRIVE ;  /* 0x00000000000079c5 */ /* 0x000fde0000000000 */
[----:B------:R-:W-:-:S07]  /*4d80*/  NOP ;  /* 0x0000000000007918 */ /* 0x000fce0000000000 */
[----:B------:R-:W-:Y:S03]  /*4d90*/  HGMMA.64x256x16.F32 R24, R164, gdesc[UR8].tnspB, R24, gsb0 ;  /* 0x43e00008a4187df0 */ /* 0x000fe60008000818 */
[----:B------:R-:W-:Y:S02]  /*4da0*/  WARPGROUP.DEPBAR.LE gsb0, 0x0 ;  /* 0x00008000000079c5 */ /* 0x000fe40000010000 */
[----:B------:R-:W-:Y:S01]  /*4db0*/  @!PT LDS RZ, [RZ] ;  /* 0x00000000fffff984 */ /* 0x000fe20000000800 */
[----:B------:R-:W-:Y:S01]  /*4dc0*/  @!PT LDS RZ, [RZ] ;  /* 0x00000000fffff984 */ /* 0x000fe20000000800 */
[----:B------:R-:W-:Y:S01]  /*4dd0*/  @!PT LDS RZ, [RZ] ;  /* 0x00000000fffff984 */ /* 0x000fe20000000800 */
[----:B------:R-:W-:Y:S01]  /*4de0*/  @!PT LDS RZ, [RZ] ;  /* 0x00000000fffff984 */ /* 0x000fe20000000800 */
[----:B------:R4:W-:Y:S06]  /*4df0*/  MEMBAR.ALL.CTA ;  /* 0x0000000000007992 */ /* 0x0009ec0000008000 */
[----:B----4-:R-:W4:Y:S02]  /*4e00*/  FENCE.VIEW.ASYNC.S ;  /* 0x00000000000073c6 */ /* 0x010f240000000000 */
[----:B----4-:R-:W-:Y:S01]  /*4e10*/  NOP ;  /* 0x0000000000007918 */ /* 0x010fe20000000000 */
[----:B------:R-:W-:Y:S06]  /*4e20*/  BAR.ARV 0xe, 0x100 ;  /* 0x0384000000007b1d */ /* 0x000fec0000002000 */
[----:B------:R-:W-:Y:S05]  /*4e30*/  @!P0 BRA `(.L_x_34) ;  /* 0x0000000000048947 */ /* 0x000fea0003800000 */
[----:B------:R-:W-:Y:S01]  /*4e40*/  BPT.TRAP 0x1 ;  /* 0x000000040000795c */ /* 0x000fe20000300000 */
.L_x_34:
[----:B------:R-:W-:Y:S02]  /*4e50*/  UIADD3 UR44, UR44, -0x2, URZ ;  /* 0xfffffffe2c2c7890 */ /* 0x000fe4000fffe03f */
[----:B------:R-:W-:Y:S02]  /*4e60*/  UIADD3 UR5, UR41, 0x28c60, URZ ;  /* 0x00028c6029057890 */ /* 0x000fe4000fffe03f */
[----:B------:R-:W-:Y:S02]  /*4e70*/  UISETP.GE.AND UP0, UPT, UR44, UR40, UPT ;  /* 0x000000282c00728c */ /* 0x000fe4000bf06270 */
[----:B------:R-:W-:-:S04]  /*4e80*/  UPRMT UR5, UR42, 0x654, UR5 ;  /* 0x000006542a057896 */ /* 0x000fc80008000005 */
[----:B------:R-:W-:-:S05]  /*4e90*/  PLOP3.LUT P1, PT, PT, PT, UP0, 0x80, 0x0 ;  /* 0x000000000000781c */ /* 0x000fca0003f2f008 */
[----:B------:R-:W-:Y:S08]  /*4ea0*/  SYNCS.ARRIVE.TRANS64.RED.A1T0 RZ, [UR5], RZ ;  /* 0x000000ffffff79a7 */ /* 0x000ff00008100405 */
[----:B------:R-:W-:Y:S05]  /*4eb0*/  @!P1 BRA `(.L_x_35) ;  /* 0x0000001c003c9947 */ /* 0x000fea0003800000 */
[----:B------:R-:W-:Y:S01]  /*4ec0*/  UMOV UR4, URZ ;  /* 0x0000003f00047c82 */ /* 0x000fe20008000000 */
[----:B------:R-:W-:Y:S01]  /*4ed0*/  UMOV UR5, URZ ;  /* 0x0000003f00057c82 */ /* 0x000fe20008000000 */
[----:B------:R-:W-:Y:S01]  /*4ee0*/  ULDC UR28, c[0x0][0x9d8] ;  /* 0x00027600001c7ab9 */ /* 0x000fe20000000800 */
[----:B------:R-:W-:-:S05]  /*4ef0*/  ULDC UR27, c[0x0][0x988] ;  /* 0x00026200001b7ab9 */ /* 0x000fca0000000800 */
.L_x_46:
[----:B------:R-:W-:Y:S01]  /*4f00*/  UIADD3 UR7, UR5, 0x1, URZ ;  /* 0x0000000105077890 */ /* 0x000fe2000fffe03f */
[----:B012---:R-:W-:Y:S01]  /*4f10*/  IMAD.U32 R11, RZ, RZ, UR44 ;  /* 0x0000002cff0b7e24 */ /* 0x007fe2000f8e00ff */
[----:B------:R-:W-:Y:S02]  /*4f20*/  UIADD3 UR44, UR44, -0x1, URZ ;  /* 0xffffffff2c2c7890 */ /* 0x000fe4000fffe03f */
[----:B------:R-:W-:Y:S02]  /*4f30*/  UISETP.NE.AND UP0, UPT, UR7, 0x2, UPT ;  /* 0x000000020700788c */ /* 0x000fe4000bf05270 */
[----:B------:R-:W-:Y:S02]  /*4f40*/  ISETP.GT.AND P1, PT, R11, UR40, PT ;  /* 0x000000280b007c0c */ /* 0x000fe4000bf24270 */
[----:B------:R-:W-:Y:S02]  /*4f50*/  USEL UR10, URZ, 0x1, UP0 ;  /* 0x000000013f0a7887 */ /* 0x000fe40008000000 */
[----:B------:R-:W-:-:S02]  /*4f60*/  USEL UR25, UR7, URZ, UP0 ;  /* 0x0000003f07197287 */ /* 0x000fc40008000000 */
[----:B------:R-:W-:Y:S01]  /*4f70*/  ULOP3.LUT UR4, UR4, UR10, URZ, 0x3c, !UPT ;  /* 0x0000000a04047292 */ /* 0x000fe2000f8e3c3f */
[----:B------:R-:W-:Y:S11]  /*4f80*/  @!P0 BRA `(.L_x_36) ;  /* 0x0000000000048947 */ /* 0x000ff60003800000 */
[----:B------:R-:W-:Y:S01]  /*4f90*/  BPT.TRAP 0x1 ;  /* 0x000000040000795c */ /* 0x000fe20000300000 */
.L_x_36:
[----:B------:R-:W-:Y:S01]  /*4fa0*/  ULEA UR26, UR25, UR41, 0x3 ;  /* 0x00000029191a7291 */ /* 0x000fe2000f8e183f */
[----:B------:R-:W-:-:S04]  /*4fb0*/  MOV R11, UR4 ;  /* 0x00000004000b7c02 */ /* 0x000fc80008000f00 */
[----:B------:R-:W-:-:S04]  /*4fc0*/  SHF.L.U32 R11, R11, 0x1f, RZ ;  /* 0x0000001f0b0b7819 */ /* 0x000fc800000006ff */
[----:B------:R0:W1:Y:S01]  /*4fd0*/  SYNCS.PHASECHK.TRANS64.TRYWAIT P2, [UR26+0x28c30], R11 ;  /* 0x028c300bff0075a7 */ /* 0x000062000804015a */
[----:B------:R-:W-:Y:S05]  /*4fe0*/  @!P0 BRA `(.L_x_37) ;  /* 0x0000000000048947 */ /* 0x000fea0003800000 */
[----:B------:R-:W-:Y:S01]  /*4ff0*/  BPT.TRAP 0x1 ;  /* 0x000000040000795c */ /* 0x000fe20000300000 */
.L_x_37:
[----:B-1----:R-:W-:Y:S05]  /*5000*/  @P2 BRA `(.L_x_38) ;  /* 0x0000000000082947 */ /* 0x002fea0003800000 */
[----:B------:R-:W1:Y:S02]  /*5010*/  SYNCS.PHASECHK.TRANS64.TRYWAIT P2, [UR26+0x28c30], R11 ;  /* 0x028c300bff0075a7 */ /* 0x000e64000804015a */
[----:B-1----:R-:W-:Y:S05]  /*5020*/  @!P2 BRA `(.L_x_39) ;  /* 0x0000008400a0a947 */ /* 0x002fea0003800000 */
.L_x_38:
[----:B------:R-:W-:Y:S01]  /*5030*/  ULEA UR10, UR25, UR6, 0x9 ;  /* 0x00000006190a7291 */ /* 0x000fe2000f8e483f */
[----:B---3--:R-:W-:Y:S01]  /*5040*/  WARPGROUP.ARRIVE ;  /* 0x00000000000079c5 */ /* 0x008fe20000000000 */
[----:B------:R-:W-:Y:S01]  /*5050*/  UMOV UR11, 0x40000040 ;  /* 0x40000040000b7882 */ /* 0x000fe20000000000 */
[----:B------:R-:W-:Y:S01]  /*5060*/  UMOV UR15, 0x40000040 ;  /* 0x40000040000f7882 */ /* 0x000fe20000000000 */
[----:B------:R-:W-:Y:S02]  /*5070*/  UIADD3 UR14, UR10, 0x2, URZ ;  /* 0x000000020a0e7890 */ /* 0x000fe4000fffe03f */
[----:B------:R-:W-:Y:S01]  /*5080*/  UIADD3 UR18, UR10, 0x4, URZ ;  /* 0x000000040a127890 */ /* 0x000fe2000fffe03f */
[----:B------:R-:W-:Y:S02]  /*5090*/  UMOV UR19, 0x40000040 ;  /* 0x4000004000137882 */ /* 0x000fe40000000000 */
[----:B------:R-:W-:Y:S01]  /*50a0*/  HGMMA.64x64x16.F32 R152, gdesc[UR8], RZ, !UPT, gsb0 ;  /* 0x00e00000089879f0 */ /* 0x000fe2000c0008ff */
[----:B------:R-:W-:Y:S01]  /*50b0*/  UIADD3 UR22, UR10, 0x6, URZ ;  /* 0x000000060a167890 */ /* 0x000fe2000fffe03f */
[----:B------:R-:W-:Y:S01]  /*50c0*/  UMOV UR23, 0x40000040 ;  /* 0x4000004000177882 */ /* 0x000fe20000000000 */
[----:B------:R-:W-:-:S02]  /*50d0*/  WARPGROUP.DEPBAR.LE gsb0, 0x0 ;  /* 0x00008000000079c5 */ /* 0x000fc40000010000 */
        /* <DEDUP_REMOVED lines=11> */
.L_x_40:
[----:B------:R-:W-:Y:S01]  /*5190*/  FMUL.FTZ R17, R152, UR28 ;  /* 0x0000001c98117c20 */ /* 0x000fe20008410000 */
[----:B------:R-:W-:Y:S01]  /*51a0*/  FMUL.FTZ R16, R153, UR28 ;  /* 0x0000001c99107c20 */ /* 0x000fe20008410000 */
[----:B------:R-:W-:Y:S01]  /*51b0*/  FMUL.FTZ R18, R156, UR28 ;  /* 0x0000001c9c127c20 */ /* 0x000fe20008410000 */
[----:B------:R-:W-:Y:S01]  /*51c0*/  FMUL.FTZ R19, R157, UR28 ;  /* 0x0000001c9d137c20 */ /* 0x000fe20008410000 */
[----:B------:R-:W-:Y:S01]  /*51d0*/  FMUL.FTZ R20, R160, UR28 ;  /* 0x0000001ca0147c20 */ /* 0x000fe20008410000 */
[----:B------:R-:W-:Y:S01]  /*51e0*/  FMUL.FTZ R21, R161, UR28 ;  /* 0x0000001ca1157c20 */ /* 0x000fe20008410000 */
[----:B------:R-:W2:Y:S01]  /*51f0*/  MUFU.TANH R17, R17 ;  /* 0x0000001100117308 */ /* 0x000ea20000002400 */
[----:B------:R-:W-:Y:S01]  /*5200*/  FMUL.FTZ R22, R164, UR28 ;  /* 0x0000001ca4167c20 */ /* 0x000fe20008410000 */
[----:B------:R-:W-:Y:S01]  /*5210*/  FMUL.FTZ R23, R165, UR28 ;  /* 0x0000001ca5177c20 */ /* 0x000fe20008410000 */
[----:B------:R-:W-:Y:S01]  /*5220*/  FMUL.FTZ R14, R158, UR28 ;  /* 0x0000001c9e0e7c20 */ /* 0x000fe20008410000 */
[----:B------:R-:W-:Y:S01]  /*5230*/  FMUL.FTZ R152, R168, UR28 ;  /* 0x0000001ca8987c20 */ /* 0x000fe20008410000 */
[----:B------:R-:W-:Y:S01]  /*5240*/  FMUL.FTZ R153, R169, UR28 ;  /* 0x0000001ca9997c20 */ /* 0x000fe20008410000 */
[----:B------:R-:W-:Y:S01]  /*5250*/  FMUL.FTZ R13, R154, UR28 ;  /* 0x0000001c9a0d7c20 */ /* 0x000fe20008410000 */
[----:B------:R-:W-:Y:S01]  /*5260*/  FMUL.FTZ R154, R172, UR28 ;  /* 0x0000001cac9a7c20 */ /* 0x000fe20008410000 */
[----:B------:R-:W3:Y:S01]  /*5270*/  MUFU.TANH R16, R16 ;  /* 0x0000001000107308 */ /* 0x000ee20000002400 */
[----:B------:R-:W-:Y:S01]  /*5280*/  FMUL.FTZ R15, R159, UR28 ;  /* 0x0000001c9f0f7c20 */ /* 0x000fe20008410000 */
[----:B-1----:R-:W-:Y:S01]  /*5290*/  FMUL.FTZ R12, R155, UR28 ;  /* 0x0000001c9b0c7c20 */ /* 0x002fe20008410000 */
[----:B------:R-:W-:Y:S01]  /*52a0*/  FMUL.FTZ R155, R173, UR28 ;  /* 0x0000001cad9b7c20 */ /* 0x000fe20008410000 */
[----:B------:R-:W-:Y:S01]  /*52b0*/  FMUL.FTZ R156, R176, UR28 ;  /* 0x0000001cb09c7c20 */ /* 0x000fe20008410000 */
[----:B------:R-:W-:Y:S01]  /*52c0*/  FMUL.FTZ R165, R171, UR28 ;  /* 0x0000001caba57c20 */ /* 0x000fe20008410000 */
[----:B------:R-:W-:Y:S01]  /*52d0*/  UMOV UR7, UR27 ;  /* 0x0000001b00077c82 */ /* 0x000fe20008000000 */
[----:B------:R-:W-:Y:S01]  /*52e0*/  FMUL.FTZ R172, R182, UR28 ;  /* 0x0000001cb6ac7c20 */ /* 0x000fe20008410000 */
[----:B------:R-:W1:Y:S01]  /*52f0*/  MUFU.TANH R18, R18 ;  /* 0x0000001200127308 */ /* 0x000e620000002400 */
[----:B--2---:R-:W-:Y:S01]  /*5300*/  FMNMX.FTZ R157, R17, R0, !PT ;  /* 0x00000000119d7209 */ /* 0x004fe20007810000 */
[----:B------:R-:W-:Y:S01]  /*5310*/  FMUL.FTZ R173, R183, UR28 ;  /* 0x0000001cb7ad7c20 */ /* 0x000fe20008410000 */
[----:B------:R-:W-:Y:S01]  /*5320*/  ISETP.NE.AND P2, PT, R3, RZ, PT ;  /* 0x000000ff0300720c */ /* 0x000fe20003f45270 */
[----:B------:R-:W-:-:S04]  /*5330*/  UIADD3 UR10, UR26, 0x28c40, URZ ;  /* 0x00028c401a0a7890 */ /* 0x000fc8000fffe03f */
[----:B------:R-:W2:Y:S01]  /*5340*/  MUFU.TANH R19, R19 ;  /* 0x0000001300137308 */ /* 0x000ea20000002400 */
[----:B---3--:R-:W-:Y:S01]  /*5350*/  FMNMX.FTZ R157, R16, R157, !PT ;  /* 0x0000009d109d7209 */ /* 0x008fe20007810000 */
[----:B------:R-:W-:-:S06]  /*5360*/  UPRMT UR10, UR42, 0x654, UR10 ;  /* 0x000006542a0a7896 */ /* 0x000fcc000800000a */
[----:B------:R-:W3:Y:S01]  /*5370*/  MUFU.TANH R20, R20 ;  /* 0x0000001400147308 */ /* 0x000ee20000002400 */
[----:B-1----:R-:W-:Y:S02]  /*5380*/  FMNMX.FTZ R158, R18, R157, !PT ;  /* 0x0000009d129e7209 */ /* 0x002fe40007810000 */
[----:B------:R-:W-:Y:S05]  /*5390*/  SYNCS.ARRIVE.TRANS64.RED.A1T0 RZ, [UR10], RZ ;  /* 0x000000ffffff79a7 */ /* 0x000fea000810040a */
[----:B------:R-:W1:Y:S01]  /*53a0*/  MUFU.TANH R21, R21 ;  /* 0x0000001500157308 */ /* 0x000e620000002400 */
[----:B--2---:R-:W-:-:S07]  /*53b0*/  FMNMX.FTZ R157, R19, R158, !PT ;  /* 0x0000009e139d7209 */ /* 0x004fce0007810000 */
[----:B------:R-:W2:Y:S01]  /*53c0*/  MUFU.TANH R22, R22 ;  /* 0x0000001600167308 */ /* 0x000ea20000002400 */
[----:B---3--:R-:W-:Y:S01]  /*53d0*/  FMNMX.FTZ R158, R20, R157, !PT ;  /* 0x0000009d149e7209 */ /* 0x008fe20007810000 */
[----:B------:R-:W-:-:S06]  /*53e0*/  FMUL.FTZ R157, R177, UR28 ;  /* 0x0000001cb19d7c20 */ /* 0x000fcc0008410000 */
[----:B------:R-:W3:Y:S01]  /*53f0*/  MUFU.TANH R23, R23 ;  /* 0x0000001700177308 */ /* 0x000ee20000002400 */
[----:B-1----:R-:W-:Y:S01]  /*5400*/  FMNMX.FTZ R159, R21, R158, !PT ;  /* 0x0000009e159f7209 */ /* 0x002fe20007810000 */
[----:B------:R-:W-:-:S06]  /*5410*/  FMUL.FTZ R158, R180, UR28 ;  /* 0x0000001cb49e7c20 */ /* 0x000fcc0008410000 */
[----:B------:R-:W1:Y:S01]  /*5420*/  MUFU.TANH R152, R152 ;  /* 0x0000009800987308 */ /* 0x000e620000002400 */
[----:B--2---:R-:W-:-:S07]  /*5430*/  FMNMX.FTZ R160, R22, R159, !PT ;  /* 0x0000009f16a07209 */ /* 0x004fce0007810000 */
[----:B------:R-:W2:Y:S01]  /*5440*/  MUFU.TANH R153, R153 ;  /* 0x0000009900997308 */ /* 0x000ea20000002400 */
[----:B---3--:R-:W-:-:S07]  /*5450*/  FMNMX.FTZ R159, R23, R160, !PT ;  /* 0x000000a0179f7209 */ /* 0x008fce0007810000 */
[----:B------:R-:W3:Y:S01]  /*5460*/  MUFU.TANH R154, R154 ;  /* 0x0000009a009a7308 */ /* 0x000ee20000002400 */
[----:B-1----:R-:W-:Y:S01]  /*5470*/  FMNMX.FTZ R160, R152, R159, !PT ;  /* 0x0000009f98a07209 */ /* 0x002fe20007810000 */
[----:B------:R-:W-:-:S06]  /*5480*/  FMUL.FTZ R159, R181, UR28 ;  /* 0x0000001cb59f7c20 */ /* 0x000fcc0008410000 */
[----:B------:R-:W1:Y:S01]  /*5490*/  MUFU.TANH R155, R155 ;  /* 0x0000009b009b7308 */ /* 0x000e620000002400 */
[----:B--2---:R-:W-:Y:S01]  /*54a0*/  FMNMX.FTZ R161, R153, R160, !PT ;  /* 0x000000a099a17209 */ /* 0x004fe20007810000 */
[----:B------:R-:W-:-:S06]  /*54b0*/  FMUL.FTZ R160, R162, UR28 ;  /* 0x0000001ca2a07c20 */ /* 0x000fcc0008410000 */
[----:B------:R-:W2:Y:S01]  /*54c0*/  MUFU.TANH R156, R156 ;  /* 0x0000009c009c7308 */ /* 0x000ea20000002400 */
[----:B---3--:R-:W-:-:S07]  /*54d0*/  FMNMX.FTZ R164, R154, R161, !PT ;  /* 0x000000a19aa47209 */ /* 0x008fce0007810000 */
[----:B------:R-:W3:Y:S01]  /*54e0*/  MUFU.TANH R157, R157 ;  /* 0x0000009d009d7308 */ /* 0x000ee20000002400 */
[----:B-1----:R-:W-:-:S07]  /*54f0*/  FMNMX.FTZ R161, R155, R164, !PT ;  /* 0x000000a49ba17209 */ /* 0x002fce0007810000 */
[----:B------:R-:W1:Y:S01]  /*5500*/  MUFU.TANH R158, R158 ;  /* 0x0000009e009e7308 */ /* 0x000e620000002400 */
[----:B--2---:R-:W-:Y:S01]  /*5510*/  FMNMX.FTZ R162, R156, R161, !PT ;  /* 0x000000a19ca27209 */ /* 0x004fe20007810000 */
[----:B------:R-:W-:-:S06]  /*5520*/  FMUL.FTZ R161, R163, UR28 ;  /* 0x0000001ca3a17c20 */ /* 0x000fcc0008410000 */
[----:B------:R-:W2:Y:S01]  /*5530*/  MUFU.TANH R159, R159 ;  /* 0x0000009f009f7308 */ /* 0x000ea20000002400 */
[----:B---3--:R-:W-:Y:S01]  /*5540*/  FMNMX.FTZ R163, R157, R162, !PT ;  /* 0x000000a29da37209 */ /* 0x008fe20007810000 */
[----:B------:R-:W-:Y:S01]  /*5550*/  FMUL.FTZ R162, R166, UR28 ;  /* 0x0000001ca6a27c20 */ /* 0x000fe20008410000 */
[----:B------:R-:W-:-:S05]  /*5560*/  FMUL.FTZ R166, R174, UR28 ;  /* 0x0000001caea67c20 */ /* 0x000fca0008410000 */
[----:B------:R-:W3:Y:S01]  /*5570*/  MUFU.TANH R13, R13 ;  /* 0x0000000d000d7308 */ /* 0x000ee20000002400 */
[----:B-1----:R-:W-:Y:S01]  /*5580*/  FMNMX.FTZ R164, R158, R163, !PT ;  /* 0x000000a39ea47209 */ /* 0x002fe20007810000 */
[----:B------:R-:W-:Y:S01]  /*5590*/  FMUL.FTZ R163, R167, UR28 ;  /* 0x0000001ca7a37c20 */ /* 0x000fe20008410000 */
[----:B------:R-:W-:-:S05]  /*55a0*/  FMUL.FTZ R167, R175, UR28 ;  /* 0x0000001cafa77c20 */ /* 0x000fca0008410000 */
[----:B------:R-:W1:Y:S01]  /*55b0*/  MUFU.TANH R12, R12 ;  /* 0x0000000c000c7308 */ /* 0x000e620000002400 */
[----:B--2---:R-:W-:Y:S01]  /*55c0*/  FMNMX.FTZ R168, R159, R164, !PT ;  /* 0x000000a49fa87209 */ /* 0x004fe20007810000 */
[----:B------:R-:W-:Y:S01]  /*55d0*/  FMUL.FTZ R164, R170, UR28 ;  /* 0x0000001caaa47c20 */ /* 0x000fe20008410000 */
[----:B------:R-:W-:-:S03]  /*55e0*/  FMUL.FTZ R170, R179, UR28 ;  /* 0x0000001cb3aa7c20 */ /* 0x000fc60008410000 */
[----:B------:R-:W2:Y:S02]  /*55f0*/  SHFL.BFLY PT, R169, R168, 0x2, 0x1f ;  /* 0x0c401f00a8a97f89 */ /* 0x000ea400000e0000 */
[----:B------:R-:W4:Y:S08]  /*5600*/  MUFU.TANH R14, R14 ;  /* 0x0000000e000e7308 */ /* 0x000f300000002400 */
[----:B------:R-:W5:Y:S08]  /*5610*/  MUFU.TANH R15, R15 ;  /* 0x0000000f000f7308 */ /* 0x000f700000002400 */
[----:B------:R-:W0:Y:S01]  /*5620*/  MUFU.TANH R160, R160 ;  /* 0x000000a000a07308 */ /* 0x000e220000002400 */
[----:B--2---:R-:W-:Y:S01]  /*5630*/  FMNMX.FTZ R171, R168, R169, !PT ;  /* 0x000000a9a8ab7209 */ /* 0x004fe20007810000 */
[----:B------:R-:W-:Y:S01]  /*5640*/  FMUL.FTZ R168, R178, UR28 ;  /* 0x0000001cb2a87c20 */ /* 0x000fe20008410000 */
[----:B---3--:R-:W-:-:S05]  /*5650*/  FMNMX.FTZ R169, R13, R2, !PT ;  /* 0x000000020da97209 */ /* 0x008fca0007810000 */
[----:B------:R-:W2:Y:S01]  /*5660*/  MUFU.TANH R161, R161 ;  /* 0x000000a100a17308 */ /* 0x000ea20000002400 */
[----:B------:R-:W3:Y:S01]  /*5670*/  SHFL.BFLY PT, R176, R171, 0x1, 0x1f ;  /* 0x0c201f00abb07f89 */ /* 0x000ee200000e0000 */
[----:B-1----:R-:W-:-:S04]  /*5680*/  FMNMX.FTZ R169, R12, R169, !PT ;  /* 0x000000a90ca97209 */ /* 0x002fc80007810000 */
[----:B----4-:R-:W-:Y:S02]  /*5690*/  FMNMX.FTZ R174, R14, R169, !PT ;  /* 0x000000a90eae7209 */ /* 0x010fe40007810000 */
[----:B------:R-:W1:Y:S02]  /*56a0*/  MUFU.TANH R162, R162 ;  /* 0x000000a200a27308 */ /* 0x000e640000002400 */
[----:B-----5:R-:W-:-:S04]  /*56b0*/  FMNMX.FTZ R169, R15, R174, !PT ;  /* 0x000000ae0fa97209 */ /* 0x020fc80007810000 */
[----:B0-----:R-:W-:Y:S02]  /*56c0*/  FMNMX.FTZ R174, R160, R169, !PT ;  /* 0x000000a9a0ae7209 */ /* 0x001fe40007810000 */
[----:B------:R-:W0:Y:S08]  /*56d0*/  MUFU.TANH R163, R163 ;  /* 0x000000a300a37308 */ /* 0x000e300000002400 */
[----:B------:R-:W4:Y:S01]  /*56e0*/  MUFU.TANH R164, R164 ;  /* 0x000000a400a47308 */ /* 0x000f220000002400 */
[----:B---3--:R-:W-:-:S02]  /*56f0*/  FMNMX.FTZ R169, R171, R176, !PT ;  /* 0x000000b0aba97209 */ /* 0x008fc40007810000 */
[----:B--2---:R-:W-:-:S03]  /*5700*/  FMNMX.FTZ R171, R161, R174, !PT ;  /* 0x000000aea1ab7209 */ /* 0x004fc60007810000 */
[C---:B------:R-:W-:Y:S02]  /*5710*/  FADD.FTZ R174, -R169.reuse, R0 ;  /* 0x00000000a9ae7221 */ /* 0x040fe40000010100 */
[----:B------:R-:W2:Y:S01]  /*5720*/  MUFU.TANH R165, R165 ;  /* 0x000000a500a57308 */ /* 0x000ea20000002400 */
[----:B-1----:R-:W-:Y:S01]  /*5730*/  FMNMX.FTZ R0, R162, R171, !PT ;  /* 0x000000aba2007209 */ /* 0x002fe20007810000 */
[----:B------:R-:W-:Y:S01]  /*5740*/  FMUL.FTZ R180, R169, UR7 ;  /* 0x00000007a9b47c20 */ /* 0x000fe20008410000 */
[----:B------:R-:W-:Y:S02]  /*5750*/  FMUL.FTZ R171, R174, UR7 ;  /* 0x00000007aeab7c20 */ /* 0x000fe40008410000 */
[----:B0-----:R-:W-:Y:S01]  /*5760*/  FMNMX.FTZ R175, R163, R0, !PT ;  /* 0x00000000a3af7209 */ /* 0x001fe20007810000 */
[--C-:B------:R-:W-:Y:S01]  /*5770*/  FFMA.FTZ R176, R17, UR7, -R180.reuse ;  /* 0x0000000711b07c23 */ /* 0x100fe200080108b4 */
[--C-:B------:R-:W-:Y:S01]  /*5780*/  FFMA.FTZ R19, R19, UR7, -R180.reuse ;  /* 0x0000000713137c23 */ /* 0x100fe200080108b4 */
[----:B------:R-:W0:Y:S01]  /*5790*/  MUFU.TANH R166, R166 ;  /* 0x000000a600a67308 */ /* 0x000e220000002400 */
[----:B----4-:R-:W-:Y:S01]  /*57a0*/  FMNMX.FTZ R0, R164, R175, !PT ;  /* 0x000000afa4007209 */ /* 0x010fe20007810000 */
[--C-:B------:R-:W-:Y:S01]  /*57b0*/  FFMA.FTZ R21, R21, UR7, -R180.reuse ;  /* 0x0000000715157c23 */ /* 0x100fe200080108b4 */
[----:B------:R-:W-:Y:S01]  /*57c0*/  FFMA.FTZ R179, R155, UR7, -R180 ;  /* 0x000000079bb37c23 */ /* 0x000fe200080108b4 */
[----:B------:R-:W-:-:S02]  /*57d0*/  IMAD.U32 R155, RZ, RZ, UR5 ;  /* 0x00000005ff9b7e24 */ /* 0x000fc4000f8e00ff */
[--C-:B------:R-:W-:Y:S01]  /*57e0*/  FFMA.FTZ R181, R157, UR7, -R180.reuse ;  /* 0x000000079db57c23 */ /* 0x100fe200080108b4 */
[--C-:B------:R-:W-:Y:S01]  /*57f0*/  FFMA.FTZ R178, R158, UR7, -R180.reuse ;  /* 0x000000079eb27c23 */ /* 0x100fe200080108b4 */
[--C-:B------:R-:W-:Y:S01]  /*5800*/  FFMA.FTZ R23, R23, UR7, -R180.reuse ;  /* 0x0000000717177c23 */ /* 0x100fe200080108b4 */
[----:B------:R-:W1:Y:S01]  /*5810*/  MUFU.TANH R167, R167 ;  /* 0x000000a700a77308 */ /* 0x000e620000002400 */
[----:B--2---:R-:W-:Y:S01]  /*5820*/  FMNMX.FTZ R17, R165, R0, !PT ;  /* 0x00000000a5117209 */ /* 0x004fe20007810000 */
[----:B------:R-:W-:-:S06]  /*5830*/  FFMA.FTZ R183, R159, UR7, -R180 ;  /* 0x000000079fb77c23 */ /* 0x000fcc00080108b4 */
[----:B------:R-:W2:Y:S01]  /*5840*/  MUFU.TANH R168, R168 ;  /* 0x000000a800a87308 */ /* 0x000ea20000002400 */
[----:B0-----:R-:W-:Y:S01]  /*5850*/  FMNMX.FTZ R174, R166, R17, !PT ;  /* 0x00000011a6ae7209 */ /* 0x001fe20007810000 */
[--C-:B------:R-:W-:Y:S01]  /*5860*/  FFMA.FTZ R17, R16, UR7, -R180.reuse ;  /* 0x0000000710117c23 */ /* 0x100fe200080108b4 */
[----:B------:R-:W-:-:S05]  /*5870*/  FFMA.FTZ R16, R18, UR7, -R180 ;  /* 0x0000000712107c23 */ /* 0x000fca00080108b4 */
[----:B------:R-:W0:Y:S01]  /*5880*/  MUFU.TANH R170, R170 ;  /* 0x000000aa00aa7308 */ /* 0x000e220000002400 */
[----:B-1----:R-:W-:-:S07]  /*5890*/  FMNMX.FTZ R175, R167, R174, !PT ;  /* 0x000000aea7af7209 */ /* 0x002fce0007810000 */
[----:B------:R-:W1:Y:S01]  /*58a0*/  MUFU.TANH R172, R172 ;  /* 0x000000ac00ac7308 */ /* 0x000e620000002400 */
[----:B--2---:R-:W-:-:S07]  /*58b0*/  FMNMX.FTZ R175, R168, R175, !PT ;  /* 0x000000afa8af7209 */ /* 0x004fce0007810000 */
[----:B------:R-:W2:Y:S01]  /*58c0*/  MUFU.TANH R173, R173 ;  /* 0x000000ad00ad7308 */ /* 0x000ea20000002400 */
[----:B0-----:R-:W-:-:S07]  /*58d0*/  FMNMX.FTZ R175, R170, R175, !PT ;  /* 0x000000afaaaf7209 */ /* 0x001fce0007810000 */
[----:B------:R-:W0:Y:S01]  /*58e0*/  MUFU.EX2 R171, R171 ;  /* 0x000000ab00ab7308 */ /* 0x000e220000000800 */
[----:B-1----:R-:W-:-:S07]  /*58f0*/  FMNMX.FTZ R18, R172, R175, !PT ;  /* 0x000000afac127209 */ /* 0x002fce0007810000 */
[----:B------:R1:W3:Y:S01]  /*5900*/  MUFU.EX2 R0, R176 ;  /* 0x000000b000007308 */ /* 0x0002e20000000800 */
[----:B--2---:R-:W-:Y:S01]  /*5910*/  FMNMX.FTZ R174, R173, R18, !PT ;  /* 0x00000012adae7209 */ /* 0x004fe20007810000 */
[--C-:B------:R-:W-:Y:S01]  /*5920*/  FFMA.FTZ R18, R20, UR7, -R180.reuse ;  /* 0x0000000714127c23 */ /* 0x100fe200080108b4 */
[--C-:B------:R-:W-:Y:S01]  /*5930*/  FFMA.FTZ R20, R22, UR7, -R180.reuse ;  /* 0x0000000716147c23 */ /* 0x100fe200080108b4 */
[--C-:B------:R-:W-:Y:S02]  /*5940*/  FFMA.FTZ R22, R152, UR7, -R180.reuse ;  /* 0x0000000798167c23 */ /* 0x100fe400080108b4 */
[----:B------:R-:W2:Y:S02]  /*5950*/  SHFL.BFLY PT, R175, R174, 0x2, 0x1f ;  /* 0x0c401f00aeaf7f89 */ /* 0x000ea400000e0000 */
[----:B------:R-:W-:Y:S01]  /*5960*/  MUFU.EX2 R17, R17 ;  /* 0x0000001100117308 */ /* 0x000fe20000000800 */
[----:B-1----:R-:W-:Y:S01]  /*5970*/  FFMA.FTZ R176, R156, UR7, -R180 ;  /* 0x000000079cb07c23 */ /* 0x002fe200080108b4 */
[-C--:B0-----:R-:W-:Y:S01]  /*5980*/  FMUL.FTZ R24, R24, R171.reuse ;  /* 0x000000ab18187220 */ /* 0x081fe20000410000 */
[-C--:B------:R-:W-:Y:S01]  /*5990*/  FMUL.FTZ R25, R25, R171.reuse ;  /* 0x000000ab19197220 */ /* 0x080fe20000410000 */
[-C--:B------:R-:W-:Y:S01]  /*59a0*/  FMUL.FTZ R28, R28, R171.reuse ;  /* 0x000000ab1c1c7220 */ /* 0x080fe20000410000 */
[-C--:B------:R-:W-:Y:S01]  /*59b0*/  FMUL.FTZ R29, R29, R171.reuse ;  /* 0x000000ab1d1d7220 */ /* 0x080fe20000410000 */
[-C--:B------:R-:W-:Y:S01]  /*59c0*/  FMUL.FTZ R32, R32, R171.reuse ;  /* 0x000000ab20207220 */ /* 0x080fe20000410000 */
[-C--:B------:R-:W-:Y:S01]  /*59d0*/  FMUL.FTZ R33, R33, R171.reuse ;  /* 0x000000ab21217220 */ /* 0x080fe20000410000 */
[----:B------:R-:W-:Y:S01]  /*59e0*/  MUFU.EX2 R16, R16 ;  /* 0x0000001000107308 */ /* 0x000fe20000000800 */
[----:B---3--:R-:W-:Y:S01]  /*59f0*/  FFMA.FTZ R10, R171, R10, R0 ;  /* 0x0000000aab0a7223 */ /* 0x008fe20000010000 */
[-C--:B------:R-:W-:Y:S01]  /*5a00*/  FMUL.FTZ R36, R36, R171.reuse ;  /* 0x000000ab24247220 */ /* 0x080fe20000410000 */
[-C--:B------:R-:W-:Y:S01]  /*5a10*/  FMUL.FTZ R37, R37, R171.reuse ;  /* 0x000000ab25257220 */ /* 0x080fe20000410000 */
[-C--:B------:R-:W-:Y:S01]  /*5a20*/  FMUL.FTZ R40, R40, R171.reuse ;  /* 0x000000ab28287220 */ /* 0x080fe20000410000 */
[-C--:B------:R-:W-:Y:S01]  /*5a30*/  FMUL.FTZ R41, R41, R171.reuse ;  /* 0x000000ab29297220 */ /* 0x080fe20000410000 */
[-C--:B------:R-:W-:Y:S01]  /*5a40*/  FMUL.FTZ R44, R44, R171.reuse ;  /* 0x000000ab2c2c7220 */ /* 0x080fe20000410000 */
[-C--:B------:R-:W-:Y:S01]  /*5a50*/  FMUL.FTZ R45, R45, R171.reuse ;  /* 0x000000ab2d2d7220 */ /* 0x080fe20000410000 */
[----:B------:R-:W-:Y:S01]  /*5a60*/  MUFU.EX2 R19, R19 ;  /* 0x0000001300137308 */ /* 0x000fe20000000800 */
[-C--:B------:R-:W-:Y:S01]  /*5a70*/  FMUL.FTZ R48, R48, R171.reuse ;  /* 0x000000ab30307220 */ /* 0x080fe20000410000 */
[-C--:B------:R-:W-:Y:S01]  /*5a80*/  FMUL.FTZ R49, R49, R171.reuse ;  /* 0x000000ab31317220 */ /* 0x080fe20000410000 */
[-C--:B------:R-:W-:Y:S01]  /*5a90*/  FMUL.FTZ R52, R52, R171.reuse ;  /* 0x000000ab34347220 */ /* 0x080fe20000410000 */
[-C--:B------:R-:W-:Y:S01]  /*5aa0*/  FMUL.FTZ R53, R53, R171.reuse ;  /* 0x000000ab35357220 */ /* 0x080fe20000410000 */
[----:B------:R-:W-:Y:S01]  /*5ab0*/  FMUL.FTZ R56, R56, R171 ;  /* 0x000000ab38387220 */ /* 0x000fe20000410000 */
[----:B--2---:R-:W-:Y:S01]  /*5ac0*/  FMNMX.FTZ R152, R174, R175, !PT ;  /* 0x000000afae987209 */ /* 0x004fe20007810000 */
[--C-:B------:R-:W-:Y:S01]  /*5ad0*/  FFMA.FTZ R175, R153, UR7, -R180.reuse ;  /* 0x0000000799af7c23 */ /* 0x100fe200080108b4 */
[----:B------:R-:W-:Y:S01]  /*5ae0*/  MUFU.EX2 R18, R18 ;  /* 0x0000001200127308 */ /* 0x000fe20000000800 */
[----:B------:R-:W-:Y:S01]  /*5af0*/  FFMA.FTZ R174, R154, UR7, -R180 ;  /* 0x000000079aae7c23 */ /* 0x000fe200080108b4 */
[-C--:B------:R-:W-:Y:S01]  /*5b00*/  FMUL.FTZ R57, R57, R171.reuse ;  /* 0x000000ab39397220 */ /* 0x080fe20000410000 */
[----:B------:R-:W0:Y:S01]  /*5b10*/  SHFL.BFLY PT, R177, R152, 0x1, 0x1f ;  /* 0x0c201f0098b17f89 */ /* 0x000e2200000e0000 */
        /* <DEDUP_REMOVED lines=22> */
[----:B------:R-:W-:Y:S01]  /*5c80*/  FMUL.FTZ R97, R97, R171 ;  /* 0x000000ab61617220 */ /* 0x000fe20000410000 */
[----:B0-----:R-:W-:Y:S01]  /*5c90*/  FMNMX.FTZ R177, R152, R177, !PT ;  /* 0x000000b198b17209 */ /* 0x001fe20007810000 */
[-C--:B------:R-:W-:Y:S01]  /*5ca0*/  FMUL.FTZ R100, R100, R171.reuse ;  /* 0x000000ab64647220 */ /* 0x080fe20000410000 */
[-C--:B------:R-:W-:Y:S01]  /*5cb0*/  FMUL.FTZ R101, R101, R171.reuse ;  /* 0x000000ab65657220 */ /* 0x080fe20000410000 */
[-C--:B------:R-:W-:Y:S01]  /*5cc0*/  FMUL.FTZ R104, R104, R171.reuse ;  /* 0x000000ab68687220 */ /* 0x080fe20000410000 */
[-C--:B------:R-:W-:Y:S01]  /*5cd0*/  FMUL.FTZ R105, R105, R171.reuse ;  /* 0x000000ab69697220 */ /* 0x080fe20000410000 */
[C---:B------:R-:W-:Y:S01]  /*5ce0*/  FADD.FTZ R2, -R177.reuse, R2 ;  /* 0x00000002b1027221 */ /* 0x040fe20000010100 */
[----:B------:R-:W-:Y:S01]  /*5cf0*/  FMUL.FTZ R153, R177, UR7 ;  /* 0x00000007b1997c20 */ /* 0x000fe20008410000 */
[----:B------:R-:W-:Y:S01]  /*5d00*/  MUFU.EX2 R22, R22 ;  /* 0x0000001600167308 */ /* 0x000fe20000000800 */
[-C--:B------:R-:W-:Y:S01]  /*5d10*/  FMUL.FTZ R108, R108, R171.reuse ;  /* 0x000000ab6c6c7220 */ /* 0x080fe20000410000 */
[----:B------:R-:W-:Y:S01]  /*5d20*/  FMUL.FTZ R2, R2, UR7 ;  /* 0x0000000702027c20 */ /* 0x000fe20008410000 */
[--C-:B------:R-:W-:Y:S01]  /*5d30*/  FFMA.FTZ R13, R13, UR7, -R153.reuse ;  /* 0x000000070d0d7c23 */ /* 0x100fe20008010899 */
[--C-:B------:R-:W-:Y:S01]  /*5d40*/  FFMA.FTZ R12, R12, UR7, -R153.reuse ;  /* 0x000000070c0c7c23 */ /* 0x100fe20008010899 */
[--C-:B------:R-:W-:Y:S01]  /*5d50*/  FFMA.FTZ R14, R14, UR7, -R153.reuse ;  /* 0x000000070e0e7c23 */ /* 0x100fe20008010899 */
[--C-:B------:R-:W-:Y:S01]  /*5d60*/  FFMA.FTZ R15, R15, UR7, -R153.reuse ;  /* 0x000000070f0f7c23 */ /* 0x100fe20008010899 */
[--C-:B------:R-:W-:Y:S01]  /*5d70*/  FFMA.FTZ R160, R160, UR7, -R153.reuse ;  /* 0x00000007a0a07c23 */ /* 0x100fe20008010899 */
[----:B------:R-:W-:Y:S01]  /*5d80*/  MUFU.EX2 R2, R2 ;  /* 0x0000000200027308 */ /* 0x000fe20000000800 */
[--C-:B------:R-:W-:Y:S01]  /*5d90*/  FFMA.FTZ R161, R161, UR7, -R153.reuse ;  /* 0x00000007a1a17c23 */ /* 0x100fe20008010899 */
[--C-:B------:R-:W-:Y:S01]  /*5da0*/  FFMA.FTZ R162, R162, UR7, -R153.reuse ;  /* 0x00000007a2a27c23 */ /* 0x100fe20008010899 */
[--C-:B------:R-:W-:Y:S01]  /*5db0*/  FFMA.FTZ R163, R163, UR7, -R153.reuse ;  /* 0x00000007a3a37c23 */ /* 0x100fe20008010899 */
[--C-:B------:R-:W-:Y:S01]  /*5dc0*/  FFMA.FTZ R164, R164, UR7, -R153.reuse ;  /* 0x00000007a4a47c23 */ /* 0x100fe20008010899 */
[--C-:B------:R-:W-:Y:S01]  /*5dd0*/  FFMA.FTZ R165, R165, UR7, -R153.reuse ;  /* 0x00000007a5a57c23 */ /* 0x100fe20008010899 */
[--C-:B------:R-:W-:Y:S01]  /*5de0*/  FFMA.FTZ R166, R166, UR7, -R153.reuse ;  /* 0x00000007a6a67c23 */ /* 0x100fe20008010899 */
[--C-:B------:R-:W-:Y:S01]  /*5df0*/  FFMA.FTZ R167, R167, UR7, -R153.reuse ;  /* 0x00000007a7a77c23 */ /* 0x100fe20008010899 */
[----:B------:R-:W0:Y:S01]  /*5e00*/  MUFU.EX2 R13, R13 ;  /* 0x0000000d000d7308 */ /* 0x000e220000000800 */
[--C-:B------:R-:W-:Y:S01]  /*5e10*/  FFMA.FTZ R168, R168, UR7, -R153.reuse ;  /* 0x00000007a8a87c23 */ /* 0x100fe20008010899 */
[--C-:B------:R-:W-:Y:S01]  /*5e20*/  FFMA.FTZ R170, R170, UR7, -R153.reuse ;  /* 0x00000007aaaa7c23 */ /* 0x100fe20008010899 */
[--C-:B------:R-:W-:Y:S01]  /*5e30*/  FFMA.FTZ R172, R172, UR7, -R153.reuse ;  /* 0x00000007acac7c23 */ /* 0x100fe20008010899 */
[----:B------:R-:W-:Y:S01]  /*5e40*/  FFMA.FTZ R173, R173, UR7, -R153 ;  /* 0x00000007adad7c23 */ /* 0x000fe20008010899 */
[-C--:B------:R-:W-:Y:S01]  /*5e50*/  FMUL.FTZ R109, R109, R171.reuse ;  /* 0x000000ab6d6d7220 */ /* 0x080fe20000410000 */
[-C--:B------:R-:W-:Y:S01]  /*5e60*/  FMUL.FTZ R112, R112, R171.reuse ;  /* 0x000000ab70707220 */ /* 0x080fe20000410000 */
[-C--:B------:R-:W-:Y:S01]  /*5e70*/  FMUL.FTZ R113, R113, R171.reuse ;  /* 0x000000ab71717220 */ /* 0x080fe20000410000 */
[----:B------:R1:W2:Y:S01]  /*5e80*/  MUFU.EX2 R156, R12 ;  /* 0x0000000c009c7308 */ /* 0x0002a20000000800 */
[-C--:B------:R-:W-:Y:S01]  /*5e90*/  FMUL.FTZ R116, R116, R171.reuse ;  /* 0x000000ab74747220 */ /* 0x080fe20000410000 */
[-C--:B------:R-:W-:Y:S01]  /*5ea0*/  FMUL.FTZ R117, R117, R171.reuse ;  /* 0x000000ab75757220 */ /* 0x080fe20000410000 */
[-C--:B------:R-:W-:Y:S01]  /*5eb0*/  FMUL.FTZ R120, R120, R171.reuse ;  /* 0x000000ab78787220 */ /* 0x080fe20000410000 */
[-C--:B------:R-:W-:Y:S01]  /*5ec0*/  FMUL.FTZ R121, R121, R171.reuse ;  /* 0x000000ab79797220 */ /* 0x080fe20000410000 */
[-C--:B------:R-:W-:Y:S01]  /*5ed0*/  FMUL.FTZ R124, R124, R171.reuse ;  /* 0x000000ab7c7c7220 */ /* 0x080fe20000410000 */
[-C--:B------:R-:W-:Y:S01]  /*5ee0*/  FMUL.FTZ R125, R125, R171.reuse ;  /* 0x000000ab7d7d7220 */ /* 0x080fe20000410000 */
[----:B------:R-:W-:Y:S01]  /*5ef0*/  FMUL.FTZ R128, R128, R171 ;  /* 0x000000ab80807220 */ /* 0x000fe20000410000 */
[----:B------:R-:W3:Y:S01]  /*5f00*/  MUFU.EX2 R14, R14 ;  /* 0x0000000e000e7308 */ /* 0x000ee20000000800 */
[----:B0-----:R-:W-:Y:S01]  /*5f10*/  FFMA.FTZ R9, R2, R9, R13 ;  /* 0x0000000902097223 */ /* 0x001fe2000001000d */
[----:B-1----:R-:W-:-:S02]  /*5f20*/  @!P2 IMAD R12, R155, 0x40, R4 ;  /* 0x000000409b0ca824 */ /* 0x002fc400078e0204 */
[----:B------:R-:W-:Y:S01]  /*5f30*/  FADD.FTZ R155, R17, R10 ;  /* 0x0000000a119b7221 */ /* 0x000fe20000010000 */
[-C--:B------:R-:W-:Y:S01]  /*5f40*/  FMUL.FTZ R129, R129, R171.reuse ;  /* 0x000000ab81817220 */ /* 0x080fe20000410000 */
[-C--:B------:R-:W-:Y:S01]  /*5f50*/  FMUL.FTZ R132, R132, R171.reuse ;  /* 0x000000ab84847220 */ /* 0x080fe20000410000 */
[-C--:B------:R-:W-:Y:S01]  /*5f60*/  FMUL.FTZ R133, R133, R171.reuse ;  /* 0x000000ab85857220 */ /* 0x080fe20000410000 */
[----:B------:R-:W-:Y:S01]  /*5f70*/  FADD.FTZ R10, R16, R155 ;  /* 0x0000009b100a7221 */ /* 0x000fe20000010000 */
[----:B------:R-:W0:Y:S01]  /*5f80*/  MUFU.EX2 R15, R15 ;  /* 0x0000000f000f7308 */ /* 0x000e220000000800 */
[----:B--2---:R-:W-:Y:S01]  /*5f90*/  FADD.FTZ R9, R156, R9 ;  /* 0x000000099c097221 */ /* 0x004fe20000010000 */
[----:B------:R-:W-:Y:S01]  /*5fa0*/  @!P2 LEA R12, R12, UR41, 0x2 ;  /* 0x000000290c0cac11 */ /* 0x000fe2000f8e10ff */
[-C--:B------:R-:W-:Y:S01]  /*5fb0*/  FMUL.FTZ R136, R136, R171.reuse ;  /* 0x000000ab88887220 */ /* 0x080fe20000410000 */
[-C--:B------:R-:W-:Y:S01]  /*5fc0*/  FMUL.FTZ R137, R137, R171.reuse ;  /* 0x000000ab89897220 */ /* 0x080fe20000410000 */
[-C--:B------:R-:W-:Y:S01]  /*5fd0*/  FMUL.FTZ R140, R140, R171.reuse ;  /* 0x000000ab8c8c7220 */ /* 0x080fe20000410000 */
[-C--:B------:R-:W-:Y:S01]  /*5fe0*/  FMUL.FTZ R141, R141, R171.reuse ;  /* 0x000000ab8d8d7220 */ /* 0x080fe20000410000 */
[----:B------:R-:W-:Y:S01]  /*5ff0*/  @!P2 STS [R12+0x28800], R171 ;  /* 0x028800ab0c00a388 */ /* 0x000fe20000000800 */
[----:B------:R-:W1:Y:S01]  /*6000*/  MUFU.EX2 R157, R160 ;  /* 0x000000a0009d7308 */ /* 0x000e620000000800 */
[----:B---3--:R-:W-:Y:S01]  /*6010*/  FADD.FTZ R152, R14, R9 ;  /* 0x000000090e987221 */ /* 0x008fe20000010000 */
[----:B------:R-:W-:Y:S01]  /*6020*/  FADD.FTZ R9, R19, R10 ;  /* 0x0000000a13097221 */ /* 0x000fe20000010000 */
[----:B------:R2:W-:Y:S01]  /*6030*/  @!P2 STS [R12+0x28820], R2 ;  /* 0x028820020c00a388 */ /* 0x0005e20000000800 */
[-C--:B------:R-:W-:Y:S01]  /*6040*/  FMUL.FTZ R144, R144, R171.reuse ;  /* 0x000000ab90907220 */ /* 0x080fe20000410000 */
[-C--:B------:R-:W-:Y:S01]  /*6050*/  FMUL.FTZ R145, R145, R171.reuse ;  /* 0x000000ab91917220 */ /* 0x080fe20000410000 */
[----:B------:R-:W-:Y:S01]  /*6060*/  FADD.FTZ R154, R18, R9 ;  /* 0x00000009129a7221 */ /* 0x000fe20000010000 */
[-C--:B------:R-:W-:Y:S01]  /*6070*/  FMUL.FTZ R148, R148, R171.reuse ;  /* 0x000000ab94947220 */ /* 0x080fe20000410000 */
[----:B------:R-:W3:Y:S01]  /*6080*/  MUFU.EX2 R158, R161 ;  /* 0x000000a1009e7308 */ /* 0x000ee20000000800 */
[----:B0-----:R-:W-:Y:S01]  /*6090*/  FADD.FTZ R152, R15, R152 ;  /* 0x000000980f987221 */ /* 0x001fe20000010000 */
[----:B------:R-:W-:Y:S01]  /*60a0*/  FADD.FTZ R153, R21, R154 ;  /* 0x0000009a15997221 */ /* 0x000fe20000010000 */
[----:B------:R-:W-:Y:S01]  /*60b0*/  F2FP.F16.F32.PACK_AB R155, R15, R14 ;  /* 0x0000000e0f9b723e */ /* 0x000fe200000000ff */
[----:B------:R-:W-:Y:S01]  /*60c0*/  FMUL.FTZ R149, R149, R171 ;  /* 0x000000ab95957220 */ /* 0x000fe20000410000 */
[----:B------:R-:W-:Y:S01]  /*60d0*/  FMUL.FTZ R26, R26, R2 ;  /* 0x000000021a1a7220 */ /* 0x000fe20000410000 */
[----:B------:R-:W-:Y:S01]  /*60e0*/  FADD.FTZ R154, R20, R153 ;  /* 0x00000099149a7221 */ /* 0x000fe20000010000 */
[----:B------:R-:W-:Y:S01]  /*60f0*/  F2FP.F16.F32.PACK_AB R153, R156, R13 ;  /* 0x0000000d9c99723e */ /* 0x000fe200000000ff */
[----:B------:R-:W0:Y:S01]  /*6100*/  MUFU.EX2 R159, R162 ;  /* 0x000000a2009f7308 */ /* 0x000e220000000800 */
[----:B-1----:R-:W-:Y:S01]  /*6110*/  FADD.FTZ R9, R157, R152 ;  /* 0x000000989d097221 */ /* 0x002fe20000010000 */
[----:B------:R-:W-:Y:S01]  /*6120*/  F2FP.F16.F32.PACK_AB R156, R21, R18 ;  /* 0x00000012159c723e */ /* 0x000fe200000000ff */
[-C--:B------:R-:W-:Y:S01]  /*6130*/  FMUL.FTZ R27, R27, R2.reuse ;  /* 0x000000021b1b7220 */ /* 0x080fe20000410000 */
[-C--:B------:R-:W-:Y:S01]  /*6140*/  FMUL.FTZ R30, R30, R2.reuse ;  /* 0x000000021e1e7220 */ /* 0x080fe20000410000 */
[-C--:B------:R-:W-:Y:S01]  /*6150*/  FMUL.FTZ R31, R31, R2.reuse ;  /* 0x000000021f1f7220 */ /* 0x080fe20000410000 */
[-C--:B------:R-:W-:Y:S01]  /*6160*/  FMUL.FTZ R34, R34, R2.reuse ;  /* 0x0000000222227220 */ /* 0x080fe20000410000 */
[-C--:B------:R-:W-:Y:S01]  /*6170*/  FMUL.FTZ R35, R35, R2.reuse ;  /* 0x0000000223237220 */ /* 0x080fe20000410000 */
[----:B------:R-:W1:Y:S01]  /*6180*/  MUFU.EX2 R180, R163 ;  /* 0x000000a300b47308 */ /* 0x000e620000000800 */
[C---:B---3--:R-:W-:Y:S01]  /*6190*/  FADD.FTZ R152, R158.reuse, R9 ;  /* 0x000000099e987221 */ /* 0x048fe20000010000 */
[----:B------:R-:W-:Y:S01]  /*61a0*/  F2FP.F16.F32.PACK_AB R157, R158, R157 ;  /* 0x0000009d9e9d723e */ /* 0x000fe200000000ff */
[----:B------:R-:W-:Y:S01]  /*61b0*/  FMUL.FTZ R38, R38, R2 ;  /* 0x0000000226267220 */ /* 0x000fe20000410000 */
[----:B------:R-:W-:Y:S01]  /*61c0*/  F2FP.F16.F32.PACK_AB R158, R23, R20 ;  /* 0x00000014179e723e */ /* 0x000fe200000000ff */
[-C--:B------:R-:W-:Y:S01]  /*61d0*/  FMUL.FTZ R39, R39, R2.reuse ;  /* 0x0000000227277220 */ /* 0x080fe20000410000 */
[-C--:B------:R-:W-:Y:S01]  /*61e0*/  FMUL.FTZ R42, R42, R2.reuse ;  /* 0x000000022a2a7220 */ /* 0x080fe20000410000 */
[----:B------:R-:W-:Y:S01]  /*61f0*/  FMUL.FTZ R43, R43, R2 ;  /* 0x000000022b2b7220 */ /* 0x000fe20000410000 */
[----:B------:R-:W3:Y:S01]  /*6200*/  MUFU.EX2 R164, R164 ;  /* 0x000000a400a47308 */ /* 0x000ee20000000800 */
[----:B0-----:R-:W-:Y:S01]  /*6210*/  FADD.FTZ R9, R159, R152 ;  /* 0x000000989f097221 */ /* 0x001fe20000010000 */
[----:B------:R-:W-:Y:S01]  /*6220*/  F2FP.F16.F32.PACK_AB R152, R17, R0 ;  /* 0x000000001198723e */ /* 0x000fe200000000ff */
[----:B------:R-:W-:Y:S01]  /*6230*/  FADD.FTZ R17, R23, R154 ;  /* 0x0000009a17117221 */ /* 0x000fe20000010000 */
[----:B------:R-:W-:Y:S01]  /*6240*/  F2FP.F16.F32.PACK_AB R154, R19, R16 ;  /* 0x00000010139a723e */ /* 0x000fe200000000ff */
[----:B------:R-:W-:Y:S01]  /*6250*/  BAR.SYNC.DEFER_BLOCKING 0xf, 0x100 ;  /* 0x03c4000000007b1d */ /* 0x000fe20000010000 */
[-C--:B------:R-:W-:Y:S01]  /*6260*/  FMUL.FTZ R46, R46, R2.reuse ;  /* 0x000000022e2e7220 */ /* 0x080fe20000410000 */
[----:B------:R-:W-:Y:S01]  /*6270*/  FADD.FTZ R0, R22, R17 ;  /* 0x0000001116007221 */ /* 0x000fe20000010000 */
[-C--:B------:R-:W-:Y:S01]  /*6280*/  FMUL.FTZ R47, R47, R2.reuse ;  /* 0x000000022f2f7220 */ /* 0x080fe20000410000 */
[C---:B-1----:R-:W-:Y:S01]  /*6290*/  FADD.FTZ R9, R180.reuse, R9 ;  /* 0x00000009b4097221 */ /* 0x042fe20000010000 */
[----:B------:R-:W-:Y:S01]  /*62a0*/  F2FP.F16.F32.PACK_AB R159, R180, R159 ;  /* 0x0000009fb49f723e */ /* 0x000fe200000000ff */
[----:B------:R-:W0:Y:S01]  /*62b0*/  MUFU.EX2 R175, R175 ;  /* 0x000000af00af7308 */ /* 0x000e220000000800 */
[-C--:B------:R-:W-:Y:S01]  /*62c0*/  FMUL.FTZ R50, R50, R2.reuse ;  /* 0x0000000232327220 */ /* 0x080fe20000410000 */
[-C--:B------:R-:W-:Y:S01]  /*62d0*/  FMUL.FTZ R51, R51, R2.reuse ;  /* 0x0000000233337220 */ /* 0x080fe20000410000 */
[-C--:B------:R-:W-:Y:S01]  /*62e0*/  FMUL.FTZ R54, R54, R2.reuse ;  /* 0x0000000236367220 */ /* 0x080fe20000410000 */
[-C--:B------:R-:W-:Y:S01]  /*62f0*/  FMUL.FTZ R55, R55, R2.reuse ;  /* 0x0000000237377220 */ /* 0x080fe20000410000 */
[-C--:B------:R-:W-:Y:S01]  /*6300*/  FMUL.FTZ R58, R58, R2.reuse ;  /* 0x000000023a3a7220 */ /* 0x080fe20000410000 */
[----:B---3--:R-:W-:Y:S01]  /*6310*/  FADD.FTZ R16, R164, R9 ;  /* 0x00000009a4107221 */ /* 0x008fe20000010000 */
[-C--:B------:R-:W-:Y:S01]  /*6320*/  FMUL.FTZ R59, R59, R2.reuse ;  /* 0x000000023b3b7220 */ /* 0x080fe20000410000 */
[----:B------:R-:W1:Y:S01]  /*6330*/  MUFU.EX2 R174, R174 ;  /* 0x000000ae00ae7308 */ /* 0x000e620000000800 */
        /* <DEDUP_REMOVED lines=8> */
[C---:B0-----:R-:W-:Y:S01]  /*63c0*/  FADD.FTZ R9, R175.reuse, R0 ;  /* 0x00000000af097221 */ /* 0x041fe20000010000 */
[----:B------:R-:W-:Y:S01]  /*63d0*/  F2FP.F16.F32.PACK_AB R160, R175, R22 ;  /* 0x00000016afa0723e */ /* 0x000fe200000000ff */
[----:B------:R0:W-:Y:S01]  /*63e0*/  STSM.16.M88.4 [R5+0x26800], R152 ;  /* 0x0268009805007844 */ /* 0x0001e20000000200 */
[-C--:B------:R-:W-:Y:S01]  /*63f0*/  FMUL.FTZ R75, R75, R2.reuse ;  /* 0x000000024b4b7220 */ /* 0x080fe20000410000 */
[-C--:B------:R-:W-:Y:S01]  /*6400*/  FMUL.FTZ R78, R78, R2.reuse ;  /* 0x000000024e4e7220 */ /* 0x080fe20000410000 */
[-C--:B------:R-:W-:Y:S01]  /*6410*/  FMUL.FTZ R79, R79, R2.reuse ;  /* 0x000000024f4f7220 */ /* 0x080fe20000410000 */
[----:B------:R0:W-:Y:S01]  /*6420*/  STSM.16.M88.4 [R6], R156 ;  /* 0x0000009c06007844 */ /* 0x0001e20000000200 */
[----:B------:R-:W4:Y:S01]  /*6430*/  MUFU.EX2 R179, R179 ;  /* 0x000000b300b37308 */ /* 0x000f220000000800 */
[----:B-1----:R-:W-:Y:S01]  /*6440*/  FADD.FTZ R0, R174, R9 ;  /* 0x00000009ae007221 */ /* 0x002fe20000010000 */
[-C--:B------:R-:W-:Y:S01]  /*6450*/  FMUL.FTZ R82, R82, R2.reuse ;  /* 0x0000000252527220 */ /* 0x080fe20000410000 */
[-C--:B------:R-:W-:Y:S01]  /*6460*/  FMUL.FTZ R83, R83, R2.reuse ;  /* 0x0000000253537220 */ /* 0x080fe20000410000 */
[-C--:B------:R-:W-:Y:S01]  /*6470*/  FMUL.FTZ R86, R86, R2.reuse ;  /* 0x0000000256567220 */ /* 0x080fe20000410000 */
[-C--:B------:R-:W-:Y:S01]  /*6480*/  FMUL.FTZ R87, R87, R2.reuse ;  /* 0x0000000257577220 */ /* 0x080fe20000410000 */
[-C--:B------:R-:W-:Y:S01]  /*6490*/  FMUL.FTZ R90, R90, R2.reuse ;  /* 0x000000025a5a7220 */ /* 0x080fe20000410000 */
[----:B------:R-:W-:Y:S01]  /*64a0*/  FMUL.FTZ R91, R91, R2 ;  /* 0x000000025b5b7220 */ /* 0x000fe20000410000 */
[----:B------:R-:W1:Y:S01]  /*64b0*/  MUFU.EX2 R163, R166 ;  /* 0x000000a600a37308 */ /* 0x000e620000000800 */
[C---:B---3--:R-:W-:Y:S01]  /*64c0*/  FADD.FTZ R16, R161.reuse, R16 ;  /* 0x00000010a1107221 */ /* 0x048fe20000010000 */
[----:B------:R-:W-:Y:S01]  /*64d0*/  F2FP.F16.F32.PACK_AB R161, R161, R164 ;  /* 0x000000a4a1a1723e */ /* 0x000fe200000000ff */
[-C--:B------:R-:W-:Y:S01]  /*64e0*/  FMUL.FTZ R94, R94, R2.reuse ;  /* 0x000000025e5e7220 */ /* 0x080fe20000410000 */
[-C--:B------:R-:W-:Y:S01]  /*64f0*/  FMUL.FTZ R95, R95, R2.reuse ;  /* 0x000000025f5f7220 */ /* 0x080fe20000410000 */
[-C--:B------:R-:W-:Y:S01]  /*6500*/  FMUL.FTZ R98, R98, R2.reuse ;  /* 0x0000000262627220 */ /* 0x080fe20000410000 */
[-C--:B------:R-:W-:Y:S01]  /*6510*/  FMUL.FTZ R99, R99, R2.reuse ;  /* 0x0000000263637220 */ /* 0x080fe20000410000 */
[----:B------:R-:W-:Y:S01]  /*6520*/  FMUL.FTZ R102, R102, R2 ;  /* 0x0000000266667220 */ /* 0x000fe20000410000 */
[----:B------:R-:W2:Y:S01]  /*6530*/  MUFU.EX2 R10, R167 ;  /* 0x000000a7000a7308 */ /* 0x000ea20000000800 */
[C---:B----4-:R-:W-:Y:S01]  /*6540*/  FADD.FTZ R13, R179.reuse, R0 ;  /* 0x00000000b30d7221 */ /* 0x050fe20000010000 */
[----:B------:R-:W-:Y:S01]  /*6550*/  F2FP.F16.F32.PACK_AB R162, R179, R174 ;  /* 0x000000aeb3a2723e */ /* 0x000fe200000000ff */
[-C--:B------:R-:W-:Y:S01]  /*6560*/  FMUL.FTZ R103, R103, R2.reuse ;  /* 0x0000000267677220 */ /* 0x080fe20000410000 */
[-C--:B------:R-:W-:Y:S01]  /*6570*/  FMUL.FTZ R106, R106, R2.reuse ;  /* 0x000000026a6a7220 */ /* 0x080fe20000410000 */
[-C--:B------:R-:W-:Y:S01]  /*6580*/  FMUL.FTZ R107, R107, R2.reuse ;  /* 0x000000026b6b7220 */ /* 0x080fe20000410000 */
[-C--:B------:R-:W-:Y:S01]  /*6590*/  FMUL.FTZ R110, R110, R2.reuse ;  /* 0x000000026e6e7220 */ /* 0x080fe20000410000 */
[-C--:B------:R-:W-:Y:S01]  /*65a0*/  FMUL.FTZ R111, R111, R2.reuse ;  /* 0x000000026f6f7220 */ /* 0x080fe20000410000 */
[----:B------:R-:W3:Y:S01]  /*65b0*/  MUFU.EX2 R165, R168 ;  /* 0x000000a800a57308 */ /* 0x000ee20000000800 */
[----:B-1----:R-:W-:Y:S01]  /*65c0*/  FADD.FTZ R9, R163, R16 ;  /* 0x00000010a3097221 */ /* 0x002fe20000010000 */
[-C--:B------:R-:W-:Y:S01]  /*65d0*/  FMUL.FTZ R114, R114, R2.reuse ;  /* 0x0000000272727220 */ /* 0x080fe20000410000 */
[-C--:B------:R-:W-:Y:S01]  /*65e0*/  FMUL.FTZ R115, R115, R2.reuse ;  /* 0x0000000273737220 */ /* 0x080fe20000410000 */
[-C--:B------:R-:W-:Y:S01]  /*65f0*/  FMUL.FTZ R118, R118, R2.reuse ;  /* 0x0000000276767220 */ /* 0x080fe20000410000 */
[-C--:B------:R-:W-:Y:S01]  /*6600*/  FMUL.FTZ R119, R119, R2.reuse ;  /* 0x0000000277777220 */ /* 0x080fe20000410000 */
[-C--:B------:R-:W-:Y:S01]  /*6610*/  FMUL.FTZ R122, R122, R2.reuse ;  /* 0x000000027a7a7220 */ /* 0x080fe20000410000 */
[-C--:B------:R-:W-:Y:S01]  /*6620*/  FMUL.FTZ R123, R123, R2.reuse ;  /* 0x000000027b7b7220 */ /* 0x080fe20000410000 */
[----:B------:R-:W1:Y:S01]  /*6630*/  MUFU.EX2 R170, R170 ;  /* 0x000000aa00aa7308 */ /* 0x000e620000000800 */
[C---:B--2---:R-:W-:Y:S01]  /*6640*/  FADD.FTZ R12, R10.reuse, R9 ;  /* 0x000000090a0c7221 */ /* 0x044fe20000010000 */
[----:B------:R-:W-:Y:S01]  /*6650*/  F2FP.F16.F32.PACK_AB R163, R10, R163 ;  /* 0x000000a30aa3723e */ /* 0x000fe200000000ff */
[-C--:B------:R-:W-:Y:S01]  /*6660*/  FMUL.FTZ R126, R126, R2.reuse ;  /* 0x000000027e7e7220 */ /* 0x080fe20000410000 */
[-C--:B------:R-:W-:Y:S01]  /*6670*/  FMUL.FTZ R127, R127, R2.reuse ;  /* 0x000000027f7f7220 */ /* 0x080fe20000410000 */
[-C--:B------:R-:W-:Y:S01]  /*6680*/  FMUL.FTZ R130, R130, R2.reuse ;  /* 0x0000000282827220 */ /* 0x080fe20000410000 */
[-C--:B------:R-:W-:Y:S01]  /*6690*/  FMUL.FTZ R131, R131, R2.reuse ;  /* 0x0000000283837220 */ /* 0x080fe20000410000 */
[----:B------:R0:W-:Y:S01]  /*66a0*/  STSM.16.M88.4 [R7], R160 ;  /* 0x000000a007007844 */ /* 0x0001e20000000200 */
[----:B------:R-:W2:Y:S01]  /*66b0*/  MUFU.EX2 R176, R176 ;  /* 0x000000b000b07308 */ /* 0x000ea20000000800 */
[----:B---3--:R-:W-:Y:S01]  /*66c0*/  FADD.FTZ R9, R165, R12 ;  /* 0x0000000ca5097221 */ /* 0x008fe20000010000 */
[-C--:B------:R-:W-:Y:S01]  /*66d0*/  FMUL.FTZ R134, R134, R2.reuse ;  /* 0x0000000286867220 */ /* 0x080fe20000410000 */
[-C--:B------:R-:W-:Y:S01]  /*66e0*/  FMUL.FTZ R135, R135, R2.reuse ;  /* 0x0000000287877220 */ /* 0x080fe20000410000 */
[-C--:B------:R-:W-:Y:S01]  /*66f0*/  FMUL.FTZ R138, R138, R2.reuse ;  /* 0x000000028a8a7220 */ /* 0x080fe20000410000 */
[-C--:B------:R-:W-:Y:S01]  /*6700*/  FMUL.FTZ R139, R139, R2.reuse ;  /* 0x000000028b8b7220 */ /* 0x080fe20000410000 */
[-C--:B------:R-:W-:Y:S01]  /*6710*/  FMUL.FTZ R142, R142, R2.reuse ;  /* 0x000000028e8e7220 */ /* 0x080fe20000410000 */
[-C--:B------:R-:W-:Y:S01]  /*6720*/  FMUL.FTZ R143, R143, R2.reuse ;  /* 0x000000028f8f7220 */ /* 0x080fe20000410000 */
[----:B------:R-:W3:Y:S01]  /*6730*/  MUFU.EX2 R167, R172 ;  /* 0x000000ac00a77308 */ /* 0x000ee20000000800 */
[C---:B-1----:R-:W-:Y:S01]  /*6740*/  FADD.FTZ R12, R170.reuse, R9 ;  /* 0x00000009aa0c7221 */ /* 0x042fe20000010000 */
[----:B------:R-:W-:Y:S01]  /*6750*/  F2FP.F16.F32.PACK_AB R165, R170, R165 ;  /* 0x000000a5aaa5723e */ /* 0x000fe200000000ff */
[-C--:B------:R-:W-:Y:S01]  /*6760*/  FMUL.FTZ R146, R146, R2.reuse ;  /* 0x0000000292927220 */ /* 0x080fe20000410000 */
[-C--:B------:R-:W-:Y:S01]  /*6770*/  FMUL.FTZ R147, R147, R2.reuse ;  /* 0x0000000293937220 */ /* 0x080fe20000410000 */
[-C--:B------:R-:W-:Y:S01]  /*6780*/  FMUL.FTZ R150, R150, R2.reuse ;  /* 0x0000000296967220 */ /* 0x080fe20000410000 */
[----:B------:R-:W-:-:S02]  /*6790*/  FMUL.FTZ R151, R151, R2 ;  /* 0x0000000297977220 */ /* 0x000fc40000410000 */
[----:B------:R-:W1:Y:S01]  /*67a0*/  MUFU.EX2 R181, R181 ;  /* 0x000000b500b57308 */ /* 0x000e620000000800 */
[----:B--2---:R-:W-:-:S07]  /*67b0*/  FADD.FTZ R14, R176, R13 ;  /* 0x0000000db00e7221 */ /* 0x004fce0000010000 */
[----:B------:R-:W2:Y:S01]  /*67c0*/  MUFU.EX2 R178, R178 ;  /* 0x000000b200b27308 */ /* 0x000ea20000000800 */
[----:B---3--:R-:W-:-:S07]  /*67d0*/  FADD.FTZ R9, R167, R12 ;  /* 0x0000000ca7097221 */ /* 0x008fce0000010000 */
[----:B------:R-:W3:Y:S01]  /*67e0*/  MUFU.EX2 R183, R183 ;  /* 0x000000b700b77308 */ /* 0x000ee20000000800 */
[C---:B-1----:R-:W-:Y:S01]  /*67f0*/  FADD.FTZ R13, R181.reuse, R14 ;  /* 0x0000000eb50d7221 */ /* 0x042fe20000010000 */
[----:B------:R-:W-:-:S06]  /*6800*/  F2FP.F16.F32.PACK_AB R164, R181, R176 ;  /* 0x000000b0b5a4723e */ /* 0x000fcc00000000ff */
[----:B------:R-:W1:Y:S01]  /*6810*/  MUFU.EX2 R0, R173 ;  /* 0x000000ad00007308 */ /* 0x000e620000000800 */
[----:B--2---:R-:W-:Y:S01]  /*6820*/  FADD.FTZ R10, R178, R13 ;  /* 0x0000000db20a7221 */ /* 0x004fe20000010000 */
[----:B---3--:R-:W-:-:S03]  /*6830*/  F2FP.F16.F32.PACK_AB R166, R183, R178 ;  /* 0x000000b2b7a6723e */ /* 0x008fc600000000ff */
[----:B------:R-:W-:Y:S01]  /*6840*/  FADD.FTZ R10, R183, R10 ;  /* 0x0000000ab70a7221 */ /* 0x000fe20000010000 */
[C---:B-1----:R-:W-:Y:S01]  /*6850*/  F2FP.F16.F32.PACK_AB R167, R0.reuse, R167 ;  /* 0x000000a700a7723e */ /* 0x042fe200000000ff */
[----:B------:R-:W-:-:S04]  /*6860*/  FADD.FTZ R9, R0, R9 ;  /* 0x0000000900097221 */ /* 0x000fc80000010000 */
[----:B------:R0:W-:Y:S01]  /*6870*/  STSM.16.M88.4 [R8], R164 ;  /* 0x000000a408007844 */ /* 0x0001e20000000200 */
[----:B------:R-:W-:Y:S05]  /*6880*/  @!P0 BRA `(.L_x_41) ;  /* 0x0000000000048947 */ /* 0x000fea0003800000 */
[----:B------:R-:W-:Y:S01]  /*6890*/  BPT.TRAP 0x1 ;  /* 0x000000040000795c */ /* 0x000fe20000300000 */
.L_x_41:
[----:B------:R1:W2:Y:S01]  /*68a0*/  SYNCS.PHASECHK.TRANS64.TRYWAIT P2, [UR26+0x28c50], R11 ;  /* 0x028c500bff0075a7 */ /* 0x0002a2000804015a */
[----:B------:R-:W-:Y:S05]  /*68b0*/  @!P0 BRA `(.L_x_42) ;  /* 0x0000000000048947 */ /* 0x000fea0003800000 */
[----:B------:R-:W-:Y:S01]  /*68c0*/  BPT.TRAP 0x1 ;  /* 0x000000040000795c */ /* 0x000fe20000300000 */
.L_x_42:
[----:B--2---:R-:W-:Y:S05]  /*68d0*/  @P2 BRA `(.L_x_43) ;  /* 0x0000000000082947 */ /* 0x004fea0003800000 */
[----:B------:R-:W2:Y:S02]  /*68e0*/  SYNCS.PHASECHK.TRANS64.TRYWAIT P2, [UR26+0x28c50], R11 ;  /* 0x028c500bff0075a7 */ /* 0x000ea4000804015a */
[----:B--2---:R-:W-:Y:S05]  /*68f0*/  @!P2 BRA `(.L_x_44) ;  /* 0x0000006c0084a947 */ /* 0x004fea0003800000 */
.L_x_43:
[----:B------:R-:W-:Y:S01]  /*6900*/  ULEA UR10, UR25, UR24, 0xc ;  /* 0x00000018190a7291 */ /* 0x000fe2000f8e603f */
[----:B------:R-:W-:Y:S01]  /*6910*/  WARPGROUP.ARRIVE ;  /* 0x00000000000079c5 */ /* 0x000fe20000000000 */
[----:B------:R-:W-:Y:S01]  /*6920*/  UMOV UR11, 0x40000040 ;  /* 0x40000040000b7882 */ /* 0x000fe20000000000 */
[----:B------:R-:W-:Y:S01]  /*6930*/  UMOV UR15, 0x40000040 ;  /* 0x40000040000f7882 */ /* 0x000fe20000000000 */
[----:B------:R-:W-:-:S05]  /*6940*/  UIADD3 UR14, UR10, 0x80, URZ ;  /* 0x000000800a0e7890 */ /* 0x000fca000fffe03f */
[----:B------:R-:W-:Y:S01]  /*6950*/  HGMMA.64x256x16.F32 R24, R152, gdesc[UR8].tnspB, R24, gsb0 ;  /* 0x43e0000898187df0 */ /* 0x000fe20008000818 */
[----:B------:R-:W-:Y:S02]  /*6960*/  UMOV UR11, 0x40000040 ;  /* 0x40000040000b7882 */ /* 0x000fe40000000000 */
[----:B------:R-:W-:Y:S02]  /*6970*/  WARPGROUP.DEPBAR.LE gsb0, 0x0 ;  /* 0x00008000000079c5 */ /* 0x000fe40000010000 */
[----:B------:R-:W-:-:S15]  /*6980*/  WARPGROUP.ARRIVE ;  /* 0x00000000000079c5 */ /* 0x000fde0000000000 */
[----:B------:R-:W-:-:S08]  /*6990*/  NOP ;  /* 0x0000000000007918 */ /* 0x000fd00000000000 */
[----:B------:R-:W-:Y:S01]  /*69a0*/  HGMMA.64x256x16.F32 R24, R156, gdesc[UR12].tnspB, R24, gsb0 ;  /* 0x43e0000c9c187df0 */ /* 0x000fe20008000818 */
[----:B------:R-:W-:Y:S01]  /*69b0*/  UIADD3 UR14, UR10, 0x100, URZ ;  /* 0x000001000a0e7890 */ /* 0x000fe2000fffe03f */
[----:B------:R-:W-:Y:S01]  /*69c0*/  UMOV UR15, 0x40000040 ;  /* 0x40000040000f7882 */ /* 0x000fe20000000000 */
[----:B------:R-:W-:Y:S01]  /*69d0*/  UIADD3 UR10, UR10, 0x180, URZ ;  /* 0x000001800a0a7890 */ /* 0x000fe2000fffe03f */
[----:B------:R-:W-:Y:S02]  /*69e0*/  WARPGROUP.DEPBAR.LE gsb0, 0x0 ;  /* 0x00008000000079c5 */ /* 0x000fe40000010000 */
[----:B------:R-:W-:-:S15]  /*69f0*/  WARPGROUP.ARRIVE ;  /* 0x00000000000079c5 */ /* 0x000fde0000000000 */
[----:B------:R-:W-:-:S07]  /*6a00*/  NOP ;  /* 0x0000000000007918 */ /* 0x000fce0000000000 */
[----:B------:R-:W-:Y:S03]  /*6a10*/  HGMMA.64x256x16.F32 R24, R160, gdesc[UR12].tnspB, R24, gsb0 ;  /* 0x43e0000ca0187df0 */ /* 0x000fe60008000818 */
[----:B------:R-:W-:Y:S02]  /*6a20*/  WARPGROUP.DEPBAR.LE gsb0, 0x0 ;  /* 0x00008000000079c5 */ /* 0x000fe40000010000 */
[----:B------:R-:W-:-:S15]  /*6a30*/  WARPGROUP.ARRIVE ;  /* 0x00000000000079c5 */ /* 0x000fde0000000000 */
[----:B------:R-:W-:-:S08]  /*6a40*/  NOP ;  /* 0x0000000000007918 */ /* 0x000fd00000000000 */
[----:B------:R-:W-:Y:S03]  /*6a50*/  HGMMA.64x256x16.F32 R24, R164, gdesc[UR8].tnspB, R24, gsb0 ;  /* 0x43e00008a4187df0 */ /* 0x000fe60008000818 */
[----:B------:R-:W-:Y:S02]  /*6a60*/  WARPGROUP.DEPBAR.LE gsb0, 0x0 ;  /* 0x00008000000079c5 */ /* 0x000fe40000010000 */
[----:B------:R-:W-:Y:S01]  /*6a70*/  @!PT LDS RZ, [RZ] ;  /* 0x00000000fffff984 */ /* 0x000fe20000000800 */
[----:B------:R-:W-:Y:S01]  /*6a80*/  @!PT LDS RZ, [RZ] ;  /* 0x00000000fffff984 */ /* 0x000fe20000000800 */
[----:B------:R-:W-:Y:S01]  /*6a90*/  @!PT LDS RZ, [RZ] ;  /* 0x00000000fffff984 */ /* 0x000fe20000000800 */
[----:B------:R-:W-:Y:S01]  /*6aa0*/  @!PT LDS RZ, [RZ] ;  /* 0x00000000fffff984 */ /* 0x000fe20000000800 */
[----:B------:R3:W-:Y:S06]  /*6ab0*/  MEMBAR.ALL.CTA ;  /* 0x0000000000007992 */ /* 0x0007ec0000008000 */
[----:B---3--:R-:W3:Y:S02]  /*6ac0*/  FENCE.VIEW.ASYNC.S ;  /* 0x00000000000073c6 */ /* 0x008ee40000000000 */
[----:B---3--:R-:W-:Y:S01]  /*6ad0*/  NOP ;  /* 0x0000000000007918 */ /* 0x008fe20000000000 */
[----:B------:R-:W-:Y:S06]  /*6ae0*/  BAR.ARV 0xe, 0x100 ;  /* 0x0384000000007b1d */ /* 0x000fec0000002000 */
[----:B------:R-:W-:Y:S05]  /*6af0*/  @!P0 BRA `(.L_x_45) ;  /* 0x0000000000048947 */ /* 0x000fea0003800000 */
[----:B------:R-:W-:Y:S01]  /*6b00*/  BPT.TRAP 0x1 ;  /* 0x000000040000795c */ /* 0x000fe20000300000 */
.L_x_45:
[----:B------:R-:W-:Y:S01]  /*6b10*/  UIADD3 UR5, UR26, 0x28c60, URZ ;  /* 0x00028c601a057890 */ /* 0x000fe2000fffe03f */
[----:B------:R-:W-:Y:S01]  /*6b20*/  MOV R2, R177 ;  /* 0x000000b100027202 */ /* 0x000fe20000000f00 */
[----:B--2---:R-:W-:Y:S02]  /*6b30*/  IMAD.MOV.U32 R0, RZ, RZ, R169 ;  /* 0x000000ffff007224 */ /* 0x004fe400078e00a9 */
[----:B------:R-:W-:-:S09]  /*6b40*/  UPRMT UR5, UR42, 0x654, UR5 ;  /* 0x000006542a057896 */ /* 0x000fd20008000005 */
[----:B------:R-:W-:Y:S01]  /*6b50*/  SYNCS.ARRIVE.TRANS64.RED.A1T0 RZ, [UR5], RZ ;  /* 0x000000ffffff79a7 */ /* 0x000fe20008100405 */
[----:B------:R-:W-:Y:S01]  /*6b60*/  UMOV UR5, UR25 ;  /* 0x0000001900057c82 */ /* 0x000fe20008000000 */
[----:B------:R-:W-:Y:S05]  /*6b70*/  @P1 BRA `(.L_x_46) ;  /* 0xffffffe000e01947 */ /* 0x000fea000383ffff */
[----:B------:R-:W-:Y:S01]  /*6b80*/  IMAD.MOV.U32 R2, RZ, RZ, R177 ;  /* 0x000000ffff027224 */ /* 0x000fe200078e00b1 */
[----:B------:R-:W-:Y:S01]  /*6b90*/  MOV R0, R169 ;  /* 0x000000a900007202 */ /* 0x000fe20000000f00 */
[----:B------:R-:W-:-:S12]  /*6ba0*/  USHF.L.U32 UR4, UR25, 0x6, URZ ;  /* 0x0000000619047899 */ /* 0x000fd8000800063f */
.L_x_35:
[----:B0--3--:R-:W0:Y:S01]  /*6bb0*/  SHFL.BFLY PT, R5, R10, 0x2, 0x1f ;  /* 0x0c401f000a057f89 */ /* 0x009e2200000e0000 */
[----:B------:R-:W-:Y:S08]  /*6bc0*/  BAR.ARV 0x8, 0x100 ;  /* 0x0204000000007b1d */ /* 0x000ff00000002000 */
[----:B------:R-:W-:Y:S01]  /*6bd0*/  BAR.SYNC.DEFER_BLOCKING 0xf, 0x100 ;  /* 0x03c4000000007b1d */ /* 0x000fe20000010000 */
[----:B------:R-:W-:Y:S01]  /*6be0*/  ISETP.NE.AND P0, PT, R3, RZ, PT ;  /* 0x000000ff0300720c */ /* 0x000fe20003f05270 */
[----:B------:R-:W-:Y:S01]  /*6bf0*/  IMAD.MOV.U32 R3, RZ, RZ, RZ ;  /* 0x000000ffff037224 */ /* 0x000fe200078e00ff */
[----:B------:R-:W-:-:S03]  /*6c00*/  IADD3 R4, R4, UR4, RZ ;  /* 0x0000000404047c10 */ /* 0x000fc6000fffe0ff */
[----:B------:R-:W3:Y:S01]  /*6c10*/  SHFL.BFLY PT, R8, R9, 0x2, 0x1f ;  /* 0x0c401f0009087f89 */ /* 0x000ee200000e0000 */
[----:B0-----:R-:W-:-:S07]  /*6c20*/  FADD.FTZ R5, R5, R10 ;  /* 0x0000000a05057221 */ /* 0x001fce0000010000 */
[----:B------:R-:W-:Y:S01]  /*6c30*/  @!P0 LEA R4, R4, UR41, 0x2 ;  /* 0x0000002904048c11 */ /* 0x000fe2000f8e10ff */
[----:B------:R-:W1:Y:S01]  /*6c40*/  SHFL.BFLY PT, R6, R5, 0x1, 0x1f ;  /* 0x0c201f0005067f89 */ /* 0x000e6200000e0000 */
[----:B---3--:R-:W-:-:S05]  /*6c50*/  FADD.FTZ R8, R8, R9 ;  /* 0x0000000908087221 */ /* 0x008fca0000010000 */
[----:B------:R-:W0:Y:S01]  /*6c60*/  SHFL.BFLY PT, R7, R8, 0x1, 0x1f ;  /* 0x0c201f0008077f89 */ /* 0x000e2200000e0000 */
[----:B-12---:R-:W-:Y:S01]  /*6c70*/  FADD.FTZ R11, R5, R6 ;  /* 0x00000006050b7221 */ /* 0x006fe20000010000 */
[----:B------:R-:W-:Y:S01]  /*6c80*/  IMAD.MOV.U32 R6, RZ, RZ, RZ ;  /* 0x000000ffff067224 */ /* 0x000fe200078e00ff */
[----:B------:R-:W-:-:S03]  /*6c90*/  MOV R5, 0xff800000 ;  /* 0xff80000000057802 */ /* 0x000fc60000000f00 */
[----:B------:R-:W-:-:S13]  /*6ca0*/  FSETP.NE.FTZ.AND P1, PT, R11, RZ, PT ;  /* 0x000000ff0b00720b */ /* 0x000fda0003f35000 */
[----:B------:R-:W1:Y:S01]  /*6cb0*/  @P1 MUFU.RCP R6, R11 ;  /* 0x0000000b00061308 */ /* 0x000e620000001000 */
[----:B0-----:R-:W-:-:S05]  /*6cc0*/  FADD.FTZ R7, R8, R7 ;  /* 0x0000000708077221 */ /* 0x001fca0000010000 */
[----:B------:R-:W-:Y:S02]  /*6cd0*/  FSETP.NE.FTZ.AND P2, PT, R7, RZ, PT ;  /* 0x000000ff0700720b */ /* 0x000fe40003f55000 */
[----:B------:R-:W-:Y:S01]  /*6ce0*/  @P1 MUFU.LG2 R8, R11 ;  /* 0x0000000b00081308 */ /* 0x000fe20000000c00 */
[----:B-1----:R0:W-:Y:S01]  /*6cf0*/  @!P0 STS [R4+0x28800], R6 ;  /* 0x0288000604008388 */ /* 0x0021e20000000800 */
[-C--:B------:R-:W-:Y:S01]  /*6d00*/  FMUL.FTZ R24, R24, R6.reuse ;  /* 0x0000000618187220 */ /* 0x080fe20000410000 */
[----:B------:R-:W-:-:S08]  /*6d10*/  FMUL.FTZ R25, R25, R6 ;  /* 0x0000000619197220 */ /* 0x000fd00000410000 */
[----:B------:R-:W1:Y:S01]  /*6d20*/  @P2 MUFU.RCP R3, R7 ;  /* 0x0000000700032308 */ /* 0x000e620000001000 */
[-C--:B------:R-:W-:Y:S01]  /*6d30*/  FMUL.FTZ R28, R28, R6.reuse ;  /* 0x000000061c1c7220 */ /* 0x080fe20000410000 */
[-C--:B------:R-:W-:Y:S01]  /*6d40*/  FMUL.FTZ R29, R29, R6.reuse ;  /* 0x000000061d1d7220 */ /* 0x080fe20000410000 */
[-C--:B------:R-:W-:Y:S01]  /*6d50*/  FMUL.FTZ R32, R32, R6.reuse ;  /* 0x0000000620207220 */ /* 0x080fe20000410000 */
[-C--:B------:R-:W-:Y:S01]  /*6d60*/  FMUL.FTZ R33, R33, R6.reuse ;  /* 0x0000000621217220 */ /* 0x080fe20000410000 */
[-C--:B------:R-:W-:Y:S01]  /*6d70*/  FMUL.FTZ R36, R36, R6.reuse ;  /* 0x0000000624247220 */ /* 0x080fe20000410000 */
[-C--:B------:R-:W-:Y:S01]  /*6d80*/  FMUL.FTZ R37, R37, R6.reuse ;  /* 0x0000000625257220 */ /* 0x080fe20000410000 */
[-C--:B------:R-:W-:Y:S01]  /*6d90*/  FMUL.FTZ R40, R40, R6.reuse ;  /* 0x0000000628287220 */ /* 0x080fe20000410000 */
[----:B------:R2:W3:Y:S01]  /*6da0*/  @P2 MUFU.LG2 R9, R7 ;  /* 0x0000000700092308 */ /* 0x0004e20000000c00 */
        /* <DEDUP_REMOVED lines=8> */
[----:B-1----:R1:W-:Y:S01]  /*6e30*/  @!P0 STS [R4+0x28820], R3 ;  /* 0x0288200304008388 */ /* 0x0023e20000000800 */
        /* <DEDUP_REMOVED lines=47> */
[----:B--2---:R-:W-:-:S02]  /*7130*/  IMAD.U32 R7, RZ, RZ, UR7 ;  /* 0x00000007ff077e24 */ /* 0x004fc4000f8e00ff */
[----:B------:R-:W-:Y:S01]  /*7140*/  @P1 FMUL.FTZ R8, R8, 0.69314718246459960938 ;  /* 0x3f31721808081820 */ /* 0x000fe20000410000 */
[----:B0-----:R-:W-:Y:S02]  /*7150*/  IMAD.U32 R6, RZ, RZ, UR7 ;  /* 0x00000007ff067e24 */ /* 0x001fe4000f8e00ff */
[----:B---3--:R-:W-:Y:S01]  /*7160*/  @P2 FMUL.FTZ R9, R9, 0.69314718246459960938 ;  /* 0x3f31721809092820 */ /* 0x008fe20000410000 */
[----:B------:R-:W-:Y:S01]  /*7170*/  @P1 FMUL.FTZ R7, R7, 0.69314718246459960938 ;  /* 0x3f31721807071820 */ /* 0x000fe20000410000 */
[----:B-1----:R-:W-:Y:S02]  /*7180*/  IMAD.MOV.U32 R4, RZ, RZ, -0x800000 ;  /* 0xff800000ff047424 */ /* 0x002fe400078e00ff */
[----:B------:R-:W-:Y:S01]  /*7190*/  @P2 FMUL.FTZ R6, R6, 0.69314718246459960938 ;  /* 0x3f31721806062820 */ /* 0x000fe20000410000 */
[----:B------:R-:W-:Y:S01]  /*71a0*/  PLOP3.LUT P0, PT, PT, PT, PT, 0x8, 0x0 ;  /* 0x000000000000781c */ /* 0x000fe20003f0e170 */
        /* <DEDUP_REMOVED lines=64> */
[----:B------:R-:W-:Y:S01]  /*75b0*/  @P1 FFMA.FTZ R5, R7, R0, R8 ;  /* 0x0000000007051223 */ /* 0x000fe20000010008 */
[----:B------:R-:W-:Y:S01]  /*75c0*/  @P2 FFMA.FTZ R4, R6, R2, R9 ;  /* 0x0000000206042223 */ /* 0x000fe20000010009 */
[----:B------:R-:W-:Y:S06]  /*75d0*/  BAR.ARV 0xe, 0x100 ;  /* 0x0384000000007b1d */ /* 0x000fec0000002000 */
.L_x_11:
[----:B------:R-:W-:Y:S05]  /*75e0*/  @P0 BRA `(.L_x_47) ;  /* 0x0000002000f80947 */ /* 0x000fea0003800000 */
[----:B------:R-:W0:Y:S01]  /*75f0*/  S2R R0, SR_TID.X ;  /* 0x0000000000007919 */ /* 0x000e220000002100 */
[----:B------:R-:W1:Y:S01]  /*7600*/  S2UR UR5, SR_CgaCtaId ;  /* 0x00000000000579c3 */ /* 0x000e620000008800 */
[----:B------:R-:W-:Y:S01]  /*7610*/  UMOV UR4, 0x400 ;  /* 0x0000040000047882 */ /* 0x000fe20000000000 */
[----:B------:R-:W-:-:S06]  /*7620*/  IADD3 R2, RZ, -UR38, RZ ;  /* 0x80000026ff027c10 */ /* 0x000fcc000fffe0ff */
[----:B------:R-:W-:Y:S08]  /*7630*/  BAR.SYNC.DEFER_BLOCKING 0x1, 0x100 ;  /* 0x0044000000007b1d */ /* 0x000ff00000010000 */
[----:B------:R-:W2:Y:S08]  /*7640*/  S2UR UR6, SR_CTAID.Y ;  /* 0x00000000000679c3 */ /* 0x000eb00000002600 */
[----:B------:R-:W2:Y:S01]  /*7650*/  LDC R3, c[0x0][0xc50] ;  /* 0x00031400ff037b82 */ /* 0x000ea20000000800 */
[----:B-1----:R-:W-:-:S07]  /*7660*/  ULEA UR4, UR5, UR4, 0x18 ;  /* 0x0000000405047291 */ /* 0x002fce000f8ec03f */
[----:B------:R-:W1:Y:S01]  /*7670*/  LDC R6, c[0x0][0xbe8] ;  /* 0x0002fa00ff067b82 */ /* 0x000e620000000800 */
[----:B------:R-:W-:Y:S01]  /*7680*/  UIADD3 UR4, UR4, 0x28c20, URZ ;  /* 0x00028c2004047890 */ /* 0x000fe2000fffe03f */
[----:B0-----:R-:W-:-:S03]  /*7690*/  VIADD R22, R0, 0xffffff80 ;  /* 0xffffff8000167836 */ /* 0x001fc60000000000 */
[----:B------:R-:W-:Y:S02]  /*76a0*/  UPRMT UR4, URZ, 0x654, UR4 ;  /* 0x000006543f047896 */ /* 0x000fe40008000004 */
[----:B------:R-:W-:-:S04]  /*76b0*/  SHF.R.S32.HI R19, RZ, 0x1f, R22 ;  /* 0x0000001fff137819 */ /* 0x000fc80000011416 */
[----:B------:R-:W-:Y:S01]  /*76c0*/  LEA.HI R9, R19, R22, RZ, 0x7 ;  /* 0x0000001613097211 */ /* 0x000fe200078f38ff */
[----:B--2---:R-:W-:Y:S01]  /*76d0*/  IMAD R2, R3, R2, UR6 ;  /* 0x0000000603027e24 */ /* 0x004fe2000f8e0202 */
[----:B------:R-:W-:Y:S01]  /*76e0*/  USHF.R.S32.HI UR6, URZ, 0x1f, UR38 ;  /* 0x0000001f3f067899 */ /* 0x000fe20008011426 */
[----:B------:R-:W-:Y:S01]  /*76f0*/  SYNCS.ARRIVE.TRANS64.RED.A1T0 RZ, [UR4], RZ ;  /* 0x000000ffffff79a7 */ /* 0x000fe20008100404 */
[----:B------:R-:W-:Y:S02]  /*7700*/  SHF.R.S32.HI R0, RZ, 0x7, R9 ;  /* 0x00000007ff007819 */ /* 0x000fe40000011409 */
[----:B------:R-:W-:Y:S02]  /*7710*/  LOP3.LUT R7, R9, 0xffffff80, RZ, 0xc0, !PT ;  /* 0xffffff8009077812 */ /* 0x000fe400078ec0ff */
[----:B------:R-:W-:Y:S01]  /*7720*/  SHF.R.S32.HI R3, RZ, 0x1f, R2 ;  /* 0x0000001fff037819 */ /* 0x000fe20000011402 */
[----:B------:R-:W0:Y:S01]  /*7730*/  SHFL.IDX PT, R10, R0, RZ, 0x1f ;  /* 0x00001fff000a7589 */ /* 0x000e2200000e0000 */
[----:B-1----:R-:W-:Y:S01]  /*7740*/  ISETP.NE.AND P1, PT, R6, 0x1, PT ;  /* 0x000000010600780c */ /* 0x002fe20003f25270 */
[----:B------:R-:W-:-:S05]  /*7750*/  IMAD.IADD R8, R22, 0x1, -R7 ;  /* 0x0000000116087824 */ /* 0x000fca00078e0a07 */
[----:B------:R-:W-:-:S04]  /*7760*/  SHF.R.S32.HI R155, RZ, 0x1f, R8 ;  /* 0x0000001fff9b7819 */ /* 0x000fc80000011408 */
[----:B------:R-:W-:-:S04]  /*7770*/  LEA.HI R7, R155, R8, RZ, 0x2 ;  /* 0x000000089b077211 */ /* 0x000fc800078f10ff */
[----:B------:R-:W-:Y:S02]  /*7780*/  SHF.R.S32.HI R154, RZ, 0x2, R7 ;  /* 0x00000002ff9a7819 */ /* 0x000fe40000011407 */
[----:B0-----:R-:W-:-:S13]  /*7790*/  ISETP.NE.AND P0, PT, R10, RZ, PT ;  /* 0x000000ff0a00720c */ /* 0x001fda0003f05270 */
[----:B------:R-:W-:Y:S05]  /*77a0*/  @P0 BRA `(.L_x_48) ;  /* 0x0000000400440947 */ /* 0x000fea0003800000 */
[----:B------:R-:W0:Y:S01]  /*77b0*/  LDC R18, c[0x0][0xbe8] ;  /* 0x0002fa00ff127b82 */ /* 0x000e220000000800 */
[----:B------:R-:W-:Y:S01]  /*77c0*/  LOP3.LUT R9, R9, 0xffffff80, RZ, 0xc0, !PT ;  /* 0xffffff8009097812 */ /* 0x000fe200078ec0ff */
[----:B------:R-:W1:Y:S01]  /*77d0*/  S2R R14, SR_CTAID.X ;  /* 0x00000000000e7919 */ /* 0x000e620000002500 */
[----:B------:R-:W-:Y:S02]  /*77e0*/  ULDC.64 UR4, c[0x0][0xbd0] ;  /* 0x0002f40000047ab9 */ /* 0x000fe40000000a00 */
[----:B------:R-:W-:Y:S01]  /*77f0*/  UIMAD.WIDE.U32 UR8, UR38, UR4, URZ ;  /* 0x00000004260872a5 */ /* 0x000fe2000f8e003f */
[----:B------:R-:W-:Y:S01]  /*7800*/  IMAD.IADD R23, R22, 0x1, -R9 ;  /* 0x0000000116177824 */ /* 0x000fe200078e0a09 */
[----:B------:R-:W-:Y:S01]  /*7810*/  LEA.HI R9, R19, R22, RZ, 0x2 ;  /* 0x0000001613097211 */ /* 0x000fe200078f10ff */
[----:B------:R-:W2:Y:S01]  /*7820*/  S2UR UR7, SR_CTAID.Z ;  /* 0x00000000000779c3 */ /* 0x000ea20000002700 */
[----:B------:R-:W-:Y:S02]  /*7830*/  UIMAD UR4, UR6, UR4, URZ ;  /* 0x00000004060472a4 */ /* 0x000fe4000f8e023f */
[----:B------:R-:W-:-:S02]  /*7840*/  SHF.R.S32.HI R12, RZ, 0x1f, R23 ;  /* 0x0000001fff0c7819 */ /* 0x000fc40000011417 */
[----:B------:R-:W-:Y:S01]  /*7850*/  LOP3.LUT R9, R9, 0xfffffffc, RZ, 0xc0, !PT ;  /* 0xfffffffc09097812 */ /* 0x000fe200078ec0ff */
[----:B------:R-:W-:Y:S01]  /*7860*/  UIMAD UR4, UR38, UR5, UR4 ;  /* 0x00000005260472a4 */ /* 0x000fe2000f8e0204 */
[----:B------:R-:W-:Y:S01]  /*7870*/  LEA.HI R152, R12, R23, RZ, 0x2 ;  /* 0x000000170c987211 */ /* 0x000fe200078f10ff */
[----:B------:R-:W3:Y:S01]  /*7880*/  LDC.64 R20, c[0x0][0xbd8] ;  /* 0x0002f600ff147b82 */ /* 0x000ee20000000a00 */
[----:B------:R-:W-:Y:S01]  /*7890*/  IADD3 R9, R22, -R9, RZ ;  /* 0x8000000916097210 */ /* 0x000fe20007ffe0ff */
[----:B------:R-:W-:Y:S01]  /*78a0*/  UIADD3 UR4, UR9, UR4, URZ ;  /* 0x0000000409047290 */ /* 0x000fe2000fffe03f */
[--C-:B------:R-:W-:Y:S02]  /*78b0*/  SHF.R.S32.HI R10, RZ, 0x2, R152.reuse ;  /* 0x00000002ff0a7819 */ /* 0x100fe40000011498 */
[----:B------:R-:W-:Y:S02]  /*78c0*/  SHF.R.S32.HI R11, RZ, 0x1f, R152 ;  /* 0x0000001fff0b7819 */ /* 0x000fe40000011498 */
[----:B------:R-:W-:-:S02]  /*78d0*/  LEA.HI R12, R12, R23, RZ, 0x5 ;  /* 0x000000170c0c7211 */ /* 0x000fc400078f28ff */
[----:B0-----:R-:W-:Y:S02]  /*78e0*/  ISETP.NE.AND P0, PT, R18, 0x1, PT ;  /* 0x000000011200780c */ /* 0x001fe40003f05270 */
[----:B------:R-:W-:Y:S02]  /*78f0*/  LEA.HI R11, R11, R10, RZ, 0x3 ;  /* 0x0000000a0b0b7211 */ /* 0x000fe400078f18ff */
[----:B------:R-:W-:Y:S02]  /*7900*/  SHF.R.S32.HI R12, RZ, 0x5, R12 ;  /* 0x00000005ff0c7819 */ /* 0x000fe4000001140c */
[----:B------:R-:W-:Y:S01]  /*7910*/  LOP3.LUT R11, R11, 0xfffffff8, RZ, 0xc0, !PT ;  /* 0xfffffff80b0b7812 */ /* 0x000fe200078ec0ff */
[----:B--2---:R-:W-:Y:S01]  /*7920*/  USHF.R.S32.HI UR5, URZ, 0x1f, UR7 ;  /* 0x0000001f3f057899 */ /* 0x004fe20008011407 */
[----:B------:R-:W-:-:S03]  /*7930*/  LOP3.LUT R152, R152, 0x7ffffffc, RZ, 0xc0, !PT ;  /* 0x7ffffffc98987812 */ /* 0x000fc600078ec0ff */
[----:B------:R-:W-:Y:S01]  /*7940*/  IMAD.IADD R11, R10, 0x1, -R11 ;  /* 0x000000010a0b7824 */ /* 0x000fe200078e0a0b */
[----:B------:R-:W-:Y:S01]  /*7950*/  LEA.HI R10, R9, R9, RZ, 0x1 ;  /* 0x00000009090a7211 */ /* 0x000fe200078f08ff */
[----:B------:R-:W0:Y:S01]  /*7960*/  @P0 LDC R16, c[0x0][0xbec] ;  /* 0x0002fb00ff100b82 */ /* 0x000e220000000800 */
[----:B------:R-:W-:Y:S02]  /*7970*/  IMAD.IADD R152, R23, 0x1, -R152 ;  /* 0x0000000117987824 */ /* 0x000fe400078e0a98 */
[----:B------:R-:W-:Y:S02]  /*7980*/  LOP3.LUT R10, R10, 0x1ffffffe, RZ, 0xc0, !PT ;  /* 0x1ffffffe0a0a7812 */ /* 0x000fe400078ec0ff */
[----:B------:R-:W-:Y:S01]  /*7990*/  LEA R153, R12, R11, 0x4 ;  /* 0x0000000b0c997211 */ /* 0x000fe200078e20ff */
[----:B---3--:R-:W-:Y:S02]  /*79a0*/  IMAD R12, R20, UR5, RZ ;  /* 0x00000005140c7c24 */ /* 0x008fe4000f8e02ff */
[----:B------:R-:W2:Y:S01]  /*79b0*/  @P0 LDC R17, c[0x0][0xbf0] ;  /* 0x0002fc00ff110b82 */ /* 0x000ea20000000800 */
[----:B------:R-:W-:-:S02]  /*79c0*/  IMAD.IADD R9, R9, 0x1, -R10 ;  /* 0x0000000109097824 */ /* 0x000fc400078e0a0a */
[----:B------:R-:W-:Y:S02]  /*79d0*/  IMAD R15, R21, UR7, R12 ;  /* 0x00000007150f7c24 */ /* 0x000fe4000f8e020c */
[----:B------:R-:W-:Y:S01]  /*79e0*/  IMAD.U32 R11, RZ, RZ, UR9 ;  /* 0x00000009ff0b7e24 */ /* 0x000fe2000f8e00ff */
[----:B------:R-:W-:Y:S01]  /*79f0*/  LEA R9, R9, R153, 0x3 ;  /* 0x0000009909097211 */ /* 0x000fe200078e18ff */
[----:B------:R-:W-:Y:S02]  /*7a00*/  IMAD.U32 R10, RZ, RZ, UR8 ;  /* 0x00000008ff0a7e24 */ /* 0x000fe4000f8e00ff */
[----:B------:R-:W-:Y:S01]  /*7a10*/  IMAD.U32 R11, RZ, RZ, UR4 ;  /* 0x00000004ff0b7e24 */ /* 0x000fe2000f8e00ff */
[----:B------:R-:W-:Y:S01]  /*7a20*/  ULDC.64 UR4, c[0x0][0xbe0] ;  /* 0x0002f80000047ab9 */ /* 0x000fe20000000a00 */
[----:B-1----:R-:W-:Y:S02]  /*7a30*/  IMAD R9, R14, 0x40, R9 ;  /* 0x000000400e097824 */ /* 0x002fe400078e0209 */
[----:B------:R-:W-:-:S03]  /*7a40*/  IMAD.WIDE.U32 R10, R20, UR7, R10 ;  /* 0x00000007140a7c25 */ /* 0x000fc6000f8e000a */
[----:B------:R-:W-:Y:S01]  /*7a50*/  MOV R13, R9 ;  /* 0x00000009000d7202 */ /* 0x000fe20000000f00 */
[----:B0-----:R-:W-:-:S04]  /*7a60*/  @P0 IMAD.HI.U32 R12, R9, R16, RZ ;  /* 0x00000010090c0227 */ /* 0x001fc800078e00ff */
[----:B------:R-:W-:Y:S02]  /*7a70*/  IMAD.IADD R11, R11, 0x1, R15 ;  /* 0x000000010b0b7824 */ /* 0x000fe400078e020f */
[----:B------:R-:W-:Y:S01]  /*7a80*/  IMAD R15, R3, UR4, RZ ;  /* 0x00000004030f7c24 */ /* 0x000fe2000f8e02ff */
[----:B--2---:R-:W-:Y:S01]  /*7a90*/  @P0 SHF.R.U32.HI R13, RZ, R17, R12 ;  /* 0x00000011ff0d0219 */ /* 0x004fe2000001160c */
[----:B------:R-:W-:-:S04]  /*7aa0*/  IMAD.WIDE.U32 R10, R2, UR4, R10 ;  /* 0x00000004020a7c25 */ /* 0x000fc8000f8e000a */
[----:B------:R-:W-:Y:S01]  /*7ab0*/  IMAD.MOV R12, RZ, RZ, -R13 ;  /* 0x000000ffff0c7224 */ /* 0x000fe200078e0a0d */
[----:B------:R-:W-:Y:S01]  /*7ac0*/  IADD3 R10, P0, R13, R10, RZ ;  /* 0x0000000a0d0a7210 */ /* 0x000fe20007f1e0ff */
[----:B------:R-:W-:Y:S01]  /*7ad0*/  IMAD R16, R2, UR5, R15 ;  /* 0x0000000502107c24 */ /* 0x000fe2000f8e020f */
[----:B------:R-:W-:Y:S01]  /*7ae0*/  SHF.R.S32.HI R15, RZ, 0x1f, R13 ;  /* 0x0000001fff0f7819 */ /* 0x000fe2000001140d */
[----:B------:R-:W-:Y:S01]  /*7af0*/  IMAD R9, R18, R12, R9 ;  /* 0x0000000c12097224 */ /* 0x000fe200078e0209 */
[----:B------:R-:W-:Y:S01]  /*7b00*/  ULDC.64 UR4, c[0x0][0xbc8] ;  /* 0x0002f20000047ab9 */ /* 0x000fe20000000a00 */
[----:B------:R-:W-:Y:S01]  /*7b10*/  IMAD.SHL.U32 R152, R152, 0x2, RZ ;  /* 0x0000000298987824 */ /* 0x000fe200078e00ff */
[----:B------:R-:W-:Y:S02]  /*7b20*/  IADD3.X R11, R15, R11, R16, P0, !PT ;  /* 0x0000000b0f0b7210 */ /* 0x000fe400007fe410 */
[----:B------:R-:W-:Y:S01]  /*7b30*/  SHF.R.S32.HI R12, RZ, 0x1f, R9 ;  /* 0x0000001fff0c7819 */ /* 0x000fe20000011409 */
[----:B------:R-:W-:-:S04]  /*7b40*/  IMAD.WIDE.U32 R10, R9, UR4, R10 ;  /* 0x00000004090a7c25 */ /* 0x000fc8000f8e000a */
[----:B------:R-:W-:-:S04]  /*7b50*/  IMAD R12, R12, UR4, RZ ;  /* 0x000000040c0c7c24 */ /* 0x000fc8000f8e02ff */
[----:B------:R-:W-:Y:S01]  /*7b60*/  IMAD R9, R9, UR5, R12 ;  /* 0x0000000509097c24 */ /* 0x000fe2000f8e020c */
[----:B------:R-:W-:Y:S01]  /*7b70*/  LEA.HI R12, R0, R0, RZ, 0x1 ;  /* 0x00000000000c7211 */ /* 0x000fe200078f08ff */
[----:B------:R-:W-:Y:S02]  /*7b80*/  ULDC.64 UR4, c[0x0][0xba8] ;  /* 0x0002ea0000047ab9 */ /* 0x000fe40000000a00 */
[----:B------:R-:W-:Y:S01]  /*7b90*/  LEA R16, P0, R10, UR4, 0x2 ;  /* 0x000000040a107c11 */ /* 0x000fe2000f8010ff */
[----:B------:R-:W-:Y:S01]  /*7ba0*/  ULDC UR4, c[0x0][0xa88] ;  /* 0x0002a20000047ab9 */ /* 0x000fe20000000800 */
[----:B------:R-:W-:Y:S02]  /*7bb0*/  IADD3 R9, R11, R9, RZ ;  /* 0x000000090b097210 */ /* 0x000fe40007ffe0ff */
[----:B------:R-:W-:Y:S02]  /*7bc0*/  LOP3.LUT R11, R12, 0xfffffe, RZ, 0xc0, !PT ;  /* 0x00fffffe0c0b7812 */ /* 0x000fe400078ec0ff */
[----:B------:R-:W-:Y:S01]  /*7bd0*/  LEA.HI.X R17, R10, UR5, R9, 0x2, P0 ;  /* 0x000000050a117c11 */ /* 0x000fe200080f1409 */
[----:B------:R-:W-:Y:S01]  /*7be0*/  SHFL.IDX PT, R12, R16, 0x1, 0x1c1f ;  /* 0x003c1f00100c7f89 */ /* 0x000fe200000e0000 */
[----:B------:R-:W-:Y:S01]  /*7bf0*/  LEA R9, R14, R153, 0x6 ;  /* 0x000000990e097211 */ /* 0x000fe200078e30ff */
[----:B------:R-:W-:-:S02]  /*7c00*/  IMAD.IADD R15, R0, 0x1, -R11 ;  /* 0x00000001000f7824 */ /* 0x000fc400078e0a0b */
[----:B------:R-:W-:Y:S01]  /*7c10*/  SHFL.IDX PT, R10, R16, RZ, 0x1c1f ;  /* 0x001c1fff100a7589 */ /* 0x000fe200000e0000 */
[----:B------:R-:W-:Y:S02]  /*7c20*/  IMAD R14, R18, UR4, RZ ;  /* 0x00000004120e7c24 */ /* 0x000fe4000f8e02ff */
[----:B------:R-:W-:Y:S01]  /*7c30*/  IMAD.U32 R15, R15, -0x100, RZ ;  /* 0xffffff000f0f7824 */ /* 0x000fe200078e00ff */
[----:B------:R-:W0:Y:S04]  /*7c40*/  SHFL.IDX PT, R11, R17, RZ, 0x1c1f ;  /* 0x001c1fff110b7589 */ /* 0x000e2800000e0000 */
[----:B------:R-:W1:Y:S01]  /*7c50*/  SHFL.IDX PT, R13, R17, 0x1, 0x1c1f ;  /* 0x003c1f00110d7f89 */ /* 0x000e6200000e0000 */
[----:B------:R-:W-:Y:S02]  /*7c60*/  ISETP.NE.AND P0, PT, R152, R15, PT ;  /* 0x0000000f9800720c */ /* 0x000fe40003f05270 */
[----:B------:R-:W-:-:S02]  /*7c70*/  IADD3 R15, R9, 0x8, RZ ;  /* 0x00000008090f7810 */ /* 0x000fc40007ffe0ff */
[-C--:B------:R-:W-:Y:S02]  /*7c80*/  ISETP.GE.OR P2, PT, R9, R14.reuse, P0 ;  /* 0x0000000e0900720c */ /* 0x080fe40000746670 */
[----:B------:R-:W-:-:S11]  /*7c90*/  ISETP.GE.OR P0, PT, R15, R14, P0 ;  /* 0x0000000e0f00720c */ /* 0x000fd60000706670 */
[----:B0-----:R0:W-:Y:S04]  /*7ca0*/  @!P2 ST.E desc[UR36][R10.64], R5 ;  /* 0x000000050a00a985 */ /* 0x0011e8000c101924 */
[----:B-1----:R0:W-:Y:S02]  /*7cb0*/  @!P0 ST.E desc[UR36][R12.64], R4 ;  /* 0x000000040c008985 */ /* 0x0021e4000c101924 */
.L_x_48:
[----:B------:R-:W1:Y:S01]  /*7cc0*/  S2R R14, SR_CTAID.X ;  /* 0x00000000000e7919 */ /* 0x000e620000002500 */
[----:B------:R-:W-:Y:S01]  /*7cd0*/  LEA.HI R19, R19, R22, RZ, 0x2 ;  /* 0x0000001613137211 */ /* 0x000fe200078f10ff */
[----:B------:R-:W2:Y:S01]  /*7ce0*/  S2UR UR7, SR_CTAID.Z ;  /* 0x00000000000779c3 */ /* 0x000ea20000002700 */
[----:B0-----:R-:W-:Y:S01]  /*7cf0*/  SHF.R.S32.HI R5, RZ, 0x1f, R7 ;  /* 0x0000001fff057819 */ /* 0x001fe20000011407 */
[----:B------:R-:W-:Y:S01]  /*7d00*/  ULDC.64 UR8, c[0x0][0xb38] ;  /* 0x0002ce0000087ab9 */ /* 0x000fe20000000a00 */
[----:B------:R-:W-:Y:S01]  /*7d10*/  LOP3.LUT R19, R19, 0xfffffffc, RZ, 0xc0, !PT ;  /* 0xfffffffc13137812 */ /* 0x000fe200078ec0ff */
[----:B------:R-:W-:Y:S01]  /*7d20*/  UIMAD UR6, UR6, UR8, URZ ;  /* 0x00000008060672a4 */ /* 0x000fe2000f8e023f */
[----:B------:R-:W-:Y:S01]  /*7d30*/  LEA.HI R5, R5, R154, RZ, 0x3 ;  /* 0x0000009a05057211 */ /* 0x000fe200078f18ff */
[----:B------:R-:W-:Y:S01]  /*7d40*/  UIMAD.WIDE.U32 UR4, UR38, UR8, URZ ;  /* 0x00000008260472a5 */ /* 0x000fe2000f8e003f */
[----:B------:R-:W-:Y:S01]  /*7d50*/  LEA.HI R155, R155, R8, RZ, 0x5 ;  /* 0x000000089b9b7211 */ /* 0x000fe200078f28ff */
[----:B------:R-:W-:Y:S01]  /*7d60*/  IMAD.IADD R19, R22, 0x1, -R19 ;  /* 0x0000000116137824 */ /* 0x000fe200078e0a13 */
[----:B------:R-:W0:Y:S01]  /*7d70*/  LDC.64 R12, c[0x0][0xb40] ;  /* 0x0002d000ff0c7b82 */ /* 0x000e220000000a00 */
[----:B------:R-:W-:Y:S01]  /*7d80*/  LOP3.LUT R5, R5, 0xfffffff8, RZ, 0xc0, !PT ;  /* 0xfffffff805057812 */ /* 0x000fe200078ec0ff */
[----:B------:R-:W-:Y:S01]  /*7d90*/  UIMAD UR6, UR38, UR9, UR6 ;  /* 0x00000009260672a4 */ /* 0x000fe2000f8e0206 */
[----:B------:R-:W-:Y:S01]  /*7da0*/  SHF.R.S32.HI R155, RZ, 0x5, R155 ;  /* 0x00000005ff9b7819 */ /* 0x000fe2000001149b */
[----:B------:R-:W-:Y:S01]  /*7db0*/  BSSY B0, `(.L_x_49) ;  /* 0x00000fa000007945 */ /* 0x000fe20003800000 */
[----:B------:R-:W-:Y:S01]  /*7dc0*/  LEA.HI R4, R19, R19, RZ, 0x1 ;  /* 0x0000001313047211 */ /* 0x000fe200078f08ff */
[----:B------:R-:W-:Y:S01]  /*7dd0*/  IMAD.IADD R154, R154, 0x1, -R5 ;  /* 0x000000019a9a7824 */ /* 0x000fe200078e0a05 */
[----:B------:R-:W-:Y:S01]  /*7de0*/  UIADD3 UR6, UR5, UR6, URZ ;  /* 0x0000000605067290 */ /* 0x000fe2000fffe03f */
[----:B------:R-:W3:Y:S01]  /*7df0*/  @P1 LDC R16, c[0x0][0xbec] ;  /* 0x0002fb00ff101b82 */ /* 0x000ee20000000800 */
[----:B------:R-:W-:Y:S01]  /*7e00*/  LOP3.LUT R4, R4, 0x1ffffffe, RZ, 0xc0, !PT ;  /* 0x1ffffffe04047812 */ /* 0x000fe200078ec0ff */
[----:B------:R-:W-:-:S02]  /*7e10*/  IMAD R155, R155, 0x10, R154 ;  /* 0x000000109b9b7824 */ /* 0x000fc400078e029a */
[----:B------:R-:W-:Y:S01]  /*7e20*/  IMAD.U32 R5, RZ, RZ, UR5 ;  /* 0x00000005ff057e24 */ /* 0x000fe2000f8e00ff */
[----:B------:R-:W-:Y:S01]  /*7e30*/  IADD3 R4, R19, -R4, RZ ;  /* 0x8000000413047210 */ /* 0x000fe20007ffe0ff */
[----:B------:R-:W-:Y:S01]  /*7e40*/  IMAD.U32 R5, RZ, RZ, UR6 ;  /* 0x00000006ff057e24 */ /* 0x000fe2000f8e00ff */
[----:B--2---:R-:W-:Y:S01]  /*7e50*/  USHF.R.S32.HI UR8, URZ, 0x1f, UR7 ;  /* 0x0000001f3f087899 */ /* 0x004fe20008011407 */
[----:B------:R-:W2:Y:S02]  /*7e60*/  @P1 LDC R17, c[0x0][0xbf0] ;  /* 0x0002fc00ff111b82 */ /* 0x000ea40000000800 */
[----:B------:R-:W-:Y:S01]  /*7e70*/  IMAD R9, R4, 0x8, R155 ;  /* 0x0000000804097824 */ /* 0x000fe200078e029b */
[----:B------:R-:W-:Y:S01]  /*7e80*/  MOV R4, UR4 ;  /* 0x0000000400047c02 */ /* 0x000fe20008000f00 */
[----:B------:R-:W-:Y:S02]  /*7e90*/  ULDC.64 UR4, c[0x0][0xb48] ;  /* 0x0002d20000047ab9 */ /* 0x000fe40000000a00 */
[----:B------:R-:W-:Y:S01]  /*7ea0*/  IMAD R3, R3, UR4, RZ ;  /* 0x0000000403037c24 */ /* 0x000fe2000f8e02ff */
[----:B-1----:R-:W-:Y:S01]  /*7eb0*/  LEA R15, R14, R9, 0x6 ;  /* 0x000000090e0f7211 */ /* 0x002fe200078e30ff */
[----:B0-----:R-:W-:-:S02]  /*7ec0*/  IMAD R10, R12, UR8, RZ ;  /* 0x000000080c0a7c24 */ /* 0x001fc4000f8e02ff */
[----:B------:R-:W-:-:S04]  /*7ed0*/  IMAD.WIDE.U32 R4, R12, UR7, R4 ;  /* 0x000000070c047c25 */ /* 0x000fc8000f8e0004 */
[----:B------:R-:W-:Y:S02]  /*7ee0*/  IMAD R11, R13, UR7, R10 ;  /* 0x000000070d0b7c24 */ /* 0x000fe4000f8e020a */
[----:B---3--:R-:W-:-:S04]  /*7ef0*/  @P1 IMAD.HI.U32 R16, R15, R16, RZ ;  /* 0x000000100f101227 */ /* 0x008fc800078e00ff */
[----:B------:R-:W-:Y:S02]  /*7f00*/  IMAD.MOV.U32 R9, RZ, RZ, R15 ;  /* 0x000000ffff097224 */ /* 0x000fe400078e000f */
[----:B------:R-:W-:Y:S01]  /*7f10*/  IMAD.IADD R5, R5, 0x1, R11 ;  /* 0x0000000105057824 */ /* 0x000fe200078e020b */
[----:B--2---:R-:W-:Y:S01]  /*7f20*/  @P1 SHF.R.U32.HI R9, RZ, R17, R16 ;  /* 0x00000011ff091219 */ /* 0x004fe20000011610 */
[C---:B------:R-:W-:Y:S02]  /*7f30*/  IMAD R11, R2.reuse, UR5, R3 ;  /* 0x00000005020b7c24 */ /* 0x040fe4000f8e0203 */
[----:B------:R-:W-:Y:S01]  /*7f40*/  IMAD.WIDE.U32 R2, R2, UR4, R4 ;  /* 0x0000000402027c25 */ /* 0x000fe2000f8e0004 */
[----:B------:R-:W-:Y:S01]  /*7f50*/  IADD3 R13, -R9, RZ, RZ ;  /* 0x000000ff090d7210 */ /* 0x000fe20007ffe1ff */
[----:B------:R-:W-:Y:S01]  /*7f60*/  ULDC.64 UR4, c[0x0][0xb30] ;  /* 0x0002cc0000047ab9 */ /* 0x000fe20000000a00 */
[----:B------:R-:W-:Y:S01]  /*7f70*/  SHF.R.S32.HI R10, RZ, 0x1f, R9 ;  /* 0x0000001fff0a7819 */ /* 0x000fe20000011409 */
[----:B------:R-:W-:-:S02]  /*7f80*/  IMAD.IADD R3, R3, 0x1, R11 ;  /* 0x0000000103037824 */ /* 0x000fc400078e020b */
[----:B------:R-:W-:Y:S02]  /*7f90*/  IMAD R5, R6, R13, R15 ;  /* 0x0000000d06057224 */ /* 0x000fe400078e020f */
[----:B------:R-:W-:Y:S02]  /*7fa0*/  IMAD R10, R10, UR4, RZ ;  /* 0x000000040a0a7c24 */ /* 0x000fe4000f8e02ff */
[----:B------:R-:W-:Y:S01]  /*7fb0*/  IMAD.WIDE.U32 R2, R9, UR4, R2 ;  /* 0x0000000409027c25 */ /* 0x000fe2000f8e0002 */
[----:B------:R-:W-:-:S03]  /*7fc0*/  SHF.R.S32.HI R4, RZ, 0x1f, R5 ;  /* 0x0000001fff047819 */ /* 0x000fc60000011405 */
[----:B------:R-:W-:Y:S01]  /*7fd0*/  IMAD R11, R9, UR5, R10 ;  /* 0x00000005090b7c24 */ /* 0x000fe2000f8e020a */
[----:B------:R-:W-:Y:S02]  /*7fe0*/  ULDC.64 UR4, c[0x0][0xb28] ;  /* 0x0002ca0000047ab9 */ /* 0x000fe40000000a00 */
[----:B------:R-:W-:Y:S02]  /*7ff0*/  IMAD R4, R4, UR4, RZ ;  /* 0x0000000404047c24 */ /* 0x000fe4000f8e02ff */
[----:B------:R-:W-:Y:S02]  /*8000*/  IMAD.IADD R3, R3, 0x1, R11 ;  /* 0x0000000103037824 */ /* 0x000fe400078e020b */
[C---:B------:R-:W-:Y:S02]  /*8010*/  IMAD R9, R5.reuse, UR5, R4 ;  /* 0x0000000505097c24 */ /* 0x040fe4000f8e0204 */
[----:B------:R-:W-:Y:S01]  /*8020*/  IMAD.WIDE.U32 R2, R5, UR4, R2 ;  /* 0x0000000405027c25 */ /* 0x000fe2000f8e0002 */
[----:B------:R-:W-:-:S04]  /*8030*/  ULDC.64 UR4, c[0x0][0xb00] ;  /* 0x0002c00000047ab9 */ /* 0x000fc80000000a00 */
[----:B------:R-:W-:Y:S02]  /*8040*/  IADD3 R5, R3, R9, RZ ;  /* 0x0000000903057210 */ /* 0x000fe40007ffe0ff */
[----:B------:R-:W-:Y:S02]  /*8050*/  LEA.HI R9, R0, R0, RZ, 0x1 ;  /* 0x0000000000097211 */ /* 0x000fe400078f08ff */
[----:B------:R-:W-:Y:S01]  /*8060*/  LEA R4, P0, R2, UR4, 0x2 ;  /* 0x0000000402047c11 */ /* 0x000fe2000f8010ff */
[----:B------:R-:W-:Y:S01]  /*8070*/  ULDC UR4, c[0x0][0xa88] ;  /* 0x0002a20000047ab9 */ /* 0x000fe20000000800 */
[----:B------:R-:W-:Y:S01]  /*8080*/  LOP3.LUT R11, R9, 0xfffffe, RZ, 0xc0, !PT ;  /* 0x00fffffe090b7812 */ /* 0x000fe200078ec0ff */
[----:B------:R-:W-:Y:S01]  /*8090*/  IMAD R6, R6, UR4, RZ ;  /* 0x0000000406067c24 */ /* 0x000fe2000f8e02ff */
[----:B------:R-:W-:Y:S01]  /*80a0*/  LOP3.LUT R9, R7, 0x7ffffffc, RZ, 0xc0, !PT ;  /* 0x7ffffffc07097812 */ /* 0x000fe200078ec0ff */
[----:B------:R-:W-:Y:S01]  /*80b0*/  IMAD R7, R14, 0x40, R155 ;  /* 0x000000400e077824 */ /* 0x000fe200078e029b */
[----:B------:R-:W-:Y:S01]  /*80c0*/  LEA.HI.X R5, R2, UR5, R5, 0x2, P0 ;  /* 0x0000000502057c11 */ /* 0x000fe200080f1405 */
[----:B------:R-:W-:Y:S01]  /*80d0*/  IMAD.IADD R11, R0, 0x1, -R11 ;  /* 0x00000001000b7824 */ /* 0x000fe200078e0a0b */
[----:B------:R-:W-:Y:S01]  /*80e0*/  IADD3 R0, -R9, R8, RZ ;  /* 0x0000000809007210 */ /* 0x000fe20007ffe1ff */
[----:B------:R0:W1:Y:S01]  /*80f0*/  SHFL.IDX PT, R2, R4, RZ, 0x1c1f ;  /* 0x001c1fff04027589 */ /* 0x00006200000e0000 */
[----:B------:R-:W-:-:S03]  /*8100*/  ISETP.GE.AND P0, PT, R7, R6, PT ;  /* 0x000000060700720c */ /* 0x000fc60003f06270 */
[----:B------:R-:W-:Y:S01]  /*8110*/  IMAD R0, R11, 0x80, R0 ;  /* 0x000000800b007824 */ /* 0x000fe200078e0200 */
[----:B------:R0:W2:Y:S03]  /*8120*/  SHFL.IDX PT, R3, R5, RZ, 0x1c1f ;  /* 0x001c1fff05037589 */ /* 0x0000a600000e0000 */
[----:B------:R-:W-:-:S06]  /*8130*/  IMAD.SHL.U32 R0, R0, 0x2, RZ ;  /* 0x0000000200007824 */ /* 0x000fcc00078e00ff */
[----:B0-----:R-:W-:Y:S05]  /*8140*/  @P0 BRA `(.L_x_50) ;  /* 0x0000000c00000947 */ /* 0x001fea0003800000 */
[C---:B------:R-:W-:Y:S01]  /*8150*/  IADD3 R9, R0.reuse, 0x8, RZ ;  /* 0x0000000800097810 */ /* 0x040fe20007ffe0ff */
[C---:B------:R-:W-:Y:S01]  /*8160*/  VIADD R11, R0.reuse, 0x10 ;  /* 0x00000010000b7836 */ /* 0x040fe20000000000 */
[----:B------:R-:W-:Y:S01]  /*8170*/  ULDC UR4, c[0x0][0xac8] ;  /* 0x0002b20000047ab9 */ /* 0x000fe20000000800 */
[C---:B------:R-:W-:Y:S01]  /*8180*/  VIADD R13, R0.reuse, 0x18 ;  /* 0x00000018000d7836 */ /* 0x040fe20000000000 */
[C---:B------:R-:W-:Y:S01]  /*8190*/  ISETP.GE.AND P2, PT, R0.reuse, UR4, PT ;  /* 0x0000000400007c0c */ /* 0x040fe2000bf46270 */
[C---:B------:R-:W-:Y:S01]  /*81a0*/  VIADD R17, R0.reuse, 0x28 ;  /* 0x0000002800117836 */ /* 0x040fe20000000000 */
[----:B------:R-:W-:Y:S01]  /*81b0*/  ISETP.GE.AND P3, PT, R9, UR4, PT ;  /* 0x0000000409007c0c */ /* 0x000fe2000bf66270 */
[C---:B------:R-:W-:Y:S01]  /*81c0*/  VIADD R18, R0.reuse, 0x30 ;  /* 0x0000003000127836 */ /* 0x040fe20000000000 */
[----:B------:R-:W-:Y:S01]  /*81d0*/  ISETP.GE.AND P4, PT, R11, UR4, PT ;  /* 0x000000040b007c0c */ /* 0x000fe2000bf86270 */
[C---:B------:R-:W-:Y:S01]  /*81e0*/  VIADD R20, R0.reuse, 0x40 ;  /* 0x0000004000147836 */ /* 0x040fe20000000000 */
[----:B------:R-:W-:Y:S01]  /*81f0*/  ISETP.GE.AND P5, PT, R13, UR4, PT ;  /* 0x000000040d007c0c */ /* 0x000fe2000bfa6270 */
[C---:B------:R-:W-:Y:S01]  /*8200*/  VIADD R21, R0.reuse, 0x48 ;  /* 0x0000004800157836 */ /* 0x040fe20000000000 */
[C---:B------:R-:W-:Y:S01]  /*8210*/  IADD3 R16, R0.reuse, 0x20, RZ ;  /* 0x0000002000107810 */ /* 0x040fe20007ffe0ff */
[----:B------:R-:W-:Y:S01]  /*8220*/  VIADD R23, R0, 0x58 ;  /* 0x0000005800177836 */ /* 0x000fe20000000000 */
[----:B------:R-:W-:-:S02]  /*8230*/  ISETP.GE.AND P1, PT, R17, UR4, PT ;  /* 0x0000000411007c0c */ /* 0x000fc4000bf26270 */
[----:B------:R-:W-:Y:S02]  /*8240*/  ISETP.GE.AND P0, PT, R16, UR4, PT ;  /* 0x0000000410007c0c */ /* 0x000fe4000bf06270 */
[----:B------:R-:W-:Y:S02]  /*8250*/  @!P2 LEA.HI R8, R0, R0, RZ, 0x1 ;  /* 0x000000000008a211 */ /* 0x000fe400078f08ff */
[----:B------:R-:W-:Y:S02]  /*8260*/  @!P3 LEA.HI R10, R9, R9, RZ, 0x1 ;  /* 0x00000009090ab211 */ /* 0x000fe400078f08ff */
[----:B------:R-:W-:Y:S02]  /*8270*/  @!P4 LEA.HI R12, R11, R11, RZ, 0x1 ;  /* 0x0000000b0b0cc211 */ /* 0x000fe400078f08ff */
[----:B------:R-:W-:Y:S02]  /*8280*/  @!P5 LEA.HI R14, R13, R13, RZ, 0x1 ;  /* 0x0000000d0d0ed211 */ /* 0x000fe400078f08ff */
[----:B------:R-:W-:-:S02]  /*8290*/  @!P2 LOP3.LUT R9, R8, 0xfffffffe, RZ, 0xc0, !PT ;  /* 0xfffffffe0809a812 */ /* 0x000fc400078ec0ff */
[----:B------:R-:W-:Y:S02]  /*82a0*/  @!P3 LOP3.LUT R11, R10, 0xfffffffe, RZ, 0xc0, !PT ;  /* 0xfffffffe0a0bb812 */ /* 0x000fe400078ec0ff */
[----:B------:R-:W-:Y:S01]  /*82b0*/  @!P4 LOP3.LUT R13, R12, 0xfffffffe, RZ, 0xc0, !PT ;  /* 0xfffffffe0c0dc812 */ /* 0x000fe200078ec0ff */
[--C-:B-12---:R-:W-:Y:S01]  /*82c0*/  @!P2 IMAD.WIDE R8, R9, 0x4, R2.reuse ;  /* 0x000000040908a825 */ /* 0x106fe200078e0202 */
[----:B------:R-:W-:Y:S02]  /*82d0*/  @!P5 LOP3.LUT R15, R14, 0xfffffffe, RZ, 0xc0, !PT ;  /* 0xfffffffe0e0fd812 */ /* 0x000fe400078ec0ff */
[C---:B------:R-:W-:Y:S01]  /*82e0*/  IADD3 R19, R0.reuse, 0x38, RZ ;  /* 0x0000003800137810 */ /* 0x040fe20007ffe0ff */
[--C-:B------:R-:W-:Y:S01]  /*82f0*/  @!P3 IMAD.WIDE R10, R11, 0x4, R2.reuse ;  /* 0x000000040b0ab825 */ /* 0x100fe200078e0202 */
[----:B------:R0:W-:Y:S01]  /*8300*/  @!P2 ST.E.64 desc[UR36][R8.64], R24 ;  /* 0x000000180800a985 */ /* 0x0001e2000c101b24 */
[----:B------:R-:W-:Y:S02]  /*8310*/  IADD3 R22, R0, 0x50, RZ ;  /* 0x0000005000167810 */ /* 0x000fe40007ffe0ff */
[----:B------:R-:W-:Y:S01]  /*8320*/  @!P4 IMAD.WIDE R12, R13, 0x4, R2 ;  /* 0x000000040d0cc825 */ /* 0x000fe200078e0202 */
[----:B------:R1:W-:Y:S01]  /*8330*/  @!P3 ST.E.64 desc[UR36][R10.64], R28 ;  /* 0x0000001c0a00b985 */ /* 0x0003e2000c101b24 */
[----:B------:R-:W-:-:S02]  /*8340*/  ISETP.GE.AND P2, PT, R18, UR4, PT ;  /* 0x0000000412007c0c */ /* 0x000fc4000bf46270 */
[----:B------:R-:W-:Y:S01]  /*8350*/  @!P5 IMAD.WIDE R14, R15, 0x4, R2 ;  /* 0x000000040f0ed825 */ /* 0x000fe200078e0202 */
[----:B------:R2:W-:Y:S01]  /*8360*/  @!P4 ST.E.64 desc[UR36][R12.64], R32 ;  /* 0x000000200c00c985 */ /* 0x0005e2000c101b24 */
[----:B------:R-:W-:Y:S02]  /*8370*/  ISETP.GE.AND P3, PT, R19, UR4, PT ;  /* 0x0000000413007c0c */ /* 0x000fe4000bf66270 */
[----:B------:R-:W-:Y:S01]  /*8380*/  ISETP.GE.AND P4, PT, R20, UR4, PT ;  /* 0x0000000414007c0c */ /* 0x000fe2000bf86270 */
[----:B------:R3:W-:Y:S01]  /*8390*/  @!P5 ST.E.64 desc[UR36][R14.64], R36 ;  /* 0x000000240e00d985 */ /* 0x0007e2000c101b24 */
[----:B------:R-:W-:Y:S01]  /*83a0*/  ISETP.GE.AND P5, PT, R21, UR4, PT ;  /* 0x0000000415007c0c */ /* 0x000fe2000bfa6270 */
[----:B0-----:R-:W-:Y:S01]  /*83b0*/  VIADD R24, R0, 0x60 ;  /* 0x0000006000187836 */ /* 0x001fe20000000000 */
[----:B------:R-:W-:Y:S02]  /*83c0*/  ISETP.GE.AND P6, PT, R22, UR4, PT ;  /* 0x0000000416007c0c */ /* 0x000fe4000bfc6270 */
[----:B------:R-:W-:-:S02]  /*83d0*/  @!P0 LEA.HI R16, R16, R16, RZ, 0x1 ;  /* 0x0000001010108211 */ /* 0x000fc400078f08ff */
[----:B------:R-:W-:Y:S02]  /*83e0*/  @!P1 LEA.HI R17, R17, R17, RZ, 0x1 ;  /* 0x0000001111119211 */ /* 0x000fe400078f08ff */
[----:B------:R-:W-:Y:S02]  /*83f0*/  @!P0 LOP3.LUT R9, R16, 0xfffffffe, RZ, 0xc0, !PT ;  /* 0xfffffffe10098812 */ /* 0x000fe400078ec0ff */
[----:B-1----:R-:W-:Y:S02]  /*8400*/  @!P1 LOP3.LUT R11, R17, 0xfffffffe, RZ, 0xc0, !PT ;  /* 0xfffffffe110b9812 */ /* 0x002fe400078ec0ff */
[----:B------:R-:W-:Y:S01]  /*8410*/  @!P2 LEA.HI R18, R18, R18, RZ, 0x1 ;  /* 0x000000121212a211 */ /* 0x000fe200078f08ff */
[--C-:B------:R-:W-:Y:S01]  /*8420*/  @!P0 IMAD.WIDE R8, R9, 0x4, R2.reuse ;  /* 0x0000000409088825 */ /* 0x100fe200078e0202 */
[----:B------:R-:W-:Y:S02]  /*8430*/  @!P3 LEA.HI R19, R19, R19, RZ, 0x1 ;  /* 0x000000131313b211 */ /* 0x000fe400078f08ff */
[----:B------:R-:W-:Y:S01]  /*8440*/  @!P4 LEA.HI R20, R20, R20, RZ, 0x1 ;  /* 0x000000141414c211 */ /* 0x000fe200078f08ff */
[----:B------:R-:W-:Y:S01]  /*8450*/  @!P1 IMAD.WIDE R10, R11, 0x4, R2 ;  /* 0x000000040b0a9825 */ /* 0x000fe200078e0202 */
[----:B------:R-:W-:Y:S01]  /*8460*/  @!P5 LEA.HI R21, R21, R21, RZ, 0x1 ;  /* 0x000000151515d211 */ /* 0x000fe200078f08ff */
[----:B------:R0:W-:Y:S01]  /*8470*/  @!P0 ST.E.64 desc[UR36][R8.64], R40 ;  /* 0x0000002808008985 */ /* 0x0001e2000c101b24 */
[----:B------:R-:W-:-:S02]  /*8480*/  @!P6 LEA.HI R22, R22, R22, RZ, 0x1 ;  /* 0x000000161616e211 */ /* 0x000fc400078f08ff */
[----:B--2---:R-:W-:Y:S01]  /*8490*/  @!P2 LOP3.LUT R13, R18, 0xfffffffe, RZ, 0xc0, !PT ;  /* 0xfffffffe120da812 */ /* 0x004fe200078ec0ff */
[----:B------:R1:W-:Y:S01]  /*84a0*/  @!P1 ST.E.64 desc[UR36][R10.64], R44 ;  /* 0x0000002c0a009985 */ /* 0x0003e2000c101b24 */
[----:B------:R-:W-:Y:S02]  /*84b0*/  @!P3 LOP3.LUT R19, R19, 0xfffffffe, RZ, 0xc0, !PT ;  /* 0xfffffffe1313b812 */ /* 0x000fe400078ec0ff */
[----:B---3--:R-:W-:Y:S01]  /*84c0*/  @!P4 LOP3.LUT R15, R20, 0xfffffffe, RZ, 0xc0, !PT ;  /* 0xfffffffe140fc812 */ /* 0x008fe200078ec0ff */
[----:B------:R-:W-:Y:S01]  /*84d0*/  VIADD R20, R0, 0x78 ;  /* 0x0000007800147836 */ /* 0x000fe20000000000 */
[----:B------:R-:W-:Y:S02]  /*84e0*/  @!P5 LOP3.LUT R21, R21, 0xfffffffe, RZ, 0xc0, !PT ;  /* 0xfffffffe1515d812 */ /* 0x000fe400078ec0ff */
[----:B------:R-:W-:Y:S01]  /*84f0*/  @!P6 LOP3.LUT R17, R22, 0xfffffffe, RZ, 0xc0, !PT ;  /* 0xfffffffe1611e812 */ /* 0x000fe200078ec0ff */
[----:B------:R-:W-:Y:S01]  /*8500*/  VIADD R22, R0, 0x88 ;  /* 0x0000008800167836 */ /* 0x000fe20000000000 */
[----:B------:R-:W-:Y:S01]  /*8510*/  ISETP.GE.AND P1, PT, R23, UR4, PT ;  /* 0x0000000417007c0c */ /* 0x000fe2000bf26270 */
[----:B0-----:R-:W-:Y:S01]  /*8520*/  @!P2 IMAD.WIDE R8, R13, 0x4, R2 ;  /* 0x000000040d08a825 */ /* 0x001fe200078e0202 */
[----:B------:R-:W-:-:S02]  /*8530*/  ISETP.GE.AND P0, PT, R24, UR4, PT ;  /* 0x0000000418007c0c */ /* 0x000fc4000bf06270 */
[----:B------:R-:W-:Y:S01]  /*8540*/  IADD3 R18, R0, 0x68, RZ ;  /* 0x0000006800127810 */ /* 0x000fe20007ffe0ff */
[--C-:B-1----:R-:W-:Y:S01]  /*8550*/  @!P3 IMAD.WIDE R10, R19, 0x4, R2.reuse ;  /* 0x00000004130ab825 */ /* 0x102fe200078e0202 */
[----:B------:R0:W-:Y:S02]  /*8560*/  @!P2 ST.E.64 desc[UR36][R8.64], R48 ;  /* 0x000000300800a985 */ /* 0x0001e4000c101b24 */
[----:B------:R-:W-:Y:S01]  /*8570*/  ISETP.GE.AND P2, PT, R18, UR4, PT ;  /* 0x0000000412007c0c */ /* 0x000fe2000bf46270 */
[--C-:B------:R-:W-:Y:S01]  /*8580*/  @!P4 IMAD.WIDE R12, R15, 0x4, R2.reuse ;  /* 0x000000040f0cc825 */ /* 0x100fe200078e0202 */
[----:B------:R1:W-:Y:S01]  /*8590*/  @!P3 ST.E.64 desc[UR36][R10.64], R52 ;  /* 0x000000340a00b985 */ /* 0x0003e2000c101b24 */
[----:B------:R-:W-:Y:S02]  /*85a0*/  ISETP.GE.AND P3, PT, R22, UR4, PT ;  /* 0x0000000416007c0c */ /* 0x000fe4000bf66270 */
[----:B------:R-:W-:Y:S01]  /*85b0*/  @!P5 IMAD.WIDE R14, R21, 0x4, R2 ;  /* 0x00000004150ed825 */ /* 0x000fe200078e0202 */
[----:B------:R2:W-:Y:S01]  /*85c0*/  @!P4 ST.E.64 desc[UR36][R12.64], R56 ;  /* 0x000000380c00c985 */ /* 0x0005e2000c101b24 */
[----:B------:R-:W-:-:S02]  /*85d0*/  IADD3 R21, R0, 0x80, RZ ;  /* 0x0000008000157810 */ /* 0x000fc40007ffe0ff */
[----:B------:R-:W-:Y:S01]  /*85e0*/  @!P6 IMAD.WIDE R16, R17, 0x4, R2 ;  /* 0x000000041110e825 */ /* 0x000fe200078e0202 */
[----:B------:R3:W-:Y:S01]  /*85f0*/  @!P5 ST.E.64 desc[UR36][R14.64], R60 ;  /* 0x0000003c0e00d985 */ /* 0x0007e2000c101b24 */
[----:B------:R-:W-:Y:S02]  /*8600*/  ISETP.GE.AND P5, PT, R20, UR4, PT ;  /* 0x0000000414007c0c */ /* 0x000fe4000bfa6270 */
[----:B------:R-:W-:Y:S01]  /*8610*/  VIADD R19, R0, 0x70 ;  /* 0x0000007000137836 */ /* 0x000fe20000000000 */
[----:B------:R4:W-:Y:S01]  /*8620*/  @!P6 ST.E.64 desc[UR36][R16.64], R64 ;  /* 0x000000401000e985 */ /* 0x0009e2000c101b24 */
[----:B------:R-:W-:Y:S02]  /*8630*/  ISETP.GE.AND P4, PT, R21, UR4, PT ;  /* 0x0000000415007c0c */ /* 0x000fe4000bf86270 */
[----:B------:R-:W-:Y:S02]  /*8640*/  @!P1 LEA.HI R23, R23, R23, RZ, 0x1 ;  /* 0x0000001717179211 */ /* 0x000fe400078f08ff */
[----:B------:R-:W-:-:S02]  /*8650*/  ISETP.GE.AND P6, PT, R19, UR4, PT ;  /* 0x0000000413007c0c */ /* 0x000fc4000bfc6270 */
[----:B------:R-:W-:Y:S02]  /*8660*/  @!P0 LEA.HI R24, R24, R24, RZ, 0x1 ;  /* 0x0000001818188211 */ /* 0x000fe400078f08ff */
[----:B0-----:R-:W-:Y:S01]  /*8670*/  @!P1 LOP3.LUT R9, R23, 0xfffffffe, RZ, 0xc0, !PT ;  /* 0xfffffffe17099812 */ /* 0x001fe200078ec0ff */
[----:B------:R-:W-:Y:S01]  /*8680*/  VIADD R23, R0, 0x90 ;  /* 0x0000009000177836 */ /* 0x000fe20000000000 */
        /* <DEDUP_REMOVED lines=11> */
[----:B------:R-:W-:Y:S01]  /*8740*/  @!P6 LOP3.LUT R19, R19, 0xfffffffe, RZ, 0xc0, !PT ;  /* 0xfffffffe1313e812 */ /* 0x000fe200078ec0ff */
[----:B------:R-:W-:Y:S01]  /*8750*/  VIADD R18, R0, 0xa0 ;  /* 0x000000a000127836 */ /* 0x000fe20000000000 */
[----:B---3--:R-:W-:Y:S02]  /*8760*/  @!P5 LOP3.LUT R15, R20, 0xfffffffe, RZ, 0xc0, !PT ;  /* 0xfffffffe140fd812 */ /* 0x008fe400078ec0ff */
[----:B------:R-:W-:Y:S02]  /*8770*/  @!P4 LOP3.LUT R21, R21, 0xfffffffe, RZ, 0xc0, !PT ;  /* 0xfffffffe1515c812 */ /* 0x000fe400078ec0ff */
[----:B----4-:R-:W-:Y:S01]  /*8780*/  @!P3 LOP3.LUT R17, R22, 0xfffffffe, RZ, 0xc0, !PT ;  /* 0xfffffffe1611b812 */ /* 0x010fe200078ec0ff */
[C---:B------:R-:W-:Y:S01]  /*8790*/  VIADD R22, R0.reuse, 0xc0 ;  /* 0x000000c000167836 */ /* 0x040fe20000000000 */
[----:B------:R-:W-:Y:S01]  /*87a0*/  IADD3 R24, R0, 0x98, RZ ;  /* 0x0000009800187810 */ /* 0x000fe20007ffe0ff */
[----:B0-----:R-:W-:Y:S01]  /*87b0*/  @!P2 IMAD.WIDE R8, R13, 0x4, R2 ;  /* 0x000000040d08a825 */ /* 0x001fe200078e0202 */
[----:B------:R-:W-:-:S02]  /*87c0*/  ISETP.GE.AND P0, PT, R23, UR4, PT ;  /* 0x0000000417007c0c */ /* 0x000fc4000bf06270 */
[----:B------:R-:W-:Y:S01]  /*87d0*/  ISETP.GE.AND P1, PT, R24, UR4, PT ;  /* 0x0000000418007c0c */ /* 0x000fe2000bf26270 */
[--C-:B-1----:R-:W-:Y:S01]  /*87e0*/  @!P6 IMAD.WIDE R10, R19, 0x4, R2.reuse ;  /* 0x00000004130ae825 */ /* 0x102fe200078e0202 */
[----:B------:R0:W-:Y:S01]  /*87f0*/  @!P2 ST.E.64 desc[UR36][R8.64], R76 ;  /* 0x0000004c0800a985 */ /* 0x0001e2000c101b24 */
[----:B------:R-:W-:Y:S02]  /*8800*/  IADD3 R20, R0, 0xb0, RZ ;  /* 0x000000b000147810 */ /* 0x000fe40007ffe0ff */
[--C-:B------:R-:W-:Y:S01]  /*8810*/  @!P5 IMAD.WIDE R12, R15, 0x4, R2.reuse ;  /* 0x000000040f0cd825 */ /* 0x100fe200078e0202 */
[----:B------:R1:W-:Y:S01]  /*8820*/  @!P6 ST.E.64 desc[UR36][R10.64], R80 ;  /* 0x000000500a00e985 */ /* 0x0003e2000c101b24 */
[----:B------:R-:W-:Y:S02]  /*8830*/  ISETP.GE.AND P2, PT, R18, UR4, PT ;  /* 0x0000000412007c0c */ /* 0x000fe4000bf46270 */
[----:B------:R-:W-:Y:S01]  /*8840*/  @!P4 IMAD.WIDE R14, R21, 0x4, R2 ;  /* 0x00000004150ec825 */ /* 0x000fe200078e0202 */
[----:B------:R2:W-:Y:S01]  /*8850*/  @!P5 ST.E.64 desc[UR36][R12.64], R84 ;  /* 0x000000540c00d985 */ /* 0x0005e2000c101b24 */
[----:B------:R-:W-:-:S02]  /*8860*/  ISETP.GE.AND P6, PT, R22, UR4, PT ;  /* 0x0000000416007c0c */ /* 0x000fc4000bfc6270 */
[----:B------:R-:W-:Y:S01]  /*8870*/  @!P3 IMAD.WIDE R16, R17, 0x4, R2 ;  /* 0x000000041110b825 */ /* 0x000fe200078e0202 */
[----:B------:R3:W-:Y:S01]  /*8880*/  @!P4 ST.E.64 desc[UR36][R14.64], R88 ;  /* 0x000000580e00c985 */ /* 0x0007e2000c101b24 */
[----:B------:R-:W-:Y:S02]  /*8890*/  ISETP.GE.AND P4, PT, R20, UR4, PT ;  /* 0x0000000414007c0c */ /* 0x000fe4000bf86270 */
[C---:B------:R-:W-:Y:S01]  /*88a0*/  VIADD R19, R0.reuse, 0xa8 ;  /* 0x000000a800137836 */ /* 0x040fe20000000000 */
[----:B------:R4:W-:Y:S01]  /*88b0*/  @!P3 ST.E.64 desc[UR36][R16.64], R92 ;  /* 0x0000005c1000b985 */ /* 0x0009e2000c101b24 */
[----:B------:R-:W-:Y:S01]  /*88c0*/  VIADD R21, R0, 0xb8 ;  /* 0x000000b800157836 */ /* 0x000fe20000000000 */
[----:B------:R-:W-:Y:S02]  /*88d0*/  @!P0 LEA.HI R23, R23, R23, RZ, 0x1 ;  /* 0x0000001717178211 */ /* 0x000fe400078f08ff */
[----:B------:R-:W-:Y:S02]  /*88e0*/  ISETP.GE.AND P3, PT, R19, UR4, PT ;  /* 0x0000000413007c0c */ /* 0x000fe4000bf66270 */
[----:B------:R-:W-:-:S02]  /*88f0*/  ISETP.GE.AND P5, PT, R21, UR4, PT ;  /* 0x0000000415007c0c */ /* 0x000fc4000bfa6270 */
[----:B------:R-:W-:Y:S02]  /*8900*/  @!P1 LEA.HI R24, R24, R24, RZ, 0x1 ;  /* 0x0000001818189211 */ /* 0x000fe400078f08ff */
[----:B0-----:R-:W-:Y:S02]  /*8910*/  @!P0 LOP3.LUT R9, R23, 0xfffffffe, RZ, 0xc0, !PT ;  /* 0xfffffffe17098812 */ /* 0x001fe400078ec0ff */
[----:B------:R-:W-:Y:S02]  /*8920*/  @!P2 LEA.HI R18, R18, R18, RZ, 0x1 ;  /* 0x000000121212a211 */ /* 0x000fe400078f08ff */
[----:B-1----:R-:W-:Y:S01]  /*8930*/  @!P1 LOP3.LUT R11, R24, 0xfffffffe, RZ, 0xc0, !PT ;  /* 0xfffffffe180b9812 */ /* 0x002fe200078ec0ff */
[--C-:B------:R-:W-:Y:S01]  /*8940*/  @!P0 IMAD.WIDE R8, R9, 0x4, R2.reuse ;  /* 0x0000000409088825 */ /* 0x100fe200078e0202 */
[----:B------:R-:W-:Y:S02]  /*8950*/  @!P4 LEA.HI R20, R20, R20, RZ, 0x1 ;  /* 0x000000141414c211 */ /* 0x000fe400078f08ff */
[----:B------:R-:W-:Y:S01]  /*8960*/  @!P3 LEA.HI R19, R19, R19, RZ, 0x1 ;  /* 0x000000131313b211 */ /* 0x000fe200078f08ff */
[----:B------:R-:W-:Y:S01]  /*8970*/  @!P1 IMAD.WIDE R10, R11, 0x4, R2 ;  /* 0x000000040b0a9825 */ /* 0x000fe200078e0202 */
[----:B--2---:R-:W-:Y:S01]  /*8980*/  @!P2 LOP3.LUT R13, R18, 0xfffffffe, RZ, 0xc0, !PT ;  /* 0xfffffffe120da812 */ /* 0x004fe200078ec0ff */
[----:B------:R0:W-:Y:S01]  /*8990*/  @!P0 ST.E.64 desc[UR36][R8.64], R96 ;  /* 0x0000006008008985 */ /* 0x0001e2000c101b24 */
[----:B------:R-:W-:-:S02]  /*89a0*/  @!P5 LEA.HI R21, R21, R21, RZ, 0x1 ;  /* 0x000000151515d211 */ /* 0x000fc400078f08ff */
[----:B------:R-:W-:Y:S01]  /*89b0*/  @!P3 LOP3.LUT R19, R19, 0xfffffffe, RZ, 0xc0, !PT ;  /* 0xfffffffe1313b812 */ /* 0x000fe200078ec0ff */
[--C-:B------:R-:W-:Y:S01]  /*89c0*/  @!P2 IMAD.WIDE R12, R13, 0x4, R2.reuse ;  /* 0x000000040d0ca825 */ /* 0x100fe200078e0202 */
[----:B------:R-:W-:Y:S01]  /*89d0*/  @!P6 LEA.HI R22, R22, R22, RZ, 0x1 ;  /* 0x000000161616e211 */ /* 0x000fe200078f08ff */
[----:B------:R1:W-:Y:S01]  /*89e0*/  @!P1 ST.E.64 desc[UR36][R10.64], R100 ;  /* 0x000000640a009985 */ /* 0x0003e2000c101b24 */
[----:B---3--:R-:W-:Y:S01]  /*89f0*/  @!P4 LOP3.LUT R15, R20, 0xfffffffe, RZ, 0xc0, !PT ;  /* 0xfffffffe140fc812 */ /* 0x008fe200078ec0ff */
[----:B------:R-:W-:Y:S01]  /*8a00*/  VIADD R20, R0, 0xd8 ;  /* 0x000000d800147836 */ /* 0x000fe20000000000 */
[----:B------:R-:W-:Y:S01]  /*8a10*/  @!P5 LOP3.LUT R21, R21, 0xfffffffe, RZ, 0xc0, !PT ;  /* 0xfffffffe1515d812 */ /* 0x000fe200078ec0ff */
[----:B------:R2:W-:Y:S01]  /*8a20*/  @!P2 ST.E.64 desc[UR36][R12.64], R104 ;  /* 0x000000680c00a985 */ /* 0x0005e2000c101b24 */
[----:B----4-:R-:W-:Y:S02]  /*8a30*/  @!P6 LOP3.LUT R17, R22, 0xfffffffe, RZ, 0xc0, !PT ;  /* 0xfffffffe1611e812 */ /* 0x010fe400078ec0ff */
[----:B------:R-:W-:Y:S01]  /*8a40*/  IADD3 R18, R0, 0xc8, RZ ;  /* 0x000000c800127810 */ /* 0x000fe20007ffe0ff */
[----:B0-----:R-:W-:Y:S01]  /*8a50*/  @!P3 IMAD.WIDE R8, R19, 0x4, R2 ;  /* 0x000000041308b825 */ /* 0x001fe200078e0202 */
[----:B------:R-:W-:-:S02]  /*8a60*/  ISETP.GE.AND P2, PT, R20, UR4, PT ;  /* 0x0000000414007c0c */ /* 0x000fc4000bf46270 */
[----:B------:R-:W-:Y:S01]  /*8a70*/  ISETP.GE.AND P0, PT, R18, UR4, PT ;  /* 0x0000000412007c0c */ /* 0x000fe2000bf06270 */
[----:B------:R-:W-:Y:S01]  /*8a80*/  VIADD R19, R0, 0xd0 ;  /* 0x000000d000137836 */ /* 0x000fe20000000000 */
[----:B------:R0:W-:Y:S01]  /*8a90*/  @!P3 ST.E.64 desc[UR36][R8.64], R108 ;  /* 0x0000006c0800b985 */ /* 0x0001e2000c101b24 */
[----:B-1----:R-:W-:-:S03]  /*8aa0*/  @!P4 IMAD.WIDE R10, R15, 0x4, R2 ;  /* 0x000000040f0ac825 */ /* 0x002fc600078e0202 */
[----:B------:R-:W-:Y:S01]  /*8ab0*/  ISETP.GE.AND P1, PT, R19, UR4, PT ;  /* 0x0000000413007c0c */ /* 0x000fe2000bf26270 */
[--C-:B------:R-:W-:Y:S01]  /*8ac0*/  @!P5 IMAD.WIDE R14, R21, 0x4, R2.reuse ;  /* 0x00000004150ed825 */ /* 0x100fe200078e0202 */
[----:B------:R-:W-:Y:S01]  /*8ad0*/  IADD3 R21, R0, 0xe0, RZ ;  /* 0x000000e000157810 */ /* 0x000fe20007ffe0ff */
[----:B------:R1:W-:Y:S02]  /*8ae0*/  @!P4 ST.E.64 desc[UR36][R10.64], R112 ;  /* 0x000000700a00c985 */ /* 0x0003e4000c101b24 */
[----:B------:R-:W-:Y:S01]  /*8af0*/  @!P6 IMAD.WIDE R16, R17, 0x4, R2 ;  /* 0x000000041110e825 */ /* 0x000fe200078e0202 */
[----:B------:R-:W-:Y:S01]  /*8b00*/  ISETP.GE.AND P3, PT, R21, UR4, PT ;  /* 0x0000000415007c0c */ /* 0x000fe2000bf66270 */
[----:B------:R3:W-:Y:S01]  /*8b10*/  @!P5 ST.E.64 desc[UR36][R14.64], R116 ;  /* 0x000000740e00d985 */ /* 0x0007e2000c101b24 */
[----:B------:R-:W-:Y:S01]  /*8b20*/  @!P0 LEA.HI R18, R18, R18, RZ, 0x1 ;  /* 0x0000001212128211 */ /* 0x000fe200078f08ff */
[C---:B--2---:R-:W-:Y:S01]  /*8b30*/  VIADD R12, R0.reuse, 0xe8 ;  /* 0x000000e8000c7836 */ /* 0x044fe20000000000 */
[C---:B0-----:R-:W-:Y:S01]  /*8b40*/  IADD3 R9, R0.reuse, 0xf8, RZ ;  /* 0x000000f800097810 */ /* 0x041fe20007ffe0ff */
[----:B------:R-:W-:Y:S01]  /*8b50*/  VIADD R13, R0, 0xf0 ;  /* 0x000000f0000d7836 */ /* 0x000fe20000000000 */
[----:B------:R0:W-:Y:S01]  /*8b60*/  @!P6 ST.E.64 desc[UR36][R16.64], R120 ;  /* 0x000000781000e985 */ /* 0x0001e2000c101b24 */
[----:B------:R-:W-:-:S02]  /*8b70*/  @!P1 LEA.HI R19, R19, R19, RZ, 0x1 ;  /* 0x0000001313139211 */ /* 0x000fc400078f08ff */
[----:B------:R-:W-:Y:S02]  /*8b80*/  ISETP.GE.AND P6, PT, R9, UR4, PT ;  /* 0x0000000409007c0c */ /* 0x000fe4000bfc6270 */
[----:B------:R-:W-:Y:S02]  /*8b90*/  ISETP.GE.AND P4, PT, R12, UR4, PT ;  /* 0x000000040c007c0c */ /* 0x000fe4000bf86270 */
[----:B------:R-:W-:Y:S02]  /*8ba0*/  ISETP.GE.AND P5, PT, R13, UR4, PT ;  /* 0x000000040d007c0c */ /* 0x000fe4000bfa6270 */
[----:B------:R-:W-:Y:S02]  /*8bb0*/  @!P2 LEA.HI R20, R20, R20, RZ, 0x1 ;  /* 0x000000141414a211 */ /* 0x000fe400078f08ff */
[----:B------:R-:W-:Y:S02]  /*8bc0*/  @!P3 LEA.HI R21, R21, R21, RZ, 0x1 ;  /* 0x000000151515b211 */ /* 0x000fe400078f08ff */
[----:B-1----:R-:W-:-:S02]  /*8bd0*/  @!P1 LOP3.LUT R11, R19, 0xfffffffe, RZ, 0xc0, !PT ;  /* 0xfffffffe130b9812 */ /* 0x002fc400078ec0ff */
[----:B---3--:R-:W-:Y:S02]  /*8be0*/  @!P3 LOP3.LUT R15, R21, 0xfffffffe, RZ, 0xc0, !PT ;  /* 0xfffffffe150fb812 */ /* 0x008fe400078ec0ff */
[----:B------:R-:W-:Y:S02]  /*8bf0*/  @!P6 LEA.HI R10, R9, R9, RZ, 0x1 ;  /* 0x00000009090ae211 */ /* 0x000fe400078f08ff */
[----:B------:R-:W-:Y:S01]  /*8c00*/  @!P4 LEA.HI R12, R12, R12, RZ, 0x1 ;  /* 0x0000000c0c0cc211 */ /* 0x000fe200078f08ff */
[----:B------:R-:W-:Y:S01]  /*8c10*/  @!P3 IMAD.WIDE R14, R15, 0x4, R2 ;  /* 0x000000040f0eb825 */ /* 0x000fe200078e0202 */
[----:B------:R-:W-:Y:S02]  /*8c20*/  @!P5 LEA.HI R8, R13, R13, RZ, 0x1 ;  /* 0x0000000d0d08d211 */ /* 0x000fe400078f08ff */
[----:B------:R-:W-:Y:S02]  /*8c30*/  @!P0 LOP3.LUT R9, R18, 0xfffffffe, RZ, 0xc0, !PT ;  /* 0xfffffffe12098812 */ /* 0x000fe400078ec0ff */
[----:B------:R-:W-:-:S02]  /*8c40*/  @!P2 LOP3.LUT R13, R20, 0xfffffffe, RZ, 0xc0, !PT ;  /* 0xfffffffe140da812 */ /* 0x000fc400078ec0ff */
[----:B0-----:R-:W-:Y:S02]  /*8c50*/  @!P4 LOP3.LUT R17, R12, 0xfffffffe, RZ, 0xc0, !PT ;  /* 0xfffffffe0c11c812 */ /* 0x001fe400078ec0ff */
[----:B------:R-:W-:Y:S01]  /*8c60*/  @!P5 LOP3.LUT R19, R8, 0xfffffffe, RZ, 0xc0, !PT ;  /* 0xfffffffe0813d812 */ /* 0x000fe200078ec0ff */
[----:B------:R-:W-:Y:S01]  /*8c70*/  @!P0 IMAD.WIDE R8, R9, 0x4, R2 ;  /* 0x0000000409088825 */ /* 0x000fe200078e0202 */
[----:B------:R-:W-:-:S03]  /*8c80*/  @!P6 LOP3.LUT R21, R10, 0xfffffffe, RZ, 0xc0, !PT ;  /* 0xfffffffe0a15e812 */ /* 0x000fc600078ec0ff */
[--C-:B------:R-:W-:Y:S01]  /*8c90*/  @!P1 IMAD.WIDE R10, R11, 0x4, R2.reuse ;  /* 0x000000040b0a9825 */ /* 0x100fe200078e0202 */
[----:B------:R0:W-:Y:S03]  /*8ca0*/  @!P0 ST.E.64 desc[UR36][R8.64], R124 ;  /* 0x0000007c08008985 */ /* 0x0001e6000c101b24 */
[--C-:B------:R-:W-:Y:S01]  /*8cb0*/  @!P2 IMAD.WIDE R12, R13, 0x4, R2.reuse ;  /* 0x000000040d0ca825 */ /* 0x100fe200078e0202 */
[----:B------:R0:W-:Y:S03]  /*8cc0*/  @!P1 ST.E.64 desc[UR36][R10.64], R128 ;  /* 0x000000800a009985 */ /* 0x0001e6000c101b24 */
[--C-:B------:R-:W-:Y:S01]  /*8cd0*/  @!P4 IMAD.WIDE R16, R17, 0x4, R2.reuse ;  /* 0x000000041110c825 */ /* 0x100fe200078e0202 */
[----:B------:R0:W-:Y:S03]  /*8ce0*/  @!P2 ST.E.64 desc[UR36][R12.64], R132 ;  /* 0x000000840c00a985 */ /* 0x0001e6000c101b24 */
[--C-:B------:R-:W-:Y:S01]  /*8cf0*/  @!P5 IMAD.WIDE R18, R19, 0x4, R2.reuse ;  /* 0x000000041312d825 */ /* 0x100fe200078e0202 */
[----:B------:R0:W-:Y:S03]  /*8d00*/  @!P3 ST.E.64 desc[UR36][R14.64], R136 ;  /* 0x000000880e00b985 */ /* 0x0001e6000c101b24 */
[----:B------:R-:W-:Y:S01]  /*8d10*/  @!P6 IMAD.WIDE R2, R21, 0x4, R2 ;  /* 0x000000041502e825 */ /* 0x000fe200078e0202 */
[----:B------:R0:W-:Y:S04]  /*8d20*/  @!P4 ST.E.64 desc[UR36][R16.64], R140 ;  /* 0x0000008c1000c985 */ /* 0x0001e8000c101b24 */
[----:B------:R0:W-:Y:S04]  /*8d30*/  @!P5 ST.E.64 desc[UR36][R18.64], R144 ;  /* 0x000000901200d985 */ /* 0x0001e8000c101b24 */
[----:B------:R0:W-:Y:S02]  /*8d40*/  @!P6 ST.E.64 desc[UR36][R2.64], R148 ;  /* 0x000000940200e985 */ /* 0x0001e4000c101b24 */
.L_x_50:
[----:B------:R-:W-:Y:S05]  /*8d50*/  BSYNC B0 ;  /* 0x0000000000007941 */ /* 0x000fea0003800000 */
.L_x_49:
[----:B------:R-:W-:Y:S01]  /*8d60*/  VIADD R7, R7, 0x8 ;  /* 0x0000000807077836 */ /* 0x000fe20000000000 */
[----:B0-2---:R2:W3:Y:S04]  /*8d70*/  SHFL.IDX PT, R3, R5, 0x1, 0x1c1f ;  /* 0x003c1f0005037f89 */ /* 0x0054e800000e0000 */
[----:B------:R-:W-:Y:S01]  /*8d80*/  ISETP.GE.AND P0, PT, R7, R6, PT ;  /* 0x000000060700720c */ /* 0x000fe20003f06270 */
[----:B-1----:R2:W1:-:S12]  /*8d90*/  SHFL.IDX PT, R2, R4, 0x1, 0x1c1f ;  /* 0x003c1f0004027f89 */ /* 0x00245800000e0000 */
[----:B--2---:R-:W-:Y:S05]  /*8da0*/  @P0 BRA `(.L_x_8) ;  /* 0x0000004400c00947 */ /* 0x004fea0003800000 */
[C---:B------:R-:W-:Y:S01]  /*8db0*/  VIADD R5, R0.reuse, 0x8 ;  /* 0x0000000800057836 */ /* 0x040fe20000000000 */
[----:B------:R-:W-:Y:S01]  /*8dc0*/  ULDC UR4, c[0x0][0xac8] ;  /* 0x0002b20000047ab9 */ /* 0x000fe20000000800 */
[C---:B------:R-:W-:Y:S01]  /*8dd0*/  IADD3 R7, R0.reuse, 0x10, RZ ;  /* 0x0000001000077810 */ /* 0x040fe20007ffe0ff */
[C---:B------:R-:W-:Y:S01]  /*8de0*/  VIADD R10, R0.reuse, 0x18 ;  /* 0x00000018000a7836 */ /* 0x040fe20000000000 */
[C---:B------:R-:W-:Y:S01]  /*8df0*/  ISETP.GE.AND P0, PT, R0.reuse, UR4, PT ;  /* 0x0000000400007c0c */ /* 0x040fe2000bf06270 */
[C---:B------:R-:W-:Y:S01]  /*8e00*/  VIADD R11, R0.reuse, 0x20 ;  /* 0x00000020000b7836 */ /* 0x040fe20000000000 */
[----:B------:R-:W-:Y:S01]  /*8e10*/  ISETP.GE.AND P1, PT, R5, UR4, PT ;  /* 0x0000000405007c0c */ /* 0x000fe2000bf26270 */
[C---:B------:R-:W-:Y:S01]  /*8e20*/  VIADD R13, R0.reuse, 0x30 ;  /* 0x00000030000d7836 */ /* 0x040fe20000000000 */
[----:B------:R-:W-:Y:S01]  /*8e30*/  ISETP.GE.AND P2, PT, R7, UR4, PT ;  /* 0x0000000407007c0c */ /* 0x000fe2000bf46270 */
[----:B------:R-:W-:Y:S01]  /*8e40*/  VIADD R14, R0, 0x38 ;  /* 0x00000038000e7836 */ /* 0x000fe20000000000 */
[----:B------:R-:W-:Y:S01]  /*8e50*/  ISETP.GE.AND P5, PT, R10, UR4, PT ;  /* 0x000000040a007c0c */ /* 0x000fe2000bfa6270 */
[C---:B------:R-:W-:Y:S01]  /*8e60*/  VIADD R16, R0.reuse, 0x48 ;  /* 0x0000004800107836 */ /* 0x040fe20000000000 */
[----:B------:R-:W-:Y:S01]  /*8e70*/  ISETP.GE.AND P6, PT, R11, UR4, PT ;  /* 0x000000040b007c0c */ /* 0x000fe2000bfc6270 */
[C---:B------:R-:W-:Y:S01]  /*8e80*/  VIADD R18, R0.reuse, 0x50 ;  /* 0x0000005000127836 */ /* 0x040fe20000000000 */
[C---:B------:R-:W-:Y:S01]  /*8e90*/  IADD3 R12, R0.reuse, 0x28, RZ ;  /* 0x00000028000c7810 */ /* 0x040fe20007ffe0ff */
[C---:B------:R-:W-:Y:S01]  /*8ea0*/  VIADD R20, R0.reuse, 0x80 ;  /* 0x0000008000147836 */ /* 0x040fe20000000000 */
[----:B------:R-:W-:-:S02]  /*8eb0*/  IADD3 R15, R0, 0x40, RZ ;  /* 0x00000040000f7810 */ /* 0x000fc40007ffe0ff */
[----:B------:R-:W-:Y:S02]  /*8ec0*/  @!P0 LEA.HI R4, R0, R0, RZ, 0x1 ;  /* 0x0000000000048211 */ /* 0x000fe400078f08ff */
[----:B------:R-:W-:Y:S02]  /*8ed0*/  @!P1 LEA.HI R6, R5, R5, RZ, 0x1 ;  /* 0x0000000505069211 */ /* 0x000fe400078f08ff */
[----:B------:R-:W-:Y:S02]  /*8ee0*/  @!P2 LEA.HI R8, R7, R7, RZ, 0x1 ;  /* 0x000000070708a211 */ /* 0x000fe400078f08ff */
[----:B------:R-:W-:Y:S02]  /*8ef0*/  @!P0 LOP3.LUT R5, R4, 0xfffffffe, RZ, 0xc0, !PT ;  /* 0xfffffffe04058812 */ /* 0x000fe400078ec0ff */
[----:B------:R-:W-:Y:S02]  /*8f00*/  @!P1 LOP3.LUT R7, R6, 0xfffffffe, RZ, 0xc0, !PT ;  /* 0xfffffffe06079812 */ /* 0x000fe400078ec0ff */
[----:B------:R-:W-:Y:S01]  /*8f10*/  @!P2 LOP3.LUT R9, R8, 0xfffffffe, RZ, 0xc0, !PT ;  /* 0xfffffffe0809a812 */ /* 0x000fe200078ec0ff */
[----:B-1-3--:R-:W-:Y:S01]  /*8f20*/  @!P0 IMAD.WIDE R4, R5, 0x4, R2 ;  /* 0x0000000405048825 */ /* 0x00afe200078e0202 */
[----:B------:R-:W-:-:S02]  /*8f30*/  ISETP.GE.AND P3, PT, R15, UR4, PT ;  /* 0x000000040f007c0c */ /* 0x000fc4000bf66270 */
[----:B------:R-:W-:Y:S01]  /*8f40*/  ISETP.GE.AND P4, PT, R16, UR4, PT ;  /* 0x0000000410007c0c */ /* 0x000fe2000bf86270 */
[--C-:B------:R-:W-:Y:S01]  /*8f50*/  @!P1 IMAD.WIDE R6, R7, 0x4, R2.reuse ;  /* 0x0000000407069825 */ /* 0x100fe200078e0202 */
[----:B------:R0:W-:Y:S01]  /*8f60*/  @!P0 ST.E.64 desc[UR36][R4.64], R26 ;  /* 0x0000001a04008985 */ /* 0x0001e2000c101b24 */
[----:B------:R-:W-:Y:S02]  /*8f70*/  ISETP.GE.AND P0, PT, R12, UR4, PT ;  /* 0x000000040c007c0c */ /* 0x000fe4000bf06270 */
[----:B------:R-:W-:Y:S01]  /*8f80*/  @!P2 IMAD.WIDE R8, R9, 0x4, R2 ;  /* 0x000000040908a825 */ /* 0x000fe200078e0202 */
[----:B------:R1:W-:Y:S01]  /*8f90*/  @!P1 ST.E.64 desc[UR36][R6.64], R30 ;  /* 0x0000001e06009985 */ /* 0x0003e2000c101b24 */
[----:B------:R-:W-:Y:S02]  /*8fa0*/  ISETP.GE.AND P1, PT, R13, UR4, PT ;  /* 0x000000040d007c0c */ /* 0x000fe4000bf26270 */
[----:B------:R-:W-:Y:S01]  /*8fb0*/  @!P5 LEA.HI R10, R10, R10, RZ, 0x1 ;  /* 0x0000000a0a0ad211 */ /* 0x000fe200078f08ff */
[----:B------:R2:W-:Y:S01]  /*8fc0*/  @!P2 ST.E.64 desc[UR36][R8.64], R34 ;  /* 0x000000220800a985 */ /* 0x0005e2000c101b24 */
[----:B------:R-:W-:-:S02]  /*8fd0*/  ISETP.GE.AND P2, PT, R14, UR4, PT ;  /* 0x000000040e007c0c */ /* 0x000fc4000bf46270 */
[----:B------:R-:W-:Y:S02]  /*8fe0*/  @!P6 LEA.HI R11, R11, R11, RZ, 0x1 ;  /* 0x0000000b0b0be211 */ /* 0x000fe400078f08ff */
[----:B------:R-:W-:Y:S02]  /*8ff0*/  @!P3 LEA.HI R15, R15, R15, RZ, 0x1 ;  /* 0x0000000f0f0fb211 */ /* 0x000fe400078f08ff */
[----:B0-----:R-:W-:Y:S02]  /*9000*/  @!P5 LOP3.LUT R5, R10, 0xfffffffe, RZ, 0xc0, !PT ;  /* 0xfffffffe0a05d812 */ /* 0x001fe400078ec0ff */
[----:B------:R-:W-:Y:S02]  /*9010*/  @!P0 LEA.HI R12, R12, R12, RZ, 0x1 ;  /* 0x0000000c0c0c8211 */ /* 0x000fe400078f08ff */
[----:B-1----:R-:W-:Y:S01]  /*9020*/  @!P6 LOP3.LUT R7, R11, 0xfffffffe, RZ, 0xc0, !PT ;  /* 0xfffffffe0b07e812 */ /* 0x002fe200078ec0ff */
[----:B------:R-:W-:Y:S01]  /*9030*/  @!P5 IMAD.WIDE R4, R5, 0x4, R2 ;  /* 0x000000040504d825 */ /* 0x000fe200078e0202 */
[----:B------:R-:W-:-:S02]  /*9040*/  @!P1 LEA.HI R13, R13, R13, RZ, 0x1 ;  /* 0x0000000d0d0d9211 */ /* 0x000fc400078f08ff */
[----:B------:R-:W-:Y:S01]  /*9050*/  @!P2 LEA.HI R14, R14, R14, RZ, 0x1 ;  /* 0x0000000e0e0ea211 */ /* 0x000fe200078f08ff */
[----:B------:R-:W-:Y:S01]  /*9060*/  @!P6 IMAD.WIDE R6, R7, 0x4, R2 ;  /* 0x000000040706e825 */ /* 0x000fe200078e0202 */
[----:B------:R-:W-:Y:S01]  /*9070*/  @!P4 LEA.HI R16, R16, R16, RZ, 0x1 ;  /* 0x000000101010c211 */ /* 0x000fe200078f08ff */
[----:B------:R0:W-:Y:S01]  /*9080*/  @!P5 ST.E.64 desc[UR36][R4.64], R38 ;  /* 0x000000260400d985 */ /* 0x0001e2000c101b24 */
[----:B--2---:R-:W-:Y:S02]  /*9090*/  @!P0 LOP3.LUT R9, R12, 0xfffffffe, RZ, 0xc0, !PT ;  /* 0xfffffffe0c098812 */ /* 0x004fe400078ec0ff */
[----:B------:R-:W-:Y:S01]  /*90a0*/  @!P1 LOP3.LUT R13, R13, 0xfffffffe, RZ, 0xc0, !PT ;  /* 0xfffffffe0d0d9812 */ /* 0x000fe200078ec0ff */
[----:B------:R1:W-:Y:S01]  /*90b0*/  @!P6 ST.E.64 desc[UR36][R6.64], R42 ;  /* 0x0000002a0600e985 */ /* 0x0003e2000c101b24 */
[----:B------:R-:W-:Y:S01]  /*90c0*/  @!P2 LOP3.LUT R11, R14, 0xfffffffe, RZ, 0xc0, !PT ;  /* 0xfffffffe0e0ba812 */ /* 0x000fe200078ec0ff */
[----:B------:R-:W-:Y:S01]  /*90d0*/  VIADD R14, R0, 0x60 ;  /* 0x00000060000e7836 */ /* 0x000fe20000000000 */
[----:B------:R-:W-:-:S02]  /*90e0*/  @!P3 LOP3.LUT R15, R15, 0xfffffffe, RZ, 0xc0, !PT ;  /* 0xfffffffe0f0fb812 */ /* 0x000fc400078ec0ff */
[----:B------:R-:W-:Y:S02]  /*90f0*/  @!P4 LOP3.LUT R17, R16, 0xfffffffe, RZ, 0xc0, !PT ;  /* 0xfffffffe1011c812 */ /* 0x000fe400078ec0ff */
[----:B------:R-:W-:Y:S02]  /*9100*/  IADD3 R19, R0, 0x58, RZ ;  /* 0x0000005800137810 */ /* 0x000fe40007ffe0ff */
[----:B------:R-:W-:Y:S01]  /*9110*/  ISETP.GE.AND P5, PT, R18, UR4, PT ;  /* 0x0000000412007c0c */ /* 0x000fe2000bfa6270 */
[--C-:B0-----:R-:W-:Y:S01]  /*9120*/  @!P0 IMAD.WIDE R4, R9, 0x4, R2.reuse ;  /* 0x0000000409048825 */ /* 0x101fe200078e0202 */
[----:B------:R-:W-:Y:S02]  /*9130*/  ISETP.GE.AND P6, PT, R19, UR4, PT ;  /* 0x0000000413007c0c */ /* 0x000fe4000bfc6270 */
[----:B------:R-:W-:Y:S01]  /*9140*/  IADD3 R16, R0, 0x70, RZ ;  /* 0x0000007000107810 */ /* 0x000fe20007ffe0ff */
[----:B-1----:R-:W-:Y:S01]  /*9150*/  @!P1 IMAD.WIDE R6, R13, 0x4, R2 ;  /* 0x000000040d069825 */ /* 0x002fe200078e0202 */
[----:B------:R0:W-:Y:S01]  /*9160*/  @!P0 ST.E.64 desc[UR36][R4.64], R46 ;  /* 0x0000002e04008985 */ /* 0x0001e2000c101b24 */
[----:B------:R-:W-:-:S02]  /*9170*/  ISETP.GE.AND P0, PT, R20, UR4, PT ;  /* 0x0000000414007c0c */ /* 0x000fc4000bf06270 */
[--C-:B------:R-:W-:Y:S01]  /*9180*/  @!P2 IMAD.WIDE R8, R11, 0x4, R2.reuse ;  /* 0x000000040b08a825 */ /* 0x100fe200078e0202 */
[----:B------:R1:W-:Y:S03]  /*9190*/  @!P1 ST.E.64 desc[UR36][R6.64], R50 ;  /* 0x0000003206009985 */ /* 0x0003e6000c101b24 */
[--C-:B------:R-:W-:Y:S01]  /*91a0*/  @!P3 IMAD.WIDE R10, R15, 0x4, R2.reuse ;  /* 0x000000040f0ab825 */ /* 0x100fe200078e0202 */
[----:B------:R2:W-:Y:S01]  /*91b0*/  @!P2 ST.E.64 desc[UR36][R8.64], R54 ;  /* 0x000000360800a985 */ /* 0x0005e2000c101b24 */
[----:B------:R-:W-:Y:S02]  /*91c0*/  ISETP.GE.AND P2, PT, R16, UR4, PT ;  /* 0x0000000410007c0c */ /* 0x000fe4000bf46270 */
[----:B------:R-:W-:Y:S01]  /*91d0*/  @!P4 IMAD.WIDE R12, R17, 0x4, R2 ;  /* 0x00000004110cc825 */ /* 0x000fe200078e0202 */
[----:B------:R3:W-:Y:S01]  /*91e0*/  @!P3 ST.E.64 desc[UR36][R10.64], R58 ;  /* 0x0000003a0a00b985 */ /* 0x0007e2000c101b24 */
[----:B------:R-:W-:-:S02]  /*91f0*/  @!P5 LEA.HI R18, R18, R18, RZ, 0x1 ;  /* 0x000000121212d211 */ /* 0x000fc400078f08ff */
[C---:B------:R-:W-:Y:S01]  /*9200*/  VIADD R15, R0.reuse, 0x68 ;  /* 0x00000068000f7836 */ /* 0x040fe20000000000 */
[----:B------:R4:W-:Y:S01]  /*9210*/  @!P4 ST.E.64 desc[UR36][R12.64], R62 ;  /* 0x0000003e0c00c985 */ /* 0x0009e2000c101b24 */
[----:B------:R-:W-:Y:S01]  /*9220*/  VIADD R17, R0, 0x78 ;  /* 0x0000007800117836 */ /* 0x000fe20000000000 */
[----:B------:R-:W-:Y:S02]  /*9230*/  ISETP.GE.AND P4, PT, R14, UR4, PT ;  /* 0x000000040e007c0c */ /* 0x000fe4000bf86270 */
[----:B------:R-:W-:Y:S02]  /*9240*/  ISETP.GE.AND P3, PT, R15, UR4, PT ;  /* 0x000000040f007c0c */ /* 0x000fe4000bf66270 */
[----:B------:R-:W-:Y:S02]  /*9250*/  ISETP.GE.AND P1, PT, R17, UR4, PT ;  /* 0x0000000411007c0c */ /* 0x000fe4000bf26270 */
[----:B------:R-:W-:Y:S02]  /*9260*/  @!P6 LEA.HI R19, R19, R19, RZ, 0x1 ;  /* 0x000000131313e211 */ /* 0x000fe400078f08ff */
[----:B0-----:R-:W-:-:S02]  /*9270*/  @!P5 LOP3.LUT R5, R18, 0xfffffffe, RZ, 0xc0, !PT ;  /* 0xfffffffe1205d812 */ /* 0x001fc400078ec0ff */
[----:B-1----:R-:W-:Y:S01]  /*9280*/  @!P6 LOP3.LUT R7, R19, 0xfffffffe, RZ, 0xc0, !PT ;  /* 0xfffffffe1307e812 */ /* 0x002fe200078ec0ff */
[----:B------:R-:W-:Y:S01]  /*9290*/  VIADD R19, R0, 0x90 ;  /* 0x0000009000137836 */ /* 0x000fe20000000000 */
        /* <DEDUP_REMOVED lines=12> */
[----:B---3--:R-:W-:Y:S01]  /*9360*/  @!P2 LOP3.LUT R11, R16, 0xfffffffe, RZ, 0xc0, !PT ;  /* 0xfffffffe100ba812 */ /* 0x008fe200078ec0ff */
[----:B------:R-:W-:Y:S01]  /*9370*/  VIADD R16, R0, 0xa8 ;  /* 0x000000a800107836 */ /* 0x000fe20000000000 */
[----:B------:R-:W-:Y:S02]  /*9380*/  @!P1 LOP3.LUT R17, R17, 0xfffffffe, RZ, 0xc0, !PT ;  /* 0xfffffffe11119812 */ /* 0x000fe400078ec0ff */
[----:B----4-:R-:W-:Y:S02]  /*9390*/  @!P0 LOP3.LUT R13, R20, 0xfffffffe, RZ, 0xc0, !PT ;  /* 0xfffffffe140d8812 */ /* 0x010fe400078ec0ff */
[----:B------:R-:W-:Y:S01]  /*93a0*/  IADD3 R18, R0, 0x88, RZ ;  /* 0x0000008800127810 */ /* 0x000fe20007ffe0ff */
[----:B0-----:R-:W-:Y:S01]  /*93b0*/  @!P4 IMAD.WIDE R4, R9, 0x4, R2 ;  /* 0x000000040904c825 */ /* 0x001fe200078e0202 */
[----:B------:R-:W-:-:S02]  /*93c0*/  ISETP.GE.AND P5, PT, R19, UR4, PT ;  /* 0x0000000413007c0c */ /* 0x000fc4000bfa6270 */
[----:B------:R-:W-:Y:S01]  /*93d0*/  ISETP.GE.AND P6, PT, R18, UR4, PT ;  /* 0x0000000412007c0c */ /* 0x000fe2000bfc6270 */
[--C-:B-1----:R-:W-:Y:S01]  /*93e0*/  @!P3 IMAD.WIDE R6, R15, 0x4, R2.reuse ;  /* 0x000000040f06b825 */ /* 0x102fe200078e0202 */
[----:B------:R0:W-:Y:S01]  /*93f0*/  @!P4 ST.E.64 desc[UR36][R4.64], R74 ;  /* 0x0000004a0400c985 */ /* 0x0001e2000c101b24 */
[C---:B------:R-:W-:Y:S02]  /*9400*/  IADD3 R15, R0.reuse, 0xa0, RZ ;  /* 0x000000a0000f7810 */ /* 0x040fe40007ffe0ff */
        /* <DEDUP_REMOVED lines=9> */
[----:B------:R-:W-:Y:S01]  /*94a0*/  VIADD R17, R0, 0xb0 ;  /* 0x000000b000117836 */ /* 0x000fe20000000000 */
[----:B------:R4:W-:Y:S01]  /*94b0*/  @!P0 ST.E.64 desc[UR36][R12.64], R90 ;  /* 0x0000005a0c008985 */ /* 0x0009e2000c101b24 */
[----:B------:R-:W-:Y:S02]  /*94c0*/  ISETP.GE.AND P0, PT, R14, UR4, PT ;  /* 0x000000040e007c0c */ /* 0x000fe4000bf06270 */
[----:B------:R-:W-:Y:S02]  /*94d0*/  ISETP.GE.AND P1, PT, R20, UR4, PT ;  /* 0x0000000414007c0c */ /* 0x000fe4000bf26270 */
[----:B------:R-:W-:-:S02]  /*94e0*/  ISETP.GE.AND P2, PT, R17, UR4, PT ;  /* 0x0000000411007c0c */ /* 0x000fc4000bf46270 */
[----:B------:R-:W-:Y:S02]  /*94f0*/  @!P6 LEA.HI R18, R18, R18, RZ, 0x1 ;  /* 0x000000121212e211 */ /* 0x000fe400078f08ff */
[----:B------:R-:W-:Y:S02]  /*9500*/  @!P5 LEA.HI R19, R19, R19, RZ, 0x1 ;  /* 0x000000131313d211 */ /* 0x000fe400078f08ff */
[----:B0-----:R-:W-:Y:S01]  /*9510*/  @!P6 LOP3.LUT R5, R18, 0xfffffffe, RZ, 0xc0, !PT ;  /* 0xfffffffe1205e812 */ /* 0x001fe200078ec0ff */
[C---:B------:R-:W-:Y:S01]  /*9520*/  VIADD R18, R0.reuse, 0xc0 ;  /* 0x000000c000127836 */ /* 0x040fe20000000000 */
[----:B-1----:R-:W-:Y:S01]  /*9530*/  @!P5 LOP3.LUT R7, R19, 0xfffffffe, RZ, 0xc0, !PT ;  /* 0xfffffffe1307d812 */ /* 0x002fe200078ec0ff */
[----:B------:R-:W-:Y:S01]  /*9540*/  VIADD R19, R0, 0xc8 ;  /* 0x000000c800137836 */ /* 0x000fe20000000000 */
[----:B------:R-:W-:Y:S01]  /*9550*/  @!P0 LEA.HI R14, R14, R14, RZ, 0x1 ;  /* 0x0000000e0e0e8211 */ /* 0x000fe200078f08ff */
[----:B------:R-:W-:Y:S01]  /*9560*/  @!P6 IMAD.WIDE R4, R5, 0x4, R2 ;  /* 0x000000040504e825 */ /* 0x000fe200078e0202 */
[----:B------:R-:W-:-:S02]  /*9570*/  @!P4 LEA.HI R15, R15, R15, RZ, 0x1 ;  /* 0x0000000f0f0fc211 */ /* 0x000fc400078f08ff */
[----:B------:R-:W-:Y:S01]  /*9580*/  @!P3 LEA.HI R16, R16, R16, RZ, 0x1 ;  /* 0x000000101010b211 */ /* 0x000fe200078f08ff */
[----:B------:R-:W-:Y:S01]  /*9590*/  @!P5 IMAD.WIDE R6, R7, 0x4, R2 ;  /* 0x000000040706d825 */ /* 0x000fe200078e0202 */
[----:B------:R-:W-:Y:S01]  /*95a0*/  @!P2 LEA.HI R17, R17, R17, RZ, 0x1 ;  /* 0x000000111111a211 */ /* 0x000fe200078f08ff */
[----:B------:R0:W-:Y:S01]  /*95b0*/  @!P6 ST.E.64 desc[UR36][R4.64], R94 ;  /* 0x0000005e0400e985 */ /* 0x0001e2000c101b24 */
[----:B------:R-:W-:Y:S02]  /*95c0*/  @!P1 LEA.HI R20, R20, R20, RZ, 0x1 ;  /* 0x0000001414149211 */ /* 0x000fe400078f08ff */
[----:B--2---:R-:W-:Y:S01]  /*95d0*/  @!P0 LOP3.LUT R9, R14, 0xfffffffe, RZ, 0xc0, !PT ;  /* 0xfffffffe0e098812 */ /* 0x004fe200078ec0ff */
[----:B------:R1:W-:Y:S01]  /*95e0*/  @!P5 ST.E.64 desc[UR36][R6.64], R98 ;  /* 0x000000620600d985 */ /* 0x0003e2000c101b24 */
[----:B------:R-:W-:Y:S02]  /*95f0*/  @!P4 LOP3.LUT R15, R15, 0xfffffffe, RZ, 0xc0, !PT ;  /* 0xfffffffe0f0fc812 */ /* 0x000fe400078ec0ff */
[----:B---3--:R-:W-:Y:S01]  /*9600*/  @!P3 LOP3.LUT R11, R16, 0xfffffffe, RZ, 0xc0, !PT ;  /* 0xfffffffe100bb812 */ /* 0x008fe200078ec0ff */
[----:B------:R-:W-:Y:S01]  /*9610*/  VIADD R16, R0, 0xe0 ;  /* 0x000000e000107836 */ /* 0x000fe20000000000 */
[----:B------:R-:W-:-:S02]  /*9620*/  @!P2 LOP3.LUT R17, R17, 0xfffffffe, RZ, 0xc0, !PT ;  /* 0xfffffffe1111a812 */ /* 0x000fc400078ec0ff */
[----:B----4-:R-:W-:Y:S01]  /*9630*/  @!P1 LOP3.LUT R13, R20, 0xfffffffe, RZ, 0xc0, !PT ;  /* 0xfffffffe140d9812 */ /* 0x010fe200078ec0ff */
[----:B------:R-:W-:Y:S01]  /*9640*/  VIADD R20, R0, 0xf0 ;  /* 0x000000f000147836 */ /* 0x000fe20000000000 */
[----:B------:R-:W-:Y:S01]  /*9650*/  ISETP.GE.AND P5, PT, R18, UR4, PT ;  /* 0x0000000412007c0c */ /* 0x000fe2000bfa6270 */
[--C-:B0-----:R-:W-:Y:S01]  /*9660*/  @!P0 IMAD.WIDE R4, R9, 0x4, R2.reuse ;  /* 0x0000000409048825 */ /* 0x101fe200078e0202 */
[----:B------:R-:W-:Y:S02]  /*9670*/  ISETP.GE.AND P6, PT, R19, UR4, PT ;  /* 0x0000000413007c0c */ /* 0x000fe4000bfc6270 */
[----:B------:R-:W-:Y:S01]  /*9680*/  IADD3 R14, R0, 0xd0, RZ ;  /* 0x000000d0000e7810 */ /* 0x000fe20007ffe0ff */
[--C-:B-1----:R-:W-:Y:S01]  /*9690*/  @!P4 IMAD.WIDE R6, R15, 0x4, R2.reuse ;  /* 0x000000040f06c825 */ /* 0x102fe200078e0202 */
[----:B------:R0:W-:Y:S02]  /*96a0*/  @!P0 ST.E.64 desc[UR36][R4.64], R102 ;  /* 0x0000006604008985 */ /* 0x0001e4000c101b24 */
[----:B------:R-:W-:Y:S01]  /*96b0*/  ISETP.GE.AND P0, PT, R14, UR4, PT ;  /* 0x000000040e007c0c */ /* 0x000fe2000bf06270 */
[----:B------:R-:W-:Y:S01]  /*96c0*/  @!P3 IMAD.WIDE R8, R11, 0x4, R2 ;  /* 0x000000040b08b825 */ /* 0x000fe200078e0202 */
[----:B------:R1:W-:Y:S01]  /*96d0*/  @!P4 ST.E.64 desc[UR36][R6.64], R106 ;  /* 0x0000006a0600c985 */ /* 0x0003e2000c101b24 */
[----:B------:R-:W-:-:S02]  /*96e0*/  ISETP.GE.AND P4, PT, R20, UR4, PT ;  /* 0x0000000414007c0c */ /* 0x000fc4000bf86270 */
[--C-:B------:R-:W-:Y:S01]  /*96f0*/  @!P2 IMAD.WIDE R10, R17, 0x4, R2.reuse ;  /* 0x00000004110aa825 */ /* 0x100fe200078e0202 */
[----:B------:R2:W-:Y:S01]  /*9700*/  @!P3 ST.E.64 desc[UR36][R8.64], R110 ;  /* 0x0000006e0800b985 */ /* 0x0005e2000c101b24 */
[----:B------:R-:W-:Y:S02]  /*9710*/  IADD3 R17, R0, 0xe8, RZ ;  /* 0x000000e800117810 */ /* 0x000fe40007ffe0ff */
[----:B------:R-:W-:Y:S01]  /*9720*/  @!P1 IMAD.WIDE R12, R13, 0x4, R2 ;  /* 0x000000040d0c9825 */ /* 0x000fe200078e0202 */
[----:B------:R3:W-:Y:S01]  /*9730*/  @!P2 ST.E.64 desc[UR36][R10.64], R114 ;  /* 0x000000720a00a985 */ /* 0x0007e2000c101b24 */
[----:B------:R-:W-:Y:S02]  /*9740*/  ISETP.GE.AND P2, PT, R16, UR4, PT ;  /* 0x0000000410007c0c */ /* 0x000fe4000bf46270 */
[C---:B------:R-:W-:Y:S01]  /*9750*/  VIADD R15, R0.reuse, 0xd8 ;  /* 0x000000d8000f7836 */ /* 0x040fe20000000000 */
[----:B------:R4:W-:Y:S01]  /*9760*/  @!P1 ST.E.64 desc[UR36][R12.64], R118 ;  /* 0x000000760c009985 */ /* 0x0009e2000c101b24 */
[----:B------:R-:W-:Y:S01]  /*9770*/  ISETP.GE.AND P3, PT, R17, UR4, PT ;  /* 0x0000000411007c0c */ /* 0x000fe2000bf66270 */
[----:B------:R-:W-:Y:S01]  /*9780*/  VIADD R0, R0, 0xf8 ;  /* 0x000000f800007836 */ /* 0x000fe20000000000 */
[----:B------:R-:W-:-:S02]  /*9790*/  @!P5 LEA.HI R18, R18, R18, RZ, 0x1 ;  /* 0x000000121212d211 */ /* 0x000fc400078f08ff */
[----:B------:R-:W-:Y:S02]  /*97a0*/  ISETP.GE.AND P1, PT, R15, UR4, PT ;  /* 0x000000040f007c0c */ /* 0x000fe4000bf26270 */
[----:B------:R-:W-:Y:S02]  /*97b0*/  @!P6 LEA.HI R19, R19, R19, RZ, 0x1 ;  /* 0x000000131313e211 */ /* 0x000fe400078f08ff */
[----:B0-----:R-:W-:Y:S02]  /*97c0*/  @!P5 LOP3.LUT R5, R18, 0xfffffffe, RZ, 0xc0, !PT ;  /* 0xfffffffe1205d812 */ /* 0x001fe400078ec0ff */
[----:B-1----:R-:W-:Y:S02]  /*97d0*/  @!P6 LOP3.LUT R7, R19, 0xfffffffe, RZ, 0xc0, !PT ;  /* 0xfffffffe1307e812 */ /* 0x002fe400078ec0ff */
        /* <DEDUP_REMOVED lines=11> */
[----:B---3--:R-:W-:-:S02]  /*9890*/  @!P2 LOP3.LUT R11, R16, 0xfffffffe, RZ, 0xc0, !PT ;  /* 0xfffffffe100ba812 */ /* 0x008fc400078ec0ff */
[----:B------:R-:W-:Y:S02]  /*98a0*/  @!P3 LOP3.LUT R17, R17, 0xfffffffe, RZ, 0xc0, !PT ;  /* 0xfffffffe1111b812 */ /* 0x000fe400078ec0ff */
[----:B----4-:R-:W-:Y:S01]  /*98b0*/  @!P4 LOP3.LUT R13, R20, 0xfffffffe, RZ, 0xc0, !PT ;  /* 0xfffffffe140dc812 */ /* 0x010fe200078ec0ff */
[----:B0-----:R-:W-:-:S04]  /*98c0*/  @!P0 IMAD.WIDE R4, R9, 0x4, R2 ;  /* 0x0000000409048825 */ /* 0x001fc800078e0202 */
[--C-:B-1----:R-:W-:Y:S01]  /*98d0*/  @!P1 IMAD.WIDE R6, R15, 0x4, R2.reuse ;  /* 0x000000040f069825 */ /* 0x102fe200078e0202 */
[----:B------:R2:W-:Y:S01]  /*98e0*/  @!P0 ST.E.64 desc[UR36][R4.64], R130 ;  /* 0x0000008204008985 */ /* 0x0005e2000c101b24 */
[----:B------:R-:W-:Y:S02]  /*98f0*/  ISETP.GE.AND P0, PT, R0, UR4, PT ;  /* 0x0000000400007c0c */ /* 0x000fe4000bf06270 */
[--C-:B------:R-:W-:Y:S01]  /*9900*/  @!P2 IMAD.WIDE R8, R11, 0x4, R2.reuse ;  /* 0x000000040b08a825 */ /* 0x100fe200078e0202 */
[----:B------:R2:W-:Y:S03]  /*9910*/  @!P1 ST.E.64 desc[UR36][R6.64], R134 ;  /* 0x0000008606009985 */ /* 0x0005e6000c101b24 */
[--C-:B------:R-:W-:Y:S01]  /*9920*/  @!P3 IMAD.WIDE R10, R17, 0x4, R2.reuse ;  /* 0x00000004110ab825 */ /* 0x100fe200078e0202 */
[----:B------:R2:W-:Y:S03]  /*9930*/  @!P2 ST.E.64 desc[UR36][R8.64], R138 ;  /* 0x0000008a0800a985 */ /* 0x0005e6000c101b24 */
[----:B------:R-:W-:Y:S01]  /*9940*/  @!P4 IMAD.WIDE R12, R13, 0x4, R2 ;  /* 0x000000040d0cc825 */ /* 0x000fe200078e0202 */
[----:B------:R2:W-:Y:S04]  /*9950*/  @!P3 ST.E.64 desc[UR36][R10.64], R142 ;  /* 0x0000008e0a00b985 */ /* 0x0005e8000c101b24 */
[----:B------:R2:W-:Y:S01]  /*9960*/  @!P4 ST.E.64 desc[UR36][R12.64], R146 ;  /* 0x000000920c00c985 */ /* 0x0005e2000c101b24 */
[----:B------:R-:W-:Y:S05]  /*9970*/  @P0 BRA `(.L_x_8) ;  /* 0x0000003800cc0947 */ /* 0x000fea0003800000 */
[----:B------:R-:W-:-:S04]  /*9980*/  LEA.HI R0, R0, R0, RZ, 0x1 ;  /* 0x0000000000007211 */ /* 0x000fc800078f08ff */
[----:B--2---:R-:W-:-:S05]  /*9990*/  LOP3.LUT R5, R0, 0xfffffffe, RZ, 0xc0, !PT ;  /* 0xfffffffe00057812 */ /* 0x004fca00078ec0ff */
[----:B------:R-:W-:-:S05]  /*99a0*/  IMAD.WIDE R2, R5, 0x4, R2 ;  /* 0x0000000405027825 */ /* 0x000fca00078e0202 */
[----:B------:R4:W-:Y:S01]  /*99b0*/  ST.E.64 desc[UR36][R2.64], R150 ;  /* 0x0000009602007985 */ /* 0x0009e2000c101b24 */
[----:B------:R-:W-:Y:S05]  /*99c0*/  BRA `(.L_x_8) ;  /* 0x0000003800b87947 */ /* 0x000fea0003800000 */
.L_x_47:
[----:B------:R-:W0:Y:S02]  /*99d0*/  S2R R0, SR_TID.X ;  /* 0x0000000000007919 */ /* 0x000e240000002100 */
[----:B0-----:R-:W-:-:S04]  /*99e0*/  IADD3 R2, R0, -0x80, RZ ;  /* 0xffffff8000027810 */ /* 0x001fc80007ffe0ff */
[----:B------:R-:W-:-:S13]  /*99f0*/  ISETP.GT.AND P0, PT, R2, 0x3f, PT ;  /* 0x0000003f0200780c */ /* 0x000fda0003f04270 */
[----:B------:R-:W-:Y:S05]  /*9a00*/  @P0 BRA `(.L_x_8) ;  /* 0x0000003800a80947 */ /* 0x000fea0003800000 */
[----:B------:R-:W0:Y:S01]  /*9a10*/  S2R R3, SR_CTAID.X ;  /* 0x0000000000037919 */ /* 0x000e220000002500 */
[----:B------:R-:W1:Y:S01]  /*9a20*/  LDC R6, c[0x0][0xbe8] ;  /* 0x0002fa00ff067b82 */ /* 0x000e620000000800 */
[----:B------:R-:W-:Y:S01]  /*9a30*/  ULDC UR4, c[0x0][0xa88] ;  /* 0x0002a20000047ab9 */ /* 0x000fe20000000800 */
[----:B0-----:R-:W-:Y:S02]  /*9a40*/  IMAD R0, R3, 0x40, R0 ;  /* 0x0000004003007824 */ /* 0x001fe400078e0200 */
[----:B-1----:R-:W-:Y:S02]  /*9a50*/  IMAD R3, R6, UR4, RZ ;  /* 0x0000000406037c24 */ /* 0x002fe4000f8e02ff */
[----:B------:R-:W-:-:S05]  /*9a60*/  VIADD R0, R0, 0xffffff80 ;  /* 0xffffff8000007836 */ /* 0x000fca0000000000 */
[----:B------:R-:W-:-:S13]  /*9a70*/  ISETP.GE.AND P0, PT, R0, R3, PT ;  /* 0x000000030000720c */ /* 0x000fda0003f06270 */
[----:B------:R-:W-:Y:S05]  /*9a80*/  @P0 BRA `(.L_x_8) ;  /* 0x0000003800880947 */ /* 0x000fea0003800000 */
[----:B------:R-:W-:Y:S01]  /*9a90*/  ISETP.NE.AND P0, PT, R6, 0x1, PT ;  /* 0x000000010600780c */ /* 0x000fe20003f05270 */
[----:B------:R-:W0:Y:S01]  /*9aa0*/  S2UR UR7, SR_CTAID.Z ;  /* 0x00000000000779c3 */ /* 0x000e220000002700 */
[----:B------:R-:W-:Y:S01]  /*9ab0*/  USHF.R.S32.HI UR6, URZ, 0x1f, UR38 ;  /* 0x0000001f3f067899 */ /* 0x000fe20008011426 */
[----:B------:R-:W-:Y:S01]  /*9ac0*/  MOV R5, R0 ;  /* 0x0000000000057202 */ /* 0x000fe20000000f00 */
[----:B------:R-:W-:Y:S02]  /*9ad0*/  ULDC.64 UR8, c[0x0][0xbd0] ;  /* 0x0002f40000087ab9 */ /* 0x000fe40000000a00 */
[----:B------:R-:W-:Y:S02]  /*9ae0*/  UIMAD UR6, UR6, UR8, URZ ;  /* 0x00000008060672a4 */ /* 0x000fe4000f8e023f */
[----:B------:R-:W-:Y:S01]  /*9af0*/  UIMAD.WIDE.U32 UR4, UR38, UR8, URZ ;  /* 0x00000008260472a5 */ /* 0x000fe2000f8e003f */
[----:B------:R-:W1:Y:S01]  /*9b00*/  LDC.64 R10, c[0x0][0xbd8] ;  /* 0x0002f600ff0a7b82 */ /* 0x000e620000000a00 */
[----:B------:R-:W-:-:S04]  /*9b10*/  UIMAD UR6, UR38, UR9, UR6 ;  /* 0x00000009260672a4 */ /* 0x000fc8000f8e0206 */
[----:B------:R-:W-:Y:S02]  /*9b20*/  UIADD3 UR6, UR5, UR6, URZ ;  /* 0x0000000605067290 */ /* 0x000fe4000fffe03f */
[----:B------:R-:W-:Y:S01]  /*9b30*/  IMAD.U32 R3, RZ, RZ, UR5 ;  /* 0x00000005ff037e24 */ /* 0x000fe2000f8e00ff */
[----:B------:R-:W2:Y:S01]  /*9b40*/  @P0 LDC R7, c[0x0][0xbec] ;  /* 0x0002fb00ff070b82 */ /* 0x000ea20000000800 */
[----:B------:R-:W-:Y:S01]  /*9b50*/  IMAD.U32 R2, RZ, RZ, UR4 ;  /* 0x00000004ff027e24 */ /* 0x000fe2000f8e00ff */
[----:B------:R-:W-:Y:S01]  /*9b60*/  ULDC.64 UR4, c[0x0][0xbe0] ;  /* 0x0002f80000047ab9 */ /* 0x000fe20000000a00 */
[----:B------:R-:W-:-:S05]  /*9b70*/  MOV R3, UR6 ;  /* 0x0000000600037c02 */ /* 0x000fca0008000f00 */
[----:B------:R-:W3:Y:S01]  /*9b80*/  @P0 LDC R9, c[0x0][0xbf0] ;  /* 0x0002fc00ff090b82 */ /* 0x000ee20000000800 */
[----:B0-----:R-:W-:-:S07]  /*9b90*/  USHF.R.S32.HI UR8, URZ, 0x1f, UR7 ;  /* 0x0000001f3f087899 */ /* 0x001fce0008011407 */
[----:B------:R-:W0:Y:S01]  /*9ba0*/  S2UR UR10, SR_CTAID.Y ;  /* 0x00000000000a79c3 */ /* 0x000e220000002600 */
[C---:B-1----:R-:W-:Y:S02]  /*9bb0*/  IMAD R12, R10.reuse, UR8, RZ ;  /* 0x000000080a0c7c24 */ /* 0x042fe4000f8e02ff */
[----:B------:R-:W-:-:S04]  /*9bc0*/  IMAD.WIDE.U32 R2, R10, UR7, R2 ;  /* 0x000000070a027c25 */ /* 0x000fc8000f8e0002 */
[----:B------:R-:W-:Y:S01]  /*9bd0*/  IMAD R11, R11, UR7, R12 ;  /* 0x000000070b0b7c24 */ /* 0x000fe2000f8e020c */
[----:B------:R-:W0:Y:S01]  /*9be0*/  LDC R8, c[0x0][0xc50] ;  /* 0x00031400ff087b82 */ /* 0x000e220000000800 */
[----:B--2---:R-:W-:-:S03]  /*9bf0*/  @P0 IMAD.HI.U32 R4, R0, R7, RZ ;  /* 0x0000000700040227 */ /* 0x004fc600078e00ff */
[----:B------:R-:W-:Y:S01]  /*9c00*/  IADD3 R3, R11, R3, RZ ;  /* 0x000000030b037210 */ /* 0x000fe20007ffe0ff */
[----:B------:R-:W-:Y:S01]  /*9c10*/  IMAD R7, RZ, RZ, -UR38 ;  /* 0x80000026ff077e24 */ /* 0x000fe2000f8e02ff */
[----:B---3--:R-:W-:-:S03]  /*9c20*/  @P0 SHF.R.U32.HI R5, RZ, R9, R4 ;  /* 0x00000009ff050219 */ /* 0x008fc60000011604 */
[----:B0-----:R-:W-:Y:S02]  /*9c30*/  IMAD R9, R8, R7, UR10 ;  /* 0x0000000a08097e24 */ /* 0x001fe4000f8e0207 */
[----:B------:R-:W-:Y:S02]  /*9c40*/  IMAD.MOV R7, RZ, RZ, -R5 ;  /* 0x000000ffff077224 */ /* 0x000fe400078e0a05 */
[----:B------:R-:W-:Y:S01]  /*9c50*/  IMAD.WIDE.U32 R2, R9, UR4, R2 ;  /* 0x0000000409027c25 */ /* 0x000fe2000f8e0002 */
[----:B------:R-:W-:-:S03]  /*9c60*/  SHF.R.S32.HI R4, RZ, 0x1f, R9 ;  /* 0x0000001fff047819 */ /* 0x000fc60000011409 */
[----:B------:R-:W-:Y:S01]  /*9c70*/  IMAD R7, R6, R7, R0 ;  /* 0x0000000706077224 */ /* 0x000fe200078e0200 */
[----:B------:R-:W-:Y:S01]  /*9c80*/  IADD3 R2, P0, R5, R2, RZ ;  /* 0x0000000205027210 */ /* 0x000fe20007f1e0ff */
[----:B------:R-:W-:-:S03]  /*9c90*/  IMAD R4, R4, UR4, RZ ;  /* 0x0000000404047c24 */ /* 0x000fc6000f8e02ff */
[----:B------:R-:W-:Y:S01]  /*9ca0*/  SHF.R.S32.HI R0, RZ, 0x1f, R7 ;  /* 0x0000001fff007819 */ /* 0x000fe20000011407 */
[----:B------:R-:W-:Y:S01]  /*9cb0*/  IMAD R4, R9, UR5, R4 ;  /* 0x0000000509047c24 */ /* 0x000fe2000f8e0204 */
[----:B------:R-:W-:Y:S01]  /*9cc0*/  SHF.R.S32.HI R9, RZ, 0x1f, R5 ;  /* 0x0000001fff097819 */ /* 0x000fe20000011405 */
[----:B------:R-:W-:Y:S02]  /*9cd0*/  ULDC.64 UR4, c[0x0][0xbc8] ;  /* 0x0002f20000047ab9 */ /* 0x000fe40000000a00 */
[----:B------:R-:W-:Y:S01]  /*9ce0*/  IMAD R0, R0, UR4, RZ ;  /* 0x0000000400007c24 */ /* 0x000fe2000f8e02ff */
[----:B------:R-:W-:-:S03]  /*9cf0*/  IADD3.X R3, R9, R3, R4, P0, !PT ;  /* 0x0000000309037210 */ /* 0x000fc600007fe404 */
[C---:B------:R-:W-:Y:S02]  /*9d00*/  IMAD R5, R7.reuse, UR5, R0 ;  /* 0x0000000507057c24 */ /* 0x040fe4000f8e0200 */
[----:B------:R-:W-:Y:S01]  /*9d10*/  IMAD.WIDE.U32 R2, R7, UR4, R2 ;  /* 0x0000000407027c25 */ /* 0x000fe2000f8e0002 */
[----:B------:R-:W-:-:S03]  /*9d20*/  ULDC.64 UR4, c[0x0][0xba8] ;  /* 0x0002ea0000047ab9 */ /* 0x000fc60000000a00 */
[----:B------:R-:W-:Y:S01]  /*9d30*/  IMAD.IADD R3, R3, 0x1, R5 ;  /* 0x0000000103037824 */ /* 0x000fe200078e0205 */
[----:B------:R-:W-:-:S04]  /*9d40*/  LEA R4, P0, R2, UR4, 0x2 ;  /* 0x0000000402047c11 */ /* 0x000fc8000f8010ff */
[----:B------:R-:W-:Y:S01]  /*9d50*/  LEA.HI.X R5, R2, UR5, R3, 0x2, P0 ;  /* 0x0000000502057c11 */ /* 0x000fe200080f1403 */
[----:B------:R-:W-:-:S05]  /*9d60*/  IMAD.MOV.U32 R3, RZ, RZ, -0x800000 ;  /* 0xff800000ff037424 */ /* 0x000fca00078e00ff */
[----:B------:R0:W-:Y:S01]  /*9d70*/  STG.E desc[UR36][R4.64], R3 ;  /* 0x0000000304007986 */ /* 0x0001e2000c101924 */
[----:B------:R-:W-:Y:S05]  /*9d80*/  BRA `(.L_x_8) ;  /* 0x0000003400c87947 */ /* 0x000fea0003800000 */
.L_x_6:
[----:B------:R-:W-:-:S08]  /*9d90*/  NOP ;  /* 0x0000000000007918 */ /* 0x000fd00000000000 */
[----:B------:R-:W0:-:S00]  /*9da0*/  USETMAXREG.DEALLOC.CTAPOOL 0x28 ;  /* 0x00000028000079c8 */ /* 0x000e0000080e0500 */
[----:B0-----:R-:W-:Y:S01]  /*9db0*/  LOP3.LUT R23, R0, 0x3, RZ, 0xc0, !PT ;  /* 0x0000000300177812 */ /* 0x001fe200078ec0ff */
[----:B------:R-:W0:Y:S05]  /*9dc0*/  S2R R17, SR_CTAID.Z ;  /* 0x0000000000117919 */ /* 0x000e2a0000002700 */
[----:B------:R-:W1:Y:S01]  /*9dd0*/  S2UR UR6, SR_CTAID.Y ;  /* 0x00000000000679c3 */ /* 0x000e620000002600 */
[----:B------:R-:W2:Y:S02]  /*9de0*/  SHFL.IDX PT, R0, R23, RZ, 0x1f ;  /* 0x00001fff17007589 */ /* 0x000ea400000e0000 */
[----:B--2---:R-:W-:-:S13]  /*9df0*/  ISETP.NE.AND P0, PT, R0, RZ, PT ;  /* 0x000000ff0000720c */ /* 0x004fda0003f05270 */
[----:B01----:R-:W-:Y:S05]  /*9e00*/  @!P0 BRA `(.L_x_51) ;  /* 0x0000000000288947 */ /* 0x003fea0003800000 */
[----:B------:R-:W-:Y:S01]  /*9e10*/  ULDC UR7, c[0x0][0xc50] ;  /* 0x0003140000077ab9 */ /* 0x000fe20000000800 */
[----:B------:R-:W-:Y:S01]  /*9e20*/  UMOV UR40, UR6 ;  /* 0x0000000600287c82 */ /* 0x000fe20008000000 */
[----:B------:R-:W-:-:S06]  /*9e30*/  UISETP.NE.AND UP0, UPT, UR7, 0x1, UPT ;  /* 0x000000010700788c */ /* 0x000fcc000bf05270 */
[----:B------:R-:W-:-:S13]  /*9e40*/  PLOP3.LUT P0, PT, PT, PT, UP0, 0x80, 0x0 ;  /* 0x000000000000781c */ /* 0x000fda0003f0f008 */
[----:B------:R-:W-:Y:S05]  /*9e50*/  @!P0 BRA `(.L_x_52) ;  /* 0x0000000000308947 */ /* 0x000fea0003800000 */
[----:B------:R-:W-:Y:S01]  /*9e60*/  ULDC UR4, c[0x0][0xc54] ;  /* 0x0003150000047ab9 */ /* 0x000fe20000000800 */
[----:B------:R-:W-:Y:S01]  /*9e70*/  ULDC UR40, c[0x0][0xc58] ;  /* 0x0003160000287ab9 */ /* 0x000fe20000000800 */
[----:B------:R-:W-:-:S04]  /*9e80*/  UIMAD.WIDE.U32 UR4, UR6, UR4, URZ ;  /* 0x00000004060472a5 */ /* 0x000fc8000f8e003f */
[----:B------:R-:W-:Y:S01]  /*9e90*/  USHF.R.U32.HI UR40, URZ, UR40, UR5 ;  /* 0x000000283f287299 */ /* 0x000fe20008011605 */
[----:B------:R-:W-:Y:S11]  /*9ea0*/  BRA `(.L_x_52) ;  /* 0x00000000001c7947 */ /* 0x000ff60003800000 */
.L_x_51:
[----:B------:R-:W-:Y:S01]  /*9eb0*/  ULDC UR7, c[0x0][0xc50] ;  /* 0x0003140000077ab9 */ /* 0x000fe20000000800 */
[----:B------:R-:W-:Y:S01]  /*9ec0*/  UMOV UR40, UR6 ;  /* 0x0000000600287c82 */ /* 0x000fe20008000000 */
[----:B------:R-:W-:-:S11]  /*9ed0*/  UISETP.NE.AND UP0, UPT, UR7, 0x1, UPT ;  /* 0x000000010700788c */ /* 0x000fd6000bf05270 */
[----:B------:R-:W-:Y:S01]  /*9ee0*/  @UP0 ULDC UR4, c[0x0][0xc54] ;  /* 0x0003150000040ab9 */ /* 0x000fe20000000800 */
[----:B------:R-:W-:Y:S01]  /*9ef0*/  @UP0 ULDC UR8, c[0x0][0xc58] ;  /* 0x0003160000080ab9 */ /* 0x000fe20000000800 */
[----:B------:R-:W-:-:S04]  /*9f00*/  UIMAD.WIDE.U32 UR4, UR6, UR4, URZ ;  /* 0x00000004060472a5 */ /* 0x000fc8000f8e003f */
[----:B------:R-:W-:-:S12]  /*9f10*/  @UP0 USHF.R.U32.HI UR40, URZ, UR8, UR5 ;  /* 0x000000083f280299 */ /* 0x000fd80008011605 */
.L_x_52:
[----:B------:R-:W-:Y:S01]  /*9f20*/  ISETP.GE.AND P0, PT, R17, RZ, PT ;  /* 0x000000ff1100720c */ /* 0x000fe20003f06270 */
[----:B------:R-:W-:Y:S01]  /*9f30*/  UIADD3 UR4, -UR40, URZ, URZ ;  /* 0x0000003f28047290 */ /* 0x000fe2000fffe13f */
[----:B------:R-:W-:Y:S01]  /*9f40*/  MOV R21, 0x1 ;  /* 0x0000000100157802 */ /* 0x000fe20000000f00 */
[----:B------:R-:W-:Y:S02]  /*9f50*/  IMAD.MOV.U32 R0, RZ, RZ, RZ ;  /* 0x000000ffff007224 */ /* 0x000fe400078e00ff */
[----:B------:R-:W-:Y:S01]  /*9f60*/  UIMAD UR4, UR7, UR4, UR6 ;  /* 0x00000004070472a4 */ /* 0x000fe2000f8e0206 */
[----:B------:R-:W-:-:S07]  /*9f70*/  IMAD.MOV.U32 R4, RZ, RZ, 0x1 ;  /* 0x00000001ff047424 */ /* 0x000fce00078e00ff */
[----:B------:R-:W-:Y:S05]  /*9f80*/  @!P0 BRA `(.L_x_53) ;  /* 0x0000003000808947 */ /* 0x000fea0003800000 */
[----:B------:R-:W0:Y:S01]  /*9f90*/  LDC.64 R2, c[0x0][0xa28] ;  /* 0x00028a00ff027b82 */ /* 0x000e220000000a00 */
[----:B------:R-:W-:Y:S01]  /*9fa0*/  ULDC.64 UR6, c[0x0][0x418] ;  /* 0x0001060000067ab9 */ /* 0x000fe20000000a00 */
[----:B------:R-:W-:Y:S01]  /*9fb0*/  ULDC UR5, c[0x0][0x424] ;  /* 0x0001090000057ab9 */ /* 0x000fe20000000800 */
[----:B------:R-:W-:Y:S01]  /*9fc0*/  ULDC UR41, c[0x0][0x2f0] ;  /* 0x0000bc0000297ab9 */ /* 0x000fe20000000800 */
[----:B------:R-:W-:Y:S02]  /*9fd0*/  MOV R28, RZ ;  /* 0x000000ff001c7202 */ /* 0x000fe40000000f00 */
[----:B0-----:R-:W-:-:S04]  /*9fe0*/  ISETP.NE.U32.AND P0, PT, R2, RZ, PT ;  /* 0x000000ff0200720c */ /* 0x001fc80003f05070 */
[----:B------:R-:W-:Y:S01]  /*9ff0*/  ISETP.NE.AND.EX P0, PT, R3, RZ, PT, P0 ;  /* 0x000000ff0300720c */ /* 0x000fe20003f05300 */
[----:B------:R-:W-:-:S12]  /*a000*/  UISETP.NE.U32.AND UP0, UPT, UR6, URZ, UPT ;  /* 0x0000003f0600728c */ /* 0x000fd8000bf05070 */
[----:B------:R-:W0:Y:S01]  /*a010*/  @P0 LDC.64 R2, c[0x0][0xa28] ;  /* 0x00028a00ff020b82 */ /* 0x000e220000000a00 */
[----:B------:R-:W-:-:S04]  /*a020*/  UISETP.NE.AND.EX UP0, UPT, UR7, URZ, UPT, UP0 ;  /* 0x0000003f0700728c */ /* 0x000fc8000bf05300 */
[----:B------:R-:W-:-:S04]  /*a030*/  USEL UR5, UR5, 0x1, UP0 ;  /* 0x0000000105057887 */ /* 0x000fc80008000000 */
[----:B------:R-:W-:Y:S01]  /*a040*/  UIMAD UR41, UR5, UR41, URZ ;  /* 0x00000029052972a4 */ /* 0x000fe2000f8e023f */
[----:B------:R-:W1:Y:S03]  /*a050*/  S2R R35, SR_CTAID.X ;  /* 0x0000000000237919 */ /* 0x000e660000002500 */
[----:B------:R-:W-:Y:S02]  /*a060*/  UISETP.GE.AND UP0, UPT, UR41, 0x1, UPT ;  /* 0x000000012900788c */ /* 0x000fe4000bf06270 */
[----:B------:R-:W-:Y:S01]  /*a070*/  UIADD3 UR5, UR41, 0x3f, URZ ;  /* 0x0000003f29057890 */ /* 0x000fe2000fffe03f */
[----:B0-----:R-:W-:-:S05]  /*a080*/  @P0 IMAD.WIDE R2, R17, 0x4, R2 ;  /* 0x0000000411020825 */ /* 0x001fca00078e0202 */
[----:B------:R0:W5:Y:S01]  /*a090*/  @P0 LDG.E R28, desc[UR36][R2.64] ;  /* 0x00000024021c0981 */ /* 0x000162000c1e1900 */
[----:B------:R-:W-:Y:S01]  /*a0a0*/  PLOP3.LUT P0, PT, PT, PT, UP0, 0x80, 0x0 ;  /* 0x000000000000781c */ /* 0x000fe20003f0f008 */
[----:B------:R-:W-:Y:S02]  /*a0b0*/  USHF.R.S32.HI UR6, URZ, 0x1f, UR5 ;  /* 0x0000001f3f067899 */ /* 0x000fe40008011405 */
[----:B------:R-:W-:Y:S02]  /*a0c0*/  ULOP3.LUT UR44, UR4, 0xffff, URZ, 0xc0, !UPT ;  /* 0x0000ffff042c7892 */ /* 0x000fe4000f8ec03f */
[----:B------:R-:W-:Y:S01]  /*a0d0*/  ULEA.HI UR6, UR6, UR5, URZ, 0x6 ;  /* 0x0000000506067291 */ /* 0x000fe2000f8f303f */
[----:B------:R-:W-:-:S03]  /*a0e0*/  UMOV UR38, URZ ;  /* 0x0000003f00267c82 */ /* 0x000fc60008000000 */
[----:B------:R-:W-:-:S04]  /*a0f0*/  USHF.R.S32.HI UR42, URZ, 0x6, UR6 ;  /* 0x000000063f2a7899 */ /* 0x000fc80008011406 */
[----:B01----:R-:W-:Y:S08]  /*a100*/  @!P0 BRA `(.L_x_54) ;  /* 0x0000000000848947 */ /* 0x003ff00003800000 */
[----:B------:R-:W-:-:S03]  /*a110*/  USHF.R.U32.HI UR6, URZ, 0x10, UR4 ;  /* 0x000000103f067899 */ /* 0x000fc60008011604 */
[----:B------:R-:W-:Y:S01]  /*a120*/  UMOV UR4, URZ ;  /* 0x0000003f00047c82 */ /* 0x000fe20008000000 */
[----:B------:R-:W-:-:S11]  /*a130*/  UISETP.NE.AND UP0, UPT, UR6, URZ, UPT ;  /* 0x0000003f0600728c */ /* 0x000fd6000bf05270 */
[----:B------:R-:W-:Y:S02]  /*a140*/  @!UP0 ULDC UR6, c[0x0][0x9f0] ;  /* 0x00027c0000068ab9 */ /* 0x000fe40000000800 */
[----:B------:R-:W-:Y:S01]  /*a150*/  IABS R0, UR6 ;  /* 0x0000000600007c13 */ /* 0x000fe20008000000 */
[----:B------:R-:W-:Y:S02]  /*a160*/  UIADD3 UR7, UR42, -0x1, UR6 ;  /* 0xffffffff2a077890 */ /* 0x000fe4000fffe006 */
[----:B------:R-:W-:Y:S02]  /*a170*/  IABS R4, UR6 ;  /* 0x0000000600047c13 */ /* 0x000fe40008000000 */
[----:B------:R-:W-:Y:S02]  /*a180*/  R2UR UR10, R0 ;  /* 0x00000000000a72ca */ /* 0x000fe400000e0000 */
[----:B------:R-:W-:Y:S01]  /*a190*/  IABS R3, UR7 ;  /* 0x0000000700037c13 */ /* 0x000fe20008000000 */
[----:B------:R-:W-:-:S03]  /*a1a0*/  ULOP3.LUT UR7, UR7, UR6, URZ, 0x3c, !UPT ;  /* 0x0000000607077292 */ /* 0x000fc6000f8e3c3f */
[----:B------:R-:W-:-:S07]  /*a1b0*/  R2UR UR9, R3 ;  /* 0x00000000030972ca */ /* 0x000fce00000e0000 */
        /* <DEDUP_REMOVED lines=18> */
[----:B------:R-:W-:Y:S02]  /*a2e0*/  UISETP.NE.AND UP1, UPT, UR6, URZ, UPT ;  /* 0x0000003f0600728c */ /* 0x000fe4000bf25270 */
[----:B------:R-:W-:-:S09]  /*a2f0*/  @!UP0 UIADD3 UR5, -UR5, URZ, URZ ;  /* 0x0000003f05058290 */ /* 0x000fd2000fffe13f */
[----:B------:R-:W-:-:S07]  /*a300*/  @!UP1 ULOP3.LUT UR5, URZ, UR6, URZ, 0x33, !UPT ;  /* 0x000000063f059292 */ /* 0x000fce000f8e333f */
[----:B------:R-:W-:-:S05]  /*a310*/  UMOV UR38, UR5 ;  /* 0x0000000500267c82 */ /* 0x000fca0008000000 */
.L_x_54:
[----:B------:R-:W-:Y:S02]  /*a320*/  UIMAD UR45, UR44, UR38, URZ ;  /* 0x000000262c2d72a4 */ /* 0x000fe4000f8e023f */
[----:B------:R-:W-:Y:S02]  /*a330*/  MOV R0, UR38 ;  /* 0x0000002600007c02 */ /* 0x000fe40008000f00 */
[----:B------:R-:W-:Y:S02]  /*a340*/  MOV R4, 0x1 ;  /* 0x0000000100047802 */ /* 0x000fe40000000f00 */
[----:B------:R-:W-:-:S05]  /*a350*/  IMAD.U32 R25, RZ, RZ, UR45 ;  /* 0x0000002dff197e24 */ /* 0x000fca000f8e00ff */
[----:B------:R-:W-:Y:S01]  /*a360*/  VIADDMNMX R25, R25, R0, UR42, PT ;  /* 0x0000002a19197e46 */ /* 0x000fe2000b800100 */
[----:B------:R-:W-:-:S03]  /*a370*/  IMAD.MOV.U32 R0, RZ, RZ, RZ ;  /* 0x000000ffff007224 */ /* 0x000fc600078e00ff */
[----:B------:R-:W-:-:S13]  /*a380*/  ISETP.GT.AND P0, PT, R25, UR45, PT ;  /* 0x0000002d19007c0c */ /* 0x000fda000bf04270 */
[----:B------:R-:W-:Y:S05]  /*a390*/  @!P0 BRA `(.L_x_53) ;  /* 0x0000002c007c8947 */ /* 0x000fea0003800000 */
[----:B------:R-:W0:Y:S01]  /*a3a0*/  S2UR UR4, SR_CgaCtaId ;  /* 0x00000000000479c3 */ /* 0x000e220000008800 */
[----:B------:R-:W-:Y:S02]  /*a3b0*/  UMOV UR43, 0x400 ;  /* 0x00000400002b7882 */ /* 0x000fe40000000000 */
[----:B0-----:R-:W-:-:S04]  /*a3c0*/  ULEA UR43, UR4, UR43, 0x18 ;  /* 0x0000002b042b7291 */ /* 0x001fc8000f8ec03f */
[----:B------:R-:W-:-:S04]  /*a3d0*/  UIADD3 UR4, UR43, 0x22400, URZ ;  /* 0x000224002b047890 */ /* 0x000fc8000fffe03f */
[----:B------:R-:W-:-:S06]  /*a3e0*/  ULOP3.LUT UP0, URZ, UR4, 0x3ff, URZ, 0xc0, !UPT ;  /* 0x000003ff043f7892 */ /* 0x000fcc000f80c03f */
[----:B------:R-:W-:-:S13]  /*a3f0*/  PLOP3.LUT P0, PT, PT, PT, UP0, 0x80, 0x0 ;  /* 0x000000000000781c */ /* 0x000fda0003f0f008 */
[----:B------:R-:W-:Y:S05]  /*a400*/  @!P0 BRA `(.L_x_55) ;  /* 0x0000000000408947 */ /* 0x000fea0003800000 */
[----:B------:R-:W-:Y:S01]  /*a410*/  MOV R2, 0x0 ;  /* 0x0000000000027802 */ /* 0x000fe20000000f00 */
[----:B------:R-:W-:Y:S01]  /*a420*/  ULDC.64 UR4, c[0x4][0x90] ;  /* 0x0100240000047ab9 */ /* 0x000fe20000000a00 */
[----:B------:R-:W-:Y:S01]  /*a430*/  ULDC.64 UR6, c[0x4][0x98] ;  /* 0x0100260000067ab9 */ /* 0x000fe20000000a00 */
[----:B------:R-:W-:Y:S01]  /*a440*/  IMAD.U32 R4, RZ, RZ, UR4 ;  /* 0x00000004ff047e24 */ /* 0x000fe2000f8e00ff */
[----:B------:R-:W-:Y:S01]  /*a450*/  MOV R6, UR6 ;  /* 0x0000000600067c02 */ /* 0x000fe20008000f00 */
[----:B------:R-:W-:Y:S01]  /*a460*/  IMAD.U32 R5, RZ, RZ, UR5 ;  /* 0x00000005ff057e24 */ /* 0x000fe2000f8e00ff */
[----:B------:R-:W0:Y:S01]  /*a470*/  LDC.64 R2, c[0x4][R2] ;  /* 0x0100000002027b82 */ /* 0x000e220000000a00 */
[----:B------:R-:W-:Y:S01]  /*a480*/  ULDC.64 UR4, c[0x4][0x8] ;  /* 0x0100020000047ab9 */ /* 0x000fe20000000a00 */
[----:B------:R-:W-:Y:S01]  /*a490*/  IMAD.U32 R7, RZ, RZ, UR7 ;  /* 0x00000007ff077e24 */ /* 0x000fe2000f8e00ff */
[----:B------:R-:W-:Y:S01]  /*a4a0*/  MOV R11, UR5 ;  /* 0x00000005000b7c02 */ /* 0x000fe20008000f00 */
[----:B------:R-:W-:Y:S01]  /*a4b0*/  IMAD.U32 R10, RZ, RZ, UR4 ;  /* 0x00000004ff0a7e24 */ /* 0x000fe2000f8e00ff */
[----:B------:R-:W-:Y:S01]  /*a4c0*/  MOV R13, RZ ;  /* 0x000000ff000d7202 */ /* 0x000fe20000000f00 */
[----:B------:R-:W-:-:S02]  /*a4d0*/  IMAD.MOV.U32 R8, RZ, RZ, 0x70 ;  /* 0x00000070ff087424 */ /* 0x000fc400078e00ff */
[----:B------:R-:W-:-:S07]  /*a4e0*/  IMAD.MOV.U32 R12, RZ, RZ, 0x1 ;  /* 0x00000001ff0c7424 */ /* 0x000fce00078e00ff */
[----:B------:R-:W-:-:S07]  /*a4f0*/  LEPC R20, `(.L_x_55) ;  /* 0x000000001014794e */ /* 0x000fce0000000000 */
[----:B0----5:R-:W-:Y:S05]  /*a500*/  CALL.ABS.NOINC R2 ;  /* 0x0000000002007343 */ /* 0x021fea0003c00000 */
.L_x_55:
        /* <DEDUP_REMOVED lines=8> */
[----:B------:R0:W1:Y:S01]  /*a590*/  LDC.64 R2, c[0x4][R16] ;  /* 0x0100000010027b82 */ /* 0x0000620000000a00 */
[----:B------:R-:W-:Y:S01]  /*a5a0*/  IMAD.U32 R5, RZ, RZ, UR5 ;  /* 0x00000005ff057e24 */ /* 0x000fe2000f8e00ff */
[----:B------:R-:W-:Y:S01]  /*a5b0*/  ULDC.64 UR4, c[0x4][0x10] ;  /* 0x0100040000047ab9 */ /* 0x000fe20000000a00 */
[----:B------:R-:W-:Y:S01]  /*a5c0*/  MOV R6, UR6 ;  /* 0x0000000600067c02 */ /* 0x000fe20008000f00 */
[----:B------:R-:W-:Y:S01]  /*a5d0*/  IMAD.U32 R7, RZ, RZ, UR7 ;  /* 0x00000007ff077e24 */ /* 0x000fe2000f8e00ff */
[----:B------:R-:W-:Y:S01]  /*a5e0*/  MOV R11, UR5 ;  /* 0x00000005000b7c02 */ /* 0x000fe20008000f00 */
[----:B------:R-:W-:Y:S01]  /*a5f0*/  IMAD.U32 R10, RZ, RZ, UR4 ;  /* 0x00000004ff0a7e24 */ /* 0x000fe2000f8e00ff */
[----:B------:R-:W-:Y:S01]  /*a600*/  MOV R13, RZ ;  /* 0x000000ff000d7202 */ /* 0x000fe20000000f00 */
[----:B------:R-:W-:-:S02]  /*a610*/  IMAD.MOV.U32 R8, RZ, RZ, 0x70 ;  /* 0x00000070ff087424 */ /* 0x000fc400078e00ff */
[----:B0-----:R-:W-:-:S07]  /*a620*/  IMAD.MOV.U32 R12, RZ, RZ, 0x1 ;  /* 0x00000001ff0c7424 */ /* 0x001fce00078e00ff */
[----:B------:R-:W-:-:S07]  /*a630*/  LEPC R20, `(.L_x_57) ;  /* 0x000000001014794e */ /* 0x000fce0000000000 */
[----:B-1---5:R-:W-:Y:S05]  /*a640*/  CALL.ABS.NOINC R2 ;  /* 0x0000000002007343 */ /* 0x022fea0003c00000 */
.L_x_57:
[----:B------:R0:W1:Y:S01]  /*a650*/  LDC.64 R2, c[0x4][R16] ;  /* 0x0100000010027b82 */ /* 0x0000620000000a00 */
[----:B------:R-:W-:Y:S01]  /*a660*/  ULDC.64 UR4, c[0x4][0x90] ;  /* 0x0100240000047ab9 */ /* 0x000fe20000000a00 */
[----:B------:R-:W-:Y:S01]  /*a670*/  ULDC.64 UR6, c[0x4][0x98] ;  /* 0x0100260000067ab9 */ /* 0x000fe20000000a00 */
[----:B------:R-:W-:Y:S01]  /*a680*/  IMAD.U32 R4, RZ, RZ, UR4 ;  /* 0x00000004ff047e24 */ /* 0x000fe2000f8e00ff */
[----:B------:R-:W-:Y:S01]  /*a690*/  MOV R6, UR6 ;  /* 0x0000000600067c02 */ /* 0x000fe20008000f00 */
[----:B------:R-:W-:Y:S01]  /*a6a0*/  IMAD.U32 R5, RZ, RZ, UR5 ;  /* 0x00000005ff057e24 */ /* 0x000fe2000f8e00ff */
[----:B------:R-:W-:Y:S01]  /*a6b0*/  ULDC.64 UR4, c[0x4][0x18] ;  /* 0x0100060000047ab9 */ /* 0x000fe20000000a00 */
[----:B------:R-:W-:Y:S01]  /*a6c0*/  IMAD.U32 R7, RZ, RZ, UR7 ;  /* 0x00000007ff077e24 */ /* 0x000fe2000f8e00ff */
[----:B------:R-:W-:Y:S01]  /*a6d0*/  MOV R11, UR5 ;  /* 0x00000005000b7c02 */ /* 0x000fe20008000f00 */
[----:B------:R-:W-:Y:S01]  /*a6e0*/  IMAD.U32 R10, RZ, RZ, UR4 ;  /* 0x00000004ff0a7e24 */ /* 0x000fe2000f8e00ff */
[----:B------:R-:W-:Y:S01]  /*a6f0*/  MOV R13, RZ ;  /* 0x000000ff000d7202 */ /* 0x000fe20000000f00 */
[----:B------:R-:W-:-:S02]  /*a700*/  IMAD.MOV.U32 R8, RZ, RZ, 0x70 ;  /* 0x00000070ff087424 */ /* 0x000fc400078e00ff */
[----:B0-----:R-:W-:-:S07]  /*a710*/  IMAD.MOV.U32 R12, RZ, RZ, 0x1 ;  /* 0x00000001ff0c7424 */ /* 0x001fce00078e00ff */
[----:B------:R-:W-:-:S07]  /*a720*/  LEPC R20, `(.L_x_56) ;  /* 0x000000001014794e */ /* 0x000fce0000000000 */
[----:B-1----:R-:W-:Y:S05]  /*a730*/  CALL.ABS.NOINC R2 ;  /* 0x0000000002007343 */ /* 0x002fea0003c00000 */
.L_x_56:
[----:B------:R-:W0:Y:S01]  /*a740*/  LDC.64 R2, c[0x0][0x9f8] ;  /* 0x00027e00ff027b82 */ /* 0x000e220000000a00 */
[----:B------:R-:W-:-:S07]  /*a750*/  IMAD.MOV.U32 R24, RZ, RZ, R17 ;  /* 0x000000ffff187224 */ /* 0x000fce00078e0011 */
[----:B------:R-:W1:Y:S01]  /*a760*/  LDC R11, c[0x0][0x430] ;  /* 0x00010c00ff0b7b82 */ /* 0x000e620000000800 */
[C---:B------:R-:W-:Y:S01]  /*a770*/  IMAD.SHL.U32 R37, R30.reuse, 0x10, RZ ;  /* 0x000000101e257824 */ /* 0x040fe200078e00ff */
[----:B------:R-:W-:Y:S01]  /*a780*/  LOP3.LUT R6, R30, 0x7f, RZ, 0xc0, !PT ;  /* 0x0000007f1e067812 */ /* 0x000fe200078ec0ff */
[----:B------:R-:W-:Y:S01]  /*a790*/  ULDC UR4, c[0x0][0x320] ;  /* 0x0000c80000047ab9 */ /* 0x000fe20000000800 */
[----:B0-----:R-:W-:-:S04]  /*a7a0*/  ISETP.NE.U32.AND P0, PT, R2, RZ, PT ;  /* 0x000000ff0200720c */ /* 0x001fc80003f05070 */
[----:B------:R-:W-:-:S13]  /*a7b0*/  ISETP.NE.AND.EX P0, PT, R3, RZ, PT, P0 ;  /* 0x000000ff0300720c */ /* 0x000fda0003f05300 */
[----:B------:R-:W0:Y:S02]  /*a7c0*/  @P0 LDC.64 R2, c[0x0][0x9f8] ;  /* 0x00027e00ff020b82 */ /* 0x000e240000000a00 */
[----:B0-----:R-:W-:-:S05]  /*a7d0*/  @P0 IMAD.WIDE R2, R17, 0x4, R2 ;  /* 0x0000000411020825 */ /* 0x001fca00078e0202 */
[----:B------:R0:W2:Y:S01]  /*a7e0*/  @P0 LDG.E R24, desc[UR36][R2.64] ;  /* 0x0000002402180981 */ /* 0x0000a2000c1e1900 */
[----:B------:R-:W-:Y:S02]  /*a7f0*/  LOP3.LUT R37, R37, 0x70, RZ, 0xc0, !PT ;  /* 0x0000007025257812 */ /* 0x000fe400078ec0ff */
[----:B------:R-:W-:Y:S02]  /*a800*/  SHF.R.U32.HI R36, RZ, 0x3, R6 ;  /* 0x00000003ff247819 */ /* 0x000fe40000011606 */
[----:B------:R-:W-:Y:S02]  /*a810*/  LEA R18, R25, 0xffffffc0, 0x6 ;  /* 0xffffffc019127811 */ /* 0x000fe400078e30ff */
[----:B------:R-:W-:Y:S02]  /*a820*/  LOP3.LUT R31, R37, R36, RZ, 0xfc, !PT ;  /* 0x00000024251f7212 */ /* 0x000fe400078efcff */
[----:B-1----:R-:W-:Y:S02]  /*a830*/  ISETP.NE.AND P1, PT, R11, 0x1, PT ;  /* 0x000000010b00780c */ /* 0x002fe40003f25270 */
[----:B------:R-:W-:-:S02]  /*a840*/  IADD3 R5, R31, R18, RZ ;  /* 0x000000121f057210 */ /* 0x000fc40007ffe0ff */
[----:B------:R-:W-:Y:S02]  /*a850*/  LOP3.LUT R16, R16, 0xfffffbff, RZ, 0xc0, !PT ;  /* 0xfffffbff10107812 */ /* 0x000fe400078ec0ff */
[C---:B------:R-:W-:Y:S01]  /*a860*/  ISETP.GE.AND P0, PT, R5.reuse, UR41, PT ;  /* 0x0000002905007c0c */ /* 0x040fe2000bf06270 */
[----:B-----5:R-:W-:-:S03]  /*a870*/  IMAD.IADD R10, R5, 0x1, R28 ;  /* 0x00000001050a7824 */ /* 0x020fc600078e021c */
[----:B------:R-:W-:Y:S01]  /*a880*/  ISETP.GT.U32.OR P0, PT, R31, 0x3f, P0 ;  /* 0x0000003f1f00780c */ /* 0x000fe20000704470 */
[----:B------:R-:W-:Y:S02]  /*a890*/  IMAD.MOV.U32 R7, RZ, RZ, R10 ;  /* 0x000000ffff077224 */ /* 0x000fe400078e000a */
[----:B------:R-:W1:Y:S01]  /*a8a0*/  @P1 LDC R0, c[0x0][0x434] ;  /* 0x00010d00ff001b82 */ /* 0x000e620000000800 */
[----:B------:R-:W-:-:S07]  /*a8b0*/  @P1 LOP3.LUT R16, R16, 0x400, RZ, 0xfc, !PT ;  /* 0x0000040010101812 */ /* 0x000fce00078efcff */
[----:B0-----:R-:W0:Y:S08]  /*a8c0*/  @P1 LDC R3, c[0x0][0x438] ;  /* 0x00010e00ff031b82 */ /* 0x001e300000000800 */
[----:B------:R-:W3:Y:S08]  /*a8d0*/  @!P0 LDC.64 R8, c[0x0][0x428] ;  /* 0x00010a00ff088b82 */ /* 0x000ef00000000a00 */
[----:B------:R-:W4:Y:S01]  /*a8e0*/  @!P0 LDC.64 R4, c[0x0][0x418] ;  /* 0x00010600ff048b82 */ /* 0x000f220000000a00 */
[----:B-1----:R-:W-:-:S05]  /*a8f0*/  @P1 IMAD.HI.U32 R0, R10, R0, RZ ;  /* 0x000000000a001227 */ /* 0x002fca00078e00ff */
[----:B0-----:R-:W-:-:S04]  /*a900*/  @P1 SHF.R.U32.HI R7, RZ, R3, R0 ;  /* 0x00000003ff071219 */ /* 0x001fc80000011600 */
[----:B------:R-:W-:Y:S02]  /*a910*/  @!P0 SHF.R.S32.HI R3, RZ, 0x1f, R7 ;  /* 0x0000001fff038819 */ /* 0x000fe40000011407 */
[----:B------:R-:W-:Y:S02]  /*a920*/  @!P0 MOV R2, R7 ;  /* 0x0000000700028202 */ /* 0x000fe40000000f00 */
[----:B--2---:R-:W-:-:S03]  /*a930*/  SHF.R.S32.HI R32, RZ, 0x1f, R24 ;  /* 0x0000001fff207819 */ /* 0x004fc60000011418 */
[----:B---3--:R-:W-:-:S04]  /*a940*/  @!P0 IMAD.WIDE.U32 R2, R24, R8, R2 ;  /* 0x0000000818028225 */ /* 0x008fc800078e0002 */
[----:B------:R-:W-:Y:S01]  /*a950*/  @!P0 IMAD R0, R32, R8, RZ ;  /* 0x0000000820008224 */ /* 0x000fe200078e02ff */
[----:B----4-:R-:W-:-:S03]  /*a960*/  @!P0 LEA R4, P1, R2, R4, 0x2 ;  /* 0x0000000402048211 */ /* 0x010fc600078210ff */
[----:B------:R-:W-:-:S04]  /*a970*/  @!P0 IMAD R9, R24, R9, R0 ;  /* 0x0000000918098224 */ /* 0x000fc800078e0200 */
[----:B------:R-:W-:-:S05]  /*a980*/  @!P0 IMAD.IADD R0, R3, 0x1, R9 ;  /* 0x0000000103008824 */ /* 0x000fca00078e0209 */
[----:B------:R-:W-:-:S06]  /*a990*/  @!P0 LEA.HI.X R5, R2, R5, R0, 0x2, P1 ;  /* 0x0000000502058211 */ /* 0x000fcc00008f1400 */
[----:B------:R0:W2:Y:S01]  /*a9a0*/  @!P0 LDG.E R5, desc[UR36][R4.64] ;  /* 0x0000002404058981 */ /* 0x0000a2000c1e1900 */
[----:B------:R-:W-:Y:S02]  /*a9b0*/  LOP3.LUT R16, R16, 0xffffffdf, RZ, 0xc0, !PT ;  /* 0xffffffdf10107812 */ /* 0x000fe400078ec0ff */
[----:B------:R-:W-:Y:S01]  /*a9c0*/  CS2R R26, SRZ ;  /* 0x00000000001a7805 */ /* 0x000fe2000001ff00 */
[----:B------:R-:W-:-:S04]  /*a9d0*/  IMAD.MOV R19, RZ, RZ, -R7 ;  /* 0x000000ffff137224 */ /* 0x000fc800078e0a07 */
[----:B------:R-:W-:Y:S01]  /*a9e0*/  IMAD R19, R11, R19, R10 ;  /* 0x000000130b137224 */ /* 0x000fe200078e020a */
[----:B0-----:R-:W-:-:S04]  /*a9f0*/  SHF.L.U32 R4, R30, 0x3, RZ ;  /* 0x000000031e047819 */ /* 0x001fc800000006ff */
[----:B------:R-:W-:-:S04]  /*aa00*/  LOP3.LUT R22, R4, 0x38, RZ, 0xc0, !PT ;  /* 0x0000003804167812 */ /* 0x000fc800078ec0ff */
[C---:B------:R-:W-:Y:S02]  /*aa10*/  LOP3.LUT R0, R22.reuse, 0x40, RZ, 0xfc, !PT ;  /* 0x0000004016007812 */ /* 0x040fe400078efcff */
[----:B------:R-:W-:Y:S02]  /*aa20*/  LOP3.LUT R2, R22, 0x80, RZ, 0xfc, !PT ;  /* 0x0000008016027812 */ /* 0x000fe400078efcff */
[----:B------:R-:W-:Y:S02]  /*aa30*/  ISETP.GE.AND P1, PT, R0, UR4, PT ;  /* 0x0000000400007c0c */ /* 0x000fe4000bf26270 */
[----:B------:R-:W-:Y:S02]  /*aa40*/  ISETP.GE.AND P5, PT, R2, UR4, PT ;  /* 0x0000000402007c0c */ /* 0x000fe4000bfa6270 */
[C---:B------:R-:W-:Y:S02]  /*aa50*/  LOP3.LUT R0, R22.reuse, 0xc0, RZ, 0xfc, !PT ;  /* 0x000000c016007812 */ /* 0x040fe400078efcff */
[----:B------:R-:W-:-:S02]  /*aa60*/  LOP3.LUT R2, R22, 0x180, RZ, 0xfc, !PT ;  /* 0x0000018016027812 */ /* 0x000fc400078efcff */
[----:B------:R-:W-:Y:S02]  /*aa70*/  ISETP.GE.AND P4, PT, R0, UR4, PT ;  /* 0x0000000400007c0c */ /* 0x000fe4000bf86270 */
[C---:B------:R-:W-:Y:S02]  /*aa80*/  LOP3.LUT R0, R22.reuse, 0x100, RZ, 0xfc, !PT ;  /* 0x0000010016007812 */ /* 0x040fe400078efcff */
[----:B------:R-:W-:Y:S02]  /*aa90*/  ISETP.GE.AND P6, PT, R22, UR4, PT ;  /* 0x0000000416007c0c */ /* 0x000fe4000bfc6270 */
[----:B------:R-:W-:Y:S02]  /*aaa0*/  @P1 LOP3.LUT R16, R16, 0x20, RZ, 0xfc, !PT ;  /* 0x0000002010101812 */ /* 0x000fe400078efcff */
[----:B------:R-:W-:Y:S02]  /*aab0*/  ISETP.GE.AND P3, PT, R0, UR4, PT ;  /* 0x0000000400007c0c */ /* 0x000fe4000bf66270 */
[----:B------:R-:W-:-:S02]  /*aac0*/  LOP3.LUT R16, R16, 0xffffffef, RZ, 0xc0, !PT ;  /* 0xffffffef10107812 */ /* 0x000fc400078ec0ff */
[----:B------:R-:W-:Y:S02]  /*aad0*/  LOP3.LUT R0, R22, 0x140, RZ, 0xfc, !PT ;  /* 0x0000014016007812 */ /* 0x000fe400078efcff */
[----:B------:R-:W-:Y:S02]  /*aae0*/  @P5 LOP3.LUT R16, R16, 0x10, RZ, 0xfc, !PT ;  /* 0x0000001010105812 */ /* 0x000fe400078efcff */
[----:B------:R-:W-:Y:S02]  /*aaf0*/  ISETP.GE.AND P2, PT, R0, UR4, PT ;  /* 0x0000000400007c0c */ /* 0x000fe4000bf46270 */
[----:B------:R-:W-:Y:S02]  /*ab00*/  LOP3.LUT R16, R16, 0xfffffff7, RZ, 0xc0, !PT ;  /* 0xfffffff710107812 */ /* 0x000fe400078ec0ff */
[----:B------:R-:W-:Y:S02]  /*ab10*/  SEL R0, RZ, 0xffffffff, P1 ;  /* 0xffffffffff007807 */ /* 0x000fe40000800000 */
[----:B------:R-:W-:-:S03]  /*ab20*/  @P4 LOP3.LUT R16, R16, 0x8, RZ, 0xfc, !PT ;  /* 0x0000000810104812 */ /* 0x000fc600078efcff */
[----:B------:R-:W-:Y:S01]  /*ab30*/  IMAD.SHL.U32 R3, R0, 0x2, RZ ;  /* 0x0000000200037824 */ /* 0x000fe200078e00ff */
[----:B------:R-:W-:Y:S02]  /*ab40*/  LOP3.LUT R16, R16, 0xfffffffb, RZ, 0xc0, !PT ;  /* 0xfffffffb10107812 */ /* 0x000fe400078ec0ff */
[----:B------:R-:W-:Y:S02]  /*ab50*/  SEL R0, RZ, 0x1, P6 ;  /* 0x00000001ff007807 */ /* 0x000fe40003000000 */
[----:B------:R-:W-:Y:S02]  /*ab60*/  @P3 LOP3.LUT R16, R16, 0x4, RZ, 0xfc, !PT ;  /* 0x0000000410103812 */ /* 0x000fe400078efcff */
[----:B------:R-:W-:Y:S02]  /*ab70*/  LOP3.LUT R0, R3, 0x2, R0, 0xe2, !PT ;  /* 0x0000000203007812 */ /* 0x000fe400078ee200 */
[----:B------:R-:W-:Y:S02]  /*ab80*/  LOP3.LUT R16, R16, 0xfffffffd, RZ, 0xc0, !PT ;  /* 0xfffffffd10107812 */ /* 0x000fe400078ec0ff */
[----:B------:R-:W-:-:S02]  /*ab90*/  SEL R3, RZ, 0x4, P5 ;  /* 0x00000004ff037807 */ /* 0x000fc40002800000 */
[----:B------:R-:W-:-:S04]  /*aba0*/  LOP3.LUT R16, R16, 0xffffffbf, RZ, 0xc0, !PT ;  /* 0xffffffbf10107812 */ /* 0x000fc800078ec0ff */
[----:B------:R-:W-:-:S04]  /*abb0*/  @P6 LOP3.LUT R16, R16, 0x40, RZ, 0xfc, !PT ;  /* 0x0000004010106812 */ /* 0x000fc800078efcff */
[----:B------:R-:W-:Y:S02]  /*abc0*/  @P2 LOP3.LUT R16, R16, 0x2, RZ, 0xfc, !PT ;  /* 0x0000000210102812 */ /* 0x000fe400078efcff */
[--C-:B--2---:R-:W-:Y:S01]  /*abd0*/  @!P0 SHF.R.S32.HI R27, RZ, 0x1f, R5.reuse ;  /* 0x0000001fff1b8819 */ /* 0x104fe20000011405 */
[----:B------:R-:W-:Y:S01]  /*abe0*/  @!P0 IMAD.MOV.U32 R26, RZ, RZ, R5 ;  /* 0x000000ffff1a8224 */ /* 0x000fe200078e0005 */
[----:B------:R-:W-:Y:S02]  /*abf0*/  ISETP.GE.AND P0, PT, R2, UR4, PT ;  /* 0x0000000402007c0c */ /* 0x000fe4000bf06270 */
[----:B------:R-:W-:Y:S02]  /*ac00*/  LOP3.LUT R2, R22, 0x1c0, RZ, 0xfc, !PT ;  /* 0x000001c016027812 */ /* 0x000fe400078efcff */
[----:B------:R-:W-:Y:S02]  /*ac10*/  SEL R34, RZ, 0x40, P0 ;  /* 0x00000040ff227807 */ /* 0x000fe40000000000 */
[----:B------:R-:W-:Y:S01]  /*ac20*/  ISETP.GE.AND P0, PT, R2, UR4, PT ;  /* 0x0000000402007c0c */ /* 0x000fe2000bf06270 */
[----:B------:R-:W-:Y:S01]  /*ac30*/  UMOV UR4, 0xffffffff ;  /* 0xffffffff00047882 */ /* 0x000fe20000000000 */
[----:B------:R-:W-:-:S02]  /*ac40*/  SEL R2, RZ, 0x8, P4 ;  /* 0x00000008ff027807 */ /* 0x000fc40002000000 */
[----:B------:R-:W-:Y:S02]  /*ac50*/  SEL R17, RZ, 0x80, P0 ;  /* 0x00000080ff117807 */ /* 0x000fe40000000000 */
[----:B------:R-:W-:Y:S02]  /*ac60*/  LOP3.LUT R0, R2, R0, R3, 0xfe, !PT ;  /* 0x0000000002007212 */ /* 0x000fe400078efe03 */
[----:B------:R-:W-:Y:S02]  /*ac70*/  SEL R3, RZ, 0x10, P3 ;  /* 0x00000010ff037807 */ /* 0x000fe40001800000 */
[----:B------:R-:W-:-:S04]  /*ac80*/  SEL R2, RZ, 0x20, P2 ;  /* 0x00000020ff027807 */ /* 0x000fc80001000000 */
[----:B------:R-:W-:Y:S01]  /*ac90*/  LOP3.LUT R3, R2, R0, R3, 0xfe, !PT ;  /* 0x0000000002037212 */ /* 0x000fe200078efe03 */
[----:B------:R-:W-:Y:S06]  /*aca0*/  BRA.DIV UR4, `(.L_x_58) ;  /* 0x0000002a04b07947 */ /* 0x000fec000b800000 */
.L_x_100:
[----:B------:R-:W-:Y:S01]  /*acb0*/  ULOP3.LUT UR4, UR39, 0x2, URZ, 0xfc, !UPT ;  /* 0x0000000227047892 */ /* 0x000fe2000f8efc3f */
[----:B------:R-:W-:Y:S02]  /*acc0*/  ISETP.GT.U32.AND P1, PT, R31, 0x3f, PT ;  /* 0x0000003f1f00780c */ /* 0x000fe40003f24070 */
[----:B------:R-:W-:Y:S02]  /*acd0*/  LOP3.LUT R16, R16, 0xffffff7f, RZ, 0xc0, !PT ;  /* 0xffffff7f10107812 */ /* 0x000fe400078ec0ff */
[----:B------:R-:W-:Y:S01]  /*ace0*/  LOP3.LUT R34, R3, R34, RZ, 0xfc, !PT ;  /* 0x0000002203227212 */ /* 0x000fe200078efcff */
[----:B------:R-:W-:Y:S01]  /*acf0*/  IMAD.U32 R33, RZ, RZ, UR4 ;  /* 0x00000004ff217e24 */ /* 0x000fe2000f8e00ff */
[----:B------:R-:W-:Y:S02]  /*ad00*/  MOV R23, UR40 ;  /* 0x0000002800177c02 */ /* 0x000fe40008000f00 */
[----:B------:R-:W-:Y:S02]  /*ad10*/  LOP3.LUT R17, R34, R17, RZ, 0xfc, !PT ;  /* 0x0000001122117212 */ /* 0x000fe400078efcff */
[----:B------:R-:W-:-:S02]  /*ad20*/  ISETP.NE.AND P0, PT, R33, 0x3, PT ;  /* 0x000000032100780c */ /* 0x000fc40003f05270 */
[----:B------:R-:W-:-:S11]  /*ad30*/  SHF.R.S32.HI R23, RZ, 0x1f, R23 ;  /* 0x0000001fff177819 */ /* 0x000fd60000011417 */
[----:B------:R-:W-:-:S04]  /*ad40*/  @P0 LOP3.LUT R16, R16, 0x80, RZ, 0xfc, !PT ;  /* 0x0000008010100812 */ /* 0x000fc800078efcff */
[----:B------:R-:W-:-:S04]  /*ad50*/  LOP3.LUT R16, R16, 0xfffff7ff, RZ, 0xc0, !PT ;  /* 0xfffff7ff10107812 */ /* 0x000fc800078ec0ff */
[----:B------:R-:W-:Y:S01]  /*ad60*/  @P1 LOP3.LUT R16, R16, 0x800, RZ, 0xfc, !PT ;  /* 0x0000080010101812 */ /* 0x000fe200078efcff */
[----:B------:R-:W-:Y:S06]  /*ad70*/  @!P0 BRA `(.L_x_59) ;  /* 0x0000000000048947 */ /* 0x000fec0003800000 */
[----:B------:R-:W-:Y:S01]  /*ad80*/  BPT.TRAP 0x1 ;  /* 0x000000040000795c */ /* 0x000fe20000300000 */
.L_x_59:
[----:B------:R-:W-:-:S05]  /*ad90*/  IMAD.MOV.U32 R0, RZ, RZ, 0x1 ;  /* 0x00000001ff007424 */ /* 0x000fca00078e00ff */
[----:B------:R-:W-:-:S04]  /*ada0*/  SHF.L.U32 R0, R0, 0x1f, RZ ;  /* 0x0000001f00007819 */ /* 0x000fc800000006ff */
[----:B------:R-:W0:Y:S02]  /*adb0*/  SYNCS.PHASECHK.TRANS64.TRYWAIT P0, [UR43+0x28c40], R0 ;  /* 0x028c4000ff0075a7 */ /* 0x000e24000800016b */
[----:B0-----:R-:W-:Y:S05]  /*adc0*/  @!P0 BRA `(.L_x_60) ;  /* 0x0000002800888947 */ /* 0x001fea0003800000 */
.L_x_101:
[----:B------:R-:W-:Y:S01]  /*add0*/  SHF.R.S32.HI R29, RZ, 0x1f, R19 ;  /* 0x0000001fff1d7819 */ /* 0x000fe20000011413 */
[----:B------:R-:W-:Y:S01]  /*ade0*/  ULDC.64 UR4, c[0x0][0x300] ;  /* 0x0000c00000047ab9 */ /* 0x000fe20000000a00 */
[----:B------:R-:W-:Y:S01]  /*adf0*/  R2UR UR6, R23 ;  /* 0x00000000170672ca */ /* 0x000fe200000e0000 */
[----:B0-----:R-:W-:Y:S01]  /*ae00*/  IMAD.WIDE.U32 R2, R19, UR4, RZ ;  /* 0x0000000413027c25 */ /* 0x001fe2000f8e00ff */
[----:B------:R-:W-:Y:S02]  /*ae10*/  IADD3 R18, -R36, UR41, -R18 ;  /* 0x0000002924127c10 */ /* 0x000fe4000fffe912 */
[----:B------:R-:W-:Y:S01]  /*ae20*/  LOP3.LUT R16, R16, 0xfffffffe, RZ, 0xc0, !PT ;  /* 0xfffffffe10107812 */ /* 0x000fe200078ec0ff */
[----:B------:R-:W-:-:S04]  /*ae30*/  IMAD R0, R29, UR4, RZ ;  /* 0x000000041d007c24 */ /* 0x000fc8000f8e02ff */
[----:B------:R-:W-:Y:S01]  /*ae40*/  IMAD R5, R19, UR5, R0 ;  /* 0x0000000513057c24 */ /* 0x000fe2000f8e0200 */
[----:B------:R-:W-:-:S04]  /*ae50*/  ULDC.64 UR4, c[0x0][0x310] ;  /* 0x0000c40000047ab9 */ /* 0x000fc80000000a00 */
[----:B------:R-:W-:Y:S01]  /*ae60*/  IADD3 R3, R3, R5, RZ ;  /* 0x0000000503037210 */ /* 0x000fe20007ffe0ff */
[----:B------:R-:W-:-:S04]  /*ae70*/  IMAD R5, R27, UR4, RZ ;  /* 0x000000041b057c24 */ /* 0x000fc8000f8e02ff */
[C---:B------:R-:W-:Y:S02]  /*ae80*/  IMAD R5, R26.reuse, UR5, R5 ;  /* 0x000000051a057c24 */ /* 0x040fe4000f8e0205 */
[----:B------:R-:W-:Y:S01]  /*ae90*/  IMAD.WIDE.U32 R2, R26, UR4, R2 ;  /* 0x000000041a027c25 */ /* 0x000fe2000f8e0002 */
[----:B------:R-:W-:-:S03]  /*aea0*/  ULDC.64 UR4, c[0x0][0x308] ;  /* 0x0000c20000047ab9 */ /* 0x000fc60000000a00 */
[----:B------:R-:W-:Y:S02]  /*aeb0*/  IMAD.IADD R3, R3, 0x1, R5 ;  /* 0x0000000103037824 */ /* 0x000fe400078e0205 */
[----:B------:R-:W-:Y:S01]  /*aec0*/  IMAD.U32 R5, RZ, RZ, UR4 ;  /* 0x00000004ff057e24 */ /* 0x000fe2000f8e00ff */
[----:B------:R-:W-:-:S03]  /*aed0*/  UIMAD UR4, UR6, UR4, URZ ;  /* 0x00000004060472a4 */ /* 0x000fc6000f8e023f */
[----:B------:R-:W-:Y:S01]  /*aee0*/  IMAD.WIDE.U32 R2, R5, UR40, R2 ;  /* 0x0000002805027c25 */ /* 0x000fe2000f8e0002 */
[----:B------:R-:W-:Y:S01]  /*aef0*/  UIMAD UR4, UR40, UR5, UR4 ;  /* 0x00000005280472a4 */ /* 0x000fe2000f8e0204 */
[----:B------:R-:W-:Y:S02]  /*af00*/  ULDC.64 UR6, c[0x0][0x2e8] ;  /* 0x0000ba0000067ab9 */ /* 0x000fe40000000a00 */
[----:B------:R-:W-:Y:S01]  /*af10*/  UMOV UR5, 0xffffffff ;  /* 0xffffffff00057882 */ /* 0x000fe20000000000 */
[----:B------:R-:W-:Y:S02]  /*af20*/  LEA R0, P0, R2, UR6, 0x1 ;  /* 0x0000000602007c11 */ /* 0x000fe4000f8008ff */
[----:B------:R-:W-:Y:S01]  /*af30*/  IADD3 R5, R3, UR4, RZ ;  /* 0x0000000403057c10 */ /* 0x000fe2000fffe0ff */
[----:B------:R-:W-:Y:S01]  /*af40*/  ULDC UR4, c[0x0][0x2f4] ;  /* 0x0000bd0000047ab9 */ /* 0x000fe20000000800 */
[----:B------:R-:W-:Y:S02]  /*af50*/  LOP3.LUT R3, R4, 0x1c0, RZ, 0xc0, !PT ;  /* 0x000001c004037812 */ /* 0x000fe400078ec0ff */
[----:B------:R-:W-:-:S02]  /*af60*/  ISETP.GE.AND P2, PT, R22, UR4, PT ;  /* 0x0000000416007c0c */ /* 0x000fc4000bf46270 */
[----:B------:R-:W-:Y:S02]  /*af70*/  LOP3.LUT R3, R3, 0x38, R4, 0xf8, !PT ;  /* 0x0000003803037812 */ /* 0x000fe400078ef804 */
[----:B------:R-:W-:Y:S02]  /*af80*/  LEA.HI.X R5, R2, UR7, R5, 0x1, P0 ;  /* 0x0000000702057c11 */ /* 0x000fe400080f0c05 */
[----:B------:R-:W-:Y:S01]  /*af90*/  LOP3.LUT R3, R3, 0x38, R30, 0x78, !PT ;  /* 0x0000003803037812 */ /* 0x000fe200078e781e */
[----:B------:R-:W-:Y:S01]  /*afa0*/  IMAD.SHL.U32 R30, R6, 0x8, RZ ;  /* 0x00000008061e7824 */ /* 0x000fe200078e00ff */
[----:B------:R-:W-:-:S04]  /*afb0*/  ISETP.GE.AND P0, PT, R18, 0x1, PT ;  /* 0x000000011200780c */ /* 0x000fc80003f06270 */
[----:B------:R-:W-:Y:S02]  /*afc0*/  LOP3.LUT R30, R3, 0x200, R30, 0xf8, !PT ;  /* 0x00000200031e7812 */ /* 0x000fe400078ef81e */
[----:B------:R-:W-:Y:S01]  /*afd0*/  @P2 LOP3.LUT R16, R16, 0x1, RZ, 0xfc, !PT ;  /* 0x0000000110102812 */ /* 0x000fe200078efcff */
[----:B------:R-:W-:Y:S06]  /*afe0*/  BRA.DIV UR5, `(.L_x_61) ;  /* 0x0000002a05187947 */ /* 0x000fec000b800000 */
[----:B------:R-:W0:Y:S01]  /*aff0*/  SHFL.IDX PT, R14, R0, RZ, 0x181f ;  /* 0x00181fff000e7589 */ /* 0x000e2200000e0000 */
[----:B------:R-:W-:-:S03]  /*b000*/  @P0 LEA R7, R30, UR43, 0x1 ;  /* 0x0000002b1e070c11 */ /* 0x000fc6000f8e08ff */
[----:B------:R-:W1:Y:S04]  /*b010*/  SHFL.IDX PT, R2, R5, RZ, 0x181f ;  /* 0x00181fff05027589 */ /* 0x000e6800000e0000 */
[----:B------:R-:W-:Y:S01]  /*b020*/  SHFL.IDX PT, R4, R5, 0x1, 0x181f ;  /* 0x00381f0005047f89 */ /* 0x000fe200000e0000 */
[----:B0-----:R-:W-:-:S05]  /*b030*/  @P0 LEA R14, P1, R22, R14, 0x1 ;  /* 0x0000000e160e0211 */ /* 0x001fca00078208ff */
[----:B-1----:R-:W-:Y:S01]  /*b040*/  @P0 IMAD.X R3, RZ, RZ, R2, P1 ;  /* 0x000000ffff030224 */ /* 0x002fe200008e0602 */
[----:B------:R-:W-:Y:S02]  /*b050*/  @P0 MOV R2, R14 ;  /* 0x0000000e00020202 */ /* 0x000fe40000000f00 */
[----:B------:R-:W0:Y:S04]  /*b060*/  SHFL.IDX PT, R14, R0, 0x1, 0x181f ;  /* 0x00381f00000e7f89 */ /* 0x000e2800000e0000 */
[----:B------:R0:W-:Y:S01]  /*b070*/  @P0 LDGSTS.E.BYPASS.LTC128B.128 [R7+0x22400], desc[UR36][R2.64], !P2 ;  /* 0x2240000002070fae */ /* 0x0001e2000d101d64 */
[----:B------:R-:W-:-:S13]  /*b080*/  ISETP.GE.AND P0, PT, R18, 0x11, PT ;  /* 0x000000111200780c */ /* 0x000fda0003f06270 */
[----:B------:R-:W-:Y:S02]  /*b090*/  @P0 LEA R9, R30, UR43, 0x1 ;  /* 0x0000002b1e090c11 */ /* 0x000fe4000f8e08ff */
[----:B0-----:R-:W-:Y:S02]  /*b0a0*/  @P0 LEA R2, P1, R22, R14, 0x1 ;  /* 0x0000000e16020211 */ /* 0x001fe400078208ff */
[----:B------:R-:W0:Y:S03]  /*b0b0*/  SHFL.IDX PT, R14, R0, 0x2, 0x181f ;  /* 0x00581f00000e7f89 */ /* 0x000e2600000e0000 */
[----:B------:R-:W-:Y:S02]  /*b0c0*/  @P0 IMAD.X R3, RZ, RZ, R4, P1 ;  /* 0x000000ffff030224 */ /* 0x000fe400008e0604 */
[----:B------:R-:W1:Y:S04]  /*b0d0*/  SHFL.IDX PT, R4, R5, 0x2, 0x181f ;  /* 0x00581f0005047f89 */ /* 0x000e6800000e0000 */
[----:B------:R0:W-:Y:S01]  /*b0e0*/  @P0 LDGSTS.E.BYPASS.LTC128B.128 [R9+0x22c00], desc[UR36][R2.64], !P2 ;  /* 0x22c0000002090fae */ /* 0x0001e2000d101d64 */
[----:B------:R-:W-:-:S13]  /*b0f0*/  ISETP.GE.AND P0, PT, R18, 0x21, PT ;  /* 0x000000211200780c */ /* 0x000fda0003f06270 */
[----:B------:R-:W-:Y:S02]  /*b100*/  @P0 LEA R7, R30, UR43, 0x1 ;  /* 0x0000002b1e070c11 */ /* 0x000fe4000f8e08ff */
[----:B0-----:R-:W-:Y:S02]  /*b110*/  @P0 LEA R2, P1, R22, R14, 0x1 ;  /* 0x0000000e16020211 */ /* 0x001fe400078208ff */
[----:B------:R0:W2:Y:S03]  /*b120*/  SHFL.IDX PT, R14, R0, 0x3, 0x181f ;  /* 0x00781f00000e7f89 */ /* 0x0000a600000e0000 */
[----:B-1----:R-:W-:Y:S02]  /*b130*/  @P0 IMAD.X R3, RZ, RZ, R4, P1 ;  /* 0x000000ffff030224 */ /* 0x002fe400008e0604 */
[----:B------:R0:W1:Y:S04]  /*b140*/  SHFL.IDX PT, R4, R5, 0x3, 0x181f ;  /* 0x00781f0005047f89 */ /* 0x00006800000e0000 */
[----:B------:R0:W-:Y:S02]  /*b150*/  @P0 LDGSTS.E.BYPASS.LTC128B.128 [R7+0x23400], desc[UR36][R2.64], !P2 ;  /* 0x2340000002070fae */ /* 0x0001e4000d101d64 */
.L_x_111:
[----:B------:R-:W-:-:S13]  /*b160*/  ISETP.GE.AND P0, PT, R18, 0x31, PT ;  /* 0x000000311200780c */ /* 0x000fda0003f06270 */
[----:B0-2---:R-:W-:Y:S02]  /*b170*/  @P0 LEA R2, P1, R22, R14, 0x1 ;  /* 0x0000000e16020211 */ /* 0x005fe400078208ff */
[----:B------:R-:W-:Y:S02]  /*b180*/  @P0 LEA R5, R30, UR43, 0x1 ;  /* 0x0000002b1e050c11 */ /* 0x000fe4000f8e08ff */
[----:B-1----:R-:W-:-:S05]  /*b190*/  @P0 IADD3.X R3, RZ, R4, RZ, P1, !PT ;  /* 0x00000004ff030210 */ /* 0x002fca0000ffe4ff */
[----:B------:R-:W-:Y:S01]  /*b1a0*/  @!PT LDS RZ, [RZ] ;  /* 0x00000000fffff984 */ /* 0x000fe20000000800 */
[----:B------:R-:W-:Y:S01]  /*b1b0*/  @!PT LDS RZ, [RZ] ;  /* 0x00000000fffff984 */ /* 0x000fe20000000800 */
[----:B------:R-:W-:Y:S01]  /*b1c0*/  @!PT LDS RZ, [RZ] ;  /* 0x00000000fffff984 */ /* 0x000fe20000000800 */
[----:B------:R0:W-:Y:S01]  /*b1d0*/  @P0 LDGSTS.E.BYPASS.LTC128B.128 [R5+0x23c00], desc[UR36][R2.64], !P2 ;  /* 0x23c0000002050fae */ /* 0x0001e2000d101d64 */
[----:B------:R-:W-:Y:S01]  /*b1e0*/  NOP ;  /* 0x0000000000007918 */ /* 0x000fe20000000000 */
[----:B------:R-:W-:Y:S02]  /*b1f0*/  SYNCS.ARRIVE.TRANS64.RED.A0T1 RZ, [UR43+0x28c30], RZ ;  /* 0x028c30ffffff79a7 */ /* 0x000fe4000820042b */
[----:B------:R-:W-:Y:S01]  /*b200*/  ARRIVES.LDGSTSBAR.64.TRANSCNT [UR43+0x28c30] ;  /* 0x028c3000ff0079b0 */ /* 0x000fe20008000aab */
[----:B------:R-:W-:Y:S01]  /*b210*/  NOP ;  /* 0x0000000000007918 */ /* 0x000fe20000000000 */
[----:B------:R-:W-:-:S13]  /*b220*/  ISETP.NE.AND P2, PT, R33, 0x3, PT ;  /* 0x000000032100780c */ /* 0x000fda0003f45270 */
[----:B0-----:R-:W-:Y:S05]  /*b230*/  @!P2 BRA `(.L_x_62) ;  /* 0x000000000004a947 */ /* 0x001fea0003800000 */
[----:B------:R-:W-:Y:S01]  /*b240*/  BPT.TRAP 0x1 ;  /* 0x000000040000795c */ /* 0x000fe20000300000 */
.L_x_62:
[----:B------:R-:W-:Y:S01]  /*b250*/  SYNCS.ARRIVE.TRANS64.A1T0 RZ, [UR43+0x28c30], RZ ;  /* 0x028c30ffffff79a7 */ /* 0x000fe2000810002b */
[----:B------:R-:W-:Y:S05]  /*b260*/  WARPSYNC.ALL ;  /* 0x0000000000007948 */ /* 0x000fea0003800000 */
[----:B------:R-:W-:-:S04]  /*b270*/  UIADD3 UR4, UR43, 0x20400, URZ ;  /* 0x000204002b047890 */ /* 0x000fc8000fffe03f */
[----:B------:R-:W-:Y:S01]  /*b280*/  ULOP3.LUT UP0, URZ, UR4, 0x3ff, URZ, 0xc0, !UPT ;  /* 0x000003ff043f7892 */ /* 0x000fe2000f80c03f */
[----:B------:R-:W-:Y:S05]  /*b290*/  BAR.SYNC.DEFER_BLOCKING 0x8, 0x100 ;  /* 0x0204000000007b1d */ /* 0x000fea0000010000 */
[----:B------:R-:W-:-:S13]  /*b2a0*/  PLOP3.LUT P0, PT, PT, PT, UP0, 0x80, 0x0 ;  /* 0x000000000000781c */ /* 0x000fda0003f0f008 */
[----:B------:R-:W-:Y:S05]  /*b2b0*/  @!P0 BRA `(.L_x_63) ;  /* 0x0000000000408947 */ /* 0x000fea0003800000 */
[----:B------:R-:W-:Y:S01]  /*b2c0*/  MOV R2, 0x0 ;  /* 0x0000000000027802 */ /* 0x000fe20000000f00 */
[----:B------:R-:W-:Y:S01]  /*b2d0*/  ULDC.64 UR4, c[0x4][0x90] ;  /* 0x0100240000047ab9 */ /* 0x000fe20000000a00 */
[----:B------:R-:W-:Y:S01]  /*b2e0*/  ULDC.64 UR6, c[0x4][0x98] ;  /* 0x0100260000067ab9 */ /* 0x000fe20000000a00 */
[----:B------:R-:W-:Y:S01]  /*b2f0*/  ULDC.64 UR8, c[0x4][0x20] ;  /* 0x0100080000087ab9 */ /* 0x000fe20000000a00 */
[----:B------:R-:W-:Y:S01]  /*b300*/  IMAD.U32 R4, RZ, RZ, UR4 ;  /* 0x00000004ff047e24 */ /* 0x000fe2000f8e00ff */
[----:B------:R-:W-:Y:S01]  /*b310*/  MOV R6, UR6 ;  /* 0x0000000600067c02 */ /* 0x000fe20008000f00 */
[----:B------:R-:W0:Y:S01]  /*b320*/  LDC.64 R2, c[0x4][R2] ;  /* 0x0100000002027b82 */ /* 0x000e220000000a00 */
[----:B------:R-:W-:Y:S01]  /*b330*/  IMAD.U32 R5, RZ, RZ, UR5 ;  /* 0x00000005ff057e24 */ /* 0x000fe2000f8e00ff */
[----:B------:R-:W-:Y:S01]  /*b340*/  MOV R11, UR9 ;  /* 0x00000009000b7c02 */ /* 0x000fe20008000f00 */
[----:B------:R-:W-:Y:S01]  /*b350*/  IMAD.U32 R7, RZ, RZ, UR7 ;  /* 0x00000007ff077e24 */ /* 0x000fe2000f8e00ff */
[----:B------:R-:W-:Y:S01]  /*b360*/  MOV R13, RZ ;  /* 0x000000ff000d7202 */ /* 0x000fe20000000f00 */
[----:B------:R-:W-:-:S02]  /*b370*/  IMAD.U32 R10, RZ, RZ, UR8 ;  /* 0x00000008ff0a7e24 */ /* 0x000fc4000f8e00ff */
[----:B------:R-:W-:Y:S02]  /*b380*/  IMAD.MOV.U32 R8, RZ, RZ, 0x70 ;  /* 0x00000070ff087424 */ /* 0x000fe400078e00ff */
[----:B------:R-:W-:-:S07]  /*b390*/  IMAD.MOV.U32 R12, RZ, RZ, 0x1 ;  /* 0x00000001ff0c7424 */ /* 0x000fce00078e00ff */
[----:B------:R-:W-:-:S07]  /*b3a0*/  LEPC R20, `(.L_x_63) ;  /* 0x000000001014794e */ /* 0x000fce0000000000 */
[----:B0-----:R-:W-:Y:S05]  /*b3b0*/  CALL.ABS.NOINC R2 ;  /* 0x0000000002007343 */ /* 0x001fea0003c00000 */
.L_x_63:
[----:B------:R-:W0:Y:S01]  /*b3c0*/  LDC R0, c[0x0][0x448] ;  /* 0x00011200ff007b82 */ /* 0x000e220000000800 */
[----:B------:R-:W1:Y:S01]  /*b3d0*/  S2R R20, SR_CTAID.Z ;  /* 0x0000000000147919 */ /* 0x000e620000002700 */
[----:B------:R-:W-:Y:S01]  /*b3e0*/  R2UR UR6, R23 ;  /* 0x00000000170672ca */ /* 0x000fe200000e0000 */
[----:B------:R-:W-:Y:S01]  /*b3f0*/  ULDC.64 UR8, c[0x0][0x2d8] ;  /* 0x0000b60000087ab9 */ /* 0x000fe20000000a00 */
[----:B------:R-:W-:Y:S01]  /*b400*/  IMAD R9, R35, 0x40, R31 ;  /* 0x0000004023097824 */ /* 0x000fe200078e021f */
[----:B------:R-:W-:-:S03]  /*b410*/  UIMAD.WIDE.U32 UR4, UR40, UR8, URZ ;  /* 0x00000008280472a5 */ /* 0x000fc6000f8e003f */
[----:B------:R-:W-:-:S03]  /*b420*/  IMAD.MOV.U32 R7, RZ, RZ, R9 ;  /* 0x000000ffff077224 */ /* 0x000fc600078e0009 */
[----:B------:R-:W-:Y:S02]  /*b430*/  IMAD.U32 R4, RZ, RZ, UR4 ;  /* 0x00000004ff047e24 */ /* 0x000fe4000f8e00ff */
[----:B------:R-:W-:Y:S02]  /*b440*/  IMAD.U32 R5, RZ, RZ, UR5 ;  /* 0x00000005ff057e24 */ /* 0x000fe4000f8e00ff */
[----:B------:R-:W-:-:S04]  /*b450*/  UIMAD UR6, UR6, UR8, URZ ;  /* 0x00000008060672a4 */ /* 0x000fc8000f8e023f */
[----:B------:R-:W-:-:S03]  /*b460*/  UIMAD UR6, UR40, UR9, UR6 ;  /* 0x00000009280672a4 */ /* 0x000fc6000f8e0206 */
[----:B------:R-:W-:Y:S01]  /*b470*/  ULDC.64 UR8, c[0x0][0x2e0] ;  /* 0x0000b80000087ab9 */ /* 0x000fe20000000a00 */
[----:B------:R-:W-:Y:S01]  /*b480*/  UIADD3 UR6, UR5, UR6, URZ ;  /* 0x0000000605067290 */ /* 0x000fe2000fffe03f */
[----:B0-----:R-:W-:Y:S02]  /*b490*/  ISETP.NE.AND P0, PT, R0, 0x1, PT ;  /* 0x000000010000780c */ /* 0x001fe40003f05270 */
[----:B------:R-:W-:Y:S01]  /*b4a0*/  ULDC.64 UR4, c[0x0][0x2d0] ;  /* 0x0000b40000047ab9 */ /* 0x000fe20000000a00 */
[----:B-1----:R-:W-:-:S10]  /*b4b0*/  SHF.R.S32.HI R6, RZ, 0x1f, R20 ;  /* 0x0000001fff067819 */ /* 0x002fd40000011414 */
[----:B------:R-:W0:Y:S01]  /*b4c0*/  @P0 LDC R2, c[0x0][0x44c] ;  /* 0x00011300ff020b82 */ /* 0x000e220000000800 */
[----:B------:R-:W-:-:S04]  /*b4d0*/  IMAD R6, R6, UR8, RZ ;  /* 0x0000000806067c24 */ /* 0x000fc8000f8e02ff */
[----:B------:R-:W-:-:S03]  /*b4e0*/  IMAD R5, R20, UR9, R6 ;  /* 0x0000000914057c24 */ /* 0x000fc6000f8e0206 */
[----:B------:R-:W1:Y:S01]  /*b4f0*/  @P0 LDC R3, c[0x0][0x450] ;  /* 0x00011400ff030b82 */ /* 0x000e620000000800 */
[----:B0-----:R-:W-:-:S05]  /*b500*/  @P0 IMAD.HI.U32 R2, R9, R2, RZ ;  /* 0x0000000209020227 */ /* 0x001fca00078e00ff */
[----:B-1----:R-:W-:Y:S02]  /*b510*/  @P0 SHF.R.U32.HI R7, RZ, R3, R2 ;  /* 0x00000003ff070219 */ /* 0x002fe40000011602 */
[----:B------:R-:W-:Y:S02]  /*b520*/  MOV R3, UR6 ;  /* 0x0000000600037c02 */ /* 0x000fe40008000f00 */
[----:B------:R-:W-:Y:S02]  /*b530*/  MOV R2, R4 ;  /* 0x0000000400027202 */ /* 0x000fe40000000f00 */
[----:B------:R-:W-:-:S03]  /*b540*/  SHF.R.S32.HI R4, RZ, 0x1f, R7 ;  /* 0x0000001fff047819 */ /* 0x000fc60000011407 */
[----:B------:R-:W-:-:S04]  /*b550*/  IMAD.WIDE.U32 R2, R20, UR8, R2 ;  /* 0x0000000814027c25 */ /* 0x000fc8000f8e0002 */
[----:B------:R-:W-:Y:S02]  /*b560*/  IMAD.IADD R3, R3, 0x1, R5 ;  /* 0x0000000103037824 */ /* 0x000fe400078e0205 */
[----:B------:R-:W-:Y:S02]  /*b570*/  IMAD.MOV R5, RZ, RZ, -R7 ;  /* 0x000000ffff057224 */ /* 0x000fe400078e0a07 */
[----:B------:R-:W-:Y:S02]  /*b580*/  IMAD R4, R4, UR4, RZ ;  /* 0x0000000404047c24 */ /* 0x000fe4000f8e02ff */
[----:B------:R-:W-:Y:S02]  /*b590*/  IMAD R5, R0, R5, R9 ;  /* 0x0000000500057224 */ /* 0x000fe400078e0209 */
[C---:B------:R-:W-:Y:S02]  /*b5a0*/  IMAD R9, R7.reuse, UR5, R4 ;  /* 0x0000000507097c24 */ /* 0x040fe4000f8e0204 */
[----:B------:R-:W-:Y:S01]  /*b5b0*/  IMAD.WIDE.U32 R2, R7, UR4, R2 ;  /* 0x0000000407027c25 */ /* 0x000fe2000f8e0002 */
[----:B------:R-:W-:Y:S01]  /*b5c0*/  SHF.R.S32.HI R4, RZ, 0x1f, R5 ;  /* 0x0000001fff047819 */ /* 0x000fe20000011405 */
[----:B------:R-:W-:-:S03]  /*b5d0*/  ULDC.64 UR4, c[0x0][0x2c8] ;  /* 0x0000b20000047ab9 */ /* 0x000fc60000000a00 */
[----:B------:R-:W-:Y:S01]  /*b5e0*/  IADD3 R3, R3, R9, RZ ;  /* 0x0000000903037210 */ /* 0x000fe20007ffe0ff */
[----:B------:R-:W-:-:S04]  /*b5f0*/  IMAD R4, R4, UR4, RZ ;  /* 0x0000000404047c24 */ /* 0x000fc8000f8e02ff */
[C---:B------:R-:W-:Y:S02]  /*b600*/  IMAD R7, R5.reuse, UR5, R4 ;  /* 0x0000000505077c24 */ /* 0x040fe4000f8e0204 */
[----:B------:R-:W-:Y:S01]  /*b610*/  IMAD.WIDE.U32 R2, R5, UR4, R2 ;  /* 0x0000000405027c25 */ /* 0x000fe2000f8e0002 */
[----:B------:R-:W-:-:S03]  /*b620*/  ULDC.64 UR4, c[0x0][0x280] ;  /* 0x0000a00000047ab9 */ /* 0x000fc60000000a00 */
[----:B------:R-:W-:Y:S01]  /*b630*/  IMAD.IADD R5, R3, 0x1, R7 ;  /* 0x0000000103057824 */ /* 0x000fe200078e0207 */
[----:B------:R-:W-:Y:S01]  /*b640*/  LEA R4, P0, R2, UR4, 0x1 ;  /* 0x0000000402047c11 */ /* 0x000fe2000f8008ff */
[----:B------:R-:W-:Y:S02]  /*b650*/  ULDC UR4, c[0x0][0x2b8] ;  /* 0x0000ae0000047ab9 */ /* 0x000fe40000000800 */
[----:B------:R-:W-:Y:S02]  /*b660*/  ISETP.GE.AND P1, PT, R22, UR4, PT ;  /* 0x0000000416007c0c */ /* 0x000fe4000bf26270 */
[----:B------:R-:W-:Y:S01]  /*b670*/  LEA.HI.X R5, R2, UR5, R5, 0x1, P0 ;  /* 0x0000000502057c11 */ /* 0x000fe200080f0c05 */
[----:B------:R-:W-:-:S03]  /*b680*/  UMOV UR5, 0xffffffff ;  /* 0xffffffff00057882 */ /* 0x000fc60000000000 */
[----:B------:R-:W-:Y:S07]  /*b690*/  BRA.DIV UR5, `(.L_x_64) ;  /* 0x00000026058c7947 */ /* 0x000fee000b800000 */
[----:B------:R-:W0:Y:S01]  /*b6a0*/  SHFL.IDX PT, R14, R4, RZ, 0x181f ;  /* 0x00181fff040e7589 */ /* 0x000e2200000e0000 */
[----:B------:R-:W-:Y:S01]  /*b6b0*/  ULDC UR4, c[0x0][0x288] ;  /* 0x0000a20000047ab9 */ /* 0x000fe20000000800 */
[----:B------:R-:W-:Y:S02]  /*b6c0*/  IMAD R35, R35, 0x40, R36 ;  /* 0x0000004023237824 */ /* 0x000fe400078e0224 */
[----:B------:R-:W1:Y:S01]  /*b6d0*/  SHFL.IDX PT, R2, R5, RZ, 0x181f ;  /* 0x00181fff05027589 */ /* 0x000e6200000e0000 */
[----:B------:R-:W-:Y:S02]  /*b6e0*/  IMAD R0, R0, UR4, RZ ;  /* 0x0000000400007c24 */ /* 0x000fe4000f8e02ff */
[C---:B------:R-:W-:Y:S01]  /*b6f0*/  VIADD R9, R35.reuse, 0x10 ;  /* 0x0000001023097836 */ /* 0x040fe20000000000 */
[----:B------:R-:W-:Y:S02]  /*b700*/  SHFL.IDX PT, R6, R5, 0x1, 0x181f ;  /* 0x00381f0005067f89 */ /* 0x000fe400000e0000 */
[----:B------:R-:W-:-:S13]  /*b710*/  ISETP.GE.AND P0, PT, R35, R0, PT ;  /* 0x000000002300720c */ /* 0x000fda0003f06270 */
[----:B------:R-:W-:Y:S02]  /*b720*/  @!P0 LEA R7, R30, UR43, 0x1 ;  /* 0x0000002b1e078c11 */ /* 0x000fe4000f8e08ff */
[----:B0-----:R-:W-:-:S04]  /*b730*/  @!P0 LEA R14, P2, R22, R14, 0x1 ;  /* 0x0000000e160e8211 */ /* 0x001fc800078408ff */
[----:B-1----:R-:W-:Y:S01]  /*b740*/  @!P0 IADD3.X R3, RZ, R2, RZ, P2, !PT ;  /* 0x00000002ff038210 */ /* 0x002fe200017fe4ff */
[----:B------:R-:W-:Y:S02]  /*b750*/  @!P0 IMAD.MOV.U32 R2, RZ, RZ, R14 ;  /* 0x000000ffff028224 */ /* 0x000fe400078e000e */
[----:B------:R-:W0:Y:S04]  /*b760*/  SHFL.IDX PT, R14, R4, 0x1, 0x181f ;  /* 0x00381f00040e7f89 */ /* 0x000e2800000e0000 */
[----:B------:R1:W-:Y:S01]  /*b770*/  @!P0 LDGSTS.E.BYPASS.LTC128B.128 [R7+0x20400], desc[UR36][R2.64], !P1 ;  /* 0x2040000002078fae */ /* 0x0003e2000c901d64 */
[----:B------:R-:W-:Y:S01]  /*b780*/  ISETP.GE.AND P0, PT, R9, R0, PT ;  /* 0x000000000900720c */ /* 0x000fe20003f06270 */
[----:B-1----:R-:W-:-:S12]  /*b790*/  VIADD R7, R35, 0x20 ;  /* 0x0000002023077836 */ /* 0x002fd80000000000 */
[----:B------:R-:W-:Y:S02]  /*b7a0*/  @!P0 LEA R9, R30, UR43, 0x1 ;  /* 0x0000002b1e098c11 */ /* 0x000fe4000f8e08ff */
[----:B0-----:R-:W-:Y:S02]  /*b7b0*/  @!P0 LEA R2, P2, R22, R14, 0x1 ;  /* 0x0000000e16028211 */ /* 0x001fe400078408ff */
[----:B------:R-:W0:Y:S02]  /*b7c0*/  SHFL.IDX PT, R14, R4, 0x2, 0x181f ;  /* 0x00581f00040e7f89 */ /* 0x000e2400000e0000 */
[----:B------:R-:W-:Y:S02]  /*b7d0*/  @!P0 IADD3.X R3, RZ, R6, RZ, P2, !PT ;  /* 0x00000006ff038210 */ /* 0x000fe400017fe4ff */
[----:B------:R-:W1:Y:S04]  /*b7e0*/  SHFL.IDX PT, R6, R5, 0x2, 0x181f ;  /* 0x00581f0005067f89 */ /* 0x000e6800000e0000 */
[----:B------:R0:W-:Y:S01]  /*b7f0*/  @!P0 LDGSTS.E.BYPASS.LTC128B.128 [R9+0x20c00], desc[UR36][R2.64], !P1 ;  /* 0x20c0000002098fae */ /* 0x0001e2000c901d64 */
[----:B------:R-:W-:-:S13]  /*b800*/  ISETP.GE.AND P0, PT, R7, R0, PT ;  /* 0x000000000700720c */ /* 0x000fda0003f06270 */
[----:B------:R-:W-:Y:S02]  /*b810*/  @!P0 LEA R7, R30, UR43, 0x1 ;  /* 0x0000002b1e078c11 */ /* 0x000fe4000f8e08ff */
[----:B0-----:R-:W-:Y:S02]  /*b820*/  @!P0 LEA R2, P2, R22, R14, 0x1 ;  /* 0x0000000e16028211 */ /* 0x001fe400078408ff */
[----:B------:R0:W2:Y:S03]  /*b830*/  SHFL.IDX PT, R14, R4, 0x3, 0x181f ;  /* 0x00781f00040e7f89 */ /* 0x0000a600000e0000 */
[----:B-1----:R-:W-:Y:S02]  /*b840*/  @!P0 IMAD.X R3, RZ, RZ, R6, P2 ;  /* 0x000000ffff038224 */ /* 0x002fe400010e0606 */
[----:B------:R0:W1:Y:S04]  /*b850*/  SHFL.IDX PT, R6, R5, 0x3, 0x181f ;  /* 0x00781f0005067f89 */ /* 0x00006800000e0000 */
[----:B------:R0:W-:Y:S02]  /*b860*/  @!P0 LDGSTS.E.BYPASS.LTC128B.128 [R7+0x21400], desc[UR36][R2.64], !P1 ;  /* 0x2140000002078fae */ /* 0x0001e4000c901d64 */
.L_x_120:
[----:B------:R-:W-:-:S04]  /*b870*/  IADD3 R35, R35, 0x30, RZ ;  /* 0x0000003023237810 */ /* 0x000fc80007ffe0ff */
[----:B------:R-:W-:Y:S01]  /*b880*/  ISETP.GE.AND P0, PT, R35, R0, PT ;  /* 0x000000002300720c */ /* 0x000fe20003f06270 */
[----:B------:R-:W-:-:S05]  /*b890*/  IMAD.MOV.U32 R0, RZ, RZ, 0x1 ;  /* 0x00000001ff007424 */ /* 0x000fca00078e00ff */
[----:B------:R-:W-:-:S07]  /*b8a0*/  SHF.L.U32 R0, R0, 0x1f, RZ ;  /* 0x0000001f00007819 */ /* 0x000fce00000006ff */
[----:B0-2---:R-:W-:Y:S02]  /*b8b0*/  @!P0 LEA R2, P2, R22, R14, 0x1 ;  /* 0x0000000e16028211 */ /* 0x005fe400078408ff */
[----:B------:R-:W-:-:S03]  /*b8c0*/  @!P0 LEA R5, R30, UR43, 0x1 ;  /* 0x0000002b1e058c11 */ /* 0x000fc6000f8e08ff */
[----:B-1----:R-:W-:-:S05]  /*b8d0*/  @!P0 IMAD.X R3, RZ, RZ, R6, P2 ;  /* 0x000000ffff038224 */ /* 0x002fca00010e0606 */
[----:B------:R-:W-:Y:S01]  /*b8e0*/  @!PT LDS RZ, [RZ] ;  /* 0x00000000fffff984 */ /* 0x000fe20000000800 */
[----:B------:R-:W-:Y:S01]  /*b8f0*/  @!PT LDS RZ, [RZ] ;  /* 0x00000000fffff984 */ /* 0x000fe20000000800 */
[----:B------:R-:W-:Y:S01]  /*b900*/  @!PT LDS RZ, [RZ] ;  /* 0x00000000fffff984 */ /* 0x000fe20000000800 */
[----:B------:R0:W-:Y:S01]  /*b910*/  @!P0 LDGSTS.E.BYPASS.LTC128B.128 [R5+0x21c00], desc[UR36][R2.64], !P1 ;  /* 0x21c0000002058fae */ /* 0x0001e2000c901d64 */
[----:B------:R-:W-:Y:S01]  /*b920*/  NOP ;  /* 0x0000000000007918 */ /* 0x000fe20000000000 */
[----:B------:R-:W-:Y:S02]  /*b930*/  SYNCS.ARRIVE.TRANS64.RED.A0T1 RZ, [UR43+0x28c00], RZ ;  /* 0x028c00ffffff79a7 */ /* 0x000fe4000820042b */
[----:B------:R-:W-:Y:S01]  /*b940*/  ARRIVES.LDGSTSBAR.64.TRANSCNT [UR43+0x28c00] ;  /* 0x028c0000ff0079b0 */ /* 0x000fe20008000aab */
[----:B------:R-:W-:Y:S01]  /*b950*/  NOP ;  /* 0x0000000000007918 */ /* 0x000fe20000000000 */
[----:B------:R-:W-:Y:S01]  /*b960*/  SYNCS.ARRIVE.TRANS64.A1T0 RZ, [UR43+0x28c00], RZ ;  /* 0x028c00ffffff79a7 */ /* 0x000fe2000810002b */
[----:B------:R-:W1:Y:S02]  /*b970*/  SYNCS.PHASECHK.TRANS64.TRYWAIT P0, [UR43+0x28c20], R0 ;  /* 0x028c2000ff0075a7 */ /* 0x000e64000800016b */
[----:B01----:R-:W-:Y:S05]  /*b980*/  @!P0 BRA `(.L_x_65) ;  /* 0x0000002400f48947 */ /* 0x003fea0003800000 */
.L_x_121:
[----:B------:R-:W-:-:S13]  /*b990*/  ISETP.NE.AND P0, PT, R33, 0x3, PT ;  /* 0x000000032100780c */ /* 0x000fda0003f05270 */
[----:B------:R-:W-:Y:S05]  /*b9a0*/  @!P0 BRA `(.L_x_66) ;  /* 0x0000000000048947 */ /* 0x000fea0003800000 */
[----:B------:R-:W-:Y:S01]  /*b9b0*/  BPT.TRAP 0x1 ;  /* 0x000000040000795c */ /* 0x000fe20000300000 */
.L_x_66:
[----:B------:R-:W1:Y:S02]  /*b9c0*/  SYNCS.PHASECHK.TRANS64.TRYWAIT P0, [UR43+0x28c60], R0 ;  /* 0x028c6000ff0075a7 */ /* 0x000e64000800016b */
[----:B-1----:R-:W-:Y:S05]  /*b9d0*/  @!P0 BRA `(.L_x_67) ;  /* 0x0000002400f88947 */ /* 0x002fea0003800000 */
.L_x_122:
[----:B------:R-:W-:Y:S01]  /*b9e0*/  ULDC.64 UR4, c[0x0][0x328] ;  /* 0x0000ca0000047ab9 */ /* 0x000fe20000000a00 */
[----:B------:R-:W-:Y:S01]  /*b9f0*/  ULDC.64 UR6, c[0x0][0x338] ;  /* 0x0000ce0000067ab9 */ /* 0x000fe20000000a00 */
[----:B0-----:R-:W-:Y:S02]  /*ba00*/  IMAD R0, R29, UR4, RZ ;  /* 0x000000041d007c24 */ /* 0x001fe4000f8e02ff */
[----:B------:R-:W-:Y:S01]  /*ba10*/  IMAD.WIDE.U32 R2, R19, UR4, RZ ;  /* 0x0000000413027c25 */ /* 0x000fe2000f8e00ff */
[----:B------:R-:W-:-:S03]  /*ba20*/  R2UR UR4, R23 ;  /* 0x00000000170472ca */ /* 0x000fc600000e0000 */
[----:B------:R-:W-:Y:S02]  /*ba30*/  IMAD R19, R19, UR5, R0 ;  /* 0x0000000513137c24 */ /* 0x000fe4000f8e0200 */
[----:B------:R-:W-:-:S03]  /*ba40*/  IMAD R5, R27, UR6, RZ ;  /* 0x000000061b057c24 */ /* 0x000fc6000f8e02ff */
[----:B------:R-:W-:Y:S01]  /*ba50*/  IADD3 R3, R3, R19, RZ ;  /* 0x0000001303037210 */ /* 0x000fe20007ffe0ff */
[C---:B------:R-:W-:Y:S02]  /*ba60*/  IMAD R5, R26.reuse, UR7, R5 ;  /* 0x000000071a057c24 */ /* 0x040fe4000f8e0205 */
[----:B------:R-:W-:Y:S01]  /*ba70*/  IMAD.WIDE.U32 R2, R26, UR6, R2 ;  /* 0x000000061a027c25 */ /* 0x000fe2000f8e0002 */
[----:B------:R-:W-:Y:S02]  /*ba80*/  ULDC.64 UR6, c[0x0][0x330] ;  /* 0x0000cc0000067ab9 */ /* 0x000fe40000000a00 */
[----:B------:R-:W-:Y:S01]  /*ba90*/  UIMAD UR4, UR4, UR6, URZ ;  /* 0x00000006040472a4 */ /* 0x000fe2000f8e023f */
[----:B------:R-:W-:Y:S02]  /*baa0*/  IMAD.IADD R3, R3, 0x1, R5 ;  /* 0x0000000103037824 */ /* 0x000fe400078e0205 */
[----:B------:R-:W-:Y:S01]  /*bab0*/  IMAD.U32 R5, RZ, RZ, UR6 ;  /* 0x00000006ff057e24 */ /* 0x000fe2000f8e00ff */
[----:B------:R-:W-:-:S03]  /*bac0*/  UIMAD UR4, UR40, UR7, UR4 ;  /* 0x00000007280472a4 */ /* 0x000fc6000f8e0204 */
[----:B------:R-:W-:Y:S01]  /*bad0*/  IMAD.WIDE.U32 R2, R5, UR40, R2 ;  /* 0x0000002805027c25 */ /* 0x000fe2000f8e0002 */
[----:B------:R-:W-:-:S04]  /*bae0*/  ULDC.64 UR6, c[0x0][0x318] ;  /* 0x0000c60000067ab9 */ /* 0x000fc80000000a00 */
[----:B------:R-:W-:Y:S01]  /*baf0*/  IADD3 R3, R3, UR4, RZ ;  /* 0x0000000403037c10 */ /* 0x000fe2000fffe0ff */
[----:B------:R-:W-:Y:S01]  /*bb00*/  UMOV UR4, 0xffffffff ;  /* 0xffffffff00047882 */ /* 0x000fe20000000000 */
[----:B------:R-:W-:-:S04]  /*bb10*/  LEA R0, P0, R2, UR6, 0x1 ;  /* 0x0000000602007c11 */ /* 0x000fc8000f8008ff */
[----:B------:R-:W-:Y:S01]  /*bb20*/  LEA.HI.X R6, R2, UR7, R3, 0x1, P0 ;  /* 0x0000000702067c11 */ /* 0x000fe200080f0c03 */
[----:B------:R-:W-:Y:S08]  /*bb30*/  BRA.DIV UR4, `(.L_x_68) ;  /* 0x0000002604b87947 */ /* 0x000ff0000b800000 */
[----:B------:R-:W0:Y:S01]  /*bb40*/  SHFL.IDX PT, R14, R0, RZ, 0x181f ;  /* 0x00181fff000e7589 */ /* 0x000e2200000e0000 */
[----:B------:R-:W-:Y:S01]  /*bb50*/  IMAD.SHL.U32 R8, R22, 0x2, RZ ;  /* 0x0000000216087824 */ /* 0x000fe200078e00ff */
[C---:B------:R-:W-:Y:S02]  /*bb60*/  LOP3.LUT R4, R17.reuse, 0x1, RZ, 0xc0, !PT ;  /* 0x0000000111047812 */ /* 0x040fe400078ec0ff */
[----:B------:R-:W1:Y:S01]  /*bb70*/  SHFL.IDX PT, R3, R6, RZ, 0x181f ;  /* 0x00181fff06037589 */ /* 0x000e6200000e0000 */
[----:B------:R-:W-:Y:S02]  /*bb80*/  LEA R7, R30, UR43, 0x1 ;  /* 0x0000002b1e077c11 */ /* 0x000fe4000f8e08ff */
[----:B------:R-:W-:Y:S01]  /*bb90*/  ISETP.NE.U32.AND P1, PT, R4, 0x1, PT ;  /* 0x000000010400780c */ /* 0x000fe20003f25070 */
[----:B------:R-:W-:Y:S01]  /*bba0*/  SHFL.IDX PT, R5, R6, 0x1, 0x181f ;  /* 0x00381f0006057f89 */ /* 0x000fe200000e0000 */
[C---:B------:R-:W-:Y:S02]  /*bbb0*/  LOP3.LUT P5, RZ, R17.reuse, 0x2, RZ, 0xc0, !PT ;  /* 0x0000000211ff7812 */ /* 0x040fe400078ac0ff */
[C---:B------:R-:W-:Y:S01]  /*bbc0*/  LOP3.LUT P4, RZ, R17.reuse, 0x4, RZ, 0xc0, !PT ;  /* 0x0000000411ff7812 */ /* 0x040fe2000788c0ff */
[----:B------:R-:W-:Y:S01]  /*bbd0*/  SHFL.IDX PT, R9, R6, 0x2, 0x181f ;  /* 0x00581f0006097f89 */ /* 0x000fe200000e0000 */
[----:B------:R-:W-:-:S02]  /*bbe0*/  LOP3.LUT P3, RZ, R17, 0x8, RZ, 0xc0, !PT ;  /* 0x0000000811ff7812 */ /* 0x000fc4000786c0ff */
[C---:B------:R-:W-:Y:S01]  /*bbf0*/  LOP3.LUT P2, RZ, R17.reuse, 0x10, RZ, 0xc0, !PT ;  /* 0x0000001011ff7812 */ /* 0x040fe2000784c0ff */
[----:B------:R-:W-:Y:S01]  /*bc00*/  SHFL.IDX PT, R6, R6, 0x3, 0x181f ;  /* 0x00781f0006067f89 */ /* 0x000fe200000e0000 */
[----:B------:R-:W-:Y:S02]  /*bc10*/  LOP3.LUT R16, R16, 0xfffffeff, RZ, 0xc0, !PT ;  /* 0xfffffeff10107812 */ /* 0x000fe400078ec0ff */
[----:B------:R-:W-:Y:S02]  /*bc20*/  PRMT R4, R17, 0x8880, RZ ;  /* 0x0000888011047816 */ /* 0x000fe400000000ff */
[----:B------:R-:W-:Y:S02]  /*bc30*/  @P1 LOP3.LUT R16, R16, 0x100, RZ, 0xfc, !PT ;  /* 0x0000010010101812 */ /* 0x000fe400078efcff */
[----:B0-----:R-:W-:Y:S02]  /*bc40*/  IADD3 R2, P0, R14, R8, RZ ;  /* 0x000000080e027210 */ /* 0x001fe40007f1e0ff */
[----:B------:R-:W0:Y:S01]  /*bc50*/  SHFL.IDX PT, R14, R0, 0x1, 0x181f ;  /* 0x00381f00000e7f89 */ /* 0x000e2200000e0000 */
[----:B------:R-:W-:-:S02]  /*bc60*/  LOP3.LUT R16, R16, 0xfffffdff, RZ, 0xc0, !PT ;  /* 0xfffffdff10107812 */ /* 0x000fc400078ec0ff */
[----:B-1----:R-:W-:Y:S01]  /*bc70*/  IMAD.X R3, RZ, RZ, R3, P0 ;  /* 0x000000ffff037224 */ /* 0x002fe200000e0603 */
[----:B------:R-:W-:Y:S02]  /*bc80*/  ISETP.LT.OR P0, PT, R18, 0x1, P1 ;  /* 0x000000011200780c */ /* 0x000fe40000f01670 */
[----:B------:R-:W-:-:S11]  /*bc90*/  LOP3.LUT P1, RZ, R17, 0x20, RZ, 0xc0, !PT ;  /* 0x0000002011ff7812 */ /* 0x000fd6000782c0ff */
[----:B------:R-:W-:Y:S01]  /*bca0*/  LDGSTS.E.BYPASS.LTC128B.128 [R7+0x400], desc[UR36][R2.64], !P0 ;  /* 0x0040000002077fae */ /* 0x000fe2000c101d64 */
[----:B------:R-:W-:-:S13]  /*bcb0*/  ISETP.LT.OR P0, PT, R18, 0x1, !P5 ;  /* 0x000000011200780c */ /* 0x000fda0006f01670 */
        /* <DEDUP_REMOVED lines=9> */
[----:B------:R-:W-:-:S04]  /*bd50*/  LOP3.LUT P0, RZ, R17, 0x40, RZ, 0xc0, !PT ;  /* 0x0000004011ff7812 */ /* 0x000fc8000780c0ff */
[----:B------:R-:W-:-:S13]  /*bd60*/  ISETP.LT.OR P6, PT, R18, 0x1, !P0 ;  /* 0x000000011200780c */ /* 0x000fda00047c1670 */
[----:B------:R-:W-:Y:S01]  /*bd70*/  LDGSTS.E.BYPASS.LTC128B.128 [R7+0xc400], desc[UR36][R2.64+0x300], !P6 ;  /* 0x0c40030002077fae */ /* 0x000fe2000f101d64 */
[----:B------:R-:W-:-:S13]  /*bd80*/  ISETP.GT.AND P6, PT, R4, -0x1, PT ;  /* 0xffffffff0400780c */ /* 0x000fda0003fc4270 */
[----:B------:R-:W-:Y:S02]  /*bd90*/  @P6 LOP3.LUT R16, R16, 0x200, RZ, 0xfc, !PT ;  /* 0x0000020010106812 */ /* 0x000fe400078efcff */
[----:B------:R-:W-:-:S13]  /*bda0*/  ISETP.LT.OR P6, PT, R18, 0x1, P6 ;  /* 0x000000011200780c */ /* 0x000fda00037c1670 */
[----:B------:R1:W-:Y:S01]  /*bdb0*/  LDGSTS.E.BYPASS.LTC128B.128 [R7+0xe400], desc[UR36][R2.64+0x380], !P6 ;  /* 0x0e40038002077fae */ /* 0x0003e2000f101d64 */
[----:B0-----:R-:W-:-:S03]  /*bdc0*/  IADD3 R4, P6, R14, R8, RZ ;  /* 0x000000080e047210 */ /* 0x001fc60007fde0ff */
[----:B------:R-:W1:Y:S01]  /*bdd0*/  SHFL.IDX PT, R14, R0, 0x2, 0x181f ;  /* 0x00581f00000e7f89 */ /* 0x000e6200000e0000 */
[----:B------:R-:W-:Y:S02]  /*bde0*/  IADD3.X R5, RZ, R5, RZ, P6, !PT ;  /* 0x00000005ff057210 */ /* 0x000fe400037fe4ff */
[----:B-1----:R-:W-:Y:S02]  /*bdf0*/  IADD3 R2, P6, R14, R8, RZ ;  /* 0x000000080e027210 */ /* 0x002fe40007fde0ff */
[----:B------:R0:W1:Y:S03]  /*be00*/  SHFL.IDX PT, R14, R0, 0x3, 0x181f ;  /* 0x00781f00000e7f89 */ /* 0x00006600000e0000 */
[----:B------:R-:W-:Y:S01]  /*be10*/  IMAD.X R3, RZ, RZ, R9, P6 ;  /* 0x000000ffff037224 */ /* 0x000fe200030e0609 */
[----:B------:R-:W-:-:S04]  /*be20*/  LOP3.LUT P6, RZ, R16, 0x100, RZ, 0xc0, !PT ;  /* 0x0000010010ff7812 */ /* 0x000fc800078cc0ff */
[----:B------:R-:W-:-:S13]  /*be30*/  ISETP.LT.OR P6, PT, R18, 0x11, P6 ;  /* 0x000000111200780c */ /* 0x000fda00037c1670 */
        /* <DEDUP_REMOVED lines=14> */
[----:B------:R-:W-:-:S13]  /*bf20*/  ISETP.LT.OR P6, PT, R18, 0x11, P6 ;  /* 0x000000111200780c */ /* 0x000fda00037c1670 */
[----:B------:R2:W-:Y:S01]  /*bf30*/  LDGSTS.E.BYPASS.LTC128B.128 [R7+0xec00], desc[UR36][R4.64+0x380], !P6 ;  /* 0x0ec0038004077fae */ /* 0x0005e2000f101d64 */
[----:B------:R-:W-:-:S04]  /*bf40*/  LOP3.LUT P6, RZ, R16, 0x100, RZ, 0xc0, !PT ;  /* 0x0000010010ff7812 */ /* 0x000fc800078cc0ff */
[----:B------:R-:W-:Y:S01]  /*bf50*/  ISETP.LT.OR P6, PT, R18, 0x21, P6 ;  /* 0x000000211200780c */ /* 0x000fe200037c1670 */
[----:B--2---:R-:W-:-:S12]  /*bf60*/  IMAD.MOV.U32 R4, RZ, RZ, RZ ;  /* 0x000000ffff047224 */ /* 0x004fd800078e00ff */
[----:B------:R0:W-:Y:S01]  /*bf70*/  LDGSTS.E.BYPASS.LTC128B.128 [R7+0x1400], desc[UR36][R2.64], !P6 ;  /* 0x0140000002077fae */ /* 0x0001e2000f101d64 */
[----:B------:R-:W-:-:S13]  /*bf80*/  ISETP.LT.OR P6, PT, R18, 0x21, !P5 ;  /* 0x000000211200780c */ /* 0x000fda0006fc1670 */
        /* <DEDUP_REMOVED lines=11> */
[----:B------:R-:W-:-:S04]  /*c040*/  LOP3.LUT P6, RZ, R16, 0x200, RZ, 0xc0, !PT ;  /* 0x0000020010ff7812 */ /* 0x000fc800078cc0ff */
[----:B------:R-:W-:-:S13]  /*c050*/  ISETP.LT.OR P6, PT, R18, 0x21, P6 ;  /* 0x000000211200780c */ /* 0x000fda00037c1670 */
[----:B-1----:R0:W-:Y:S02]  /*c060*/  LDGSTS.E.BYPASS.LTC128B.128 [R7+0xf400], desc[UR36][R2.64+0x380], !P6 ;  /* 0x0f40038002077fae */ /* 0x0021e4000f101d64 */
.L_x_132:
[----:B0-----:R-:W-:Y:S02]  /*c070*/  IADD3 R2, P6, R14, R8, RZ ;  /* 0x000000080e027210 */ /* 0x001fe40007fde0ff */
[----:B------:R-:W-:Y:S02]  /*c080*/  ISETP.LT.OR P5, PT, R18, 0x31, !P5 ;  /* 0x000000311200780c */ /* 0x000fe40006fa1670 */
[----:B------:R-:W-:Y:S02]  /*c090*/  IADD3.X R3, RZ, R6, RZ, P6, !PT ;  /* 0x00000006ff037210 */ /* 0x000fe400037fe4ff */
[----:B------:R-:W-:Y:S02]  /*c0a0*/  LOP3.LUT P6, RZ, R16, 0x100, RZ, 0xc0, !PT ;  /* 0x0000010010ff7812 */ /* 0x000fe400078cc0ff */
[C---:B------:R-:W-:Y:S02]  /*c0b0*/  ISETP.LT.OR P4, PT, R18.reuse, 0x31, !P4 ;  /* 0x000000311200780c */ /* 0x040fe40006781670 */
[----:B------:R-:W-:-:S02]  /*c0c0*/  ISETP.LT.OR P6, PT, R18, 0x31, P6 ;  /* 0x000000311200780c */ /* 0x000fc400037c1670 */
[C---:B------:R-:W-:Y:S02]  /*c0d0*/  ISETP.LT.OR P3, PT, R18.reuse, 0x31, !P3 ;  /* 0x000000311200780c */ /* 0x040fe40005f61670 */
[C---:B------:R-:W-:Y:S02]  /*c0e0*/  ISETP.LT.OR P2, PT, R18.reuse, 0x31, !P2 ;  /* 0x000000311200780c */ /* 0x040fe40005741670 */
[C---:B------:R-:W-:Y:S02]  /*c0f0*/  ISETP.LT.OR P1, PT, R18.reuse, 0x31, !P1 ;  /* 0x000000311200780c */ /* 0x040fe40004f21670 */
[----:B------:R-:W-:-:S05]  /*c100*/  ISETP.LT.OR P0, PT, R18, 0x31, !P0 ;  /* 0x000000311200780c */ /* 0x000fca0004701670 */
[----:B------:R-:W-:Y:S01]  /*c110*/  @!PT LDS RZ, [RZ] ;  /* 0x00000000fffff984 */ /* 0x000fe20000000800 */
[----:B------:R-:W-:Y:S01]  /*c120*/  @!PT LDS RZ, [RZ] ;  /* 0x00000000fffff984 */ /* 0x000fe20000000800 */
[----:B------:R-:W-:Y:S01]  /*c130*/  @!PT LDS RZ, [RZ] ;  /* 0x00000000fffff984 */ /* 0x000fe20000000800 */
[----:B------:R0:W-:Y:S01]  /*c140*/  LDGSTS.E.BYPASS.LTC128B.128 [R7+0x1c00], desc[UR36][R2.64], !P6 ;  /* 0x01c0000002077fae */ /* 0x0001e2000f101d64 */
[----:B------:R-:W-:-:S03]  /*c150*/  LOP3.LUT P6, RZ, R16, 0x200, RZ, 0xc0, !PT ;  /* 0x0000020010ff7812 */ /* 0x000fc600078cc0ff */
[----:B------:R0:W-:Y:S04]  /*c160*/  LDGSTS.E.BYPASS.LTC128B.128 [R7+0x3c00], desc[UR36][R2.64+0x80], !P5 ;  /* 0x03c0008002077fae */ /* 0x0001e8000e901d64 */
[----:B------:R0:W-:Y:S04]  /*c170*/  LDGSTS.E.BYPASS.LTC128B.128 [R7+0x5c00], desc[UR36][R2.64+0x100], !P4 ;  /* 0x05c0010002077fae */ /* 0x0001e8000e101d64 */
[----:B------:R0:W-:Y:S04]  /*c180*/  LDGSTS.E.BYPASS.LTC128B.128 [R7+0x7c00], desc[UR36][R2.64+0x180], !P3 ;  /* 0x07c0018002077fae */ /* 0x0001e8000d901d64 */
[----:B------:R0:W-:Y:S04]  /*c190*/  LDGSTS.E.BYPASS.LTC128B.128 [R7+0x9c00], desc[UR36][R2.64+0x200], !P2 ;  /* 0x09c0020002077fae */ /* 0x0001e8000d101d64 */
[----:B------:R0:W-:Y:S04]  /*c1a0*/  LDGSTS.E.BYPASS.LTC128B.128 [R7+0xbc00], desc[UR36][R2.64+0x280], !P1 ;  /* 0x0bc0028002077fae */ /* 0x0001e8000c901d64 */
[----:B------:R0:W-:Y:S01]  /*c1b0*/  LDGSTS.E.BYPASS.LTC128B.128 [R7+0xdc00], desc[UR36][R2.64+0x300], !P0 ;  /* 0x0dc0030002077fae */ /* 0x0001e2000c101d64 */
[----:B------:R-:W-:-:S13]  /*c1c0*/  ISETP.LT.OR P0, PT, R18, 0x31, P6 ;  /* 0x000000311200780c */ /* 0x000fda0003701670 */
[----:B------:R0:W-:Y:S01]  /*c1d0*/  LDGSTS.E.BYPASS.LTC128B.128 [R7+0xfc00], desc[UR36][R2.64+0x380], !P0 ;  /* 0x0fc0038002077fae */ /* 0x0001e2000c101d64 */
[----:B------:R-:W-:Y:S01]  /*c1e0*/  NOP ;  /* 0x0000000000007918 */ /* 0x000fe20000000000 */
[----:B------:R-:W-:Y:S02]  /*c1f0*/  SYNCS.ARRIVE.TRANS64.RED.A0T1 RZ, [UR43+0x28c50], RZ ;  /* 0x028c50ffffff79a7 */ /* 0x000fe4000820042b */
[----:B------:R-:W-:Y:S01]  /*c200*/  ARRIVES.LDGSTSBAR.64.TRANSCNT [UR43+0x28c50] ;  /* 0x028c5000ff0079b0 */ /* 0x000fe20008000aab */
[----:B------:R-:W-:Y:S01]  /*c210*/  NOP ;  /* 0x0000000000007918 */ /* 0x000fe20000000000 */
[----:B------:R-:W-:-:S13]  /*c220*/  ISETP.NE.AND P6, PT, R33, 0x3, PT ;  /* 0x000000032100780c */ /* 0x000fda0003fc5270 */
[----:B0-----:R-:W-:Y:S05]  /*c230*/  @!P6 BRA `(.L_x_69) ;  /* 0x000000000004e947 */ /* 0x001fea0003800000 */
[----:B------:R-:W-:Y:S01]  /*c240*/  BPT.TRAP 0x1 ;  /* 0x000000040000795c */ /* 0x000fe20000300000 */
.L_x_69:
[----:B------:R-:W-:Y:S01]  /*c250*/  VIADD R25, R25, 0xfffffffe ;  /* 0xfffffffe19197836 */ /* 0x000fe20000000000 */
[----:B------:R-:W-:Y:S01]  /*c260*/  SYNCS.ARRIVE.TRANS64.A1T0 RZ, [UR43+0x28c50], RZ ;  /* 0x028c50ffffff79a7 */ /* 0x000fe2000810002b */
[----:B------:R-:W-:Y:S01]  /*c270*/  BSSY B0, `(.L_x_53) ;  /* 0x00000f1000007945 */ /* 0x000fe20003800000 */
[----:B------:R-:W-:Y:S01]  /*c280*/  IMAD.MOV.U32 R21, RZ, RZ, 0x1 ;  /* 0x00000001ff157424 */ /* 0x000fe200078e00ff */
[----:B------:R-:W-:Y:S02]  /*c290*/  MOV R0, 0x1 ;  /* 0x0000000100007802 */ /* 0x000fe40000000f00 */
[----:B------:R-:W-:-:S13]  /*c2a0*/  ISETP.GE.AND P0, PT, R25, UR45, PT ;  /* 0x0000002d19007c0c */ /* 0x000fda000bf06270 */
[----:B------:R-:W-:Y:S05]  /*c2b0*/  @!P0 BRA `(.L_x_70) ;  /* 0x0000000c00b08947 */ /* 0x000fea0003800000 */
[----:B------:R-:W-:Y:S01]  /*c2c0*/  UIADD3 UR4, UR44, 0x1, URZ ;  /* 0x000000012c047890 */ /* 0x000fe2000fffe03f */
[----:B------:R-:W-:Y:S02]  /*c2d0*/  LOP3.LUT R3, RZ, UR42, RZ, 0x33, !PT ;  /* 0x0000002aff037c12 */ /* 0x000fe4000f8e33ff */
[----:B------:R-:W-:Y:S01]  /*c2e0*/  IADD3 R36, R37, R28, R36 ;  /* 0x0000001c25247210 */ /* 0x000fe20007ffe024 */
[----:B------:R-:W-:Y:S01]  /*c2f0*/  UIMAD UR4, UR4, UR38, URZ ;  /* 0x00000026040472a4 */ /* 0x000fe2000f8e023f */
[----:B------:R-:W-:Y:S02]  /*c300*/  LOP3.LUT R28, R34, 0x40, RZ, 0xc0, !PT ;  /* 0x00000040221c7812 */ /* 0x000fe400078ec0ff */
[----:B------:R-:W-:Y:S01]  /*c310*/  LOP3.LUT R25, R17, 0x80, RZ, 0xc0, !PT ;  /* 0x0000008011197812 */ /* 0x000fe200078ec0ff */
[----:B------:R-:W-:Y:S01]  /*c320*/  VIADD R36, R36, 0xffffff40 ;  /* 0xffffff4024247836 */ /* 0x000fe20000000000 */
[----:B------:R-:W-:Y:S02]  /*c330*/  MOV R21, 0x1 ;  /* 0x0000000100157802 */ /* 0x000fe40000000f00 */
[----:B------:R-:W-:-:S02]  /*c340*/  LOP3.LUT R0, RZ, UR4, RZ, 0x33, !PT ;  /* 0x00000004ff007c12 */ /* 0x000fc4000f8e33ff */
[----:B------:R-:W-:Y:S02]  /*c350*/  SHF.R.U32.HI R28, RZ, 0x2, R28 ;  /* 0x00000002ff1c7819 */ /* 0x000fe4000001161c */
[----:B------:R-:W-:Y:S01]  /*c360*/  VIMNMX R3, R0, R3, !PT ;  /* 0x0000000300037248 */ /* 0x000fe20007fe0100 */
[----:B------:R-:W-:Y:S01]  /*c370*/  IMAD.MOV.U32 R0, RZ, RZ, 0x1 ;  /* 0x00000001ff007424 */ /* 0x000fe200078e00ff */
[----:B------:R-:W-:Y:S02]  /*c380*/  SHF.R.U32.HI R25, RZ, 0x3, R25 ;  /* 0x00000003ff197819 */ /* 0x000fe40000011619 */
[C---:B------:R-:W-:Y:S01]  /*c390*/  IADD3 R22, -R3.reuse, -0x2, RZ ;  /* 0xfffffffe03167810 */ /* 0x040fe20007ffe1ff */
[----:B------:R-:W-:-:S07]  /*c3a0*/  IMAD R9, R3, -0x40, R36 ;  /* 0xffffffc003097824 */ /* 0x000fce00078e0224 */
.L_x_85:
[----:B------:R-:W0:Y:S01]  /*c3b0*/  LDC R2, c[0x0][0x430] ;  /* 0x00010c00ff027b82 */ /* 0x000e220000000800 */
[----:B------:R-:W-:Y:S01]  /*c3c0*/  ISETP.GT.U32.AND P0, PT, R31, 0x3f, PT ;  /* 0x0000003f1f00780c */ /* 0x000fe20003f04070 */
[----:B------:R-:W-:Y:S01]  /*c3d0*/  BSSY B1, `(.L_x_71) ;  /* 0x0000014000017945 */ /* 0x000fe20003800000 */
[----:B------:R-:W-:Y:S02]  /*c3e0*/  IMAD.MOV.U32 R7, RZ, RZ, R9 ;  /* 0x000000ffff077224 */ /* 0x000fe400078e0009 */
[----:B------:R-:W-:Y:S01]  /*c3f0*/  IMAD.MOV.U32 R6, RZ, RZ, RZ ;  /* 0x000000ffff067224 */ /* 0x000fe200078e00ff */
[----:B0-----:R-:W-:-:S13]  /*c400*/  ISETP.NE.AND P1, PT, R2, 0x1, PT ;  /* 0x000000010200780c */ /* 0x001fda0003f25270 */
[----:B------:R-:W0:Y:S08]  /*c410*/  @P1 LDC R2, c[0x0][0x434] ;  /* 0x00010d00ff021b82 */ /* 0x000e300000000800 */
[----:B------:R-:W1:Y:S01]  /*c420*/  @P1 LDC R3, c[0x0][0x438] ;  /* 0x00010e00ff031b82 */ /* 0x000e620000000800 */
[----:B0-----:R-:W-:-:S05]  /*c430*/  @P1 IMAD.HI.U32 R2, R9, R2, RZ ;  /* 0x0000000209021227 */ /* 0x001fca00078e00ff */
[----:B-1----:R-:W-:Y:S01]  /*c440*/  @P1 SHF.R.U32.HI R7, RZ, R3, R2 ;  /* 0x00000003ff071219 */ /* 0x002fe20000011602 */
[----:B--2---:R-:W-:Y:S06]  /*c450*/  @P0 BRA `(.L_x_72) ;  /* 0x00000000002c0947 */ /* 0x004fec0003800000 */
[----:B------:R-:W-:Y:S01]  /*c460*/  ULDC.64 UR4, c[0x0][0x428] ;  /* 0x00010a0000047ab9 */ /* 0x000fe20000000a00 */
[----:B------:R-:W-:Y:S01]  /*c470*/  SHF.R.S32.HI R3, RZ, 0x1f, R7 ;  /* 0x0000001fff037819 */ /* 0x000fe20000011407 */
[----:B------:R-:W-:Y:S01]  /*c480*/  IMAD R5, R32, UR4, RZ ;  /* 0x0000000420057c24 */ /* 0x000fe2000f8e02ff */
[----:B------:R-:W-:-:S03]  /*c490*/  MOV R2, R7 ;  /* 0x0000000700027202 */ /* 0x000fc60000000f00 */
[C---:B------:R-:W-:Y:S02]  /*c4a0*/  IMAD R5, R24.reuse, UR5, R5 ;  /* 0x0000000518057c24 */ /* 0x040fe4000f8e0205 */
[----:B------:R-:W-:Y:S01]  /*c4b0*/  IMAD.WIDE.U32 R2, R24, UR4, R2 ;  /* 0x0000000418027c25 */ /* 0x000fe2000f8e0002 */
[----:B------:R-:W-:-:S03]  /*c4c0*/  ULDC.64 UR4, c[0x0][0x418] ;  /* 0x0001060000047ab9 */ /* 0x000fc60000000a00 */
[----:B------:R-:W-:Y:S01]  /*c4d0*/  IMAD.IADD R3, R5, 0x1, R3 ;  /* 0x0000000105037824 */ /* 0x000fe200078e0203 */
[----:B------:R-:W-:-:S04]  /*c4e0*/  LEA R4, P0, R2, UR4, 0x2 ;  /* 0x0000000402047c11 */ /* 0x000fc8000f8010ff */
[----:B------:R-:W-:-:S05]  /*c4f0*/  LEA.HI.X R5, R2, UR5, R3, 0x2, P0 ;  /* 0x0000000502057c11 */ /* 0x000fca00080f1403 */
[----:B------:R0:W5:Y:S04]  /*c500*/  LDG.E R6, desc[UR36][R4.64] ;  /* 0x0000002404067981 */ /* 0x000168000c1e1900 */
.L_x_72:
[----:B------:R-:W-:Y:S05]  /*c510*/  BSYNC B1 ;  /* 0x0000000000017941 */ /* 0x000fea0003800000 */
.L_x_71:
[----:B------:R-:W-:-:S13]  /*c520*/  ISETP.NE.AND P0, PT, R33, 0x3, PT ;  /* 0x000000032100780c */ /* 0x000fda0003f05270 */
[----:B------:R-:W-:Y:S05]  /*c530*/  @!P0 BRA `(.L_x_73) ;  /* 0x0000000000048947 */ /* 0x000fea0003800000 */
[----:B------:R-:W-:Y:S01]  /*c540*/  BPT.TRAP 0x1 ;  /* 0x000000040000795c */ /* 0x000fe20000300000 */
.L_x_73:
[----:B------:R-:W-:Y:S01]  /*c550*/  LEA R10, R0, UR43, 0x3 ;  /* 0x0000002b000a7c11 */ /* 0x000fe2000f8e18ff */
[----:B------:R-:W-:Y:S01]  /*c560*/  BSSY B1, `(.L_x_74) ;  /* 0x0000004000017945 */ /* 0x000fe20003800000 */
[----:B------:R-:W-:-:S04]  /*c570*/  SHF.L.U32 R20, R21, 0x1f, RZ ;  /* 0x0000001f15147819 */ /* 0x000fc800000006ff */
[----:B------:R-:W1:Y:S02]  /*c580*/  SYNCS.PHASECHK.TRANS64.TRYWAIT P0, [R10+URZ+0x28c40], R20 ;  /* 0x028c40140a0075a7 */ /* 0x000e64000800017f */
[----:B-1----:R-:W-:Y:S05]  /*c590*/  @!P0 BRA `(.L_x_75) ;  /* 0x0000002400308947 */ /* 0x002fea0003800000 */
.L_x_133:
[----:B------:R-:W-:Y:S05]  /*c5a0*/  BSYNC B1 ;  /* 0x0000000000017941 */ /* 0x000fea0003800000 */
.L_x_74:
[----:B------:R-:W-:Y:S01]  /*c5b0*/  ULDC UR4, c[0x0][0x430] ;  /* 0x00010c0000047ab9 */ /* 0x000fe20000000800 */
[----:B-----5:R-:W-:Y:S01]  /*c5c0*/  SHF.R.S32.HI R18, RZ, 0x1f, R6 ;  /* 0x0000001fff127819 */ /* 0x020fe20000011406 */
[----:B------:R-:W-:Y:S01]  /*c5d0*/  UIADD3 UR4, -UR4, URZ, URZ ;  /* 0x0000003f04047290 */ /* 0x000fe2000fffe13f */
[----:B------:R-:W-:Y:S02]  /*c5e0*/  R2UR UR6, R23 ;  /* 0x00000000170672ca */ /* 0x000fe400000e0000 */
[----:B------:R-:W-:Y:S02]  /*c5f0*/  LOP3.LUT P1, RZ, R16, 0x1, RZ, 0xc0, !PT ;  /* 0x0000000110ff7812 */ /* 0x000fe4000782c0ff */
[----:B------:R-:W-:Y:S01]  /*c600*/  LEA R17, R0, R30, 0xc ;  /* 0x0000001e00117211 */ /* 0x000fe200078e60ff */
[----:B------:R-:W-:Y:S01]  /*c610*/  IMAD R7, R7, UR4, R9 ;  /* 0x0000000407077c24 */ /* 0x000fe2000f8e0209 */
[----:B------:R-:W-:-:S04]  /*c620*/  ULDC.64 UR4, c[0x0][0x300] ;  /* 0x0000c00000047ab9 */ /* 0x000fc80000000a00 */
[----:B------:R-:W-:-:S05]  /*c630*/  SHF.R.S32.HI R19, RZ, 0x1f, R7 ;  /* 0x0000001fff137819 */ /* 0x000fca0000011407 */
[----:B------:R-:W-:-:S04]  /*c640*/  IMAD R2, R19, UR4, RZ ;  /* 0x0000000413027c24 */ /* 0x000fc8000f8e02ff */
[C---:B0-----:R-:W-:Y:S02]  /*c650*/  IMAD R5, R7.reuse, UR5, R2 ;  /* 0x0000000507057c24 */ /* 0x041fe4000f8e0202 */
[----:B------:R-:W-:Y:S01]  /*c660*/  IMAD.WIDE.U32 R2, R7, UR4, RZ ;  /* 0x0000000407027c25 */ /* 0x000fe2000f8e00ff */
[----:B------:R-:W-:-:S03]  /*c670*/  ULDC.64 UR4, c[0x0][0x310] ;  /* 0x0000c40000047ab9 */ /* 0x000fc60000000a00 */
[----:B------:R-:W-:Y:S02]  /*c680*/  IMAD.IADD R3, R3, 0x1, R5 ;  /* 0x0000000103037824 */ /* 0x000fe400078e0205 */
[----:B------:R-:W-:Y:S02]  /*c690*/  IMAD R5, R18, UR4, RZ ;  /* 0x0000000412057c24 */ /* 0x000fe4000f8e02ff */
[----:B------:R-:W-:-:S04]  /*c6a0*/  IMAD.WIDE.U32 R2, R6, UR4, R2 ;  /* 0x0000000406027c25 */ /* 0x000fc8000f8e0002 */
[----:B------:R-:W-:Y:S01]  /*c6b0*/  IMAD R5, R6, UR5, R5 ;  /* 0x0000000506057c24 */ /* 0x000fe2000f8e0205 */
[----:B------:R-:W-:-:S04]  /*c6c0*/  ULDC.64 UR4, c[0x0][0x308] ;  /* 0x0000c20000047ab9 */ /* 0x000fc80000000a00 */
[----:B------:R-:W-:Y:S01]  /*c6d0*/  IADD3 R3, R3, R5, RZ ;  /* 0x0000000503037210 */ /* 0x000fe20007ffe0ff */
[----:B------:R-:W-:Y:S01]  /*c6e0*/  IMAD.U32 R5, RZ, RZ, UR4 ;  /* 0x00000004ff057e24 */ /* 0x000fe2000f8e00ff */
[----:B------:R-:W-:-:S03]  /*c6f0*/  UIMAD UR4, UR6, UR4, URZ ;  /* 0x00000004060472a4 */ /* 0x000fc6000f8e023f */
[----:B------:R-:W-:Y:S01]  /*c700*/  IMAD.WIDE.U32 R2, R5, UR40, R2 ;  /* 0x0000002805027c25 */ /* 0x000fe2000f8e0002 */
[----:B------:R-:W-:Y:S01]  /*c710*/  UIMAD UR4, UR40, UR5, UR4 ;  /* 0x00000005280472a4 */ /* 0x000fe2000f8e0204 */
[----:B------:R-:W-:Y:S02]  /*c720*/  ULDC.64 UR6, c[0x0][0x2e8] ;  /* 0x0000ba0000067ab9 */ /* 0x000fe40000000a00 */
[----:B------:R-:W-:-:S03]  /*c730*/  LEA R26, P0, R2, UR6, 0x1 ;  /* 0x00000006021a7c11 */ /* 0x000fc6000f8008ff */
[----:B------:R-:W-:Y:S01]  /*c740*/  VIADD R29, R3, UR4 ;  /* 0x00000004031d7c36 */ /* 0x000fe20008000000 */
[----:B------:R-:W-:-:S04]  /*c750*/  UMOV UR4, 0xffffffff ;  /* 0xffffffff00047882 */ /* 0x000fc80000000000 */
[----:B------:R-:W-:Y:S01]  /*c760*/  LEA.HI.X R29, R2, UR7, R29, 0x1, P0 ;  /* 0x00000007021d7c11 */ /* 0x000fe200080f0c1d */
[----:B------:R-:W-:Y:S06]  /*c770*/  BRA.DIV UR4, `(.L_x_76) ;  /* 0x0000002204cc7947 */ /* 0x000fec000b800000 */
[----:B------:R-:W0:Y:S01]  /*c780*/  SHFL.IDX PT, R14, R26, RZ, 0x181f ;  /* 0x00181fff1a0e7589 */ /* 0x000e2200000e0000 */
[----:B------:R-:W-:-:S03]  /*c790*/  LEA R27, R17, UR43, 0x1 ;  /* 0x0000002b111b7c11 */ /* 0x000fc6000f8e08ff */
[----:B------:R-:W2:Y:S04]  /*c7a0*/  SHFL.IDX PT, R3, R29, RZ, 0x181f ;  /* 0x00181fff1d037589 */ /* 0x000ea800000e0000 */
[----:B------:R-:W-:Y:S01]  /*c7b0*/  SHFL.IDX PT, R34, R29, 0x3, 0x181f ;  /* 0x00781f001d227f89 */ /* 0x000fe200000e0000 */
[----:B0-----:R-:W-:-:S03]  /*c7c0*/  IADD3 R12, P0, R14, R8, RZ ;  /* 0x000000080e0c7210 */ /* 0x001fc60007f1e0ff */
[----:B------:R-:W0:Y:S02]  /*c7d0*/  SHFL.IDX PT, R14, R26, 0x1, 0x181f ;  /* 0x00381f001a0e7f89 */ /* 0x000e2400000e0000 */
[----:B--2---:R-:W-:Y:S02]  /*c7e0*/  IMAD.X R13, RZ, RZ, R3, P0 ;  /* 0x000000ffff0d7224 */ /* 0x004fe400000e0603 */
[----:B------:R-:W2:Y:S04]  /*c7f0*/  SHFL.IDX PT, R3, R29, 0x1, 0x181f ;  /* 0x00381f001d037f89 */ /* 0x000ea800000e0000 */
[----:B------:R3:W-:Y:S01]  /*c800*/  LDGSTS.E.BYPASS.LTC128B.128 [R27+0x22400], desc[UR36][R12.64], !P1 ;  /* 0x224000000c1b7fae */ /* 0x0007e2000c901d64 */
[----:B0-----:R-:W-:-:S03]  /*c810*/  IADD3 R4, P0, R14, R8, RZ ;  /* 0x000000080e047210 */ /* 0x001fc60007f1e0ff */
[----:B------:R-:W0:Y:S02]  /*c820*/  SHFL.IDX PT, R14, R26, 0x2, 0x181f ;  /* 0x00581f001a0e7f89 */ /* 0x000e2400000e0000 */
[----:B--2---:R-:W-:Y:S02]  /*c830*/  IMAD.X R5, RZ, RZ, R3, P0 ;  /* 0x000000ffff057224 */ /* 0x004fe400000e0603 */
[----:B------:R-:W2:Y:S04]  /*c840*/  SHFL.IDX PT, R3, R29, 0x2, 0x181f ;  /* 0x00581f001d037f89 */ /* 0x000ea800000e0000 */
[----:B------:R3:W-:Y:S01]  /*c850*/  LDGSTS.E.BYPASS.LTC128B.128 [R27+0x22c00], desc[UR36][R4.64], !P1 ;  /* 0x22c00000041b7fae */ /* 0x0007e2000c901d64 */
[----:B0-----:R-:W-:-:S03]  /*c860*/  IADD3 R2, P0, R14, R8, RZ ;  /* 0x000000080e027210 */ /* 0x001fc60007f1e0ff */
[----:B------:R3:W0:Y:S01]  /*c870*/  SHFL.IDX PT, R14, R26, 0x3, 0x181f ;  /* 0x00781f001a0e7f89 */ /* 0x00062200000e0000 */
[----:B--2---:R-:W-:-:S05]  /*c880*/  IADD3.X R3, RZ, R3, RZ, P0, !PT ;  /* 0x00000003ff037210 */ /* 0x004fca00007fe4ff */
[----:B------:R3:W-:Y:S04]  /*c890*/  LDGSTS.E.BYPASS.LTC128B.128 [R27+0x23400], desc[UR36][R2.64], !P1 ;  /* 0x23400000021b7fae */ /* 0x0007e8000c901d64 */
.L_x_143:
[----:B0--3--:R-:W-:-:S05]  /*c8a0*/  IADD3 R2, P0, R14, R8, RZ ;  /* 0x000000080e027210 */ /* 0x009fca0007f1e0ff */
[----:B------:R-:W-:Y:S01]  /*c8b0*/  IMAD.X R3, RZ, RZ, R34, P0 ;  /* 0x000000ffff037224 */ /* 0x000fe200000e0622 */
[----:B------:R-:W-:-:S04]  /*c8c0*/  PLOP3.LUT P0, PT, PT, PT, PT, 0x80, 0x0 ;  /* 0x000000000000781c */ /* 0x000fc80003f0f070 */
[----:B------:R-:W-:Y:S01]  /*c8d0*/  @!PT LDS RZ, [RZ] ;  /* 0x00000000fffff984 */ /* 0x000fe20000000800 */
[----:B------:R-:W-:Y:S01]  /*c8e0*/  @!PT LDS RZ, [RZ] ;  /* 0x00000000fffff984 */ /* 0x000fe20000000800 */
[----:B------:R-:W-:Y:S01]  /*c8f0*/  @!PT LDS RZ, [RZ] ;  /* 0x00000000fffff984 */ /* 0x000fe20000000800 */
[----:B------:R0:W-:Y:S01]  /*c900*/  LDGSTS.E.BYPASS.LTC128B.128 [R27+0x23c00], desc[UR36][R2.64], !P1 ;  /* 0x23c00000021b7fae */ /* 0x0001e2000c901d64 */
[----:B------:R-:W-:-:S08]  /*c910*/  NOP ;  /* 0x0000000000007918 */ /* 0x000fd00000000000 */
.L_x_77:
[----:B------:R-:W-:Y:S02]  /*c920*/  PLOP3.LUT P1, PT, P1, P0, PT, 0xa2, 0x0 ;  /* 0x000000000000781c */ /* 0x000fe40000f21472 */
[----:B------:R-:W-:-:S08]  /*c930*/  @P0 R2UR P1, UR4, R10 ;  /* 0x000000000a0402ca */ /* 0x000fd00000020000 */
[----:B------:R-:W-:-:S05]  /*c940*/  @P0 PLOP3.LUT P0, PT, P1, PT, PT, 0x80, 0x0 ;  /* 0x000000000000081c */ /* 0x000fca0000f0f070 */
[----:B------:R-:W-:Y:S01]  /*c950*/  @!P1 SYNCS.ARRIVE.TRANS64.RED.A0T1 RZ, [UR4+0x28c30], RZ ;  /* 0x028c30ffffff99a7 */ /* 0x000fe20008200404 */
[----:B------:R-:W-:Y:S07]  /*c960*/  @!P1 ARRIVES.LDGSTSBAR.64.TRANSCNT [UR4+0x28c30] ;  /* 0x028c3000ff0099b0 */ /* 0x000fee0008000a84 */
[----:B------:R-:W-:Y:S05]  /*c970*/  @P0 BRA.U.ANY `(.L_x_77) ;  /* 0xfffffffd00e80947 */ /* 0x000fea000393ffff */
[----:B------:R-:W-:Y:S01]  /*c980*/  NOP ;  /* 0x0000000000007918 */ /* 0x000fe20000000000 */
[----:B------:R-:W-:-:S13]  /*c990*/  ISETP.NE.AND P2, PT, R33, 0x3, PT ;  /* 0x000000032100780c */ /* 0x000fda0003f45270 */
[----:B------:R-:W-:Y:S05]  /*c9a0*/  @!P2 BRA `(.L_x_78) ;  /* 0x000000000004a947 */ /* 0x000fea0003800000 */
[----:B------:R-:W-:Y:S01]  /*c9b0*/  BPT.TRAP 0x1 ;  /* 0x000000040000795c */ /* 0x000fe20000300000 */
.L_x_78:
[----:B------:R2:W-:Y:S01]  /*c9c0*/  SYNCS.ARRIVE.TRANS64.A1T0 RZ, [R10+URZ+0x28c30], RZ ;  /* 0x028c30ff0aff79a7 */ /* 0x0005e2000810003f */
[----:B------:R-:W-:Y:S05]  /*c9d0*/  @!P2 BRA `(.L_x_79) ;  /* 0x000000000004a947 */ /* 0x000fea0003800000 */
[----:B------:R-:W-:Y:S01]  /*c9e0*/  BPT.TRAP 0x1 ;  /* 0x000000040000795c */ /* 0x000fe20000300000 */
.L_x_79:
[----:B------:R-:W3:Y:S01]  /*c9f0*/  SYNCS.PHASECHK.TRANS64.TRYWAIT P0, [R10+URZ+0x28c60], R20 ;  /* 0x028c60140a0075a7 */ /* 0x000ee2000800017f */
[----:B------:R-:W-:Y:S04]  /*ca00*/  BSSY B1, `(.L_x_80) ;  /* 0x0000002000017945 */ /* 0x000fe80003800000 */
[----:B---3--:R-:W-:Y:S05]  /*ca10*/  @!P0 BRA `(.L_x_81) ;  /* 0x0000002400308947 */ /* 0x008fea0003800000 */
.L_x_144:
[----:B------:R-:W-:Y:S05]  /*ca20*/  BSYNC B1 ;  /* 0x0000000000017941 */ /* 0x000fea0003800000 */
.L_x_80:
[----:B------:R-:W-:Y:S01]  /*ca30*/  ULDC.64 UR4, c[0x0][0x328] ;  /* 0x0000ca0000047ab9 */ /* 0x000fe20000000a00 */
[----:B------:R-:W-:Y:S01]  /*ca40*/  ULDC.64 UR6, c[0x0][0x338] ;  /* 0x0000ce0000067ab9 */ /* 0x000fe20000000a00 */
[----:B0-----:R-:W-:Y:S01]  /*ca50*/  IMAD R2, R19, UR4, RZ ;  /* 0x0000000413027c24 */ /* 0x001fe2000f8e02ff */
[----:B------:R-:W-:Y:S01]  /*ca60*/  LOP3.LUT P5, RZ, R16, 0x8, RZ, 0xc0, !PT ;  /* 0x0000000810ff7812 */ /* 0x000fe200078ac0ff */
[----:B------:R-:W-:Y:S01]  /*ca70*/  IMAD R17, R0, 0x7000, R17 ;  /* 0x0000700000117824 */ /* 0x000fe200078e0211 */
[C---:B------:R-:W-:Y:S01]  /*ca80*/  LOP3.LUT P4, RZ, R16.reuse, 0x4, RZ, 0xc0, !PT ;  /* 0x0000000410ff7812 */ /* 0x040fe2000788c0ff */
[C---:B------:R-:W-:Y:S01]  /*ca90*/  IMAD R5, R7.reuse, UR5, R2 ;  /* 0x0000000507057c24 */ /* 0x040fe2000f8e0202 */
[----:B------:R-:W-:Y:S01]  /*caa0*/  LOP3.LUT P3, RZ, R16, 0x2, RZ, 0xc0, !PT ;  /* 0x0000000210ff7812 */ /* 0x000fe2000786c0ff */
[----:B------:R-:W-:Y:S01]  /*cab0*/  IMAD.WIDE.U32 R2, R7, UR4, RZ ;  /* 0x0000000407027c25 */ /* 0x000fe2000f8e00ff */
[----:B------:R-:W-:-:S03]  /*cac0*/  R2UR UR4, R23 ;  /* 0x00000000170472ca */ /* 0x000fc600000e0000 */
[----:B------:R-:W-:Y:S02]  /*cad0*/  IMAD R7, R18, UR6, RZ ;  /* 0x0000000612077c24 */ /* 0x000fe4000f8e02ff */
[----:B------:R-:W-:Y:S02]  /*cae0*/  IMAD.IADD R3, R3, 0x1, R5 ;  /* 0x0000000103037824 */ /* 0x000fe400078e0205 */
[C---:B------:R-:W-:Y:S02]  /*caf0*/  IMAD R7, R6.reuse, UR7, R7 ;  /* 0x0000000706077c24 */ /* 0x040fe4000f8e0207 */
[----:B------:R-:W-:Y:S01]  /*cb00*/  IMAD.WIDE.U32 R2, R6, UR6, R2 ;  /* 0x0000000606027c25 */ /* 0x000fe2000f8e0002 */
[----:B------:R-:W-:-:S03]  /*cb10*/  ULDC.64 UR6, c[0x0][0x330] ;  /* 0x0000cc0000067ab9 */ /* 0x000fc60000000a00 */
[----:B------:R-:W-:Y:S01]  /*cb20*/  UIMAD UR4, UR4, UR6, URZ ;  /* 0x00000006040472a4 */ /* 0x000fe2000f8e023f */
[----:B------:R-:W-:Y:S01]  /*cb30*/  IADD3 R3, R3, R7, RZ ;  /* 0x0000000703037210 */ /* 0x000fe20007ffe0ff */
[----:B------:R-:W-:Y:S02]  /*cb40*/  IMAD.U32 R5, RZ, RZ, UR6 ;  /* 0x00000006ff057e24 */ /* 0x000fe4000f8e00ff */
[----:B------:R-:W-:Y:S02]  /*cb50*/  UIMAD UR4, UR40, UR7, UR4 ;  /* 0x00000007280472a4 */ /* 0x000fe4000f8e0204 */
[----:B------:R-:W-:Y:S01]  /*cb60*/  IMAD.WIDE.U32 R2, R5, UR40, R2 ;  /* 0x0000002805027c25 */ /* 0x000fe2000f8e0002 */
[----:B------:R-:W-:-:S03]  /*cb70*/  ULDC.64 UR6, c[0x0][0x318] ;  /* 0x0000c60000067ab9 */ /* 0x000fc60000000a00 */
[----:B------:R-:W-:Y:S01]  /*cb80*/  VIADD R19, R3, UR4 ;  /* 0x0000000403137c36 */ /* 0x000fe20008000000 */
[----:B------:R-:W-:Y:S01]  /*cb90*/  LEA R18, P0, R2, UR6, 0x1 ;  /* 0x0000000602127c11 */ /* 0x000fe2000f8008ff */
[----:B------:R-:W-:-:S03]  /*cba0*/  UMOV UR4, 0xffffffff ;  /* 0xffffffff00047882 */ /* 0x000fc60000000000 */
[----:B------:R-:W-:Y:S01]  /*cbb0*/  LEA.HI.X R19, R2, UR7, R19, 0x1, P0 ;  /* 0x0000000702137c11 */ /* 0x000fe200080f0c13 */
[----:B------:R-:W-:Y:S08]  /*cbc0*/  BRA.DIV UR4, `(.L_x_82) ;  /* 0x0000002204d87947 */ /* 0x000ff0000b800000 */
[----:B------:R-:W0:Y:S01]  /*cbd0*/  SHFL.IDX PT, R14, R18, RZ, 0x181f ;  /* 0x00181fff120e7589 */ /* 0x000e2200000e0000 */
[C---:B------:R-:W-:Y:S02]  /*cbe0*/  LOP3.LUT P1, RZ, R16.reuse, 0x40, RZ, 0xc0, !PT ;  /* 0x0000004010ff7812 */ /* 0x040fe4000782c0ff */
[C---:B------:R-:W-:Y:S01]  /*cbf0*/  LOP3.LUT P6, RZ, R16.reuse, 0x20, RZ, 0xc0, !PT ;  /* 0x0000002010ff7812 */ /* 0x040fe200078cc0ff */
[----:B------:R-:W4:Y:S01]  /*cc00*/  SHFL.IDX PT, R3, R19, RZ, 0x181f ;  /* 0x00181fff13037589 */ /* 0x000f2200000e0000 */
[----:B------:R-:W-:Y:S02]  /*cc10*/  LEA R17, R17, UR43, 0x1 ;  /* 0x0000002b11117c11 */ /* 0x000fe4000f8e08ff */
[----:B------:R-:W-:Y:S01]  /*cc20*/  LOP3.LUT P2, RZ, R16, 0x10, RZ, 0xc0, !PT ;  /* 0x0000001010ff7812 */ /* 0x000fe2000784c0ff */
[----:B------:R-:W-:Y:S01]  /*cc30*/  SHFL.IDX PT, R5, R19, 0x1, 0x181f ;  /* 0x00381f0013057f89 */ /* 0x000fe200000e0000 */
[----:B------:R-:W-:-:S03]  /*cc40*/  P2R R11, PR, RZ, 0x40 ;  /* 0x00000040ff0b7803 */ /* 0x000fc60000000000 */
[----:B-1-3--:R-:W-:Y:S04]  /*cc50*/  SHFL.IDX PT, R20, R19, 0x2, 0x181f ;  /* 0x00581f0013147f89 */ /* 0x00afe800000e0000 */
[----:B------:R-:W-:Y:S01]  /*cc60*/  SHFL.IDX PT, R19, R19, 0x3, 0x181f ;  /* 0x00781f0013137f89 */ /* 0x000fe200000e0000 */
[----:B0-----:R-:W-:-:S03]  /*cc70*/  IADD3 R6, P0, R14, R8, RZ ;  /* 0x000000080e067210 */ /* 0x001fc60007f1e0ff */
[----:B------:R-:W0:Y:S01]  /*cc80*/  SHFL.IDX PT, R14, R18, 0x1, 0x181f ;  /* 0x00381f00120e7f89 */ /* 0x000e2200000e0000 */
[----:B----4-:R-:W-:-:S05]  /*cc90*/  IADD3.X R7, RZ, R3, RZ, P0, !PT ;  /* 0x00000003ff077210 */ /* 0x010fca00007fe4ff */
[----:B------:R-:W-:Y:S01]  /*cca0*/  LDGSTS.E.BYPASS.LTC128B.128 [R17+0x400], desc[UR36][R6.64], !P1 ;  /* 0x0040000006117fae */ /* 0x000fe2000c901d64 */
[----:B------:R-:W-:-:S03]  /*ccb0*/  ISETP.NE.U32.AND P1, PT, R25, RZ, PT ;  /* 0x000000ff1900720c */ /* 0x000fc60003f25070 */
[----:B------:R-:W-:Y:S01]  /*ccc0*/  LDGSTS.E.BYPASS.LTC128B.128 [R17+0x2400], desc[UR36][R6.64+0x80], !P6 ;  /* 0x0240008006117fae */ /* 0x000fe2000f101d64 */
[----:B------:R-:W-:-:S03]  /*ccd0*/  LOP3.LUT P6, RZ, R16, 0x40, RZ, 0xc0, !PT ;  /* 0x0000004010ff7812 */ /* 0x000fc600078cc0ff */
[----:B------:R-:W-:Y:S04]  /*cce0*/  LDGSTS.E.BYPASS.LTC128B.128 [R17+0x4400], desc[UR36][R6.64+0x100], !P2 ;  /* 0x0440010006117fae */ /* 0x000fe8000d101d64 */
[----:B------:R-:W-:Y:S04]  /*ccf0*/  LDGSTS.E.BYPASS.LTC128B.128 [R17+0x6400], desc[UR36][R6.64+0x180], !P5 ;  /* 0x0640018006117fae */ /* 0x000fe8000e901d64 */
[----:B------:R-:W-:Y:S01]  /*cd00*/  LDGSTS.E.BYPASS.LTC128B.128 [R17+0x8400], desc[UR36][R6.64+0x200], !P4 ;  /* 0x0840020006117fae */ /* 0x000fe2000e101d64 */
[----:B0-----:R-:W-:-:S03]  /*cd10*/  IADD3 R4, P0, R14, R8, RZ ;  /* 0x000000080e047210 */ /* 0x001fc60007f1e0ff */
[----:B------:R-:W0:Y:S02]  /*cd20*/  SHFL.IDX PT, R14, R18, 0x2, 0x181f ;  /* 0x00581f00120e7f89 */ /* 0x000e2400000e0000 */
[----:B------:R-:W-:Y:S02]  /*cd30*/  IMAD.X R5, RZ, RZ, R5, P0 ;  /* 0x000000ffff057224 */ /* 0x000fe400000e0605 */
[----:B------:R-:W-:Y:S01]  /*cd40*/  LDGSTS.E.BYPASS.LTC128B.128 [R17+0xa400], desc[UR36][R6.64+0x280], !P3 ;  /* 0x0a40028006117fae */ /* 0x000fe2000d901d64 */
[----:B0-----:R-:W-:-:S03]  /*cd50*/  IADD3 R2, P0, R14, R8, RZ ;  /* 0x000000080e027210 */ /* 0x001fc60007f1e0ff */
[----:B------:R0:W1:Y:S02]  /*cd60*/  SHFL.IDX PT, R14, R18, 0x3, 0x181f ;  /* 0x00781f00120e7f89 */ /* 0x00006400000e0000 */
[----:B------:R-:W-:Y:S01]  /*cd70*/  IMAD.X R3, RZ, RZ, R20, P0 ;  /* 0x000000ffff037224 */ /* 0x000fe200000e0614 */
[----:B------:R-:W-:-:S13]  /*cd80*/  ISETP.NE.U32.AND P0, PT, R28, RZ, PT ;  /* 0x000000ff1c00720c */ /* 0x000fda0003f05070 */
[----:B------:R-:W-:Y:S04]  /*cd90*/  LDGSTS.E.BYPASS.LTC128B.128 [R17+0xc400], desc[UR36][R6.64+0x300], P0 ;  /* 0x0c40030006117fae */ /* 0x000fe80008101d64 */
[----:B------:R3:W-:Y:S04]  /*cda0*/  LDGSTS.E.BYPASS.LTC128B.128 [R17+0xe400], desc[UR36][R6.64+0x380], P1 ;  /* 0x0e40038006117fae */ /* 0x0007e80008901d64 */
[----:B------:R-:W-:Y:S01]  /*cdb0*/  LDGSTS.E.BYPASS.LTC128B.128 [R17+0xc00], desc[UR36][R4.64], !P6 ;  /* 0x00c0000004117fae */ /* 0x000fe2000f101d64 */
[----:B------:R-:W-:-:S04]  /*cdc0*/  ISETP.NE.AND P6, PT, R11, RZ, PT ;  /* 0x000000ff0b00720c */ /* 0x000fc80003fc5270 */
[----:B---3--:R-:W-:-:S09]  /*cdd0*/  P2R R6, PR, RZ, 0x40 ;  /* 0x00000040ff067803 */ /* 0x008fd20000000000 */
[----:B------:R-:W-:Y:S01]  /*cde0*/  LDGSTS.E.BYPASS.LTC128B.128 [R17+0x2c00], desc[UR36][R4.64+0x80], !P6 ;  /* 0x02c0008004117fae */ /* 0x000fe2000f101d64 */
[----:B------:R-:W-:-:S03]  /*cdf0*/  LOP3.LUT P6, RZ, R16, 0x40, RZ, 0xc0, !PT ;  /* 0x0000004010ff7812 */ /* 0x000fc600078cc0ff */
[----:B------:R-:W-:Y:S04]  /*ce00*/  LDGSTS.E.BYPASS.LTC128B.128 [R17+0x4c00], desc[UR36][R4.64+0x100], !P2 ;  /* 0x04c0010004117fae */ /* 0x000fe8000d101d64 */
[----:B------:R-:W-:Y:S04]  /*ce10*/  LDGSTS.E.BYPASS.LTC128B.128 [R17+0x6c00], desc[UR36][R4.64+0x180], !P5 ;  /* 0x06c0018004117fae */ /* 0x000fe8000e901d64 */
[----:B------:R-:W-:Y:S04]  /*ce20*/  LDGSTS.E.BYPASS.LTC128B.128 [R17+0x8c00], desc[UR36][R4.64+0x200], !P4 ;  /* 0x08c0020004117fae */ /* 0x000fe8000e101d64 */
[----:B------:R-:W-:Y:S04]  /*ce30*/  LDGSTS.E.BYPASS.LTC128B.128 [R17+0xac00], desc[UR36][R4.64+0x280], !P3 ;  /* 0x0ac0028004117fae */ /* 0x000fe8000d901d64 */
[----:B------:R-:W-:Y:S04]  /*ce40*/  LDGSTS.E.BYPASS.LTC128B.128 [R17+0xcc00], desc[UR36][R4.64+0x300], P0 ;  /* 0x0cc0030004117fae */ /* 0x000fe80008101d64 */
[----:B------:R3:W-:Y:S04]  /*ce50*/  LDGSTS.E.BYPASS.LTC128B.128 [R17+0xec00], desc[UR36][R4.64+0x380], P1 ;  /* 0x0ec0038004117fae */ /* 0x0007e80008901d64 */
[----:B------:R0:W-:Y:S01]  /*ce60*/  LDGSTS.E.BYPASS.LTC128B.128 [R17+0x1400], desc[UR36][R2.64], !P6 ;  /* 0x0140000002117fae */ /* 0x0001e2000f101d64 */
[----:B------:R-:W-:-:S02]  /*ce70*/  ISETP.NE.AND P6, PT, R6, RZ, PT ;  /* 0x000000ff0600720c */ /* 0x000fc40003fc5270 */
[----:B---3--:R-:W-:-:S11]  /*ce80*/  MOV R4, RZ ;  /* 0x000000ff00047202 */ /* 0x008fd60000000f00 */
[----:B------:R0:W-:Y:S04]  /*ce90*/  LDGSTS.E.BYPASS.LTC128B.128 [R17+0x3400], desc[UR36][R2.64+0x80], !P6 ;  /* 0x0340008002117fae */ /* 0x0001e8000f101d64 */
[----:B------:R0:W-:Y:S04]  /*cea0*/  LDGSTS.E.BYPASS.LTC128B.128 [R17+0x5400], desc[UR36][R2.64+0x100], !P2 ;  /* 0x0540010002117fae */ /* 0x0001e8000d101d64 */
[----:B------:R0:W-:Y:S04]  /*ceb0*/  LDGSTS.E.BYPASS.LTC128B.128 [R17+0x7400], desc[UR36][R2.64+0x180], !P5 ;  /* 0x0740018002117fae */ /* 0x0001e8000e901d64 */
[----:B------:R0:W-:Y:S04]  /*cec0*/  LDGSTS.E.BYPASS.LTC128B.128 [R17+0x9400], desc[UR36][R2.64+0x200], !P4 ;  /* 0x0940020002117fae */ /* 0x0001e8000e101d64 */
[----:B------:R0:W-:Y:S04]  /*ced0*/  LDGSTS.E.BYPASS.LTC128B.128 [R17+0xb400], desc[UR36][R2.64+0x280], !P3 ;  /* 0x0b40028002117fae */ /* 0x0001e8000d901d64 */
[----:B------:R0:W-:Y:S04]  /*cee0*/  LDGSTS.E.BYPASS.LTC128B.128 [R17+0xd400], desc[UR36][R2.64+0x300], P0 ;  /* 0x0d40030002117fae */ /* 0x0001e80008101d64 */
[----:B-1----:R0:W-:Y:S02]  /*cef0*/  LDGSTS.E.BYPASS.LTC128B.128 [R17+0xf400], desc[UR36][R2.64+0x380], P1 ;  /* 0x0f40038002117fae */ /* 0x0021e40008901d64 */
.L_x_154:
[----:B------:R-:W-:Y:S02]  /*cf00*/  P2R R5, PR, RZ, 0x2 ;  /* 0x00000002ff057803 */ /* 0x000fe40000000000 */
[----:B------:R-:W-:Y:S02]  /*cf10*/  LOP3.LUT P1, RZ, R16, 0x40, RZ, 0xc0, !PT ;  /* 0x0000004010ff7812 */ /* 0x000fe4000782c0ff */
[----:B0-----:R-:W-:Y:S02]  /*cf20*/  IADD3 R2, P2, R14, R8, RZ ;  /* 0x000000080e027210 */ /* 0x001fe40007f5e0ff */
[----:B------:R-:W-:-:S03]  /*cf30*/  LOP3.LUT P6, RZ, R16, 0x10, RZ, 0xc0, !PT ;  /* 0x0000001010ff7812 */ /* 0x000fc600078cc0ff */
[----:B------:R-:W-:Y:S01]  /*cf40*/  IMAD.X R3, RZ, RZ, R19, P2 ;  /* 0x000000ffff037224 */ /* 0x000fe200010e0613 */
[----:B------:R-:W-:-:S05]  /*cf50*/  LOP3.LUT P2, RZ, R16, 0x20, RZ, 0xc0, !PT ;  /* 0x0000002010ff7812 */ /* 0x000fca000784c0ff */
[----:B------:R-:W-:Y:S01]  /*cf60*/  @!PT LDS RZ, [RZ] ;  /* 0x00000000fffff984 */ /* 0x000fe20000000800 */
[----:B------:R-:W-:Y:S01]  /*cf70*/  @!PT LDS RZ, [RZ] ;  /* 0x00000000fffff984 */ /* 0x000fe20000000800 */
[----:B------:R-:W-:Y:S01]  /*cf80*/  @!PT LDS RZ, [RZ] ;  /* 0x00000000fffff984 */ /* 0x000fe20000000800 */
[----:B------:R0:W-:Y:S01]  /*cf90*/  LDGSTS.E.BYPASS.LTC128B.128 [R17+0x1c00], desc[UR36][R2.64], !P1 ;  /* 0x01c0000002117fae */ /* 0x0001e2000c901d64 */
[----:B------:R-:W-:-:S07]  /*cfa0*/  ISETP.NE.AND P1, PT, R5, RZ, PT ;  /* 0x000000ff0500720c */ /* 0x000fce0003f25270 */
[----:B------:R0:W-:Y:S04]  /*cfb0*/  LDGSTS.E.BYPASS.LTC128B.128 [R17+0x3c00], desc[UR36][R2.64+0x80], !P2 ;  /* 0x03c0008002117fae */ /* 0x0001e8000d101d64 */
[----:B------:R0:W-:Y:S04]  /*cfc0*/  LDGSTS.E.BYPASS.LTC128B.128 [R17+0x5c00], desc[UR36][R2.64+0x100], !P6 ;  /* 0x05c0010002117fae */ /* 0x0001e8000f101d64 */
[----:B------:R0:W-:Y:S04]  /*cfd0*/  LDGSTS.E.BYPASS.LTC128B.128 [R17+0x7c00], desc[UR36][R2.64+0x180], !P5 ;  /* 0x07c0018002117fae */ /* 0x0001e8000e901d64 */
[----:B------:R0:W-:Y:S04]  /*cfe0*/  LDGSTS.E.BYPASS.LTC128B.128 [R17+0x9c00], desc[UR36][R2.64+0x200], !P4 ;  /* 0x09c0020002117fae */ /* 0x0001e8000e101d64 */
[----:B------:R0:W-:Y:S04]  /*cff0*/  LDGSTS.E.BYPASS.LTC128B.128 [R17+0xbc00], desc[UR36][R2.64+0x280], !P3 ;  /* 0x0bc0028002117fae */ /* 0x0001e8000d901d64 */
[----:B------:R0:W-:Y:S01]  /*d000*/  LDGSTS.E.BYPASS.LTC128B.128 [R17+0xdc00], desc[UR36][R2.64+0x300], P0 ;  /* 0x0dc0030002117fae */ /* 0x0001e20008101d64 */
[----:B------:R-:W-:-:S03]  /*d010*/  PLOP3.LUT P0, PT, PT, PT, PT, 0x80, 0x0 ;  /* 0x000000000000781c */ /* 0x000fc60003f0f070 */
[----:B------:R0:W-:Y:S01]  /*d020*/  LDGSTS.E.BYPASS.LTC128B.128 [R17+0xfc00], desc[UR36][R2.64+0x380], P1 ;  /* 0x0fc0038002117fae */ /* 0x0001e20008901d64 */
[----:B------:R-:W-:-:S09]  /*d030*/  NOP ;  /* 0x0000000000007918 */ /* 0x000fd20000000000 */
.L_x_83:
        /* <DEDUP_REMOVED lines=10> */
.L_x_84:
[----:B------:R-:W-:Y:S01]  /*d0e0*/  VIADD R0, R0, 0x1 ;  /* 0x0000000100007836 */ /* 0x000fe20000000000 */
[----:B------:R-:W-:Y:S01]  /*d0f0*/  IADD3 R22, R22, -0x1, RZ ;  /* 0xffffffff16167810 */ /* 0x000fe20007ffe0ff */
[----:B------:R1:W-:Y:S01]  /*d100*/  SYNCS.ARRIVE.TRANS64.A1T0 RZ, [R10+URZ+0x28c50], RZ ;  /* 0x028c50ff0aff79a7 */ /* 0x0003e2000810003f */
[----:B------:R-:W-:Y:S02]  /*d110*/  VIADD R9, R9, 0xffffffc0 ;  /* 0xffffffc009097836 */ /* 0x000fe40000000000 */
[----:B------:R-:W-:-:S04]  /*d120*/  ISETP.NE.AND P0, PT, R0, 0x2, PT ;  /* 0x000000020000780c */ /* 0x000fc80003f05270 */
[----:B------:R-:W-:Y:S02]  /*d130*/  SEL R0, R0, RZ, P0 ;  /* 0x000000ff00007207 */ /* 0x000fe40000000000 */
[----:B0-----:R-:W-:Y:S02]  /*d140*/  SEL R2, RZ, 0x1, P0 ;  /* 0x00000001ff027807 */ /* 0x001fe40000000000 */
[----:B------:R-:W-:Y:S02]  /*d150*/  ISETP.GT.AND P0, PT, R22, UR45, PT ;  /* 0x0000002d16007c0c */ /* 0x000fe4000bf04270 */
[----:B------:R-:W-:-:S11]  /*d160*/  LOP3.LUT R21, R21, R2, RZ, 0x3c, !PT ;  /* 0x0000000215157212 */ /* 0x000fd600078e3cff */
[----:B-1----:R-:W-:Y:S05]  /*d170*/  @P0 BRA `(.L_x_85) ;  /* 0xfffffff0008c0947 */ /* 0x002fea000383ffff */
.L_x_70:
[----:B------:R-:W-:Y:S05]  /*d180*/  BSYNC B0 ;  /* 0x0000000000007941 */ /* 0x000fea0003800000 */
.L_x_53:
[----:B------:R-:W0:Y:S01]  /*d190*/  S2R R3, SR_CgaCtaId ;  /* 0x0000000000037919 */ /* 0x000e220000008800 */
[----:B------:R-:W-:Y:S01]  /*d1a0*/  MOV R2, 0x400 ;  /* 0x0000040000027802 */ /* 0x000fe20000000f00 */
[----:B------:R-:W-:Y:S01]  /*d1b0*/  BSSY B0, `(.L_x_86) ;  /* 0x0000005000007945 */ /* 0x000fe20003800000 */
[----:B------:R-:W-:Y:S02]  /*d1c0*/  SHF.L.U32 R4, R4, 0x1f, RZ ;  /* 0x0000001f04047819 */ /* 0x000fe400000006ff */
[----:B0-----:R-:W-:-:S04]  /*d1d0*/  LEA R5, R3, R2, 0x18 ;  /* 0x0000000203057211 */ /* 0x001fc800078ec0ff */
[----:B------:R-:W0:Y:S02]  /*d1e0*/  SYNCS.PHASECHK.TRANS64.TRYWAIT P0, [R5+URZ+0x28c20], R4 ;  /* 0x028c2004050075a7 */ /* 0x000e24000800017f */
[----:B0-----:R-:W-:Y:S05]  /*d1f0*/  @!P0 BRA `(.L_x_87) ;  /* 0x0000002400108947 */ /* 0x001fea0003800000 */
.L_x_155:
[----:B------:R-:W-:Y:S05]  /*d200*/  BSYNC B0 ;  /* 0x0000000000007941 */ /* 0x000fea0003800000 */
.L_x_86:
[----:B------:R-:W-:-:S03]  /*d210*/  UMOV UR4, 0xffffffff ;  /* 0xffffffff00047882 */ /* 0x000fc60000000000 */
[----:B------:R-:W-:Y:S05]  /*d220*/  BRA.DIV UR4, `(.L_x_88) ;  /* 0x0000002604187947 */ /* 0x000fea000b800000 */
[----:B------:R-:W1:Y:S02]  /*d230*/  S2R R2, SR_TID.X ;  /* 0x0000000000027919 */ /* 0x000e640000002100 */
[----:B-1----:R-:W-:-:S04]  /*d240*/  SHF.R.U32.HI R2, RZ, 0x5, R2 ;  /* 0x00000005ff027819 */ /* 0x002fc80000011602 */
[----:B------:R-:W-:-:S05]  /*d250*/  LOP3.LUT R2, R2, 0x3, RZ, 0xc0, !PT ;  /* 0x0000000302027812 */ /* 0x000fca00078ec0ff */
[----:B------:R1:W3:Y:S02]  /*d260*/  SHFL.IDX PT, R14, R2, RZ, 0x1f ;  /* 0x00001fff020e7589 */ /* 0x0002e400000e0000 */
.L_x_158:
[----:B---3--:R-:W-:-:S13]  /*d270*/  ISETP.NE.AND P0, PT, R14, RZ, PT ;  /* 0x000000ff0e00720c */ /* 0x008fda0003f05270 */
[----:B------:R-:W-:Y:S05]  /*d280*/  @P0 BRA `(.L_x_8) ;  /* 0x0000000000880947 */ /* 0x000fea0003800000 */
[----:B------:R-:W-:-:S03]  /*d290*/  UMOV UR4, 0xffffffff ;  /* 0xffffffff00047882 */ /* 0x000fc60000000000 */
[----:B------:R-:W-:Y:S05]  /*d2a0*/  BRA.DIV UR4, `(.L_x_89) ;  /* 0x00000026042c7947 */ /* 0x000fea000b800000 */
[----:B------:R-:W-:-:S13]  /*d2b0*/  ELECT P6, URZ, PT ;  /* 0x00000000003f782f */ /* 0x000fda00038c0000 */
.L_x_161:
[----:B------:R-:W-:Y:S05]  /*d2c0*/  @!P6 BRA `(.L_x_8) ;  /* 0x000000000078e947 */ /* 0x000fea0003800000 */
[----:B------:R-:W-:-:S06]  /*d2d0*/  ULOP3.LUT UR4, UR39, 0x2, URZ, 0xfc, !UPT ;  /* 0x0000000227047892 */ /* 0x000fcc000f8efc3f */
[----:B-1----:R-:W-:-:S05]  /*d2e0*/  IMAD.U32 R2, RZ, RZ, UR4 ;  /* 0x00000004ff027e24 */ /* 0x002fca000f8e00ff */
[----:B------:R-:W-:-:S13]  /*d2f0*/  ISETP.NE.AND P0, PT, R2, 0x3, PT ;  /* 0x000000030200780c */ /* 0x000fda0003f05270 */
[----:B------:R-:W-:Y:S05]  /*d300*/  @!P0 BRA `(.L_x_90) ;  /* 0x0000000000048947 */ /* 0x000fea0003800000 */
[----:B------:R-:W-:Y:S01]  /*d310*/  BPT.TRAP 0x1 ;  /* 0x000000040000795c */ /* 0x000fe20000300000 */
.L_x_90:
[C---:B0-----:R-:W-:Y:S01]  /*d320*/  LEA R4, R0.reuse, R5, 0x3 ;  /* 0x0000000500047211 */ /* 0x041fe200078e18ff */
[----:B------:R-:W-:Y:S01]  /*d330*/  VIADD R0, R0, 0x1 ;  /* 0x0000000100007836 */ /* 0x000fe20000000000 */
[----:B------:R-:W-:-:S04]  /*d340*/  SHF.L.U32 R3, R21, 0x1f, RZ ;  /* 0x0000001f15037819 */ /* 0x000fc800000006ff */
[----:B------:R-:W0:Y:S01]  /*d350*/  SYNCS.PHASECHK.TRANS64.TRYWAIT P1, [R4+URZ+0x28c40], R3 ;  /* 0x028c4003040075a7 */ /* 0x000e22000802017f */
[----:B------:R-:W-:-:S04]  /*d360*/  ISETP.NE.AND P2, PT, R0, 0x2, PT ;  /* 0x000000020000780c */ /* 0x000fc80003f45270 */
[----:B------:R-:W-:Y:S01]  /*d370*/  SEL R2, RZ, 0x1, P2 ;  /* 0x00000001ff027807 */ /* 0x000fe20001000000 */
[----:B0-----:R-:W-:Y:S08]  /*d380*/  @!P1 BRA `(.L_x_91) ;  /* 0x0000002400149947 */ /* 0x001ff00003800000 */
.L_x_162:
[----:B------:R-:W-:Y:S02]  /*d390*/  SEL R0, R0, RZ, P2 ;  /* 0x000000ff00007207 */ /* 0x000fe40001000000 */
[----:B------:R-:W-:Y:S01]  /*d3a0*/  LOP3.LUT R2, R21, R2, RZ, 0x3c, !PT ;  /* 0x0000000215027212 */ /* 0x000fe200078e3cff */
[----:B------:R-:W-:Y:S06]  /*d3b0*/  @!P0 BRA `(.L_x_92) ;  /* 0x0000000000048947 */ /* 0x000fec0003800000 */
[----:B------:R-:W-:Y:S01]  /*d3c0*/  BPT.TRAP 0x1 ;  /* 0x000000040000795c */ /* 0x000fe20000300000 */
.L_x_92:
[----:B------:R-:W-:Y:S01]  /*d3d0*/  IMAD R5, R0, 0x8, R5 ;  /* 0x0000000800057824 */ /* 0x000fe200078e0205 */
[----:B------:R-:W-:-:S04]  /*d3e0*/  SHF.L.U32 R0, R2, 0x1f, RZ ;  /* 0x0000001f02007819 */ /* 0x000fc800000006ff */
[----:B------:R-:W1:Y:S02]  /*d3f0*/  SYNCS.PHASECHK.TRANS64.TRYWAIT P1, [R5+URZ+0x28c40], R0 ;  /* 0x028c4000050075a7 */ /* 0x000e64000802017f */
[----:B-1----:R-:W-:Y:S05]  /*d400*/  @!P1 BRA `(.L_x_93) ;  /* 0x0000002400089947 */ /* 0x002fea0003800000 */
.L_x_163:
[----:B------:R-:W-:Y:S05]  /*d410*/  @!P0 BRA `(.L_x_94) ;  /* 0x0000000000048947 */ /* 0x000fea0003800000 */
[----:B------:R-:W-:Y:S01]  /*d420*/  BPT.TRAP 0x1 ;  /* 0x000000040000795c */ /* 0x000fe20000300000 */
.L_x_94:
[----:B------:R-:W3:Y:S02]  /*d430*/  SYNCS.PHASECHK.TRANS64.TRYWAIT P1, [R4+URZ+0x28c60], R3 ;  /* 0x028c6003040075a7 */ /* 0x000ee4000802017f */
[----:B---3--:R-:W-:Y:S05]  /*d440*/  @!P1 BRA `(.L_x_95) ;  /* 0x00000024000c9947 */ /* 0x008fea0003800000 */
.L_x_164:
[----:B------:R-:W-:Y:S05]  /*d450*/  @!P0 BRA `(.L_x_96) ;  /* 0x0000000000048947 */ /* 0x000fea0003800000 */
[----:B------:R-:W-:Y:S01]  /*d460*/  BPT.TRAP 0x1 ;  /* 0x000000040000795c */ /* 0x000fe20000300000 */
.L_x_96:
[----:B----4-:R4:W0:Y:S02]  /*d470*/  SYNCS.PHASECHK.TRANS64.TRYWAIT P0, [R5+URZ+0x28c60], R0 ;  /* 0x028c6000050075a7 */ /* 0x010824000800017f */
[----:B0-----:R-:W-:Y:S05]  /*d480*/  @!P0 NANOSLEEP.SYNCS 0x989680 ;  /* 0x009896800000895d */ /* 0x001fea0003900000 */
[----:B------:R-:W0:Y:S02]  /*d490*/  @!P0 SYNCS.PHASECHK.TRANS64 P0, [R5+URZ+0x28c60], R0 ;  /* 0x028c6000050085a7 */ /* 0x000e24000800007f */
[----:B0-----:R-:W-:Y:S05]  /*d4a0*/  @!P0 BRA `(.L_x_96) ;  /* 0xfffffffc00f08947 */ /* 0x001fea000383ffff */
.L_x_8:
[----:B------:R-:W-:Y:S05]  /*d4b0*/  BSYNC B6 ;  /* 0x0000000000067941 */ /* 0x000fea0003800000 */
.L_x_5:
[----:B------:R-:W-:Y:S05]  /*d4c0*/  EXIT ;  /* 0x000000000000794d */ /* 0x000fea0003800000 */
.L_x_13:
[----:B0-----:R-:W-:-:S04]  /*d4d0*/  MOV R5, UR5 ;  /* 0x0000000500057c02 */ /* 0x001fc80008000f00 */
[----:B------:R0:W1:Y:S03]  /*d4e0*/  SYNCS.PHASECHK.TRANS64.TRYWAIT P1, [R5+URZ+0x28c50], R2 ;  /* 0x028c5002050075a7 */ /* 0x000066000802017f */
[----:B-1----:R-:W-:Y:S05]  /*d4f0*/  @!P1 NANOSLEEP.SYNCS 0x989680 ;  /* 0x009896800000995d */ /* 0x002fea0003900000 */
[----:B------:R-:W1:Y:S02]  /*d500*/  @!P1 SYNCS.PHASECHK.TRANS64 P1, [R5+URZ+0x28c50], R2 ;  /* 0x028c5002050095a7 */ /* 0x000e64000802007f */
[----:B-1----:R-:W-:Y:S05]  /*d510*/  @!P1 BRA `(.L_x_13) ;  /* 0xfffffffc00ec9947 */ /* 0x002fea000383ffff */
[----:B------:R-:W-:Y:S05]  /*d520*/  BRA `(.L_x_97) ;  /* 0xffffff3c009c7947 */ /* 0x000fea000383ffff */
.L_x_19:
[----:B-1----:R-:W-:-:S04]  /*d530*/  IMAD.U32 R5, RZ, RZ, UR7 ;  /* 0x00000007ff057e24 */ /* 0x002fc8000f8e00ff */
[----:B------:R1:W2:Y:S03]  /*d540*/  SYNCS.PHASECHK.TRANS64.TRYWAIT P1, [R5+URZ+0x28c50], R2 ;  /* 0x028c5002050075a7 */ /* 0x0002a6000802017f */
[----:B--2---:R-:W-:Y:S05]  /*d550*/  @!P1 NANOSLEEP.SYNCS 0x989680 ;  /* 0x009896800000995d */ /* 0x004fea0003900000 */
[----:B------:R-:W2:Y:S02]  /*d560*/  @!P1 SYNCS.PHASECHK.TRANS64 P1, [R5+URZ+0x28c50], R2 ;  /* 0x028c5002050095a7 */ /* 0x000ea4000802007f */
[----:B--2---:R-:W-:Y:S05]  /*d570*/  @!P1 BRA `(.L_x_19) ;  /* 0xfffffffc00ec9947 */ /* 0x004fea000383ffff */
[----:B------:R-:W-:Y:S05]  /*d580*/  BRA `(.L_x_18) ;  /* 0xffffff4800a07947 */ /* 0x000fea000383ffff */
.L_x_24:
[----:B0-----:R-:W-:-:S04]  /*d590*/  IMAD.U32 R0, RZ, RZ, UR41 ;  /* 0x00000029ff007e24 */ /* 0x001fc8000f8e00ff */
[----:B------:R0:W1:Y:S03]  /*d5a0*/  SYNCS.PHASECHK.TRANS64.TRYWAIT P0, [R0+URZ+0x28c00], R11 ;  /* 0x028c000b000075a7 */ /* 0x000066000800017f */
[----:B-1----:R-:W-:Y:S05]  /*d5b0*/  @!P0 NANOSLEEP.SYNCS 0x989680 ;  /* 0x009896800000895d */ /* 0x002fea0003900000 */
[----:B------:R-:W1:Y:S02]  /*d5c0*/  @!P0 SYNCS.PHASECHK.TRANS64 P0, [R0+URZ+0x28c00], R11 ;  /* 0x028c000b000085a7 */ /* 0x000e64000800007f */
[----:B-1----:R-:W-:Y:S05]  /*d5d0*/  @!P0 BRA `(.L_x_24) ;  /* 0xfffffffc00ec8947 */ /* 0x002fea000383ffff */
[----:B------:R-:W-:Y:S05]  /*d5e0*/  BRA `(.L_x_98) ;  /* 0xffffff5c00987947 */ /* 0x000fea000383ffff */
.L_x_28:
[----:B-1----:R-:W-:-:S04]  /*d5f0*/  MOV R2, UR41 ;  /* 0x0000002900027c02 */ /* 0x002fc80008000f00 */
[----:B------:R1:W2:Y:S03]  /*d600*/  SYNCS.PHASECHK.TRANS64.TRYWAIT P1, [R2+URZ+0x28c30], R11 ;  /* 0x028c300b020075a7 */ /* 0x0002a6000802017f */
[----:B--2---:R-:W-:Y:S05]  /*d610*/  @!P1 NANOSLEEP.SYNCS 0x989680 ;  /* 0x009896800000995d */ /* 0x004fea0003900000 */
[----:B------:R-:W2:Y:S02]  /*d620*/  @!P1 SYNCS.PHASECHK.TRANS64 P1, [R2+URZ+0x28c30], R11 ;  /* 0x028c300b020095a7 */ /* 0x000ea4000802007f */
[----:B--2---:R-:W-:Y:S05]  /*d630*/  @!P1 BRA `(.L_x_28) ;  /* 0xfffffffc00ec9947 */ /* 0x004fea000383ffff */
[----:B------:R-:W-:Y:S05]  /*d640*/  BRA `(.L_x_27) ;  /* 0xffffff5c00d87947 */ /* 0x000fea000383ffff */
.L_x_33:
[----:B--2---:R-:W-:-:S04]  /*d650*/  IMAD.U32 R12, RZ, RZ, UR41 ;  /* 0x00000029ff0c7e24 */ /* 0x004fc8000f8e00ff */
[----:B------:R2:W4:Y:S03]  /*d660*/  SYNCS.PHASECHK.TRANS64.TRYWAIT P1, [R12+URZ+0x28c50], R11 ;  /* 0x028c500b0c0075a7 */ /* 0x000526000802017f */
[----:B----4-:R-:W-:Y:S05]  /*d670*/  @!P1 NANOSLEEP.SYNCS 0x989680 ;  /* 0x009896800000995d */ /* 0x010fea0003900000 */
[----:B------:R-:W4:Y:S02]  /*d680*/  @!P1 SYNCS.PHASECHK.TRANS64 P1, [R12+URZ+0x28c50], R11 ;  /* 0x028c500b0c0095a7 */ /* 0x000f24000802007f */
[----:B----4-:R-:W-:Y:S05]  /*d690*/  @!P1 BRA `(.L_x_33) ;  /* 0xfffffffc00ec9947 */ /* 0x010fea000383ffff */
[----:B------:R-:W-:Y:S05]  /*d6a0*/  BRA `(.L_x_32) ;  /* 0xffffff7400547947 */ /* 0x000fea000383ffff */
.L_x_39:
[----:B-1----:R-:W-:-:S04]  /*d6b0*/  IMAD.U32 R12, RZ, RZ, UR26 ;  /* 0x0000001aff0c7e24 */ /* 0x002fc8000f8e00ff */
[----:B------:R1:W2:Y:S03]  /*d6c0*/  SYNCS.PHASECHK.TRANS64.TRYWAIT P2, [R12+URZ+0x28c30], R11 ;  /* 0x028c300b0c0075a7 */ /* 0x0002a6000804017f */
[----:B--2---:R-:W-:Y:S05]  /*d6d0*/  @!P2 NANOSLEEP.SYNCS 0x989680 ;  /* 0x009896800000a95d */ /* 0x004fea0003900000 */
[----:B------:R-:W2:Y:S02]  /*d6e0*/  @!P2 SYNCS.PHASECHK.TRANS64 P2, [R12+URZ+0x28c30], R11 ;  /* 0x028c300b0c00a5a7 */ /* 0x000ea4000804007f */
[----:B--2---:R-:W-:Y:S05]  /*d6f0*/  @!P2 BRA `(.L_x_39) ;  /* 0xfffffffc00eca947 */ /* 0x004fea000383ffff */
[----:B------:R-:W-:Y:S05]  /*d700*/  BRA `(.L_x_38) ;  /* 0xffffff7800487947 */ /* 0x000fea000383ffff */
.L_x_44:
[----:B--2---:R-:W-:-:S04]  /*d710*/  MOV R0, UR26 ;  /* 0x0000001a00007c02 */ /* 0x004fc80008000f00 */
[----:B------:R2:W3:Y:S03]  /*d720*/  SYNCS.PHASECHK.TRANS64.TRYWAIT P2, [R0+URZ+0x28c50], R11 ;  /* 0x028c500b000075a7 */ /* 0x0004e6000804017f */
[----:B---3--:R-:W-:Y:S05]  /*d730*/  @!P2 NANOSLEEP.SYNCS 0x989680 ;  /* 0x009896800000a95d */ /* 0x008fea0003900000 */
[----:B------:R-:W3:Y:S02]  /*d740*/  @!P2 SYNCS.PHASECHK.TRANS64 P2, [R0+URZ+0x28c50], R11 ;  /* 0x028c500b0000a5a7 */ /* 0x000ee4000804007f */
[----:B---3--:R-:W-:Y:S05]  /*d750*/  @!P2 BRA `(.L_x_44) ;  /* 0xfffffffc00eca947 */ /* 0x008fea000383ffff */
[----:B------:R-:W-:Y:S05]  /*d760*/  BRA `(.L_x_43) ;  /* 0xffffff9000647947 */ /* 0x000fea000383ffff */
.L_x_58:
[----:B------:R-:W-:Y:S01]  /*d770*/  IMAD.MOV.U32 R13, RZ, RZ, R23 ;  /* 0x000000ffff0d7224 */ /* 0x000fe200078e0017 */
[----:B------:R-:W-:Y:S01]  /*d780*/  MOV R11, 0x1f ;  /* 0x0000001f000b7802 */ /* 0x000fe20000000f00 */
[----:B------:R-:W-:Y:S02]  /*d790*/  IMAD.MOV.U32 R12, RZ, RZ, RZ ;  /* 0x000000ffff0c7224 */ /* 0x000fe400078e00ff */
[----:B------:R-:W-:-:S07]  /*d7a0*/  IMAD.MOV.U32 R15, RZ, RZ, -0x1 ;  /* 0xffffffffff0f7424 */ /* 0x000fce00078e00ff */
[----:B------:R-:W-:Y:S05]  /*d7b0*/  WARPSYNC.COLLECTIVE R15, `(.L_x_99) ;  /* 0x000000000f087348 */ /* 0x000fea0003c00000 */
[----:B------:R0:W1:Y:S02]  /*d7c0*/  SHFL.IDX P6, R14, R13, R12, R11 ;  /* 0x0000000c0d0e7389 */ /* 0x00006400000c000b */
[----:B01----:R-:W-:Y:S01]  /*d7d0*/  ENDCOLLECTIVE ;  /* 0x000000000000791b */ /* 0x003fe20003800000 */
.L_x_99:
[----:B------:R-:W-:Y:S05]  /*d7e0*/  BRA `(.L_x_100) ;  /* 0xffffffd400307947 */ /* 0x000fea000383ffff */
.L_x_60:
[----:B0-----:R-:W-:-:S04]  /*d7f0*/  IMAD.U32 R3, RZ, RZ, UR43 ;  /* 0x0000002bff037e24 */ /* 0x001fc8000f8e00ff */
[----:B------:R0:W1:Y:S03]  /*d800*/  SYNCS.PHASECHK.TRANS64.TRYWAIT P0, [R3+URZ+0x28c40], R0 ;  /* 0x028c4000030075a7 */ /* 0x000066000800017f */
[----:B-1----:R-:W-:Y:S05]  /*d810*/  @!P0 NANOSLEEP.SYNCS 0x989680 ;  /* 0x009896800000895d */ /* 0x002fea0003900000 */
[----:B------:R-:W1:Y:S02]  /*d820*/  @!P0 SYNCS.PHASECHK.TRANS64 P0, [R3+URZ+0x28c40], R0 ;  /* 0x028c4000030085a7 */ /* 0x000e64000800007f */
[----:B-1----:R-:W-:Y:S05]  /*d830*/  @!P0 BRA `(.L_x_60) ;  /* 0xfffffffc00ec8947 */ /* 0x002fea000383ffff */
[----:B------:R-:W-:Y:S05]  /*d840*/  BRA `(.L_x_101) ;  /* 0xffffffd400607947 */ /* 0x000fea000383ffff */
.L_x_61:
[----:B------:R-:W-:Y:S01]  /*d850*/  BSSY B0, `(.L_x_102) ;  /* 0x0000008000007945 */ /* 0x000fe20003800000 */
[----:B------:R-:W-:Y:S01]  /*d860*/  MOV R13, R5 ;  /* 0x00000005000d7202 */ /* 0x000fe20000000f00 */
[----:B------:R-:W-:Y:S01]  /*d870*/  IMAD.MOV.U32 R12, RZ, RZ, RZ ;  /* 0x000000ffff0c7224 */ /* 0x000fe200078e00ff */
[----:B------:R-:W-:Y:S01]  /*d880*/  MOV R15, 0xffffffff ;  /* 0xffffffff000f7802 */ /* 0x000fe20000000f00 */
[----:B------:R-:W-:-:S07]  /*d890*/  IMAD.MOV.U32 R11, RZ, RZ, 0x181f ;  /* 0x0000181fff0b7424 */ /* 0x000fce00078e00ff */
[----:B------:R-:W-:Y:S05]  /*d8a0*/  WARPSYNC.COLLECTIVE R15, `(.L_x_103) ;  /* 0x000000000f087348 */ /* 0x000fea0003c00000 */
[----:B------:R0:W1:Y:S02]  /*d8b0*/  SHFL.IDX P6, R14, R13, R12, R11 ;  /* 0x0000000c0d0e7389 */ /* 0x00006400000c000b */
[----:B01----:R-:W-:Y:S01]  /*d8c0*/  ENDCOLLECTIVE ;  /* 0x000000000000791b */ /* 0x003fe20003800000 */
.L_x_103:
[----:B------:R-:W-:Y:S05]  /*d8d0*/  BSYNC B0 ;  /* 0x0000000000007941 */ /* 0x000fea0003800000 */
.L_x_102:
[----:B------:R-:W-:Y:S01]  /*d8e0*/  IMAD.MOV.U32 R13, RZ, RZ, R0 ;  /* 0x000000ffff0d7224 */ /* 0x000fe200078e0000 */
[----:B------:R-:W-:Y:S01]  /*d8f0*/  MOV R12, RZ ;  /* 0x000000ff000c7202 */ /* 0x000fe20000000f00 */
[----:B------:R-:W-:Y:S01]  /*d900*/  IMAD.MOV.U32 R11, RZ, RZ, 0x181f ;  /* 0x0000181fff0b7424 */ /* 0x000fe200078e00ff */
[----:B------:R-:W-:Y:S01]  /*d910*/  @P0 LEA R7, R30, UR43, 0x1 ;  /* 0x0000002b1e070c11 */ /* 0x000fe2000f8e08ff */
[----:B------:R-:W-:Y:S02]  /*d920*/  IMAD.MOV.U32 R15, RZ, RZ, -0x1 ;  /* 0xffffffffff0f7424 */ /* 0x000fe400078e00ff */
[----:B------:R-:W-:-:S07]  /*d930*/  IMAD.MOV.U32 R2, RZ, RZ, R14 ;  /* 0x000000ffff027224 */ /* 0x000fce00078e000e */
[----:B------:R-:W-:Y:S05]  /*d940*/  WARPSYNC.COLLECTIVE R15, `(.L_x_104) ;  /* 0x000000000f087348 */ /* 0x000fea0003c00000 */
[----:B------:R0:W1:Y:S02]  /*d950*/  SHFL.IDX P6, R14, R13, R12, R11 ;  /* 0x0000000c0d0e7389 */ /* 0x00006400000c000b */
[----:B01----:R-:W-:Y:S01]  /*d960*/  ENDCOLLECTIVE ;  /* 0x000000000000791b */ /* 0x003fe20003800000 */
.L_x_104:
[----:B------:R-:W-:Y:S01]  /*d970*/  IMAD.MOV.U32 R13, RZ, RZ, R5 ;  /* 0x000000ffff0d7224 */ /* 0x000fe200078e0005 */
[----:B------:R-:W-:Y:S02]  /*d980*/  MOV R12, 0x1 ;  /* 0x00000001000c7802 */ /* 0x000fe40000000f00 */
[----:B------:R-:W-:-:S04]  /*d990*/  @P0 LEA R14, P1, R22, R14, 0x1 ;  /* 0x0000000e160e0211 */ /* 0x000fc800078208ff */
[----:B------:R-:W-:Y:S01]  /*d9a0*/  @P0 IADD3.X R3, RZ, R2, RZ, P1, !PT ;  /* 0x00000002ff030210 */ /* 0x000fe20000ffe4ff */
[----:B------:R-:W-:-:S08]  /*d9b0*/  @P0 IMAD.MOV.U32 R2, RZ, RZ, R14 ;  /* 0x000000ffff020224 */ /* 0x000fd000078e000e */
[----:B------:R-:W-:Y:S05]  /*d9c0*/  WARPSYNC.COLLECTIVE R15, `(.L_x_105) ;  /* 0x000000000f087348 */ /* 0x000fea0003c00000 */
[----:B------:R0:W1:Y:S02]  /*d9d0*/  SHFL.IDX P6, R14, R13, R12, R11 ;  /* 0x0000000c0d0e7389 */ /* 0x00006400000c000b */
[----:B01----:R-:W-:Y:S01]  /*d9e0*/  ENDCOLLECTIVE ;  /* 0x000000000000791b */ /* 0x003fe20003800000 */
.L_x_105:
[----:B------:R-:W-:Y:S01]  /*d9f0*/  @!PT LDS RZ, [RZ] ;  /* 0x00000000fffff984 */ /* 0x000fe20000000800 */
[----:B------:R-:W-:Y:S01]  /*da00*/  @!PT LDS RZ, [RZ] ;  /* 0x00000000fffff984 */ /* 0x000fe20000000800 */
[----:B------:R-:W-:Y:S01]  /*da10*/  @!PT LDS RZ, [RZ] ;  /* 0x00000000fffff984 */ /* 0x000fe20000000800 */
[----:B------:R0:W-:Y:S01]  /*da20*/  @P0 LDGSTS.E.BYPASS.LTC128B.128 [R7+0x22400], desc[UR36][R2.64], !P2 ;  /* 0x2240000002070fae */ /* 0x0001e2000d101d64 */
[----:B------:R-:W-:Y:S01]  /*da30*/  ISETP.GE.AND P0, PT, R18, 0x11, PT ;  /* 0x000000111200780c */ /* 0x000fe20003f06270 */
[----:B------:R-:W-:-:S12]  /*da40*/  IMAD.MOV.U32 R13, RZ, RZ, R0 ;  /* 0x000000ffff0d7224 */ /* 0x000fd800078e0000 */
[----:B------:R-:W-:Y:S01]  /*da50*/  @P0 LEA R9, R30, UR43, 0x1 ;  /* 0x0000002b1e090c11 */ /* 0x000fe2000f8e08ff */
[----:B0-----:R-:W-:-:S07]  /*da60*/  IMAD.MOV.U32 R4, RZ, RZ, R14 ;  /* 0x000000ffff047224 */ /* 0x001fce00078e000e */
[----:B------:R-:W-:Y:S05]  /*da70*/  WARPSYNC.COLLECTIVE R15, `(.L_x_106) ;  /* 0x000000000f087348 */ /* 0x000fea0003c00000 */
[----:B------:R0:W1:Y:S02]  /*da80*/  SHFL.IDX P6, R14, R13, R12, R11 ;  /* 0x0000000c0d0e7389 */ /* 0x00006400000c000b */
[----:B01----:R-:W-:Y:S01]  /*da90*/  ENDCOLLECTIVE ;  /* 0x000000000000791b */ /* 0x003fe20003800000 */
.L_x_106:
[----:B------:R-:W-:Y:S02]  /*daa0*/  IMAD.MOV.U32 R13, RZ, RZ, R5 ;  /* 0x000000ffff0d7224 */ /* 0x000fe400078e0005 */
[----:B------:R-:W-:Y:S01]  /*dab0*/  IMAD.MOV.U32 R12, RZ, RZ, 0x2 ;  /* 0x00000002ff0c7424 */ /* 0x000fe200078e00ff */
[----:B------:R-:W-:-:S13]  /*dac0*/  @P0 LEA R2, P1, R22, R14, 0x1 ;  /* 0x0000000e16020211 */ /* 0x000fda00078208ff */
[----:B------:R-:W-:Y:S05]  /*dad0*/  WARPSYNC.COLLECTIVE R15, `(.L_x_107) ;  /* 0x000000000f087348 */ /* 0x000fea0003c00000 */
[----:B------:R0:W1:Y:S02]  /*dae0*/  SHFL.IDX P6, R14, R13, R12, R11 ;  /* 0x0000000c0d0e7389 */ /* 0x00006400000c000b */
[----:B01----:R-:W-:Y:S01]  /*daf0*/  ENDCOLLECTIVE ;  /* 0x000000000000791b */ /* 0x003fe20003800000 */
.L_x_107:
[----:B------:R-:W-:-:S05]  /*db00*/  @P0 IADD3.X R3, RZ, R4, RZ, P1, !PT ;  /* 0x00000004ff030210 */ /* 0x000fca0000ffe4ff */
[----:B------:R-:W-:Y:S01]  /*db10*/  @!PT LDS RZ, [RZ] ;  /* 0x00000000fffff984 */ /* 0x000fe20000000800 */
[----:B------:R-:W-:Y:S01]  /*db20*/  @!PT LDS RZ, [RZ] ;  /* 0x00000000fffff984 */ /* 0x000fe20000000800 */
[----:B------:R-:W-:Y:S01]  /*db30*/  @!PT LDS RZ, [RZ] ;  /* 0x00000000fffff984 */ /* 0x000fe20000000800 */
[----:B------:R0:W-:Y:S01]  /*db40*/  @P0 LDGSTS.E.BYPASS.LTC128B.128 [R9+0x22c00], desc[UR36][R2.64], !P2 ;  /* 0x22c0000002090fae */ /* 0x0001e2000d101d64 */
[----:B------:R-:W-:Y:S01]  /*db50*/  ISETP.GE.AND P0, PT, R18, 0x21, PT ;  /* 0x000000211200780c */ /* 0x000fe20003f06270 */
[----:B------:R-:W-:-:S12]  /*db60*/  IMAD.MOV.U32 R13, RZ, RZ, R0 ;  /* 0x000000ffff0d7224 */ /* 0x000fd800078e0000 */
[----:B------:R-:W-:Y:S02]  /*db70*/  @P0 LEA R7, R30, UR43, 0x1 ;  /* 0x0000002b1e070c11 */ /* 0x000fe4000f8e08ff */
[----:B0-----:R-:W-:-:S07]  /*db80*/  MOV R4, R14 ;  /* 0x0000000e00047202 */ /* 0x001fce0000000f00 */
[----:B------:R-:W-:Y:S05]  /*db90*/  WARPSYNC.COLLECTIVE R15, `(.L_x_108) ;  /* 0x000000000f087348 */ /* 0x000fea0003c00000 */
[----:B------:R0:W1:Y:S02]  /*dba0*/  SHFL.IDX P6, R14, R13, R12, R11 ;  /* 0x0000000c0d0e7389 */ /* 0x00006400000c000b */
[----:B01----:R-:W-:Y:S01]  /*dbb0*/  ENDCOLLECTIVE ;  /* 0x000000000000791b */ /* 0x003fe20003800000 */
.L_x_108:
[----:B------:R-:W-:Y:S01]  /*dbc0*/  MOV R13, R5 ;  /* 0x00000005000d7202 */ /* 0x000fe20000000f00 */
[----:B------:R-:W-:Y:S01]  /*dbd0*/  IMAD.MOV.U32 R12, RZ, RZ, 0x3 ;  /* 0x00000003ff0c7424 */ /* 0x000fe200078e00ff */
[----:B------:R-:W-:-:S13]  /*dbe0*/  @P0 LEA R2, P1, R22, R14, 0x1 ;  /* 0x0000000e16020211 */ /* 0x000fda00078208ff */
[----:B------:R-:W-:Y:S05]  /*dbf0*/  WARPSYNC.COLLECTIVE R15, `(.L_x_109) ;  /* 0x000000000f087348 */ /* 0x000fea0003c00000 */
[----:B------:R0:W1:Y:S02]  /*dc00*/  SHFL.IDX P6, R14, R13, R12, R11 ;  /* 0x0000000c0d0e7389 */ /* 0x00006400000c000b */
[----:B01----:R-:W-:Y:S01]  /*dc10*/  ENDCOLLECTIVE ;  /* 0x000000000000791b */ /* 0x003fe20003800000 */
.L_x_109:
[----:B------:R-:W-:-:S05]  /*dc20*/  @P0 IMAD.X R3, RZ, RZ, R4, P1 ;  /* 0x000000ffff030224 */ /* 0x000fca00008e0604 */
[----:B------:R-:W-:Y:S01]  /*dc30*/  @!PT LDS RZ, [RZ] ;  /* 0x00000000fffff984 */ /* 0x000fe20000000800 */
[----:B------:R-:W-:Y:S01]  /*dc40*/  @!PT LDS RZ, [RZ] ;  /* 0x00000000fffff984 */ /* 0x000fe20000000800 */
[----:B------:R-:W-:Y:S01]  /*dc50*/  @!PT LDS RZ, [RZ] ;  /* 0x00000000fffff984 */ /* 0x000fe20000000800 */
[----:B------:R0:W-:Y:S01]  /*dc60*/  @P0 LDGSTS.E.BYPASS.LTC128B.128 [R7+0x23400], desc[UR36][R2.64], !P2 ;  /* 0x2340000002070fae */ /* 0x0001e2000d101d64 */
[----:B------:R-:W-:Y:S01]  /*dc70*/  MOV R13, R0 ;  /* 0x00000000000d7202 */ /* 0x000fe20000000f00 */
[----:B------:R-:W-:-:S07]  /*dc80*/  IMAD.MOV.U32 R4, RZ, RZ, R14 ;  /* 0x000000ffff047224 */ /* 0x000fce00078e000e */
[----:B0-----:R-:W-:Y:S05]  /*dc90*/  WARPSYNC.COLLECTIVE R15, `(.L_x_110) ;  /* 0x000000000f087348 */ /* 0x001fea0003c00000 */
[----:B------:R1:W2:Y:S02]  /*dca0*/  SHFL.IDX P6, R14, R13, R12, R11 ;  /* 0x0000000c0d0e7389 */ /* 0x0002a400000c000b */
[----:B012---:R-:W-:Y:S01]  /*dcb0*/  ENDCOLLECTIVE ;  /* 0x000000000000791b */ /* 0x007fe20003800000 */
.L_x_110:
[----:B------:R-:W-:Y:S05]  /*dcc0*/  BRA `(.L_x_111) ;  /* 0xffffffd400247947 */ /* 0x000fea000383ffff */
.L_x_64:
[----:B------:R-:W-:Y:S01]  /*dcd0*/  IMAD.MOV.U32 R13, RZ, RZ, R5 ;  /* 0x000000ffff0d7224 */ /* 0x000fe200078e0005 */
[----:B------:R-:W-:Y:S01]  /*dce0*/  MOV R11, 0x181f ;  /* 0x0000181f000b7802 */ /* 0x000fe20000000f00 */
[----:B------:R-:W-:Y:S02]  /*dcf0*/  IMAD.MOV.U32 R12, RZ, RZ, RZ ;  /* 0x000000ffff0c7224 */ /* 0x000fe400078e00ff */
[----:B------:R-:W-:Y:S02]  /*dd00*/  IMAD.MOV.U32 R15, RZ, RZ, -0x1 ;  /* 0xffffffffff0f7424 */ /* 0x000fe400078e00ff */
[----:B------:R-:W-:-:S07]  /*dd10*/  IMAD R35, R35, 0x40, R36 ;  /* 0x0000004023237824 */ /* 0x000fce00078e0224 */
[----:B------:R-:W-:Y:S05]  /*dd20*/  WARPSYNC.COLLECTIVE R15, `(.L_x_112) ;  /* 0x000000000f087348 */ /* 0x000fea0003c00000 */
[----:B------:R0:W1:Y:S02]  /*dd30*/  SHFL.IDX P6, R14, R13, R12, R11 ;  /* 0x0000000c0d0e7389 */ /* 0x00006400000c000b */
[----:B01----:R-:W-:Y:S01]  /*dd40*/  ENDCOLLECTIVE ;  /* 0x000000000000791b */ /* 0x003fe20003800000 */
.L_x_112:
[----:B------:R-:W-:Y:S01]  /*dd50*/  VIADD R9, R35, 0x10 ;  /* 0x0000001023097836 */ /* 0x000fe20000000000 */
[----:B------:R-:W-:Y:S01]  /*dd60*/  MOV R13, R4 ;  /* 0x00000004000d7202 */ /* 0x000fe20000000f00 */
[----:B------:R-:W-:-:S07]  /*dd70*/  IMAD.MOV.U32 R2, RZ, RZ, R14 ;  /* 0x000000ffff027224 */ /* 0x000fce00078e000e */
[----:B------:R-:W-:Y:S05]  /*dd80*/  WARPSYNC.COLLECTIVE R15, `(.L_x_113) ;  /* 0x000000000f087348 */ /* 0x000fea0003c00000 */
[----:B------:R0:W1:Y:S02]  /*dd90*/  SHFL.IDX P6, R14, R13, R12, R11 ;  /* 0x0000000c0d0e7389 */ /* 0x00006400000c000b */
[----:B01----:R-:W-:Y:S01]  /*dda0*/  ENDCOLLECTIVE ;  /* 0x000000000000791b */ /* 0x003fe20003800000 */
.L_x_113:
[----:B------:R-:W-:Y:S02]  /*ddb0*/  ULDC UR4, c[0x0][0x288] ;  /* 0x0000a20000047ab9 */ /* 0x000fe40000000800 */
[----:B------:R-:W-:-:S05]  /*ddc0*/  IMAD R0, R0, UR4, RZ ;  /* 0x0000000400007c24 */ /* 0x000fca000f8e02ff */
[----:B------:R-:W-:Y:S01]  /*ddd0*/  ISETP.GE.AND P0, PT, R35, R0, PT ;  /* 0x000000002300720c */ /* 0x000fe20003f06270 */
[----:B------:R-:W-:Y:S01]  /*dde0*/  IMAD.MOV.U32 R13, RZ, RZ, R5 ;  /* 0x000000ffff0d7224 */ /* 0x000fe200078e0005 */
[----:B------:R-:W-:-:S11]  /*ddf0*/  MOV R12, 0x1 ;  /* 0x00000001000c7802 */ /* 0x000fd60000000f00 */
[----:B------:R-:W-:Y:S02]  /*de00*/  @!P0 LEA R7, R30, UR43, 0x1 ;  /* 0x0000002b1e078c11 */ /* 0x000fe4000f8e08ff */
[----:B------:R-:W-:-:S05]  /*de10*/  @!P0 LEA R14, P2, R22, R14, 0x1 ;  /* 0x0000000e160e8211 */ /* 0x000fca00078408ff */
[----:B------:R-:W-:Y:S01]  /*de20*/  @!P0 IMAD.X R3, RZ, RZ, R2, P2 ;  /* 0x000000ffff038224 */ /* 0x000fe200010e0602 */
[----:B------:R-:W-:-:S07]  /*de30*/  @!P0 MOV R2, R14 ;  /* 0x0000000e00028202 */ /* 0x000fce0000000f00 */
[----:B------:R-:W-:Y:S05]  /*de40*/  WARPSYNC.COLLECTIVE R15, `(.L_x_114) ;  /* 0x000000000f087348 */ /* 0x000fea0003c00000 */
[----:B------:R0:W1:Y:S02]  /*de50*/  SHFL.IDX P6, R14, R13, R12, R11 ;  /* 0x0000000c0d0e7389 */ /* 0x00006400000c000b */
[----:B01----:R-:W-:Y:S01]  /*de60*/  ENDCOLLECTIVE ;  /* 0x000000000000791b */ /* 0x003fe20003800000 */
.L_x_114:
[----:B------:R-:W-:Y:S01]  /*de70*/  @!PT LDS RZ, [RZ] ;  /* 0x00000000fffff984 */ /* 0x000fe20000000800 */
[----:B------:R-:W-:Y:S01]  /*de80*/  @!PT LDS RZ, [RZ] ;  /* 0x00000000fffff984 */ /* 0x000fe20000000800 */
[----:B------:R-:W-:Y:S01]  /*de90*/  @!PT LDS RZ, [RZ] ;  /* 0x00000000fffff984 */ /* 0x000fe20000000800 */
[----:B------:R0:W-:Y:S01]  /*dea0*/  @!P0 LDGSTS.E.BYPASS.LTC128B.128 [R7+0x20400], desc[UR36][R2.64], !P1 ;  /* 0x2040000002078fae */ /* 0x0001e2000c901d64 */
[----:B------:R-:W-:Y:S01]  /*deb0*/  ISETP.GE.AND P0, PT, R9, R0, PT ;  /* 0x000000000900720c */ /* 0x000fe20003f06270 */
[----:B------:R-:W-:Y:S02]  /*dec0*/  IMAD.MOV.U32 R13, RZ, RZ, R4 ;  /* 0x000000ffff0d7224 */ /* 0x000fe400078e0004 */
[----:B0-----:R-:W-:-:S10]  /*ded0*/  VIADD R7, R35, 0x20 ;  /* 0x0000002023077836 */ /* 0x001fd40000000000 */
[----:B------:R-:W-:Y:S01]  /*dee0*/  @!P0 LEA R9, R30, UR43, 0x1 ;  /* 0x0000002b1e098c11 */ /* 0x000fe2000f8e08ff */
[----:B------:R-:W-:-:S07]  /*def0*/  IMAD.MOV.U32 R6, RZ, RZ, R14 ;  /* 0x000000ffff067224 */ /* 0x000fce00078e000e */
[----:B------:R-:W-:Y:S05]  /*df00*/  WARPSYNC.COLLECTIVE R15, `(.L_x_115) ;  /* 0x000000000f087348 */ /* 0x000fea0003c00000 */
[----:B------:R0:W1:Y:S02]  /*df10*/  SHFL.IDX P6, R14, R13, R12, R11 ;  /* 0x0000000c0d0e7389 */ /* 0x00006400000c000b */
[----:B01----:R-:W-:Y:S01]  /*df20*/  ENDCOLLECTIVE ;  /* 0x000000000000791b */ /* 0x003fe20003800000 */
.L_x_115:
[----:B------:R-:W-:Y:S01]  /*df30*/  IMAD.MOV.U32 R13, RZ, RZ, R5 ;  /* 0x000000ffff0d7224 */ /* 0x000fe200078e0005 */
[----:B------:R-:W-:Y:S02]  /*df40*/  MOV R12, 0x2 ;  /* 0x00000002000c7802 */ /* 0x000fe40000000f00 */
[----:B------:R-:W-:-:S13]  /*df50*/  @!P0 LEA R2, P2, R22, R14, 0x1 ;  /* 0x0000000e16028211 */ /* 0x000fda00078408ff */
[----:B------:R-:W-:Y:S05]  /*df60*/  WARPSYNC.COLLECTIVE R15, `(.L_x_116) ;  /* 0x000000000f087348 */ /* 0x000fea0003c00000 */
[----:B------:R0:W1:Y:S02]  /*df70*/  SHFL.IDX P6, R14, R13, R12, R11 ;  /* 0x0000000c0d0e7389 */ /* 0x00006400000c000b */
[----:B01----:R-:W-:Y:S01]  /*df80*/  ENDCOLLECTIVE ;  /* 0x000000000000791b */ /* 0x003fe20003800000 */
.L_x_116:
[----:B------:R-:W-:-:S05]  /*df90*/  @!P0 IADD3.X R3, RZ, R6, RZ, P2, !PT ;  /* 0x00000006ff038210 */ /* 0x000fca00017fe4ff */
[----:B------:R-:W-:Y:S01]  /*dfa0*/  @!PT LDS RZ, [RZ] ;  /* 0x00000000fffff984 */ /* 0x000fe20000000800 */
[----:B------:R-:W-:Y:S01]  /*dfb0*/  @!PT LDS RZ, [RZ] ;  /* 0x00000000fffff984 */ /* 0x000fe20000000800 */
[----:B------:R-:W-:Y:S01]  /*dfc0*/  @!PT LDS RZ, [RZ] ;  /* 0x00000000fffff984 */ /* 0x000fe20000000800 */
[----:B------:R0:W-:Y:S01]  /*dfd0*/  @!P0 LDGSTS.E.BYPASS.LTC128B.128 [R9+0x20c00], desc[UR36][R2.64], !P1 ;  /* 0x20c0000002098fae */ /* 0x0001e2000c901d64 */
[----:B------:R-:W-:Y:S01]  /*dfe0*/  ISETP.GE.AND P0, PT, R7, R0, PT ;  /* 0x000000000700720c */ /* 0x000fe20003f06270 */
[----:B------:R-:W-:-:S12]  /*dff0*/  IMAD.MOV.U32 R13, RZ, RZ, R4 ;  /* 0x000000ffff0d7224 */ /* 0x000fd800078e0004 */
[----:B------:R-:W-:Y:S01]  /*e000*/  @!P0 LEA R7, R30, UR43, 0x1 ;  /* 0x0000002b1e078c11 */ /* 0x000fe2000f8e08ff */
[----:B0-----:R-:W-:-:S07]  /*e010*/  IMAD.MOV.U32 R6, RZ, RZ, R14 ;  /* 0x000000ffff067224 */ /* 0x001fce00078e000e */
[----:B------:R-:W-:Y:S05]  /*e020*/  WARPSYNC.COLLECTIVE R15, `(.L_x_117) ;  /* 0x000000000f087348 */ /* 0x000fea0003c00000 */
[----:B------:R0:W1:Y:S02]  /*e030*/  SHFL.IDX P6, R14, R13, R12, R11 ;  /* 0x0000000c0d0e7389 */ /* 0x00006400000c000b */
[----:B01----:R-:W-:Y:S01]  /*e040*/  ENDCOLLECTIVE ;  /* 0x000000000000791b */ /* 0x003fe20003800000 */
.L_x_117:
[----:B------:R-:W-:Y:S02]  /*e050*/  IMAD.MOV.U32 R13, RZ, RZ, R5 ;  /* 0x000000ffff0d7224 */ /* 0x000fe400078e0005 */
[----:B------:R-:W-:Y:S01]  /*e060*/  IMAD.MOV.U32 R12, RZ, RZ, 0x3 ;  /* 0x00000003ff0c7424 */ /* 0x000fe200078e00ff */
[----:B------:R-:W-:-:S13]  /*e070*/  @!P0 LEA R2, P2, R22, R14, 0x1 ;  /* 0x0000000e16028211 */ /* 0x000fda00078408ff */
[----:B------:R-:W-:Y:S05]  /*e080*/  WARPSYNC.COLLECTIVE R15, `(.L_x_118) ;  /* 0x000000000f087348 */ /* 0x000fea0003c00000 */
[----:B------:R0:W1:Y:S02]  /*e090*/  SHFL.IDX P6, R14, R13, R12, R11 ;  /* 0x0000000c0d0e7389 */ /* 0x00006400000c000b */
[----:B01----:R-:W-:Y:S01]  /*e0a0*/  ENDCOLLECTIVE ;  /* 0x000000000000791b */ /* 0x003fe20003800000 */
.L_x_118:
[----:B------:R-:W-:-:S05]  /*e0b0*/  @!P0 IADD3.X R3, RZ, R6, RZ, P2, !PT ;  /* 0x00000006ff038210 */ /* 0x000fca00017fe4ff */
[----:B------:R-:W-:Y:S01]  /*e0c0*/  @!PT LDS RZ, [RZ] ;  /* 0x00000000fffff984 */ /* 0x000fe20000000800 */
[----:B------:R-:W-:Y:S01]  /*e0d0*/  @!PT LDS RZ, [RZ] ;  /* 0x00000000fffff984 */ /* 0x000fe20000000800 */
[----:B------:R-:W-:Y:S01]  /*e0e0*/  @!PT LDS RZ, [RZ] ;  /* 0x00000000fffff984 */ /* 0x000fe20000000800 */
[----:B------:R0:W-:Y:S01]  /*e0f0*/  @!P0 LDGSTS.E.BYPASS.LTC128B.128 [R7+0x21400], desc[UR36][R2.64], !P1 ;  /* 0x2140000002078fae */ /* 0x0001e2000c901d64 */
[----:B------:R-:W-:Y:S01]  /*e100*/  IMAD.MOV.U32 R13, RZ, RZ, R4 ;  /* 0x000000ffff0d7224 */ /* 0x000fe200078e0004 */
[----:B------:R-:W-:-:S07]  /*e110*/  MOV R6, R14 ;  /* 0x0000000e00067202 */ /* 0x000fce0000000f00 */
[----:B0-----:R-:W-:Y:S05]  /*e120*/  WARPSYNC.COLLECTIVE R15, `(.L_x_119) ;  /* 0x000000000f087348 */ /* 0x001fea0003c00000 */
[----:B------:R1:W2:Y:S02]  /*e130*/  SHFL.IDX P6, R14, R13, R12, R11 ;  /* 0x0000000c0d0e7389 */ /* 0x0002a400000c000b */
[----:B012---:R-:W-:Y:S01]  /*e140*/  ENDCOLLECTIVE ;  /* 0x000000000000791b */ /* 0x007fe20003800000 */
.L_x_119:
[----:B------:R-:W-:Y:S05]  /*e150*/  BRA `(.L_x_120) ;  /* 0xffffffd400c47947 */ /* 0x000fea000383ffff */
.L_x_65:
[----:B0-----:R-:W-:-:S04]  /*e160*/  IMAD.U32 R3, RZ, RZ, UR43 ;  /* 0x0000002bff037e24 */ /* 0x001fc8000f8e00ff */
[----:B------:R0:W1:Y:S03]  /*e170*/  SYNCS.PHASECHK.TRANS64.TRYWAIT P0, [R3+URZ+0x28c20], R0 ;  /* 0x028c2000030075a7 */ /* 0x000066000800017f */
[----:B-1----:R-:W-:Y:S05]  /*e180*/  @!P0 NANOSLEEP.SYNCS 0x989680 ;  /* 0x009896800000895d */ /* 0x002fea0003900000 */
[----:B------:R-:W1:Y:S02]  /*e190*/  @!P0 SYNCS.PHASECHK.TRANS64 P0, [R3+URZ+0x28c20], R0 ;  /* 0x028c2000030085a7 */ /* 0x000e64000800007f */
[----:B-1----:R-:W-:Y:S05]  /*e1a0*/  @!P0 BRA `(.L_x_65) ;  /* 0xfffffffc00ec8947 */ /* 0x002fea000383ffff */
[----:B------:R-:W-:Y:S05]  /*e1b0*/  BRA `(.L_x_121) ;  /* 0xffffffd400f47947 */ /* 0x000fea000383ffff */
.L_x_67:
[----:B0-----:R-:W-:-:S04]  /*e1c0*/  MOV R3, UR43 ;  /* 0x0000002b00037c02 */ /* 0x001fc80008000f00 */
[----:B------:R0:W1:Y:S03]  /*e1d0*/  SYNCS.PHASECHK.TRANS64.TRYWAIT P0, [R3+URZ+0x28c60], R0 ;  /* 0x028c6000030075a7 */ /* 0x000066000800017f */
[----:B-1----:R-:W-:Y:S05]  /*e1e0*/  @!P0 NANOSLEEP.SYNCS 0x989680 ;  /* 0x009896800000895d */ /* 0x002fea0003900000 */
[----:B------:R-:W1:Y:S02]  /*e1f0*/  @!P0 SYNCS.PHASECHK.TRANS64 P0, [R3+URZ+0x28c60], R0 ;  /* 0x028c6000030085a7 */ /* 0x000e64000800007f */
[----:B-1----:R-:W-:Y:S05]  /*e200*/  @!P0 BRA `(.L_x_67) ;  /* 0xfffffffc00ec8947 */ /* 0x002fea000383ffff */
[----:B------:R-:W-:Y:S05]  /*e210*/  BRA `(.L_x_122) ;  /* 0xffffffd400f07947 */ /* 0x000fea000383ffff */
.L_x_68:
[----:B------:R-:W-:Y:S01]  /*e220*/  BSSY B0, `(.L_x_123) ;  /* 0x0000008000007945 */ /* 0x000fe20003800000 */
[----:B------:R-:W-:Y:S01]  /*e230*/  IMAD.MOV.U32 R13, RZ, RZ, R6 ;  /* 0x000000ffff0d7224 */ /* 0x000fe200078e0006 */
[----:B------:R-:W-:Y:S01]  /*e240*/  MOV R11, 0x181f ;  /* 0x0000181f000b7802 */ /* 0x000fe20000000f00 */
[----:B------:R-:W-:Y:S02]  /*e250*/  IMAD.MOV.U32 R12, RZ, RZ, RZ ;  /* 0x000000ffff0c7224 */ /* 0x000fe400078e00ff */
[----:B------:R-:W-:-:S07]  /*e260*/  IMAD.MOV.U32 R15, RZ, RZ, -0x1 ;  /* 0xffffffffff0f7424 */ /* 0x000fce00078e00ff */
[----:B------:R-:W-:Y:S05]  /*e270*/  WARPSYNC.COLLECTIVE R15, `(.L_x_124) ;  /* 0x000000000f087348 */ /* 0x000fea0003c00000 */
[----:B------:R0:W1:Y:S02]  /*e280*/  SHFL.IDX P6, R14, R13, R12, R11 ;  /* 0x0000000c0d0e7389 */ /* 0x00006400000c000b */
[----:B01----:R-:W-:Y:S01]  /*e290*/  ENDCOLLECTIVE ;  /* 0x000000000000791b */ /* 0x003fe20003800000 */
.L_x_124:
[----:B------:R-:W-:Y:S05]  /*e2a0*/  BSYNC B0 ;  /* 0x0000000000007941 */ /* 0x000fea0003800000 */
.L_x_123:
[----:B------:R-:W-:Y:S01]  /*e2b0*/  MOV R13, R0 ;  /* 0x00000000000d7202 */ /* 0x000fe20000000f00 */
[----:B------:R-:W-:Y:S01]  /*e2c0*/  IMAD.MOV.U32 R12, RZ, RZ, RZ ;  /* 0x000000ffff0c7224 */ /* 0x000fe200078e00ff */
[----:B------:R-:W-:Y:S01]  /*e2d0*/  MOV R15, 0xffffffff ;  /* 0xffffffff000f7802 */ /* 0x000fe20000000f00 */
[----:B------:R-:W-:Y:S01]  /*e2e0*/  IMAD.MOV.U32 R11, RZ, RZ, 0x181f ;  /* 0x0000181fff0b7424 */ /* 0x000fe200078e00ff */
[----:B------:R-:W-:Y:S01]  /*e2f0*/  LOP3.LUT R4, R17, 0x1, RZ, 0xc0, !PT ;  /* 0x0000000111047812 */ /* 0x000fe200078ec0ff */
[----:B------:R-:W-:Y:S01]  /*e300*/  IMAD.MOV.U32 R3, RZ, RZ, R14 ;  /* 0x000000ffff037224 */ /* 0x000fe200078e000e */
[----:B------:R-:W-:Y:S01]  /*e310*/  LEA R7, R30, UR43, 0x1 ;  /* 0x0000002b1e077c11 */ /* 0x000fe2000f8e08ff */
[----:B------:R-:W-:-:S07]  /*e320*/  IMAD.SHL.U32 R8, R22, 0x2, RZ ;  /* 0x0000000216087824 */ /* 0x000fce00078e00ff */
[----:B------:R-:W-:Y:S05]  /*e330*/  WARPSYNC.COLLECTIVE R15, `(.L_x_125) ;  /* 0x000000000f087348 */ /* 0x000fea0003c00000 */
[----:B------:R0:W1:Y:S02]  /*e340*/  SHFL.IDX P6, R14, R13, R12, R11 ;  /* 0x0000000c0d0e7389 */ /* 0x00006400000c000b */
[----:B01----:R-:W-:Y:S01]  /*e350*/  ENDCOLLECTIVE ;  /* 0x000000000000791b */ /* 0x003fe20003800000 */
.L_x_125:
[----:B------:R-:W-:Y:S02]  /*e360*/  ISETP.NE.U32.AND P1, PT, R4, 0x1, PT ;  /* 0x000000010400780c */ /* 0x000fe40003f25070 */
[C---:B------:R-:W-:Y:S02]  /*e370*/  LOP3.LUT P5, RZ, R17.reuse, 0x2, RZ, 0xc0, !PT ;  /* 0x0000000211ff7812 */ /* 0x040fe400078ac0ff */
[C---:B------:R-:W-:Y:S02]  /*e380*/  LOP3.LUT P4, RZ, R17.reuse, 0x4, RZ, 0xc0, !PT ;  /* 0x0000000411ff7812 */ /* 0x040fe4000788c0ff */
[C---:B------:R-:W-:Y:S02]  /*e390*/  LOP3.LUT P3, RZ, R17.reuse, 0x8, RZ, 0xc0, !PT ;  /* 0x0000000811ff7812 */ /* 0x040fe4000786c0ff */
[----:B------:R-:W-:Y:S02]  /*e3a0*/  LOP3.LUT P2, RZ, R17, 0x10, RZ, 0xc0, !PT ;  /* 0x0000001011ff7812 */ /* 0x000fe4000784c0ff */
[----:B------:R-:W-:-:S02]  /*e3b0*/  LOP3.LUT R16, R16, 0xfffffeff, RZ, 0xc0, !PT ;  /* 0xfffffeff10107812 */ /* 0x000fc400078ec0ff */
[----:B------:R-:W-:Y:S01]  /*e3c0*/  PRMT R4, R17, 0x8880, RZ ;  /* 0x0000888011047816 */ /* 0x000fe200000000ff */
[----:B------:R-:W-:Y:S01]  /*e3d0*/  IMAD.MOV.U32 R12, RZ, RZ, 0x1 ;  /* 0x00000001ff0c7424 */ /* 0x000fe200078e00ff */
[----:B------:R-:W-:Y:S02]  /*e3e0*/  @P1 LOP3.LUT R16, R16, 0x100, RZ, 0xfc, !PT ;  /* 0x0000010010101812 */ /* 0x000fe400078efcff */
[----:B------:R-:W-:Y:S02]  /*e3f0*/  MOV R13, R6 ;  /* 0x00000006000d7202 */ /* 0x000fe40000000f00 */
[----:B------:R-:W-:Y:S02]  /*e400*/  LOP3.LUT R16, R16, 0xfffffdff, RZ, 0xc0, !PT ;  /* 0xfffffdff10107812 */ /* 0x000fe400078ec0ff */
[----:B------:R-:W-:-:S05]  /*e410*/  IADD3 R2, P0, R14, R8, RZ ;  /* 0x000000080e027210 */ /* 0x000fca0007f1e0ff */
[----:B------:R-:W-:Y:S01]  /*e420*/  IMAD.X R3, RZ, RZ, R3, P0 ;  /* 0x000000ffff037224 */ /* 0x000fe200000e0603 */
[----:B------:R-:W-:Y:S02]  /*e430*/  ISETP.LT.OR P0, PT, R18, 0x1, P1 ;  /* 0x000000011200780c */ /* 0x000fe40000f01670 */
[----:B------:R-:W-:-:S11]  /*e440*/  LOP3.LUT P1, RZ, R17, 0x20, RZ, 0xc0, !PT ;  /* 0x0000002011ff7812 */ /* 0x000fd6000782c0ff */
[----:B------:R-:W-:Y:S01]  /*e450*/  @!PT LDS RZ, [RZ] ;  /* 0x00000000fffff984 */ /* 0x000fe20000000800 */
[----:B------:R-:W-:Y:S01]  /*e460*/  @!PT LDS RZ, [RZ] ;  /* 0x00000000fffff984 */ /* 0x000fe20000000800 */
[----:B------:R-:W-:Y:S01]  /*e470*/  @!PT LDS RZ, [RZ] ;  /* 0x00000000fffff984 */ /* 0x000fe20000000800 */
        /* <DEDUP_REMOVED lines=12> */
[----:B------:R-:W-:-:S13]  /*e540*/  ISETP.LT.OR P6, PT, R18, 0x1, !P0 ;  /* 0x000000011200780c */ /* 0x000fda00047c1670 */
[----:B------:R0:W-:Y:S01]  /*e550*/  LDGSTS.E.BYPASS.LTC128B.128 [R7+0xc400], desc[UR36][R2.64+0x300], !P6 ;  /* 0x0c40030002077fae */ /* 0x0001e2000f101d64 */
[----:B------:R-:W-:Y:S01]  /*e560*/  ISETP.GT.AND P6, PT, R4, -0x1, PT ;  /* 0xffffffff0400780c */ /* 0x000fe20003fc4270 */
[----:B------:R-:W-:-:S12]  /*e570*/  IMAD.MOV.U32 R4, RZ, RZ, RZ ;  /* 0x000000ffff047224 */ /* 0x000fd800078e00ff */
[----:B------:R-:W-:Y:S02]  /*e580*/  @P6 LOP3.LUT R16, R16, 0x200, RZ, 0xfc, !PT ;  /* 0x0000020010106812 */ /* 0x000fe400078efcff */
[----:B------:R-:W-:-:S13]  /*e590*/  ISETP.LT.OR P6, PT, R18, 0x1, P6 ;  /* 0x000000011200780c */ /* 0x000fda00037c1670 */
[----:B------:R0:W-:Y:S02]  /*e5a0*/  LDGSTS.E.BYPASS.LTC128B.128 [R7+0xe400], desc[UR36][R2.64+0x380], !P6 ;  /* 0x0e40038002077fae */ /* 0x0001e4000f101d64 */
[----:B0-----:R-:W-:Y:S05]  /*e5b0*/  WARPSYNC.COLLECTIVE R15, `(.L_x_126) ;  /* 0x000000000f087348 */ /* 0x001fea0003c00000 */
[----:B------:R1:W2:Y:S02]  /*e5c0*/  SHFL.IDX P6, R14, R13, R12, R11 ;  /* 0x0000000c0d0e7389 */ /* 0x0002a400000c000b */
[----:B012---:R-:W-:Y:S01]  /*e5d0*/  ENDCOLLECTIVE ;  /* 0x000000000000791b */ /* 0x007fe20003800000 */
.L_x_126:
[----:B------:R-:W-:Y:S01]  /*e5e0*/  MOV R13, R0 ;  /* 0x00000000000d7202 */ /* 0x000fe20000000f00 */
[----:B------:R-:W-:-:S07]  /*e5f0*/  IMAD.MOV.U32 R5, RZ, RZ, R14 ;  /* 0x000000ffff057224 */ /* 0x000fce00078e000e */
[----:B------:R-:W-:Y:S05]  /*e600*/  WARPSYNC.COLLECTIVE R15, `(.L_x_127) ;  /* 0x000000000f087348 */ /* 0x000fea0003c00000 */
[----:B------:R0:W1:Y:S02]  /*e610*/  SHFL.IDX P6, R14, R13, R12, R11 ;  /* 0x0000000c0d0e7389 */ /* 0x00006400000c000b */
[----:B01----:R-:W-:Y:S01]  /*e620*/  ENDCOLLECTIVE ;  /* 0x000000000000791b */ /* 0x003fe20003800000 */
.L_x_127:
[----:B------:R-:W-:Y:S01]  /*e630*/  IMAD.MOV.U32 R13, RZ, RZ, R6 ;  /* 0x000000ffff0d7224 */ /* 0x000fe200078e0006 */
[----:B------:R-:W-:Y:S02]  /*e640*/  MOV R12, 0x2 ;  /* 0x00000002000c7802 */ /* 0x000fe40000000f00 */
[----:B------:R-:W-:-:S05]  /*e650*/  IADD3 R2, P6, R14, R8, RZ ;  /* 0x000000080e027210 */ /* 0x000fca0007fde0ff */
[----:B------:R-:W-:Y:S01]  /*e660*/  IMAD.X R3, RZ, RZ, R5, P6 ;  /* 0x000000ffff037224 */ /* 0x000fe200030e0605 */
[----:B------:R-:W-:-:S04]  /*e670*/  LOP3.LUT P6, RZ, R16, 0x100, RZ, 0xc0, !PT ;  /* 0x0000010010ff7812 */ /* 0x000fc800078cc0ff */
[----:B------:R-:W-:-:S13]  /*e680*/  ISETP.LT.OR P6, PT, R18, 0x11, P6 ;  /* 0x000000111200780c */ /* 0x000fda00037c1670 */
        /* <DEDUP_REMOVED lines=18> */
[----:B------:R0:W-:Y:S02]  /*e7b0*/  LDGSTS.E.BYPASS.LTC128B.128 [R7+0xec00], desc[UR36][R2.64+0x380], !P6 ;  /* 0x0ec0038002077fae */ /* 0x0001e4000f101d64 */
[----:B0-----:R-:W-:Y:S05]  /*e7c0*/  WARPSYNC.COLLECTIVE R15, `(.L_x_128) ;  /* 0x000000000f087348 */ /* 0x001fea0003c00000 */
[----:B------:R1:W2:Y:S02]  /*e7d0*/  SHFL.IDX P6, R14, R13, R12, R11 ;  /* 0x0000000c0d0e7389 */ /* 0x0002a400000c000b */
[----:B012---:R-:W-:Y:S01]  /*e7e0*/  ENDCOLLECTIVE ;  /* 0x000000000000791b */ /* 0x007fe20003800000 */
.L_x_128:
[----:B------:R-:W-:Y:S02]  /*e7f0*/  IMAD.MOV.U32 R13, RZ, RZ, R0 ;  /* 0x000000ffff0d7224 */ /* 0x000fe400078e0000 */
[----:B------:R-:W-:-:S07]  /*e800*/  IMAD.MOV.U32 R9, RZ, RZ, R14 ;  /* 0x000000ffff097224 */ /* 0x000fce00078e000e */
[----:B------:R-:W-:Y:S05]  /*e810*/  WARPSYNC.COLLECTIVE R15, `(.L_x_129) ;  /* 0x000000000f087348 */ /* 0x000fea0003c00000 */
[----:B------:R0:W1:Y:S02]  /*e820*/  SHFL.IDX P6, R14, R13, R12, R11 ;  /* 0x0000000c0d0e7389 */ /* 0x00006400000c000b */
[----:B01----:R-:W-:Y:S01]  /*e830*/  ENDCOLLECTIVE ;  /* 0x000000000000791b */ /* 0x003fe20003800000 */
.L_x_129:
[----:B------:R-:W-:Y:S02]  /*e840*/  IMAD.MOV.U32 R13, RZ, RZ, R6 ;  /* 0x000000ffff0d7224 */ /* 0x000fe400078e0006 */
[----:B------:R-:W-:Y:S01]  /*e850*/  IMAD.MOV.U32 R12, RZ, RZ, 0x3 ;  /* 0x00000003ff0c7424 */ /* 0x000fe200078e00ff */
[----:B------:R-:W-:-:S04]  /*e860*/  IADD3 R2, P6, R14, R8, RZ ;  /* 0x000000080e027210 */ /* 0x000fc80007fde0ff */
[----:B------:R-:W-:Y:S02]  /*e870*/  IADD3.X R3, RZ, R9, RZ, P6, !PT ;  /* 0x00000009ff037210 */ /* 0x000fe400037fe4ff */
        /* <DEDUP_REMOVED lines=24> */
.L_x_130:
[----:B------:R-:W-:Y:S01]  /*ea00*/  IMAD.MOV.U32 R13, RZ, RZ, R0 ;  /* 0x000000ffff0d7224 */ /* 0x000fe200078e0000 */
[----:B------:R-:W-:-:S07]  /*ea10*/  MOV R6, R14 ;  /* 0x0000000e00067202 */ /* 0x000fce0000000f00 */
[----:B------:R-:W-:Y:S05]  /*ea20*/  WARPSYNC.COLLECTIVE R15, `(.L_x_131) ;  /* 0x000000000f087348 */ /* 0x000fea0003c00000 */
[----:B------:R0:W1:Y:S02]  /*ea30*/  SHFL.IDX P6, R14, R13, R12, R11 ;  /* 0x0000000c0d0e7389 */ /* 0x00006400000c000b */
[----:B01----:R-:W-:Y:S01]  /*ea40*/  ENDCOLLECTIVE ;  /* 0x000000000000791b */ /* 0x003fe20003800000 */
.L_x_131:
[----:B------:R-:W-:Y:S05]  /*ea50*/  BRA `(.L_x_132) ;  /* 0xffffffd400847947 */ /* 0x000fea000383ffff */
.L_x_75:
[----:B-1----:R1:W2:Y:S02]  /*ea60*/  SYNCS.PHASECHK.TRANS64.TRYWAIT P0, [R10+URZ+0x28c40], R20 ;  /* 0x028c40140a0075a7 */ /* 0x0022a4000800017f */
[----:B--2---:R-:W-:Y:S05]  /*ea70*/  @!P0 NANOSLEEP.SYNCS 0x989680 ;  /* 0x009896800000895d */ /* 0x004fea0003900000 */
[----:B------:R-:W2:Y:S02]  /*ea80*/  @!P0 SYNCS.PHASECHK.TRANS64 P0, [R10+URZ+0x28c40], R20 ;  /* 0x028c40140a0085a7 */ /* 0x000ea4000800007f */
[----:B--2---:R-:W-:Y:S05]  /*ea90*/  @!P0 BRA `(.L_x_75) ;  /* 0xfffffffc00f08947 */ /* 0x004fea000383ffff */
[----:B------:R-:W-:Y:S05]  /*eaa0*/  BRA `(.L_x_133) ;  /* 0xffffffd800bc7947 */ /* 0x000fea000383ffff */
.L_x_76:
[----:B------:R-:W-:Y:S01]  /*eab0*/  BSSY B1, `(.L_x_134) ;  /* 0x0000008000017945 */ /* 0x000fe20003800000 */
[----:B------:R-:W-:Y:S01]  /*eac0*/  MOV R13, R29 ;  /* 0x0000001d000d7202 */ /* 0x000fe20000000f00 */
[----:B------:R-:W-:Y:S01]  /*ead0*/  IMAD.MOV.U32 R12, RZ, RZ, RZ ;  /* 0x000000ffff0c7224 */ /* 0x000fe200078e00ff */
[----:B------:R-:W-:Y:S01]  /*eae0*/  MOV R15, 0xffffffff ;  /* 0xffffffff000f7802 */ /* 0x000fe20000000f00 */
[----:B------:R-:W-:-:S07]  /*eaf0*/  IMAD.MOV.U32 R11, RZ, RZ, 0x181f ;  /* 0x0000181fff0b7424 */ /* 0x000fce00078e00ff */
[----:B-1----:R-:W-:Y:S05]  /*eb00*/  WARPSYNC.COLLECTIVE R15, `(.L_x_135) ;  /* 0x000000000f087348 */ /* 0x002fea0003c00000 */
[----:B------:R0:W2:Y:S02]  /*eb10*/  SHFL.IDX P6, R14, R13, R12, R11 ;  /* 0x0000000c0d0e7389 */ /* 0x0000a400000c000b */
[----:B012---:R-:W-:Y:S01]  /*eb20*/  ENDCOLLECTIVE ;  /* 0x000000000000791b */ /* 0x007fe20003800000 */
.L_x_135:
[----:B------:R-:W-:Y:S05]  /*eb30*/  BSYNC B1 ;  /* 0x0000000000017941 */ /* 0x000fea0003800000 */
.L_x_134:
[----:B------:R-:W-:Y:S01]  /*eb40*/  IMAD.MOV.U32 R13, RZ, RZ, R26 ;  /* 0x000000ffff0d7224 */ /* 0x000fe200078e001a */
[----:B------:R-:W-:Y:S01]  /*eb50*/  MOV R12, RZ ;  /* 0x000000ff000c7202 */ /* 0x000fe20000000f00 */
[----:B------:R-:W-:Y:S01]  /*eb60*/  IMAD.MOV.U32 R11, RZ, RZ, 0x181f ;  /* 0x0000181fff0b7424 */ /* 0x000fe200078e00ff */
[----:B------:R-:W-:Y:S01]  /*eb70*/  LEA R27, R17, UR43, 0x1 ;  /* 0x0000002b111b7c11 */ /* 0x000fe2000f8e08ff */
[----:B------:R-:W-:Y:S02]  /*eb80*/  IMAD.MOV.U32 R15, RZ, RZ, -0x1 ;  /* 0xffffffffff0f7424 */ /* 0x000fe400078e00ff */
[----:B------:R-:W-:-:S07]  /*eb90*/  IMAD.MOV.U32 R3, RZ, RZ, R14 ;  /* 0x000000ffff037224 */ /* 0x000fce00078e000e */
[----:B------:R-:W-:Y:S05]  /*eba0*/  WARPSYNC.COLLECTIVE R15, `(.L_x_136) ;  /* 0x000000000f087348 */ /* 0x000fea0003c00000 */
[----:B------:R0:W1:Y:S02]  /*ebb0*/  SHFL.IDX P6, R14, R13, R12, R11 ;  /* 0x0000000c0d0e7389 */ /* 0x00006400000c000b */
[----:B01----:R-:W-:Y:S01]  /*ebc0*/  ENDCOLLECTIVE ;  /* 0x000000000000791b */ /* 0x003fe20003800000 */
.L_x_136:
[----:B------:R-:W-:Y:S02]  /*ebd0*/  IMAD.MOV.U32 R13, RZ, RZ, R29 ;  /* 0x000000ffff0d7224 */ /* 0x000fe400078e001d */
[----:B------:R-:W-:Y:S01]  /*ebe0*/  IMAD.MOV.U32 R12, RZ, RZ, 0x1 ;  /* 0x00000001ff0c7424 */ /* 0x000fe200078e00ff */
[----:B------:R-:W-:-:S13]  /*ebf0*/  IADD3 R2, P0, R14, R8, RZ ;  /* 0x000000080e027210 */ /* 0x000fda0007f1e0ff */
[----:B------:R-:W-:Y:S05]  /*ec00*/  WARPSYNC.COLLECTIVE R15, `(.L_x_137) ;  /* 0x000000000f087348 */ /* 0x000fea0003c00000 */
[----:B------:R0:W1:Y:S02]  /*ec10*/  SHFL.IDX P6, R14, R13, R12, R11 ;  /* 0x0000000c0d0e7389 */ /* 0x00006400000c000b */
[----:B01----:R-:W-:Y:S01]  /*ec20*/  ENDCOLLECTIVE ;  /* 0x000000000000791b */ /* 0x003fe20003800000 */
.L_x_137:
[----:B------:R-:W-:-:S05]  /*ec30*/  IADD3.X R3, RZ, R3, RZ, P0, !PT ;  /* 0x00000003ff037210 */ /* 0x000fca00007fe4ff */
[----:B------:R-:W-:Y:S01]  /*ec40*/  @!PT LDS RZ, [RZ] ;  /* 0x00000000fffff984 */ /* 0x000fe20000000800 */
[----:B------:R-:W-:Y:S01]  /*ec50*/  @!PT LDS RZ, [RZ] ;  /* 0x00000000fffff984 */ /* 0x000fe20000000800 */
[----:B------:R-:W-:Y:S01]  /*ec60*/  @!PT LDS RZ, [RZ] ;  /* 0x00000000fffff984 */ /* 0x000fe20000000800 */
[----:B------:R0:W-:Y:S01]  /*ec70*/  LDGSTS.E.BYPASS.LTC128B.128 [R27+0x22400], desc[UR36][R2.64], !P1 ;  /* 0x22400000021b7fae */ /* 0x0001e2000c901d64 */
[----:B------:R-:W-:Y:S01]  /*ec80*/  IMAD.MOV.U32 R13, RZ, RZ, R26 ;  /* 0x000000ffff0d7224 */ /* 0x000fe200078e001a */
[----:B0-----:R-:W-:-:S07]  /*ec90*/  MOV R3, R14 ;  /* 0x0000000e00037202 */ /* 0x001fce0000000f00 */
[----:B------:R-:W-:Y:S05]  /*eca0*/  WARPSYNC.COLLECTIVE R15, `(.L_x_138) ;  /* 0x000000000f087348 */ /* 0x000fea0003c00000 */
[----:B------:R0:W1:Y:S02]  /*ecb0*/  SHFL.IDX P6, R14, R13, R12, R11 ;  /* 0x0000000c0d0e7389 */ /* 0x00006400000c000b */
[----:B01----:R-:W-:Y:S01]  /*ecc0*/  ENDCOLLECTIVE ;  /* 0x000000000000791b */ /* 0x003fe20003800000 */
.L_x_138:
[----:B------:R-:W-:Y:S01]  /*ecd0*/  MOV R13, R29 ;  /* 0x0000001d000d7202 */ /* 0x000fe20000000f00 */
[----:B------:R-:W-:Y:S01]  /*ece0*/  IMAD.MOV.U32 R12, RZ, RZ, 0x2 ;  /* 0x00000002ff0c7424 */ /* 0x000fe200078e00ff */
[----:B------:R-:W-:-:S13]  /*ecf0*/  IADD3 R2, P0, R14, R8, RZ ;  /* 0x000000080e027210 */ /* 0x000fda0007f1e0ff */
[----:B------:R-:W-:Y:S05]  /*ed00*/  WARPSYNC.COLLECTIVE R15, `(.L_x_139) ;  /* 0x000000000f087348 */ /* 0x000fea0003c00000 */
[----:B------:R0:W1:Y:S02]  /*ed10*/  SHFL.IDX P6, R14, R13, R12, R11 ;  /* 0x0000000c0d0e7389 */ /* 0x00006400000c000b */
[----:B01----:R-:W-:Y:S01]  /*ed20*/  ENDCOLLECTIVE ;  /* 0x000000000000791b */ /* 0x003fe20003800000 */
.L_x_139:
[----:B------:R-:W-:-:S05]  /*ed30*/  IMAD.X R3, RZ, RZ, R3, P0 ;  /* 0x000000ffff037224 */ /* 0x000fca00000e0603 */
[----:B------:R-:W-:Y:S01]  /*ed40*/  @!PT LDS RZ, [RZ] ;  /* 0x00000000fffff984 */ /* 0x000fe20000000800 */
[----:B------:R-:W-:Y:S01]  /*ed50*/  @!PT LDS RZ, [RZ] ;  /* 0x00000000fffff984 */ /* 0x000fe20000000800 */
[----:B------:R-:W-:Y:S01]  /*ed60*/  @!PT LDS RZ, [RZ] ;  /* 0x00000000fffff984 */ /* 0x000fe20000000800 */
[----:B------:R0:W-:Y:S01]  /*ed70*/  LDGSTS.E.BYPASS.LTC128B.128 [R27+0x22c00], desc[UR36][R2.64], !P1 ;  /* 0x22c00000021b7fae */ /* 0x0001e2000c901d64 */
[----:B------:R-:W-:Y:S01]  /*ed80*/  MOV R13, R26 ;  /* 0x0000001a000d7202 */ /* 0x000fe20000000f00 */
[----:B0-----:R-:W-:-:S07]  /*ed90*/  IMAD.MOV.U32 R3, RZ, RZ, R14 ;  /* 0x000000ffff037224 */ /* 0x001fce00078e000e */
[----:B------:R-:W-:Y:S05]  /*eda0*/  WARPSYNC.COLLECTIVE R15, `(.L_x_140) ;  /* 0x000000000f087348 */ /* 0x000fea0003c00000 */
[----:B------:R0:W1:Y:S02]  /*edb0*/  SHFL.IDX P6, R14, R13, R12, R11 ;  /* 0x0000000c0d0e7389 */ /* 0x00006400000c000b */
[----:B01----:R-:W-:Y:S01]  /*edc0*/  ENDCOLLECTIVE ;  /* 0x000000000000791b */ /* 0x003fe20003800000 */
.L_x_140:
[----:B------:R-:W-:Y:S01]  /*edd0*/  IMAD.MOV.U32 R13, RZ, RZ, R29 ;  /* 0x000000ffff0d7224 */ /* 0x000fe200078e001d */
[----:B------:R-:W-:Y:S02]  /*ede0*/  MOV R12, 0x3 ;  /* 0x00000003000c7802 */ /* 0x000fe40000000f00 */
[----:B------:R-:W-:-:S13]  /*edf0*/  IADD3 R2, P0, R14, R8, RZ ;  /* 0x000000080e027210 */ /* 0x000fda0007f1e0ff */
[----:B------:R-:W-:Y:S05]  /*ee00*/  WARPSYNC.COLLECTIVE R15, `(.L_x_141) ;  /* 0x000000000f087348 */ /* 0x000fea0003c00000 */
[----:B------:R0:W1:Y:S02]  /*ee10*/  SHFL.IDX P6, R14, R13, R12, R11 ;  /* 0x0000000c0d0e7389 */ /* 0x00006400000c000b */
[----:B01----:R-:W-:Y:S01]  /*ee20*/  ENDCOLLECTIVE ;  /* 0x000000000000791b */ /* 0x003fe20003800000 */
.L_x_141:
[----:B------:R-:W-:-:S05]  /*ee30*/  IMAD.X R3, RZ, RZ, R3, P0 ;  /* 0x000000ffff037224 */ /* 0x000fca00000e0603 */
[----:B------:R-:W-:Y:S01]  /*ee40*/  @!PT LDS RZ, [RZ] ;  /* 0x00000000fffff984 */ /* 0x000fe20000000800 */
[----:B------:R-:W-:Y:S01]  /*ee50*/  @!PT LDS RZ, [RZ] ;  /* 0x00000000fffff984 */ /* 0x000fe20000000800 */
[----:B------:R-:W-:Y:S01]  /*ee60*/  @!PT LDS RZ, [RZ] ;  /* 0x00000000fffff984 */ /* 0x000fe20000000800 */
[----:B------:R0:W-:Y:S01]  /*ee70*/  LDGSTS.E.BYPASS.LTC128B.128 [R27+0x23400], desc[UR36][R2.64], !P1 ;  /* 0x23400000021b7fae */ /* 0x0001e2000c901d64 */
[----:B------:R-:W-:Y:S02]  /*ee80*/  IMAD.MOV.U32 R13, RZ, RZ, R26 ;  /* 0x000000ffff0d7224 */ /* 0x000fe400078e001a */
[----:B------:R-:W-:-:S07]  /*ee90*/  IMAD.MOV.U32 R34, RZ, RZ, R14 ;  /* 0x000000ffff227224 */ /* 0x000fce00078e000e */
[----:B0-----:R-:W-:Y:S05]  /*eea0*/  WARPSYNC.COLLECTIVE R15, `(.L_x_142) ;  /* 0x000000000f087348 */ /* 0x001fea0003c00000 */
[----:B------:R1:W2:Y:S02]  /*eeb0*/  SHFL.IDX P6, R14, R13, R12, R11 ;  /* 0x0000000c0d0e7389 */ /* 0x0002a400000c000b */
[----:B012---:R-:W-:Y:S01]  /*eec0*/  ENDCOLLECTIVE ;  /* 0x000000000000791b */ /* 0x007fe20003800000 */
.L_x_142:
[----:B------:R-:W-:Y:S05]  /*eed0*/  BRA `(.L_x_143) ;  /* 0xffffffd800707947 */ /* 0x000fea000383ffff */
.L_x_81:
[----:B---3--:R3:W4:Y:S02]  /*eee0*/  SYNCS.PHASECHK.TRANS64.TRYWAIT P0, [R10+URZ+0x28c60], R20 ;  /* 0x028c60140a0075a7 */ /* 0x008724000800017f */
[----:B----4-:R-:W-:Y:S05]  /*eef0*/  @!P0 NANOSLEEP.SYNCS 0x989680 ;  /* 0x009896800000895d */ /* 0x010fea0003900000 */
[----:B------:R-:W4:Y:S02]  /*ef00*/  @!P0 SYNCS.PHASECHK.TRANS64 P0, [R10+URZ+0x28c60], R20 ;  /* 0x028c60140a0085a7 */ /* 0x000f24000800007f */
[----:B----4-:R-:W-:Y:S05]  /*ef10*/  @!P0 BRA `(.L_x_81) ;  /* 0xfffffffc00f08947 */ /* 0x010fea000383ffff */
[----:B------:R-:W-:Y:S05]  /*ef20*/  BRA `(.L_x_144) ;  /* 0xffffffd800bc7947 */ /* 0x000fea000383ffff */
.L_x_82:
[----:B------:R-:W-:Y:S01]  /*ef30*/  BSSY B1, `(.L_x_145) ;  /* 0x0000008000017945 */ /* 0x000fe20003800000 */
[----:B------:R-:W-:Y:S01]  /*ef40*/  MOV R13, R19 ;  /* 0x00000013000d7202 */ /* 0x000fe20000000f00 */
[----:B------:R-:W-:Y:S01]  /*ef50*/  IMAD.MOV.U32 R12, RZ, RZ, RZ ;  /* 0x000000ffff0c7224 */ /* 0x000fe200078e00ff */
[----:B------:R-:W-:Y:S01]  /*ef60*/  MOV R15, 0xffffffff ;  /* 0xffffffff000f7802 */ /* 0x000fe20000000f00 */
[----:B------:R-:W-:-:S07]  /*ef70*/  IMAD.MOV.U32 R11, RZ, RZ, 0x181f ;  /* 0x0000181fff0b7424 */ /* 0x000fce00078e00ff */
[----:B-123--:R-:W-:Y:S05]  /*ef80*/  WARPSYNC.COLLECTIVE R15, `(.L_x_146) ;  /* 0x000000000f087348 */ /* 0x00efea0003c00000 */
[----:B------:R0:W4:Y:S02]  /*ef90*/  SHFL.IDX P6, R14, R13, R12, R11 ;  /* 0x0000000c0d0e7389 */ /* 0x00012400000c000b */
[----:B01234-:R-:W-:Y:S01]  /*efa0*/  ENDCOLLECTIVE ;  /* 0x000000000000791b */ /* 0x01ffe20003800000 */
.L_x_146:
[----:B------:R-:W-:Y:S05]  /*efb0*/  BSYNC B1 ;  /* 0x0000000000017941 */ /* 0x000fea0003800000 */
.L_x_145:
[----:B------:R-:W-:Y:S01]  /*efc0*/  MOV R13, R18 ;  /* 0x00000012000d7202 */ /* 0x000fe20000000f00 */
[----:B------:R-:W-:Y:S01]  /*efd0*/  IMAD.MOV.U32 R12, RZ, RZ, RZ ;  /* 0x000000ffff0c7224 */ /* 0x000fe200078e00ff */
[----:B------:R-:W-:Y:S01]  /*efe0*/  MOV R11, 0x181f ;  /* 0x0000181f000b7802 */ /* 0x000fe20000000f00 */
[----:B------:R-:W-:Y:S01]  /*eff0*/  IMAD.MOV.U32 R15, RZ, RZ, -0x1 ;  /* 0xffffffffff0f7424 */ /* 0x000fe200078e00ff */
[----:B------:R-:W-:Y:S01]  /*f000*/  LEA R17, R17, UR43, 0x1 ;  /* 0x0000002b11117c11 */ /* 0x000fe2000f8e08ff */
[----:B------:R-:W-:Y:S01]  /*f010*/  IMAD.MOV.U32 R3, RZ, RZ, R14 ;  /* 0x000000ffff037224 */ /* 0x000fe200078e000e */
[----:B------:R-:W-:-:S13]  /*f020*/  LOP3.LUT P2, RZ, R16, 0x20, RZ, 0xc0, !PT ;  /* 0x0000002010ff7812 */ /* 0x000fda000784c0ff */
[----:B------:R-:W-:Y:S05]  /*f030*/  WARPSYNC.COLLECTIVE R15, `(.L_x_147) ;  /* 0x000000000f087348 */ /* 0x000fea0003c00000 */
[----:B------:R0:W1:Y:S02]  /*f040*/  SHFL.IDX P6, R14, R13, R12, R11 ;  /* 0x0000000c0d0e7389 */ /* 0x00006400000c000b */
[----:B01----:R-:W-:Y:S01]  /*f050*/  ENDCOLLECTIVE ;  /* 0x000000000000791b */ /* 0x003fe20003800000 */
.L_x_147:
[C---:B------:R-:W-:Y:S02]  /*f060*/  LOP3.LUT P1, RZ, R16.reuse, 0x10, RZ, 0xc0, !PT ;  /* 0x0000001010ff7812 */ /* 0x040fe4000782c0ff */
[----:B------:R-:W-:Y:S01]  /*f070*/  P2R R4, PR, RZ, 0x20 ;  /* 0x00000020ff047803 */ /* 0x000fe20000000000 */
[----:B------:R-:W-:Y:S01]  /*f080*/  IMAD.MOV.U32 R13, RZ, RZ, R19 ;  /* 0x000000ffff0d7224 */ /* 0x000fe200078e0013 */
[----:B------:R-:W-:Y:S02]  /*f090*/  MOV R12, 0x1 ;  /* 0x00000001000c7802 */ /* 0x000fe40000000f00 */
[----:B------:R-:W-:Y:S02]  /*f0a0*/  LOP3.LUT P6, RZ, R16, 0x40, RZ, 0xc0, !PT ;  /* 0x0000004010ff7812 */ /* 0x000fe400078cc0ff */
[----:B------:R-:W-:-:S04]  /*f0b0*/  IADD3 R2, P0, R14, R8, RZ ;  /* 0x000000080e027210 */ /* 0x000fc80007f1e0ff */
[----:B------:R-:W-:Y:S02]  /*f0c0*/  IADD3.X R3, RZ, R3, RZ, P0, !PT ;  /* 0x00000003ff037210 */ /* 0x000fe400007fe4ff */
[----:B------:R-:W-:-:S05]  /*f0d0*/  ISETP.NE.U32.AND P0, PT, R28, RZ, PT ;  /* 0x000000ff1c00720c */ /* 0x000fca0003f05070 */
[----:B------:R-:W-:Y:S01]  /*f0e0*/  @!PT LDS RZ, [RZ] ;  /* 0x00000000fffff984 */ /* 0x000fe20000000800 */
[----:B------:R-:W-:Y:S01]  /*f0f0*/  @!PT LDS RZ, [RZ] ;  /* 0x00000000fffff984 */ /* 0x000fe20000000800 */
[----:B------:R-:W-:Y:S01]  /*f100*/  @!PT LDS RZ, [RZ] ;  /* 0x00000000fffff984 */ /* 0x000fe20000000800 */
[----:B------:R0:W-:Y:S08]  /*f110*/  LDGSTS.E.BYPASS.LTC128B.128 [R17+0x400], desc[UR36][R2.64], !P6 ;  /* 0x0040000002117fae */ /* 0x0001f0000f101d64 */
[----:B0-----:R-:W-:Y:S05]  /*f120*/  WARPSYNC.COLLECTIVE R15, `(.L_x_148) ;  /* 0x000000000f087348 */ /* 0x001fea0003c00000 */
[----:B------:R1:W2:Y:S02]  /*f130*/  SHFL.IDX P6, R14, R13, R12, R11 ;  /* 0x0000000c0d0e7389 */ /* 0x0002a400000c000b */
[----:B012---:R-:W-:Y:S01]  /*f140*/  ENDCOLLECTIVE ;  /* 0x000000000000791b */ /* 0x007fe20003800000 */
.L_x_148:
[----:B------:R-:W-:Y:S01]  /*f150*/  @!PT LDS RZ, [RZ] ;  /* 0x00000000fffff984 */ /* 0x000fe20000000800 */
[----:B------:R-:W-:Y:S01]  /*f160*/  @!PT LDS RZ, [RZ] ;  /* 0x00000000fffff984 */ /* 0x000fe20000000800 */
[----:B------:R-:W-:Y:S01]  /*f170*/  @!PT LDS RZ, [RZ] ;  /* 0x00000000fffff984 */ /* 0x000fe20000000800 */
[----:B------:R0:W-:Y:S04]  /*f180*/  LDGSTS.E.BYPASS.LTC128B.128 [R17+0x2400], desc[UR36][R2.64+0x80], !P2 ;  /* 0x0240008002117fae */ /* 0x0001e8000d101d64 */
[----:B------:R0:W-:Y:S01]  /*f190*/  LDGSTS.E.BYPASS.LTC128B.128 [R17+0x4400], desc[UR36][R2.64+0x100], !P1 ;  /* 0x0440010002117fae */ /* 0x0001e2000c901d64 */
[----:B------:R-:W-:-:S03]  /*f1a0*/  ISETP.NE.U32.AND P1, PT, R25, RZ, PT ;  /* 0x000000ff1900720c */ /* 0x000fc60003f25070 */
[----:B------:R0:W-:Y:S01]  /*f1b0*/  LDGSTS.E.BYPASS.LTC128B.128 [R17+0x6400], desc[UR36][R2.64+0x180], !P5 ;  /* 0x0640018002117fae */ /* 0x0001e2000e901d64 */
[----:B------:R-:W-:Y:S02]  /*f1c0*/  LOP3.LUT P5, RZ, R16, 0x40, RZ, 0xc0, !PT ;  /* 0x0000004010ff7812 */ /* 0x000fe400078ac0ff */
[----:B------:R-:W-:Y:S01]  /*f1d0*/  MOV R13, R18 ;  /* 0x00000012000d7202 */ /* 0x000fe20000000f00 */
[----:B------:R0:W-:Y:S04]  /*f1e0*/  LDGSTS.E.BYPASS.LTC128B.128 [R17+0x8400], desc[UR36][R2.64+0x200], !P4 ;  /* 0x0840020002117fae */ /* 0x0001e8000e101d64 */
[----:B------:R0:W-:Y:S01]  /*f1f0*/  LDGSTS.E.BYPASS.LTC128B.128 [R17+0xa400], desc[UR36][R2.64+0x280], !P3 ;  /* 0x0a40028002117fae */ /* 0x0001e2000d901d64 */
[----:B------:R-:W-:-:S03]  /*f200*/  IMAD.MOV.U32 R5, RZ, RZ, R14 ;  /* 0x000000ffff057224 */ /* 0x000fc600078e000e */
[----:B------:R0:W-:Y:S04]  /*f210*/  LDGSTS.E.BYPASS.LTC128B.128 [R17+0xc400], desc[UR36][R2.64+0x300], P0 ;  /* 0x0c40030002117fae */ /* 0x0001e80008101d64 */
[----:B0-----:R-:W-:Y:S05]  /*f220*/  WARPSYNC.COLLECTIVE R15, `(.L_x_149) ;  /* 0x000000000f087348 */ /* 0x001fea0003c00000 */
[----:B------:R1:W2:Y:S02]  /*f230*/  SHFL.IDX P6, R14, R13, R12, R11 ;  /* 0x0000000c0d0e7389 */ /* 0x0002a400000c000b */
[----:B012---:R-:W-:Y:S01]  /*f240*/  ENDCOLLECTIVE ;  /* 0x000000000000791b */ /* 0x007fe20003800000 */
.L_x_149:
[----:B------:R-:W-:Y:S01]  /*f250*/  @!PT LDS RZ, [RZ] ;  /* 0x00000000fffff984 */ /* 0x000fe20000000800 */
[----:B------:R-:W-:Y:S01]  /*f260*/  @!PT LDS RZ, [RZ] ;  /* 0x00000000fffff984 */ /* 0x000fe20000000800 */
[----:B------:R-:W-:Y:S01]  /*f270*/  @!PT LDS RZ, [RZ] ;  /* 0x00000000fffff984 */ /* 0x000fe20000000800 */
[----:B------:R0:W-:Y:S01]  /*f280*/  LDGSTS.E.BYPASS.LTC128B.128 [R17+0xe400], desc[UR36][R2.64+0x380], P1 ;  /* 0x0e40038002117fae */ /* 0x0001e20008901d64 */
[----:B------:R-:W-:Y:S01]  /*f290*/  MOV R13, R19 ;  /* 0x00000013000d7202 */ /* 0x000fe20000000f00 */
[----:B------:R-:W-:Y:S01]  /*f2a0*/  IMAD.MOV.U32 R12, RZ, RZ, 0x2 ;  /* 0x00000002ff0c7424 */ /* 0x000fe200078e00ff */
[----:B0-----:R-:W-:Y:S02]  /*f2b0*/  IADD3 R2, P2, R14, R8, RZ ;  /* 0x000000080e027210 */ /* 0x001fe40007f5e0ff */
[----:B------:R-:W-:-:S03]  /*f2c0*/  LOP3.LUT P6, RZ, R16, 0x10, RZ, 0xc0, !PT ;  /* 0x0000001010ff7812 */ /* 0x000fc600078cc0ff */
[----:B------:R-:W-:Y:S01]  /*f2d0*/  IMAD.X R3, RZ, RZ, R5, P2 ;  /* 0x000000ffff037224 */ /* 0x000fe200010e0605 */
[----:B------:R-:W-:-:S04]  /*f2e0*/  LOP3.LUT P2, RZ, R16, 0x20, RZ, 0xc0, !PT ;  /* 0x0000002010ff7812 */ /* 0x000fc8000784c0ff */
[----:B------:R0:W-:Y:S01]  /*f2f0*/  LDGSTS.E.BYPASS.LTC128B.128 [R17+0xc00], desc[UR36][R2.64], !P5 ;  /* 0x00c0000002117fae */ /* 0x0001e2000e901d64 */
[----:B------:R-:W-:-:S04]  /*f300*/  ISETP.NE.AND P5, PT, R4, RZ, PT ;  /* 0x000000ff0400720c */ /* 0x000fc80003fa5270 */
[----:B------:R-:W-:-:S04]  /*f310*/  P2R R4, PR, RZ, 0x20 ;  /* 0x00000020ff047803 */ /* 0x000fc80000000000 */
[----:B------:R0:W-:Y:S04]  /*f320*/  LDGSTS.E.BYPASS.LTC128B.128 [R17+0x2c00], desc[UR36][R2.64+0x80], !P2 ;  /* 0x02c0008002117fae */ /* 0x0001e8000d101d64 */
[----:B------:R0:W-:Y:S02]  /*f330*/  LDGSTS.E.BYPASS.LTC128B.128 [R17+0x4c00], desc[UR36][R2.64+0x100], !P6 ;  /* 0x04c0010002117fae */ /* 0x0001e4000f101d64 */
[----:B0-----:R-:W-:Y:S05]  /*f340*/  WARPSYNC.COLLECTIVE R15, `(.L_x_150) ;  /* 0x000000000f087348 */ /* 0x001fea0003c00000 */
[----:B------:R1:W2:Y:S02]  /*f350*/  SHFL.IDX P6, R14, R13, R12, R11 ;  /* 0x0000000c0d0e7389 */ /* 0x0002a400000c000b */
[----:B012---:R-:W-:Y:S01]  /*f360*/  ENDCOLLECTIVE ;  /* 0x000000000000791b */ /* 0x007fe20003800000 */
.L_x_150:
[----:B------:R-:W-:Y:S01]  /*f370*/  @!PT LDS RZ, [RZ] ;  /* 0x00000000fffff984 */ /* 0x000fe20000000800 */
[----:B------:R-:W-:Y:S01]  /*f380*/  @!PT LDS RZ, [RZ] ;  /* 0x00000000fffff984 */ /* 0x000fe20000000800 */
[----:B------:R-:W-:Y:S01]  /*f390*/  @!PT LDS RZ, [RZ] ;  /* 0x00000000fffff984 */ /* 0x000fe20000000800 */
[----:B------:R0:W-:Y:S01]  /*f3a0*/  LDGSTS.E.BYPASS.LTC128B.128 [R17+0x6c00], desc[UR36][R2.64+0x180], !P5 ;  /* 0x06c0018002117fae */ /* 0x0001e2000e901d64 */
[----:B------:R-:W-:-:S03]  /*f3b0*/  LOP3.LUT P5, RZ, R16, 0x40, RZ, 0xc0, !PT ;  /* 0x0000004010ff7812 */ /* 0x000fc600078ac0ff */
[----:B------:R0:W-:Y:S04]  /*f3c0*/  LDGSTS.E.BYPASS.LTC128B.128 [R17+0x8c00], desc[UR36][R2.64+0x200], !P4 ;  /* 0x08c0020002117fae */ /* 0x0001e8000e101d64 */
[----:B------:R0:W-:Y:S01]  /*f3d0*/  LDGSTS.E.BYPASS.LTC128B.128 [R17+0xac00], desc[UR36][R2.64+0x280], !P3 ;  /* 0x0ac0028002117fae */ /* 0x0001e2000d901d64 */
[----:B------:R-:W-:-:S03]  /*f3e0*/  IMAD.MOV.U32 R13, RZ, RZ, R18 ;  /* 0x000000ffff0d7224 */ /* 0x000fc600078e0012 */
[----:B------:R0:W-:Y:S04]  /*f3f0*/  LDGSTS.E.BYPASS.LTC128B.128 [R17+0xcc00], desc[UR36][R2.64+0x300], P0 ;  /* 0x0cc0030002117fae */ /* 0x0001e80008101d64 */
[----:B------:R0:W-:Y:S01]  /*f400*/  LDGSTS.E.BYPASS.LTC128B.128 [R17+0xec00], desc[UR36][R2.64+0x380], P1 ;  /* 0x0ec0038002117fae */ /* 0x0001e20008901d64 */
[----:B------:R-:W-:-:S07]  /*f410*/  MOV R20, R14 ;  /* 0x0000000e00147202 */ /* 0x000fce0000000f00 */
[----:B0-----:R-:W-:Y:S05]  /*f420*/  WARPSYNC.COLLECTIVE R15, `(.L_x_151) ;  /* 0x000000000f087348 */ /* 0x001fea0003c00000 */
[----:B------:R1:W2:Y:S02]  /*f430*/  SHFL.IDX P6, R14, R13, R12, R11 ;  /* 0x0000000c0d0e7389 */ /* 0x0002a400000c000b */
[----:B012---:R-:W-:Y:S01]  /*f440*/  ENDCOLLECTIVE ;  /* 0x000000000000791b */ /* 0x007fe20003800000 */
.L_x_151:
[----:B------:R-:W-:Y:S01]  /*f450*/  IMAD.MOV.U32 R13, RZ, RZ, R19 ;  /* 0x000000ffff0d7224 */ /* 0x000fe200078e0013 */
[----:B------:R-:W-:Y:S02]  /*f460*/  MOV R12, 0x3 ;  /* 0x00000003000c7802 */ /* 0x000fe40000000f00 */
[----:B------:R-:W-:Y:S02]  /*f470*/  IADD3 R2, P2, R14, R8, RZ ;  /* 0x000000080e027210 */ /* 0x000fe40007f5e0ff */
[C---:B------:R-:W-:Y:S02]  /*f480*/  LOP3.LUT P6, RZ, R16.reuse, 0x10, RZ, 0xc0, !PT ;  /* 0x0000001010ff7812 */ /* 0x040fe400078cc0ff */
[----:B------:R-:W-:Y:S02]  /*f490*/  IADD3.X R3, RZ, R20, RZ, P2, !PT ;  /* 0x00000014ff037210 */ /* 0x000fe400017fe4ff */
[----:B------:R-:W-:-:S03]  /*f4a0*/  LOP3.LUT P2, RZ, R16, 0x20, RZ, 0xc0, !PT ;  /* 0x0000002010ff7812 */ /* 0x000fc6000784c0ff */
[----:B------:R-:W-:Y:S01]  /*f4b0*/  @!PT LDS RZ, [RZ] ;  /* 0x00000000fffff984 */ /* 0x000fe20000000800 */
[----:B------:R-:W-:Y:S01]  /*f4c0*/  @!PT LDS RZ, [RZ] ;  /* 0x00000000fffff984 */ /* 0x000fe20000000800 */
[----:B------:R-:W-:Y:S01]  /*f4d0*/  @!PT LDS RZ, [RZ] ;  /* 0x00000000fffff984 */ /* 0x000fe20000000800 */
[----:B------:R0:W-:Y:S01]  /*f4e0*/  LDGSTS.E.BYPASS.LTC128B.128 [R17+0x1400], desc[UR36][R2.64], !P5 ;  /* 0x0140000002117fae */ /* 0x0001e2000e901d64 */
[----:B------:R-:W-:Y:S01]  /*f4f0*/  ISETP.NE.AND P5, PT, R4, RZ, PT ;  /* 0x000000ff0400720c */ /* 0x000fe20003fa5270 */
[----:B------:R-:W-:-:S08]  /*f500*/  IMAD.MOV.U32 R4, RZ, RZ, RZ ;  /* 0x000000ffff047224 */ /* 0x000fd000078e00ff */
[----:B------:R0:W-:Y:S04]  /*f510*/  LDGSTS.E.BYPASS.LTC128B.128 [R17+0x3400], desc[UR36][R2.64+0x80], !P2 ;  /* 0x0340008002117fae */ /* 0x0001e8000d101d64 */
[----:B------:R0:W-:Y:S02]  /*f520*/  LDGSTS.E.BYPASS.LTC128B.128 [R17+0x5400], desc[UR36][R2.64+0x100], !P6 ;  /* 0x0540010002117fae */ /* 0x0001e4000f101d64 */
[----:B0-----:R-:W-:Y:S05]  /*f530*/  WARPSYNC.COLLECTIVE R15, `(.L_x_152) ;  /* 0x000000000f087348 */ /* 0x001fea0003c00000 */
[----:B------:R1:W2:Y:S02]  /*f540*/  SHFL.IDX P6, R14, R13, R12, R11 ;  /* 0x0000000c0d0e7389 */ /* 0x0002a400000c000b */
[----:B012---:R-:W-:Y:S01]  /*f550*/  ENDCOLLECTIVE ;  /* 0x000000000000791b */ /* 0x007fe20003800000 */
.L_x_152:
[----:B------:R-:W-:Y:S01]  /*f560*/  @!PT LDS RZ, [RZ] ;  /* 0x00000000fffff984 */ /* 0x000fe20000000800 */
[----:B------:R-:W-:Y:S01]  /*f570*/  @!PT LDS RZ, [RZ] ;  /* 0x00000000fffff984 */ /* 0x000fe20000000800 */
[----:B------:R-:W-:Y:S01]  /*f580*/  @!PT LDS RZ, [RZ] ;  /* 0x00000000fffff984 */ /* 0x000fe20000000800 */
[----:B------:R0:W-:Y:S04]  /*f590*/  LDGSTS.E.BYPASS.LTC128B.128 [R17+0x7400], desc[UR36][R2.64+0x180], !P5 ;  /* 0x0740018002117fae */ /* 0x0001e8000e901d64 */
[----:B------:R0:W-:Y:S04]  /*f5a0*/  LDGSTS.E.BYPASS.LTC128B.128 [R17+0x9400], desc[UR36][R2.64+0x200], !P4 ;  /* 0x0940020002117fae */ /* 0x0001e8000e101d64 */
[----:B------:R0:W-:Y:S01]  /*f5b0*/  LDGSTS.E.BYPASS.LTC128B.128 [R17+0xb400], desc[UR36][R2.64+0x280], !P3 ;  /* 0x0b40028002117fae */ /* 0x0001e2000d901d64 */
[----:B------:R-:W-:-:S03]  /*f5c0*/  MOV R13, R18 ;  /* 0x00000012000d7202 */ /* 0x000fc60000000f00 */
[----:B------:R0:W-:Y:S04]  /*f5d0*/  LDGSTS.E.BYPASS.LTC128B.128 [R17+0xd400], desc[UR36][R2.64+0x300], P0 ;  /* 0x0d40030002117fae */ /* 0x0001e80008101d64 */
[----:B------:R0:W-:Y:S01]  /*f5e0*/  LDGSTS.E.BYPASS.LTC128B.128 [R17+0xf400], desc[UR36][R2.64+0x380], P1 ;  /* 0x0f40038002117fae */ /* 0x0001e20008901d64 */
[----:B------:R-:W-:-:S07]  /*f5f0*/  IMAD.MOV.U32 R19, RZ, RZ, R14 ;  /* 0x000000ffff137224 */ /* 0x000fce00078e000e */
[----:B0-----:R-:W-:Y:S05]  /*f600*/  WARPSYNC.COLLECTIVE R15, `(.L_x_153) ;  /* 0x000000000f087348 */ /* 0x001fea0003c00000 */
[----:B------:R1:W2:Y:S02]  /*f610*/  SHFL.IDX P6, R14, R13, R12, R11 ;  /* 0x0000000c0d0e7389 */ /* 0x0002a400000c000b */
[----:B012---:R-:W-:Y:S01]  /*f620*/  ENDCOLLECTIVE ;  /* 0x000000000000791b */ /* 0x007fe20003800000 */
.L_x_153:
[----:B------:R-:W-:Y:S05]  /*f630*/  BRA `(.L_x_154) ;  /* 0xffffffd800307947 */ /* 0x000fea000383ffff */
.L_x_87:
[----:B0-----:R0:W1:Y:S02]  /*f640*/  SYNCS.PHASECHK.TRANS64.TRYWAIT P0, [R5+URZ+0x28c20], R4 ;  /* 0x028c2004050075a7 */ /* 0x001064000800017f */
[----:B-1----:R-:W-:Y:S05]  /*f650*/  @!P0 NANOSLEEP.SYNCS 0x989680 ;  /* 0x009896800000895d */ /* 0x002fea0003900000 */
[----:B------:R-:W1:Y:S02]  /*f660*/  @!P0 SYNCS.PHASECHK.TRANS64 P0, [R5+URZ+0x28c20], R4 ;  /* 0x028c2004050085a7 */ /* 0x000e64000800007f */
[----:B-1----:R-:W-:Y:S05]  /*f670*/  @!P0 BRA `(.L_x_87) ;  /* 0xfffffffc00f08947 */ /* 0x002fea000383ffff */
[----:B------:R-:W-:Y:S05]  /*f680*/  BRA `(.L_x_155) ;  /* 0xffffffd800dc7947 */ /* 0x000fea000383ffff */
.L_x_88:
[----:B------:R-:W1:Y:S01]  /*f690*/  S2R R2, SR_TID.X ;  /* 0x0000000000027919 */ /* 0x000e620000002100 */
[----:B------:R-:W-:Y:S01]  /*f6a0*/  BSSY B0, `(.L_x_156) ;  /* 0x000000a000007945 */ /* 0x000fe20003800000 */
[----:B------:R-:W-:Y:S01]  /*f6b0*/  IMAD.MOV.U32 R12, RZ, RZ, RZ ;  /* 0x000000ffff0c7224 */ /* 0x000fe200078e00ff */
[----:B------:R-:W-:Y:S01]  /*f6c0*/  MOV R11, 0x1f ;  /* 0x0000001f000b7802 */ /* 0x000fe20000000f00 */
[----:B------:R-:W-:Y:S01]  /*f6d0*/  IMAD.MOV.U32 R15, RZ, RZ, -0x1 ;  /* 0xffffffffff0f7424 */ /* 0x000fe200078e00ff */
[----:B-1----:R-:W-:-:S04]  /*f6e0*/  SHF.R.U32.HI R2, RZ, 0x5, R2 ;  /* 0x00000005ff027819 */ /* 0x002fc80000011602 */
[----:B------:R-:W-:-:S04]  /*f6f0*/  LOP3.LUT R2, R2, 0x3, RZ, 0xc0, !PT ;  /* 0x0000000302027812 */ /* 0x000fc800078ec0ff */
[----:B------:R-:W-:-:S07]  /*f700*/  MOV R13, R2 ;  /* 0x00000002000d7202 */ /* 0x000fce0000000f00 */
[----:B0-2--5:R-:W-:Y:S05]  /*f710*/  WARPSYNC.COLLECTIVE R15, `(.L_x_157) ;  /* 0x000000000f087348 */ /* 0x025fea0003c00000 */
[----:B------:R1:W3:Y:S02]  /*f720*/  SHFL.IDX P6, R14, R13, R12, R11 ;  /* 0x0000000c0d0e7389 */ /* 0x0002e400000c000b */
[----:B0123-5:R-:W-:Y:S01]  /*f730*/  ENDCOLLECTIVE ;  /* 0x000000000000791b */ /* 0x02ffe20003800000 */
.L_x_157:
[----:B------:R-:W-:Y:S05]  /*f740*/  BSYNC B0 ;  /* 0x0000000000007941 */ /* 0x000fea0003800000 */
.L_x_156:
[----:B------:R-:W-:Y:S05]  /*f750*/  BRA `(.L_x_158) ;  /* 0xffffffd800c47947 */ /* 0x000fea000383ffff */
.L_x_89:
[----:B------:R-:W-:Y:S01]  /*f760*/  BSSY B0, `(.L_x_159) ;  /* 0x0000006000007945 */ /* 0x000fe20003800000 */
[----:B------:R-:W-:-:S07]  /*f770*/  MOV R15, 0xffffffff ;  /* 0xffffffff000f7802 */ /* 0x000fce0000000f00 */
[----:B012--5:R-:W-:Y:S05]  /*f780*/  WARPSYNC.COLLECTIVE R15, `(.L_x_160) ;  /* 0x000000000f0c7348 */ /* 0x027fea0003c00000 */
[----:B------:R-:W-:Y:S02]  /*f790*/  ELECT P6, UR62, PT ;  /* 0x00000000003e782f */ /* 0x000fe400038c0000 */
[----:B------:R-:W-:Y:S01]  /*f7a0*/  MOV R14, UR62 ;  /* 0x0000003e000e7c02 */ /* 0x000fe20008000f00 */
[----:B012--5:R-:W-:Y:S10]  /*f7b0*/  ENDCOLLECTIVE ;  /* 0x000000000000791b */ /* 0x027ff40003800000 */
.L_x_160:
[----:B------:R-:W-:Y:S05]  /*f7c0*/  BSYNC B0 ;  /* 0x0000000000007941 */ /* 0x000fea0003800000 */
.L_x_159:
[----:B------:R-:W-:Y:S05]  /*f7d0*/  BRA `(.L_x_161) ;  /* 0xffffffd800b87947 */ /* 0x000fea000383ffff */
.L_x_91:
[----:B0-----:R0:W1:Y:S02]  /*f7e0*/  SYNCS.PHASECHK.TRANS64.TRYWAIT P1, [R4+URZ+0x28c40], R3 ;  /* 0x028c4003040075a7 */ /* 0x001064000802017f */
[----:B-1----:R-:W-:Y:S05]  /*f7f0*/  @!P1 NANOSLEEP.SYNCS 0x989680 ;  /* 0x009896800000995d */ /* 0x002fea0003900000 */
[----:B------:R-:W1:Y:S02]  /*f800*/  @!P1 SYNCS.PHASECHK.TRANS64 P1, [R4+URZ+0x28c40], R3 ;  /* 0x028c4003040095a7 */ /* 0x000e64000802007f */
[----:B-1----:R-:W-:Y:S05]  /*f810*/  @!P1 BRA `(.L_x_91) ;  /* 0xfffffffc00f09947 */ /* 0x002fea000383ffff */
[----:B------:R-:W-:Y:S05]  /*f820*/  BRA `(.L_x_162) ;  /* 0xffffffd800d87947 */ /* 0x000fea000383ffff */
.L_x_93:
[----:B-1----:R1:W3:Y:S02]  /*f830*/  SYNCS.PHASECHK.TRANS64.TRYWAIT P1, [R5+URZ+0x28c40], R0 ;  /* 0x028c4000050075a7 */ /* 0x0022e4000802017f */
[----:B---3--:R-:W-:Y:S05]  /*f840*/  @!P1 NANOSLEEP.SYNCS 0x989680 ;  /* 0x009896800000995d */ /* 0x008fea0003900000 */
[----:B------:R-:W3:Y:S02]  /*f850*/  @!P1 SYNCS.PHASECHK.TRANS64 P1, [R5+URZ+0x28c40], R0 ;  /* 0x028c4000050095a7 */ /* 0x000ee4000802007f */
[----:B---3--:R-:W-:Y:S05]  /*f860*/  @!P1 BRA `(.L_x_93) ;  /* 0xfffffffc00f09947 */ /* 0x008fea000383ffff */
[----:B------:R-:W-:Y:S05]  /*f870*/  BRA `(.L_x_163) ;  /* 0xffffffd800e47947 */ /* 0x000fea000383ffff */
.L_x_95:
[----:B---3--:R3:W4:Y:S02]  /*f880*/  SYNCS.PHASECHK.TRANS64.TRYWAIT P1, [R4+URZ+0x28c60], R3 ;  /* 0x028c6003040075a7 */ /* 0x008724000802017f */
[----:B----4-:R-:W-:Y:S05]  /*f890*/  @!P1 NANOSLEEP.SYNCS 0x989680 ;  /* 0x009896800000995d */ /* 0x010fea0003900000 */
[----:B------:R-:W4:Y:S02]  /*f8a0*/  @!P1 SYNCS.PHASECHK.TRANS64 P1, [R4+URZ+0x28c60], R3 ;  /* 0x028c6003040095a7 */ /* 0x000f24000802007f */
[----:B----4-:R-:W-:Y:S05]  /*f8b0*/  @!P1 BRA `(.L_x_95) ;  /* 0xfffffffc00f09947 */ /* 0x010fea000383ffff */
[----:B------:R-:W-:Y:S05]  /*f8c0*/  BRA `(.L_x_164) ;  /* 0xffffffd800e07947 */ /* 0x000fea000383ffff */
.L_x_165:
[----:B------:R-:W-:-:S00]  /*f8d0*/  BRA `(.L_x_165) ;  /* 0xfffffffc00fc7947 */ /* 0x000fc0000383ffff */
[----:B------:R-:W-:-:S00]  /*f8e0*/  NOP ;  /* 0x0000000000007918 */ /* 0x000fc00000000000 */
        /* <DEDUP_REMOVED lines=9> */
.L_x_5826:


//--------------------- .text._ZN7cutlass13device_kernelIN5flash11enable_sm90INS1_16FlashAttnFwdSm90INS1_25CollectiveMainloopFwdSm90ILi2EN4cute5tupleIJNS5_1CILi1EEES8_S8_EEENS6_IJNS7_ILi64EEESA_SA_EEELi512ENS_6half_tEfNS_4arch4Sm90ELb0ELb0ELb1ELb0ELb1ELb0ELb1ELb0ELb0ELb1ELb1ELb0EEENS1_21CollectiveEpilogueFwdINS6_IJSA_NS7_ILi512EEESA_EEES9_SC_SE_Li256ELb0ELb1ELb1ELb0EEENS1_19SingleTileSchedulerILb0ELb1ELb1ELi64EEEEEEEEEvNT_6ParamsE --------------------------
	.section	.text._ZN7cutlass13device_kernelIN5flash11enable_sm90INS1_16FlashAttnFwdSm90INS1_25CollectiveMainloopFwdSm90ILi2EN4cute5tupleIJNS5_1CILi1EEES8_S8_EEENS6_IJNS7_ILi64EEESA_SA_EEELi512ENS_6half_tEfNS_4arch4Sm90ELb0ELb0ELb1ELb0ELb1ELb0ELb1ELb0ELb0ELb1ELb1ELb0EEENS1_21CollectiveEpilogueFwdINS6_IJSA_NS7_ILi512EEESA_EEES9_SC_SE_Li256ELb0ELb1ELb1ELb0EEENS1_19SingleTileSchedulerILb0ELb1ELb1ELi64EEEEEEEEEvNT_6ParamsE,"ax",@progbits
	.align	128
.text._ZN7cutlass13device_kernelIN5flash11enable_sm90INS1_16FlashAttnFwdSm90INS1_25CollectiveMainloopFwdSm90ILi2EN4cute5tupleIJNS5_1CILi1EEES8_S8_EEENS6_IJNS7_ILi64EEESA_SA_EEELi512ENS_6half_tEfNS_4arch4Sm90ELb0ELb0ELb1ELb0ELb1ELb0ELb1ELb0ELb0ELb1ELb1ELb0EEENS1_21CollectiveEpilogueFwdINS6_IJSA_NS7_ILi512EEESA_EEES9_SC_SE_Li256ELb0ELb1ELb1ELb0EEENS1_19SingleTileSchedulerILb0ELb1ELb1ELi64EEEEEEEEEvNT_6ParamsE:
        .type           _ZN7cutlass13device_kernelIN5flash11enable_sm90INS1_16FlashAttnFwdSm90INS1_25CollectiveMainloopFwdSm90ILi2EN4cute5tupleIJNS5_1CILi1EEES8_S8_EEENS6_IJNS7_ILi64EEESA_SA_EEELi512ENS_6half_tEfNS_4arch4Sm90ELb0ELb0ELb1ELb0ELb1ELb0ELb1ELb0ELb0ELb1ELb1ELb0EEENS1_21CollectiveEpilogueFwdINS6_IJSA_NS7_ILi512EEESA_EEES9_SC_SE_Li256ELb0ELb1ELb1ELb0EEENS1_19SingleTileSchedulerILb0ELb1ELb1ELi64EEEEEEEEEvNT_6ParamsE,@function
        .size           _ZN7cutlass13device_kernelIN5flash11enable_sm90INS1_16FlashAttnFwdSm90INS1_25CollectiveMainloopFwdSm90ILi2EN4cute5tupleIJNS5_1CILi1EEES8_S8_EEENS6_IJNS7_ILi64EEESA_SA_EEELi512ENS_6half_tEfNS_4arch4Sm90ELb0ELb0ELb1ELb0ELb1ELb0ELb1ELb0ELb0ELb1ELb1ELb0EEENS1_21CollectiveEpilogueFwdINS6_IJSA_NS7_ILi512EEESA_EEES9_SC_SE_Li256ELb0ELb1ELb1ELb0EEENS1_19SingleTileSchedulerILb0ELb1ELb1ELi64EEEEEEEEEvNT_6ParamsE,(.L_x_5827 - _ZN7cutlass13device_kernelIN5flash11enable_sm90INS1_16FlashAttnFwdSm90INS1_25CollectiveMainloopFwdSm90ILi2EN4cute5tupleIJNS5_1CILi1EEES8_S8_EEENS6_IJNS7_ILi64EEESA_SA_EEELi512ENS_6half_tEfNS_4arch4Sm90ELb0ELb0ELb1ELb0ELb1ELb0ELb1ELb0ELb0ELb1ELb1ELb0EEENS1_21CollectiveEpilogueFwdINS6_IJSA_NS7_ILi512EEESA_EEES9_SC_SE_Li256ELb0ELb1ELb1ELb0EEENS1_19SingleTileSchedulerILb0ELb1ELb1ELi64EEEEEEEEEvNT_6ParamsE)
        .other          _ZN7cutlass13device_kernelIN5flash11enable_sm90INS1_16FlashAttnFwdSm90INS1_25CollectiveMainloopFwdSm90ILi2EN4cute5tupleIJNS5_1CILi1EEES8_S8_EEENS6_IJNS7_ILi64EEESA_SA_EEELi512ENS_6half_tEfNS_4arch4Sm90ELb0ELb0ELb1ELb0ELb1ELb0ELb1ELb0ELb0ELb1ELb1ELb0EEENS1_21CollectiveEpilogueFwdINS6_IJSA_NS7_ILi512EEESA_EEES9_SC_SE_Li256ELb0ELb1ELb1ELb0EEENS1_19SingleTileSchedulerILb0ELb1ELb1ELi64EEEEEEEEEvNT_6ParamsE,@"STO_CUDA_ENTRY STV_DEFAULT"
_ZN7cutlass13device_kernelIN5flash11enable_sm90INS1_16FlashAttnFwdSm90INS1_25CollectiveMainloopFwdSm90ILi2EN4cute5tupleIJNS5_1CILi1EEES8_S8_EEENS6_IJNS7_ILi64EEESA_SA_EEELi512ENS_6half_tEfNS_4arch4Sm90ELb0ELb0ELb1ELb0ELb1ELb0ELb1ELb0ELb0ELb1ELb1ELb0EEENS1_21CollectiveEpilogueFwdINS6_IJSA_NS7_ILi512EEESA_EEES9_SC_SE_Li256ELb0ELb1ELb1ELb0EEENS1_19SingleTileSchedulerILb0ELb1ELb1ELi64EEEEEEEEEvNT_6ParamsE:
[----:B------:R-:W0:Y:S02]  /*0000*/  LDC R1, c[0x0][0x28] ;  /* 0x00000a00ff017b82 */ /* 0x000e240000000800 */
[----:B0-----:R-:W-:Y:S01]  /*0010*/  VIADD R1, R1, 0xfffffff8 ;  /* 0xfffffff801017836 */ /* 0x001fe20000000000 */
[----:B------:R-:W0:Y:S01]  /*0020*/  S2R R24, SR_TID.X ;  /* 0x0000000000187919 */ /* 0x000e220000002100 */
[----:B------:R-:W-:Y:S01]  /*0030*/  ELECT P0, URZ, PT ;  /* 0x00000000003f782f */ /* 0x000fe20003800000 */
[----:B------:R-:W-:Y:S01]  /*0040*/  UMOV UR4, 0x80 ;  /* 0x0000008000047882 */ /* 0x000fe20000000000 */
[----:B------:R-:W-:Y:S01]  /*0050*/  UMOV UR7, 0x100 ;  /* 0x0000010000077882 */ /* 0x000fe20000000000 */
[--C-:B0-----:R-:W-:Y:S02]  /*0060*/  SHF.R.U32.HI R0, RZ, 0x5, R24.reuse ;  /* 0x00000005ff007819 */ /* 0x101fe40000011618 */
[----:B------:R-:W-:-:S03]  /*0070*/  SHF.R.U32.HI R3, RZ, 0x7, R24 ;  /* 0x00000007ff037819 */ /* 0x000fc60000011618 */
[----:B------:R-:W0:Y:S04]  /*0080*/  SHFL.IDX PT, R2, R0, RZ, 0x1f ;  /* 0x00001fff00027589 */ /* 0x000e2800000e0000 */
[----:B------:R-:W1:Y:S01]  /*0090*/  SHFL.IDX PT, R3, R3, RZ, 0x1f ;  /* 0x00001fff03037589 */ /* 0x000e6200000e0000 */
[C---:B0-----:R-:W-:Y:S02]  /*00a0*/  ISETP.NE.OR P0, PT, R2.reuse, RZ, !P0 ;  /* 0x000000ff0200720c */ /* 0x041fe40004705670 */
[----:B------:R-:W-:-:S11]  /*00b0*/  ISETP.NE.AND P1, PT, R2, RZ, PT ;  /* 0x000000ff0200720c */ /* 0x000fd60003f25270 */
[----:B------:R-:W-:Y:S01]  /*00c0*/  VOTEU.ALL UP0, P0 ;  /* 0x00000000003f7886 */ /* 0x000fe20000000000 */
[----:B------:R-:W-:Y:S01]  /*00d0*/  VOTEU.ALL UP1, P0 ;  /* 0x00000000003f7886 */ /* 0x000fe20000020000 */
[----:B------:R-:W-:-:S03]  /*00e0*/  VOTEU.ALL UP2, P0 ;  /* 0x00000000003f7886 */ /* 0x000fc60000040000 */
[----:B------:R-:W0:Y:S01]  /*00f0*/  @!UP0 S2UR UR8, SR_CgaCtaId ;  /* 0x00000000000889c3 */ /* 0x000e220000008800 */
[----:B------:R-:W-:Y:S01]  /*0100*/  @!UP0 UMOV UR6, 0x400 ;  /* 0x0000040000068882 */ /* 0x000fe20000000000 */
[----:B------:R-:W-:-:S04]  /*0110*/  @!UP0 UIADD3 UR4, -UR4, 0x100000, URZ ;  /* 0x0010000004048890 */ /* 0x000fc8000fffe13f */
[----:B------:R-:W-:Y:S02]  /*0120*/  @!UP0 USHF.L.U32 UR5, UR4, 0xb, URZ ;  /* 0x0000000b04058899 */ /* 0x000fe4000800063f */
[----:B------:R-:W-:Y:S02]  /*0130*/  @!UP0 USHF.L.U32 UR4, UR4, 0x1, URZ ;  /* 0x0000000104048899 */ /* 0x000fe4000800063f */
[----:B0-----:R-:W-:Y:S02]  /*0140*/  @!UP0 ULEA UR8, UR8, UR6, 0x18 ;  /* 0x0000000608088291 */ /* 0x001fe4000f8ec03f */
[----:B------:R-:W-:-:S04]  /*0150*/  @!UP0 UIADD3 UR6, -UR7, 0x100000, URZ ;  /* 0x0010000007068890 */ /* 0x000fc8000fffe13f */
[----:B------:R-:W-:Y:S02]  /*0160*/  @!UP0 USHF.L.U32 UR7, UR6, 0xb, URZ ;  /* 0x0000000b06078899 */ /* 0x000fe4000800063f */
[----:B------:R-:W-:Y:S01]  /*0170*/  @!UP0 USHF.L.U32 UR6, UR6, 0x1, URZ ;  /* 0x0000000106068899 */ /* 0x000fe2000800063f */
[----:B------:R-:W-:-:S05]  /*0180*/  VOTEU.ALL UP0, P0 ;  /* 0x00000000003f7886 */ /* 0x000fca0000000000 */
[----:B------:R0:W2:Y:S01]  /*0190*/  @!UP0 SYNCS.EXCH.64 URZ, [UR8+0x38800], UR4 ;  /* 0x03880004083f85b2 */ /* 0x0000a20008000100 */
[----:B------:R0:W3:Y:S05]  /*01a0*/  @!UP1 SYNCS.EXCH.64 URZ, [UR8+0x38810], UR4 ;  /* 0x03881004083f95b2 */ /* 0x0000ea0008000100 */
[----:B------:R0:W4:Y:S02]  /*01b0*/  @!UP2 SYNCS.EXCH.64 URZ, [UR8+0x38820], UR6 ;  /* 0x03882006083fa5b2 */ /* 0x0001240008000100 */
[----:B01----:R-:W-:Y:S05]  /*01c0*/  @P1 BRA `(.L_x_166) ;  /* 0x0000000000381947 */ /* 0x003fea0003800000 */
        /* <DEDUP_REMOVED lines=10> */
[----:B------:R0:W0:Y:S01]  /*0270*/  SYNCS.EXCH.64 URZ, [UR6+0x38840], UR4 ;  /* 0x03884004063f75b2 */ /* 0x0000220008000100 */
[----:B------:R0:W0:Y:S01]  /*0280*/  SYNCS.EXCH.64 URZ, [UR6+0x38838], UR4 ;  /* 0x03883804063f75b2 */ /* 0x0000220008000100 */
[----:B------:R0:W0:Y:S01]  /*0290*/  SYNCS.EXCH.64 URZ, [UR6+0x38848], UR4 ;  /* 0x03884804063f75b2 */ /* 0x0000220008000100 */
[----:B------:R-:W-:Y:S01]  /*02a0*/  NOP ;  /* 0x0000000000007918 */ /* 0x000fe20000000000 */
.L_x_166:
        /* <DEDUP_REMOVED lines=22> */
.L_x_167:
        /* <DEDUP_REMOVED lines=18> */
.L_x_168:
        /* <DEDUP_REMOVED lines=22> */
.L_x_169:
        /* <DEDUP_REMOVED lines=23> */
.L_x_170:
[----:B------:R-:W-:Y:S01]  /*0800*/  UISETP.NE.AND UP0, UPT, UR9, URZ, UPT ;  /* 0x0000003f0900728c */ /* 0x000fe2000bf05270 */
[----:B------:R-:W-:Y:S01]  /*0810*/  NOP ;  /* 0x0000000000007918 */ /* 0x000fe20000000000 */
[----:B0-----:R-:W-:Y:S01]  /*0820*/  UMOV UR4, 0x1 ;  /* 0x0000000100047882 */ /* 0x001fe20000000000 */
[----:B------:R-:W-:Y:S01]  /*0830*/  ULDC.64 UR36, c[0x0][0x208] ;  /* 0x0000820000247ab9 */ /* 0x000fe20000000a00 */
[----:B------:R-:W-:Y:S01]  /*0840*/  USEL UR4, UR4, 0x2, !UP0 ;  /* 0x0000000204047887 */ /* 0x000fe2000c000000 */
[----:B------:R-:W-:Y:S01]  /*0850*/  BSSY B6, `(.L_x_171) ;  /* 0x000107a000067945 */ /* 0x000fe20003800000 */
[----:B-1234-:R-:W-:Y:S01]  /*0860*/  BAR.SYNC.DEFER_BLOCKING 0x0 ;  /* 0x0000000000007b1d */ /* 0x01efe20000010000 */
[----:B------:R-:W-:-:S03]  /*0870*/  PLOP3.LUT P0, PT, PT, PT, UP0, 0x80, 0x0 ;  /* 0x000000000000781c */ /* 0x000fc60003f0f008 */
[----:B------:R-:W-:-:S05]  /*0880*/  IMAD.U32 R2, RZ, RZ, UR4 ;  /* 0x00000004ff027e24 */ /* 0x000fca000f8e00ff */
[----:B------:R0:W-:Y:S05]  /*0890*/  STL [R1], R2 ;  /* 0x0000000201007387 */ /* 0x0001ea0000100800 */
[----:B------:R-:W-:Y:S05]  /*08a0*/  @!P0 BRA `(.L_x_172) ;  /* 0x000000c000648947 */ /* 0x000fea0003800000 */
.L_x_173:
[----:B------:R-:W-:-:S08]  /*08b0*/  NOP ;  /* 0x0000000000007918 */ /* 0x000fd00000000000 */
[----:B------:R-:W1:Y:S02]  /*08c0*/  USETMAXREG.TRY_ALLOC.CTAPOOL UP0, 0xe8 ;  /* 0x000000e8000079c8 */ /* 0x000e640008000600 */
[----:B-1----:R-:W-:-:S13]  /*08d0*/  PLOP3.LUT P0, PT, PT, PT, UP0, 0x80, 0x0 ;  /* 0x000000000000781c */ /* 0x002fda0003f0f008 */
[----:B------:R-:W-:Y:S05]  /*08e0*/  @!P0 BRA `(.L_x_173) ;  /* 0xfffffffc00f08947 */ /* 0x000fea000383ffff */
[----:B------:R-:W-:Y:S01]  /*08f0*/  LOP3.LUT R0, R24, 0xffffff80, RZ, 0xc0, !PT ;  /* 0xffffff8018007812 */ /* 0x000fe200078ec0ff */
[----:B------:R-:W1:Y:S01]  /*0900*/  S2UR UR6, SR_CTAID.Y ;  /* 0x00000000000679c3 */ /* 0x000e620000002600 */
[----:B------:R-:W-:Y:S02]  /*0910*/  ULDC UR7, c[0x0][0xd50] ;  /* 0x0003540000077ab9 */ /* 0x000fe40000000800 */
[----:B------:R-:W-:Y:S01]  /*0920*/  ISETP.NE.AND P0, PT, R0, 0x80, PT ;  /* 0x000000800000780c */ /* 0x000fe20003f05270 */
[----:B------:R-:W-:-:S04]  /*0930*/  UISETP.NE.AND UP0, UPT, UR7, 0x1, UPT ;  /* 0x000000010700788c */ /* 0x000fc8000bf05270 */
[----:B------:R-:W2:Y:S07]  /*0940*/  S2UR UR8, SR_CTAID.Z ;  /* 0x00000000000879c3 */ /* 0x000eae0000002700 */
[----:B------:R-:W-:Y:S01]  /*0950*/  @UP0 ULDC UR4, c[0x0][0xd54] ;  /* 0x0003550000040ab9 */ /* 0x000fe20000000800 */
[----:B------:R-:W-:Y:S06]  /*0960*/  @!P0 BAR.ARV 0x8, 0x100 ;  /* 0x0204000000008b1d */ /* 0x000fec0000002000 */
[----:B------:R-:W-:Y:S01]  /*0970*/  ISETP.GE.U32.AND P0, PT, R24, 0x100, PT ;  /* 0x000001001800780c */ /* 0x000fe20003f06070 */
[----:B------:R-:W-:Y:S01]  /*0980*/  @UP0 ULDC UR10, c[0x0][0xd58] ;  /* 0x00035600000a0ab9 */ /* 0x000fe20000000800 */
[----:B-1----:R-:W-:-:S02]  /*0990*/  UIMAD.WIDE.U32 UR4, UR6, UR4, URZ ;  /* 0x00000004060472a5 */ /* 0x002fc4000f8e003f */
[----:B------:R-:W-:Y:S02]  /*09a0*/  UMOV UR61, UR6 ;  /* 0x00000006003d7c82 */ /* 0x000fe40008000000 */
[----:B------:R-:W-:-:S04]  /*09b0*/  @UP0 USHF.R.U32.HI UR61, URZ, UR10, UR5 ;  /* 0x0000000a3f3d0299 */ /* 0x000fc80008011605 */
[----:B------:R-:W-:-:S03]  /*09c0*/  UIADD3 UR4, -UR61, URZ, URZ ;  /* 0x0000003f3d047290 */ /* 0x000fc6000fffe13f */
[----:B------:R-:W-:Y:S06]  /*09d0*/  @P0 BAR.ARV 0xf, 0x100 ;  /* 0x03c4000000000b1d */ /* 0x000fec0000002000 */
[----:B--2---:R-:W-:Y:S01]  /*09e0*/  ISETP.LE.AND P0, PT, RZ, UR8, PT ;  /* 0x00000008ff007c0c */ /* 0x004fe2000bf03270 */
[----:B------:R-:W-:-:S12]  /*09f0*/  UIMAD UR7, UR7, UR4, UR6 ;  /* 0x00000004070772a4 */ /* 0x000fd8000f8e0206 */
[----:B------:R-:W-:Y:S05]  /*0a00*/  @!P0 BRA `(.L_x_174) ;  /* 0x0000010400788947 */ /* 0x000fea0003800000 */
[----:B------:R-:W-:Y:S01]  /*0a10*/  ULDC.64 UR4, c[0x0][0x418] ;  /* 0x0001060000047ab9 */ /* 0x000fe20000000a00 */
[----:B------:R-:W-:Y:S01]  /*0a20*/  ULDC UR38, c[0x0][0x424] ;  /* 0x0001090000267ab9 */ /* 0x000fe20000000800 */
[----:B------:R-:W-:Y:S01]  /*0a30*/  UISETP.NE.U32.AND UP0, UPT, UR4, URZ, UPT ;  /* 0x0000003f0400728c */ /* 0x000fe2000bf05070 */
[----:B------:R-:W-:Y:S01]  /*0a40*/  VIADD R152, R24, 0xffffff80 ;  /* 0xffffff8018987836 */ /* 0x000fe20000000000 */
[----:B------:R-:W-:Y:S02]  /*0a50*/  UISETP.NE.AND UP1, UPT, UR9, 0x1, UPT ;  /* 0x000000010900788c */ /* 0x000fe4000bf25270 */
        /* <DEDUP_REMOVED lines=13> */
[----:B------:R-:W-:Y:S11]  /*0b30*/  @!P0 BRA `(.L_x_175) ;  /* 0x0000001c00b88947 */ /* 0x000ff60003800000 */
[----:B------:R-:W-:Y:S01]  /*0b40*/  UISETP.GE.AND UP0, UPT, UR38, 0x1, UPT ;  /* 0x000000012600788c */ /* 0x000fe2000bf06270 */
[----:B------:R-:W-:Y:S02]  /*0b50*/  PLOP3.LUT P0, PT, PT, PT, PT, 0x80, 0x0 ;  /* 0x000000000000781c */ /* 0x000fe40003f0f070 */
[----:B0-----:R-:W-:Y:S01]  /*0b60*/  CS2R R2, SRZ ;  /* 0x0000000000027805 */ /* 0x001fe2000001ff00 */
[----:B------:R-:W-:Y:S01]  /*0b70*/  IMAD.MOV.U32 R4, RZ, RZ, RZ ;  /* 0x000000ffff047224 */ /* 0x000fe200078e00ff */
[----:B------:R-:W-:Y:S02]  /*0b80*/  CS2R R150, SRZ ;  /* 0x0000000000967805 */ /* 0x000fe4000001ff00 */
[----:B------:R-:W-:Y:S02]  /*0b90*/  CS2R R148, SRZ ;  /* 0x0000000000947805 */ /* 0x000fe4000001ff00 */
[----:B------:R-:W-:Y:S02]  /*0ba0*/  PLOP3.LUT P1, PT, PT, PT, UP0, 0x80, 0x0 ;  /* 0x000000000000781c */ /* 0x000fe40003f2f008 */
        /* <DEDUP_REMOVED lines=56> */
[----:B------:R-:W-:Y:S06]  /*0f30*/  @!P1 BRA `(.L_x_176) ;  /* 0x0000000000749947 */ /* 0x000fec0003800000 */
[----:B------:R-:W-:Y:S01]  /*0f40*/  IMAD.U32 R5, RZ, RZ, UR11 ;  /* 0x0000000bff057e24 */ /* 0x000fe2000f8e00ff */
[----:B------:R-:W-:-:S04]  /*0f50*/  UIADD3 UR4, UR6, -0x1, UR11 ;  /* 0xffffffff06047890 */ /* 0x000fc8000fffe00b */
[-C--:B------:R-:W-:Y:S02]  /*0f60*/  IABS R3, R5.reuse ;  /* 0x0000000500037213 */ /* 0x080fe40000000000 */
[----:B------:R-:W-:Y:S01]  /*0f70*/  IABS R9, R5 ;  /* 0x0000000500097213 */ /* 0x000fe20000000000 */
[----:B------:R-:W-:Y:S01]  /*0f80*/  IMAD.U32 R8, RZ, RZ, UR4 ;  /* 0x00000004ff087e24 */ /* 0x000fe2000f8e00ff */
[----:B------:R-:W0:Y:S01]  /*0f90*/  I2F.RP R0, R3 ;  /* 0x0000000300007306 */ /* 0x000e220000209400 */
[----:B------:R-:W-:Y:S01]  /*0fa0*/  ULOP3.LUT UR4, UR4, UR11, URZ, 0x3c, !UPT ;  /* 0x0000000b04047292 */ /* 0x000fe2000f8e3c3f */
[----:B------:R-:W-:-:S05]  /*0fb0*/  IADD3 R9, RZ, -R9, RZ ;  /* 0x80000009ff097210 */ /* 0x000fca0007ffe0ff */
[----:B------:R-:W-:Y:S01]  /*0fc0*/  ISETP.LE.AND P3, PT, RZ, UR4, PT ;  /* 0x00000004ff007c0c */ /* 0x000fe2000bf63270 */
[----:B0-----:R-:W0:Y:S02]  /*0fd0*/  MUFU.RCP R0, R0 ;  /* 0x0000000000007308 */ /* 0x001e240000001000 */
[----:B0-----:R-:W-:Y:S01]  /*0fe0*/  VIADD R6, R0, 0xffffffe ;  /* 0x0ffffffe00067836 */ /* 0x001fe20000000000 */
[----:B------:R-:W-:-:S05]  /*0ff0*/  IABS R0, R8 ;  /* 0x0000000800007213 */ /* 0x000fca0000000000 */
[----:B------:R0:W1:Y:S02]  /*1000*/  F2I.FTZ.U32.TRUNC.NTZ R7, R6 ;  /* 0x0000000600077305 */ /* 0x000064000021f000 */
[----:B0-----:R-:W-:Y:S02]  /*1010*/  IMAD.MOV.U32 R6, RZ, RZ, RZ ;  /* 0x000000ffff067224 */ /* 0x001fe400078e00ff */
[----:B-1----:R-:W-:-:S04]  /*1020*/  IMAD.MOV R10, RZ, RZ, -R7 ;  /* 0x000000ffff0a7224 */ /* 0x002fc800078e0a07 */
[----:B------:R-:W-:-:S04]  /*1030*/  IMAD R5, R10, R3, RZ ;  /* 0x000000030a057224 */ /* 0x000fc800078e02ff */
[----:B------:R-:W-:-:S04]  /*1040*/  IMAD.HI.U32 R7, R7, R5, R6 ;  /* 0x0000000507077227 */ /* 0x000fc800078e0006 */
[----:B------:R-:W-:Y:S02]  /*1050*/  IMAD.MOV.U32 R5, RZ, RZ, R9 ;  /* 0x000000ffff057224 */ /* 0x000fe400078e0009 */
[----:B------:R-:W-:-:S04]  /*1060*/  IMAD.HI.U32 R7, R7, R0, RZ ;  /* 0x0000000007077227 */ /* 0x000fc800078e00ff */
[----:B------:R-:W-:-:S05]  /*1070*/  IMAD R0, R7, R5, R0 ;  /* 0x0000000507007224 */ /* 0x000fca00078e0200 */
[----:B------:R-:W-:-:S13]  /*1080*/  ISETP.GT.U32.AND P2, PT, R3, R0, PT ;  /* 0x000000000300720c */ /* 0x000fda0003f44070 */
[----:B------:R-:W-:Y:S02]  /*1090*/  @!P2 IMAD.IADD R0, R0, 0x1, -R3 ;  /* 0x000000010000a824 */ /* 0x000fe400078e0a03 */
[----:B------:R-:W-:Y:S01]  /*10a0*/  @!P2 VIADD R7, R7, 0x1 ;  /* 0x000000010707a836 */ /* 0x000fe20000000000 */
[----:B------:R-:W-:Y:S02]  /*10b0*/  ISETP.NE.AND P2, PT, RZ, UR11, PT ;  /* 0x0000000bff007c0c */ /* 0x000fe4000bf45270 */
[----:B------:R-:W-:-:S13]  /*10c0*/  ISETP.GE.U32.AND P1, PT, R0, R3, PT ;  /* 0x000000030000720c */ /* 0x000fda0003f26070 */
[----:B------:R-:W-:-:S04]  /*10d0*/  @P1 VIADD R7, R7, 0x1 ;  /* 0x0000000107071836 */ /* 0x000fc80000000000 */
[----:B------:R-:W-:-:S04]  /*10e0*/  IMAD.MOV.U32 R3, RZ, RZ, R7 ;  /* 0x000000ffff037224 */ /* 0x000fc800078e0007 */
[----:B------:R-:W-:Y:S01]  /*10f0*/  @!P3 IMAD.MOV R3, RZ, RZ, -R3 ;  /* 0x000000ffff03b224 */ /* 0x000fe200078e0a03 */
[----:B------:R-:W-:-:S07]  /*1100*/  @!P2 LOP3.LUT R3, RZ, UR11, RZ, 0x33, !PT ;  /* 0x0000000bff03ac12 */ /* 0x000fce000f8e33ff */
.L_x_176:
[----:B------:R-:W-:Y:S01]  /*1110*/  IMAD R0, R3, UR7, RZ ;  /* 0x0000000703007c24 */ /* 0x000fe2000f8e02ff */
[----:B------:R-:W-:Y:S01]  /*1120*/  CS2R R34, SRZ ;  /* 0x0000000000227805 */ /* 0x000fe2000001ff00 */
[----:B------:R-:W-:Y:S01]  /*1130*/  IMAD.MOV.U32 R36, RZ, RZ, RZ ;  /* 0x000000ffff247224 */ /* 0x000fe200078e00ff */
[----:B------:R-:W-:Y:S02]  /*1140*/  CS2R R32, SRZ ;  /* 0x0000000000207805 */ /* 0x000fe4000001ff00 */
[----:B------:R-:W-:Y:S02]  /*1150*/  CS2R R30, SRZ ;  /* 0x00000000001e7805 */ /* 0x000fe4000001ff00 */
[----:B------:R-:W-:Y:S02]  /*1160*/  VIADDMNMX R3, R0, R3, UR6, PT ;  /* 0x0000000600037e46 */ /* 0x000fe4000b800103 */
[----:B------:R-:W-:Y:S02]  /*1170*/  CS2R R28, SRZ ;  /* 0x00000000001c7805 */ /* 0x000fe4000001ff00 */
[----:B------:R-:W-:-:S02]  /*1180*/  CS2R R26, SRZ ;  /* 0x00000000001a7805 */ /* 0x000fc4000001ff00 */
[----:B------:R-:W-:Y:S02]  /*1190*/  CS2R R24, SRZ ;  /* 0x0000000000187805 */ /* 0x000fe4000001ff00 */
[----:B------:R-:W-:-:S13]  /*11a0*/  ISETP.GT.AND P1, PT, R3, R0, PT ;  /* 0x000000000300720c */ /* 0x000fda0003f24270 */
[----:B------:R-:W-:Y:S05]  /*11b0*/  @!P1 BRA `(.L_x_177) ;  /* 0x0000009000349947 */ /* 0x000fea0003800000 */
[----:B------:R-:W-:Y:S01]  /*11c0*/  SHF.R.S32.HI R5, RZ, 0x1f, R152 ;  /* 0x0000001fff057819 */ /* 0x000fe20000011498 */
[----:B------:R-:W0:Y:S08]  /*11d0*/  S2UR UR7, SR_CgaCtaId ;  /* 0x00000000000779c3 */ /* 0x000e300000008800 */
[----:B------:R-:W-:Y:S01]  /*11e0*/  BAR.SYNC.DEFER_BLOCKING 0xe, 0x100 ;  /* 0x0384000000007b1d */ /* 0x000fe20000010000 */
[----:B------:R-:W-:-:S04]  /*11f0*/  LEA.HI R5, R5, R152, RZ, 0x7 ;  /* 0x0000009805057211 */ /* 0x000fc800078f38ff */
[----:B------:R-:W-:Y:S01]  /*1200*/  SHF.R.S32.HI R2, RZ, 0x7, R5 ;  /* 0x00000007ff027819 */ /* 0x000fe20000011405 */
[----:B------:R-:W2:Y:S01]  /*1210*/  LDL R6, [R1] ;  /* 0x0000000001067983 */ /* 0x000ea20000100800 */
[----:B------:R-:W-:Y:S01]  /*1220*/  UMOV UR9, 0x40000040 ;  /* 0x4000004000097882 */ /* 0x000fe20000000000 */
[----:B------:R-:W-:Y:S01]  /*1230*/  UMOV UR11, 0x40000040 ;  /* 0x40000040000b7882 */ /* 0x000fe20000000000 */
[----:B------:R-:W-:Y:S02]  /*1240*/  UMOV UR13, 0x40000040 ;  /* 0x40000040000d7882 */ /* 0x000fe40000000000 */
[----:B------:R-:W1:Y:S01]  /*1250*/  SHFL.IDX PT, R2, R2, RZ, 0x1f ;  /* 0x00001fff02027589 */ /* 0x000e6200000e0000 */
[----:B------:R-:W-:Y:S01]  /*1260*/  UMOV UR15, 0x40000040 ;  /* 0x40000040000f7882 */ /* 0x000fe20000000000 */
[----:B------:R-:W-:Y:S01]  /*1270*/  UMOV UR17, 0x40000040 ;  /* 0x4000004000117882 */ /* 0x000fe20000000000 */
[----:B------:R-:W-:Y:S01]  /*1280*/  UMOV UR19, 0x40000040 ;  /* 0x4000004000137882 */ /* 0x000fe20000000000 */
[----:B------:R-:W-:Y:S01]  /*1290*/  UMOV UR21, 0x40000040 ;  /* 0x4000004000157882 */ /* 0x000fe20000000000 */
[----:B------:R-:W-:Y:S01]  /*12a0*/  UMOV UR23, 0x40000040 ;  /* 0x4000004000177882 */ /* 0x000fe20000000000 */
[----:B------:R-:W-:-:S05]  /*12b0*/  LOP3.LUT R5, R5, 0xffffff80, RZ, 0xc0, !PT ;  /* 0xffffff8005057812 */ /* 0x000fca00078ec0ff */
[----:B------:R-:W-:Y:S01]  /*12c0*/  IMAD.IADD R5, R152, 0x1, -R5 ;  /* 0x0000000198057824 */ /* 0x000fe200078e0a05 */
[----:B------:R-:W-:Y:S01]  /*12d0*/  WARPGROUP.ARRIVE ;  /* 0x00000000000079c5 */ /* 0x000fe20000000000 */
[----:B-1----:R-:W-:-:S03]  /*12e0*/  R2UR UR4, R2 ;  /* 0x00000000020472ca */ /* 0x002fc600000e0000 */
[----:B------:R-:W-:-:S04]  /*12f0*/  SHF.R.S32.HI R2, RZ, 0x1f, R5 ;  /* 0x0000001fff027819 */ /* 0x000fc80000011405 */
[CC--:B------:R-:W-:Y:S02]  /*1300*/  LEA.HI R4, R2.reuse, R5.reuse, RZ, 0x2 ;  /* 0x0000000502047211 */ /* 0x0c0fe400078f10ff */
[----:B------:R-:W-:Y:S02]  /*1310*/  LEA.HI R2, R2, R5, RZ, 0x5 ;  /* 0x0000000502027211 */ /* 0x000fe400078f28ff */
[----:B------:R-:W-:Y:S02]  /*1320*/  SHF.R.S32.HI R7, RZ, 0x1f, R4 ;  /* 0x0000001fff077819 */ /* 0x000fe40000011404 */
[----:B------:R-:W-:Y:S01]  /*1330*/  SHF.R.S32.HI R2, RZ, 0x5, R2 ;  /* 0x00000005ff027819 */ /* 0x000fe20000011402 */
[----:B------:R-:W-:-:S04]  /*1340*/  ULEA.HI UR5, UR4, UR4, URZ, 0x1 ;  /* 0x0000000404057291 */ /* 0x000fc8000f8f083f */
[----:B------:R-:W-:-:S03]  /*1350*/  ULOP3.LUT UR6, UR5, 0x1fffe, URZ, 0xc0, !UPT ;  /* 0x0001fffe05067892 */ /* 0x000fc6000f8ec03f */
[----:B------:R-:W-:Y:S01]  /*1360*/  UMOV UR5, 0x400 ;  /* 0x0000040000057882 */ /* 0x000fe20000000000 */
[----:B------:R-:W-:Y:S02]  /*1370*/  UIADD3 UR6, UR4, -UR6, URZ ;  /* 0x8000000604067290 */ /* 0x000fe4000fffe03f */
[----:B0-----:R-:W-:-:S04]  /*1380*/  ULEA UR5, UR7, UR5, 0x18 ;  /* 0x0000000507057291 */ /* 0x001fc8000f8ec03f */
[----:B------:R-:W-:Y:S02]  /*1390*/  ULEA UR6, UR6, UR5, 0xf ;  /* 0x0000000506067291 */ /* 0x000fe4000f8e783f */
[----:B------:R-:W-:Y:S02]  /*13a0*/  UIADD3 UR4, UR5, 0x36400, URZ ;  /* 0x0003640005047890 */ /* 0x000fe4000fffe03f */
[----:B------:R-:W-:Y:S02]  /*13b0*/  UIADD3 UR6, UR6, 0x400, URZ ;  /* 0x0000040006067890 */ /* 0x000fe4000fffe03f */
[----:B------:R-:W-:Y:S02]  /*13c0*/  USHF.R.U32.HI UR4, URZ, 0x4, UR4 ;  /* 0x000000043f047899 */ /* 0x000fe40008011604 */
[----:B------:R-:W-:Y:S02]  /*13d0*/  USHF.R.U32.HI UR6, URZ, 0x4, UR6 ;  /* 0x000000043f067899 */ /* 0x000fe40008011606 */
[----:B------:R-:W-:-:S02]  /*13e0*/  ULOP3.LUT UR4, UR4, 0x3fff, URZ, 0xc0, !UPT ;  /* 0x00003fff04047892 */ /* 0x000fc4000f8ec03f */
[----:B------:R-:W-:Y:S02]  /*13f0*/  ULOP3.LUT UR6, UR6, 0x3fff, URZ, 0xc0, !UPT ;  /* 0x00003fff06067892 */ /* 0x000fe4000f8ec03f */
[----:B------:R-:W-:Y:S02]  /*1400*/  ULOP3.LUT UR4, UR4, 0x10000, URZ, 0xfc, !UPT ;  /* 0x0001000004047892 */ /* 0x000fe4000f8efc3f */
[----:B------:R-:W-:Y:S02]  /*1410*/  ULOP3.LUT UR6, UR6, 0x2000000, URZ, 0xfc, !UPT ;  /* 0x0200000006067892 */ /* 0x000fe4000f8efc3f */
[----:B------:R-:W-:Y:S02]  /*1420*/  UIADD3 UR12, UR4, 0x2, URZ ;  /* 0x00000002040c7890 */ /* 0x000fe4000fffe03f */
[----:B------:R-:W-:Y:S01]  /*1430*/  UIADD3 UR14, UR6, 0x80, URZ ;  /* 0x00000080060e7890 */ /* 0x000fe2000fffe03f */
[----:B------:R-:W-:Y:S02]  /*1440*/  UMOV UR8, UR4 ;  /* 0x0000000400087c82 */ /* 0x000fe40008000000 */
[----:B------:R-:W-:Y:S01]  /*1450*/  UMOV UR10, UR6 ;  /* 0x00000006000a7c82 */ /* 0x000fe20008000000 */
[----:B------:R-:W-:Y:S01]  /*1460*/  UIADD3 UR16, UR4, 0x4, URZ ;  /* 0x0000000404107890 */ /* 0x000fe2000fffe03f */
[----:B------:R-:W-:Y:S01]  /*1470*/  HGMMA.64x256x16.F32 R24, gdesc[UR8].tnspB, RZ, !UPT, gsb0 ;  /* 0x43e00000081879f0 */ /* 0x000fe2000c0008ff */
[----:B------:R-:W-:-:S02]  /*1480*/  UIADD3 UR18, UR6, 0x100, URZ ;  /* 0x0000010006127890 */ /* 0x000fc4000fffe03f */
[----:B------:R-:W-:Y:S02]  /*1490*/  UIADD3 UR20, UR4, 0x6, URZ ;  /* 0x0000000604147890 */ /* 0x000fe4000fffe03f */
[----:B------:R-:W-:Y:S01]  /*14a0*/  UIADD3 UR22, UR6, 0x180, URZ ;  /* 0x0000018006167890 */ /* 0x000fe2000fffe03f */
[----:B--2---:R-:W-:Y:S02]  /*14b0*/  R2UR UR7, R6 ;  /* 0x00000000060772ca */ /* 0x004fe400000e0000 */
[----:B------:R-:W-:-:S04]  /*14c0*/  SHF.R.S32.HI R6, RZ, 0x2, R4 ;  /* 0x00000002ff067819 */ /* 0x000fc80000011404 */
[----:B------:R-:W-:-:S04]  /*14d0*/  LEA.HI R7, R7, R6, RZ, 0x3 ;  /* 0x0000000607077211 */ /* 0x000fc800078f18ff */
[----:B------:R-:W-:-:S03]  /*14e0*/  LOP3.LUT R7, R7, 0xfffffff8, RZ, 0xc0, !PT ;  /* 0xfffffff807077812 */ /* 0x000fc600078ec0ff */
[----:B------:R-:W-:Y:S01]  /*14f0*/  ULOP3.LUT UR4, UR7, 0x1, URZ, 0xfc, !UPT ;  /* 0x0000000107047892 */ /* 0x000fe2000f8efc3f */
[----:B------:R-:W-:-:S03]  /*1500*/  IADD3 R7, R6, -R7, RZ ;  /* 0x8000000706077210 */ /* 0x000fc60007ffe0ff */
[----:B------:R-:W-:Y:S02]  /*1510*/  UISETP.NE.AND UP0, UPT, UR4, 0x3, UPT ;  /* 0x000000030400788c */ /* 0x000fe4000bf05270 */
[----:B------:R-:W-:Y:S01]  /*1520*/  IMAD R2, R2, 0x10, R7 ;  /* 0x0000001002027824 */ /* 0x000fe200078e0207 */
[----:B------:R-:W-:-:S03]  /*1530*/  UMOV UR4, URZ ;  /* 0x0000003f00047c82 */ /* 0x000fc60008000000 */
[----:B------:R-:W-:Y:S01]  /*1540*/  PLOP3.LUT P1, PT, PT, PT, UP0, 0x80, 0x0 ;  /* 0x000000000000781c */ /* 0x000fe20003f2f008 */
[----:B------:R-:W-:Y:S02]  /*1550*/  WARPGROUP.DEPBAR.LE gsb0, 0x0 ;  /* 0x00008000000079c5 */ /* 0x000fe40000010000 */
[----:B------:R-:W-:-:S06]  /*1560*/  WARPGROUP.ARRIVE ;  /* 0x00000000000079c5 */ /* 0x000fcc0000000000 */
        /* <DEDUP_REMOVED lines=13> */
.L_x_178:
[----:B------:R-:W0:Y:S01]  /*1640*/  S2UR UR10, SR_CgaCtaId ;  /* 0x00000000000a79c3 */ /* 0x000e220000008800 */
[----:B------:R-:W-:Y:S01]  /*1650*/  VIADD R3, R3, 0xfffffffe ;  /* 0xfffffffe03037836 */ /* 0x000fe20000000000 */
[----:B------:R-:W-:-:S04]  /*1660*/  UIADD3 UR7, UR5, 0x38860, URZ ;  /* 0x0003886005077890 */ /* 0x000fc8000fffe03f */
[----:B------:R-:W-:Y:S01]  /*1670*/  ISETP.GE.AND P0, PT, R3, R0, PT ;  /* 0x000000000300720c */ /* 0x000fe20003f06270 */
[----:B0-----:R-:W-:-:S09]  /*1680*/  UPRMT UR7, UR10, 0x654, UR7 ;  /* 0x000006540a077896 */ /* 0x001fd20008000007 */
[----:B------:R-:W-:Y:S03]  /*1690*/  SYNCS.ARRIVE.TRANS64.RED.A1T0 RZ, [UR7], RZ ;  /* 0x000000ffffff79a7 */ /* 0x000fe60008100407 */
[----:B------:R-:W-:Y:S05]  /*16a0*/  @!P0 BRA `(.L_x_179) ;  /* 0x0000000800b48947 */ /* 0x000fea0003800000 */
[----:B------:R-:W-:-:S05]  /*16b0*/  UMOV UR4, URZ ;  /* 0x0000003f00047c82 */ /* 0x000fca0008000000 */
.L_x_181:
[----:B------:R-:W-:Y:S01]  /*16c0*/  BAR.SYNC.DEFER_BLOCKING 0xe, 0x100 ;  /* 0x0384000000007b1d */ /* 0x000fe20000010000 */
[----:B------:R-:W-:Y:S01]  /*16d0*/  IMAD.U32 R5, RZ, RZ, UR4 ;  /* 0x00000004ff057e24 */ /* 0x000fe2000f8e00ff */
[----:B------:R-:W-:Y:S01]  /*16e0*/  UIADD3 UR4, UR4, 0x1, URZ ;  /* 0x0000000104047890 */ /* 0x000fe2000fffe03f */
[C---:B------:R-:W-:Y:S01]  /*16f0*/  ISETP.GT.AND P0, PT, R3.reuse, R0, PT ;  /* 0x000000000300720c */ /* 0x040fe20003f04270 */
[----:B------:R-:W-:Y:S02]  /*1700*/  VIADD R3, R3, 0xffffffff ;  /* 0xffffffff03037836 */ /* 0x000fe40000000000 */
[----:B------:R-:W-:Y:S01]  /*1710*/  IMAD R4, R5, 0x40, R2 ;  /* 0x0000004005047824 */ /* 0x000fe200078e0202 */
[----:B------:R-:W-:Y:S01]  /*1720*/  UISETP.NE.AND UP0, UPT, UR4, 0x2, UPT ;  /* 0x000000020400788c */ /* 0x000fe2000bf05270 */
[----:B------:R-:W-:Y:S01]  /*1730*/  UMOV UR11, 0x40000040 ;  /* 0x40000040000b7882 */ /* 0x000fe20000000000 */
[----:B------:R-:W-:Y:S02]  /*1740*/  UMOV UR15, 0x40000040 ;  /* 0x40000040000f7882 */ /* 0x000fe40000000000 */
[----:B------:R-:W-:Y:S01]  /*1750*/  LEA R4, R4, UR5, 0x2 ;  /* 0x0000000504047c11 */ /* 0x000fe2000f8e10ff */
[----:B------:R-:W-:Y:S01]  /*1760*/  USEL UR4, UR4, URZ, UP0 ;  /* 0x0000003f04047287 */ /* 0x000fe20008000000 */
[----:B------:R-:W-:Y:S01]  /*1770*/  UMOV UR19, 0x40000040 ;  /* 0x4000004000137882 */ /* 0x000fe20000000000 */
[----:B------:R-:W-:-:S02]  /*1780*/  UMOV UR23, 0x40000040 ;  /* 0x4000004000177882 */ /* 0x000fc40000000000 */
[----:B------:R-:W-:-:S04]  /*1790*/  ULEA UR10, UR4, UR6, 0xc ;  /* 0x00000006040a7291 */ /* 0x000fc8000f8e603f */
[----:B------:R-:W-:Y:S02]  /*17a0*/  UIADD3 UR14, UR10, 0x80, URZ ;  /* 0x000000800a0e7890 */ /* 0x000fe4000fffe03f */
[----:B------:R-:W-:Y:S01]  /*17b0*/  UIADD3 UR18, UR10, 0x100, URZ ;  /* 0x000001000a127890 */ /* 0x000fe2000fffe03f */
[----:B------:R-:W0:Y:S01]  /*17c0*/  LDS R5, [R4+0x38400] ;  /* 0x0384000004057984 */ /* 0x000e220000000800 */
[----:B------:R-:W-:-:S03]  /*17d0*/  UIADD3 UR22, UR10, 0x180, URZ ;  /* 0x000001800a167890 */ /* 0x000fc6000fffe03f */
        /* <DEDUP_REMOVED lines=128> */
[----:B------:R-:W-:-:S06]  /*1fe0*/  FMUL.FTZ R151, R151, R6 ;  /* 0x0000000697977220 */ /* 0x000fcc0000410000 */
        /* <DEDUP_REMOVED lines=18> */
.L_x_180:
[----:B------:R-:W0:Y:S01]  /*2110*/  S2UR UR10, SR_CgaCtaId ;  /* 0x00000000000a79c3 */ /* 0x000e220000008800 */
[----:B------:R-:W-:-:S04]  /*2120*/  ULEA UR7, UR4, UR5, 0x3 ;  /* 0x0000000504077291 */ /* 0x000fc8000f8e183f */
[----:B------:R-:W-:-:S04]  /*2130*/  UIADD3 UR7, UR7, 0x38860, URZ ;  /* 0x0003886007077890 */ /* 0x000fc8000fffe03f */
[----:B0-----:R-:W-:-:S09]  /*2140*/  UPRMT UR7, UR10, 0x654, UR7 ;  /* 0x000006540a077896 */ /* 0x001fd20008000007 */
[----:B------:R-:W-:Y:S01]  /*2150*/  SYNCS.ARRIVE.TRANS64.RED.A1T0 RZ, [UR7], RZ ;  /* 0x000000ffffff79a7 */ /* 0x000fe20008100407 */
[----:B------:R-:W-:Y:S05]  /*2160*/  @P0 BRA `(.L_x_181) ;  /* 0xfffffff400540947 */ /* 0x000fea000383ffff */
[----:B------:R-:W-:-:S12]  /*2170*/  USHF.L.U32 UR4, UR4, 0x6, URZ ;  /* 0x0000000604047899 */ /* 0x000fd8000800063f */
.L_x_179:
[----:B------:R-:W-:Y:S01]  /*2180*/  BAR.SYNC.DEFER_BLOCKING 0xe, 0x100 ;  /* 0x0384000000007b1d */ /* 0x000fe20000010000 */
[----:B------:R-:W-:Y:S01]  /*2190*/  VIADD R2, R2, UR4 ;  /* 0x0000000402027c36 */ /* 0x000fe20008000000 */
[----:B------:R-:W-:Y:S01]  /*21a0*/  PLOP3.LUT P0, PT, PT, PT, PT, 0x8, 0x0 ;  /* 0x000000000000781c */ /* 0x000fe20003f0e170 */
[----:B------:R-:W-:-:S03]  /*21b0*/  IMAD.MOV.U32 R4, RZ, RZ, RZ ;  /* 0x000000ffff047224 */ /* 0x000fc600078e00ff */
[----:B------:R-:W-:-:S05]  /*21c0*/  LEA R2, R2, UR5, 0x2 ;  /* 0x0000000502027c11 */ /* 0x000fca000f8e10ff */
[----:B------:R-:W0:Y:S04]  /*21d0*/  LDS R3, [R2+0x38400] ;  /* 0x0384000002037984 */ /* 0x000e280000000800 */
[----:B------:R1:W2:Y:S02]  /*21e0*/  LDS R0, [R2+0x38420] ;  /* 0x0384200002007984 */ /* 0x0002a40000000800 */
[----:B-1----:R-:W-:Y:S02]  /*21f0*/  IMAD.MOV.U32 R2, RZ, RZ, RZ ;  /* 0x000000ffff027224 */ /* 0x002fe400078e00ff */
        /* <DEDUP_REMOVED lines=130> */
.L_x_175:
        /* <DEDUP_REMOVED lines=8> */
[----:B------:R-:W-:Y:S01]  /*2aa0*/  IMAD.U32 R4, RZ, RZ, UR8 ;  /* 0x00000008ff047e24 */ /* 0x000fe2000f8e00ff */
[----:B------:R-:W-:Y:S01]  /*2ab0*/  IABS R5, R3 ;  /* 0x0000000300057213 */ /* 0x000fe20000000000 */
[----:B------:R-:W-:Y:S01]  /*2ac0*/  ULOP3.LUT UR8, UR8, UR11, URZ, 0x3c, !UPT ;  /* 0x0000000b08087292 */ /* 0x000fe2000f8e3c3f */
[----:B------:R-:W-:Y:S02]  /*2ad0*/  R2UR UR12, R0 ;  /* 0x00000000000c72ca */ /* 0x000fe400000e0000 */
[----:B------:R-:W-:-:S05]  /*2ae0*/  IABS R4, R4 ;  /* 0x0000000400047213 */ /* 0x000fca0000000000 */
[----:B------:R-:W-:-:S05]  /*2af0*/  IMAD.MOV.U32 R3, RZ, RZ, R4 ;  /* 0x000000ffff037224 */ /* 0x000fca00078e0004 */
[----:B------:R-:W-:Y:S01]  /*2b00*/  R2UR UR10, R3 ;  /* 0x00000000030a72ca */ /* 0x000fe200000e0000 */
[----:B------:R-:W1:Y:S08]  /*2b10*/  I2F.RP R0, UR12 ;  /* 0x0000000c00007d06 */ /* 0x000e700008209400 */
[----:B-1----:R-:W0:Y:S02]  /*2b20*/  MUFU.RCP R0, R0 ;  /* 0x0000000000007308 */ /* 0x002e240000001000 */
[----:B0-----:R-:W-:Y:S01]  /*2b30*/  IADD3 R2, R0, 0xffffffe, RZ ;  /* 0x0ffffffe00027810 */ /* 0x001fe20007ffe0ff */
[----:B------:R-:W-:-:S05]  /*2b40*/  IMAD.MOV R0, RZ, RZ, -R5 ;  /* 0x000000ffff007224 */ /* 0x000fca00078e0a05 */
        /* <DEDUP_REMOVED lines=18> */
.L_x_182:
[----:B------:R-:W-:Y:S01]  /*2c70*/  UIMAD UR60, UR7, UR4, URZ ;  /* 0x00000004073c72a4 */ /* 0x000fe2000f8e023f */
[----:B------:R-:W-:Y:S01]  /*2c80*/  IMAD.U32 R0, RZ, RZ, UR6 ;  /* 0x00000006ff007e24 */ /* 0x000fe2000f8e00ff */
[----:B------:R-:W-:Y:S01]  /*2c90*/  PLOP3.LUT P0, PT, PT, PT, PT, 0x80, 0x0 ;  /* 0x000000000000781c */ /* 0x000fe20003f0f070 */
[----:B------:R-:W-:Y:S01]  /*2ca0*/  IMAD.U32 R3, RZ, RZ, UR4 ;  /* 0x00000004ff037e24 */ /* 0x000fe2000f8e00ff */
[----:B------:R-:W-:Y:S01]  /*2cb0*/  CS2R R150, SRZ ;  /* 0x0000000000967805 */ /* 0x000fe2000001ff00 */
[----:B0-----:R-:W-:Y:S01]  /*2cc0*/  IMAD.MOV.U32 R2, RZ, RZ, RZ ;  /* 0x000000ffff027224 */ /* 0x001fe200078e00ff */
[----:B------:R-:W-:Y:S01]  /*2cd0*/  CS2R R148, SRZ ;  /* 0x0000000000947805 */ /* 0x000fe2000001ff00 */
[----:B------:R-:W-:Y:S01]  /*2ce0*/  IMAD.MOV.U32 R4, RZ, RZ, RZ ;  /* 0x000000ffff047224 */ /* 0x000fe200078e00ff */
[----:B------:R-:W-:Y:S02]  /*2cf0*/  VIADDMNMX R0, R3, UR60, R0, PT ;  /* 0x0000003c03007c46 */ /* 0x000fe4000b800100 */
[----:B------:R-:W-:-:S02]  /*2d00*/  CS2R R146, SRZ ;  /* 0x0000000000927805 */ /* 0x000fc4000001ff00 */
[----:B------:R-:W-:Y:S02]  /*2d10*/  CS2R R144, SRZ ;  /* 0x0000000000907805 */ /* 0x000fe4000001ff00 */
[----:B------:R-:W-:Y:S02]  /*2d20*/  CS2R R142, SRZ ;  /* 0x00000000008e7805 */ /* 0x000fe4000001ff00 */
[----:B------:R-:W-:Y:S02]  /*2d30*/  R2UR UR39, R0 ;  /* 0x00000000002772ca */ /* 0x000fe400000e0000 */
        /* <DEDUP_REMOVED lines=11> */
[----:B------:R-:W-:Y:S01]  /*2df0*/  CS2R R118, SRZ ;  /* 0x0000000000767805 */ /* 0x000fe2000001ff00 */
[----:B------:R-:W-:Y:S01]  /*2e00*/  UISETP.GT.AND UP0, UPT, UR39, UR60, UPT ;  /* 0x0000003c2700728c */ /* 0x000fe2000bf04270 */
[----:B------:R-:W-:Y:S02]  /*2e10*/  CS2R R116, SRZ ;  /* 0x0000000000747805 */ /* 0x000fe4000001ff00 */
[----:B------:R-:W-:Y:S02]  /*2e20*/  CS2R R114, SRZ ;  /* 0x0000000000727805 */ /* 0x000fe4000001ff00 */
[----:B------:R-:W-:-:S02]  /*2e30*/  CS2R R112, SRZ ;  /* 0x0000000000707805 */ /* 0x000fc4000001ff00 */
[----:B------:R-:W-:Y:S02]  /*2e40*/  CS2R R110, SRZ ;  /* 0x00000000006e7805 */ /* 0x000fe4000001ff00 */
[----:B------:R-:W-:Y:S02]  /*2e50*/  CS2R R108, SRZ ;  /* 0x00000000006c7805 */ /* 0x000fe4000001ff00 */
[----:B------:R-:W-:Y:S02]  /*2e60*/  PLOP3.LUT P1, PT, PT, PT, UP0, 0x80, 0x0 ;  /* 0x000000000000781c */ /* 0x000fe40003f2f008 */
        /* <DEDUP_REMOVED lines=42> */
[----:B------:R-:W-:Y:S06]  /*3110*/  @!P1 BRA `(.L_x_177) ;  /* 0x00000070005c9947 */ /* 0x000fec0003800000 */
[----:B------:R-:W-:Y:S01]  /*3120*/  SHF.R.S32.HI R57, RZ, 0x1f, R152 ;  /* 0x0000001fff397819 */ /* 0x000fe20000011498 */
[----:B------:R-:W0:Y:S01]  /*3130*/  S2UR UR4, SR_CgaCtaId ;  /* 0x00000000000479c3 */ /* 0x000e220000008800 */
[----:B------:R-:W-:Y:S02]  /*3140*/  MOV R4, 0x400 ;  /* 0x0000040000047802 */ /* 0x000fe40000000f00 */
[----:B------:R-:W-:-:S04]  /*3150*/  LEA.HI R16, R57, R152, RZ, 0x7 ;  /* 0x0000009839107211 */ /* 0x000fc800078f38ff */
[----:B------:R-:W-:-:S05]  /*3160*/  SHF.R.S32.HI R18, RZ, 0x7, R16 ;  /* 0x00000007ff127819 */ /* 0x000fca0000011410 */
[----:B------:R-:W1:Y:S01]  /*3170*/  SHFL.IDX PT, R0, R18, RZ, 0x1f ;  /* 0x00001fff12007589 */ /* 0x000e6200000e0000 */
[----:B0-----:R-:W-:Y:S01]  /*3180*/  IMAD.U32 R5, RZ, RZ, UR4 ;  /* 0x00000004ff057e24 */ /* 0x001fe2000f8e00ff */
[----:B-1----:R-:W-:-:S04]  /*3190*/  LEA.HI R2, R0, R0, RZ, 0x1 ;  /* 0x0000000000027211 */ /* 0x002fc800078f08ff */
[----:B------:R-:W-:Y:S02]  /*31a0*/  LOP3.LUT R3, R2, 0x1fffe, RZ, 0xc0, !PT ;  /* 0x0001fffe02037812 */ /* 0x000fe400078ec0ff */
[----:B------:R-:W-:-:S03]  /*31b0*/  LEA R2, R5, R4, 0x18 ;  /* 0x0000000405027211 */ /* 0x000fc600078ec0ff */
[----:B------:R-:W-:Y:S02]  /*31c0*/  IMAD.IADD R3, R0, 0x1, -R3 ;  /* 0x0000000100037824 */ /* 0x000fe400078e0a03 */
[----:B------:R-:W-:-:S03]  /*31d0*/  VIADD R0, R2, 0x36400 ;  /* 0x0003640002007836 */ /* 0x000fc60000000000 */
[----:B------:R-:W-:Y:S02]  /*31e0*/  LEA R3, R3, R2, 0xf ;  /* 0x0000000203037211 */ /* 0x000fe400078e78ff */
[----:B------:R-:W-:-:S03]  /*31f0*/  LOP3.LUT P0, RZ, R0, 0x3ff, RZ, 0xc0, !PT ;  /* 0x000003ff00ff7812 */ /* 0x000fc6000780c0ff */
[----:B------:R-:W-:-:S05]  /*3200*/  VIADD R3, R3, 0x400 ;  /* 0x0000040003037836 */ /* 0x000fca0000000000 */
[----:B------:R-:W-:-:S04]  /*3210*/  SHF.R.U32.HI R3, RZ, 0x4, R3 ;  /* 0x00000004ff037819 */ /* 0x000fc80000011603 */
[----:B------:R-:W-:Y:S01]  /*3220*/  LOP3.LUT R193, R3, 0x3fff, RZ, 0xc0, !PT ;  /* 0x00003fff03c17812 */ /* 0x000fe200078ec0ff */
[----:B------:R-:W-:Y:S06]  /*3230*/  @!P0 BRA `(.L_x_183) ;  /* 0x0000000000408947 */ /* 0x000fec0003800000 */
[----:B------:R-:W-:Y:S01]  /*3240*/  MOV R0, 0x0 ;  /* 0x0000000000007802 */ /* 0x000fe20000000f00 */
[----:B------:R-:W-:Y:S01]  /*3250*/  ULDC.64 UR4, c[0x4][0x90] ;  /* 0x0100240000047ab9 */ /* 0x000fe20000000a00 */
[----:B------:R-:W-:Y:S01]  /*3260*/  ULDC.64 UR6, c[0x4][0x20] ;  /* 0x0100080000067ab9 */ /* 0x000fe20000000a00 */
[----:B------:R-:W-:Y:S01]  /*3270*/  IMAD.U32 R4, RZ, RZ, UR4 ;  /* 0x00000004ff047e24 */ /* 0x000fe2000f8e00ff */
[----:B------:R0:W1:Y:S01]  /*3280*/  LDC.64 R14, c[0x4][R0] ;  /* 0x01000000000e7b82 */ /* 0x0000620000000a00 */
[----:B------:R-:W-:Y:S01]  /*3290*/  IMAD.U32 R5, RZ, RZ, UR5 ;  /* 0x00000005ff057e24 */ /* 0x000fe2000f8e00ff */
[----:B------:R-:W-:Y:S01]  /*32a0*/  ULDC.64 UR4, c[0x4][0x98] ;  /* 0x0100260000047ab9 */ /* 0x000fe20000000a00 */
[----:B------:R-:W-:Y:S01]  /*32b0*/  IMAD.U32 R10, RZ, RZ, UR6 ;  /* 0x00000006ff0a7e24 */ /* 0x000fe2000f8e00ff */
[----:B------:R-:W-:Y:S01]  /*32c0*/  MOV R12, 0x1 ;  /* 0x00000001000c7802 */ /* 0x000fe20000000f00 */
[----:B------:R-:W-:Y:S02]  /*32d0*/  IMAD.U32 R6, RZ, RZ, UR4 ;  /* 0x00000004ff067e24 */ /* 0x000fe4000f8e00ff */
[----:B------:R-:W-:-:S02]  /*32e0*/  IMAD.U32 R7, RZ, RZ, UR5 ;  /* 0x00000005ff077e24 */ /* 0x000fc4000f8e00ff */
[----:B------:R-:W-:Y:S02]  /*32f0*/  IMAD.U32 R11, RZ, RZ, UR7 ;  /* 0x00000007ff0b7e24 */ /* 0x000fe4000f8e00ff */
[----:B------:R-:W-:Y:S02]  /*3300*/  IMAD.MOV.U32 R8, RZ, RZ, 0x70 ;  /* 0x00000070ff087424 */ /* 0x000fe400078e00ff */
[----:B0-----:R-:W-:-:S07]  /*3310*/  IMAD.MOV.U32 R13, RZ, RZ, RZ ;  /* 0x000000ffff0d7224 */ /* 0x001fce00078e00ff */
[----:B------:R-:W-:-:S07]  /*3320*/  LEPC R20, `(.L_x_183) ;  /* 0x000000001014794e */ /* 0x000fce0000000000 */
[----:B-1----:R-:W-:Y:S05]  /*3330*/  CALL.ABS.NOINC R14 ;  /* 0x000000000e007343 */ /* 0x002fea0003c00000 */
.L_x_183:
[----:B------:R-:W-:Y:S02]  /*3340*/  SHF.L.U32 R5, RZ, 0x1f, RZ ;  /* 0x0000001fff057819 */ /* 0x000fe400000006ff */
[----:B------:R-:W-:Y:S02]  /*3350*/  LOP3.LUT R3, R16, 0xffffff80, RZ, 0xc0, !PT ;  /* 0xffffff8010037812 */ /* 0x000fe400078ec0ff */
[----:B------:R-:W0:Y:S01]  /*3360*/  SYNCS.PHASECHK.TRANS64.TRYWAIT P0, [R2+URZ+0x38800], R5 ;  /* 0x03880005020075a7 */ /* 0x000e22000800017f */
        /* <DEDUP_REMOVED lines=8> */
.L_x_262:
[----:B------:R-:W2:Y:S01]  /*33f0*/  LDL R0, [R1] ;  /* 0x0000000001007983 */ /* 0x000ea20000100800 */
[----:B------:R-:W-:Y:S01]  /*3400*/  LEA.HI R9, R9, R8, RZ, 0x3 ;  /* 0x0000000809097211 */ /* 0x000fe200078f18ff */
[----:B------:R-:W-:Y:S01]  /*3410*/  IMAD.IADD R3, R18, 0x1, -R3 ;  /* 0x0000000112037824 */ /* 0x000fe200078e0a03 */
[----:B------:R-:W-:Y:S02]  /*3420*/  LEA.HI R4, R4, R7, RZ, 0x5 ;  /* 0x0000000704047211 */ /* 0x000fe400078f28ff */
[----:B------:R-:W-:Y:S02]  /*3430*/  LOP3.LUT R9, R9, 0xfffffff8, RZ, 0xc0, !PT ;  /* 0xfffffff809097812 */ /* 0x000fe400078ec0ff */
[----:B------:R-:W-:-:S03]  /*3440*/  SHF.R.S32.HI R4, RZ, 0x5, R4 ;  /* 0x00000005ff047819 */ /* 0x000fc60000011404 */
[----:B------:R-:W-:-:S04]  /*3450*/  IMAD.IADD R9, R8, 0x1, -R9 ;  /* 0x0000000108097824 */ /* 0x000fc800078e0a09 */
[----:B------:R-:W-:Y:S01]  /*3460*/  IMAD R185, R4, 0x10, R9 ;  /* 0x0000001004b97824 */ /* 0x000fe200078e0209 */
[----:B--2---:R-:W-:Y:S02]  /*3470*/  R2UR UR4, R0 ;  /* 0x00000000000472ca */ /* 0x004fe400000e0000 */
[----:B------:R-:W-:-:S05]  /*3480*/  LOP3.LUT R0, R6, 0x7ffffffc, RZ, 0xc0, !PT ;  /* 0x7ffffffc06007812 */ /* 0x000fca00078ec0ff */
[----:B------:R-:W-:-:S04]  /*3490*/  IMAD.IADD R0, R7, 0x1, -R0 ;  /* 0x0000000107007824 */ /* 0x000fc800078e0a00 */
[----:B------:R-:W-:Y:S02]  /*34a0*/  IMAD.SHL.U32 R58, R0, 0x2, RZ ;  /* 0x00000002003a7824 */ /* 0x000fe400078e00ff */
[----:B------:R-:W-:Y:S02]  /*34b0*/  ULOP3.LUT UR4, UR4, 0x1, URZ, 0xfc, !UPT ;  /* 0x0000000104047892 */ /* 0x000fe4000f8efc3f */
[----:B------:R-:W-:-:S04]  /*34c0*/  IMAD R186, R3, 0x100, R58 ;  /* 0x0000010003ba7824 */ /* 0x000fc800078e023a */
[----:B------:R-:W-:-:S05]  /*34d0*/  IMAD.U32 R6, RZ, RZ, UR4 ;  /* 0x00000004ff067e24 */ /* 0x000fca000f8e00ff */
[----:B------:R-:W-:-:S13]  /*34e0*/  ISETP.NE.AND P0, PT, R6, 0x3, PT ;  /* 0x000000030600780c */ /* 0x000fda0003f05270 */
[----:B------:R-:W-:Y:S05]  /*34f0*/  @!P0 BRA `(.L_x_185) ;  /* 0x0000000000048947 */ /* 0x000fea0003800000 */
[----:B------:R-:W-:Y:S01]  /*3500*/  BPT.TRAP 0x1 ;  /* 0x000000040000795c */ /* 0x000fe20000300000 */
.L_x_185:
[----:B------:R1:W2:Y:S01]  /*3510*/  SYNCS.PHASECHK.TRANS64.TRYWAIT P1, [R2+URZ+0x38830], R5 ;  /* 0x03883005020075a7 */ /* 0x0002a2000802017f */
[----:B------:R-:W-:Y:S05]  /*3520*/  @!P0 BRA `(.L_x_186) ;  /* 0x0000000000048947 */ /* 0x000fea0003800000 */
[----:B------:R-:W-:Y:S01]  /*3530*/  BPT.TRAP 0x1 ;  /* 0x000000040000795c */ /* 0x000fe20000300000 */
.L_x_186:
[----:B--2---:R-:W-:Y:S05]  /*3540*/  @P1 BRA `(.L_x_187) ;  /* 0x0000000000081947 */ /* 0x004fea0003800000 */
[----:B------:R-:W2:Y:S02]  /*3550*/  SYNCS.PHASECHK.TRANS64.TRYWAIT P1, [R2+URZ+0x38830], R5 ;  /* 0x03883005020075a7 */ /* 0x000ea4000802017f */
[----:B--2---:R-:W-:Y:S05]  /*3560*/  @!P1 BRA `(.L_x_188) ;  /* 0x000000d800bc9947 */ /* 0x004fea0003800000 */
.L_x_187:
[----:B------:R-:W-:Y:S05]  /*3570*/  WARPSYNC.ALL ;  /* 0x0000000000007948 */ /* 0x000fea0003800000 */
[C---:B------:R-:W-:Y:S01]  /*3580*/  IADD3 R0, R2.reuse, 0x20400, RZ ;  /* 0x0002040002007810 */ /* 0x040fe20007ffe0ff */
[----:B------:R-:W-:Y:S01]  /*3590*/  VIADD R3, R2, 0x22400 ;  /* 0x0002240002037836 */ /* 0x000fe20000000000 */
[----:B------:R-:W-:Y:S01]  /*35a0*/  WARPGROUP.ARRIVE ;  /* 0x00000000000079c5 */ /* 0x000fe20000000000 */
[----:B------:R-:W-:Y:S01]  /*35b0*/  UMOV UR9, 0x40000040 ;  /* 0x4000004000097882 */ /* 0x000fe20000000000 */
[----:B------:R-:W-:Y:S01]  /*35c0*/  SHF.R.U32.HI R0, RZ, 0x4, R0 ;  /* 0x00000004ff007819 */ /* 0x000fe20000011600 */
[----:B------:R-:W-:Y:S01]  /*35d0*/  UMOV UR5, UR9 ;  /* 0x0000000900057c82 */ /* 0x000fe20008000000 */
[----:B------:R-:W-:Y:S01]  /*35e0*/  SHF.R.U32.HI R3, RZ, 0x4, R3 ;  /* 0x00000004ff037819 */ /* 0x000fe20000011603 */
[----:B------:R-:W-:Y:S01]  /*35f0*/  UMOV UR7, 0x40000040 ;  /* 0x4000004000077882 */ /* 0x000fe20000000000 */
[----:B------:R-:W-:Y:S01]  /*3600*/  LOP3.LUT R0, R0, 0x3fff, RZ, 0xc0, !PT ;  /* 0x00003fff00007812 */ /* 0x000fe200078ec0ff */
[----:B------:R-:W-:Y:S01]  /*3610*/  IMAD.U32 R23, RZ, RZ, UR9 ;  /* 0x00000009ff177e24 */ /* 0x000fe2000f8e00ff */
[----:B------:R-:W-:Y:S01]  /*3620*/  LOP3.LUT R3, R3, 0x3fff, RZ, 0xc0, !PT ;  /* 0x00003fff03037812 */ /* 0x000fe200078ec0ff */
[----:B------:R-:W-:Y:S01]  /*3630*/  UMOV UR9, 0x40000040 ;  /* 0x4000004000097882 */ /* 0x000fe20000000000 */
[----:B------:R-:W-:Y:S01]  /*3640*/  LOP3.LUT R0, R0, 0x10000, RZ, 0xfc, !PT ;  /* 0x0001000000007812 */ /* 0x000fe200078efcff */
[----:B------:R-:W-:Y:S01]  /*3650*/  IMAD.U32 R9, RZ, RZ, UR9 ;  /* 0x00000009ff097e24 */ /* 0x000fe2000f8e00ff */
[----:B------:R-:W-:-:S02]  /*3660*/  LOP3.LUT R184, R3, 0x10000, RZ, 0xfc, !PT ;  /* 0x0001000003b87812 */ /* 0x000fc400078efcff */
[C---:B------:R-:W-:Y:S01]  /*3670*/  R2UR UR4, R0.reuse ;  /* 0x00000000000472ca */ /* 0x040fe200000e0000 */
[----:B------:R-:W-:Y:S01]  /*3680*/  VIADD R3, R0, 0x2 ;  /* 0x0000000200037836 */ /* 0x000fe20000000000 */
[C---:B------:R-:W-:Y:S01]  /*3690*/  R2UR UR6, R184.reuse ;  /* 0x00000000b80672ca */ /* 0x040fe200000e0000 */
[----:B------:R-:W-:-:S10]  /*36a0*/  VIADD R4, R184, 0x2 ;  /* 0x00000002b8047836 */ /* 0x000fd40000000000 */
[----:B------:R-:W-:Y:S02]  /*36b0*/  UMOV UR8, UR4 ;  /* 0x0000000400087c82 */ /* 0x000fe40008000000 */
[----:B------:R-:W-:Y:S01]  /*36c0*/  UMOV UR4, UR8 ;  /* 0x0000000800047c82 */ /* 0x000fe20008000000 */
[----:B------:R-:W-:Y:S01]  /*36d0*/  IMAD.U32 R22, RZ, RZ, UR8 ;  /* 0x00000008ff167e24 */ /* 0x000fe2000f8e00ff */
[----:B------:R-:W-:Y:S01]  /*36e0*/  HGMMA.64x64x16.F32 R24, gdesc[UR4], RZ, !UPT, gsb0 ;  /* 0x00e00000041879f0 */ /* 0x000fe2000c0008ff */
[----:B------:R-:W-:Y:S01]  /*36f0*/  R2UR UR4, R3 ;  /* 0x00000000030472ca */ /* 0x000fe200000e0000 */
[----:B------:R-:W-:Y:S01]  /*3700*/  UMOV UR5, UR9 ;  /* 0x0000000900057c82 */ /* 0x000fe20008000000 */
[----:B------:R-:W-:Y:S01]  /*3710*/  R2UR UR6, R4 ;  /* 0x00000000040672ca */ /* 0x000fe200000e0000 */
[----:B------:R-:W-:Y:S01]  /*3720*/  UMOV UR7, 0x40000040 ;  /* 0x4000004000077882 */ /* 0x000fe20000000000 */
[----:B------:R-:W-:Y:S01]  /*3730*/  VIADD R3, R0, 0x4 ;  /* 0x0000000400037836 */ /* 0x000fe20000000000 */
[----:B------:R-:W-:Y:S01]  /*3740*/  UMOV UR9, 0x40000040 ;  /* 0x4000004000097882 */ /* 0x000fe20000000000 */
[----:B------:R-:W-:-:S02]  /*3750*/  VIADD R4, R184, 0x4 ;  /* 0x00000004b8047836 */ /* 0x000fc40000000000 */
[----:B------:R-:W-:Y:S02]  /*3760*/  VIADD R0, R0, 0x6 ;  /* 0x0000000600007836 */ /* 0x000fe40000000000 */
[----:B------:R-:W-:-:S03]  /*3770*/  IMAD.U32 R11, RZ, RZ, UR9 ;  /* 0x00000009ff0b7e24 */ /* 0x000fc6000f8e00ff */
[----:B------:R-:W-:Y:S02]  /*3780*/  UMOV UR8, UR4 ;  /* 0x0000000400087c82 */ /* 0x000fe40008000000 */
[----:B------:R-:W-:Y:S01]  /*3790*/  UMOV UR4, UR8 ;  /* 0x0000000800047c82 */ /* 0x000fe20008000000 */
[----:B------:R-:W-:Y:S01]  /*37a0*/  IMAD.U32 R8, RZ, RZ, UR8 ;  /* 0x00000008ff087e24 */ /* 0x000fe2000f8e00ff */
[----:B------:R-:W-:Y:S02]  /*37b0*/  WARPGROUP.DEPBAR.LE gsb0, 0x0 ;  /* 0x00008000000079c5 */ /* 0x000fe40000010000 */
[----:B------:R-:W-:-:S06]  /*37c0*/  WARPGROUP.ARRIVE ;  /* 0x00000000000079c5 */ /* 0x000fcc0000000000 */
[----:B------:R-:W-:Y:S01]  /*37d0*/  HGMMA.64x64x16.F32 R24, gdesc[UR4], R24, gsb0 ;  /* 0x00e00000041879f0 */ /* 0x000fe20008000818 */
[----:B------:R-:W-:Y:S01]  /*37e0*/  R2UR UR4, R3 ;  /* 0x00000000030472ca */ /* 0x000fe200000e0000 */
[----:B------:R-:W-:Y:S01]  /*37f0*/  UMOV UR5, UR9 ;  /* 0x0000000900057c82 */ /* 0x000fe20008000000 */
[----:B------:R-:W-:Y:S01]  /*3800*/  R2UR UR6, R4 ;  /* 0x00000000040672ca */ /* 0x000fe200000e0000 */
[----:B------:R-:W-:Y:S01]  /*3810*/  UMOV UR7, 0x40000040 ;  /* 0x4000004000077882 */ /* 0x000fe20000000000 */
[----:B------:R-:W-:Y:S01]  /*3820*/  VIADD R3, R184, 0x6 ;  /* 0x00000006b8037836 */ /* 0x000fe20000000000 */
[----:B------:R-:W-:Y:S02]  /*3830*/  UMOV UR9, 0x40000040 ;  /* 0x4000004000097882 */ /* 0x000fe40000000000 */
[----:B------:R-:W-:-:S06]  /*3840*/  IMAD.U32 R13, RZ, RZ, UR9 ;  /* 0x00000009ff0d7e24 */ /* 0x000fcc000f8e00ff */
[----:B------:R-:W-:Y:S02]  /*3850*/  UMOV UR8, UR4 ;  /* 0x0000000400087c82 */ /* 0x000fe40008000000 */
[----:B------:R-:W-:Y:S01]  /*3860*/  UMOV UR4, UR8 ;  /* 0x0000000800047c82 */ /* 0x000fe20008000000 */
[----:B------:R-:W-:Y:S01]  /*3870*/  MOV R10, UR8 ;  /* 0x00000008000a7c02 */ /* 0x000fe20008000f00 */
[----:B------:R-:W-:Y:S02]  /*3880*/  WARPGROUP.DEPBAR.LE gsb0, 0x0 ;  /* 0x00008000000079c5 */ /* 0x000fe40000010000 */
[----:B------:R-:W-:-:S06]  /*3890*/  WARPGROUP.ARRIVE ;  /* 0x00000000000079c5 */ /* 0x000fcc0000000000 */
[----:B------:R-:W-:Y:S01]  /*38a0*/  HGMMA.64x64x16.F32 R24, gdesc[UR4], R24, gsb0 ;  /* 0x00e00000041879f0 */ /* 0x000fe20008000818 */
[----:B------:R-:W-:Y:S01]  /*38b0*/  R2UR UR4, R0 ;  /* 0x00000000000472ca */ /* 0x000fe200000e0000 */
[----:B------:R-:W-:Y:S01]  /*38c0*/  UMOV UR5, UR9 ;  /* 0x0000000900057c82 */ /* 0x000fe20008000000 */
[----:B------:R-:W-:Y:S01]  /*38d0*/  R2UR UR6, R3 ;  /* 0x00000000030672ca */ /* 0x000fe200000e0000 */
[----:B------:R-:W-:-:S10]  /*38e0*/  UMOV UR7, 0x40000040 ;  /* 0x4000004000077882 */ /* 0x000fd40000000000 */
[----:B------:R-:W-:Y:S02]  /*38f0*/  UMOV UR8, UR4 ;  /* 0x0000000400087c82 */ /* 0x000fe40008000000 */
[----:B------:R-:W-:Y:S01]  /*3900*/  UMOV UR4, UR8 ;  /* 0x0000000800047c82 */ /* 0x000fe20008000000 */
[----:B------:R-:W-:Y:S01]  /*3910*/  IMAD.U32 R12, RZ, RZ, UR8 ;  /* 0x00000008ff0c7e24 */ /* 0x000fe2000f8e00ff */
[----:B------:R-:W-:Y:S02]  /*3920*/  WARPGROUP.DEPBAR.LE gsb0, 0x0 ;  /* 0x00008000000079c5 */ /* 0x000fe40000010000 */
[----:B------:R-:W-:-:S06]  /*3930*/  WARPGROUP.ARRIVE ;  /* 0x00000000000079c5 */ /* 0x000fcc0000000000 */
[----:B------:R-:W-:Y:S03]  /*3940*/  HGMMA.64x64x16.F32 R24, gdesc[UR4], R24, gsb0 ;  /* 0x00e00000041879f0 */ /* 0x000fe60008000818 */
[----:B------:R-:W-:Y:S02]  /*3950*/  WARPGROUP.DEPBAR.LE gsb0, 0x0 ;  /* 0x00008000000079c5 */ /* 0x000fe40000010000 */
[----:B------:R-:W3:Y:S02]  /*3960*/  SYNCS.PHASECHK.TRANS64.TRYWAIT P1, [R2+URZ+0x38810], R5 ;  /* 0x03881005020075a7 */ /* 0x000ee4000802017f */
[----:B---3--:R-:W-:Y:S05]  /*3970*/  @!P1 BRA `(.L_x_189) ;  /* 0x000000d400cc9947 */ /* 0x008fea0003800000 */
.L_x_263:
[----:B------:R-:W-:Y:S05]  /*3980*/  @!P0 BRA `(.L_x_190) ;  /* 0x0000000000048947 */ /* 0x000fea0003800000 */
[----:B------:R-:W-:Y:S01]  /*3990*/  BPT.TRAP 0x1 ;  /* 0x000000040000795c */ /* 0x000fe20000300000 */
.L_x_190:
[----:B------:R4:W0:Y:S01]  /*39a0*/  SYNCS.PHASECHK.TRANS64.TRYWAIT P1, [R2+URZ+0x38850], R5 ;  /* 0x03885005020075a7 */ /* 0x000822000802017f */
[----:B------:R-:W-:Y:S05]  /*39b0*/  @!P0 BRA `(.L_x_191) ;  /* 0x0000000000048947 */ /* 0x000fea0003800000 */
[----:B------:R-:W-:Y:S01]  /*39c0*/  BPT.TRAP 0x1 ;  /* 0x000000040000795c */ /* 0x000fe20000300000 */
.L_x_191:
[C---:B------:R-:W-:Y:S02]  /*39d0*/  VIADD R0, R2.reuse, 0x26400 ;  /* 0x0002640002007836 */ /* 0x040fe40000000000 */
[----:B------:R-:W-:-:S03]  /*39e0*/  VIADD R3, R2, 0x400 ;  /* 0x0000040002037836 */ /* 0x000fc60000000000 */
[----:B------:R-:W-:Y:S02]  /*39f0*/  SHF.R.U32.HI R0, RZ, 0x4, R0 ;  /* 0x00000004ff007819 */ /* 0x000fe40000011600 */
[----:B------:R-:W-:Y:S02]  /*3a00*/  SHF.R.U32.HI R3, RZ, 0x4, R3 ;  /* 0x00000004ff037819 */ /* 0x000fe40000011603 */
[----:B------:R-:W-:Y:S02]  /*3a10*/  LOP3.LUT R0, R0, 0x3fff, RZ, 0xc0, !PT ;  /* 0x00003fff00007812 */ /* 0x000fe400078ec0ff */
[----:B------:R-:W-:Y:S02]  /*3a20*/  LOP3.LUT R3, R3, 0x3fff, RZ, 0xc0, !PT ;  /* 0x00003fff03037812 */ /* 0x000fe400078ec0ff */
[----:B------:R-:W-:Y:S02]  /*3a30*/  LOP3.LUT R0, R0, 0x10000, RZ, 0xfc, !PT ;  /* 0x0001000000007812 */ /* 0x000fe400078efcff */
[----:B------:R-:W-:Y:S01]  /*3a40*/  LOP3.LUT R3, R3, 0x10000, RZ, 0xfc, !PT ;  /* 0x0001000003037812 */ /* 0x000fe200078efcff */
[----:B0-----:R-:W-:Y:S06]  /*3a50*/  @P1 BRA `(.L_x_192) ;  /* 0x0000000000081947 */ /* 0x001fec0003800000 */
[----:B------:R-:W0:Y:S02]  /*3a60*/  SYNCS.PHASECHK.TRANS64.TRYWAIT P1, [R2+URZ+0x38850], R5 ;  /* 0x03885005020075a7 */ /* 0x000e24000802017f */
[----:B0-----:R-:W-:Y:S05]  /*3a70*/  @!P1 BRA `(.L_x_193) ;  /* 0x000000d400a09947 */ /* 0x001fea0003800000 */
.L_x_192:
[C---:B------:R-:W-:Y:S01]  /*3a80*/  R2UR UR4, R0.reuse ;  /* 0x00000000000472ca */ /* 0x040fe200000e0000 */
[----:B------:R-:W-:Y:S01]  /*3a90*/  WARPGROUP.ARRIVE ;  /* 0x00000000000079c5 */ /* 0x000fe20000000000 */
[C---:B------:R-:W-:Y:S01]  /*3aa0*/  R2UR UR6, R3.reuse ;  /* 0x00000000030672ca */ /* 0x040fe200000e0000 */
[----:B------:R-:W-:Y:S01]  /*3ab0*/  UMOV UR9, 0x40000040 ;  /* 0x4000004000097882 */ /* 0x000fe20000000000 */
[----:B------:R-:W-:Y:S01]  /*3ac0*/  UMOV UR7, 0x40000040 ;  /* 0x4000004000077882 */ /* 0x000fe20000000000 */
[----:B------:R-:W-:Y:S01]  /*3ad0*/  UMOV UR5, UR9 ;  /* 0x0000000900057c82 */ /* 0x000fe20008000000 */
[----:B------:R-:W-:Y:S01]  /*3ae0*/  IADD3 R4, R0, 0x2, RZ ;  /* 0x0000000200047810 */ /* 0x000fe20007ffe0ff */
[----:B-1234-:R-:W-:Y:S01]  /*3af0*/  VIADD R5, R3, 0x2 ;  /* 0x0000000203057836 */ /* 0x01efe20000000000 */
[----:B------:R-:W-:Y:S01]  /*3b00*/  UMOV UR11, 0x40000040 ;  /* 0x40000040000b7882 */ /* 0x000fe20000000000 */
[----:B------:R-:W-:Y:S01]  /*3b10*/  IMAD.U32 R15, RZ, RZ, UR9 ;  /* 0x00000009ff0f7e24 */ /* 0x000fe2000f8e00ff */
[----:B------:R-:W-:Y:S01]  /*3b20*/  UMOV UR9, 0x40000040 ;  /* 0x4000004000097882 */ /* 0x000fe20000000000 */
[----:B------:R-:W-:Y:S01]  /*3b30*/  UMOV UR13, 0x40000040 ;  /* 0x40000040000d7882 */ /* 0x000fe20000000000 */
[----:B------:R-:W-:Y:S01]  /*3b40*/  IMAD.U32 R17, RZ, RZ, UR9 ;  /* 0x00000009ff117e24 */ /* 0x000fe2000f8e00ff */
[----:B------:R-:W-:Y:S01]  /*3b50*/  UMOV UR8, UR4 ;  /* 0x0000000400087c82 */ /* 0x000fe20008000000 */
[----:B------:R-:W-:Y:S01]  /*3b60*/  UMOV UR15, 0x40000040 ;  /* 0x40000040000f7882 */ /* 0x000fe20000000000 */
[----:B------:R-:W-:Y:S01]  /*3b70*/  UMOV UR4, UR8 ;  /* 0x0000000800047c82 */ /* 0x000fe20008000000 */
[----:B------:R-:W-:Y:S01]  /*3b80*/  IMAD.U32 R14, RZ, RZ, UR8 ;  /* 0x00000008ff0e7e24 */ /* 0x000fe2000f8e00ff */
[----:B------:R-:W-:Y:S01]  /*3b90*/  HGMMA.64x64x16.F32 R24, gdesc[UR4], R24, gsb0 ;  /* 0x00e00000041879f0 */ /* 0x000fe20008000818 */
[----:B------:R-:W-:Y:S01]  /*3ba0*/  R2UR UR4, R4 ;  /* 0x00000000040472ca */ /* 0x000fe200000e0000 */
[----:B------:R-:W-:Y:S01]  /*3bb0*/  UMOV UR5, UR9 ;  /* 0x0000000900057c82 */ /* 0x000fe20008000000 */
[----:B------:R-:W-:Y:S01]  /*3bc0*/  R2UR UR6, R5 ;  /* 0x00000000050672ca */ /* 0x000fe200000e0000 */
[----:B------:R-:W-:Y:S01]  /*3bd0*/  UMOV UR7, 0x40000040 ;  /* 0x4000004000077882 */ /* 0x000fe20000000000 */
[----:B------:R-:W-:Y:S01]  /*3be0*/  VIADD R4, R0, 0x4 ;  /* 0x0000000400047836 */ /* 0x000fe20000000000 */
[----:B------:R-:W-:Y:S01]  /*3bf0*/  UMOV UR9, 0x40000040 ;  /* 0x4000004000097882 */ /* 0x000fe20000000000 */
[----:B------:R-:W-:Y:S01]  /*3c00*/  VIADD R5, R3, 0x4 ;  /* 0x0000000403057836 */ /* 0x000fe20000000000 */
[----:B------:R-:W-:Y:S01]  /*3c10*/  UMOV UR17, 0x40000040 ;  /* 0x4000004000117882 */ /* 0x000fe20000000000 */
[----:B------:R-:W-:Y:S01]  /*3c20*/  IMAD.U32 R19, RZ, RZ, UR9 ;  /* 0x00000009ff137e24 */ /* 0x000fe2000f8e00ff */
[----:B------:R-:W-:Y:S01]  /*3c30*/  UMOV UR19, 0x40000040 ;  /* 0x4000004000137882 */ /* 0x000fe20000000000 */
[----:B------:R-:W-:Y:S01]  /*3c40*/  UMOV UR21, 0x40000040 ;  /* 0x4000004000157882 */ /* 0x000fe20000000000 */
[----:B------:R-:W-:Y:S01]  /*3c50*/  UMOV UR23, 0x40000040 ;  /* 0x4000004000177882 */ /* 0x000fe20000000000 */
[----:B------:R-:W-:Y:S01]  /*3c60*/  UMOV UR25, 0x40000040 ;  /* 0x4000004000197882 */ /* 0x000fe20000000000 */
[----:B------:R-:W-:Y:S01]  /*3c70*/  UMOV UR8, UR4 ;  /* 0x0000000400087c82 */ /* 0x000fe20008000000 */
[----:B------:R-:W-:Y:S01]  /*3c80*/  UMOV UR27, 0x40000040 ;  /* 0x40000040001b7882 */ /* 0x000fe20000000000 */
[----:B------:R-:W-:Y:S01]  /*3c90*/  UMOV UR4, UR8 ;  /* 0x0000000800047c82 */ /* 0x000fe20008000000 */
[----:B------:R-:W-:Y:S01]  /*3ca0*/  IMAD.U32 R16, RZ, RZ, UR8 ;  /* 0x00000008ff107e24 */ /* 0x000fe2000f8e00ff */
[----:B------:R-:W-:Y:S01]  /*3cb0*/  UMOV UR29, 0x40000040 ;  /* 0x40000040001d7882 */ /* 0x000fe20000000000 */
        /* <DEDUP_REMOVED lines=9> */
[----:B------:R-:W0:Y:S01]  /*3d50*/  S2R R6, SR_TID.X ;  /* 0x0000000000067919 */ /* 0x000e220000002100 */
[----:B------:R-:W-:Y:S01]  /*3d60*/  UMOV UR53, 0x40000040 ;  /* 0x4000004000357882 */ /* 0x000fe20000000000 */
[----:B------:R-:W-:Y:S01]  /*3d70*/  UMOV UR55, 0x40000040 ;  /* 0x4000004000377882 */ /* 0x000fe20000000000 */
[----:B------:R-:W-:Y:S01]  /*3d80*/  UMOV UR57, 0x40000040 ;  /* 0x4000004000397882 */ /* 0x000fe20000000000 */
[----:B------:R-:W-:Y:S01]  /*3d90*/  UMOV UR59, 0x40000040 ;  /* 0x40000040003b7882 */ /* 0x000fe20000000000 */
[----:B------:R-:W-:-:S02]  /*3da0*/  MOV R62, 0x4 ;  /* 0x00000004003e7802 */ /* 0x000fc40000000f00 */
[----:B0-----:R-:W-:Y:S01]  /*3db0*/  SHF.R.U32.HI R6, RZ, 0x7, R6 ;  /* 0x00000007ff067819 */ /* 0x001fe20000011606 */
        /* <DEDUP_REMOVED lines=8> */
[----:B------:R-:W-:Y:S01]  /*3e40*/  UMOV UR9, 0x40000040 ;  /* 0x4000004000097882 */ /* 0x000fe20000000000 */
[----:B------:R-:W-:Y:S02]  /*3e50*/  VIADD R5, R3, 0x6 ;  /* 0x0000000603057836 */ /* 0x000fe40000000000 */
[----:B------:R-:W-:-:S05]  /*3e60*/  IMAD.U32 R21, RZ, RZ, UR9 ;  /* 0x00000009ff157e24 */ /* 0x000fca000f8e00ff */
        /* <DEDUP_REMOVED lines=12> */
[----:B------:R-:W-:-:S07]  /*3f30*/  VIADD R5, R3, 0x200 ;  /* 0x0000020003057836 */ /* 0x000fce0000000000 */
[----:B------:R-:W-:Y:S02]  /*3f40*/  UMOV UR8, UR4 ;  /* 0x0000000400087c82 */ /* 0x000fe40008000000 */
[----:B------:R-:W-:Y:S01]  /*3f50*/  UMOV UR4, UR8 ;  /* 0x0000000800047c82 */ /* 0x000fe20008000000 */
[----:B------:R-:W-:Y:S01]  /*3f60*/  MOV R20, UR8 ;  /* 0x0000000800147c02 */ /* 0x000fe20008000f00 */
[----:B------:R-:W-:Y:S02]  /*3f70*/  WARPGROUP.DEPBAR.LE gsb0, 0x0 ;  /* 0x00008000000079c5 */ /* 0x000fe40000010000 */
[----:B------:R-:W-:-:S06]  /*3f80*/  WARPGROUP.ARRIVE ;  /* 0x00000000000079c5 */ /* 0x000fcc0000000000 */
[----:B------:R-:W-:Y:S01]  /*3f90*/  HGMMA.64x64x16.F32 R24, gdesc[UR4], R24, gsb0 ;  /* 0x00e00000041879f0 */ /* 0x000fe20008000818 */
[----:B------:R-:W-:Y:S01]  /*3fa0*/  R2UR UR4, R4 ;  /* 0x00000000040472ca */ /* 0x000fe200000e0000 */
[----:B------:R-:W-:Y:S01]  /*3fb0*/  UMOV UR5, 0x40000040 ;  /* 0x4000004000057882 */ /* 0x000fe20000000000 */
[----:B------:R-:W-:Y:S01]  /*3fc0*/  R2UR UR6, R5 ;  /* 0x00000000050672ca */ /* 0x000fe200000e0000 */
[----:B------:R-:W-:Y:S01]  /*3fd0*/  UMOV UR7, 0x40000040 ;  /* 0x4000004000077882 */ /* 0x000fe20000000000 */
[----:B------:R-:W-:Y:S02]  /*3fe0*/  VIADD R4, R0, 0x202 ;  /* 0x0000020200047836 */ /* 0x000fe40000000000 */
[----:B------:R-:W-:-:S03]  /*3ff0*/  VIADD R5, R3, 0x202 ;  /* 0x0000020203057836 */ /* 0x000fc60000000000 */
[----:B------:R-:W-:Y:S01]  /*4000*/  R2UR UR8, R4 ;  /* 0x00000000040872ca */ /* 0x000fe200000e0000 */
[----:B------:R-:W-:Y:S01]  /*4010*/  VIADD R4, R0, 0x204 ;  /* 0x0000020400047836 */ /* 0x000fe20000000000 */
[----:B------:R-:W-:Y:S01]  /*4020*/  R2UR UR10, R5 ;  /* 0x00000000050a72ca */ /* 0x000fe200000e0000 */
[----:B------:R-:W-:-:S03]  /*4030*/  VIADD R5, R3, 0x204 ;  /* 0x0000020403057836 */ /* 0x000fc60000000000 */
[----:B------:R-:W-:Y:S01]  /*4040*/  R2UR UR12, R4 ;  /* 0x00000000040c72ca */ /* 0x000fe200000e0000 */
[----:B------:R-:W-:Y:S01]  /*4050*/  VIADD R4, R0, 0x206 ;  /* 0x0000020600047836 */ /* 0x000fe20000000000 */
[----:B------:R-:W-:Y:S01]  /*4060*/  R2UR UR14, R5 ;  /* 0x00000000050e72ca */ /* 0x000fe200000e0000 */
[----:B------:R-:W-:-:S03]  /*4070*/  VIADD R5, R3, 0x206 ;  /* 0x0000020603057836 */ /* 0x000fc60000000000 */
[----:B------:R-:W-:Y:S02]  /*4080*/  R2UR UR16, R4 ;  /* 0x00000000041072ca */ /* 0x000fe400000e0000 */
[----:B------:R-:W-:Y:S01]  /*4090*/  R2UR UR18, R5 ;  /* 0x00000000051272ca */ /* 0x000fe200000e0000 */
[----:B------:R-:W-:Y:S01]  /*40a0*/  VIADD R5, R3, 0x400 ;  /* 0x0000040003057836 */ /* 0x000fe20000000000 */
[----:B------:R-:W-:-:S04]  /*40b0*/  IADD3 R4, R0, 0x400, RZ ;  /* 0x0000040000047810 */ /* 0x000fc80007ffe0ff */
        /* <DEDUP_REMOVED lines=29> */
[----:B------:R-:W-:Y:S02]  /*4290*/  WARPGROUP.DEPBAR.LE gsb0, 0x0 ;  /* 0x00008000000079c5 */ /* 0x000fe40000010000 */
[----:B------:R-:W-:Y:S01]  /*42a0*/  WARPGROUP.ARRIVE ;  /* 0x00000000000079c5 */ /* 0x000fe20000000000 */
[----:B------:R-:W-:Y:S01]  /*42b0*/  R2UR UR54, R5 ;  /* 0x00000000053672ca */ /* 0x000fe200000e0000 */
[----:B------:R-:W0:Y:S01]  /*42c0*/  SHFL.IDX PT, R4, R6, RZ, 0x1f ;  /* 0x00001fff06047589 */ /* 0x000e2200000e0000 */
[----:B------:R-:W-:-:S03]  /*42d0*/  VIADD R5, R3, 0x800 ;  /* 0x0000080003057836 */ /* 0x000fc60000000000 */
[----:B------:R-:W-:Y:S01]  /*42e0*/  HGMMA.64x64x16.F32 R24, gdesc[UR4], R24, gsb0 ;  /* 0x00e00000041879f0 */ /* 0x000fe20008000818 */
[----:B0-----:R-:W-:Y:S01]  /*42f0*/  ISETP.GT.AND P1, PT, R4, 0x7f, PT ;  /* 0x0000007f0400780c */ /* 0x001fe20003f24270 */
[----:B------:R-:W-:-:S03]  /*4300*/  VIADD R4, R0, 0x800 ;  /* 0x0000080000047836 */ /* 0x000fc60000000000 */
[----:B------:R-:W-:Y:S02]  /*4310*/  SEL R56, RZ, 0x2, !P1 ;  /* 0x00000002ff387807 */ /* 0x000fe40004800000 */
[C---:B------:R-:W-:Y:S02]  /*4320*/  SEL R60, R62.reuse, 0x2, P1 ;  /* 0x000000023e3c7807 */ /* 0x040fe40000800000 */
[----:B------:R-:W-:Y:S01]  /*4330*/  SEL R62, R62, 0x6, !P1 ;  /* 0x000000063e3e7807 */ /* 0x000fe20004800000 */
[C---:B------:R-:W-:Y:S02]  /*4340*/  IMAD.IADD R6, R56.reuse, 0x1, R4 ;  /* 0x0000000138067824 */ /* 0x040fe400078e0204 */
[----:B------:R-:W-:-:S03]  /*4350*/  IMAD.IADD R7, R56, 0x1, R5 ;  /* 0x0000000138077824 */ /* 0x000fc600078e0205 */
[----:B------:R-:W-:Y:S01]  /*4360*/  R2UR UR56, R6 ;  /* 0x00000000063872ca */ /* 0x000fe200000e0000 */
[--C-:B------:R-:W-:Y:S01]  /*4370*/  IMAD.IADD R6, R4, 0x1, R60.reuse ;  /* 0x0000000104067824 */ /* 0x100fe200078e023c */
[----:B------:R-:W-:Y:S01]  /*4380*/  R2UR UR58, R7 ;  /* 0x00000000073a72ca */ /* 0x000fe200000e0000 */
[C---:B------:R-:W-:Y:S02]  /*4390*/  IMAD.IADD R7, R5.reuse, 0x1, R60 ;  /* 0x0000000105077824 */ /* 0x040fe400078e023c */
[----:B------:R-:W-:Y:S01]  /*43a0*/  IMAD.IADD R5, R5, 0x1, R62 ;  /* 0x0000000105057824 */ /* 0x000fe200078e023e */
        /* <DEDUP_REMOVED lines=35> */
[----:B------:R-:W-:Y:S01]  /*45e0*/  HGMMA.64x64x16.F32 R24, gdesc[UR56], R24, gsb0 ;  /* 0x00e00000381879f0 */ /* 0x000fe20008000818 */
[----:B------:R-:W-:Y:S01]  /*45f0*/  R2UR UR56, R6 ;  /* 0x00000000063872ca */ /* 0x000fe200000e0000 */
[----:B------:R-:W-:Y:S01]  /*4600*/  UMOV UR57, 0x40000040 ;  /* 0x4000004000397882 */ /* 0x000fe20000000000 */
[----:B------:R-:W-:Y:S01]  /*4610*/  R2UR UR58, R7 ;  /* 0x00000000073a72ca */ /* 0x000fe200000e0000 */
[----:B------:R-:W-:Y:S01]  /*4620*/  UMOV UR59, 0x40000040 ;  /* 0x40000040003b7882 */ /* 0x000fe20000000000 */
[----:B------:R-:W-:Y:S01]  /*4630*/  IMAD.IADD R6, R4, 0x1, R62 ;  /* 0x0000000104067824 */ /* 0x000fe200078e023e */
[----:B------:R-:W-:Y:S02]  /*4640*/  WARPGROUP.DEPBAR.LE gsb0, 0x0 ;  /* 0x00008000000079c5 */ /* 0x000fe40000010000 */
[----:B------:R-:W-:-:S08]  /*4650*/  WARPGROUP.ARRIVE ;  /* 0x00000000000079c5 */ /* 0x000fd00000000000 */
[----:B------:R-:W-:Y:S01]  /*4660*/  HGMMA.64x64x16.F32 R24, gdesc[UR56], R24, gsb0 ;  /* 0x00e00000381879f0 */ /* 0x000fe20008000818 */
[----:B------:R-:W-:Y:S01]  /*4670*/  R2UR UR58, R5 ;  /* 0x00000000053a72ca */ /* 0x000fe200000e0000 */
[----:B------:R-:W-:Y:S01]  /*4680*/  UMOV UR59, 0x40000040 ;  /* 0x40000040003b7882 */ /* 0x000fe20000000000 */
[----:B------:R-:W-:Y:S01]  /*4690*/  R2UR UR56, R6 ;  /* 0x00000000063872ca */ /* 0x000fe200000e0000 */
[----:B------:R-:W-:Y:S01]  /*46a0*/  UMOV UR57, 0x40000040 ;  /* 0x4000004000397882 */ /* 0x000fe20000000000 */
[----:B------:R-:W-:Y:S02]  /*46b0*/  IMAD.MOV.U32 R5, RZ, RZ, 0x28 ;  /* 0x00000028ff057424 */ /* 0x000fe400078e00ff */
[----:B------:R-:W-:-:S03]  /*46c0*/  IMAD.MOV.U32 R6, RZ, RZ, 0xa00 ;  /* 0x00000a00ff067424 */ /* 0x000fc600078e00ff */
[----:B------:R-:W-:Y:S02]  /*46d0*/  SEL R5, R5, 0x26, P1 ;  /* 0x0000002605057807 */ /* 0x000fe40000800000 */
[----:B------:R-:W-:Y:S02]  /*46e0*/  SEL R6, R6, 0x980, P1 ;  /* 0x0000098006067807 */ /* 0x000fe40000800000 */
[----:B------:R-:W-:Y:S02]  /*46f0*/  LOP3.LUT R5, R5, 0x6, RZ, 0xc0, !PT ;  /* 0x0000000605057812 */ /* 0x000fe400078ec0ff */
[----:B------:R-:W-:-:S04]  /*4700*/  LOP3.LUT R6, R6, 0xa00, RZ, 0xc0, !PT ;  /* 0x00000a0006067812 */ /* 0x000fc800078ec0ff */
[CC--:B------:R-:W-:Y:S02]  /*4710*/  IADD3 R7, R5.reuse, R6.reuse, R0 ;  /* 0x0000000605077210 */ /* 0x0c0fe40007ffe000 */
[----:B------:R-:W-:Y:S01]  /*4720*/  IADD3 R5, R5, R6, R3 ;  /* 0x0000000605057210 */ /* 0x000fe20007ffe003 */
        /* <DEDUP_REMOVED lines=8> */
[----:B------:R-:W-:Y:S02]  /*47b0*/  VIADD R5, R0, 0xa00 ;  /* 0x00000a0000057836 */ /* 0x000fe40000000000 */
[----:B------:R-:W-:-:S03]  /*47c0*/  IMAD.IADD R59, R56, 0x1, R7 ;  /* 0x00000001383b7824 */ /* 0x000fc600078e0207 */
[----:B------:R-:W-:Y:S01]  /*47d0*/  IADD3 R6, R56, R5, RZ ;  /* 0x0000000538067210 */ /* 0x000fe20007ffe0ff */
[----:B------:R-:W-:Y:S02]  /*47e0*/  WARPGROUP.DEPBAR.LE gsb0, 0x0 ;  /* 0x00008000000079c5 */ /* 0x000fe40000010000 */
[----:B------:R-:W-:-:S06]  /*47f0*/  WARPGROUP.ARRIVE ;  /* 0x00000000000079c5 */ /* 0x000fcc0000000000 */
[----:B------:R-:W-:Y:S01]  /*4800*/  HGMMA.64x64x16.F32 R24, gdesc[UR56], R24, gsb0 ;  /* 0x00e00000381879f0 */ /* 0x000fe20008000818 */
[----:B------:R-:W-:Y:S01]  /*4810*/  R2UR UR58, R59 ;  /* 0x000000003b3a72ca */ /* 0x000fe200000e0000 */
[----:B------:R-:W-:Y:S01]  /*4820*/  UMOV UR59, 0x40000040 ;  /* 0x40000040003b7882 */ /* 0x000fe20000000000 */
[----:B------:R-:W-:Y:S01]  /*4830*/  R2UR UR56, R6 ;  /* 0x00000000063872ca */ /* 0x000fe200000e0000 */
[----:B------:R-:W-:Y:S01]  /*4840*/  UMOV UR57, 0x40000040 ;  /* 0x4000004000397882 */ /* 0x000fe20000000000 */
[C---:B------:R-:W-:Y:S02]  /*4850*/  IMAD.IADD R59, R60.reuse, 0x1, R7 ;  /* 0x000000013c3b7824 */ /* 0x040fe400078e0207 */
[----:B------:R-:W-:Y:S02]  /*4860*/  IMAD.IADD R6, R60, 0x1, R5 ;  /* 0x000000013c067824 */ /* 0x000fe400078e0205 */
[----:B------:R-:W-:Y:S01]  /*4870*/  IMAD.IADD R7, R62, 0x1, R7 ;  /* 0x000000013e077824 */ /* 0x000fe200078e0207 */
[----:B------:R-:W-:-:S02]  /*4880*/  WARPGROUP.DEPBAR.LE gsb0, 0x0 ;  /* 0x00008000000079c5 */ /* 0x000fc40000010000 */
        /* <DEDUP_REMOVED lines=22> */
[----:B------:R-:W-:-:S04]  /*49f0*/  VIADD R7, R3, 0xc00 ;  /* 0x00000c0003077836 */ /* 0x000fc80000000000 */
[----:B------:R-:W-:Y:S01]  /*4a00*/  IMAD.IADD R61, R56, 0x1, R7 ;  /* 0x00000001383d7824 */ /* 0x000fe200078e0207 */
[----:B------:R-:W-:Y:S02]  /*4a10*/  WARPGROUP.DEPBAR.LE gsb0, 0x0 ;  /* 0x00008000000079c5 */ /* 0x000fe40000010000 */
[----:B------:R-:W-:-:S06]  /*4a20*/  WARPGROUP.ARRIVE ;  /* 0x00000000000079c5 */ /* 0x000fcc0000000000 */
[----:B------:R-:W-:Y:S01]  /*4a30*/  HGMMA.64x64x16.F32 R24, gdesc[UR56], R24, gsb0 ;  /* 0x00e00000381879f0 */ /* 0x000fe20008000818 */
[----:B------:R-:W-:Y:S01]  /*4a40*/  R2UR UR56, R59 ;  /* 0x000000003b3872ca */ /* 0x000fe200000e0000 */
[----:B------:R-:W-:Y:S01]  /*4a50*/  UMOV UR57, 0x40000040 ;  /* 0x4000004000397882 */ /* 0x000fe20000000000 */
[----:B------:R-:W-:Y:S01]  /*4a60*/  R2UR UR58, R6 ;  /* 0x00000000063a72ca */ /* 0x000fe200000e0000 */
[----:B------:R-:W-:Y:S01]  /*4a70*/  UMOV UR59, 0x40000040 ;  /* 0x40000040003b7882 */ /* 0x000fe20000000000 */
[----:B------:R-:W-:-:S05]  /*4a80*/  VIADD R6, R0, 0xc00 ;  /* 0x00000c0000067836 */ /* 0x000fca0000000000 */
        /* <DEDUP_REMOVED lines=8> */
[C-C-:B------:R-:W-:Y:S02]  /*4b10*/  IMAD.IADD R61, R60.reuse, 0x1, R7.reuse ;  /* 0x000000013c3d7824 */ /* 0x140fe400078e0207 */
        /* <DEDUP_REMOVED lines=44> */
[--C-:B------:R-:W-:Y:S02]  /*4de0*/  IMAD.IADD R60, R60, 0x1, R59.reuse ;  /* 0x000000013c3c7824 */ /* 0x100fe400078e023b */
        /* <DEDUP_REMOVED lines=8> */
[----:B------:R-:W-:Y:S02]  /*4e70*/  IMAD.IADD R56, R62, 0x1, R7 ;  /* 0x000000013e387824 */ /* 0x000fe400078e0207 */
[----:B------:R-:W-:-:S05]  /*4e80*/  IMAD.MOV.U32 R60, RZ, RZ, 0x1000 ;  /* 0x00001000ff3c7424 */ /* 0x000fca00078e00ff */
[----:B------:R-:W-:-:S04]  /*4e90*/  SEL R60, R60, 0xf80, P1 ;  /* 0x00000f803c3c7807 */ /* 0x000fc80000800000 */
[----:B------:R-:W-:Y:S01]  /*4ea0*/  LOP3.LUT R60, R60, 0x1e00, RZ, 0xc0, !PT ;  /* 0x00001e003c3c7812 */ /* 0x000fe200078ec0ff */
[----:B------:R-:W-:Y:S02]  /*4eb0*/  WARPGROUP.DEPBAR.LE gsb0, 0x0 ;  /* 0x00008000000079c5 */ /* 0x000fe40000010000 */
[----:B------:R-:W-:-:S06]  /*4ec0*/  WARPGROUP.ARRIVE ;  /* 0x00000000000079c5 */ /* 0x000fcc0000000000 */
[----:B------:R-:W-:Y:S01]  /*4ed0*/  HGMMA.64x64x16.F32 R24, gdesc[UR56], R24, gsb0 ;  /* 0x00e00000381879f0 */ /* 0x000fe20008000818 */
[----:B------:R-:W-:Y:S01]  /*4ee0*/  R2UR UR56, R56 ;  /* 0x00000000383872ca */ /* 0x000fe200000e0000 */
[----:B------:R-:W-:Y:S01]  /*4ef0*/  UMOV UR57, 0x40000040 ;  /* 0x4000004000397882 */ /* 0x000fe20000000000 */
[----:B------:R-:W-:Y:S01]  /*4f00*/  R2UR UR58, R59 ;  /* 0x000000003b3a72ca */ /* 0x000fe200000e0000 */
[----:B------:R-:W-:Y:S01]  /*4f10*/  UMOV UR59, 0x40000040 ;  /* 0x40000040003b7882 */ /* 0x000fe20000000000 */
[----:B------:R-:W-:-:S05]  /*4f20*/  IMAD.MOV.U32 R56, RZ, RZ, 0x40 ;  /* 0x00000040ff387424 */ /* 0x000fca00078e00ff */
[----:B------:R-:W-:-:S04]  /*4f30*/  SEL R59, R56, 0x3e, P1 ;  /* 0x0000003e383b7807 */ /* 0x000fc80000800000 */
        /* <DEDUP_REMOVED lines=10> */
[----:B------:R-:W-:Y:S02]  /*4fe0*/  WARPGROUP.DEPBAR.LE gsb0, 0x0 ;  /* 0x00008000000079c5 */ /* 0x000fe40000010000 */
[----:B------:R-:W-:-:S09]  /*4ff0*/  WARPGROUP.ARRIVE ;  /* 0x00000000000079c5 */ /* 0x000fd20000000000 */
[----:B------:R-:W-:Y:S03]  /*5000*/  HGMMA.64x64x16.F32 R24, gdesc[UR56], R24, gsb0 ;  /* 0x00e00000381879f0 */ /* 0x000fe60008000818 */
[----:B------:R-:W-:Y:S02]  /*5010*/  WARPGROUP.DEPBAR.LE gsb0, 0x0 ;  /* 0x00008000000079c5 */ /* 0x000fe40000010000 */
[----:B------:R-:W-:Y:S05]  /*5020*/  @!P0 BRA `(.L_x_194) ;  /* 0x0000000000048947 */ /* 0x000fea0003800000 */
[----:B------:R-:W-:Y:S01]  /*5030*/  BPT.TRAP 0x1 ;  /* 0x000000040000795c */ /* 0x000fe20000300000 */
.L_x_194:
        /* <DEDUP_REMOVED lines=8> */
[----:B------:R-:W0:Y:S01]  /*50c0*/  MUFU.TANH R24, R24 ;  /* 0x0000001800187308 */ /* 0x000e220000002400 */
[----:B------:R-:W-:Y:S01]  /*50d0*/  FMUL.FTZ R26, R26, UR6 ;  /* 0x000000061a1a7c20 */ /* 0x000fe20008410000 */
[----:B------:R-:W-:Y:S01]  /*50e0*/  FMUL.FTZ R33, R33, UR6 ;  /* 0x0000000621217c20 */ /* 0x000fe20008410000 */
[----:B------:R-:W-:Y:S01]  /*50f0*/  FMUL.FTZ R27, R27, UR6 ;  /* 0x000000061b1b7c20 */ /* 0x000fe20008410000 */
[----:B------:R-:W-:Y:S01]  /*5100*/  IADD3 R58, -R58, 0x40, R59 ;  /* 0x000000403a3a7810 */ /* 0x000fe20007ffe13b */
[----:B------:R-:W-:Y:S01]  /*5110*/  FMUL.FTZ R36, R36, UR6 ;  /* 0x0000000624247c20 */ /* 0x000fe20008410000 */
[----:B------:R-:W-:Y:S01]  /*5120*/  FMUL.FTZ R30, R30, UR6 ;  /* 0x000000061e1e7c20 */ /* 0x000fe20008410000 */
[----:B------:R-:W-:Y:S01]  /*5130*/  FMUL.FTZ R37, R37, UR6 ;  /* 0x0000000625257c20 */ /* 0x000fe20008410000 */
[----:B------:R-:W1:Y:S01]  /*5140*/  MUFU.TANH R25, R25 ;  /* 0x0000001900197308 */ /* 0x000e620000002400 */
[C---:B------:R-:W-:Y:S01]  /*5150*/  ISETP.GT.AND P5, PT, R58.reuse, RZ, PT ;  /* 0x000000ff3a00720c */ /* 0x040fe20003fa4270 */
[----:B------:R-:W-:Y:S01]  /*5160*/  FMUL.FTZ R31, R31, UR6 ;  /* 0x000000061f1f7c20 */ /* 0x000fe20008410000 */
[----:B------:R-:W-:Y:S01]  /*5170*/  ISETP.GT.AND P4, PT, R58, 0x1, PT ;  /* 0x000000013a00780c */ /* 0x000fe20003f84270 */
[----:B------:R-:W-:Y:S01]  /*5180*/  FMUL.FTZ R40, R40, UR6 ;  /* 0x0000000628287c20 */ /* 0x000fe20008410000 */
[----:B------:R-:W-:Y:S01]  /*5190*/  ISETP.GT.AND P3, PT, R58, 0x8, PT ;  /* 0x000000083a00780c */ /* 0x000fe20003f64270 */
[----:B------:R-:W-:Y:S01]  /*51a0*/  FMUL.FTZ R34, R34, UR6 ;  /* 0x0000000622227c20 */ /* 0x000fe20008410000 */
[----:B------:R-:W-:Y:S01]  /*51b0*/  ISETP.GT.AND P2, PT, R58, 0x9, PT ;  /* 0x000000093a00780c */ /* 0x000fe20003f44270 */
[----:B------:R-:W2:Y:S01]  /*51c0*/  MUFU.TANH R28, R28 ;  /* 0x0000001c001c7308 */ /* 0x000ea20000002400 */
[----:B0-----:R-:W-:Y:S01]  /*51d0*/  FSEL R24, R24, -INF , P5 ;  /* 0xff80000018187808 */ /* 0x001fe20002800000 */
[----:B------:R-:W-:Y:S01]  /*51e0*/  FMUL.FTZ R41, R41, UR6 ;  /* 0x0000000629297c20 */ /* 0x000fe20008410000 */
[C---:B------:R-:W-:Y:S01]  /*51f0*/  ISETP.GT.AND P1, PT, R58.reuse, 0x10, PT ;  /* 0x000000103a00780c */ /* 0x040fe20003f24270 */
[----:B------:R-:W-:Y:S01]  /*5200*/  FMUL.FTZ R35, R35, UR6 ;  /* 0x0000000623237c20 */ /* 0x000fe20008410000 */
[----:B------:R-:W-:Y:S01]  /*5210*/  ISETP.GT.AND P6, PT, R58, 0x11, PT ;  /* 0x000000113a00780c */ /* 0x000fe20003fc4270 */
[----:B------:R-:W-:Y:S01]  /*5220*/  FMUL.FTZ R44, R44, UR6 ;  /* 0x000000062c2c7c20 */ /* 0x000fe20008410000 */
[----:B------:R-:W-:Y:S01]  /*5230*/  FMUL.FTZ R38, R38, UR6 ;  /* 0x0000000626267c20 */ /* 0x000fe20008410000 */
[----:B------:R-:W0:Y:S01]  /*5240*/  MUFU.TANH R29, R29 ;  /* 0x0000001d001d7308 */ /* 0x000e220000002400 */
[----:B-1----:R-:W-:Y:S01]  /*5250*/  FSEL R25, R25, -INF , P4 ;  /* 0xff80000019197808 */ /* 0x002fe20002000000 */
[----:B------:R-:W-:Y:S01]  /*5260*/  FMUL.FTZ R45, R45, UR6 ;  /* 0x000000062d2d7c20 */ /* 0x000fe20008410000 */
[----:B------:R-:W-:Y:S01]  /*5270*/  FMUL.FTZ R39, R39, UR6 ;  /* 0x0000000627277c20 */ /* 0x000fe20008410000 */
[----:B------:R-:W-:Y:S01]  /*5280*/  FMUL.FTZ R48, R48, UR6 ;  /* 0x0000000630307c20 */ /* 0x000fe20008410000 */
[----:B------:R-:W-:Y:S01]  /*5290*/  FMNMX.FTZ R59, R24, R25, !PT ;  /* 0x00000019183b7209 */ /* 0x000fe20007810000 */
        /* <DEDUP_REMOVED lines=9> */
[----:B------:R-:W-:Y:S01]  /*5330*/  FMUL.FTZ R47, R47, UR6 ;  /* 0x000000062f2f7c20 */ /* 0x000fe20008410000 */
[----:B------:R-:W2:Y:S01]  /*5340*/  MUFU.TANH R26, R26 ;  /* 0x0000001a001a7308 */ /* 0x000ea20000002400 */
[----:B0-----:R-:W-:Y:S01]  /*5350*/  FSEL R29, R29, -INF , P2 ;  /* 0xff8000001d1d7808 */ /* 0x001fe20001000000 */
[----:B------:R-:W-:Y:S01]  /*5360*/  FMUL.FTZ R50, R50, UR6 ;  /* 0x0000000632327c20 */ /* 0x000fe20008410000 */
[----:B------:R-:W-:Y:S01]  /*5370*/  FMUL.FTZ R51, R51, UR6 ;  /* 0x0000000633337c20 */ /* 0x000fe20008410000 */
[----:B------:R-:W-:Y:S01]  /*5380*/  FMUL.FTZ R54, R54, UR6 ;  /* 0x0000000636367c20 */ /* 0x000fe20008410000 */
[----:B------:R-:W-:Y:S01]  /*5390*/  FMNMX.FTZ R59, R29, R60, !PT ;  /* 0x0000003c1d3b7209 */ /* 0x000fe20007810000 */
[----:B------:R-:W-:Y:S01]  /*53a0*/  FMUL.FTZ R55, R55, UR6 ;  /* 0x0000000637377c20 */ /* 0x000fe20008410000 */
[----:B------:R-:W-:Y:S01]  /*53b0*/  ULDC UR6, c[0x0][0xa80] ;  /* 0x0002a00000067ab9 */ /* 0x000fe20000000800 */
[----:B------:R-:W0:Y:S01]  /*53c0*/  MUFU.TANH R33, R33 ;  /* 0x0000002100217308 */ /* 0x000e220000002400 */
[----:B-1----:R-:W-:Y:S01]  /*53d0*/  FSEL R32, R32, -INF , P1 ;  /* 0xff80000020207808 */ /* 0x002fe20000800000 */
[----:B------:R-:W1:Y:S01]  /*53e0*/  S2UR UR11, SR_CgaCtaId ;  /* 0x00000000000b79c3 */ /* 0x000e620000008800 */
[----:B------:R-:W-:-:S02]  /*53f0*/  R2UR UR7, R2 ;  /* 0x00000000020772ca */ /* 0x000fc400000e0000 */
[----:B------:R-:W-:Y:S02]  /*5400*/  FMNMX.FTZ R60, R32, R59, !PT ;  /* 0x0000003b203c7209 */ /* 0x000fe40007810000 */
[----:B------:R-:W-:Y:S01]  /*5410*/  LOP3.LUT R193, R193, 0x2000000, RZ, 0xfc, !PT ;  /* 0x02000000c1c17812 */ /* 0x000fe200078efcff */
[----:B------:R-:W3:Y:S01]  /*5420*/  MUFU.TANH R27, R27 ;  /* 0x0000001b001b7308 */ /* 0x000ee20000002400 */
[----:B--2---:R-:W-:Y:S02]  /*5430*/  FSEL R26, R26, -INF , P5 ;  /* 0xff8000001a1a7808 */ /* 0x004fe40002800000 */
[----:B------:R-:W-:Y:S01]  /*5440*/  ISETP.GT.AND P5, PT, R58, 0x18, PT ;  /* 0x000000183a00780c */ /* 0x000fe20003fa4270 */
[C---:B------:R-:W-:Y:S01]  /*5450*/  VIADD R210, R193.reuse, 0x80 ;  /* 0x00000080c1d27836 */ /* 0x040fe20000000000 */
[----:B------:R-:W-:-:S03]  /*5460*/  R2UR UR10, R193 ;  /* 0x00000000c10a72ca */ /* 0x000fc600000e0000 */
[----:B------:R-:W2:Y:S01]  /*5470*/  MUFU.TANH R36, R36 ;  /* 0x0000002400247308 */ /* 0x000ea20000002400 */
[----:B0-----:R-:W-:Y:S01]  /*5480*/  FSEL R33, R33, -INF , P6 ;  /* 0xff80000021217808 */ /* 0x001fe20003000000 */
[----:B------:R-:W-:-:S03]  /*5490*/  UIADD3 UR7, UR7, 0x38840, URZ ;  /* 0x0003884007077890 */ /* 0x000fc6000fffe03f */
[----:B------:R-:W-:-:S03]  /*54a0*/  FMNMX.FTZ R59, R33, R60, !PT ;  /* 0x0000003c213b7209 */ /* 0x000fc60007810000 */
[----:B------:R-:W0:Y:S01]  /*54b0*/  MUFU.TANH R30, R30 ;  /* 0x0000001e001e7308 */ /* 0x000e220000002400 */
[----:B---3--:R-:W-:Y:S01]  /*54c0*/  FSEL R27, R27, -INF , P4 ;  /* 0xff8000001b1b7808 */ /* 0x008fe20002000000 */
[----:B-1----:R-:W-:Y:S01]  /*54d0*/  UPRMT UR7, UR11, 0x654, UR7 ;  /* 0x000006540b077896 */ /* 0x002fe20008000007 */
[----:B------:R-:W-:Y:S02]  /*54e0*/  ISETP.GT.AND P4, PT, R58, 0x19, PT ;  /* 0x000000193a00780c */ /* 0x000fe40003f84270 */
[----:B------:R-:W-:-:S03]  /*54f0*/  UMOV UR11, 0x40000040 ;  /* 0x40000040000b7882 */ /* 0x000fc60000000000 */
[----:B------:R-:W1:Y:S01]  /*5500*/  MUFU.TANH R37, R37 ;  /* 0x0000002500257308 */ /* 0x000e620000002400 */
[----:B--2---:R-:W-:Y:S02]  /*5510*/  FSEL R36, R36, -INF , P5 ;  /* 0xff80000024247808 */ /* 0x004fe40002800000 */
[----:B------:R-:W-:Y:S02]  /*5520*/  SYNCS.ARRIVE.TRANS64.RED.A1T0 RZ, [UR7], RZ ;  /* 0x000000ffffff79a7 */ /* 0x000fe40008100407 */
[----:B------:R-:W-:-:S03]  /*5530*/  FMNMX.FTZ R60, R36, R59, !PT ;  /* 0x0000003b243c7209 */ /* 0x000fc60007810000 */
[----:B------:R-:W2:Y:S01]  /*5540*/  MUFU.TANH R31, R31 ;  /* 0x0000001f001f7308 */ /* 0x000ea20000002400 */
[----:B0-----:R-:W-:Y:S02]  /*5550*/  FSEL R30, R30, -INF , P3 ;  /* 0xff8000001e1e7808 */ /* 0x001fe40001800000 */
[----:B------:R-:W-:-:S05]  /*5560*/  ISETP.GT.AND P3, PT, R58, 0x20, PT ;  /* 0x000000203a00780c */ /* 0x000fca0003f64270 */
[----:B------:R-:W0:Y:S01]  /*5570*/  MUFU.TANH R40, R40 ;  /* 0x0000002800287308 */ /* 0x000e220000002400 */
[----:B-1----:R-:W-:-:S04]  /*5580*/  FSEL R37, R37, -INF , P4 ;  /* 0xff80000025257808 */ /* 0x002fc80002000000 */
[----:B------:R-:W-:-:S03]  /*5590*/  FMNMX.FTZ R59, R37, R60, !PT ;  /* 0x0000003c253b7209 */ /* 0x000fc60007810000 */
[----:B------:R-:W1:Y:S01]  /*55a0*/  MUFU.TANH R34, R34 ;  /* 0x0000002200227308 */ /* 0x000e620000002400 */
[----:B--2---:R-:W-:Y:S02]  /*55b0*/  FSEL R31, R31, -INF , P2 ;  /* 0xff8000001f1f7808 */ /* 0x004fe40001000000 */
[----:B------:R-:W-:-:S05]  /*55c0*/  ISETP.GT.AND P2, PT, R58, 0x21, PT ;  /* 0x000000213a00780c */ /* 0x000fca0003f44270 */
[----:B------:R-:W2:Y:S01]  /*55d0*/  MUFU.TANH R41, R41 ;  /* 0x0000002900297308 */ /* 0x000ea20000002400 */
[----:B0-----:R-:W-:-:S04]  /*55e0*/  FSEL R40, R40, -INF , P3 ;  /* 0xff80000028287808 */ /* 0x001fc80001800000 */
[----:B------:R-:W-:-:S03]  /*55f0*/  FMNMX.FTZ R60, R40, R59, !PT ;  /* 0x0000003b283c7209 */ /* 0x000fc60007810000 */
[----:B------:R-:W0:Y:S01]  /*5600*/  MUFU.TANH R35, R35 ;  /* 0x0000002300237308 */ /* 0x000e220000002400 */
[----:B-1----:R-:W-:Y:S02]  /*5610*/  FSEL R34, R34, -INF , P1 ;  /* 0xff80000022227808 */ /* 0x002fe40000800000 */
[----:B------:R-:W-:-:S05]  /*5620*/  ISETP.GT.AND P1, PT, R58, 0x28, PT ;  /* 0x000000283a00780c */ /* 0x000fca0003f24270 */
[----:B------:R-:W1:Y:S01]  /*5630*/  MUFU.TANH R44, R44 ;  /* 0x0000002c002c7308 */ /* 0x000e620000002400 */
[----:B--2---:R-:W-:-:S04]  /*5640*/  FSEL R41, R41, -INF , P2 ;  /* 0xff80000029297808 */ /* 0x004fc80001000000 */
        /* <DEDUP_REMOVED lines=32> */
[----:B-1----:R-:W-:-:S04]  /*5850*/  FSEL R53, R53, -INF , P2 ;  /* 0xff80000035357808 */ /* 0x002fc80001000000 */
[----:B------:R-:W-:-:S03]  /*5860*/  FMNMX.FTZ R60, R53, R58, !PT ;  /* 0x0000003a353c7209 */ /* 0x000fc60007810000 */
[----:B------:R-:W1:Y:S01]  /*5870*/  MUFU.TANH R50, R50 ;  /* 0x0000003200327308 */ /* 0x000e620000002400 */
[----:B--2---:R-:W-:Y:S01]  /*5880*/  FSEL R46, R46, -INF , P1 ;  /* 0xff8000002e2e7808 */ /* 0x004fe20000800000 */
[----:B------:R-:W2:Y:S06]  /*5890*/  SHFL.BFLY PT, R59, R60, 0x2, 0x1f ;  /* 0x0c401f003c3b7f89 */ /* 0x000eac00000e0000 */
[----:B------:R-:W3:Y:S01]  /*58a0*/  MUFU.TANH R51, R51 ;  /* 0x0000003300337308 */ /* 0x000ee20000002400 */
[----:B0-----:R-:W-:-:S07]  /*58b0*/  FSEL R47, R47, -INF , P6 ;  /* 0xff8000002f2f7808 */ /* 0x001fce0003000000 */
[----:B------:R-:W0:Y:S01]  /*58c0*/  MUFU.TANH R54, R54 ;  /* 0x0000003600367308 */ /* 0x000e220000002400 */
[----:B-1----:R-:W-:-:S07]  /*58d0*/  FSEL R50, R50, -INF , P5 ;  /* 0xff80000032327808 */ /* 0x002fce0002800000 */
[----:B------:R-:W1:Y:S01]  /*58e0*/  MUFU.TANH R55, R55 ;  /* 0x0000003700377308 */ /* 0x000e620000002400 */
[----:B---3--:R-:W-:Y:S02]  /*58f0*/  FSEL R51, R51, -INF , P4 ;  /* 0xff80000033337808 */ /* 0x008fe40002000000 */
[----:B--2---:R-:W-:Y:S02]  /*5900*/  FMNMX.FTZ R187, R60, R59, !PT ;  /* 0x0000003b3cbb7209 */ /* 0x004fe40007810000 */
[----:B------:R-:W-:-:S03]  /*5910*/  FMNMX.FTZ R59, R26, R27, !PT ;  /* 0x0000001b1a3b7209 */ /* 0x000fc60007810000 */
[----:B------:R-:W2:Y:S01]  /*5920*/  SHFL.BFLY PT, R62, R187, 0x1, 0x1f ;  /* 0x0c201f00bb3e7f89 */ /* 0x000ea200000e0000 */
[----:B------:R-:W-:Y:S02]  /*5930*/  FMNMX.FTZ R58, R30, R59, !PT ;  /* 0x0000003b1e3a7209 */ /* 0x000fe40007810000 */
[----:B0-----:R-:W-:Y:S02]  /*5940*/  FSEL R54, R54, -INF , P3 ;  /* 0xff80000036367808 */ /* 0x001fe40001800000 */
[----:B------:R-:W-:-:S04]  /*5950*/  FMNMX.FTZ R59, R31, R58, !PT ;  /* 0x0000003a1f3b7209 */ /* 0x000fc80007810000 */
[----:B------:R-:W-:Y:S02]  /*5960*/  FMNMX.FTZ R58, R34, R59, !PT ;  /* 0x0000003b223a7209 */ /* 0x000fe40007810000 */
[----:B-1----:R-:W-:Y:S02]  /*5970*/  FSEL R55, R55, -INF , P2 ;  /* 0xff80000037377808 */ /* 0x002fe40001000000 */
[----:B------:R-:W-:-:S04]  /*5980*/  FMNMX.FTZ R59, R35, R58, !PT ;  /* 0x0000003a233b7209 */ /* 0x000fc80007810000 */
[----:B------:R-:W-:-:S04]  /*5990*/  FMNMX.FTZ R58, R38, R59, !PT ;  /* 0x0000003b263a7209 */ /* 0x000fc80007810000 */
[----:B------:R-:W-:Y:S02]  /*59a0*/  FMNMX.FTZ R59, R39, R58, !PT ;  /* 0x0000003a273b7209 */ /* 0x000fe40007810000 */
[----:B--2---:R-:W-:Y:S02]  /*59b0*/  FMNMX.FTZ R187, R187, R62, !PT ;  /* 0x0000003ebbbb7209 */ /* 0x004fe40007810000 */
        /* <DEDUP_REMOVED lines=26> */
[----:B------:R-:W0:Y:S01]  /*5b60*/  SHFL.BFLY PT, R25, R24, 0x2, 0x1f ;  /* 0x0c401f0018197f89 */ /* 0x000e2200000e0000 */
[--C-:B------:R-:W-:Y:S01]  /*5b70*/  FFMA.FTZ R182, R52, UR6, -R60.reuse ;  /* 0x0000000634b67c23 */ /* 0x100fe2000801083c */
[----:B------:R-:W-:Y:S01]  /*5b80*/  FFMA.FTZ R183, R53, UR6, -R60 ;  /* 0x0000000635b77c23 */ /* 0x000fe2000801083c */
[----:B------:R-:W-:Y:S08]  /*5b90*/  MUFU.EX2 R168, R168 ;  /* 0x000000a800a87308 */ /* 0x000ff00000000800 */
[----:B------:R-:W-:Y:S08]  /*5ba0*/  MUFU.EX2 R169, R169 ;  /* 0x000000a900a97308 */ /* 0x000ff00000000800 */
[----:B------:R-:W-:Y:S01]  /*5bb0*/  MUFU.EX2 R170, R170 ;  /* 0x000000aa00aa7308 */ /* 0x000fe20000000800 */
[----:B0-----:R-:W-:-:S07]  /*5bc0*/  FMNMX.FTZ R25, R24, R25, !PT ;  /* 0x0000001918197209 */ /* 0x001fce0007810000 */
[----:B------:R-:W0:Y:S01]  /*5bd0*/  MUFU.EX2 R171, R171 ;  /* 0x000000ab00ab7308 */ /* 0x000e220000000800 */
[----:B------:R-:W1:Y:S07]  /*5be0*/  SHFL.BFLY PT, R188, R25, 0x1, 0x1f ;  /* 0x0c201f0019bc7f89 */ /* 0x000e6e00000e0000 */
[----:B------:R-:W-:Y:S08]  /*5bf0*/  MUFU.EX2 R172, R172 ;  /* 0x000000ac00ac7308 */ /* 0x000ff00000000800 */
[----:B------:R-:W2:Y:S01]  /*5c00*/  MUFU.EX2 R173, R173 ;  /* 0x000000ad00ad7308 */ /* 0x000ea20000000800 */
[----:B0-----:R-:W-:-:S07]  /*5c10*/  F2FP.F16.F32.PACK_AB R154, R171, R170 ;  /* 0x000000aaab9a723e */ /* 0x001fce00000000ff */
[----:B------:R-:W-:Y:S01]  /*5c20*/  MUFU.EX2 R174, R174 ;  /* 0x000000ae00ae7308 */ /* 0x000fe20000000800 */
[----:B-1----:R-:W-:-:S04]  /*5c30*/  FMNMX.FTZ R188, R25, R188, !PT ;  /* 0x000000bc19bc7209 */ /* 0x002fc80007810000 */
[C---:B------:R-:W-:Y:S01]  /*5c40*/  FSETP.NEU.FTZ.AND P1, PT, R188.reuse, -INF , PT ;  /* 0xff800000bc00780b */ /* 0x040fe20003f3d000 */
[----:B------:R-:W-:Y:S02]  /*5c50*/  FMUL.FTZ R24, R188, UR6 ;  /* 0x00000006bc187c20 */ /* 0x000fe40008410000 */
[----:B------:R-:W0:Y:S01]  /*5c60*/  MUFU.EX2 R175, R175 ;  /* 0x000000af00af7308 */ /* 0x000e220000000800 */
[----:B--2---:R-:W-:Y:S02]  /*5c70*/  F2FP.F16.F32.PACK_AB R156, R173, R172 ;  /* 0x000000acad9c723e */ /* 0x004fe400000000ff */
[----:B------:R-:W-:Y:S02]  /*5c80*/  FSEL R29, R24, RZ, P1 ;  /* 0x000000ff181d7208 */ /* 0x000fe40000800000 */
[CC--:B------:R-:W-:Y:S02]  /*5c90*/  LEA.HI R24, R57.reuse, R152.reuse, RZ, 0x4 ;  /* 0x0000009839187211 */ /* 0x0c0fe400078f20ff */
[----:B------:R-:W-:Y:S01]  /*5ca0*/  LEA.HI R57, R57, R152, RZ, 0x5 ;  /* 0x0000009839397211 */ /* 0x000fe200078f28ff */
[--C-:B------:R-:W-:Y:S01]  /*5cb0*/  FFMA.FTZ R194, R26, UR6, -R29.reuse ;  /* 0x000000061ac27c23 */ /* 0x100fe2000801081d */
[----:B------:R-:W-:Y:S01]  /*5cc0*/  LOP3.LUT R25, R24, 0xfffffff0, RZ, 0xc0, !PT ;  /* 0xfffffff018197812 */ /* 0x000fe200078ec0ff */
[--C-:B------:R-:W-:Y:S01]  /*5cd0*/  FFMA.FTZ R195, R27, UR6, -R29.reuse ;  /* 0x000000061bc37c23 */ /* 0x100fe2000801081d */
[----:B------:R-:W-:Y:S01]  /*5ce0*/  SHF.R.U32.HI R24, RZ, 0x1, R24 ;  /* 0x00000001ff187819 */ /* 0x000fe20000011618 */
[--C-:B------:R-:W-:Y:S01]  /*5cf0*/  FFMA.FTZ R196, R30, UR6, -R29.reuse ;  /* 0x000000061ec47c23 */ /* 0x100fe2000801081d */
[----:B------:R-:W-:Y:S01]  /*5d00*/  FFMA.FTZ R197, R31, UR6, -R29 ;  /* 0x000000061fc57c23 */ /* 0x000fe2000801081d */
[----:B------:R-:W-:-:S02]  /*5d10*/  IMAD.IADD R25, R152, 0x1, -R25 ;  /* 0x0000000198197824 */ /* 0x000fc400078e0a19 */
[--C-:B------:R-:W-:Y:S01]  /*5d20*/  FFMA.FTZ R198, R34, UR6, -R29.reuse ;  /* 0x0000000622c67c23 */ /* 0x100fe2000801081d */
[----:B------:R-:W-:Y:S02]  /*5d30*/  IMAD.SHL.U32 R57, R57, 0x20, RZ ;  /* 0x0000002039397824 */ /* 0x000fe400078e00ff */
[--C-:B------:R-:W-:Y:S01]  /*5d40*/  FFMA.FTZ R199, R35, UR6, -R29.reuse ;  /* 0x0000000623c77c23 */ /* 0x100fe2000801081d */
[----:B------:R-:W-:Y:S01]  /*5d50*/  FFMA.FTZ R200, R38, UR6, -R29 ;  /* 0x0000000626c87c23 */ /* 0x000fe2000801081d */
[----:B------:R-:W-:Y:S01]  /*5d60*/  SHF.R.S32.HI R26, RZ, 0x1f, R25 ;  /* 0x0000001fff1a7819 */ /* 0x000fe20000011419 */
[--C-:B------:R-:W-:Y:S01]  /*5d70*/  FFMA.FTZ R201, R39, UR6, -R29.reuse ;  /* 0x0000000627c97c23 */ /* 0x100fe2000801081d */
[--C-:B------:R-:W-:Y:S01]  /*5d80*/  FFMA.FTZ R202, R42, UR6, -R29.reuse ;  /* 0x000000062aca7c23 */ /* 0x100fe2000801081d */
[--C-:B------:R-:W-:Y:S01]  /*5d90*/  FFMA.FTZ R203, R43, UR6, -R29.reuse ;  /* 0x000000062bcb7c23 */ /* 0x100fe2000801081d */
[----:B------:R-:W-:Y:S01]  /*5da0*/  LEA.HI R26, R26, R25, RZ, 0x3 ;  /* 0x000000191a1a7211 */ /* 0x000fe200078f18ff */
[--C-:B------:R-:W-:Y:S01]  /*5db0*/  FFMA.FTZ R204, R46, UR6, -R29.reuse ;  /* 0x000000062ecc7c23 */ /* 0x100fe2000801081d */
[--C-:B------:R-:W-:Y:S01]  /*5dc0*/  FFMA.FTZ R205, R47, UR6, -R29.reuse ;  /* 0x000000062fcd7c23 */ /* 0x100fe2000801081d */
[----:B------:R-:W-:Y:S01]  /*5dd0*/  FFMA.FTZ R206, R50, UR6, -R29 ;  /* 0x0000000632ce7c23 */ /* 0x000fe2000801081d */
[C---:B------:R-:W-:Y:S01]  /*5de0*/  LOP3.LUT R28, R26.reuse, 0xfffffff8, RZ, 0xc0, !PT ;  /* 0xfffffff81a1c7812 */ /* 0x040fe200078ec0ff */
[----:B------:R-:W-:-:S02]  /*5df0*/  IMAD.SHL.U32 R26, R26, 0x40, RZ ;  /* 0x000000401a1a7824 */ /* 0x000fc400078e00ff */
[--C-:B------:R-:W-:Y:S01]  /*5e00*/  FFMA.FTZ R207, R51, UR6, -R29.reuse ;  /* 0x0000000633cf7c23 */ /* 0x100fe2000801081d */
[--C-:B------:R-:W-:Y:S01]  /*5e10*/  FFMA.FTZ R208, R54, UR6, -R29.reuse ;  /* 0x0000000636d07c23 */ /* 0x100fe2000801081d */
[----:B------:R-:W-:Y:S01]  /*5e20*/  FFMA.FTZ R209, R55, UR6, -R29 ;  /* 0x0000000637d17c23 */ /* 0x000fe2000801081d */
[----:B------:R-:W-:Y:S01]  /*5e30*/  IMAD.IADD R28, R25, 0x1, -R28 ;  /* 0x00000001191c7824 */ /* 0x000fe200078e0a1c */
[----:B------:R-:W-:Y:S01]  /*5e40*/  LOP3.LUT R57, R57, 0x7ffffc00, RZ, 0xc0, !PT ;  /* 0x7ffffc0039397812 */ /* 0x000fe200078ec0ff */
[----:B------:R-:W-:Y:S01]  /*5e50*/  MUFU.EX2 R194, R194 ;  /* 0x000000c200c27308 */ /* 0x000fe20000000800 */
[----:B------:R-:W-:Y:S02]  /*5e60*/  LOP3.LUT R26, R26, 0x7ffffe00, RZ, 0xc0, !PT ;  /* 0x7ffffe001a1a7812 */ /* 0x000fe400078ec0ff */
[C---:B------:R-:W-:Y:S02]  /*5e70*/  SHF.L.U32 R25, R28.reuse, 0x6, RZ ;  /* 0x000000061c197819 */ /* 0x040fe400000006ff */
[----:B------:R-:W-:-:S02]  /*5e80*/  LOP3.LUT P2, RZ, R28, 0x2, RZ, 0xc0, !PT ;  /* 0x000000021cff7812 */ /* 0x000fc4000784c0ff */
[----:B------:R-:W-:Y:S01]  /*5e90*/  LOP3.LUT R25, R25, 0x1c0, RZ, 0xc0, !PT ;  /* 0x000001c019197812 */ /* 0x000fe200078ec0ff */
[----:B------:R-:W1:Y:S01]  /*5ea0*/  MUFU.EX2 R195, R195 ;  /* 0x000000c300c37308 */ /* 0x000e620000000800 */
[----:B------:R-:W-:Y:S02]  /*5eb0*/  LOP3.LUT P1, RZ, R28, 0x4, RZ, 0xc0, !PT ;  /* 0x000000041cff7812 */ /* 0x000fe4000782c0ff */
[----:B------:R-:W-:Y:S02]  /*5ec0*/  LOP3.LUT R24, R25, 0x8, R24, 0xf8, !PT ;  /* 0x0000000819187812 */ /* 0x000fe400078ef818 */
[----:B------:R-:W-:Y:S02]  /*5ed0*/  SHF.R.U32.HI R25, RZ, 0x3, R25 ;  /* 0x00000003ff197819 */ /* 0x000fe40000011619 */
[----:B------:R-:W-:Y:S01]  /*5ee0*/  SEL R56, R56, 0xffffffc0, !P1 ;  /* 0xffffffc038387807 */ /* 0x000fe20004800000 */
[----:B------:R-:W-:Y:S01]  /*5ef0*/  MUFU.EX2 R196, R196 ;  /* 0x000000c400c47308 */ /* 0x000fe20000000800 */
[----:B------:R-:W-:-:S02]  /*5f00*/  LOP3.LUT R24, R24, R25, RZ, 0x3c, !PT ;  /* 0x0000001918187212 */ /* 0x000fc400078e3cff */
[----:B------:R-:W-:Y:S01]  /*5f10*/  F2FP.F16.F32.PACK_AB R152, R169, R168 ;  /* 0x000000a8a998723e */ /* 0x000fe200000000ff */
[----:B------:R-:W-:Y:S01]  /*5f20*/  FADD.FTZ R169, R168, R169 ;  /* 0x000000a9a8a97221 */ /* 0x000fe20000010000 */
[----:B------:R-:W-:Y:S02]  /*5f30*/  IADD3 R57, R24, R26, R57 ;  /* 0x0000001a18397210 */ /* 0x000fe40007ffe039 */
[----:B0-----:R-:W-:Y:S01]  /*5f40*/  F2FP.F16.F32.PACK_AB R158, R175, R174 ;  /* 0x000000aeaf9e723e */ /* 0x001fe200000000ff */
[----:B------:R-:W0:Y:S01]  /*5f50*/  MUFU.EX2 R197, R197 ;  /* 0x000000c500c57308 */ /* 0x000e220000000800 */
[----:B-1----:R-:W-:Y:S01]  /*5f60*/  F2FP.F16.F32.PACK_AB R153, R195, R194 ;  /* 0x000000c2c399723e */ /* 0x002fe200000000ff */
[----:B------:R-:W-:Y:S02]  /*5f70*/  IMAD R192, R57, 0x2, R2 ;  /* 0x0000000239c07824 */ /* 0x000fe400078e0202 */
[----:B------:R-:W-:Y:S01]  /*5f80*/  FADD.FTZ R195, R194, R195 ;  /* 0x000000c3c2c37221 */ /* 0x000fe20000010000 */
[----:B------:R-:W-:Y:S01]  /*5f90*/  FADD.FTZ R170, R170, R169 ;  /* 0x000000a9aaaa7221 */ /* 0x000fe20000010000 */
[----:B------:R-:W-:-:S02]  /*5fa0*/  VIADD R190, R192, 0x36400 ;  /* 0x00036400c0be7836 */ /* 0x000fc40000000000 */
[----:B------:R-:W-:Y:S01]  /*5fb0*/  MUFU.EX2 R198, R198 ;  /* 0x000000c600c67308 */ /* 0x000fe20000000800 */
[----:B------:R-:W-:Y:S02]  /*5fc0*/  VIADD R191, R192, 0x36420 ;  /* 0x00036420c0bf7836 */ /* 0x000fe40000000000 */
[----:B------:R-:W-:Y:S01]  /*5fd0*/  FADD.FTZ R171, R171, R170 ;  /* 0x000000aaabab7221 */ /* 0x000fe20000010000 */
[C---:B------:R-:W-:Y:S02]  /*5fe0*/  @P2 VIADD R191, R190.reuse, 0xffffffe0 ;  /* 0xffffffe0bebf2836 */ /* 0x040fe40000000000 */
[----:B------:R-:W-:Y:S02]  /*5ff0*/  IMAD.IADD R190, R190, 0x1, R56 ;  /* 0x00000001bebe7824 */ /* 0x000fe400078e0238 */
[----:B------:R-:W-:Y:S01]  /*6000*/  FADD.FTZ R172, R172, R171 ;  /* 0x000000abacac7221 */ /* 0x000fe20000010000 */
[----:B------:R-:W-:Y:S01]  /*6010*/  IMAD.IADD R189, R56, 0x1, R191 ;  /* 0x0000000138bd7824 */ /* 0x000fe200078e02bf */
[----:B------:R-:W1:Y:S01]  /*6020*/  MUFU.EX2 R199, R199 ;  /* 0x000000c700c77308 */ /* 0x000e620000000800 */
[----:B0-----:R-:W-:Y:S01]  /*6030*/  F2FP.F16.F32.PACK_AB R155, R197, R196 ;  /* 0x000000c4c59b723e */ /* 0x001fe200000000ff */
[----:B------:R-:W-:Y:S01]  /*6040*/  FADD.FTZ R196, R196, R195 ;  /* 0x000000c3c4c47221 */ /* 0x000fe20000010000 */
[----:B------:R-:W-:-:S03]  /*6050*/  FADD.FTZ R173, R173, R172 ;  /* 0x000000acadad7221 */ /* 0x000fc60000010000 */
[----:B------:R0:W-:Y:S01]  /*6060*/  STSM.16.M88.4 [R192+0x36400], R152 ;  /* 0x03640098c0007844 */ /* 0x0001e20000000200 */
[----:B------:R-:W-:Y:S01]  /*6070*/  FADD.FTZ R197, R197, R196 ;  /* 0x000000c4c5c57221 */ /* 0x000fe20000010000 */
[----:B------:R-:W-:Y:S01]  /*6080*/  MUFU.EX2 R200, R200 ;  /* 0x000000c800c87308 */ /* 0x000fe20000000800 */
[----:B------:R-:W-:-:S04]  /*6090*/  FADD.FTZ R174, R174, R173 ;  /* 0x000000adaeae7221 */ /* 0x000fc80000010000 */
[----:B------:R-:W-:-:S03]  /*60a0*/  FADD.FTZ R175, R175, R174 ;  /* 0x000000aeafaf7221 */ /* 0x000fc60000010000 */
[----:B------:R-:W2:Y:S01]  /*60b0*/  MUFU.EX2 R201, R201 ;  /* 0x000000c900c97308 */ /* 0x000ea20000000800 */
[----:B-1----:R-:W-:Y:S01]  /*60c0*/  F2FP.F16.F32.PACK_AB R157, R199, R198 ;  /* 0x000000c6c79d723e */ /* 0x002fe200000000ff */
[----:B------:R-:W-:-:S04]  /*60d0*/  FADD.FTZ R198, R198, R197 ;  /* 0x000000c5c6c67221 */ /* 0x000fc80000010000 */
[----:B------:R-:W-:Y:S02]  /*60e0*/  FADD.FTZ R199, R199, R198 ;  /* 0x000000c6c7c77221 */ /* 0x000fe40000010000 */
[----:B------:R-:W-:Y:S08]  /*60f0*/  MUFU.EX2 R176, R176 ;  /* 0x000000b000b07308 */ /* 0x000ff00000000800 */
[----:B------:R-:W1:Y:S01]  /*6100*/  MUFU.EX2 R177, R177 ;  /* 0x000000b100b17308 */ /* 0x000e620000000800 */
[----:B--2---:R-:W-:Y:S01]  /*6110*/  F2FP.F16.F32.PACK_AB R159, R201, R200 ;  /* 0x000000c8c99f723e */ /* 0x004fe200000000ff */
[----:B------:R-:W-:-:S04]  /*6120*/  FADD.FTZ R200, R200, R199 ;  /* 0x000000c7c8c87221 */ /* 0x000fc80000010000 */
[----:B------:R2:W-:Y:S01]  /*6130*/  STSM.16.M88.4 [R191], R156 ;  /* 0x0000009cbf007844 */ /* 0x0005e20000000200 */
[----:B------:R-:W-:Y:S01]  /*6140*/  FADD.FTZ R201, R201, R200 ;  /* 0x000000c8c9c97221 */ /* 0x000fe20000010000 */
[----:B------:R-:W-:Y:S08]  /*6150*/  MUFU.EX2 R178, R178 ;  /* 0x000000b200b27308 */ /* 0x000ff00000000800 */
[----:B------:R-:W3:Y:S01]  /*6160*/  MUFU.EX2 R179, R179 ;  /* 0x000000b300b37308 */ /* 0x000ee20000000800 */
[----:B-1----:R-:W-:Y:S01]  /*6170*/  F2FP.F16.F32.PACK_AB R160, R177, R176 ;  /* 0x000000b0b1a0723e */ /* 0x002fe200000000ff */
[----:B------:R-:W-:-:S04]  /*6180*/  FADD.FTZ R176, R176, R175 ;  /* 0x000000afb0b07221 */ /* 0x000fc80000010000 */
[----:B------:R-:W-:Y:S02]  /*6190*/  FADD.FTZ R177, R177, R176 ;  /* 0x000000b0b1b17221 */ /* 0x000fe40000010000 */
[----:B------:R-:W-:Y:S08]  /*61a0*/  MUFU.EX2 R202, R202 ;  /* 0x000000ca00ca7308 */ /* 0x000ff00000000800 */
[----:B------:R-:W1:Y:S01]  /*61b0*/  MUFU.EX2 R203, R203 ;  /* 0x000000cb00cb7308 */ /* 0x000e620000000800 */
[----:B---3--:R-:W-:Y:S01]  /*61c0*/  F2FP.F16.F32.PACK_AB R162, R179, R178 ;  /* 0x000000b2b3a2723e */ /* 0x008fe200000000ff */
[----:B------:R-:W-:-:S04]  /*61d0*/  FADD.FTZ R178, R178, R177 ;  /* 0x000000b1b2b27221 */ /* 0x000fc80000010000 */
[----:B------:R-:W-:Y:S02]  /*61e0*/  FADD.FTZ R179, R179, R178 ;  /* 0x000000b2b3b37221 */ /* 0x000fe40000010000 */
        /* <DEDUP_REMOVED lines=25> */
[----:B------:R-:W-:Y:S01]  /*6380*/  FADD.FTZ R207, R207, R206 ;  /* 0x000000cecfcf7221 */ /* 0x000fe20000010000 */
[----:B---3--:R-:W-:-:S03]  /*6390*/  F2FP.F16.F32.PACK_AB R167, R209, R208 ;  /* 0x000000d0d1a7723e */ /* 0x008fc600000000ff */
[----:B------:R-:W-:Y:S02]  /*63a0*/  FADD.FTZ R208, R208, R207 ;  /* 0x000000cfd0d07221 */ /* 0x000fe40000010000 */
[----:B------:R2:W-:Y:S01]  /*63b0*/  STSM.16.M88.4 [R189], R164 ;  /* 0x000000a4bd007844 */ /* 0x0005e20000000200 */
[----:B------:R-:W-:Y:S01]  /*63c0*/  WARPGROUP.ARRIVE ;  /* 0x00000000000079c5 */ /* 0x000fe20000000000 */
[----:B------:R-:W-:-:S05]  /*63d0*/  FADD.FTZ R195, R209, R208 ;  /* 0x000000d0d1c37221 */ /* 0x000fca0000010000 */
[----:B------:R-:W-:Y:S01]  /*63e0*/  HGMMA.64x256x16.F32 R24, R152, gdesc[UR8].tnspB, RZ, !UPT, gsb0 ;  /* 0x43e0000898187df0 */ /* 0x000fe2000c0008ff */
[----:B------:R-:W-:Y:S01]  /*63f0*/  R2UR UR10, R210 ;  /* 0x00000000d20a72ca */ /* 0x000fe200000e0000 */
[----:B------:R-:W-:Y:S01]  /*6400*/  UMOV UR11, 0x40000040 ;  /* 0x40000040000b7882 */ /* 0x000fe20000000000 */
[C---:B------:R-:W-:Y:S01]  /*6410*/  IADD3 R210, R193.reuse, 0x100, RZ ;  /* 0x00000100c1d27810 */ /* 0x040fe20007ffe0ff */
[----:B------:R-:W-:Y:S02]  /*6420*/  WARPGROUP.DEPBAR.LE gsb0, 0x0 ;  /* 0x00008000000079c5 */ /* 0x000fe40000010000 */
[----:B------:R-:W-:Y:S01]  /*6430*/  WARPGROUP.ARRIVE ;  /* 0x00000000000079c5 */ /* 0x000fe20000000000 */
[----:B0-----:R-:W-:-:S15]  /*6440*/  VIADD R152, R193, 0x180 ;  /* 0x00000180c1987836 */ /* 0x001fde0000000000 */
[----:B------:R-:W-:-:S06]  /*6450*/  NOP ;  /* 0x0000000000007918 */ /* 0x000fcc0000000000 */
[----:B------:R-:W-:Y:S01]  /*6460*/  HGMMA.64x256x16.F32 R24, R156, gdesc[UR8].tnspB, R24, gsb0 ;  /* 0x43e000089c187df0 */ /* 0x000fe20008000818 */
[----:B------:R-:W-:Y:S01]  /*6470*/  R2UR UR10, R210 ;  /* 0x00000000d20a72ca */ /* 0x000fe200000e0000 */
[----:B------:R-:W-:Y:S01]  /*6480*/  UMOV UR11, 0x40000040 ;  /* 0x40000040000b7882 */ /* 0x000fe20000000000 */
[----:B------:R-:W-:Y:S02]  /*6490*/  WARPGROUP.DEPBAR.LE gsb0, 0x0 ;  /* 0x00008000000079c5 */ /* 0x000fe40000010000 */
[----:B------:R-:W-:-:S15]  /*64a0*/  WARPGROUP.ARRIVE ;  /* 0x00000000000079c5 */ /* 0x000fde0000000000 */
[----:B------:R-:W-:-:S08]  /*64b0*/  NOP ;  /* 0x0000000000007918 */ /* 0x000fd00000000000 */
[----:B------:R-:W-:Y:S01]  /*64c0*/  HGMMA.64x256x16.F32 R24, R160, gdesc[UR8].tnspB, R24, gsb0 ;  /* 0x43e00008a0187df0 */ /* 0x000fe20008000818 */
[----:B------:R-:W-:Y:S01]  /*64d0*/  R2UR UR10, R152 ;  /* 0x00000000980a72ca */ /* 0x000fe200000e0000 */
[----:B------:R-:W-:Y:S01]  /*64e0*/  UMOV UR11, 0x40000040 ;  /* 0x40000040000b7882 */ /* 0x000fe20000000000 */
[----:B------:R-:W-:Y:S02]  /*64f0*/  WARPGROUP.DEPBAR.LE gsb0, 0x0 ;  /* 0x00008000000079c5 */ /* 0x000fe40000010000 */
[----:B------:R-:W-:-:S15]  /*6500*/  WARPGROUP.ARRIVE ;  /* 0x00000000000079c5 */ /* 0x000fde0000000000 */
[----:B------:R-:W-:-:S08]  /*6510*/  NOP ;  /* 0x0000000000007918 */ /* 0x000fd00000000000 */
[----:B------:R-:W-:Y:S03]  /*6520*/  HGMMA.64x256x16.F32 R24, R164, gdesc[UR8].tnspB, R24, gsb0 ;  /* 0x43e00008a4187df0 */ /* 0x000fe60008000818 */
[----:B------:R-:W-:Y:S02]  /*6530*/  WARPGROUP.DEPBAR.LE gsb0, 0x0 ;  /* 0x00008000000079c5 */ /* 0x000fe40000010000 */
[----:B------:R-:W-:Y:S01]  /*6540*/  @!PT LDS RZ, [RZ] ;  /* 0x00000000fffff984 */ /* 0x000fe20000000800 */
[----:B------:R-:W-:Y:S01]  /*6550*/  @!PT LDS RZ, [RZ] ;  /* 0x00000000fffff984 */ /* 0x000fe20000000800 */
[----:B------:R0:W-:Y:S06]  /*6560*/  MEMBAR.ALL.CTA ;  /* 0x0000000000007992 */ /* 0x0001ec0000008000 */
[----:B0-----:R-:W0:Y:S02]  /*6570*/  FENCE.VIEW.ASYNC.S ;  /* 0x00000000000073c6 */ /* 0x001e240000000000 */
[----:B0-----:R-:W-:Y:S01]  /*6580*/  NOP ;  /* 0x0000000000007918 */ /* 0x001fe20000000000 */
[----:B------:R-:W-:Y:S06]  /*6590*/  BAR.ARV 0xe, 0x100 ;  /* 0x0384000000007b1d */ /* 0x000fec0000002000 */
[----:B--2---:R-:W-:Y:S05]  /*65a0*/  @!P0 BRA `(.L_x_195) ;  /* 0x0000000000048947 */ /* 0x004fea0003800000 */
[----:B------:R-:W-:Y:S01]  /*65b0*/  BPT.TRAP 0x1 ;  /* 0x000000040000795c */ /* 0x000fe20000300000 */
.L_x_195:
[----:B------:R-:W0:Y:S01]  /*65c0*/  S2UR UR10, SR_CgaCtaId ;  /* 0x00000000000a79c3 */ /* 0x000e220000008800 */
[----:B------:R-:W-:Y:S01]  /*65d0*/  R2UR UR7, R2 ;  /* 0x00000000020772ca */ /* 0x000fe200000e0000 */
[----:B------:R-:W-:Y:S01]  /*65e0*/  UIADD3 UR39, UR39, -0x2, URZ ;  /* 0xfffffffe27277890 */ /* 0x000fe2000fffe03f */
[----:B------:R-:W-:-:S03]  /*65f0*/  IMAD.MOV.U32 R152, RZ, RZ, RZ ;  /* 0x000000ffff987224 */ /* 0x000fc600078e00ff */
[----:B------:R-:W-:-:S06]  /*6600*/  UISETP.GE.AND UP0, UPT, UR39, UR60, UPT ;  /* 0x0000003c2700728c */ /* 0x000fcc000bf06270 */
[----:B------:R-:W-:Y:S02]  /*6610*/  PLOP3.LUT P1, PT, PT, PT, UP0, 0x80, 0x0 ;  /* 0x000000000000781c */ /* 0x000fe40003f2f008 */
[----:B------:R-:W-:-:S04]  /*6620*/  UIADD3 UR7, UR7, 0x38860, URZ ;  /* 0x0003886007077890 */ /* 0x000fc8000fffe03f */
[----:B0-----:R-:W-:-:S09]  /*6630*/  UPRMT UR7, UR10, 0x654, UR7 ;  /* 0x000006540a077896 */ /* 0x001fd20008000007 */
[----:B------:R-:W-:Y:S01]  /*6640*/  SYNCS.ARRIVE.TRANS64.RED.A1T0 RZ, [UR7], RZ ;  /* 0x000000ffffff79a7 */ /* 0x000fe20008100407 */
[----:B------:R-:W-:Y:S05]  /*6650*/  @!P1 BRA `(.L_x_196) ;  /* 0x0000003000809947 */ /* 0x000fea0003800000 */
[----:B------:R-:W-:Y:S01]  /*6660*/  IMAD.MOV.U32 R198, RZ, RZ, RZ ;  /* 0x000000ffffc67224 */ /* 0x000fe200078e00ff */
[----:B------:R-:W-:Y:S01]  /*6670*/  ULDC UR38, c[0x0][0xad0] ;  /* 0x0002b40000267ab9 */ /* 0x000fe20000000800 */
[----:B------:R-:W-:-:S07]  /*6680*/  IMAD.MOV.U32 R200, RZ, RZ, RZ ;  /* 0x000000ffffc87224 */ /* 0x000fce00078e00ff */
.L_x_207:
[----:B------:R-:W-:Y:S02]  /*6690*/  VIADD R197, R200, 0x1 ;  /* 0x00000001c8c57836 */ /* 0x000fe40000000000 */
[----:B------:R-:W-:Y:S01]  /*66a0*/  IMAD.U32 R152, RZ, RZ, UR39 ;  /* 0x00000027ff987e24 */ /* 0x000fe2000f8e00ff */
[----:B------:R-:W-:Y:S02]  /*66b0*/  UIADD3 UR39, UR39, -0x1, URZ ;  /* 0xffffffff27277890 */ /* 0x000fe4000fffe03f */
[C---:B------:R-:W-:Y:S02]  /*66c0*/  ISETP.NE.AND P2, PT, R197.reuse, 0x2, PT ;  /* 0x00000002c500780c */ /* 0x040fe40003f45270 */
[----:B------:R-:W-:Y:S02]  /*66d0*/  ISETP.GT.AND P1, PT, R152, UR60, PT ;  /* 0x0000003c98007c0c */ /* 0x000fe4000bf24270 */
[----:B------:R-:W-:Y:S02]  /*66e0*/  SEL R153, RZ, 0x1, P2 ;  /* 0x00000001ff997807 */ /* 0x000fe40001000000 */
[----:B------:R-:W-:-:S02]  /*66f0*/  SEL R197, R197, RZ, P2 ;  /* 0x000000ffc5c57207 */ /* 0x000fc40001000000 */
[----:B------:R-:W-:Y:S01]  /*6700*/  LOP3.LUT R198, R198, R153, RZ, 0x3c, !PT ;  /* 0x00000099c6c67212 */ /* 0x000fe200078e3cff */
[----:B------:R-:W-:Y:S06]  /*6710*/  @!P0 BRA `(.L_x_197) ;  /* 0x0000000000048947 */ /* 0x000fec0003800000 */
[----:B------:R-:W-:Y:S01]  /*6720*/  BPT.TRAP 0x1 ;  /* 0x000000040000795c */ /* 0x000fe20000300000 */
.L_x_197:
[----:B------:R-:W-:Y:S01]  /*6730*/  IMAD R196, R197, 0x8, R2 ;  /* 0x00000008c5c47824 */ /* 0x000fe200078e0202 */
[----:B------:R-:W-:-:S04]  /*6740*/  SHF.L.U32 R201, R198, 0x1f, RZ ;  /* 0x0000001fc6c97819 */ /* 0x000fc800000006ff */
[----:B------:R0:W1:Y:S01]  /*6750*/  SYNCS.PHASECHK.TRANS64.TRYWAIT P2, [R196+URZ+0x38830], R201 ;  /* 0x038830c9c40075a7 */ /* 0x000062000804017f */
[----:B------:R-:W-:Y:S05]  /*6760*/  @!P0 BRA `(.L_x_198) ;  /* 0x0000000000048947 */ /* 0x000fea0003800000 */
[----:B------:R-:W-:Y:S01]  /*6770*/  BPT.TRAP 0x1 ;  /* 0x000000040000795c */ /* 0x000fe20000300000 */
.L_x_198:
[----:B------:R-:W-:Y:S01]  /*6780*/  IMAD R199, R197, 0x200, R184 ;  /* 0x00000200c5c77824 */ /* 0x000fe200078e02b8 */
[----:B-1----:R-:W-:Y:S06]  /*6790*/  @P2 BRA `(.L_x_199) ;  /* 0x0000000000082947 */ /* 0x002fec0003800000 */
[----:B------:R-:W1:Y:S02]  /*67a0*/  SYNCS.PHASECHK.TRANS64.TRYWAIT P2, [R196+URZ+0x38830], R201 ;  /* 0x038830c9c40075a7 */ /* 0x000e64000804017f */
[----:B-1----:R-:W-:Y:S05]  /*67b0*/  @!P2 BRA `(.L_x_200) ;  /* 0x000000a80064a947 */ /* 0x002fea0003800000 */
.L_x_199:
[----:B------:R-:W-:Y:S01]  /*67c0*/  R2UR UR6, R199 ;  /* 0x00000000c70672ca */ /* 0x000fe200000e0000 */
[----:B------:R-:W-:Y:S01]  /*67d0*/  WARPGROUP.ARRIVE ;  /* 0x00000000000079c5 */ /* 0x000fe20000000000 */
[----:B------:R-:W-:Y:S01]  /*67e0*/  MOV R202, UR17 ;  /* 0x0000001100ca7c02 */ /* 0x000fe20008000f00 */
[----:B------:R-:W-:Y:S01]  /*67f0*/  UMOV UR19, 0x40000040 ;  /* 0x4000004000137882 */ /* 0x000fe20000000000 */
[----:B------:R-:W-:Y:S01]  /*6800*/  MOV R203, UR16 ;  /* 0x0000001000cb7c02 */ /* 0x000fe20008000f00 */
[----:B------:R-:W-:Y:S01]  /*6810*/  UMOV UR15, 0x40000040 ;  /* 0x40000040000f7882 */ /* 0x000fe20000000000 */
[----:B------:R-:W-:Y:S01]  /*6820*/  R2UR UR16, R22 ;  /* 0x00000000161072ca */ /* 0x000fe200000e0000 */
[----:B------:R-:W-:Y:S01]  /*6830*/  UMOV UR11, 0x40000040 ;  /* 0x40000040000b7882 */ /* 0x000fe20000000000 */
[----:B------:R-:W-:Y:S01]  /*6840*/  R2UR UR17, R23 ;  /* 0x00000000171172ca */ /* 0x000fe200000e0000 */
[----:B------:R-:W-:Y:S01]  /*6850*/  UMOV UR59, 0x40000040 ;  /* 0x40000040003b7882 */ /* 0x000fe20000000000 */
[----:B------:R-:W-:-:S02]  /*6860*/  MOV R204, UR13 ;  /* 0x0000000d00cc7c02 */ /* 0x000fc40008000f00 */
[----:B------:R-:W-:Y:S01]  /*6870*/  MOV R205, UR12 ;  /* 0x0000000c00cd7c02 */ /* 0x000fe20008000f00 */
[----:B------:R-:W-:Y:S01]  /*6880*/  UMOV UR18, UR6 ;  /* 0x0000000600127c82 */ /* 0x000fe20008000000 */
[----:B------:R-:W-:Y:S02]  /*6890*/  R2UR UR12, R8 ;  /* 0x00000000080c72ca */ /* 0x000fe400000e0000 */
[----:B------:R-:W-:Y:S02]  /*68a0*/  R2UR UR13, R9 ;  /* 0x00000000090d72ca */ /* 0x000fe400000e0000 */
[----:B------:R-:W-:Y:S02]  /*68b0*/  MOV R206, UR9 ;  /* 0x0000000900ce7c02 */ /* 0x000fe40008000f00 */
[----:B------:R-:W-:Y:S01]  /*68c0*/  MOV R207, UR8 ;  /* 0x0000000800cf7c02 */ /* 0x000fe20008000f00 */
[----:B------:R-:W-:Y:S01]  /*68d0*/  HGMMA.64x64x16.F32 R152, gdesc[UR16], RZ, !UPT, gsb0 ;  /* 0x00e00000109879f0 */ /* 0x000fe2000c0008ff */
[----:B------:R-:W-:Y:S01]  /*68e0*/  R2UR UR17, R202 ;  /* 0x00000000ca1172ca */ /* 0x000fe200000e0000 */
[----:B------:R-:W-:Y:S01]  /*68f0*/  VIADD R202, R199, 0x2 ;  /* 0x00000002c7ca7836 */ /* 0x000fe20000000000 */
[----:B------:R-:W-:-:S02]  /*6900*/  R2UR UR8, R10 ;  /* 0x000000000a0872ca */ /* 0x000fc400000e0000 */
[----:B------:R-:W-:Y:S02]  /*6910*/  R2UR UR9, R11 ;  /* 0x000000000b0972ca */ /* 0x000fe400000e0000 */
[----:B------:R-:W-:Y:S02]  /*6920*/  R2UR UR6, R202 ;  /* 0x00000000ca0672ca */ /* 0x000fe400000e0000 */
[C---:B------:R-:W-:Y:S01]  /*6930*/  IADD3 R202, R199.reuse, 0x4, RZ ;  /* 0x00000004c7ca7810 */ /* 0x040fe20007ffe0ff */
[----:B------:R-:W-:Y:S01]  /*6940*/  VIADD R199, R199, 0x6 ;  /* 0x00000006c7c77836 */ /* 0x000fe20000000000 */
[----:B------:R-:W-:Y:S02]  /*6950*/  R2UR UR56, R12 ;  /* 0x000000000c3872ca */ /* 0x000fe400000e0000 */
[----:B------:R-:W-:Y:S02]  /*6960*/  R2UR UR57, R13 ;  /* 0x000000000d3972ca */ /* 0x000fe400000e0000 */
[----:B------:R-:W-:-:S05]  /*6970*/  R2UR UR16, R203 ;  /* 0x00000000cb1072ca */ /* 0x000fca00000e0000 */
[----:B------:R-:W-:Y:S01]  /*6980*/  UMOV UR14, UR6 ;  /* 0x00000006000e7c82 */ /* 0x000fe20008000000 */
[----:B------:R-:W-:-:S13]  /*6990*/  R2UR UR6, R202 ;  /* 0x00000000ca0672ca */ /* 0x000fda00000e0000 */
[----:B------:R-:W-:Y:S01]  /*69a0*/  UMOV UR10, UR6 ;  /* 0x00000006000a7c82 */ /* 0x000fe20008000000 */
[----:B------:R-:W-:-:S13]  /*69b0*/  R2UR UR6, R199 ;  /* 0x00000000c70672ca */ /* 0x000fda00000e0000 */
[----:B------:R-:W-:Y:S01]  /*69c0*/  UMOV UR58, UR6 ;  /* 0x00000006003a7c82 */ /* 0x000fe20008000000 */
[----:B------:R-:W-:Y:S02]  /*69d0*/  WARPGROUP.DEPBAR.LE gsb0, 0x0 ;  /* 0x00008000000079c5 */ /* 0x000fe40000010000 */
[----:B------:R-:W-:-:S06]  /*69e0*/  WARPGROUP.ARRIVE ;  /* 0x00000000000079c5 */ /* 0x000fcc0000000000 */
[----:B------:R-:W-:Y:S01]  /*69f0*/  HGMMA.64x64x16.F32 R152, gdesc[UR12], R152, gsb0 ;  /* 0x00e000000c9879f0 */ /* 0x000fe20008000898 */
[----:B------:R-:W-:Y:S02]  /*6a00*/  R2UR UR13, R204 ;  /* 0x00000000cc0d72ca */ /* 0x000fe400000e0000 */
[----:B------:R-:W-:Y:S01]  /*6a10*/  R2UR UR12, R205 ;  /* 0x00000000cd0c72ca */ /* 0x000fe200000e0000 */
[----:B------:R-:W-:Y:S02]  /*6a20*/  WARPGROUP.DEPBAR.LE gsb0, 0x0 ;  /* 0x00008000000079c5 */ /* 0x000fe40000010000 */
[----:B------:R-:W-:-:S06]  /*6a30*/  WARPGROUP.ARRIVE ;  /* 0x00000000000079c5 */ /* 0x000fcc0000000000 */
[----:B------:R-:W-:Y:S01]  /*6a40*/  HGMMA.64x64x16.F32 R152, gdesc[UR8], R152, gsb0 ;  /* 0x00e00000089879f0 */ /* 0x000fe20008000898 */
[----:B------:R-:W-:Y:S02]  /*6a50*/  R2UR UR9, R206 ;  /* 0x00000000ce0972ca */ /* 0x000fe400000e0000 */
[----:B------:R-:W-:Y:S01]  /*6a60*/  R2UR UR8, R207 ;  /* 0x00000000cf0872ca */ /* 0x000fe200000e0000 */
[----:B------:R-:W-:Y:S02]  /*6a70*/  WARPGROUP.DEPBAR.LE gsb0, 0x0 ;  /* 0x00008000000079c5 */ /* 0x000fe40000010000 */
[----:B------:R-:W-:-:S06]  /*6a80*/  WARPGROUP.ARRIVE ;  /* 0x00000000000079c5 */ /* 0x000fcc0000000000 */
[----:B------:R-:W-:Y:S03]  /*6a90*/  HGMMA.64x64x16.F32 R152, gdesc[UR56], R152, gsb0 ;  /* 0x00e00000389879f0 */ /* 0x000fe60008000898 */
[----:B------:R-:W-:Y:S02]  /*6aa0*/  WARPGROUP.DEPBAR.LE gsb0, 0x0 ;  /* 0x00008000000079c5 */ /* 0x000fe40000010000 */
[----:B------:R-:W-:Y:S05]  /*6ab0*/  @!P0 BRA `(.L_x_201) ;  /* 0x0000000000048947 */ /* 0x000fea0003800000 */
[----:B------:R-:W-:Y:S01]  /*6ac0*/  BPT.TRAP 0x1 ;  /* 0x000000040000795c */ /* 0x000fe20000300000 */
.L_x_201:
[----:B------:R2:W3:Y:S01]  /*6ad0*/  SYNCS.PHASECHK.TRANS64.TRYWAIT P2, [R196+URZ+0x38850], R201 ;  /* 0x038850c9c40075a7 */ /* 0x0004e2000804017f */
[----:B------:R-:W-:Y:S05]  /*6ae0*/  @!P0 BRA `(.L_x_202) ;  /* 0x0000000000048947 */ /* 0x000fea0003800000 */
[----:B------:R-:W-:Y:S01]  /*6af0*/  BPT.TRAP 0x1 ;  /* 0x000000040000795c */ /* 0x000fe20000300000 */
.L_x_202:
[----:B------:R-:W-:Y:S01]  /*6b00*/  IMAD R199, R197, 0x1000, R3 ;  /* 0x00001000c5c77824 */ /* 0x000fe200078e0203 */
[----:B---3--:R-:W-:Y:S06]  /*6b10*/  @P2 BRA `(.L_x_203) ;  /* 0x0000000000082947 */ /* 0x008fec0003800000 */
[----:B------:R-:W3:Y:S02]  /*6b20*/  SYNCS.PHASECHK.TRANS64.TRYWAIT P2, [R196+URZ+0x38850], R201 ;  /* 0x038850c9c40075a7 */ /* 0x000ee4000804017f */
[----:B---3--:R-:W-:Y:S05]  /*6b30*/  @!P2 BRA `(.L_x_204) ;  /* 0x000000a40098a947 */ /* 0x008fea0003800000 */
.L_x_203:
[----:B------:R-:W-:Y:S01]  /*6b40*/  R2UR UR6, R199 ;  /* 0x00000000c70672ca */ /* 0x000fe200000e0000 */
[----:B------:R-:W-:Y:S01]  /*6b50*/  WARPGROUP.ARRIVE ;  /* 0x00000000000079c5 */ /* 0x000fe20000000000 */
[----:B0123--:R-:W-:Y:S01]  /*6b60*/  MOV R201, UR49 ;  /* 0x0000003100c97c02 */ /* 0x00ffe20008000f00 */
[----:B------:R-:W-:Y:S01]  /*6b70*/  UMOV UR51, 0x40000040 ;  /* 0x4000004000337882 */ /* 0x000fe20000000000 */
[----:B------:R-:W-:Y:S01]  /*6b80*/  MOV R202, UR48 ;  /* 0x0000003000ca7c02 */ /* 0x000fe20008000f00 */
[----:B------:R-:W-:Y:S01]  /*6b90*/  UMOV UR55, 0x40000040 ;  /* 0x4000004000377882 */ /* 0x000fe20000000000 */
[----:B------:R-:W-:Y:S01]  /*6ba0*/  R2UR UR48, R14 ;  /* 0x000000000e3072ca */ /* 0x000fe200000e0000 */
[----:B------:R-:W-:Y:S01]  /*6bb0*/  UMOV UR59, 0x40000040 ;  /* 0x40000040003b7882 */ /* 0x000fe20000000000 */
[----:B------:R-:W-:Y:S01]  /*6bc0*/  R2UR UR49, R15 ;  /* 0x000000000f3172ca */ /* 0x000fe200000e0000 */
[----:B------:R-:W-:Y:S01]  /*6bd0*/  UMOV UR7, 0x40000040 ;  /* 0x4000004000077882 */ /* 0x000fe20000000000 */
[----:B------:R-:W-:Y:S01]  /*6be0*/  MOV R203, UR53 ;  /* 0x0000003500cb7c02 */ /* 0x000fe20008000f00 */
[----:B------:R-:W-:Y:S01]  /*6bf0*/  UMOV UR11, 0x40000040 ;  /* 0x40000040000b7882 */ /* 0x000fe20000000000 */
[----:B------:R-:W-:Y:S01]  /*6c00*/  MOV R204, UR52 ;  /* 0x0000003400cc7c02 */ /* 0x000fe20008000f00 */
[----:B------:R-:W-:Y:S01]  /*6c10*/  UMOV UR50, UR6 ;  /* 0x0000000600327c82 */ /* 0x000fe20008000000 */
[----:B------:R-:W-:Y:S01]  /*6c20*/  R2UR UR52, R16 ;  /* 0x00000000103472ca */ /* 0x000fe200000e0000 */
[----:B------:R-:W-:Y:S01]  /*6c30*/  UMOV UR15, 0x40000040 ;  /* 0x40000040000f7882 */ /* 0x000fe20000000000 */
[----:B------:R-:W-:Y:S01]  /*6c40*/  R2UR UR53, R17 ;  /* 0x00000000113572ca */ /* 0x000fe200000e0000 */
[----:B------:R-:W-:Y:S01]  /*6c50*/  UMOV UR19, 0x40000040 ;  /* 0x4000004000137882 */ /* 0x000fe20000000000 */
[----:B------:R-:W-:Y:S01]  /*6c60*/  MOV R207, UR37 ;  /* 0x0000002500cf7c02 */ /* 0x000fe20008000f00 */
[----:B------:R-:W-:Y:S01]  /*6c70*/  UMOV UR23, 0x40000040 ;  /* 0x4000004000177882 */ /* 0x000fe20000000000 */
[----:B------:R-:W-:Y:S01]  /*6c80*/  MOV R208, UR36 ;  /* 0x0000002400d07c02 */ /* 0x000fe20008000f00 */
[----:B------:R-:W-:Y:S01]  /*6c90*/  HGMMA.64x64x16.F32 R152, gdesc[UR48], R152, gsb0 ;  /* 0x00e00000309879f0 */ /* 0x000fe20008000898 */
[----:B------:R-:W-:Y:S01]  /*6ca0*/  R2UR UR49, R201 ;  /* 0x00000000c93172ca */ /* 0x000fe200000e0000 */
[----:B------:R-:W-:Y:S01]  /*6cb0*/  VIADD R201, R199, 0x2 ;  /* 0x00000002c7c97836 */ /* 0x000fe20000000000 */
[----:B------:R-:W-:Y:S01]  /*6cc0*/  R2UR UR36, R18 ;  /* 0x00000000122472ca */ /* 0x000fe200000e0000 */
[----:B------:R-:W-:Y:S01]  /*6cd0*/  UMOV UR27, 0x40000040 ;  /* 0x40000040001b7882 */ /* 0x000fe20000000000 */
[----:B------:R-:W-:Y:S01]  /*6ce0*/  R2UR UR37, R19 ;  /* 0x00000000132572ca */ /* 0x000fe200000e0000 */
[----:B------:R-:W-:Y:S01]  /*6cf0*/  UMOV UR31, 0x40000040 ;  /* 0x40000040001f7882 */ /* 0x000fe20000000000 */
[----:B------:R-:W-:Y:S01]  /*6d00*/  R2UR UR6, R201 ;  /* 0x00000000c90672ca */ /* 0x000fe200000e0000 */
[----:B------:R-:W-:Y:S01]  /*6d10*/  VIADD R201, R199, 0x4 ;  /* 0x00000004c7c97836 */ /* 0x000fe20000000000 */
        /* <DEDUP_REMOVED lines=8> */
[----:B------:R-:W-:Y:S01]  /*6da0*/  R2UR UR48, R202 ;  /* 0x00000000ca3072ca */ /* 0x000fe200000e0000 */
[----:B------:R-:W-:Y:S01]  /*6db0*/  UMOV UR51, 0x40000040 ;  /* 0x4000004000337882 */ /* 0x000fe20000000000 */
[----:B------:R-:W0:Y:S01]  /*6dc0*/  S2R R209, SR_TID.X ;  /* 0x0000000000d17919 */ /* 0x000e220000002100 */
[----:B------:R-:W-:Y:S01]  /*6dd0*/  UMOV UR54, UR6 ;  /* 0x0000000600367c82 */ /* 0x000fe20008000000 */
[----:B------:R-:W-:Y:S01]  /*6de0*/  R2UR UR6, R201 ;  /* 0x00000000c90672ca */ /* 0x000fe200000e0000 */
[----:B------:R-:W-:-:S12]  /*6df0*/  VIADD R201, R199, 0x6 ;  /* 0x00000006c7c97836 */ /* 0x000fd80000000000 */
[----:B------:R-:W-:Y:S01]  /*6e00*/  UMOV UR38, UR6 ;  /* 0x0000000600267c82 */ /* 0x000fe20008000000 */
[----:B------:R-:W-:Y:S01]  /*6e10*/  R2UR UR6, R201 ;  /* 0x00000000c90672ca */ /* 0x000fe200000e0000 */
[----:B------:R-:W-:-:S12]  /*6e20*/  VIADD R201, R199, 0x200 ;  /* 0x00000200c7c97836 */ /* 0x000fd80000000000 */
[----:B------:R-:W-:Y:S01]  /*6e30*/  UMOV UR58, UR6 ;  /* 0x00000006003a7c82 */ /* 0x000fe20008000000 */
[----:B------:R-:W-:Y:S01]  /*6e40*/  R2UR UR6, R201 ;  /* 0x00000000c90672ca */ /* 0x000fe200000e0000 */
[----:B------:R-:W-:Y:S01]  /*6e50*/  VIADD R201, R199, 0x202 ;  /* 0x00000202c7c97836 */ /* 0x000fe20000000000 */
[----:B0-----:R-:W-:-:S04]  /*6e60*/  SHF.R.U32.HI R209, RZ, 0x7, R209 ;  /* 0x00000007ffd17819 */ /* 0x001fc800000116d1 */
[----:B------:R-:W-:Y:S01]  /*6e70*/  R2UR UR10, R201 ;  /* 0x00000000c90a72ca */ /* 0x000fe200000e0000 */
[----:B------:R-:W-:-:S05]  /*6e80*/  VIADD R201, R199, 0x204 ;  /* 0x00000204c7c97836 */ /* 0x000fca0000000000 */
[----:B------:R-:W-:Y:S01]  /*6e90*/  R2UR UR14, R201 ;  /* 0x00000000c90e72ca */ /* 0x000fe200000e0000 */
[----:B------:R-:W-:-:S05]  /*6ea0*/  VIADD R201, R199, 0x206 ;  /* 0x00000206c7c97836 */ /* 0x000fca0000000000 */
[----:B------:R-:W-:Y:S02]  /*6eb0*/  R2UR UR18, R201 ;  /* 0x00000000c91272ca */ /* 0x000fe400000e0000 */
[----:B------:R-:W-:-:S04]  /*6ec0*/  IADD3 R201, R199, 0x400, RZ ;  /* 0x00000400c7c97810 */ /* 0x000fc80007ffe0ff */
[----:B------:R-:W-:Y:S01]  /*6ed0*/  R2UR UR22, R201 ;  /* 0x00000000c91672ca */ /* 0x000fe200000e0000 */
[----:B------:R-:W-:Y:S01]  /*6ee0*/  VIADD R201, R199, 0x402 ;  /* 0x00000402c7c97836 */ /* 0x000fe20000000000 */
[----:B------:R-:W-:Y:S02]  /*6ef0*/  WARPGROUP.DEPBAR.LE gsb0, 0x0 ;  /* 0x00008000000079c5 */ /* 0x000fe40000010000 */
[----:B------:R-:W-:Y:S02]  /*6f00*/  WARPGROUP.ARRIVE ;  /* 0x00000000000079c5 */ /* 0x000fe40000000000 */
[----:B------:R-:W-:Y:S01]  /*6f10*/  R2UR UR26, R201 ;  /* 0x00000000c91a72ca */ /* 0x000fe200000e0000 */
[----:B------:R-:W-:-:S03]  /*6f20*/  VIADD R201, R199, 0x404 ;  /* 0x00000404c7c97836 */ /* 0x000fc60000000000 */
[----:B------:R-:W-:Y:S02]  /*6f30*/  HGMMA.64x64x16.F32 R152, gdesc[UR52], R152, gsb0 ;  /* 0x00e00000349879f0 */ /* 0x000fe40008000898 */
[----:B------:R-:W-:Y:S01]  /*6f40*/  R2UR UR30, R201 ;  /* 0x00000000c91e72ca */ /* 0x000fe200000e0000 */
[----:B------:R-:W-:Y:S01]  /*6f50*/  VIADD R201, R199, 0x406 ;  /* 0x00000406c7c97836 */ /* 0x000fe20000000000 */
[----:B------:R-:W-:Y:S01]  /*6f60*/  R2UR UR53, R203 ;  /* 0x00000000cb3572ca */ /* 0x000fe200000e0000 */
[----:B------:R-:W-:Y:S01]  /*6f70*/  UMOV UR55, 0x40000040 ;  /* 0x4000004000377882 */ /* 0x000fe20000000000 */
[----:B------:R-:W-:Y:S01]  /*6f80*/  R2UR UR52, R204 ;  /* 0x00000000cc3472ca */ /* 0x000fe200000e0000 */
[----:B------:R-:W-:Y:S01]  /*6f90*/  VIADD R204, R199, 0x800 ;  /* 0x00000800c7cc7836 */ /* 0x000fe20000000000 */
[----:B------:R-:W-:Y:S01]  /*6fa0*/  R2UR UR34, R201 ;  /* 0x00000000c92272ca */ /* 0x000fe200000e0000 */
[----:B------:R-:W-:-:S05]  /*6fb0*/  VIADD R201, R199, 0x600 ;  /* 0x00000600c7c97836 */ /* 0x000fca0000000000 */
[----:B------:R-:W-:Y:S01]  /*6fc0*/  R2UR UR42, R201 ;  /* 0x00000000c92a72ca */ /* 0x000fe200000e0000 */
[----:B------:R-:W-:-:S05]  /*6fd0*/  VIADD R201, R199, 0x602 ;  /* 0x00000602c7c97836 */ /* 0x000fca0000000000 */
[----:B------:R-:W-:Y:S01]  /*6fe0*/  R2UR UR46, R201 ;  /* 0x00000000c92e72ca */ /* 0x000fe200000e0000 */
[----:B------:R-:W-:-:S05]  /*6ff0*/  VIADD R201, R199, 0x604 ;  /* 0x00000604c7c97836 */ /* 0x000fca0000000000 */
[----:B------:R-:W-:Y:S01]  /*7000*/  R2UR UR50, R201 ;  /* 0x00000000c93272ca */ /* 0x000fe200000e0000 */
[----:B------:R-:W-:-:S05]  /*7010*/  VIADD R201, R199, 0x606 ;  /* 0x00000606c7c97836 */ /* 0x000fca0000000000 */
[----:B------:R-:W-:Y:S02]  /*7020*/  R2UR UR54, R201 ;  /* 0x00000000c93672ca */ /* 0x000fe400000e0000 */
[----:B------:R-:W0:Y:S02]  /*7030*/  SHFL.IDX PT, R201, R209, RZ, 0x1f ;  /* 0x00001fffd1c97589 */ /* 0x000e2400000e0000 */
[----:B0-----:R-:W-:-:S04]  /*7040*/  ISETP.GT.AND P2, PT, R201, 0x7f, PT ;  /* 0x0000007fc900780c */ /* 0x001fc80003f44270 */
[----:B------:R-:W-:-:S04]  /*7050*/  SEL R201, RZ, 0x2, !P2 ;  /* 0x00000002ffc97807 */ /* 0x000fc80005000000 */
[----:B------:R-:W-:Y:S01]  /*7060*/  IADD3 R203, R201, R204, RZ ;  /* 0x000000ccc9cb7210 */ /* 0x000fe20007ffe0ff */
[----:B------:R-:W-:Y:S01]  /*7070*/  IMAD.IADD R202, R4, 0x1, R201 ;  /* 0x0000000104ca7824 */ /* 0x000fe200078e02c9 */
[----:B------:R-:W-:Y:S02]  /*7080*/  WARPGROUP.DEPBAR.LE gsb0, 0x0 ;  /* 0x00008000000079c5 */ /* 0x000fe40000010000 */
[----:B------:R-:W-:-:S06]  /*7090*/  WARPGROUP.ARRIVE ;  /* 0x00000000000079c5 */ /* 0x000fcc0000000000 */
[----:B------:R-:W-:Y:S01]  /*70a0*/  HGMMA.64x64x16.F32 R152, gdesc[UR36], R152, gsb0 ;  /* 0x00e00000249879f0 */ /* 0x000fe20008000898 */
[----:B------:R-:W-:Y:S02]  /*70b0*/  R2UR UR39, R205 ;  /* 0x00000000cd2772ca */ /* 0x000fe400000e0000 */
[----:B------:R-:W-:Y:S02]  /*70c0*/  R2UR UR38, R206 ;  /* 0x00000000ce2672ca */ /* 0x000fe400000e0000 */
[----:B------:R-:W-:Y:S02]  /*70d0*/  R2UR UR37, R207 ;  /* 0x00000000cf2572ca */ /* 0x000fe400000e0000 */
[----:B------:R-:W-:Y:S01]  /*70e0*/  R2UR UR36, R208 ;  /* 0x00000000d02472ca */ /* 0x000fe200000e0000 */
        /* <DEDUP_REMOVED lines=8> */
[C---:B------:R-:W-:Y:S02]  /*7170*/  SEL R203, R202.reuse, 0x2, P2 ;  /* 0x00000002cacb7807 */ /* 0x040fe40001000000 */
[----:B------:R-:W-:-:S03]  /*7180*/  SEL R202, R202, 0x6, !P2 ;  /* 0x00000006caca7807 */ /* 0x000fc60005000000 */
[--C-:B------:R-:W-:Y:S02]  /*7190*/  IMAD.IADD R205, R4, 0x1, R203.reuse ;  /* 0x0000000104cd7824 */ /* 0x100fe400078e02cb */
        /* <DEDUP_REMOVED lines=78> */
[----:B------:R-:W-:Y:S02]  /*7680*/  IMAD.IADD R205, R5, 0x1, R203 ;  /* 0x0000000105cd7824 */ /* 0x000fe400078e02cb */
        /* <DEDUP_REMOVED lines=42> */
[--C-:B------:R-:W-:Y:S01]  /*7930*/  IMAD.IADD R206, R203, 0x1, R204.reuse ;  /* 0x00000001cbce7824 */ /* 0x100fe200078e02cc */
[----:B------:R-:W-:Y:S01]  /*7940*/  IADD3 R205, R6, R203, RZ ;  /* 0x000000cb06cd7210 */ /* 0x000fe20007ffe0ff */
        /* <DEDUP_REMOVED lines=42> */
[----:B------:R-:W-:Y:S01]  /*7bf0*/  IADD3 R203, R203, R204, RZ ;  /* 0x000000cccbcb7210 */ /* 0x000fe20007ffe0ff */
[----:B------:R-:W-:Y:S02]  /*7c00*/  WARPGROUP.DEPBAR.LE gsb0, 0x0 ;  /* 0x00008000000079c5 */ /* 0x000fe40000010000 */
[----:B------:R-:W-:-:S07]  /*7c10*/  WARPGROUP.ARRIVE ;  /* 0x00000000000079c5 */ /* 0x000fce0000000000 */
[----:B------:R-:W-:Y:S01]  /*7c20*/  HGMMA.64x64x16.F32 R152, gdesc[UR56], R152, gsb0 ;  /* 0x00e00000389879f0 */ /* 0x000fe20008000898 */
[----:B------:R-:W-:Y:S01]  /*7c30*/  R2UR UR56, R201 ;  /* 0x00000000c93872ca */ /* 0x000fe200000e0000 */
[----:B------:R-:W-:Y:S01]  /*7c40*/  UMOV UR57, 0x40000040 ;  /* 0x4000004000397882 */ /* 0x000fe20000000000 */
[----:B------:R-:W-:Y:S01]  /*7c50*/  R2UR UR58, R203 ;  /* 0x00000000cb3a72ca */ /* 0x000fe200000e0000 */
[----:B------:R-:W-:Y:S01]  /*7c60*/  UMOV UR59, 0x40000040 ;  /* 0x40000040003b7882 */ /* 0x000fe20000000000 */
[----:B------:R-:W-:Y:S02]  /*7c70*/  IMAD.IADD R201, R7, 0x1, R202 ;  /* 0x0000000107c97824 */ /* 0x000fe400078e02ca */
        /* <DEDUP_REMOVED lines=29> */
.L_x_205:
[----:B------:R-:W-:Y:S01]  /*7e50*/  FMUL.FTZ R202, R152, UR38 ;  /* 0x0000002698ca7c20 */ /* 0x000fe20008410000 */
[----:B------:R-:W-:Y:S01]  /*7e60*/  FMUL.FTZ R199, R153, UR38 ;  /* 0x0000002699c77c20 */ /* 0x000fe20008410000 */
[----:B------:R-:W-:Y:S01]  /*7e70*/  FMUL.FTZ R156, R156, UR38 ;  /* 0x000000269c9c7c20 */ /* 0x000fe20008410000 */
[----:B------:R-:W-:Y:S01]  /*7e80*/  FMUL.FTZ R157, R157, UR38 ;  /* 0x000000269d9d7c20 */ /* 0x000fe20008410000 */
[----:B------:R-:W-:Y:S01]  /*7e90*/  FMUL.FTZ R152, R155, UR38 ;  /* 0x000000269b987c20 */ /* 0x000fe20008410000 */
[----:B------:R-:W-:Y:S01]  /*7ea0*/  FMUL.FTZ R155, R159, UR38 ;  /* 0x000000269f9b7c20 */ /* 0x000fe20008410000 */
[----:B------:R-:W0:Y:S01]  /*7eb0*/  MUFU.TANH R202, R202 ;  /* 0x000000ca00ca7308 */ /* 0x000e220000002400 */
[----:B------:R-:W-:Y:S01]  /*7ec0*/  FMUL.FTZ R159, R160, UR38 ;  /* 0x00000026a09f7c20 */ /* 0x000fe20008410000 */
[----:B------:R-:W-:Y:S01]  /*7ed0*/  FMUL.FTZ R160, R161, UR38 ;  /* 0x00000026a1a07c20 */ /* 0x000fe20008410000 */
[----:B------:R-:W-:Y:S01]  /*7ee0*/  FMUL.FTZ R153, R154, UR38 ;  /* 0x000000269a997c20 */ /* 0x000fe20008410000 */
[----:B------:R-:W-:Y:S01]  /*7ef0*/  FMUL.FTZ R154, R158, UR38 ;  /* 0x000000269e9a7c20 */ /* 0x000fe20008410000 */
[----:B------:R-:W-:Y:S01]  /*7f00*/  FMUL.FTZ R161, R164, UR38 ;  /* 0x00000026a4a17c20 */ /* 0x000fe20008410000 */
[----:B------:R-:W-:Y:S01]  /*7f10*/  FMUL.FTZ R201, R169, UR38 ;  /* 0x00000026a9c97c20 */ /* 0x000fe20008410000 */
[----:B------:R-:W-:Y:S01]  /*7f20*/  FMUL.FTZ R164, R165, UR38 ;  /* 0x00000026a5a47c20 */ /* 0x000fe20008410000 */
[----:B------:R-:W1:Y:S01]  /*7f30*/  MUFU.TANH R199, R199 ;  /* 0x000000c700c77308 */ /* 0x000e620000002400 */
[----:B------:R-:W-:Y:S01]  /*7f40*/  FMUL.FTZ R165, R168, UR38 ;  /* 0x00000026a8a57c20 */ /* 0x000fe20008410000 */
[----:B------:R-:W-:Y:S01]  /*7f50*/  FMUL.FTZ R203, R172, UR38 ;  /* 0x00000026accb7c20 */ /* 0x000fe20008410000 */
[----:B------:R-:W-:Y:S01]  /*7f60*/  FMUL.FTZ R172, R173, UR38 ;  /* 0x00000026adac7c20 */ /* 0x000fe20008410000 */
[----:B------:R-:W-:Y:S01]  /*7f70*/  FMUL.FTZ R173, R176, UR38 ;  /* 0x00000026b0ad7c20 */ /* 0x000fe20008410000 */
[----:B------:R-:W-:Y:S01]  /*7f80*/  FMUL.FTZ R176, R177, UR38 ;  /* 0x00000026b1b07c20 */ /* 0x000fe20008410000 */
[----:B------:R-:W-:Y:S01]  /*7f90*/  FMUL.FTZ R177, R180, UR38 ;  /* 0x00000026b4b17c20 */ /* 0x000fe20008410000 */
[----:B------:R-:W-:Y:S01]  /*7fa0*/  FMUL.FTZ R205, R171, UR38 ;  /* 0x00000026abcd7c20 */ /* 0x000fe20008410000 */
[----:B------:R-:W2:Y:S01]  /*7fb0*/  MUFU.TANH R156, R156 ;  /* 0x0000009c009c7308 */ /* 0x000ea20000002400 */
[----:B0-----:R-:W-:Y:S01]  /*7fc0*/  FMNMX.FTZ R158, R202, R187, !PT ;  /* 0x000000bbca9e7209 */ /* 0x001fe20007810000 */
[----:B------:R-:W-:Y:S01]  /*7fd0*/  FMUL.FTZ R162, R162, UR38 ;  /* 0x00000026a2a27c20 */ /* 0x000fe20008410000 */
[----:B------:R-:W-:Y:S01]  /*7fe0*/  FMUL.FTZ R206, R174, UR38 ;  /* 0x00000026aece7c20 */ /* 0x000fe20008410000 */
[----:B------:R-:W-:Y:S01]  /*7ff0*/  FMUL.FTZ R163, R163, UR38 ;  /* 0x00000026a3a37c20 */ /* 0x000fe20008410000 */
[----:B------:R-:W-:Y:S01]  /*8000*/  FMUL.FTZ R166, R166, UR38 ;  /* 0x00000026a6a67c20 */ /* 0x000fe20008410000 */
[----:B------:R-:W-:Y:S01]  /*8010*/  FMUL.FTZ R167, R167, UR38 ;  /* 0x00000026a7a77c20 */ /* 0x000fe20008410000 */
[----:B------:R-:W-:Y:S01]  /*8020*/  FMUL.FTZ R204, R170, UR38 ;  /* 0x00000026aacc7c20 */ /* 0x000fe20008410000 */
[----:B------:R-:W0:Y:S01]  /*8030*/  MUFU.TANH R157, R157 ;  /* 0x0000009d009d7308 */ /* 0x000e220000002400 */
[----:B-1----:R-:W-:Y:S01]  /*8040*/  FMNMX.FTZ R169, R199, R158, !PT ;  /* 0x0000009ec7a97209 */ /* 0x002fe20007810000 */
[----:B------:R-:W-:Y:S01]  /*8050*/  FMUL.FTZ R207, R175, UR38 ;  /* 0x00000026afcf7c20 */ /* 0x000fe20008410000 */
[----:B------:R-:W-:Y:S01]  /*8060*/  FMUL.FTZ R208, R178, UR38 ;  /* 0x00000026b2d07c20 */ /* 0x000fe20008410000 */
[----:B------:R-:W-:Y:S01]  /*8070*/  ULDC UR6, c[0x0][0xa80] ;  /* 0x0002a00000067ab9 */ /* 0x000fe20000000800 */
[----:B------:R-:W-:Y:S01]  /*8080*/  FMUL.FTZ R209, R179, UR38 ;  /* 0x00000026b3d17c20 */ /* 0x000fe20008410000 */
[----:B------:R-:W-:Y:S01]  /*8090*/  FMUL.FTZ R210, R182, UR38 ;  /* 0x00000026b6d27c20 */ /* 0x000fe20008410000 */
[----:B------:R-:W-:Y:S01]  /*80a0*/  FMUL.FTZ R211, R183, UR38 ;  /* 0x00000026b7d37c20 */ /* 0x000fe20008410000 */
[----:B------:R-:W1:Y:S01]  /*80b0*/  MUFU.TANH R159, R159 ;  /* 0x0000009f009f7308 */ /* 0x000e620000002400 */
[----:B--2---:R-:W-:Y:S01]  /*80c0*/  FMNMX.FTZ R158, R156, R169, !PT ;  /* 0x000000a99c9e7209 */ /* 0x004fe20007810000 */
[----:B------:R-:W2:Y:S01]  /*80d0*/  S2UR UR11, SR_CgaCtaId ;  /* 0x00000000000b79c3 */ /* 0x000ea20000008800 */
[----:B------:R-:W-:Y:S01]  /*80e0*/  R2UR UR7, R196 ;  /* 0x00000000c40772ca */ /* 0x000fe200000e0000 */
[----:B------:R-:W-:Y:S01]  /*80f0*/  IMAD R217, R197, 0x1000, R193 ;  /* 0x00001000c5d97824 */ /* 0x000fe200078e02c1 */
[----:B------:R-:W-:-:S03]  /*8100*/  ISETP.NE.AND P2, PT, R186, RZ, PT ;  /* 0x000000ffba00720c */ /* 0x000fc60003f45270 */
[----:B------:R-:W3:Y:S01]  /*8110*/  MUFU.TANH R160, R160 ;  /* 0x000000a000a07308 */ /* 0x000ee20000002400 */
[----:B0-----:R-:W-:Y:S02]  /*8120*/  FMNMX.FTZ R158, R157, R158, !PT ;  /* 0x0000009e9d9e7209 */ /* 0x001fe40007810000 */
[----:B------:R-:W-:-:S05]  /*8130*/  R2UR UR10, R217 ;  /* 0x00000000d90a72ca */ /* 0x000fca00000e0000 */
[----:B------:R-:W0:Y:S01]  /*8140*/  MUFU.TANH R161, R161 ;  /* 0x000000a100a17308 */ /* 0x000e220000002400 */
[----:B-1----:R-:W-:Y:S01]  /*8150*/  FMNMX.FTZ R169, R159, R158, !PT ;  /* 0x0000009e9fa97209 */ /* 0x002fe20007810000 */
[----:B------:R-:W-:-:S06]  /*8160*/  UIADD3 UR7, UR7, 0x38840, URZ ;  /* 0x0003884007077890 */ /* 0x000fcc000fffe03f */
[----:B------:R-:W1:Y:S01]  /*8170*/  MUFU.TANH R164, R164 ;  /* 0x000000a400a47308 */ /* 0x000e620000002400 */
[----:B---3--:R-:W-:Y:S01]  /*8180*/  FMNMX.FTZ R158, R160, R169, !PT ;  /* 0x000000a9a09e7209 */ /* 0x008fe20007810000 */
[----:B--2---:R-:W-:-:S03]  /*8190*/  UPRMT UR7, UR11, 0x654, UR7 ;  /* 0x000006540b077896 */ /* 0x004fc60008000007 */
[----:B------:R-:W-:-:S03]  /*81a0*/  UMOV UR11, 0x40000040 ;  /* 0x40000040000b7882 */ /* 0x000fc60000000000 */
[----:B------:R-:W2:Y:S01]  /*81b0*/  MUFU.TANH R165, R165 ;  /* 0x000000a500a57308 */ /* 0x000ea20000002400 */
[----:B0-----:R-:W-:Y:S02]  /*81c0*/  FMNMX.FTZ R169, R161, R158, !PT ;  /* 0x0000009ea1a97209 */ /* 0x001fe40007810000 */
[----:B------:R-:W-:Y:S05]  /*81d0*/  SYNCS.ARRIVE.TRANS64.RED.A1T0 RZ, [UR7], RZ ;  /* 0x000000ffffff79a7 */ /* 0x000fea0008100407 */
[----:B------:R-:W0:Y:S01]  /*81e0*/  MUFU.TANH R201, R201 ;  /* 0x000000c900c97308 */ /* 0x000e220000002400 */
[----:B-1----:R-:W-:-:S07]  /*81f0*/  FMNMX.FTZ R158, R164, R169, !PT ;  /* 0x000000a9a49e7209 */ /* 0x002fce0007810000 */
[----:B------:R-:W1:Y:S01]  /*8200*/  MUFU.TANH R203, R203 ;  /* 0x000000cb00cb7308 */ /* 0x000e620000002400 */
[----:B--2---:R-:W-:Y:S01]  /*8210*/  FMNMX.FTZ R168, R165, R158, !PT ;  /* 0x0000009ea5a87209 */ /* 0x004fe20007810000 */
[----:B------:R-:W-:-:S06]  /*8220*/  FMUL.FTZ R158, R181, UR38 ;  /* 0x00000026b59e7c20 */ /* 0x000fcc0008410000 */
[----:B------:R-:W2:Y:S01]  /*8230*/  MUFU.TANH R172, R172 ;  /* 0x000000ac00ac7308 */ /* 0x000ea20000002400 */
[----:B0-----:R-:W-:-:S07]  /*8240*/  FMNMX.FTZ R168, R201, R168, !PT ;  /* 0x000000a8c9a87209 */ /* 0x001fce0007810000 */
[----:B------:R-:W0:Y:S01]  /*8250*/  MUFU.TANH R173, R173 ;  /* 0x000000ad00ad7308 */ /* 0x000e220000002400 */
[----:B-1----:R-:W-:-:S07]  /*8260*/  FMNMX.FTZ R169, R203, R168, !PT ;  /* 0x000000a8cba97209 */ /* 0x002fce0007810000 */
[----:B------:R-:W1:Y:S01]  /*8270*/  MUFU.TANH R176, R176 ;  /* 0x000000b000b07308 */ /* 0x000e620000002400 */
[----:B--2---:R-:W-:-:S07]  /*8280*/  FMNMX.FTZ R168, R172, R169, !PT ;  /* 0x000000a9aca87209 */ /* 0x004fce0007810000 */
[----:B------:R-:W2:Y:S01]  /*8290*/  MUFU.TANH R177, R177 ;  /* 0x000000b100b17308 */ /* 0x000ea20000002400 */
[----:B0-----:R-:W-:-:S07]  /*82a0*/  FMNMX.FTZ R169, R173, R168, !PT ;  /* 0x000000a8ada97209 */ /* 0x001fce0007810000 */
[----:B------:R-:W0:Y:S01]  /*82b0*/  MUFU.TANH R158, R158 ;  /* 0x0000009e009e7308 */ /* 0x000e220000002400 */
[----:B-1----:R-:W-:-:S07]  /*82c0*/  FMNMX.FTZ R168, R176, R169, !PT ;  /* 0x000000a9b0a87209 */ /* 0x002fce0007810000 */
[----:B------:R-:W1:Y:S01]  /*82d0*/  MUFU.TANH R153, R153 ;  /* 0x0000009900997308 */ /* 0x000e620000002400 */
[----:B--2---:R-:W-:-:S07]  /*82e0*/  FMNMX.FTZ R169, R177, R168, !PT ;  /* 0x000000a8b1a97209 */ /* 0x004fce0007810000 */
[----:B------:R-:W2:Y:S01]  /*82f0*/  MUFU.TANH R152, R152 ;  /* 0x0000009800987308 */ /* 0x000ea20000002400 */
[----:B0-----:R-:W-:-:S05]  /*8300*/  FMNMX.FTZ R169, R158, R169, !PT ;  /* 0x000000a99ea97209 */ /* 0x001fca0007810000 */
[----:B------:R-:W0:Y:S02]  /*8310*/  SHFL.BFLY PT, R168, R169, 0x2, 0x1f ;  /* 0x0c401f00a9a87f89 */ /* 0x000e2400000e0000 */
[----:B------:R-:W3:Y:S08]  /*8320*/  MUFU.TANH R154, R154 ;  /* 0x0000009a009a7308 */ /* 0x000ef00000002400 */
[----:B------:R-:W4:Y:S08]  /*8330*/  MUFU.TANH R155, R155 ;  /* 0x0000009b009b7308 */ /* 0x000f300000002400 */
[----:B------:R-:W5:Y:S01]  /*8340*/  MUFU.TANH R162, R162 ;  /* 0x000000a200a27308 */ /* 0x000f620000002400 */
[----:B0-----:R-:W-:-:S02]  /*8350*/  FMNMX.FTZ R171, R169, R168, !PT ;  /* 0x000000a8a9ab7209 */ /* 0x001fc40007810000 */
[----:B-1----:R-:W-:-:S05]  /*8360*/  FMNMX.FTZ R169, R153, R188, !PT ;  /* 0x000000bc99a97209 */ /* 0x002fca0007810000 */
[----:B------:R-:W0:Y:S01]  /*8370*/  MUFU.TANH R163, R163 ;  /* 0x000000a300a37308 */ /* 0x000e220000002400 */
[----:B------:R-:W1:Y:S01]  /*8380*/  SHFL.BFLY PT, R174, R171, 0x1, 0x1f ;  /* 0x0c201f00abae7f89 */ /* 0x000e6200000e0000 */
[----:B--2---:R-:W-:-:S04]  /*8390*/  FMNMX.FTZ R169, R152, R169, !PT ;  /* 0x000000a998a97209 */ /* 0x004fc80007810000 */
[----:B---3--:R-:W-:Y:S02]  /*83a0*/  FMNMX.FTZ R168, R154, R169, !PT ;  /* 0x000000a99aa87209 */ /* 0x008fe40007810000 */
[----:B------:R-:W2:Y:S02]  /*83b0*/  MUFU.TANH R166, R166 ;  /* 0x000000a600a67308 */ /* 0x000ea40000002400 */
[----:B----4-:R-:W-:-:S04]  /*83c0*/  FMNMX.FTZ R169, R155, R168, !PT ;  /* 0x000000a89ba97209 */ /* 0x010fc80007810000 */
[----:B-----5:R-:W-:Y:S02]  /*83d0*/  FMNMX.FTZ R170, R162, R169, !PT ;  /* 0x000000a9a2aa7209 */ /* 0x020fe40007810000 */
[----:B------:R-:W3:Y:S02]  /*83e0*/  MUFU.TANH R167, R167 ;  /* 0x000000a700a77308 */ /* 0x000ee40000002400 */
[----:B0-----:R-:W-:-:S06]  /*83f0*/  FMNMX.FTZ R169, R163, R170, !PT ;  /* 0x000000aaa3a97209 */ /* 0x001fcc0007810000 */
[----:B------:R-:W0:Y:S01]  /*8400*/  MUFU.TANH R204, R204 ;  /* 0x000000cc00cc7308 */ /* 0x000e220000002400 */
[----:B--2---:R-:W-:Y:S02]  /*8410*/  FMNMX.FTZ R170, R166, R169, !PT ;  /* 0x000000a9a6aa7209 */ /* 0x004fe40007810000 */
[----:B-1----:R-:W-:-:S05]  /*8420*/  FMNMX.FTZ R168, R171, R174, !PT ;  /* 0x000000aeaba87209 */ /* 0x002fca0007810000 */
[----:B------:R-:W1:Y:S01]  /*8430*/  MUFU.TANH R205, R205 ;  /* 0x000000cd00cd7308 */ /* 0x000e620000002400 */
[C---:B------:R-:W-:Y:S01]  /*8440*/  FADD.FTZ R171, -R168.reuse, R187 ;  /* 0x000000bba8ab7221 */ /* 0x040fe20000010100 */
[----:B------:R-:W-:-:S03]  /*8450*/  FMUL.FTZ R212, R168, UR6 ;  /* 0x00000006a8d47c20 */ /* 0x000fc60008410000 */
[----:B------:R-:W-:Y:S01]  /*8460*/  FMUL.FTZ R169, R171, UR6 ;  /* 0x00000006aba97c20 */ /* 0x000fe20008410000 */
[----:B---3--:R-:W-:Y:S01]  /*8470*/  FMNMX.FTZ R171, R167, R170, !PT ;  /* 0x000000aaa7ab7209 */ /* 0x008fe20007810000 */
[--C-:B------:R-:W-:Y:S01]  /*8480*/  FFMA.FTZ R180, R156, UR6, -R212.reuse ;  /* 0x000000069cb47c23 */ /* 0x100fe200080108d4 */
[----:B------:R-:W2:Y:S01]  /*8490*/  MUFU.TANH R206, R206 ;  /* 0x000000ce00ce7308 */ /* 0x000ea20000002400 */
[--C-:B------:R-:W-:Y:S01]  /*84a0*/  FFMA.FTZ R183, R201, UR6, -R212.reuse ;  /* 0x00000006c9b77c23 */ /* 0x100fe200080108d4 */
[----:B0-----:R-:W-:Y:S01]  /*84b0*/  FMNMX.FTZ R170, R204, R171, !PT ;  /* 0x000000abccaa7209 */ /* 0x001fe20007810000 */
[--C-:B------:R-:W-:Y:S01]  /*84c0*/  FFMA.FTZ R202, R202, UR6, -R212.reuse ;  /* 0x00000006caca7c23 */ /* 0x100fe200080108d4 */
[--C-:B------:R-:W-:Y:S01]  /*84d0*/  FFMA.FTZ R178, R159, UR6, -R212.reuse ;  /* 0x000000069fb27c23 */ /* 0x100fe200080108d4 */
[--C-:B------:R-:W-:Y:S01]  /*84e0*/  FFMA.FTZ R179, R160, UR6, -R212.reuse ;  /* 0x00000006a0b37c23 */ /* 0x100fe200080108d4 */
[--C-:B------:R-:W-:Y:S01]  /*84f0*/  FFMA.FTZ R161, R161, UR6, -R212.reuse ;  /* 0x00000006a1a17c23 */ /* 0x100fe200080108d4 */
[--C-:B------:R-:W-:Y:S01]  /*8500*/  FFMA.FTZ R181, R164, UR6, -R212.reuse ;  /* 0x00000006a4b57c23 */ /* 0x100fe200080108d4 */
[----:B------:R-:W0:Y:S01]  /*8510*/  MUFU.TANH R207, R207 ;  /* 0x000000cf00cf7308 */ /* 0x000e220000002400 */
[----:B-1----:R-:W-:Y:S01]  /*8520*/  FMNMX.FTZ R171, R205, R170, !PT ;  /* 0x000000aacdab7209 */ /* 0x002fe20007810000 */
[--C-:B------:R-:W-:Y:S01]  /*8530*/  FFMA.FTZ R182, R165, UR6, -R212.reuse ;  /* 0x00000006a5b67c23 */ /* 0x100fe200080108d4 */
[--C-:B------:R-:W-:Y:S01]  /*8540*/  FFMA.FTZ R187, R203, UR6, -R212.reuse ;  /* 0x00000006cbbb7c23 */ /* 0x100fe200080108d4 */
[--C-:B------:R-:W-:Y:S01]  /*8550*/  FFMA.FTZ R172, R172, UR6, -R212.reuse ;  /* 0x00000006acac7c23 */ /* 0x100fe200080108d4 */
[--C-:B------:R-:W-:Y:S01]  /*8560*/  FFMA.FTZ R173, R173, UR6, -R212.reuse ;  /* 0x00000006adad7c23 */ /* 0x100fe200080108d4 */
[----:B------:R-:W-:-:S02]  /*8570*/  FFMA.FTZ R176, R176, UR6, -R212 ;  /* 0x00000006b0b07c23 */ /* 0x000fc400080108d4 */
[----:B------:R-:W1:Y:S01]  /*8580*/  MUFU.TANH R208, R208 ;  /* 0x000000d000d07308 */ /* 0x000e620000002400 */
[----:B--2---:R-:W-:Y:S01]  /*8590*/  FMNMX.FTZ R174, R206, R171, !PT ;  /* 0x000000abceae7209 */ /* 0x004fe20007810000 */
[--C-:B------:R-:W-:Y:S01]  /*85a0*/  FFMA.FTZ R171, R199, UR6, -R212.reuse ;  /* 0x00000006c7ab7c23 */ /* 0x100fe200080108d4 */
[----:B------:R-:W-:-:S05]  /*85b0*/  FFMA.FTZ R199, R177, UR6, -R212 ;  /* 0x00000006b1c77c23 */ /* 0x000fca00080108d4 */
[----:B------:R-:W2:Y:S01]  /*85c0*/  MUFU.TANH R209, R209 ;  /* 0x000000d100d17308 */ /* 0x000ea20000002400 */
[----:B0-----:R-:W-:-:S07]  /*85d0*/  FMNMX.FTZ R175, R207, R174, !PT ;  /* 0x000000aecfaf7209 */ /* 0x001fce0007810000 */
[----:B------:R-:W0:Y:S01]  /*85e0*/  MUFU.TANH R210, R210 ;  /* 0x000000d200d27308 */ /* 0x000e220000002400 */
[----:B-1----:R-:W-:-:S07]  /*85f0*/  FMNMX.FTZ R174, R208, R175, !PT ;  /* 0x000000afd0ae7209 */ /* 0x002fce0007810000 */
[----:B------:R-:W1:Y:S01]  /*8600*/  MUFU.TANH R211, R211 ;  /* 0x000000d300d37308 */ /* 0x000e620000002400 */
[----:B--2---:R-:W-:-:S07]  /*8610*/  FMNMX.FTZ R175, R209, R174, !PT ;  /* 0x000000aed1af7209 */ /* 0x004fce0007810000 */
[----:B------:R-:W2:Y:S01]  /*8620*/  MUFU.EX2 R169, R169 ;  /* 0x000000a900a97308 */ /* 0x000ea20000000800 */
[----:B0-----:R-:W-:Y:S01]  /*8630*/  FMNMX.FTZ R156, R210, R175, !PT ;  /* 0x000000afd29c7209 */ /* 0x001fe20007810000 */
[----:B------:R-:W-:-:S06]  /*8640*/  FFMA.FTZ R175, R157, UR6, -R212 ;  /* 0x000000069daf7c23 */ /* 0x000fcc00080108d4 */
[----:B------:R0:W-:Y:S01]  /*8650*/  MUFU.EX2 R170, R202 ;  /* 0x000000ca00aa7308 */ /* 0x0001e20000000800 */
[----:B-1----:R-:W-:-:S05]  /*8660*/  FMNMX.FTZ R156, R211, R156, !PT ;  /* 0x0000009cd39c7209 */ /* 0x002fca0007810000 */
[----:B------:R-:W1:Y:S02]  /*8670*/  SHFL.BFLY PT, R157, R156, 0x2, 0x1f ;  /* 0x0c401f009c9d7f89 */ /* 0x000e6400000e0000 */
[----:B------:R-:W3:Y:S01]  /*8680*/  MUFU.EX2 R171, R171 ;  /* 0x000000ab00ab7308 */ /* 0x000ee20000000800 */
[----:B0-----:R-:W-:Y:S01]  /*8690*/  FFMA.FTZ R202, R158, UR6, -R212 ;  /* 0x000000069eca7c23 */ /* 0x001fe200080108d4 */
[-C--:B--2---:R-:W-:Y:S01]  /*86a0*/  FMUL.FTZ R24, R24, R169.reuse ;  /* 0x000000a918187220 */ /* 0x084fe20000410000 */
        /* <DEDUP_REMOVED lines=19> */
[----:B-1----:R-:W-:Y:S01]  /*87e0*/  FMNMX.FTZ R157, R156, R157, !PT ;  /* 0x0000009d9c9d7209 */ /* 0x002fe20007810000 */
[-C--:B------:R-:W-:Y:S01]  /*87f0*/  FMUL.FTZ R60, R60, R169.reuse ;  /* 0x000000a93c3c7220 */ /* 0x080fe20000410000 */
[----:B------:R-:W-:Y:S01]  /*8800*/  MUFU.EX2 R178, R178 ;  /* 0x000000b200b27308 */ /* 0x000fe20000000800 */
[-C--:B------:R-:W-:Y:S01]  /*8810*/  FMUL.FTZ R61, R61, R169.reuse ;  /* 0x000000a93d3d7220 */ /* 0x080fe20000410000 */
        /* <DEDUP_REMOVED lines=25> */
[----:B0-----:R-:W-:Y:S01]  /*89b0*/  FMNMX.FTZ R177, R157, R156, !PT ;  /* 0x0000009c9db17209 */ /* 0x001fe20007810000 */
[-C--:B------:R-:W-:Y:S01]  /*89c0*/  FMUL.FTZ R105, R105, R169.reuse ;  /* 0x000000a969697220 */ /* 0x080fe20000410000 */
[-C--:B------:R-:W-:Y:S01]  /*89d0*/  FMUL.FTZ R108, R108, R169.reuse ;  /* 0x000000a96c6c7220 */ /* 0x080fe20000410000 */
[-C--:B------:R-:W-:Y:S01]  /*89e0*/  FMUL.FTZ R109, R109, R169.reuse ;  /* 0x000000a96d6d7220 */ /* 0x080fe20000410000 */
[-C--:B------:R-:W-:Y:S01]  /*89f0*/  FMUL.FTZ R112, R112, R169.reuse ;  /* 0x000000a970707220 */ /* 0x080fe20000410000 */
[----:B------:R-:W-:Y:S01]  /*8a00*/  FADD.FTZ R156, -R177, R188 ;  /* 0x000000bcb19c7221 */ /* 0x000fe20000010100 */
[----:B------:R-:W-:Y:S01]  /*8a10*/  MUFU.EX2 R182, R182 ;  /* 0x000000b600b67308 */ /* 0x000fe20000000800 */
[-C--:B------:R-:W-:Y:S01]  /*8a20*/  FMUL.FTZ R113, R113, R169.reuse ;  /* 0x000000a971717220 */ /* 0x080fe20000410000 */
[-C--:B------:R-:W-:Y:S01]  /*8a30*/  FMUL.FTZ R116, R116, R169.reuse ;  /* 0x000000a974747220 */ /* 0x080fe20000410000 */
[----:B------:R-:W-:Y:S01]  /*8a40*/  FMUL.FTZ R188, R156, UR6 ;  /* 0x000000069cbc7c20 */ /* 0x000fe20008410000 */
[----:B------:R-:W-:Y:S01]  /*8a50*/  FMUL.FTZ R156, R177, UR6 ;  /* 0x00000006b19c7c20 */ /* 0x000fe20008410000 */
[-C--:B------:R-:W-:Y:S01]  /*8a60*/  FMUL.FTZ R117, R117, R169.reuse ;  /* 0x000000a975757220 */ /* 0x080fe20000410000 */
[-C--:B------:R-:W-:Y:S01]  /*8a70*/  FMUL.FTZ R120, R120, R169.reuse ;  /* 0x000000a978787220 */ /* 0x080fe20000410000 */
[----:B------:R-:W-:Y:S01]  /*8a80*/  FMUL.FTZ R121, R121, R169 ;  /* 0x000000a979797220 */ /* 0x000fe20000410000 */
[----:B------:R-:W-:Y:S01]  /*8a90*/  FFMA.FTZ R201, R153, UR6, -R156 ;  /* 0x0000000699c97c23 */ /* 0x000fe2000801089c */
[----:B------:R-:W0:Y:S01]  /*8aa0*/  MUFU.EX2 R188, R188 ;  /* 0x000000bc00bc7308 */ /* 0x000e220000000800 */
[----:B------:R-:W-:-:S02]  /*8ab0*/  @!P2 IMAD R153, R200, 0x40, R185 ;  /* 0x00000040c899a824 */ /* 0x000fc400078e02b9 */
[--C-:B------:R-:W-:Y:S01]  /*8ac0*/  FFMA.FTZ R212, R152, UR6, -R156.reuse ;  /* 0x0000000698d47c23 */ /* 0x100fe2000801089c */
[--C-:B------:R-:W-:Y:S01]  /*8ad0*/  FFMA.FTZ R203, R154, UR6, -R156.reuse ;  /* 0x000000069acb7c23 */ /* 0x100fe2000801089c */
[----:B------:R-:W-:Y:S01]  /*8ae0*/  FFMA.FTZ R214, R155, UR6, -R156 ;  /* 0x000000069bd67c23 */ /* 0x000fe2000801089c */
[----:B------:R-:W-:Y:S02]  /*8af0*/  @!P2 IMAD R153, R153, 0x4, R2 ;  /* 0x000000049999a824 */ /* 0x000fe400078e0202 */
[--C-:B------:R-:W-:Y:S01]  /*8b00*/  FFMA.FTZ R213, R162, UR6, -R156.reuse ;  /* 0x00000006a2d57c23 */ /* 0x100fe2000801089c */
        /* <DEDUP_REMOVED lines=10> */
[----:B------:R-:W-:Y:S01]  /*8bb0*/  FFMA.FTZ R211, R211, UR6, -R156 ;  /* 0x00000006d3d37c23 */ /* 0x000fe2000801089c */
[----:B------:R-:W-:Y:S01]  /*8bc0*/  @!P2 STS [R153+0x38400], R169 ;  /* 0x038400a99900a388 */ /* 0x000fe20000000800 */
[----:B------:R-:W-:Y:S01]  /*8bd0*/  MUFU.EX2 R201, R201 ;  /* 0x000000c900c97308 */ /* 0x000fe20000000800 */
[----:B---3--:R-:W-:Y:S01]  /*8be0*/  F2FP.F16.F32.PACK_AB R152, R171, R170 ;  /* 0x000000aaab98723e */ /* 0x008fe200000000ff */
[----:B0-----:R-:W-:Y:S01]  /*8bf0*/  FMUL.FTZ R26, R26, R188 ;  /* 0x000000bc1a1a7220 */ /* 0x001fe20000410000 */
[----:B------:R0:W-:Y:S01]  /*8c00*/  @!P2 STS [R153+0x38420], R188 ;  /* 0x038420bc9900a388 */ /* 0x0001e20000000800 */
[----:B------:R-:W-:Y:S01]  /*8c10*/  F2FP.F16.F32.PACK_AB R154, R175, R174 ;  /* 0x000000aeaf9a723e */ /* 0x000fe200000000ff */
[----:B------:R-:W-:Y:S01]  /*8c20*/  FMUL.FTZ R27, R27, R188 ;  /* 0x000000bc1b1b7220 */ /* 0x000fe20000410000 */
[----:B------:R-:W-:Y:S01]  /*8c30*/  F2FP.F16.F32.PACK_AB R156, R179, R178 ;  /* 0x000000b2b39c723e */ /* 0x000fe200000000ff */
[----:B------:R-:W-:Y:S01]  /*8c40*/  FMUL.FTZ R30, R30, R188 ;  /* 0x000000bc1e1e7220 */ /* 0x000fe20000410000 */
[----:B------:R-:W0:Y:S01]  /*8c50*/  MUFU.EX2 R212, R212 ;  /* 0x000000d400d47308 */ /* 0x000e220000000800 */
[----:B------:R-:W-:Y:S01]  /*8c60*/  F2FP.F16.F32.PACK_AB R158, R181, R180 ;  /* 0x000000b4b59e723e */ /* 0x000fe200000000ff */
        /* <DEDUP_REMOVED lines=14> */
[----:B------:R-:W1:Y:S01]  /*8d50*/  MUFU.EX2 R214, R214 ;  /* 0x000000d600d67308 */ /* 0x000e620000000800 */
[----:B0-----:R-:W-:Y:S01]  /*8d60*/  F2FP.F16.F32.PACK_AB R153, R212, R201 ;  /* 0x000000c9d499723e */ /* 0x001fe200000000ff */
        /* <DEDUP_REMOVED lines=14> */
[----:B------:R-:W0:Y:S01]  /*8e50*/  MUFU.EX2 R216, R216 ;  /* 0x000000d800d87308 */ /* 0x000e220000000800 */
[----:B-1----:R-:W-:Y:S01]  /*8e60*/  F2FP.F16.F32.PACK_AB R155, R214, R203 ;  /* 0x000000cbd69b723e */ /* 0x002fe200000000ff */
[----:B------:R-:W-:Y:S01]  /*8e70*/  BAR.SYNC.DEFER_BLOCKING 0xf, 0x100 ;  /* 0x03c4000000007b1d */ /* 0x000fe20000010000 */
        /* <DEDUP_REMOVED lines=21> */
[----:B------:R-:W0:Y:S01]  /*8fd0*/  MUFU.EX2 R183, R183 ;  /* 0x000000b700b77308 */ /* 0x000e220000000800 */
[-C--:B------:R-:W-:Y:S01]  /*8fe0*/  FMUL.FTZ R119, R119, R188.reuse ;  /* 0x000000bc77777220 */ /* 0x080fe20000410000 */
[-C--:B------:R-:W-:Y:S01]  /*8ff0*/  FMUL.FTZ R122, R122, R188.reuse ;  /* 0x000000bc7a7a7220 */ /* 0x080fe20000410000 */
[-C--:B------:R-:W-:Y:S01]  /*9000*/  FMUL.FTZ R123, R123, R188.reuse ;  /* 0x000000bc7b7b7220 */ /* 0x080fe20000410000 */
[-C--:B------:R-:W-:Y:S01]  /*9010*/  FMUL.FTZ R124, R124, R169.reuse ;  /* 0x000000a97c7c7220 */ /* 0x080fe20000410000 */
[----:B------:R-:W-:Y:S01]  /*9020*/  FMUL.FTZ R125, R125, R169 ;  /* 0x000000a97d7d7220 */ /* 0x000fe20000410000 */
[-C--:B------:R-:W-:Y:S01]  /*9030*/  FMUL.FTZ R126, R126, R188.reuse ;  /* 0x000000bc7e7e7220 */ /* 0x080fe20000410000 */
[-C--:B------:R-:W-:Y:S01]  /*9040*/  FMUL.FTZ R127, R127, R188.reuse ;  /* 0x000000bc7f7f7220 */ /* 0x080fe20000410000 */
[----:B------:R-:W-:Y:S01]  /*9050*/  MUFU.EX2 R187, R187 ;  /* 0x000000bb00bb7308 */ /* 0x000fe20000000800 */
[----:B-1----:R-:W-:Y:S01]  /*9060*/  F2FP.F16.F32.PACK_AB R159, R218, R215 ;  /* 0x000000d7da9f723e */ /* 0x002fe200000000ff */
[-C--:B------:R-:W-:Y:S01]  /*9070*/  FMUL.FTZ R128, R128, R169.reuse ;  /* 0x000000a980807220 */ /* 0x080fe20000410000 */
[-C--:B------:R-:W-:Y:S01]  /*9080*/  FMUL.FTZ R129, R129, R169.reuse ;  /* 0x000000a981817220 */ /* 0x080fe20000410000 */
[-C--:B------:R-:W-:Y:S01]  /*9090*/  FMUL.FTZ R130, R130, R188.reuse ;  /* 0x000000bc82827220 */ /* 0x080fe20000410000 */
[----:B------:R-:W-:Y:S01]  /*90a0*/  FMUL.FTZ R131, R131, R188 ;  /* 0x000000bc83837220 */ /* 0x000fe20000410000 */
        /* <DEDUP_REMOVED lines=16> */
[----:B------:R-:W-:Y:S01]  /*91b0*/  FMUL.FTZ R145, R145, R169 ;  /* 0x000000a991917220 */ /* 0x000fe20000410000 */
[-C--:B------:R-:W-:Y:S01]  /*91c0*/  FMUL.FTZ R146, R146, R188.reuse ;  /* 0x000000bc92927220 */ /* 0x080fe20000410000 */
[----:B------:R-:W0:Y:S01]  /*91d0*/  MUFU.EX2 R205, R205 ;  /* 0x000000cd00cd7308 */ /* 0x000e220000000800 */
[----:B-1----:R-:W-:Y:S01]  /*91e0*/  F2FP.F16.F32.PACK_AB R162, R172, R187 ;  /* 0x000000bbaca2723e */ /* 0x002fe200000000ff */
[-C--:B------:R-:W-:Y:S01]  /*91f0*/  FMUL.FTZ R147, R147, R188.reuse ;  /* 0x000000bc93937220 */ /* 0x080fe20000410000 */
[-C--:B------:R-:W-:Y:S01]  /*9200*/  FMUL.FTZ R148, R148, R169.reuse ;  /* 0x000000a994947220 */ /* 0x080fe20000410000 */
[----:B------:R-:W-:Y:S01]  /*9210*/  FMUL.FTZ R149, R149, R169 ;  /* 0x000000a995957220 */ /* 0x000fe20000410000 */
[-C--:B------:R-:W-:Y:S01]  /*9220*/  FMUL.FTZ R150, R150, R188.reuse ;  /* 0x000000bc96967220 */ /* 0x080fe20000410000 */
[----:B------:R-:W-:Y:S01]  /*9230*/  FMUL.FTZ R151, R151, R188 ;  /* 0x000000bc97977220 */ /* 0x000fe20000410000 */
[----:B------:R1:W-:Y:S01]  /*9240*/  STSM.16.M88.4 [R192+0x36400], R152 ;  /* 0x03640098c0007844 */ /* 0x0003e20000000200 */
[----:B------:R-:W-:Y:S01]  /*9250*/  MUFU.EX2 R206, R206 ;  /* 0x000000ce00ce7308 */ /* 0x000fe20000000800 */
[----:B------:R-:W-:-:S02]  /*9260*/  VIADD R210, R217, 0x80 ;  /* 0x00000080d9d27836 */ /* 0x000fc40000000000 */
[----:B------:R-:W-:Y:S01]  /*9270*/  FFMA.FTZ R170, R169, R194, R170 ;  /* 0x000000c2a9aa7223 */ /* 0x000fe200000100aa */
[----:B------:R1:W-:Y:S01]  /*9280*/  STSM.16.M88.4 [R191], R156 ;  /* 0x0000009cbf007844 */ /* 0x0003e20000000200 */
[----:B------:R-:W-:Y:S02]  /*9290*/  FFMA.FTZ R195, R188, R195, R201 ;  /* 0x000000c3bcc37223 */ /* 0x000fe400000100c9 */
[----:B------:R-:W-:Y:S01]  /*92a0*/  FADD.FTZ R171, R171, R170 ;  /* 0x000000aaabab7221 */ /* 0x000fe20000010000 */
[----:B------:R-:W2:Y:S01]  /*92b0*/  MUFU.EX2 R207, R207 ;  /* 0x000000cf00cf7308 */ /* 0x000ea20000000800 */
[----:B0-----:R-:W-:Y:S01]  /*92c0*/  F2FP.F16.F32.PACK_AB R161, R205, R204 ;  /* 0x000000cccda1723e */ /* 0x001fe200000000ff */
[----:B------:R-:W-:Y:S01]  /*92d0*/  FADD.FTZ R212, R212, R195 ;  /* 0x000000c3d4d47221 */ /* 0x000fe20000010000 */
[----:B------:R-:W-:-:S03]  /*92e0*/  FADD.FTZ R174, R174, R171 ;  /* 0x000000abaeae7221 */ /* 0x000fc60000010000 */
[----:B------:R-:W-:Y:S01]  /*92f0*/  FADD.FTZ R203, R203, R212 ;  /* 0x000000d4cbcb7221 */ /* 0x000fe20000010000 */
[----:B------:R-:W-:Y:S01]  /*9300*/  FADD.FTZ R175, R175, R174 ;  /* 0x000000aeafaf7221 */ /* 0x000fe20000010000 */
[----:B------:R-:W-:Y:S02]  /*9310*/  MUFU.EX2 R173, R173 ;  /* 0x000000ad00ad7308 */ /* 0x000fe40000000800 */
[----:B------:R-:W-:Y:S01]  /*9320*/  FADD.FTZ R214, R214, R203 ;  /* 0x000000cbd6d67221 */ /* 0x000fe20000010000 */
[----:B------:R-:W-:-:S03]  /*9330*/  FADD.FTZ R178, R178, R175 ;  /* 0x000000afb2b27221 */ /* 0x000fc60000010000 */
[----:B------:R-:W-:Y:S01]  /*9340*/  FADD.FTZ R213, R213, R214 ;  /* 0x000000d6d5d57221 */ /* 0x000fe20000010000 */
[----:B------:R-:W-:Y:S01]  /*9350*/  FADD.FTZ R179, R179, R178 ;  /* 0x000000b2b3b37221 */ /* 0x000fe20000010000 */
[----:B------:R-:W0:Y:S01]  /*9360*/  MUFU.EX2 R176, R176 ;  /* 0x000000b000b07308 */ /* 0x000e220000000800 */
[----:B--2---:R-:W-:Y:S01]  /*9370*/  F2FP.F16.F32.PACK_AB R163, R207, R206 ;  /* 0x000000cecfa3723e */ /* 0x004fe200000000ff */
[----:B------:R-:W-:Y:S01]  /*9380*/  FADD.FTZ R216, R216, R213 ;  /* 0x000000d5d8d87221 */ /* 0x000fe20000010000 */
[----:B------:R-:W-:-:S03]  /*9390*/  FADD.FTZ R180, R180, R179 ;  /* 0x000000b3b4b47221 */ /* 0x000fc60000010000 */
[----:B------:R1:W-:Y:S01]  /*93a0*/  STSM.16.M88.4 [R190], R160 ;  /* 0x000000a0be007844 */ /* 0x0003e20000000200 */
[----:B------:R-:W-:Y:S01]  /*93b0*/  FADD.FTZ R215, R215, R216 ;  /* 0x000000d8d7d77221 */ /* 0x000fe20000010000 */
[----:B------:R-:W-:Y:S01]  /*93c0*/  MUFU.EX2 R199, R199 ;  /* 0x000000c700c77308 */ /* 0x000fe20000000800 */
[----:B------:R-:W-:Y:S02]  /*93d0*/  FADD.FTZ R181, R181, R180 ;  /* 0x000000b4b5b57221 */ /* 0x000fe40000010000 */
[----:B------:R-:W-:Y:S02]  /*93e0*/  FADD.FTZ R215, R218, R215 ;  /* 0x000000d7dad77221 */ /* 0x000fe40000010000 */
[----:B------:R-:W-:Y:S02]  /*93f0*/  FADD.FTZ R182, R182, R181 ;  /* 0x000000b5b6b67221 */ /* 0x000fe40000010000 */
        /* <DEDUP_REMOVED lines=10> */
[----:B------:R-:W-:Y:S02]  /*94a0*/  FADD.FTZ R173, R173, R172 ;  /* 0x000000acadad7221 */ /* 0x000fe40000010000 */
[----:B------:R-:W0:Y:S01]  /*94b0*/  MUFU.EX2 R209, R209 ;  /* 0x000000d100d17308 */ /* 0x000e220000000800 */
[----:B--2---:R-:W-:Y:S01]  /*94c0*/  F2FP.F16.F32.PACK_AB R166, R202, R199 ;  /* 0x000000c7caa6723e */ /* 0x004fe200000000ff */
[----:B------:R-:W-:-:S04]  /*94d0*/  FADD.FTZ R176, R176, R173 ;  /* 0x000000adb0b07221 */ /* 0x000fc80000010000 */
[----:B------:R-:W-:Y:S02]  /*94e0*/  FADD.FTZ R199, R199, R176 ;  /* 0x000000b0c7c77221 */ /* 0x000fe40000010000 */
[----:B------:R-:W-:Y:S02]  /*94f0*/  MUFU.EX2 R200, R200 ;  /* 0x000000c800c87308 */ /* 0x000fe40000000800 */
[----:B------:R-:W-:-:S06]  /*9500*/  FADD.FTZ R194, R202, R199 ;  /* 0x000000c7cac27221 */ /* 0x000fcc0000010000 */
[----:B------:R-:W2:Y:S01]  /*9510*/  MUFU.EX2 R211, R211 ;  /* 0x000000d300d37308 */ /* 0x000ea20000000800 */
[----:B0-----:R-:W-:Y:S01]  /*9520*/  F2FP.F16.F32.PACK_AB R165, R209, R208 ;  /* 0x000000d0d1a5723e */ /* 0x001fe200000000ff */
[----:B------:R-:W-:-:S04]  /*9530*/  FADD.FTZ R208, R208, R207 ;  /* 0x000000cfd0d07221 */ /* 0x000fc80000010000 */
[----:B------:R-:W-:Y:S01]  /*9540*/  FADD.FTZ R209, R209, R208 ;  /* 0x000000d0d1d17221 */ /* 0x000fe20000010000 */
[----:B--2---:R-:W-:-:S03]  /*9550*/  F2FP.F16.F32.PACK_AB R167, R211, R200 ;  /* 0x000000c8d3a7723e */ /* 0x004fc600000000ff */
[----:B------:R-:W-:Y:S02]  /*9560*/  FADD.FTZ R200, R200, R209 ;  /* 0x000000d1c8c87221 */ /* 0x000fe40000010000 */
[----:B------:R1:W-:Y:S01]  /*9570*/  STSM.16.M88.4 [R189], R164 ;  /* 0x000000a4bd007844 */ /* 0x0003e20000000200 */
[----:B------:R-:W-:Y:S01]  /*9580*/  WARPGROUP.ARRIVE ;  /* 0x00000000000079c5 */ /* 0x000fe20000000000 */
[----:B------:R-:W-:-:S05]  /*9590*/  FADD.FTZ R195, R211, R200 ;  /* 0x000000c8d3c37221 */ /* 0x000fca0000010000 */
[----:B------:R-:W-:Y:S01]  /*95a0*/  HGMMA.64x256x16.F32 R24, R152, gdesc[UR8].tnspB, R24, gsb0 ;  /* 0x43e0000898187df0 */ /* 0x000fe20008000818 */
[----:B------:R-:W-:Y:S01]  /*95b0*/  R2UR UR10, R210 ;  /* 0x00000000d20a72ca */ /* 0x000fe200000e0000 */
[----:B------:R-:W-:Y:S01]  /*95c0*/  UMOV UR11, 0x40000040 ;  /* 0x40000040000b7882 */ /* 0x000fe20000000000 */
[C---:B------:R-:W-:Y:S01]  /*95d0*/  VIADD R210, R217.reuse, 0x100 ;  /* 0x00000100d9d27836 */ /* 0x040fe20000000000 */
[----:B------:R-:W-:Y:S01]  /*95e0*/  IADD3 R217, R217, 0x180, RZ ;  /* 0x00000180d9d97810 */ /* 0x000fe20007ffe0ff */
[----:B------:R-:W-:Y:S02]  /*95f0*/  WARPGROUP.DEPBAR.LE gsb0, 0x0 ;  /* 0x00008000000079c5 */ /* 0x000fe40000010000 */
[----:B------:R-:W-:-:S15]  /*9600*/  WARPGROUP.ARRIVE ;  /* 0x00000000000079c5 */ /* 0x000fde0000000000 */
        /* <DEDUP_REMOVED lines=20> */
[----:B0-----:R-:W0:Y:S02]  /*9750*/  FENCE.VIEW.ASYNC.S ;  /* 0x00000000000073c6 */ /* 0x001e240000000000 */
[----:B0-----:R-:W-:Y:S01]  /*9760*/  NOP ;  /* 0x0000000000007918 */ /* 0x001fe20000000000 */
[----:B------:R-:W-:Y:S06]  /*9770*/  BAR.ARV 0xe, 0x100 ;  /* 0x0384000000007b1d */ /* 0x000fec0000002000 */
[----:B-1----:R-:W-:Y:S05]  /*9780*/  @!P0 BRA `(.L_x_206) ;  /* 0x0000000000048947 */ /* 0x002fea0003800000 */
[----:B------:R-:W-:Y:S01]  /*9790*/  BPT.TRAP 0x1 ;  /* 0x000000040000795c */ /* 0x000fe20000300000 */
.L_x_206:
[----:B------:R-:W0:Y:S01]  /*97a0*/  S2UR UR10, SR_CgaCtaId ;  /* 0x00000000000a79c3 */ /* 0x000e220000008800 */
[----:B------:R-:W-:Y:S01]  /*97b0*/  R2UR UR7, R196 ;  /* 0x00000000c40772ca */ /* 0x000fe200000e0000 */
[----:B------:R-:W-:Y:S02]  /*97c0*/  IMAD.MOV.U32 R188, RZ, RZ, R177 ;  /* 0x000000ffffbc7224 */ /* 0x000fe400078e00b1 */
[----:B------:R-:W-:Y:S02]  /*97d0*/  IMAD.MOV.U32 R187, RZ, RZ, R168 ;  /* 0x000000ffffbb7224 */ /* 0x000fe400078e00a8 */
[----:B------:R-:W-:-:S08]  /*97e0*/  IMAD.MOV.U32 R200, RZ, RZ, R197 ;  /* 0x000000ffffc87224 */ /* 0x000fd000078e00c5 */
[----:B------:R-:W-:-:S04]  /*97f0*/  UIADD3 UR7, UR7, 0x38860, URZ ;  /* 0x0003886007077890 */ /* 0x000fc8000fffe03f */
[----:B0-----:R-:W-:-:S09]  /*9800*/  UPRMT UR7, UR10, 0x654, UR7 ;  /* 0x000006540a077896 */ /* 0x001fd20008000007 */
[----:B------:R-:W-:Y:S01]  /*9810*/  SYNCS.ARRIVE.TRANS64.RED.A1T0 RZ, [UR7], RZ ;  /* 0x000000ffffff79a7 */ /* 0x000fe20008100407 */
[----:B------:R-:W-:Y:S05]  /*9820*/  @P1 BRA `(.L_x_207) ;  /* 0xffffffcc00981947 */ /* 0x000fea000383ffff */
[----:B------:R-:W-:Y:S02]  /*9830*/  IMAD.SHL.U32 R152, R197, 0x40, RZ ;  /* 0x00000040c5987824 */ /* 0x000fe400078e00ff */
[----:B------:R-:W-:Y:S02]  /*9840*/  IMAD.MOV.U32 R188, RZ, RZ, R177 ;  /* 0x000000ffffbc7224 */ /* 0x000fe400078e00b1 */
[----:B------:R-:W-:-:S07]  /*9850*/  IMAD.MOV.U32 R187, RZ, RZ, R168 ;  /* 0x000000ffffbb7224 */ /* 0x000fce00078e00a8 */
.L_x_196:
[----:B------:R-:W0:Y:S01]  /*9860*/  SHFL.BFLY PT, R3, R194, 0x2, 0x1f ;  /* 0x0c401f00c2037f89 */ /* 0x000e2200000e0000 */
[----:B------:R-:W-:Y:S08]  /*9870*/  BAR.ARV 0x8, 0x100 ;  /* 0x0204000000007b1d */ /* 0x000ff00000002000 */
[----:B------:R-:W-:Y:S01]  /*9880*/  BAR.SYNC.DEFER_BLOCKING 0xf, 0x100 ;  /* 0x03c4000000007b1d */ /* 0x000fe20000010000 */
[----:B------:R-:W-:Y:S01]  /*9890*/  ISETP.NE.AND P0, PT, R186, RZ, PT ;  /* 0x000000ffba00720c */ /* 0x000fe20003f05270 */
[----:B------:R-:W-:-:S04]  /*98a0*/  IMAD.IADD R185, R185, 0x1, R152 ;  /* 0x00000001b9b97824 */ /* 0x000fc800078e0298 */
[----:B------:R-:W1:Y:S01]  /*98b0*/  SHFL.BFLY PT, R4, R195, 0x2, 0x1f ;  /* 0x0c401f00c3047f89 */ /* 0x000e6200000e0000 */
[----:B0-----:R-:W-:-:S07]  /*98c0*/  FADD.FTZ R3, R3, R194 ;  /* 0x000000c203037221 */ /* 0x001fce0000010000 */
[----:B------:R-:W-:Y:S01]  /*98d0*/  @!P0 LEA R2, R185, R2, 0x2 ;  /* 0x00000002b9028211 */ /* 0x000fe200078e10ff */
[----:B------:R-:W0:Y:S01]  /*98e0*/  SHFL.BFLY PT, R0, R3, 0x1, 0x1f ;  /* 0x0c201f0003007f89 */ /* 0x000e2200000e0000 */
[----:B-1----:R-:W-:-:S05]  /*98f0*/  FADD.FTZ R4, R4, R195 ;  /* 0x000000c304047221 */ /* 0x002fca0000010000 */
[----:B------:R-:W1:Y:S01]  /*9900*/  SHFL.BFLY PT, R5, R4, 0x1, 0x1f ;  /* 0x0c201f0004057f89 */ /* 0x000e6200000e0000 */
[----:B0-----:R-:W-:Y:S01]  /*9910*/  FADD.FTZ R6, R3, R0 ;  /* 0x0000000003067221 */ /* 0x001fe20000010000 */
[----:B------:R-:W-:-:S04]  /*9920*/  IMAD.MOV.U32 R0, RZ, RZ, RZ ;  /* 0x000000ffff007224 */ /* 0x000fc800078e00ff */
[----:B------:R-:W-:-:S13]  /*9930*/  FSETP.NE.FTZ.AND P1, PT, R6, RZ, PT ;  /* 0x000000ff0600720b */ /* 0x000fda0003f35000 */
[----:B------:R-:W0:Y:S01]  /*9940*/  @P1 MUFU.LG2 R3, R6 ;  /* 0x0000000600031308 */ /* 0x000e220000000c00 */
[----:B-1----:R-:W-:Y:S01]  /*9950*/  FADD.FTZ R8, R4, R5 ;  /* 0x0000000504087221 */ /* 0x002fe20000010000 */
[----:B------:R-:W-:Y:S02]  /*9960*/  IMAD.MOV.U32 R5, RZ, RZ, RZ ;  /* 0x000000ffff057224 */ /* 0x000fe400078e00ff */
[----:B------:R-:W-:Y:S02]  /*9970*/  IMAD.MOV.U32 R4, RZ, RZ, -0x800000 ;  /* 0xff800000ff047424 */ /* 0x000fe400078e00ff */
[----:B------:R-:W-:Y:S02]  /*9980*/  FSETP.NE.FTZ.AND P2, PT, R8, RZ, PT ;  /* 0x000000ff0800720b */ /* 0x000fe40003f55000 */
[----:B------:R1:W2:Y:S01]  /*9990*/  @P1 MUFU.RCP R5, R6 ;  /* 0x0000000600051308 */ /* 0x0002a20000001000 */
[----:B0-----:R-:W-:Y:S01]  /*99a0*/  @P1 FMUL.FTZ R3, R3, 0.69314718246459960938 ;  /* 0x3f31721803031820 */ /* 0x001fe20000410000 */
[----:B-1----:R-:W-:-:S09]  /*99b0*/  IMAD.U32 R6, RZ, RZ, UR6 ;  /* 0x00000006ff067e24 */ /* 0x002fd2000f8e00ff */
[----:B------:R-:W0:Y:S01]  /*99c0*/  @P2 MUFU.RCP R0, R8 ;  /* 0x0000000800002308 */ /* 0x000e220000001000 */
[----:B------:R-:W-:Y:S01]  /*99d0*/  @P1 FMUL.FTZ R6, R6, 0.69314718246459960938 ;  /* 0x3f31721806061820 */ /* 0x000fe20000410000 */
[----:B--2---:R-:W-:Y:S01]  /*99e0*/  @!P0 STS [R2+0x38400], R5 ;  /* 0x0384000502008388 */ /* 0x004fe20000000800 */
[----:B------:R-:W-:-:S05]  /*99f0*/  FMUL.FTZ R24, R24, R5 ;  /* 0x0000000518187220 */ /* 0x000fca0000410000 */
[----:B------:R1:W2:Y:S01]  /*9a00*/  @P2 MUFU.LG2 R7, R8 ;  /* 0x0000000800072308 */ /* 0x0002a20000000c00 */
        /* <DEDUP_REMOVED lines=8> */
[----:B0-----:R0:W-:Y:S01]  /*9a90*/  @!P0 STS [R2+0x38420], R0 ;  /* 0x0384200002008388 */ /* 0x0011e20000000800 */
[----:B-1----:R-:W-:-:S02]  /*9aa0*/  IMAD.U32 R8, RZ, RZ, UR6 ;  /* 0x00000006ff087e24 */ /* 0x002fc4000f8e00ff */
[-C--:B------:R-:W-:Y:S01]  /*9ab0*/  FMUL.FTZ R41, R41, R5.reuse ;  /* 0x0000000529297220 */ /* 0x080fe20000410000 */
[-C--:B------:R-:W-:Y:S01]  /*9ac0*/  FMUL.FTZ R44, R44, R5.reuse ;  /* 0x000000052c2c7220 */ /* 0x080fe20000410000 */
[-C--:B------:R-:W-:Y:S01]  /*9ad0*/  FMUL.FTZ R45, R45, R5.reuse ;  /* 0x000000052d2d7220 */ /* 0x080fe20000410000 */
[----:B------:R-:W-:Y:S01]  /*9ae0*/  @P2 FMUL.FTZ R8, R8, 0.69314718246459960938 ;  /* 0x3f31721808082820 */ /* 0x000fe20000410000 */
[-C--:B------:R-:W-:Y:S01]  /*9af0*/  FMUL.FTZ R48, R48, R5.reuse ;  /* 0x0000000530307220 */ /* 0x080fe20000410000 */
[-C--:B------:R-:W-:Y:S01]  /*9b00*/  FMUL.FTZ R49, R49, R5.reuse ;  /* 0x0000000531317220 */ /* 0x080fe20000410000 */
[----:B--2---:R-:W-:Y:S01]  /*9b10*/  @P2 FMUL.FTZ R7, R7, 0.69314718246459960938 ;  /* 0x3f31721807072820 */ /* 0x004fe20000410000 */
[-C--:B------:R-:W-:Y:S01]  /*9b20*/  FMUL.FTZ R52, R52, R5.reuse ;  /* 0x0000000534347220 */ /* 0x080fe20000410000 */
[----:B0-----:R-:W-:Y:S02]  /*9b30*/  IMAD.MOV.U32 R2, RZ, RZ, -0x800000 ;  /* 0xff800000ff027424 */ /* 0x001fe400078e00ff */
        /* <DEDUP_REMOVED lines=117> */
.L_x_177:
[----:B------:R-:W-:Y:S05]  /*a290*/  @P0 BRA `(.L_x_208) ;  /* 0x0000002000f80947 */ /* 0x000fea0003800000 */
[----:B------:R-:W0:Y:S01]  /*a2a0*/  S2R R0, SR_TID.X ;  /* 0x0000000000007919 */ /* 0x000e220000002100 */
[----:B------:R-:W1:Y:S01]  /*a2b0*/  S2UR UR5, SR_CgaCtaId ;  /* 0x00000000000579c3 */ /* 0x000e620000008800 */
[----:B------:R-:W-:Y:S01]  /*a2c0*/  UMOV UR4, 0x400 ;  /* 0x0000040000047882 */ /* 0x000fe20000000000 */
[----:B------:R-:W-:-:S06]  /*a2d0*/  IMAD R3, RZ, RZ, -UR61 ;  /* 0x8000003dff037e24 */ /* 0x000fcc000f8e02ff */
        /* <DEDUP_REMOVED lines=14> */
[----:B------:R-:W-:-:S03]  /*a3c0*/  LOP3.LUT R5, R9, 0xffffff80, RZ, 0xc0, !PT ;  /* 0xffffff8009057812 */ /* 0x000fc600078ec0ff */
[----:B------:R-:W0:Y:S01]  /*a3d0*/  SHFL.IDX PT, R7, R0, RZ, 0x1f ;  /* 0x00001fff00077589 */ /* 0x000e2200000e0000 */
[----:B-1----:R-:W-:Y:S01]  /*a3e0*/  ISETP.NE.AND P1, PT, R6, 0x1, PT ;  /* 0x000000010600780c */ /* 0x002fe20003f25270 */
[----:B------:R-:W-:Y:S01]  /*a3f0*/  IMAD.IADD R8, R22, 0x1, -R5 ;  /* 0x0000000116087824 */ /* 0x000fe200078e0a05 */
[----:B------:R-:W-:-:S04]  /*a400*/  SHF.R.S32.HI R5, RZ, 0x1f, R3 ;  /* 0x0000001fff057819 */ /* 0x000fc80000011403 */
[----:B------:R-:W-:Y:S02]  /*a410*/  SHF.R.S32.HI R155, RZ, 0x1f, R8 ;  /* 0x0000001fff9b7819 */ /* 0x000fe40000011408 */
[----:B0-----:R-:W-:Y:S02]  /*a420*/  ISETP.NE.AND P0, PT, R7, RZ, PT ;  /* 0x000000ff0700720c */ /* 0x001fe40003f05270 */
[----:B------:R-:W-:-:S04]  /*a430*/  LEA.HI R7, R155, R8, RZ, 0x2 ;  /* 0x000000089b077211 */ /* 0x000fc800078f10ff */
[----:B------:R-:W-:-:S07]  /*a440*/  SHF.R.S32.HI R154, RZ, 0x2, R7 ;  /* 0x00000002ff9a7819 */ /* 0x000fce0000011407 */
        /* <DEDUP_REMOVED lines=13> */
[CC--:B------:R-:W-:Y:S01]  /*a520*/  LEA.HI R152, R12.reuse, R23.reuse, RZ, 0x2 ;  /* 0x000000170c987211 */ /* 0x0c0fe200078f10ff */
[----:B------:R-:W3:Y:S01]  /*a530*/  LDC.64 R20, c[0x0][0xcd8] ;  /* 0x00033600ff147b82 */ /* 0x000ee20000000a00 */
[----:B------:R-:W-:Y:S01]  /*a540*/  LEA.HI R12, R12, R23, RZ, 0x5 ;  /* 0x000000170c0c7211 */ /* 0x000fe200078f28ff */
[----:B------:R-:W-:Y:S01]  /*a550*/  IMAD.IADD R9, R22, 0x1, -R9 ;  /* 0x0000000116097824 */ /* 0x000fe200078e0a09 */
[--C-:B------:R-:W-:Y:S01]  /*a560*/  SHF.R.S32.HI R10, RZ, 0x2, R152.reuse ;  /* 0x00000002ff0a7819 */ /* 0x100fe20000011498 */
[----:B------:R-:W-:Y:S01]  /*a570*/  UIADD3 UR4, UR9, UR4, URZ ;  /* 0x0000000409047290 */ /* 0x000fe2000fffe03f */
[----:B------:R-:W-:Y:S02]  /*a580*/  SHF.R.S32.HI R11, RZ, 0x1f, R152 ;  /* 0x0000001fff0b7819 */ /* 0x000fe40000011498 */
[----:B------:R-:W-:-:S02]  /*a590*/  SHF.R.S32.HI R12, RZ, 0x5, R12 ;  /* 0x00000005ff0c7819 */ /* 0x000fc4000001140c */
[----:B0-----:R-:W-:Y:S02]  /*a5a0*/  ISETP.NE.AND P0, PT, R18, 0x1, PT ;  /* 0x000000011200780c */ /* 0x001fe40003f05270 */
[----:B------:R-:W-:Y:S02]  /*a5b0*/  LEA.HI R11, R11, R10, RZ, 0x3 ;  /* 0x0000000a0b0b7211 */ /* 0x000fe400078f18ff */
[----:B------:R-:W-:Y:S02]  /*a5c0*/  LOP3.LUT R152, R152, 0x7ffffffc, RZ, 0xc0, !PT ;  /* 0x7ffffffc98987812 */ /* 0x000fe400078ec0ff */
[----:B------:R-:W-:Y:S01]  /*a5d0*/  LOP3.LUT R11, R11, 0xfffffff8, RZ, 0xc0, !PT ;  /* 0xfffffff80b0b7812 */ /* 0x000fe200078ec0ff */
[----:B--2---:R-:W-:Y:S02]  /*a5e0*/  USHF.R.S32.HI UR5, URZ, 0x1f, UR7 ;  /* 0x0000001f3f057899 */ /* 0x004fe40008011407 */
[----:B------:R-:W-:Y:S01]  /*a5f0*/  IMAD.IADD R152, R23, 0x1, -R152 ;  /* 0x0000000117987824 */ /* 0x000fe200078e0a98 */
[----:B------:R-:W-:-:S02]  /*a600*/  IADD3 R11, R10, -R11, RZ ;  /* 0x8000000b0a0b7210 */ /* 0x000fc40007ffe0ff */
[C---:B------:R-:W-:Y:S01]  /*a610*/  LEA.HI R10, R9.reuse, R9, RZ, 0x1 ;  /* 0x00000009090a7211 */ /* 0x040fe200078f08ff */
[----:B------:R-:W0:Y:S01]  /*a620*/  @P0 LDC R16, c[0x0][0xcec] ;  /* 0x00033b00ff100b82 */ /* 0x000e220000000800 */
[----:B------:R-:W-:Y:S02]  /*a630*/  IMAD.SHL.U32 R152, R152, 0x2, RZ ;  /* 0x0000000298987824 */ /* 0x000fe400078e00ff */
[----:B------:R-:W-:Y:S01]  /*a640*/  LOP3.LUT R10, R10, 0x1ffffffe, RZ, 0xc0, !PT ;  /* 0x1ffffffe0a0a7812 */ /* 0x000fe200078ec0ff */
[----:B------:R-:W-:Y:S02]  /*a650*/  IMAD R153, R12, 0x10, R11 ;  /* 0x000000100c997824 */ /* 0x000fe400078e020b */
[----:B---3--:R-:W-:Y:S02]  /*a660*/  IMAD R12, R20, UR5, RZ ;  /* 0x00000005140c7c24 */ /* 0x008fe4000f8e02ff */
[----:B------:R-:W2:Y:S01]  /*a670*/  @P0 LDC R17, c[0x0][0xcf0] ;  /* 0x00033c00ff110b82 */ /* 0x000ea20000000800 */
[----:B------:R-:W-:-:S02]  /*a680*/  IMAD.IADD R9, R9, 0x1, -R10 ;  /* 0x0000000109097824 */ /* 0x000fc400078e0a0a */
[----:B------:R-:W-:Y:S02]  /*a690*/  IMAD.U32 R11, RZ, RZ, UR9 ;  /* 0x00000009ff0b7e24 */ /* 0x000fe4000f8e00ff */
[----:B------:R-:W-:Y:S02]  /*a6a0*/  IMAD R9, R9, 0x8, R153 ;  /* 0x0000000809097824 */ /* 0x000fe400078e0299 */
[----:B------:R-:W-:Y:S02]  /*a6b0*/  IMAD R15, R21, UR7, R12 ;  /* 0x00000007150f7c24 */ /* 0x000fe4000f8e020c */
[----:B-1----:R-:W-:Y:S02]  /*a6c0*/  IMAD R9, R14, 0x40, R9 ;  /* 0x000000400e097824 */ /* 0x002fe400078e0209 */
[----:B------:R-:W-:Y:S02]  /*a6d0*/  IMAD.U32 R10, RZ, RZ, UR8 ;  /* 0x00000008ff0a7e24 */ /* 0x000fe4000f8e00ff */
[----:B------:R-:W-:Y:S01]  /*a6e0*/  IMAD.U32 R11, RZ, RZ, UR4 ;  /* 0x00000004ff0b7e24 */ /* 0x000fe2000f8e00ff */
[----:B------:R-:W-:Y:S01]  /*a6f0*/  ULDC.64 UR4, c[0x0][0xce0] ;  /* 0x0003380000047ab9 */ /* 0x000fe20000000a00 */
[----:B------:R-:W-:-:S02]  /*a700*/  IMAD.MOV.U32 R13, RZ, RZ, R9 ;  /* 0x000000ffff0d7224 */ /* 0x000fc400078e0009 */
[----:B0-----:R-:W-:-:S04]  /*a710*/  @P0 IMAD.HI.U32 R12, R9, R16, RZ ;  /* 0x00000010090c0227 */ /* 0x001fc800078e00ff */
[----:B------:R-:W-:Y:S01]  /*a720*/  IMAD.WIDE.U32 R10, R20, UR7, R10 ;  /* 0x00000007140a7c25 */ /* 0x000fe2000f8e000a */
[----:B--2---:R-:W-:-:S03]  /*a730*/  @P0 SHF.R.U32.HI R13, RZ, R17, R12 ;  /* 0x00000011ff0d0219 */ /* 0x004fc6000001160c */
[----:B------:R-:W-:Y:S02]  /*a740*/  IMAD.IADD R11, R11, 0x1, R15 ;  /* 0x000000010b0b7824 */ /* 0x000fe400078e020f */
[----:B------:R-:W-:Y:S01]  /*a750*/  IMAD R12, R5, UR4, RZ ;  /* 0x00000004050c7c24 */ /* 0x000fe2000f8e02ff */
[----:B------:R-:W-:Y:S01]  /*a760*/  IADD3 R15, -R13, RZ, RZ ;  /* 0x000000ff0d0f7210 */ /* 0x000fe20007ffe1ff */
[----:B------:R-:W-:-:S04]  /*a770*/  IMAD.WIDE.U32 R10, R3, UR4, R10 ;  /* 0x00000004030a7c25 */ /* 0x000fc8000f8e000a */
[----:B------:R-:W-:Y:S01]  /*a780*/  IMAD R9, R18, R15, R9 ;  /* 0x0000000f12097224 */ /* 0x000fe200078e0209 */
[----:B------:R-:W-:Y:S01]  /*a790*/  SHF.R.S32.HI R15, RZ, 0x1f, R13 ;  /* 0x0000001fff0f7819 */ /* 0x000fe2000001140d */
[----:B------:R-:W-:Y:S01]  /*a7a0*/  IMAD R16, R3, UR5, R12 ;  /* 0x0000000503107c24 */ /* 0x000fe2000f8e020c */
[----:B------:R-:W-:Y:S01]  /*a7b0*/  IADD3 R10, P0, R13, R10, RZ ;  /* 0x0000000a0d0a7210 */ /* 0x000fe20007f1e0ff */
[----:B------:R-:W-:Y:S01]  /*a7c0*/  ULDC.64 UR4, c[0x0][0xcc8] ;  /* 0x0003320000047ab9 */ /* 0x000fe20000000a00 */
[----:B------:R-:W-:Y:S02]  /*a7d0*/  SHF.R.S32.HI R12, RZ, 0x1f, R9 ;  /* 0x0000001fff0c7819 */ /* 0x000fe40000011409 */
[----:B------:R-:W-:-:S03]  /*a7e0*/  IADD3.X R11, R15, R11, R16, P0, !PT ;  /* 0x0000000b0f0b7210 */ /* 0x000fc600007fe410 */
[----:B------:R-:W-:Y:S02]  /*a7f0*/  IMAD R12, R12, UR4, RZ ;  /* 0x000000040c0c7c24 */ /* 0x000fe4000f8e02ff */
[----:B------:R-:W-:-:S04]  /*a800*/  IMAD.WIDE.U32 R10, R9, UR4, R10 ;  /* 0x00000004090a7c25 */ /* 0x000fc8000f8e000a */
[----:B------:R-:W-:Y:S01]  /*a810*/  IMAD R9, R9, UR5, R12 ;  /* 0x0000000509097c24 */ /* 0x000fe2000f8e020c */
[----:B------:R-:W-:Y:S01]  /*a820*/  LEA.HI R12, R0, R0, RZ, 0x1 ;  /* 0x00000000000c7211 */ /* 0x000fe200078f08ff */
[----:B------:R-:W-:Y:S02]  /*a830*/  ULDC.64 UR4, c[0x0][0xca8] ;  /* 0x00032a0000047ab9 */ /* 0x000fe40000000a00 */
[----:B------:R-:W-:Y:S01]  /*a840*/  IMAD.IADD R9, R11, 0x1, R9 ;  /* 0x000000010b097824 */ /* 0x000fe200078e0209 */
[----:B------:R-:W-:Y:S01]  /*a850*/  LEA R16, P0, R10, UR4, 0x2 ;  /* 0x000000040a107c11 */ /* 0x000fe2000f8010ff */
[----:B------:R-:W-:Y:S01]  /*a860*/  ULDC UR4, c[0x0][0xb88] ;  /* 0x0002e20000047ab9 */ /* 0x000fe20000000800 */
[----:B------:R-:W-:Y:S02]  /*a870*/  LOP3.LUT R11, R12, 0xfffffe, RZ, 0xc0, !PT ;  /* 0x00fffffe0c0b7812 */ /* 0x000fe400078ec0ff */
[----:B------:R-:W-:Y:S01]  /*a880*/  LEA.HI.X R17, R10, UR5, R9, 0x2, P0 ;  /* 0x000000050a117c11 */ /* 0x000fe200080f1409 */
[----:B------:R-:W-:Y:S01]  /*a890*/  SHFL.IDX PT, R12, R16, 0x1, 0x1c1f ;  /* 0x003c1f00100c7f89 */ /* 0x000fe200000e0000 */
[----:B------:R-:W-:-:S02]  /*a8a0*/  IMAD R9, R14, 0x40, R153 ;  /* 0x000000400e097824 */ /* 0x000fc400078e0299 */
[----:B------:R-:W-:Y:S01]  /*a8b0*/  IMAD.IADD R15, R0, 0x1, -R11 ;  /* 0x00000001000f7824 */ /* 0x000fe200078e0a0b */
[----:B------:R-:W-:Y:S01]  /*a8c0*/  SHFL.IDX PT, R10, R16, RZ, 0x1c1f ;  /* 0x001c1fff100a7589 */ /* 0x000fe200000e0000 */
[----:B------:R-:W-:Y:S02]  /*a8d0*/  IMAD R14, R18, UR4, RZ ;  /* 0x00000004120e7c24 */ /* 0x000fe4000f8e02ff */
[----:B------:R-:W-:Y:S01]  /*a8e0*/  IMAD.U32 R15, R15, -0x100, RZ ;  /* 0xffffff000f0f7824 */ /* 0x000fe200078e00ff */
[----:B------:R-:W0:Y:S04]  /*a8f0*/  SHFL.IDX PT, R11, R17, RZ, 0x1c1f ;  /* 0x001c1fff110b7589 */ /* 0x000e2800000e0000 */
[----:B------:R-:W1:Y:S01]  /*a900*/  SHFL.IDX PT, R13, R17, 0x1, 0x1c1f ;  /* 0x003c1f00110d7f89 */ /* 0x000e6200000e0000 */
[----:B------:R-:W-:Y:S01]  /*a910*/  ISETP.NE.AND P0, PT, R152, R15, PT ;  /* 0x0000000f9800720c */ /* 0x000fe20003f05270 */
[----:B------:R-:W-:-:S03]  /*a920*/  VIADD R15, R9, 0x8 ;  /* 0x00000008090f7836 */ /* 0x000fc60000000000 */
[-C--:B------:R-:W-:Y:S02]  /*a930*/  ISETP.GE.OR P2, PT, R9, R14.reuse, P0 ;  /* 0x0000000e0900720c */ /* 0x080fe40000746670 */
[----:B------:R-:W-:-:S11]  /*a940*/  ISETP.GE.OR P0, PT, R15, R14, P0 ;  /* 0x0000000e0f00720c */ /* 0x000fd60000706670 */
[----:B0-----:R0:W-:Y:S04]  /*a950*/  @!P2 ST.E desc[UR36][R10.64], R4 ;  /* 0x000000040a00a985 */ /* 0x0011e8000c101924 */
[----:B-1----:R0:W-:Y:S02]  /*a960*/  @!P0 ST.E desc[UR36][R12.64], R2 ;  /* 0x000000020c008985 */ /* 0x0021e4000c101924 */
.L_x_209:
[----:B------:R-:W1:Y:S01]  /*a970*/  S2R R14, SR_CTAID.X ;  /* 0x00000000000e7919 */ /* 0x000e620000002500 */
[----:B------:R-:W-:Y:S01]  /*a980*/  LEA.HI R19, R19, R22, RZ, 0x2 ;  /* 0x0000001613137211 */ /* 0x000fe200078f10ff */
[----:B------:R-:W2:Y:S01]  /*a990*/  S2UR UR7, SR_CTAID.Z ;  /* 0x00000000000779c3 */ /* 0x000ea20000002700 */
[----:B------:R-:W-:Y:S01]  /*a9a0*/  SHF.R.S32.HI R9, RZ, 0x1f, R7 ;  /* 0x0000001fff097819 */ /* 0x000fe20000011407 */
[----:B------:R-:W-:Y:S01]  /*a9b0*/  ULDC.64 UR8, c[0x0][0xc38] ;  /* 0x00030e0000087ab9 */ /* 0x000fe20000000a00 */
[----:B------:R-:W-:Y:S01]  /*a9c0*/  LOP3.LUT R19, R19, 0xfffffffc, RZ, 0xc0, !PT ;  /* 0xfffffffc13137812 */ /* 0x000fe200078ec0ff */
[----:B------:R-:W-:Y:S01]  /*a9d0*/  UIMAD UR6, UR6, UR8, URZ ;  /* 0x00000008060672a4 */ /* 0x000fe2000f8e023f */
[----:B------:R-:W-:Y:S01]  /*a9e0*/  LEA.HI R9, R9, R154, RZ, 0x3 ;  /* 0x0000009a09097211 */ /* 0x000fe200078f18ff */
[----:B------:R-:W-:Y:S01]  /*a9f0*/  UIMAD.WIDE.U32 UR4, UR61, UR8, URZ ;  /* 0x000000083d0472a5 */ /* 0x000fe2000f8e003f */
[----:B------:R-:W-:Y:S01]  /*aa00*/  LEA.HI R155, R155, R8, RZ, 0x5 ;  /* 0x000000089b9b7211 */ /* 0x000fe200078f28ff */
[----:B0-----:R-:W0:Y:S01]  /*aa10*/  LDC.64 R12, c[0x0][0xc40] ;  /* 0x00031000ff0c7b82 */ /* 0x001e220000000a00 */
[----:B------:R-:W-:Y:S01]  /*aa20*/  IMAD.IADD R19, R22, 0x1, -R19 ;  /* 0x0000000116137824 */ /* 0x000fe200078e0a13 */
[----:B------:R-:W-:Y:S01]  /*aa30*/  LOP3.LUT R9, R9, 0xfffffff8, RZ, 0xc0, !PT ;  /* 0xfffffff809097812 */ /* 0x000fe200078ec0ff */
[----:B------:R-:W-:Y:S01]  /*aa40*/  UIMAD UR6, UR61, UR9, UR6 ;  /* 0x000000093d0672a4 */ /* 0x000fe2000f8e0206 */
[----:B------:R-:W-:Y:S01]  /*aa50*/  SHF.R.S32.HI R155, RZ, 0x5, R155 ;  /* 0x00000005ff9b7819 */ /* 0x000fe2000001149b */
[----:B------:R-:W-:Y:S01]  /*aa60*/  IMAD.U32 R11, RZ, RZ, UR5 ;  /* 0x00000005ff0b7e24 */ /* 0x000fe2000f8e00ff */
[----:B------:R-:W-:Y:S01]  /*aa70*/  LEA.HI R2, R19, R19, RZ, 0x1 ;  /* 0x0000001313027211 */ /* 0x000fe200078f08ff */
[----:B------:R-:W-:Y:S01]  /*aa80*/  IMAD.IADD R154, R154, 0x1, -R9 ;  /* 0x000000019a9a7824 */ /* 0x000fe200078e0a09 */
[----:B------:R-:W3:Y:S01]  /*aa90*/  @P1 LDC R16, c[0x0][0xcec] ;  /* 0x00033b00ff101b82 */ /* 0x000ee20000000800 */
[----:B------:R-:W-:Y:S01]  /*aaa0*/  UIADD3 UR6, UR5, UR6, URZ ;  /* 0x0000000605067290 */ /* 0x000fe2000fffe03f */
[----:B------:R-:W-:Y:S01]  /*aab0*/  LOP3.LUT R2, R2, 0x1ffffffe, RZ, 0xc0, !PT ;  /* 0x1ffffffe02027812 */ /* 0x000fe200078ec0ff */
[----:B------:R-:W-:Y:S01]  /*aac0*/  IMAD R155, R155, 0x10, R154 ;  /* 0x000000109b9b7824 */ /* 0x000fe200078e029a */
[----:B------:R-:W-:Y:S01]  /*aad0*/  BSSY B0, `(.L_x_210) ;  /* 0x00000f3000007945 */ /* 0x000fe20003800000 */
[----:B------:R-:W-:Y:S01]  /*aae0*/  IMAD.U32 R10, RZ, RZ, UR4 ;  /* 0x00000004ff0a7e24 */ /* 0x000fe2000f8e00ff */
[----:B------:R-:W-:Y:S01]  /*aaf0*/  IADD3 R2, R19, -R2, RZ ;  /* 0x8000000213027210 */ /* 0x000fe20007ffe0ff */
[----:B------:R-:W-:Y:S01]  /*ab00*/  IMAD.U32 R11, RZ, RZ, UR6 ;  /* 0x00000006ff0b7e24 */ /* 0x000fe2000f8e00ff */
[----:B------:R-:W4:Y:S01]  /*ab10*/  @P1 LDC R17, c[0x0][0xcf0] ;  /* 0x00033c00ff111b82 */ /* 0x000f220000000800 */
[----:B--2---:R-:W-:-:S02]  /*ab20*/  USHF.R.S32.HI UR8, URZ, 0x1f, UR7 ;  /* 0x0000001f3f087899 */ /* 0x004fc40008011407 */
[----:B------:R-:W-:Y:S01]  /*ab30*/  IMAD R4, R2, 0x8, R155 ;  /* 0x0000000802047824 */ /* 0x000fe200078e029b */
[----:B------:R-:W-:-:S03]  /*ab40*/  ULDC.64 UR4, c[0x0][0xc48] ;  /* 0x0003120000047ab9 */ /* 0x000fc60000000a00 */
[----:B-1----:R-:W-:Y:S02]  /*ab50*/  IMAD R15, R14, 0x40, R4 ;  /* 0x000000400e0f7824 */ /* 0x002fe400078e0204 */
[C---:B0-----:R-:W-:Y:S02]  /*ab60*/  IMAD R2, R12.reuse, UR8, RZ ;  /* 0x000000080c027c24 */ /* 0x041fe4000f8e02ff */
[----:B------:R-:W-:-:S04]  /*ab70*/  IMAD.WIDE.U32 R10, R12, UR7, R10 ;  /* 0x000000070c0a7c25 */ /* 0x000fc8000f8e000a */
[----:B------:R-:W-:Y:S02]  /*ab80*/  IMAD R13, R13, UR7, R2 ;  /* 0x000000070d0d7c24 */ /* 0x000fe4000f8e0202 */
[----:B---3--:R-:W-:-:S04]  /*ab90*/  @P1 IMAD.HI.U32 R16, R15, R16, RZ ;  /* 0x000000100f101227 */ /* 0x008fc800078e00ff */
[----:B------:R-:W-:Y:S02]  /*aba0*/  IMAD.MOV.U32 R9, RZ, RZ, R15 ;  /* 0x000000ffff097224 */ /* 0x000fe400078e000f */
[----:B------:R-:W-:Y:S01]  /*abb0*/  IMAD R2, R5, UR4, RZ ;  /* 0x0000000405027c24 */ /* 0x000fe2000f8e02ff */
[----:B----4-:R-:W-:Y:S01]  /*abc0*/  @P1 SHF.R.U32.HI R9, RZ, R17, R16 ;  /* 0x00000011ff091219 */ /* 0x010fe20000011610 */
[----:B------:R-:W-:Y:S02]  /*abd0*/  IMAD.IADD R11, R11, 0x1, R13 ;  /* 0x000000010b0b7824 */ /* 0x000fe400078e020d */
[C---:B------:R-:W-:Y:S01]  /*abe0*/  IMAD R13, R3.reuse, UR5, R2 ;  /* 0x00000005030d7c24 */ /* 0x040fe2000f8e0202 */
[--C-:B------:R-:W-:Y:S01]  /*abf0*/  SHF.R.S32.HI R4, RZ, 0x1f, R9.reuse ;  /* 0x0000001fff047819 */ /* 0x100fe20000011409 */
[----:B------:R-:W-:Y:S02]  /*ac00*/  IMAD.MOV R5, RZ, RZ, -R9 ;  /* 0x000000ffff057224 */ /* 0x000fe400078e0a09 */
[----:B------:R-:W-:Y:S01]  /*ac10*/  IMAD.WIDE.U32 R2, R3, UR4, R10 ;  /* 0x0000000403027c25 */ /* 0x000fe2000f8e000a */
[----:B------:R-:W-:-:S03]  /*ac20*/  ULDC.64 UR4, c[0x0][0xc30] ;  /* 0x00030c0000047ab9 */ /* 0x000fc60000000a00 */
[----:B------:R-:W-:Y:S01]  /*ac30*/  IMAD R5, R6, R5, R15 ;  /* 0x0000000506057224 */ /* 0x000fe200078e020f */
[----:B------:R-:W-:Y:S01]  /*ac40*/  IADD3 R3, R3, R13, RZ ;  /* 0x0000000d03037210 */ /* 0x000fe20007ffe0ff */
[----:B------:R-:W-:-:S04]  /*ac50*/  IMAD R4, R4, UR4, RZ ;  /* 0x0000000404047c24 */ /* 0x000fc8000f8e02ff */
[C---:B------:R-:W-:Y:S01]  /*ac60*/  IMAD R11, R9.reuse, UR5, R4 ;  /* 0x00000005090b7c24 */ /* 0x040fe2000f8e0204 */
[----:B------:R-:W-:Y:S01]  /*ac70*/  SHF.R.S32.HI R4, RZ, 0x1f, R5 ;  /* 0x0000001fff047819 */ /* 0x000fe20000011405 */
[----:B------:R-:W-:Y:S01]  /*ac80*/  IMAD.WIDE.U32 R2, R9, UR4, R2 ;  /* 0x0000000409027c25 */ /* 0x000fe2000f8e0002 */
[----:B------:R-:W-:-:S03]  /*ac90*/  ULDC.64 UR4, c[0x0][0xc28] ;  /* 0x00030a0000047ab9 */ /* 0x000fc60000000a00 */
[----:B------:R-:W-:Y:S02]  /*aca0*/  IMAD R4, R4, UR4, RZ ;  /* 0x0000000404047c24 */ /* 0x000fe4000f8e02ff */
[----:B------:R-:W-:Y:S02]  /*acb0*/  IMAD.IADD R3, R3, 0x1, R11 ;  /* 0x0000000103037824 */ /* 0x000fe400078e020b */
[C---:B------:R-:W-:Y:S02]  /*acc0*/  IMAD R9, R5.reuse, UR5, R4 ;  /* 0x0000000505097c24 */ /* 0x040fe4000f8e0204 */
[----:B------:R-:W-:Y:S01]  /*acd0*/  IMAD.WIDE.U32 R2, R5, UR4, R2 ;  /* 0x0000000405027c25 */ /* 0x000fe2000f8e0002 */
[----:B------:R-:W-:-:S03]  /*ace0*/  ULDC.64 UR4, c[0x0][0xc00] ;  /* 0x0003000000047ab9 */ /* 0x000fc60000000a00 */
[----:B------:R-:W-:Y:S01]  /*acf0*/  IMAD.IADD R5, R3, 0x1, R9 ;  /* 0x0000000103057824 */ /* 0x000fe200078e0209 */
        /* <DEDUP_REMOVED lines=9> */
[----:B------:R0:W1:Y:S01]  /*ad90*/  SHFL.IDX PT, R2, R4, RZ, 0x1c1f ;  /* 0x001c1fff04027589 */ /* 0x00006200000e0000 */
[----:B------:R-:W-:Y:S01]  /*ada0*/  IMAD.IADD R0, R8, 0x1, -R9 ;  /* 0x0000000108007824 */ /* 0x000fe200078e0a09 */
[----:B------:R-:W-:-:S02]  /*adb0*/  ISETP.GE.AND P0, PT, R7, R6, PT ;  /* 0x000000060700720c */ /* 0x000fc40003f06270 */
[----:B------:R0:W2:Y:S01]  /*adc0*/  SHFL.IDX PT, R3, R5, RZ, 0x1c1f ;  /* 0x001c1fff05037589 */ /* 0x0000a200000e0000 */
[----:B------:R-:W-:-:S04]  /*add0*/  IMAD R0, R11, 0x80, R0 ;  /* 0x000000800b007824 */ /* 0x000fc800078e0200 */
[----:B------:R-:W-:-:S06]  /*ade0*/  IMAD.SHL.U32 R0, R0, 0x2, RZ ;  /* 0x0000000200007824 */ /* 0x000fcc00078e00ff */
[----:B0-----:R-:W-:Y:S05]  /*adf0*/  @P0 BRA `(.L_x_211) ;  /* 0x0000000c00000947 */ /* 0x001fea0003800000 */
[C---:B------:R-:W-:Y:S01]  /*ae00*/  VIADD R9, R0.reuse, 0x8 ;  /* 0x0000000800097836 */ /* 0x040fe20000000000 */
[----:B------:R-:W-:Y:S01]  /*ae10*/  ULDC UR4, c[0x0][0xbc8] ;  /* 0x0002f20000047ab9 */ /* 0x000fe20000000800 */
[C---:B------:R-:W-:Y:S01]  /*ae20*/  VIADD R11, R0.reuse, 0x10 ;  /* 0x00000010000b7836 */ /* 0x040fe20000000000 */
[C---:B------:R-:W-:Y:S01]  /*ae30*/  IADD3 R13, R0.reuse, 0x18, RZ ;  /* 0x00000018000d7810 */ /* 0x040fe20007ffe0ff */
        /* <DEDUP_REMOVED lines=12> */
[----:B------:R-:W-:-:S02]  /*af00*/  VIADD R22, R0, 0x50 ;  /* 0x0000005000167836 */ /* 0x000fc40000000000 */
[C---:B------:R-:W-:Y:S01]  /*af10*/  @!P2 LEA.HI R8, R0.reuse, R0, RZ, 0x1 ;  /* 0x000000000008a211 */ /* 0x040fe200078f08ff */
[----:B------:R-:W-:Y:S01]  /*af20*/  VIADD R23, R0, 0x58 ;  /* 0x0000005800177836 */ /* 0x000fe20000000000 */
[----:B------:R-:W-:Y:S02]  /*af30*/  @!P3 LEA.HI R10, R9, R9, RZ, 0x1 ;  /* 0x00000009090ab211 */ /* 0x000fe400078f08ff */
[----:B------:R-:W-:Y:S02]  /*af40*/  @!P4 LEA.HI R12, R11, R11, RZ, 0x1 ;  /* 0x0000000b0b0cc211 */ /* 0x000fe400078f08ff */
[----:B------:R-:W-:Y:S02]  /*af50*/  @!P5 LEA.HI R14, R13, R13, RZ, 0x1 ;  /* 0x0000000d0d0ed211 */ /* 0x000fe400078f08ff */
[----:B------:R-:W-:Y:S02]  /*af60*/  @!P2 LOP3.LUT R9, R8, 0xfffffffe, RZ, 0xc0, !PT ;  /* 0xfffffffe0809a812 */ /* 0x000fe400078ec0ff */
[----:B------:R-:W-:-:S02]  /*af70*/  @!P3 LOP3.LUT R11, R10, 0xfffffffe, RZ, 0xc0, !PT ;  /* 0xfffffffe0a0bb812 */ /* 0x000fc400078ec0ff */
[----:B------:R-:W-:Y:S01]  /*af80*/  @!P4 LOP3.LUT R13, R12, 0xfffffffe, RZ, 0xc0, !PT ;  /* 0xfffffffe0c0dc812 */ /* 0x000fe200078ec0ff */
[--C-:B-12---:R-:W-:Y:S01]  /*af90*/  @!P2 IMAD.WIDE R8, R9, 0x4, R2.reuse ;  /* 0x000000040908a825 */ /* 0x106fe200078e0202 */
[----:B------:R-:W-:Y:S02]  /*afa0*/  @!P5 LOP3.LUT R15, R14, 0xfffffffe, RZ, 0xc0, !PT ;  /* 0xfffffffe0e0fd812 */ /* 0x000fe400078ec0ff */
[----:B------:R-:W-:Y:S01]  /*afb0*/  ISETP.GE.AND P6, PT, R22, UR4, PT ;  /* 0x0000000416007c0c */ /* 0x000fe2000bfc6270 */
        /* <DEDUP_REMOVED lines=9> */
[----:B------:R-:W-:Y:S01]  /*b050*/  @!P0 LEA.HI R16, R16, R16, RZ, 0x1 ;  /* 0x0000001010108211 */ /* 0x000fe200078f08ff */
[----:B------:R3:W-:Y:S01]  /*b060*/  @!P5 ST.E.64 desc[UR36][R14.64], R36 ;  /* 0x000000240e00d985 */ /* 0x0007e2000c101b24 */
[----:B------:R-:W-:Y:S01]  /*b070*/  ISETP.GE.AND P5, PT, R21, UR4, PT ;  /* 0x0000000415007c0c */ /* 0x000fe2000bfa6270 */
[----:B0-----:R-:W-:Y:S01]  /*b080*/  VIADD R24, R0, 0x60 ;  /* 0x0000006000187836 */ /* 0x001fe20000000000 */
[----:B------:R-:W-:Y:S02]  /*b090*/  @!P1 LEA.HI R17, R17, R17, RZ, 0x1 ;  /* 0x0000001111119211 */ /* 0x000fe400078f08ff */
[----:B------:R-:W-:-:S02]  /*b0a0*/  @!P0 LOP3.LUT R9, R16, 0xfffffffe, RZ, 0xc0, !PT ;  /* 0xfffffffe10098812 */ /* 0x000fc400078ec0ff */
        /* <DEDUP_REMOVED lines=29> */
[----:B------:R-:W-:-:S02]  /*b280*/  @!P1 LEA.HI R23, R23, R23, RZ, 0x1 ;  /* 0x0000001717179211 */ /* 0x000fc400078f08ff */
        /* <DEDUP_REMOVED lines=9> */
[----:B0-----:R-:W-:Y:S01]  /*b320*/  @!P1 LOP3.LUT R9, R23, 0xfffffffe, RZ, 0xc0, !PT ;  /* 0xfffffffe17099812 */ /* 0x001fe200078ec0ff */
[----:B------:R-:W-:Y:S01]  /*b330*/  VIADD R23, R0, 0x90 ;  /* 0x0000009000177836 */ /* 0x000fe20000000000 */
        /* <DEDUP_REMOVED lines=17> */
[----:B----4-:R-:W-:Y:S01]  /*b450*/  @!P3 LOP3.LUT R17, R22, 0xfffffffe, RZ, 0xc0, !PT ;  /* 0xfffffffe1611b812 */ /* 0x010fe200078ec0ff */
[----:B------:R-:W-:Y:S01]  /*b460*/  VIADD R22, R0, 0xc0 ;  /* 0x000000c000167836 */ /* 0x000fe20000000000 */
[----:B------:R-:W-:Y:S01]  /*b470*/  ISETP.GE.AND P0, PT, R23, UR4, PT ;  /* 0x0000000417007c0c */ /* 0x000fe2000bf06270 */
[----:B0-----:R-:W-:Y:S01]  /*b480*/  @!P2 IMAD.WIDE R8, R13, 0x4, R2 ;  /* 0x000000040d08a825 */ /* 0x001fe200078e0202 */
[----:B------:R-:W-:-:S03]  /*b490*/  ISETP.GE.AND P1, PT, R24, UR4, PT ;  /* 0x0000000418007c0c */ /* 0x000fc6000bf26270 */
[--C-:B-1----:R-:W-:Y:S01]  /*b4a0*/  @!P6 IMAD.WIDE R10, R19, 0x4, R2.reuse ;  /* 0x00000004130ae825 */ /* 0x102fe200078e0202 */
[----:B------:R0:W-:Y:S01]  /*b4b0*/  @!P2 ST.E.64 desc[UR36][R8.64], R76 ;  /* 0x0000004c0800a985 */ /* 0x0001e2000c101b24 */
[----:B------:R-:W-:Y:S02]  /*b4c0*/  ISETP.GE.AND P2, PT, R18, UR4, PT ;  /* 0x0000000412007c0c */ /* 0x000fe4000bf46270 */
        /* <DEDUP_REMOVED lines=15> */
[----:B0-----:R-:W-:Y:S02]  /*b5c0*/  @!P0 LOP3.LUT R9, R23, 0xfffffffe, RZ, 0xc0, !PT ;  /* 0xfffffffe17098812 */ /* 0x001fe400078ec0ff */
[----:B------:R-:W-:Y:S02]  /*b5d0*/  @!P2 LEA.HI R18, R18, R18, RZ, 0x1 ;  /* 0x000000121212a211 */ /* 0x000fe400078f08ff */
[----:B-1----:R-:W-:Y:S01]  /*b5e0*/  @!P1 LOP3.LUT R11, R24, 0xfffffffe, RZ, 0xc0, !PT ;  /* 0xfffffffe180b9812 */ /* 0x002fe200078ec0ff */
[--C-:B------:R-:W-:Y:S01]  /*b5f0*/  @!P0 IMAD.WIDE R8, R9, 0x4, R2.reuse ;  /* 0x0000000409088825 */ /* 0x100fe200078e0202 */
[----:B------:R-:W-:Y:S02]  /*b600*/  @!P4 LEA.HI R20, R20, R20, RZ, 0x1 ;  /* 0x000000141414c211 */ /* 0x000fe400078f08ff */
[----:B--2---:R-:W-:Y:S01]  /*b610*/  @!P2 LOP3.LUT R13, R18, 0xfffffffe, RZ, 0xc0, !PT ;  /* 0xfffffffe120da812 */ /* 0x004fe200078ec0ff */
[--C-:B------:R-:W-:Y:S01]  /*b620*/  @!P1 IMAD.WIDE R10, R11, 0x4, R2.reuse ;  /* 0x000000040b0a9825 */ /* 0x100fe200078e0202 */
[----:B------:R-:W-:Y:S01]  /*b630*/  @!P3 LEA.HI R19, R19, R19, RZ, 0x1 ;  /* 0x000000131313b211 */ /* 0x000fe200078f08ff */
[----:B------:R0:W-:Y:S01]  /*b640*/  @!P0 ST.E.64 desc[UR36][R8.64], R96 ;  /* 0x0000006008008985 */ /* 0x0001e2000c101b24 */
[----:B------:R-:W-:Y:S01]  /*b650*/  @!P5 LEA.HI R21, R21, R21, RZ, 0x1 ;  /* 0x000000151515d211 */ /* 0x000fe200078f08ff */
[----:B------:R-:W-:Y:S01]  /*b660*/  @!P2 IMAD.WIDE R12, R13, 0x4, R2 ;  /* 0x000000040d0ca825 */ /* 0x000fe200078e0202 */
[----:B------:R-:W-:Y:S01]  /*b670*/  @!P3 LOP3.LUT R19, R19, 0xfffffffe, RZ, 0xc0, !PT ;  /* 0xfffffffe1313b812 */ /* 0x000fe200078ec0ff */
[----:B------:R1:W-:Y:S01]  /*b680*/  @!P1 ST.E.64 desc[UR36][R10.64], R100 ;  /* 0x000000640a009985 */ /* 0x0003e2000c101b24 */
[----:B------:R-:W-:Y:S01]  /*b690*/  @!P6 LEA.HI R22, R22, R22, RZ, 0x1 ;  /* 0x000000161616e211 */ /* 0x000fe200078f08ff */
[----:B------:R-:W-:Y:S01]  /*b6a0*/  VIADD R18, R0, 0xc8 ;  /* 0x000000c800127836 */ /* 0x000fe20000000000 */
[----:B---3--:R-:W-:Y:S01]  /*b6b0*/  @!P4 LOP3.LUT R15, R20, 0xfffffffe, RZ, 0xc0, !PT ;  /* 0xfffffffe140fc812 */ /* 0x008fe200078ec0ff */
[----:B------:R-:W-:Y:S01]  /*b6c0*/  @!P2 ST.E.64 desc[UR36][R12.64], R104 ;  /* 0x000000680c00a985 */ /* 0x000fe2000c101b24 */
[----:B------:R-:W-:Y:S01]  /*b6d0*/  @!P5 LOP3.LUT R21, R21, 0xfffffffe, RZ, 0xc0, !PT ;  /* 0xfffffffe1515d812 */ /* 0x000fe200078ec0ff */
[----:B------:R-:W-:Y:S01]  /*b6e0*/  VIADD R20, R0, 0xd8 ;  /* 0x000000d800147836 */ /* 0x000fe20000000000 */
[----:B----4-:R-:W-:-:S02]  /*b6f0*/  @!P6 LOP3.LUT R17, R22, 0xfffffffe, RZ, 0xc0, !PT ;  /* 0xfffffffe1611e812 */ /* 0x010fc400078ec0ff */
[----:B------:R-:W-:Y:S01]  /*b700*/  ISETP.GE.AND P0, PT, R18, UR4, PT ;  /* 0x0000000412007c0c */ /* 0x000fe2000bf06270 */
[----:B0-----:R-:W-:Y:S01]  /*b710*/  @!P3 IMAD.WIDE R8, R19, 0x4, R2 ;  /* 0x000000041308b825 */ /* 0x001fe200078e0202 */
[----:B------:R-:W-:-:S03]  /*b720*/  ISETP.GE.AND P2, PT, R20, UR4, PT ;  /* 0x0000000414007c0c */ /* 0x000fc6000bf46270 */
[--C-:B-1----:R-:W-:Y:S01]  /*b730*/  @!P4 IMAD.WIDE R10, R15, 0x4, R2.reuse ;  /* 0x000000040f0ac825 */ /* 0x102fe200078e0202 */
[----:B------:R0:W-:Y:S03]  /*b740*/  @!P3 ST.E.64 desc[UR36][R8.64], R108 ;  /* 0x0000006c0800b985 */ /* 0x0001e6000c101b24 */
[--C-:B------:R-:W-:Y:S01]  /*b750*/  @!P5 IMAD.WIDE R14, R21, 0x4, R2.reuse ;  /* 0x00000004150ed825 */ /* 0x100fe200078e0202 */
[----:B------:R1:W-:Y:S03]  /*b760*/  @!P4 ST.E.64 desc[UR36][R10.64], R112 ;  /* 0x000000700a00c985 */ /* 0x0003e6000c101b24 */
[----:B------:R-:W-:Y:S01]  /*b770*/  VIADD R19, R0, 0xd0 ;  /* 0x000000d000137836 */ /* 0x000fe20000000000 */
[----:B------:R2:W-:Y:S01]  /*b780*/  @!P5 ST.E.64 desc[UR36][R14.64], R116 ;  /* 0x000000740e00d985 */ /* 0x0005e2000c101b24 */
[----:B------:R-:W-:Y:S01]  /*b790*/  @!P6 IMAD.WIDE R16, R17, 0x4, R2 ;  /* 0x000000041110e825 */ /* 0x000fe200078e0202 */
[----:B------:R-:W-:-:S02]  /*b7a0*/  @!P0 LEA.HI R18, R18, R18, RZ, 0x1 ;  /* 0x0000001212128211 */ /* 0x000fc400078f08ff */
[----:B------:R-:W-:Y:S01]  /*b7b0*/  ISETP.GE.AND P1, PT, R19, UR4, PT ;  /* 0x0000000413007c0c */ /* 0x000fe2000bf26270 */
[C---:B------:R-:W-:Y:S01]  /*b7c0*/  VIADD R21, R0.reuse, 0xe0 ;  /* 0x000000e000157836 */ /* 0x040fe20000000000 */
[----:B------:R3:W-:Y:S01]  /*b7d0*/  @!P6 ST.E.64 desc[UR36][R16.64], R120 ;  /* 0x000000781000e985 */ /* 0x0007e2000c101b24 */
[----:B0-----:R-:W-:Y:S01]  /*b7e0*/  VIADD R9, R0, 0xf8 ;  /* 0x000000f800097836 */ /* 0x001fe20000000000 */
[----:B------:R-:W-:Y:S01]  /*b7f0*/  @!P2 LEA.HI R20, R20, R20, RZ, 0x1 ;  /* 0x000000141414a211 */ /* 0x000fe200078f08ff */
[C---:B------:R-:W-:Y:S01]  /*b800*/  VIADD R12, R0.reuse, 0xe8 ;  /* 0x000000e8000c7836 */ /* 0x040fe20000000000 */
[----:B------:R-:W-:Y:S01]  /*b810*/  ISETP.GE.AND P3, PT, R21, UR4, PT ;  /* 0x0000000415007c0c */ /* 0x000fe2000bf66270 */
[----:B------:R-:W-:Y:S01]  /*b820*/  VIADD R13, R0, 0xf0 ;  /* 0x000000f0000d7836 */ /* 0x000fe20000000000 */
[----:B------:R-:W-:Y:S02]  /*b830*/  ISETP.GE.AND P6, PT, R9, UR4, PT ;  /* 0x0000000409007c0c */ /* 0x000fe4000bfc6270 */
[----:B------:R-:W-:-:S02]  /*b840*/  ISETP.GE.AND P4, PT, R12, UR4, PT ;  /* 0x000000040c007c0c */ /* 0x000fc4000bf86270 */
[----:B------:R-:W-:Y:S02]  /*b850*/  ISETP.GE.AND P5, PT, R13, UR4, PT ;  /* 0x000000040d007c0c */ /* 0x000fe4000bfa6270 */
[----:B------:R-:W-:-:S04]  /*b860*/  @!P1 LEA.HI R19, R19, R19, RZ, 0x1 ;  /* 0x0000001313139211 */ /* 0x000fc800078f08ff */
[----:B-1----:R-:W-:Y:S02]  /*b870*/  @!P1 LOP3.LUT R11, R19, 0xfffffffe, RZ, 0xc0, !PT ;  /* 0xfffffffe130b9812 */ /* 0x002fe400078ec0ff */
[----:B------:R-:W-:Y:S02]  /*b880*/  @!P3 LEA.HI R21, R21, R21, RZ, 0x1 ;  /* 0x000000151515b211 */ /* 0x000fe400078f08ff */
[----:B------:R-:W-:Y:S02]  /*b890*/  @!P6 LEA.HI R10, R9, R9, RZ, 0x1 ;  /* 0x00000009090ae211 */ /* 0x000fe400078f08ff */
[----:B------:R-:W-:Y:S02]  /*b8a0*/  @!P4 LEA.HI R12, R12, R12, RZ, 0x1 ;  /* 0x0000000c0c0cc211 */ /* 0x000fe400078f08ff */
[----:B------:R-:W-:Y:S02]  /*b8b0*/  @!P5 LEA.HI R8, R13, R13, RZ, 0x1 ;  /* 0x0000000d0d08d211 */ /* 0x000fe400078f08ff */
[----:B------:R-:W-:-:S02]  /*b8c0*/  @!P0 LOP3.LUT R9, R18, 0xfffffffe, RZ, 0xc0, !PT ;  /* 0xfffffffe12098812 */ /* 0x000fc400078ec0ff */
[----:B------:R-:W-:Y:S02]  /*b8d0*/  @!P2 LOP3.LUT R13, R20, 0xfffffffe, RZ, 0xc0, !PT ;  /* 0xfffffffe140da812 */ /* 0x000fe400078ec0ff */
[----:B--2---:R-:W-:Y:S02]  /*b8e0*/  @!P3 LOP3.LUT R15, R21, 0xfffffffe, RZ, 0xc0, !PT ;  /* 0xfffffffe150fb812 */ /* 0x004fe400078ec0ff */
[----:B---3--:R-:W-:Y:S01]  /*b8f0*/  @!P4 LOP3.LUT R17, R12, 0xfffffffe, RZ, 0xc0, !PT ;  /* 0xfffffffe0c11c812 */ /* 0x008fe200078ec0ff */
[--C-:B------:R-:W-:Y:S01]  /*b900*/  @!P2 IMAD.WIDE R12, R13, 0x4, R2.reuse ;  /* 0x000000040d0ca825 */ /* 0x100fe200078e0202 */
[----:B------:R-:W-:Y:S02]  /*b910*/  @!P5 LOP3.LUT R19, R8, 0xfffffffe, RZ, 0xc0, !PT ;  /* 0xfffffffe0813d812 */ /* 0x000fe400078ec0ff */
[----:B------:R-:W-:Y:S01]  /*b920*/  @!P6 LOP3.LUT R21, R10, 0xfffffffe, RZ, 0xc0, !PT ;  /* 0xfffffffe0a15e812 */ /* 0x000fe200078ec0ff */
[----:B------:R-:W-:-:S04]  /*b930*/  @!P0 IMAD.WIDE R8, R9, 0x4, R2 ;  /* 0x0000000409088825 */ /* 0x000fc800078e0202 */
        /* <DEDUP_REMOVED lines=12> */
.L_x_211:
[----:B------:R-:W-:Y:S05]  /*ba00*/  BSYNC B0 ;  /* 0x0000000000007941 */ /* 0x000fea0003800000 */
.L_x_210:
[----:B------:R-:W-:Y:S01]  /*ba10*/  VIADD R7, R7, 0x8 ;  /* 0x0000000807077836 */ /* 0x000fe20000000000 */
[----:B0-2---:R2:W3:Y:S04]  /*ba20*/  SHFL.IDX PT, R3, R5, 0x1, 0x1c1f ;  /* 0x003c1f0005037f89 */ /* 0x0054e800000e0000 */
[----:B------:R-:W-:Y:S01]  /*ba30*/  ISETP.GE.AND P0, PT, R7, R6, PT ;  /* 0x000000060700720c */ /* 0x000fe20003f06270 */
[----:B-1----:R2:W4:-:S12]  /*ba40*/  SHFL.IDX PT, R2, R4, 0x1, 0x1c1f ;  /* 0x003c1f0004027f89 */ /* 0x00251800000e0000 */
[----:B--2---:R-:W-:Y:S05]  /*ba50*/  @P0 BRA `(.L_x_174) ;  /* 0x0000005400640947 */ /* 0x004fea0003800000 */
        /* <DEDUP_REMOVED lines=15> */
[----:B------:R-:W-:-:S02]  /*bb50*/  VIADD R16, R0, 0x48 ;  /* 0x0000004800107836 */ /* 0x000fc40000000000 */
[C---:B------:R-:W-:Y:S01]  /*bb60*/  @!P0 LEA.HI R4, R0.reuse, R0, RZ, 0x1 ;  /* 0x0000000000048211 */ /* 0x040fe200078f08ff */
[C---:B------:R-:W-:Y:S01]  /*bb70*/  VIADD R18, R0.reuse, 0x50 ;  /* 0x0000005000127836 */ /* 0x040fe20000000000 */
[----:B------:R-:W-:Y:S01]  /*bb80*/  @!P1 LEA.HI R6, R5, R5, RZ, 0x1 ;  /* 0x0000000505069211 */ /* 0x000fe200078f08ff */
[----:B------:R-:W-:Y:S01]  /*bb90*/  VIADD R20, R0, 0x80 ;  /* 0x0000008000147836 */ /* 0x000fe20000000000 */
[----:B------:R-:W-:Y:S02]  /*bba0*/  @!P2 LEA.HI R8, R7, R7, RZ, 0x1 ;  /* 0x000000070708a211 */ /* 0x000fe400078f08ff */
[----:B------:R-:W-:Y:S02]  /*bbb0*/  @!P0 LOP3.LUT R5, R4, 0xfffffffe, RZ, 0xc0, !PT ;  /* 0xfffffffe04058812 */ /* 0x000fe400078ec0ff */
[----:B------:R-:W-:Y:S02]  /*bbc0*/  @!P1 LOP3.LUT R7, R6, 0xfffffffe, RZ, 0xc0, !PT ;  /* 0xfffffffe06079812 */ /* 0x000fe400078ec0ff */
[----:B------:R-:W-:Y:S01]  /*bbd0*/  @!P2 LOP3.LUT R9, R8, 0xfffffffe, RZ, 0xc0, !PT ;  /* 0xfffffffe0809a812 */ /* 0x000fe200078ec0ff */
[----:B---34-:R-:W-:Y:S01]  /*bbe0*/  @!P0 IMAD.WIDE R4, R5, 0x4, R2 ;  /* 0x0000000405048825 */ /* 0x018fe200078e0202 */
        /* <DEDUP_REMOVED lines=28> */
[----:B------:R-:W-:Y:S01]  /*bdb0*/  @!P4 LOP3.LUT R17, R16, 0xfffffffe, RZ, 0xc0, !PT ;  /* 0xfffffffe1011c812 */ /* 0x000fe200078ec0ff */
[----:B------:R-:W-:Y:S01]  /*bdc0*/  VIADD R16, R0, 0x70 ;  /* 0x0000007000107836 */ /* 0x000fe20000000000 */
[----:B------:R-:W-:Y:S02]  /*bdd0*/  ISETP.GE.AND P5, PT, R18, UR4, PT ;  /* 0x0000000412007c0c */ /* 0x000fe4000bfa6270 */
[----:B------:R-:W-:Y:S01]  /*bde0*/  ISETP.GE.AND P6, PT, R19, UR4, PT ;  /* 0x0000000413007c0c */ /* 0x000fe2000bfc6270 */
[----:B0-----:R-:W-:-:S04]  /*bdf0*/  @!P0 IMAD.WIDE R4, R9, 0x4, R2 ;  /* 0x0000000409048825 */ /* 0x001fc800078e0202 */
[--C-:B-1----:R-:W-:Y:S01]  /*be00*/  @!P1 IMAD.WIDE R6, R13, 0x4, R2.reuse ;  /* 0x000000040d069825 */ /* 0x102fe200078e0202 */
[----:B------:R0:W-:Y:S01]  /*be10*/  @!P0 ST.E.64 desc[UR36][R4.64], R46 ;  /* 0x0000002e04008985 */ /* 0x0001e2000c101b24 */
[----:B------:R-:W-:Y:S02]  /*be20*/  ISETP.GE.AND P0, PT, R20, UR4, PT ;  /* 0x0000000414007c0c */ /* 0x000fe4000bf06270 */
[--C-:B------:R-:W-:Y:S01]  /*be30*/  @!P2 IMAD.WIDE R8, R11, 0x4, R2.reuse ;  /* 0x000000040b08a825 */ /* 0x100fe200078e0202 */
[----:B------:R1:W-:Y:S01]  /*be40*/  @!P1 ST.E.64 desc[UR36][R6.64], R50 ;  /* 0x0000003206009985 */ /* 0x0003e2000c101b24 */
[----:B------:R-:W-:Y:S02]  /*be50*/  @!P5 LEA.HI R18, R18, R18, RZ, 0x1 ;  /* 0x000000121212d211 */ /* 0x000fe400078f08ff */
[----:B------:R-:W-:Y:S01]  /*be60*/  @!P3 IMAD.WIDE R10, R15, 0x4, R2 ;  /* 0x000000040f0ab825 */ /* 0x000fe200078e0202 */
[----:B------:R2:W-:Y:S01]  /*be70*/  @!P2 ST.E.64 desc[UR36][R8.64], R54 ;  /* 0x000000360800a985 */ /* 0x0005e2000c101b24 */
[----:B------:R-:W-:-:S02]  /*be80*/  ISETP.GE.AND P2, PT, R16, UR4, PT ;  /* 0x0000000410007c0c */ /* 0x000fc4000bf46270 */
[----:B------:R-:W-:Y:S01]  /*be90*/  @!P4 IMAD.WIDE R12, R17, 0x4, R2 ;  /* 0x00000004110cc825 */ /* 0x000fe200078e0202 */
[----:B------:R3:W-:Y:S01]  /*bea0*/  @!P3 ST.E.64 desc[UR36][R10.64], R58 ;  /* 0x0000003a0a00b985 */ /* 0x0007e2000c101b24 */
[----:B------:R-:W-:Y:S02]  /*beb0*/  @!P6 LEA.HI R19, R19, R19, RZ, 0x1 ;  /* 0x000000131313e211 */ /* 0x000fe400078f08ff */
[C---:B------:R-:W-:Y:S01]  /*bec0*/  VIADD R15, R0.reuse, 0x68 ;  /* 0x00000068000f7836 */ /* 0x040fe20000000000 */
[----:B------:R4:W-:Y:S01]  /*bed0*/  @!P4 ST.E.64 desc[UR36][R12.64], R62 ;  /* 0x0000003e0c00c985 */ /* 0x0009e2000c101b24 */
[----:B------:R-:W-:Y:S01]  /*bee0*/  VIADD R17, R0, 0x78 ;  /* 0x0000007800117836 */ /* 0x000fe20000000000 */
[----:B------:R-:W-:Y:S02]  /*bef0*/  ISETP.GE.AND P4, PT, R14, UR4, PT ;  /* 0x000000040e007c0c */ /* 0x000fe4000bf86270 */
[----:B------:R-:W-:Y:S02]  /*bf00*/  ISETP.GE.AND P3, PT, R15, UR4, PT ;  /* 0x000000040f007c0c */ /* 0x000fe4000bf66270 */
[----:B------:R-:W-:-:S02]  /*bf10*/  ISETP.GE.AND P1, PT, R17, UR4, PT ;  /* 0x0000000411007c0c */ /* 0x000fc4000bf26270 */
[----:B0-----:R-:W-:Y:S01]  /*bf20*/  @!P5 LOP3.LUT R5, R18, 0xfffffffe, RZ, 0xc0, !PT ;  /* 0xfffffffe1205d812 */ /* 0x001fe200078ec0ff */
[C---:B------:R-:W-:Y:S01]  /*bf30*/  VIADD R18, R0.reuse, 0x88 ;  /* 0x0000008800127836 */ /* 0x040fe20000000000 */
        /* <DEDUP_REMOVED lines=17> */
[----:B------:R-:W-:Y:S01]  /*c050*/  VIADD R20, R0, 0xb8 ;  /* 0x000000b800147836 */ /* 0x000fe20000000000 */
[----:B------:R-:W-:Y:S01]  /*c060*/  ISETP.GE.AND P6, PT, R18, UR4, PT ;  /* 0x0000000412007c0c */ /* 0x000fe2000bfc6270 */
[----:B0-----:R-:W-:Y:S01]  /*c070*/  @!P4 IMAD.WIDE R4, R9, 0x4, R2 ;  /* 0x000000040904c825 */ /* 0x001fe200078e0202 */
[----:B------:R-:W-:-:S02]  /*c080*/  ISETP.GE.AND P5, PT, R19, UR4, PT ;  /* 0x0000000413007c0c */ /* 0x000fc4000bfa6270 */
[----:B------:R-:W-:Y:S01]  /*c090*/  IADD3 R16, R0, 0xa8, RZ ;  /* 0x000000a800107810 */ /* 0x000fe20007ffe0ff */
[--C-:B-1----:R-:W-:Y:S01]  /*c0a0*/  @!P3 IMAD.WIDE R6, R15, 0x4, R2.reuse ;  /* 0x000000040f06b825 */ /* 0x102fe200078e0202 */
[----:B------:R0:W-:Y:S03]  /*c0b0*/  @!P4 ST.E.64 desc[UR36][R4.64], R74 ;  /* 0x0000004a0400c985 */ /* 0x0001e6000c101b24 */
        /* <DEDUP_REMOVED lines=12> */
[----:B------:R-:W-:Y:S02]  /*c180*/  ISETP.GE.AND P0, PT, R14, UR4, PT ;  /* 0x000000040e007c0c */ /* 0x000fe4000bf06270 */
[----:B------:R-:W-:Y:S02]  /*c190*/  ISETP.GE.AND P4, PT, R15, UR4, PT ;  /* 0x000000040f007c0c */ /* 0x000fe4000bf86270 */
[----:B------:R-:W-:-:S02]  /*c1a0*/  ISETP.GE.AND P2, PT, R17, UR4, PT ;  /* 0x0000000411007c0c */ /* 0x000fc4000bf46270 */
[----:B------:R-:W-:Y:S02]  /*c1b0*/  @!P5 LEA.HI R19, R19, R19, RZ, 0x1 ;  /* 0x000000131313d211 */ /* 0x000fe400078f08ff */
        /* <DEDUP_REMOVED lines=42> */
[----:B0-----:R-:W-:Y:S02]  /*c460*/  @!P5 LOP3.LUT R5, R18, 0xfffffffe, RZ, 0xc0, !PT ;  /* 0xfffffffe1205d812 */ /* 0x001fe400078ec0ff */
        /* <DEDUP_REMOVED lines=12> */
[----:B---3--:R-:W-:Y:S02]  /*c530*/  @!P2 LOP3.LUT R11, R16, 0xfffffffe, RZ, 0xc0, !PT ;  /* 0xfffffffe100ba812 */ /* 0x008fe400078ec0ff */
[----:B------:R-:W-:Y:S02]  /*c540*/  @!P3 LOP3.LUT R17, R17, 0xfffffffe, RZ, 0xc0, !PT ;  /* 0xfffffffe1111b812 */ /* 0x000fe400078ec0ff */
[----:B----4-:R-:W-:Y:S02]  /*c550*/  @!P4 LOP3.LUT R13, R20, 0xfffffffe, RZ, 0xc0, !PT ;  /* 0xfffffffe140dc812 */ /* 0x010fe400078ec0ff */
[----:B------:R-:W-:Y:S01]  /*c560*/  IADD3 R0, R0, 0xf8, RZ ;  /* 0x000000f800007810 */ /* 0x000fe20007ffe0ff */
        /* <DEDUP_REMOVED lines=17> */
.L_x_208:
[----:B------:R-:W0:Y:S02]  /*c680*/  S2R R0, SR_TID.X ;  /* 0x0000000000007919 */ /* 0x000e240000002100 */
[----:B0-----:R-:W-:-:S05]  /*c690*/  VIADD R2, R0, 0xffffff80 ;  /* 0xffffff8000027836 */ /* 0x001fca0000000000 */
        /* <DEDUP_REMOVED lines=13> */
[----:B------:R-:W-:Y:S01]  /*c770*/  IMAD.MOV.U32 R5, RZ, RZ, R0 ;  /* 0x000000ffff057224 */ /* 0x000fe200078e0000 */
        /* <DEDUP_REMOVED lines=10> */
[----:B------:R-:W-:-:S05]  /*c820*/  IMAD.U32 R3, RZ, RZ, UR6 ;  /* 0x00000006ff037e24 */ /* 0x000fca000f8e00ff */
        /* <DEDUP_REMOVED lines=33> */
.L_x_172:
[----:B------:R-:W-:-:S08]  /*ca40*/  NOP ;  /* 0x0000000000007918 */ /* 0x000fd00000000000 */
[----:B0-----:R-:W0:-:S00]  /*ca50*/  USETMAXREG.DEALLOC.CTAPOOL 0x28 ;  /* 0x00000028000079c8 */ /* 0x001e0000080e0500 */
[----:B0-----:R-:W-:-:S06]  /*ca60*/  LOP3.LUT R17, R0, 0x3, RZ, 0xc0, !PT ;  /* 0x0000000300117812 */ /* 0x001fcc00078ec0ff */
[----:B------:R-:W0:Y:S01]  /*ca70*/  S2UR UR6, SR_CTAID.Y ;  /* 0x00000000000679c3 */ /* 0x000e220000002600 */
[----:B------:R-:W1:Y:S07]  /*ca80*/  SHFL.IDX PT, R0, R17, RZ, 0x1f ;  /* 0x00001fff11007589 */ /* 0x000e6e00000e0000 */
[----:B------:R-:W2:Y:S01]  /*ca90*/  S2UR UR43, SR_CTAID.Z ;  /* 0x00000000002b79c3 */ /* 0x000ea20000002700 */
[----:B-1----:R-:W-:-:S13]  /*caa0*/  ISETP.NE.AND P0, PT, R0, RZ, PT ;  /* 0x000000ff0000720c */ /* 0x002fda0003f05270 */
[----:B0-2---:R-:W-:Y:S05]  /*cab0*/  @!P0 BRA `(.L_x_212) ;  /* 0x0000000000288947 */ /* 0x005fea0003800000 */
        /* <DEDUP_REMOVED lines=10> */
.L_x_212:
[----:B------:R-:W-:Y:S01]  /*cb60*/  ULDC UR7, c[0x0][0xd50] ;  /* 0x0003540000077ab9 */ /* 0x000fe20000000800 */
[----:B------:R-:W-:Y:S01]  /*cb70*/  UMOV UR39, UR6 ;  /* 0x0000000600277c82 */ /* 0x000fe20008000000 */
[----:B------:R-:W-:-:S11]  /*cb80*/  UISETP.NE.AND UP0, UPT, UR7, 0x1, UPT ;  /* 0x000000010700788c */ /* 0x000fd6000bf05270 */
[----:B------:R-:W-:Y:S01]  /*cb90*/  @UP0 ULDC UR4, c[0x0][0xd54] ;  /* 0x0003550000040ab9 */ /* 0x000fe20000000800 */
[----:B------:R-:W-:Y:S01]  /*cba0*/  @UP0 ULDC UR8, c[0x0][0xd58] ;  /* 0x0003560000080ab9 */ /* 0x000fe20000000800 */
[----:B------:R-:W-:-:S04]  /*cbb0*/  UIMAD.WIDE.U32 UR4, UR6, UR4, URZ ;  /* 0x00000004060472a5 */ /* 0x000fc8000f8e003f */
[----:B------:R-:W-:-:S12]  /*cbc0*/  @UP0 USHF.R.U32.HI UR39, URZ, UR8, UR5 ;  /* 0x000000083f270299 */ /* 0x000fd80008011605 */
.L_x_213:
[----:B------:R-:W-:Y:S01]  /*cbd0*/  ISETP.LE.AND P0, PT, RZ, UR43, PT ;  /* 0x0000002bff007c0c */ /* 0x000fe2000bf03270 */
[----:B------:R-:W-:Y:S01]  /*cbe0*/  UIADD3 UR4, -UR39, URZ, URZ ;  /* 0x0000003f27047290 */ /* 0x000fe2000fffe13f */
[----:B------:R-:W-:Y:S02]  /*cbf0*/  IMAD.MOV.U32 R21, RZ, RZ, 0x1 ;  /* 0x00000001ff157424 */ /* 0x000fe400078e00ff */
[----:B------:R-:W-:Y:S01]  /*cc00*/  IMAD.MOV.U32 R8, RZ, RZ, RZ ;  /* 0x000000ffff087224 */ /* 0x000fe200078e00ff */
[----:B------:R-:W-:Y:S01]  /*cc10*/  UIMAD UR6, UR7, UR4, UR6 ;  /* 0x00000004070672a4 */ /* 0x000fe2000f8e0206 */
[----:B------:R-:W-:-:S07]  /*cc20*/  IMAD.MOV.U32 R4, RZ, RZ, 0x1 ;  /* 0x00000001ff047424 */ /* 0x000fce00078e00ff */
[----:B------:R-:W-:Y:S05]  /*cc30*/  @!P0 BRA `(.L_x_214) ;  /* 0x00000040001c8947 */ /* 0x000fea0003800000 */
[----:B------:R-:W-:Y:S01]  /*cc40*/  ULDC.64 UR4, c[0x0][0xb20] ;  /* 0x0002c80000047ab9 */ /* 0x000fe20000000a00 */
[----:B------:R-:W-:Y:S01]  /*cc50*/  ULDC UR41, c[0x0][0x2f0] ;  /* 0x0000bc0000297ab9 */ /* 0x000fe20000000800 */
[----:B------:R-:W-:Y:S01]  /*cc60*/  UISETP.NE.U32.AND UP0, UPT, UR4, URZ, UPT ;  /* 0x0000003f0400728c */ /* 0x000fe2000bf05070 */
[----:B------:R-:W-:-:S03]  /*cc70*/  IMAD.MOV.U32 R29, RZ, RZ, RZ ;  /* 0x000000ffff1d7224 */ /* 0x000fc600078e00ff */
[----:B------:R-:W-:-:S06]  /*cc80*/  UISETP.NE.AND.EX UP0, UPT, UR5, URZ, UPT, UP0 ;  /* 0x0000003f0500728c */ /* 0x000fcc000bf05300 */
[----:B------:R-:W-:-:S05]  /*cc90*/  PLOP3.LUT P0, PT, PT, PT, UP0, 0x80, 0x0 ;  /* 0x000000000000781c */ /* 0x000fca0003f0f008 */
[----:B------:R-:W-:Y:S02]  /*cca0*/  @UP0 ULDC.64 UR4, c[0x0][0xb20] ;  /* 0x0002c80000040ab9 */ /* 0x000fe40000000a00 */
[----:B------:R-:W-:-:S06]  /*ccb0*/  @UP0 UIMAD.WIDE UR4, UR43, 0x4, UR4 ;  /* 0x000000042b0408a5 */ /* 0x000fcc000f8e0204 */
[----:B------:R-:W-:Y:S02]  /*ccc0*/  IMAD.U32 R2, RZ, RZ, UR4 ;  /* 0x00000004ff027e24 */ /* 0x000fe4000f8e00ff */
[----:B------:R-:W-:Y:S01]  /*ccd0*/  IMAD.U32 R3, RZ, RZ, UR5 ;  /* 0x00000005ff037e24 */ /* 0x000fe2000f8e00ff */
[----:B------:R-:W-:Y:S02]  /*cce0*/  ULDC.64 UR4, c[0x0][0x418] ;  /* 0x0001060000047ab9 */ /* 0x000fe40000000a00 */
[----:B------:R-:W-:Y:S02]  /*ccf0*/  UISETP.NE.U32.AND UP0, UPT, UR4, URZ, UPT ;  /* 0x0000003f0400728c */ /* 0x000fe4000bf05070 */
[----:B------:R0:W5:Y:S01]  /*cd00*/  @P0 LDG.E R29, desc[UR36][R2.64] ;  /* 0x00000024021d0981 */ /* 0x000162000c1e1900 */
[----:B------:R-:W-:Y:S01]  /*cd10*/  ULDC UR4, c[0x0][0x424] ;  /* 0x0001090000047ab9 */ /* 0x000fe20000000800 */
[----:B------:R-:W-:Y:S02]  /*cd20*/  UISETP.NE.AND.EX UP0, UPT, UR5, URZ, UPT, UP0 ;  /* 0x0000003f0500728c */ /* 0x000fe4000bf05300 */
[----:B------:R-:W-:-:S02]  /*cd30*/  ULOP3.LUT UR44, UR6, 0xffff, URZ, 0xc0, !UPT ;  /* 0x0000ffff062c7892 */ /* 0x000fc4000f8ec03f */
[----:B------:R-:W-:Y:S01]  /*cd40*/  USEL UR4, UR4, 0x1, UP0 ;  /* 0x0000000104047887 */ /* 0x000fe20008000000 */
[----:B------:R-:W-:-:S03]  /*cd50*/  UMOV UR38, URZ ;  /* 0x0000003f00267c82 */ /* 0x000fc60008000000 */
[----:B------:R-:W-:-:S04]  /*cd60*/  UIMAD UR41, UR4, UR41, URZ ;  /* 0x00000029042972a4 */ /* 0x000fc8000f8e023f */
[----:B------:R-:W-:Y:S02]  /*cd70*/  UISETP.GE.AND UP0, UPT, UR41, 0x1, UPT ;  /* 0x000000012900788c */ /* 0x000fe4000bf06270 */
[----:B------:R-:W-:-:S04]  /*cd80*/  UIADD3 UR4, UR41, 0x3f, URZ ;  /* 0x0000003f29047890 */ /* 0x000fc8000fffe03f */
[----:B------:R-:W-:Y:S01]  /*cd90*/  PLOP3.LUT P0, PT, PT, PT, UP0, 0x80, 0x0 ;  /* 0x000000000000781c */ /* 0x000fe20003f0f008 */
[----:B------:R-:W-:-:S04]  /*cda0*/  USHF.R.S32.HI UR5, URZ, 0x1f, UR4 ;  /* 0x0000001f3f057899 */ /* 0x000fc80008011404 */
[----:B------:R-:W-:-:S04]  /*cdb0*/  ULEA.HI UR5, UR5, UR4, URZ, 0x6 ;  /* 0x0000000405057291 */ /* 0x000fc8000f8f303f */
[----:B------:R-:W-:-:S04]  /*cdc0*/  USHF.R.S32.HI UR40, URZ, 0x6, UR5 ;  /* 0x000000063f287899 */ /* 0x000fc80008011405 */
[----:B0-----:R-:W-:Y:S08]  /*cdd0*/  @!P0 BRA `(.L_x_215) ;  /* 0x0000000000848947 */ /* 0x001ff00003800000 */
[----:B------:R-:W-:Y:S01]  /*cde0*/  USHF.R.U32.HI UR6, URZ, 0x10, UR6 ;  /* 0x000000103f067899 */ /* 0x000fe20008011606 */
[----:B------:R-:W-:-:S03]  /*cdf0*/  UMOV UR4, URZ ;  /* 0x0000003f00047c82 */ /* 0x000fc60008000000 */
        /* <DEDUP_REMOVED lines=11> */
[----:B0-----:R-:W-:Y:S01]  /*ceb0*/  VIADD R2, R0, 0xffffffe ;  /* 0x0ffffffe00027836 */ /* 0x001fe20000000000 */
[----:B------:R-:W-:-:S05]  /*cec0*/  IADD3 R0, RZ, -R4, RZ ;  /* 0x80000004ff007210 */ /* 0x000fca0007ffe0ff */
        /* <DEDUP_REMOVED lines=18> */
.L_x_215:
[----:B------:R-:W-:Y:S02]  /*cff0*/  UIMAD UR45, UR44, UR38, URZ ;  /* 0x000000262c2d72a4 */ /* 0x000fe4000f8e023f */
[----:B------:R-:W-:Y:S02]  /*d000*/  IMAD.U32 R3, RZ, RZ, UR38 ;  /* 0x00000026ff037e24 */ /* 0x000fe4000f8e00ff */
[----:B------:R-:W-:Y:S02]  /*d010*/  IMAD.MOV.U32 R8, RZ, RZ, RZ ;  /* 0x000000ffff087224 */ /* 0x000fe400078e00ff */
[----:B------:R-:W-:Y:S02]  /*d020*/  IMAD.MOV.U32 R4, RZ, RZ, 0x1 ;  /* 0x00000001ff047424 */ /* 0x000fe400078e00ff */
[----:B------:R-:W-:-:S05]  /*d030*/  IMAD.U32 R28, RZ, RZ, UR45 ;  /* 0x0000002dff1c7e24 */ /* 0x000fca000f8e00ff */
[----:B------:R-:W-:-:S04]  /*d040*/  VIADDMNMX R28, R28, R3, UR40, PT ;  /* 0x000000281c1c7e46 */ /* 0x000fc8000b800103 */
        /* <DEDUP_REMOVED lines=12> */
[----:B------:R-:W-:Y:S02]  /*d110*/  IMAD.U32 R4, RZ, RZ, UR4 ;  /* 0x00000004ff047e24 */ /* 0x000fe4000f8e00ff */
[----:B------:R-:W-:Y:S01]  /*d120*/  IMAD.U32 R5, RZ, RZ, UR5 ;  /* 0x00000005ff057e24 */ /* 0x000fe2000f8e00ff */
[----:B------:R-:W0:Y:S01]  /*d130*/  LDC.64 R2, c[0x4][R2] ;  /* 0x0100000002027b82 */ /* 0x000e220000000a00 */
[----:B------:R-:W-:Y:S01]  /*d140*/  ULDC.64 UR4, c[0x4][0x8] ;  /* 0x0100020000047ab9 */ /* 0x000fe20000000a00 */
[----:B------:R-:W-:Y:S01]  /*d150*/  IMAD.U32 R6, RZ, RZ, UR6 ;  /* 0x00000006ff067e24 */ /* 0x000fe2000f8e00ff */
[----:B------:R-:W-:Y:S01]  /*d160*/  MOV R11, UR5 ;  /* 0x00000005000b7c02 */ /* 0x000fe20008000f00 */
[----:B------:R-:W-:-:S02]  /*d170*/  IMAD.U32 R7, RZ, RZ, UR7 ;  /* 0x00000007ff077e24 */ /* 0x000fc4000f8e00ff */
[----:B------:R-:W-:Y:S02]  /*d180*/  IMAD.U32 R10, RZ, RZ, UR4 ;  /* 0x00000004ff0a7e24 */ /* 0x000fe4000f8e00ff */
[----:B------:R-:W-:Y:S02]  /*d190*/  IMAD.MOV.U32 R8, RZ, RZ, 0x70 ;  /* 0x00000070ff087424 */ /* 0x000fe400078e00ff */
[----:B------:R-:W-:Y:S02]  /*d1a0*/  IMAD.MOV.U32 R12, RZ, RZ, 0x1 ;  /* 0x00000001ff0c7424 */ /* 0x000fe400078e00ff */
[----:B------:R-:W-:-:S07]  /*d1b0*/  IMAD.MOV.U32 R13, RZ, RZ, RZ ;  /* 0x000000ffff0d7224 */ /* 0x000fce00078e00ff */
[----:B------:R-:W-:-:S07]  /*d1c0*/  LEPC R20, `(.L_x_216) ;  /* 0x000000001014794e */ /* 0x000fce0000000000 */
[----:B0----5:R-:W-:Y:S05]  /*d1d0*/  CALL.ABS.NOINC R2 ;  /* 0x0000000002007343 */ /* 0x021fea0003c00000 */
.L_x_216:
        /* <DEDUP_REMOVED lines=19> */
[----:B-1---5:R-:W-:Y:S05]  /*d310*/  CALL.ABS.NOINC R2 ;  /* 0x0000000002007343 */ /* 0x022fea0003c00000 */
.L_x_218:
[----:B------:R0:W1:Y:S01]  /*d320*/  LDC.64 R2, c[0x4][R16] ;  /* 0x0100000010027b82 */ /* 0x0000620000000a00 */
[----:B------:R-:W-:Y:S01]  /*d330*/  ULDC.64 UR4, c[0x4][0x90] ;  /* 0x0100240000047ab9 */ /* 0x000fe20000000a00 */
[----:B------:R-:W-:Y:S01]  /*d340*/  ULDC.64 UR6, c[0x4][0x98] ;  /* 0x0100260000067ab9 */ /* 0x000fe20000000a00 */
[----:B------:R-:W-:Y:S01]  /*d350*/  IMAD.U32 R4, RZ, RZ, UR4 ;  /* 0x00000004ff047e24 */ /* 0x000fe2000f8e00ff */
[----:B------:R-:W-:Y:S01]  /*d360*/  MOV R12, 0x1 ;  /* 0x00000001000c7802 */ /* 0x000fe20000000f00 */
[----:B------:R-:W-:Y:S01]  /*d370*/  IMAD.U32 R5, RZ, RZ, UR5 ;  /* 0x00000005ff057e24 */ /* 0x000fe2000f8e00ff */
[----:B------:R-:W-:Y:S01]  /*d380*/  ULDC.64 UR4, c[0x4][0x18] ;  /* 0x0100060000047ab9 */ /* 0x000fe20000000a00 */
[----:B------:R-:W-:Y:S02]  /*d390*/  IMAD.U32 R6, RZ, RZ, UR6 ;  /* 0x00000006ff067e24 */ /* 0x000fe4000f8e00ff */
[----:B------:R-:W-:Y:S02]  /*d3a0*/  IMAD.U32 R7, RZ, RZ, UR7 ;  /* 0x00000007ff077e24 */ /* 0x000fe4000f8e00ff */
[----:B------:R-:W-:-:S02]  /*d3b0*/  IMAD.U32 R10, RZ, RZ, UR4 ;  /* 0x00000004ff0a7e24 */ /* 0x000fc4000f8e00ff */
[----:B------:R-:W-:Y:S02]  /*d3c0*/  IMAD.U32 R11, RZ, RZ, UR5 ;  /* 0x00000005ff0b7e24 */ /* 0x000fe4000f8e00ff */
[----:B------:R-:W-:Y:S02]  /*d3d0*/  IMAD.MOV.U32 R8, RZ, RZ, 0x70 ;  /* 0x00000070ff087424 */ /* 0x000fe400078e00ff */
[----:B0-----:R-:W-:-:S07]  /*d3e0*/  IMAD.MOV.U32 R13, RZ, RZ, RZ ;  /* 0x000000ffff0d7224 */ /* 0x001fce00078e00ff */
[----:B------:R-:W-:-:S07]  /*d3f0*/  LEPC R20, `(.L_x_217) ;  /* 0x000000001014794e */ /* 0x000fce0000000000 */
[----:B-1----:R-:W-:Y:S05]  /*d400*/  CALL.ABS.NOINC R2 ;  /* 0x0000000002007343 */ /* 0x002fea0003c00000 */
.L_x_217:
[----:B------:R-:W-:Y:S01]  /*d410*/  ULDC.64 UR4, c[0x0][0xaf0] ;  /* 0x0002bc0000047ab9 */ /* 0x000fe20000000a00 */
[----:B------:R-:W-:Y:S01]  /*d420*/  IMAD.U32 R25, RZ, RZ, UR43 ;  /* 0x0000002bff197e24 */ /* 0x000fe2000f8e00ff */
[----:B------:R-:W-:Y:S01]  /*d430*/  UISETP.NE.U32.AND UP0, UPT, UR4, URZ, UPT ;  /* 0x0000003f0400728c */ /* 0x000fe2000bf05070 */
[----:B------:R-:W0:Y:S03]  /*d440*/  LDC R11, c[0x0][0x430] ;  /* 0x00010c00ff0b7b82 */ /* 0x000e260000000800 */
[----:B------:R-:W-:-:S06]  /*d450*/  UISETP.NE.AND.EX UP0, UPT, UR5, URZ, UPT, UP0 ;  /* 0x0000003f0500728c */ /* 0x000fcc000bf05300 */
[----:B------:R-:W-:-:S05]  /*d460*/  PLOP3.LUT P0, PT, PT, PT, UP0, 0x80, 0x0 ;  /* 0x000000000000781c */ /* 0x000fca0003f0f008 */
[----:B------:R-:W-:Y:S02]  /*d470*/  @UP0 ULDC.64 UR4, c[0x0][0xaf0] ;  /* 0x0002bc0000040ab9 */ /* 0x000fe40000000a00 */
[----:B------:R-:W-:-:S06]  /*d480*/  @UP0 UIMAD.WIDE UR4, UR43, 0x4, UR4 ;  /* 0x000000042b0408a5 */ /* 0x000fcc000f8e0204 */
[----:B------:R-:W-:Y:S01]  /*d490*/  IMAD.U32 R2, RZ, RZ, UR4 ;  /* 0x00000004ff027e24 */ /* 0x000fe2000f8e00ff */
[C---:B------:R-:W-:Y:S01]  /*d4a0*/  LOP3.LUT R6, R24.reuse, 0x7f, RZ, 0xc0, !PT ;  /* 0x0000007f18067812 */ /* 0x040fe200078ec0ff */
[----:B------:R-:W-:Y:S02]  /*d4b0*/  IMAD.U32 R3, RZ, RZ, UR5 ;  /* 0x00000005ff037e24 */ /* 0x000fe4000f8e00ff */
[----:B------:R-:W-:Y:S01]  /*d4c0*/  IMAD.SHL.U32 R0, R24, 0x10, RZ ;  /* 0x0000001018007824 */ /* 0x000fe200078e00ff */
[----:B------:R-:W-:Y:S01]  /*d4d0*/  LEA R18, R28, 0xffffffc0, 0x6 ;  /* 0xffffffc01c127811 */ /* 0x000fe200078e30ff */
[----:B------:R-:W-:Y:S01]  /*d4e0*/  ULDC UR4, c[0x0][0x320] ;  /* 0x0000c80000047ab9 */ /* 0x000fe20000000800 */
[----:B------:R1:W2:Y:S01]  /*d4f0*/  @P0 LDG.E R25, desc[UR36][R2.64] ;  /* 0x0000002402190981 */ /* 0x0002a2000c1e1900 */
[----:B------:R-:W-:Y:S02]  /*d500*/  SHF.R.U32.HI R5, RZ, 0x3, R6 ;  /* 0x00000003ff057819 */ /* 0x000fe40000011606 */
[----:B------:R-:W-:-:S02]  /*d510*/  LOP3.LUT R4, R0, 0x70, RZ, 0xc0, !PT ;  /* 0x0000007000047812 */ /* 0x000fc400078ec0ff */
[----:B0-----:R-:W-:Y:S02]  /*d520*/  ISETP.NE.AND P1, PT, R11, 0x1, PT ;  /* 0x000000010b00780c */ /* 0x001fe40003f25270 */
[----:B------:R-:W-:Y:S02]  /*d530*/  LOP3.LUT R31, R4, R5, RZ, 0xfc, !PT ;  /* 0x00000005041f7212 */ /* 0x000fe400078efcff */
[----:B------:R-:W-:-:S03]  /*d540*/  LOP3.LUT R16, R16, 0xffffefff, RZ, 0xc0, !PT ;  /* 0xffffefff10107812 */ /* 0x000fc600078ec0ff */
[----:B------:R-:W-:-:S04]  /*d550*/  IMAD.IADD R4, R31, 0x1, R18 ;  /* 0x000000011f047824 */ /* 0x000fc800078e0212 */
[C---:B-----5:R-:W-:Y:S01]  /*d560*/  IMAD.IADD R10, R4.reuse, 0x1, R29 ;  /* 0x00000001040a7824 */ /* 0x060fe200078e021d */
[----:B------:R-:W-:Y:S01]  /*d570*/  ISETP.GE.AND P0, PT, R4, UR41, PT ;  /* 0x0000002904007c0c */ /* 0x000fe2000bf06270 */
[----:B------:R-:W0:Y:S01]  /*d580*/  @P1 LDC R0, c[0x0][0x434] ;  /* 0x00010d00ff001b82 */ /* 0x000e220000000800 */
[----:B------:R-:W-:Y:S01]  /*d590*/  @P1 LOP3.LUT R16, R16, 0x1000, RZ, 0xfc, !PT ;  /* 0x0000100010101812 */ /* 0x000fe200078efcff */
[----:B------:R-:W-:Y:S01]  /*d5a0*/  IMAD.MOV.U32 R7, RZ, RZ, R10 ;  /* 0x000000ffff077224 */ /* 0x000fe200078e000a */
[----:B------:R-:W-:-:S05]  /*d5b0*/  ISETP.GT.U32.OR P0, PT, R31, 0x3f, P0 ;  /* 0x0000003f1f00780c */ /* 0x000fca0000704470 */
[----:B-1----:R-:W1:Y:S08]  /*d5c0*/  @P1 LDC R3, c[0x0][0x438] ;  /* 0x00010e00ff031b82 */ /* 0x002e700000000800 */
[----:B------:R-:W3:Y:S08]  /*d5d0*/  @!P0 LDC.64 R8, c[0x0][0x428] ;  /* 0x00010a00ff088b82 */ /* 0x000ef00000000a00 */
[----:B------:R-:W4:Y:S01]  /*d5e0*/  @!P0 LDC.64 R4, c[0x0][0x418] ;  /* 0x00010600ff048b82 */ /* 0x000f220000000a00 */
[----:B0-----:R-:W-:-:S05]  /*d5f0*/  @P1 IMAD.HI.U32 R0, R10, R0, RZ ;  /* 0x000000000a001227 */ /* 0x001fca00078e00ff */
[----:B-1----:R-:W-:-:S04]  /*d600*/  @P1 SHF.R.U32.HI R7, RZ, R3, R0 ;  /* 0x00000003ff071219 */ /* 0x002fc80000011600 */
[--C-:B------:R-:W-:Y:S01]  /*d610*/  @!P0 SHF.R.S32.HI R3, RZ, 0x1f, R7.reuse ;  /* 0x0000001fff038819 */ /* 0x100fe20000011407 */
[----:B------:R-:W-:Y:S01]  /*d620*/  @!P0 IMAD.MOV.U32 R2, RZ, RZ, R7 ;  /* 0x000000ffff028224 */ /* 0x000fe200078e0007 */
[----:B--2---:R-:W-:-:S03]  /*d630*/  SHF.R.S32.HI R32, RZ, 0x1f, R25 ;  /* 0x0000001fff207819 */ /* 0x004fc60000011419 */
[----:B---3--:R-:W-:-:S04]  /*d640*/  @!P0 IMAD.WIDE.U32 R2, R25, R8, R2 ;  /* 0x0000000819028225 */ /* 0x008fc800078e0002 */
[----:B------:R-:W-:Y:S01]  /*d650*/  @!P0 IMAD R0, R32, R8, RZ ;  /* 0x0000000820008224 */ /* 0x000fe200078e02ff */
[----:B----4-:R-:W-:-:S03]  /*d660*/  @!P0 LEA R4, P1, R2, R4, 0x2 ;  /* 0x0000000402048211 */ /* 0x010fc600078210ff */
[----:B------:R-:W-:-:S05]  /*d670*/  @!P0 IMAD R9, R25, R9, R0 ;  /* 0x0000000919098224 */ /* 0x000fca00078e0200 */
[----:B------:R-:W-:-:S04]  /*d680*/  @!P0 IADD3 R0, R3, R9, RZ ;  /* 0x0000000903008210 */ /* 0x000fc80007ffe0ff */
[----:B------:R-:W-:-:S05]  /*d690*/  @!P0 LEA.HI.X R5, R2, R5, R0, 0x2, P1 ;  /* 0x0000000502058211 */ /* 0x000fca00008f1400 */
[----:B------:R0:W2:Y:S01]  /*d6a0*/  @!P0 LDG.E R3, desc[UR36][R4.64] ;  /* 0x0000002404038981 */ /* 0x0000a2000c1e1900 */
[----:B------:R-:W-:Y:S02]  /*d6b0*/  CS2R R26, SRZ ;  /* 0x00000000001a7805 */ /* 0x000fe4000001ff00 */
[----:B------:R-:W-:Y:S01]  /*d6c0*/  LOP3.LUT R16, R16, 0xffffffdf, RZ, 0xc0, !PT ;  /* 0xffffffdf10107812 */ /* 0x000fe200078ec0ff */
[----:B------:R-:W-:-:S04]  /*d6d0*/  IMAD.MOV R19, RZ, RZ, -R7 ;  /* 0x000000ffff137224 */ /* 0x000fc800078e0a07 */
[----:B------:R-:W-:Y:S02]  /*d6e0*/  IMAD R19, R11, R19, R10 ;  /* 0x000000130b137224 */ /* 0x000fe400078e020a */
[----:B0-----:R-:W-:-:S05]  /*d6f0*/  IMAD.SHL.U32 R5, R24, 0x8, RZ ;  /* 0x0000000818057824 */ /* 0x001fca00078e00ff */
[----:B------:R-:W-:-:S04]  /*d700*/  LOP3.LUT R22, R5, 0x38, RZ, 0xc0, !PT ;  /* 0x0000003805167812 */ /* 0x000fc800078ec0ff */
[C---:B------:R-:W-:Y:S02]  /*d710*/  LOP3.LUT R0, R22.reuse, 0x40, RZ, 0xfc, !PT ;  /* 0x0000004016007812 */ /* 0x040fe400078efcff */
[----:B------:R-:W-:Y:S02]  /*d720*/  LOP3.LUT R2, R22, 0x80, RZ, 0xfc, !PT ;  /* 0x0000008016027812 */ /* 0x000fe400078efcff */
[----:B------:R-:W-:Y:S02]  /*d730*/  ISETP.GE.AND P2, PT, R0, UR4, PT ;  /* 0x0000000400007c0c */ /* 0x000fe4000bf46270 */
[----:B------:R-:W-:Y:S02]  /*d740*/  ISETP.GE.AND P1, PT, R2, UR4, PT ;  /* 0x0000000402007c0c */ /* 0x000fe4000bf26270 */
[----:B------:R-:W-:Y:S02]  /*d750*/  SEL R0, RZ, 0xffffffff, P2 ;  /* 0xffffffffff007807 */ /* 0x000fe40001000000 */
[----:B------:R-:W-:-:S02]  /*d760*/  LOP3.LUT R2, R22, 0xc0, RZ, 0xfc, !PT ;  /* 0x000000c016027812 */ /* 0x000fc400078efcff */
[C---:B------:R-:W-:Y:S02]  /*d770*/  LOP3.LUT R35, R22.reuse, 0x100, RZ, 0xfc, !PT ;  /* 0x0000010016237812 */ /* 0x040fe400078efcff */
[C---:B------:R-:W-:Y:S02]  /*d780*/  LOP3.LUT R34, R22.reuse, 0x140, RZ, 0xfc, !PT ;  /* 0x0000014016227812 */ /* 0x040fe400078efcff */
[----:B------:R-:W-:Y:S02]  /*d790*/  LOP3.LUT R4, R22, 0x180, RZ, 0xfc, !PT ;  /* 0x0000018016047812 */ /* 0x000fe400078efcff */
[----:B------:R-:W-:Y:S02]  /*d7a0*/  @P2 LOP3.LUT R16, R16, 0x20, RZ, 0xfc, !PT ;  /* 0x0000002010102812 */ /* 0x000fe400078efcff */
[----:B------:R-:W-:Y:S02]  /*d7b0*/  ISETP.GE.AND P2, PT, R35, UR4, PT ;  /* 0x0000000423007c0c */ /* 0x000fe4000bf46270 */
[----:B------:R-:W-:-:S02]  /*d7c0*/  LOP3.LUT R16, R16, 0xfffffdff, RZ, 0xc0, !PT ;  /* 0xfffffdff10107812 */ /* 0x000fc400078ec0ff */
[C---:B------:R-:W-:Y:S02]  /*d7d0*/  LOP3.LUT R37, R22.reuse, 0x1c0, RZ, 0xfc, !PT ;  /* 0x000001c016257812 */ /* 0x040fe400078efcff */
[--C-:B--2---:R-:W-:Y:S01]  /*d7e0*/  @!P0 SHF.R.S32.HI R27, RZ, 0x1f, R3.reuse ;  /* 0x0000001fff1b8819 */ /* 0x104fe20000011403 */
[----:B------:R-:W-:Y:S01]  /*d7f0*/  @!P0 IMAD.MOV.U32 R26, RZ, RZ, R3 ;  /* 0x000000ffff1a8224 */ /* 0x000fe200078e0003 */
[----:B------:R-:W-:Y:S01]  /*d800*/  ISETP.GE.AND P0, PT, R22, UR4, PT ;  /* 0x0000000416007c0c */ /* 0x000fe2000bf06270 */
[----:B------:R-:W-:-:S03]  /*d810*/  IMAD.SHL.U32 R3, R0, 0x2, RZ ;  /* 0x0000000200037824 */ /* 0x000fc600078e00ff */
[----:B------:R-:W-:-:S04]  /*d820*/  SEL R0, RZ, 0x1, P0 ;  /* 0x00000001ff007807 */ /* 0x000fc80000000000 */
[----:B------:R-:W-:Y:S02]  /*d830*/  LOP3.LUT R0, R3, 0x2, R0, 0xe2, !PT ;  /* 0x0000000203007812 */ /* 0x000fe400078ee200 */
[----:B------:R-:W-:-:S03]  /*d840*/  SEL R3, RZ, 0x4, P1 ;  /* 0x00000004ff037807 */ /* 0x000fc60000800000 */
[----:B------:R-:W-:Y:S02]  /*d850*/  @P0 LOP3.LUT R16, R16, 0x200, RZ, 0xfc, !PT ;  /* 0x0000020010100812 */ /* 0x000fe400078efcff */
[----:B------:R-:W-:Y:S02]  /*d860*/  ISETP.GE.AND P0, PT, R2, UR4, PT ;  /* 0x0000000402007c0c */ /* 0x000fe4000bf06270 */
[----:B------:R-:W-:Y:S02]  /*d870*/  LOP3.LUT R16, R16, 0xffffffef, RZ, 0xc0, !PT ;  /* 0xffffffef10107812 */ /* 0x000fe400078ec0ff */
[----:B------:R-:W-:Y:S02]  /*d880*/  SEL R2, RZ, 0x8, P0 ;  /* 0x00000008ff027807 */ /* 0x000fe40000000000 */
[----:B------:R-:W-:Y:S02]  /*d890*/  @P1 LOP3.LUT R16, R16, 0x10, RZ, 0xfc, !PT ;  /* 0x0000001010101812 */ /* 0x000fe400078efcff */
[----:B------:R-:W-:-:S02]  /*d8a0*/  ISETP.GE.AND P1, PT, R34, UR4, PT ;  /* 0x0000000422007c0c */ /* 0x000fc4000bf26270 */
[----:B------:R-:W-:Y:S02]  /*d8b0*/  LOP3.LUT R16, R16, 0xfffffff7, RZ, 0xc0, !PT ;  /* 0xfffffff710107812 */ /* 0x000fe400078ec0ff */
[----:B------:R-:W-:Y:S02]  /*d8c0*/  LOP3.LUT R2, R2, R0, R3, 0xfe, !PT ;  /* 0x0000000002027212 */ /* 0x000fe400078efe03 */
[----:B------:R-:W-:Y:S02]  /*d8d0*/  @P0 LOP3.LUT R16, R16, 0x8, RZ, 0xfc, !PT ;  /* 0x0000000810100812 */ /* 0x000fe400078efcff */
[----:B------:R-:W-:Y:S02]  /*d8e0*/  ISETP.GE.AND P0, PT, R4, UR4, PT ;  /* 0x0000000404007c0c */ /* 0x000fe4000bf06270 */
[----:B------:R-:W-:Y:S02]  /*d8f0*/  LOP3.LUT R16, R16, 0xfffffffb, RZ, 0xc0, !PT ;  /* 0xfffffffb10107812 */ /* 0x000fe400078ec0ff */
[----:B------:R-:W-:-:S02]  /*d900*/  SEL R33, RZ, 0x40, P0 ;  /* 0x00000040ff217807 */ /* 0x000fc40000000000 */
[----:B------:R-:W-:Y:S02]  /*d910*/  @P2 LOP3.LUT R16, R16, 0x4, RZ, 0xfc, !PT ;  /* 0x0000000410102812 */ /* 0x000fe400078efcff */
[----:B------:R-:W-:Y:S01]  /*d920*/  ISETP.GE.AND P0, PT, R37, UR4, PT ;  /* 0x0000000425007c0c */ /* 0x000fe2000bf06270 */
[----:B------:R-:W-:Y:S01]  /*d930*/  UMOV UR4, 0xffffffff ;  /* 0xffffffff00047882 */ /* 0x000fe20000000000 */
[----:B------:R-:W-:Y:S02]  /*d940*/  SEL R3, RZ, 0x10, P2 ;  /* 0x00000010ff037807 */ /* 0x000fe40001000000 */
[----:B------:R-:W-:Y:S02]  /*d950*/  LOP3.LUT R16, R16, 0xfffffffd, RZ, 0xc0, !PT ;  /* 0xfffffffd10107812 */ /* 0x000fe400078ec0ff */
[----:B------:R-:W-:Y:S02]  /*d960*/  SEL R4, RZ, 0x20, P1 ;  /* 0x00000020ff047807 */ /* 0x000fe40000800000 */
[----:B------:R-:W-:-:S02]  /*d970*/  SEL R0, RZ, 0x80, P0 ;  /* 0x00000080ff007807 */ /* 0x000fc40000000000 */
[----:B------:R-:W-:Y:S02]  /*d980*/  @P1 LOP3.LUT R16, R16, 0x2, RZ, 0xfc, !PT ;  /* 0x0000000210101812 */ /* 0x000fe400078efcff */
[----:B------:R-:W-:Y:S01]  /*d990*/  LOP3.LUT R2, R4, R2, R3, 0xfe, !PT ;  /* 0x0000000204027212 */ /* 0x000fe200078efe03 */
[----:B------:R-:W-:Y:S06]  /*d9a0*/  BRA.DIV UR4, `(.L_x_219) ;  /* 0x0000003a04107947 */ /* 0x000fec000b800000 */
.L_x_265:
[----:B------:R-:W2:Y:S01]  /*d9b0*/  LDL R3, [R1] ;  /* 0x0000000001037983 */ /* 0x000ea20000100800 */
[----:B------:R-:W-:Y:S01]  /*d9c0*/  LOP3.LUT R33, R2, R33, RZ, 0xfc, !PT ;  /* 0x0000002102217212 */ /* 0x000fe200078efcff */
[----:B------:R-:W-:Y:S01]  /*d9d0*/  IMAD.U32 R23, RZ, RZ, UR39 ;  /* 0x00000027ff177e24 */ /* 0x000fe2000f8e00ff */
[----:B------:R-:W-:Y:S02]  /*d9e0*/  ISETP.GT.U32.AND P1, PT, R31, 0x3f, PT ;  /* 0x0000003f1f00780c */ /* 0x000fe40003f24070 */
[----:B------:R-:W-:Y:S02]  /*d9f0*/  LOP3.LUT R16, R16, 0xfffffbff, RZ, 0xc0, !PT ;  /* 0xfffffbff10107812 */ /* 0x000fe400078ec0ff */
[----:B------:R-:W-:Y:S02]  /*da00*/  SHF.R.S32.HI R23, RZ, 0x1f, R23 ;  /* 0x0000001fff177819 */ /* 0x000fe40000011417 */
[----:B------:R-:W-:Y:S02]  /*da10*/  LOP3.LUT R17, R33, R0, RZ, 0xfc, !PT ;  /* 0x0000000021117212 */ /* 0x000fe400078efcff */
[----:B--2---:R-:W-:-:S13]  /*da20*/  R2UR UR4, R3 ;  /* 0x00000000030472ca */ /* 0x004fda00000e0000 */
[----:B------:R-:W-:-:S06]  /*da30*/  ULOP3.LUT UR4, UR4, 0x2, URZ, 0xfc, !UPT ;  /* 0x0000000204047892 */ /* 0x000fcc000f8efc3f */
[----:B------:R-:W-:-:S05]  /*da40*/  IMAD.U32 R2, RZ, RZ, UR4 ;  /* 0x00000004ff027e24 */ /* 0x000fca000f8e00ff */
[----:B------:R-:W-:-:S13]  /*da50*/  ISETP.NE.AND P0, PT, R2, 0x3, PT ;  /* 0x000000030200780c */ /* 0x000fda0003f05270 */
[----:B------:R-:W-:-:S04]  /*da60*/  @P0 LOP3.LUT R16, R16, 0x400, RZ, 0xfc, !PT ;  /* 0x0000040010100812 */ /* 0x000fc800078efcff */
[----:B------:R-:W-:-:S04]  /*da70*/  LOP3.LUT R16, R16, 0xffffbfff, RZ, 0xc0, !PT ;  /* 0xffffbfff10107812 */ /* 0x000fc800078ec0ff */
[----:B------:R-:W-:Y:S01]  /*da80*/  @P1 LOP3.LUT R16, R16, 0x4000, RZ, 0xfc, !PT ;  /* 0x0000400010101812 */ /* 0x000fe200078efcff */
[----:B------:R-:W-:Y:S06]  /*da90*/  @!P0 BRA `(.L_x_220) ;  /* 0x0000000000048947 */ /* 0x000fec0003800000 */
[----:B------:R-:W-:Y:S01]  /*daa0*/  BPT.TRAP 0x1 ;  /* 0x000000040000795c */ /* 0x000fe20000300000 */
.L_x_220:
[----:B------:R-:W-:-:S05]  /*dab0*/  IMAD.MOV.U32 R0, RZ, RZ, 0x1 ;  /* 0x00000001ff007424 */ /* 0x000fca00078e00ff */
[----:B------:R-:W-:-:S04]  /*dac0*/  SHF.L.U32 R0, R0, 0x1f, RZ ;  /* 0x0000001f00007819 */ /* 0x000fc800000006ff */
[----:B------:R-:W0:Y:S02]  /*dad0*/  SYNCS.PHASECHK.TRANS64.TRYWAIT P0, [UR42+0x38840], R0 ;  /* 0x03884000ff0075a7 */ /* 0x000e24000800016a */
[----:B0-----:R-:W-:Y:S05]  /*dae0*/  @!P0 BRA `(.L_x_221) ;  /* 0x0000003400e08947 */ /* 0x001fea0003800000 */
.L_x_266:
[----:B------:R-:W-:Y:S01]  /*daf0*/  SHF.R.S32.HI R30, RZ, 0x1f, R19 ;  /* 0x0000001fff1e7819 */ /* 0x000fe20000011413 */
[----:B------:R-:W-:Y:S01]  /*db00*/  ULDC.64 UR4, c[0x0][0x300] ;  /* 0x0000c00000047ab9 */ /* 0x000fe20000000a00 */
[----:B------:R-:W-:Y:S01]  /*db10*/  R2UR UR6, R23 ;  /* 0x00000000170672ca */ /* 0x000fe200000e0000 */
[----:B0-----:R-:W-:Y:S01]  /*db20*/  IMAD.WIDE.U32 R2, R19, UR4, RZ ;  /* 0x0000000413027c25 */ /* 0x001fe2000f8e00ff */
[----:B------:R-:W-:Y:S02]  /*db30*/  SHF.R.U32.HI R8, RZ, 0x3, R6 ;  /* 0x00000003ff087819 */ /* 0x000fe40000011606 */
[----:B------:R-:W-:Y:S01]  /*db40*/  LOP3.LUT R16, R16, 0xfffffffe, RZ, 0xc0, !PT ;  /* 0xfffffffe10107812 */ /* 0x000fe200078ec0ff */
[----:B------:R-:W-:Y:S01]  /*db50*/  IMAD R0, R30, UR4, RZ ;  /* 0x000000041e007c24 */ /* 0x000fe2000f8e02ff */
[----:B------:R-:W-:-:S03]  /*db60*/  IADD3 R18, -R8, UR41, -R18 ;  /* 0x0000002908127c10 */ /* 0x000fc6000fffe912 */
[----:B------:R-:W-:Y:S01]  /*db70*/  IMAD R7, R19, UR5, R0 ;  /* 0x0000000513077c24 */ /* 0x000fe2000f8e0200 */
[----:B------:R-:W-:-:S03]  /*db80*/  ULDC.64 UR4, c[0x0][0x310] ;  /* 0x0000c40000047ab9 */ /* 0x000fc60000000a00 */
[----:B------:R-:W-:Y:S02]  /*db90*/  IMAD.IADD R3, R3, 0x1, R7 ;  /* 0x0000000103037824 */ /* 0x000fe400078e0207 */
[----:B------:R-:W-:Y:S02]  /*dba0*/  IMAD R7, R27, UR4, RZ ;  /* 0x000000041b077c24 */ /* 0x000fe4000f8e02ff */
[----:B------:R-:W-:-:S04]  /*dbb0*/  IMAD.WIDE.U32 R2, R26, UR4, R2 ;  /* 0x000000041a027c25 */ /* 0x000fc8000f8e0002 */
[----:B------:R-:W-:Y:S01]  /*dbc0*/  IMAD R7, R26, UR5, R7 ;  /* 0x000000051a077c24 */ /* 0x000fe2000f8e0207 */
[----:B------:R-:W-:-:S03]  /*dbd0*/  ULDC.64 UR4, c[0x0][0x308] ;  /* 0x0000c20000047ab9 */ /* 0x000fc60000000a00 */
[----:B------:R-:W-:Y:S01]  /*dbe0*/  IMAD.IADD R3, R3, 0x1, R7 ;  /* 0x0000000103037824 */ /* 0x000fe200078e0207 */
[----:B------:R-:W-:Y:S01]  /*dbf0*/  MOV R7, UR4 ;  /* 0x0000000400077c02 */ /* 0x000fe20008000f00 */
[----:B------:R-:W-:-:S03]  /*dc00*/  UIMAD UR4, UR6, UR4, URZ ;  /* 0x00000004060472a4 */ /* 0x000fc6000f8e023f */
[----:B------:R-:W-:Y:S01]  /*dc10*/  ULDC.64 UR6, c[0x0][0x2e8] ;  /* 0x0000ba0000067ab9 */ /* 0x000fe20000000a00 */
[----:B------:R-:W-:Y:S02]  /*dc20*/  UIMAD UR4, UR39, UR5, UR4 ;  /* 0x00000005270472a4 */ /* 0x000fe4000f8e0204 */
[----:B------:R-:W-:Y:S01]  /*dc30*/  IMAD.WIDE.U32 R2, R7, UR39, R2 ;  /* 0x0000002707027c25 */ /* 0x000fe2000f8e0002 */
[----:B------:R-:W-:-:S03]  /*dc40*/  UMOV UR5, 0xffffffff ;  /* 0xffffffff00057882 */ /* 0x000fc60000000000 */
[----:B------:R-:W-:Y:S01]  /*dc50*/  VIADD R3, R3, UR4 ;  /* 0x0000000403037c36 */ /* 0x000fe20008000000 */
[----:B------:R-:W-:Y:S01]  /*dc60*/  LEA R0, P0, R2, UR6, 0x1 ;  /* 0x0000000602007c11 */ /* 0x000fe2000f8008ff */
[----:B------:R-:W-:Y:S02]  /*dc70*/  ULDC UR4, c[0x0][0x2f4] ;  /* 0x0000bd0000047ab9 */ /* 0x000fe40000000800 */
[----:B------:R-:W-:Y:S02]  /*dc80*/  ISETP.GE.AND P2, PT, R22, UR4, PT ;  /* 0x0000000416007c0c */ /* 0x000fe4000bf46270 */
[----:B------:R-:W-:Y:S02]  /*dc90*/  LEA.HI.X R4, R2, UR7, R3, 0x1, P0 ;  /* 0x0000000702047c11 */ /* 0x000fe400080f0c03 */
[----:B------:R-:W-:Y:S02]  /*dca0*/  LOP3.LUT R2, R5, 0x1c0, RZ, 0xc0, !PT ;  /* 0x000001c005027812 */ /* 0x000fe400078ec0ff */
[----:B------:R-:W-:-:S02]  /*dcb0*/  ISETP.GE.AND P0, PT, R18, 0x1, PT ;  /* 0x000000011200780c */ /* 0x000fc40003f06270 */
[----:B------:R-:W-:-:S04]  /*dcc0*/  LOP3.LUT R5, R2, 0x38, R5, 0xf8, !PT ;  /* 0x0000003802057812 */ /* 0x000fc800078ef805 */
[----:B------:R-:W-:Y:S01]  /*dcd0*/  LOP3.LUT R5, R5, 0x38, R24, 0x78, !PT ;  /* 0x0000003805057812 */ /* 0x000fe200078e7818 */
[----:B------:R-:W-:Y:S01]  /*dce0*/  IMAD.SHL.U32 R24, R6, 0x8, RZ ;  /* 0x0000000806187824 */ /* 0x000fe200078e00ff */
[----:B------:R-:W-:-:S04]  /*dcf0*/  @P2 LOP3.LUT R16, R16, 0x1, RZ, 0xfc, !PT ;  /* 0x0000000110102812 */ /* 0x000fc800078efcff */
[----:B------:R-:W-:Y:S01]  /*dd00*/  LOP3.LUT R24, R5, 0x200, R24, 0xf8, !PT ;  /* 0x0000020005187812 */ /* 0x000fe200078ef818 */
[----:B------:R-:W-:Y:S06]  /*dd10*/  BRA.DIV UR5, `(.L_x_222) ;  /* 0x00000036056c7947 */ /* 0x000fec000b800000 */
[----:B------:R-:W0:Y:S01]  /*dd20*/  SHFL.IDX PT, R14, R0, RZ, 0x181f ;  /* 0x00181fff000e7589 */ /* 0x000e2200000e0000 */
[----:B------:R-:W-:-:S03]  /*dd30*/  @P0 LEA R7, R24, UR42, 0x1 ;  /* 0x0000002a18070c11 */ /* 0x000fc6000f8e08ff */
[----:B------:R-:W1:Y:S04]  /*dd40*/  SHFL.IDX PT, R2, R4, RZ, 0x181f ;  /* 0x00181fff04027589 */ /* 0x000e6800000e0000 */
[----:B------:R-:W-:Y:S01]  /*dd50*/  SHFL.IDX PT, R5, R4, 0x1, 0x181f ;  /* 0x00381f0004057f89 */ /* 0x000fe200000e0000 */
[----:B0-----:R-:W-:-:S05]  /*dd60*/  @P0 LEA R14, P1, R22, R14, 0x1 ;  /* 0x0000000e160e0211 */ /* 0x001fca00078208ff */
[----:B-1----:R-:W-:Y:S02]  /*dd70*/  @P0 IMAD.X R3, RZ, RZ, R2, P1 ;  /* 0x000000ffff030224 */ /* 0x002fe400008e0602 */
[----:B------:R-:W-:Y:S02]  /*dd80*/  @P0 IMAD.MOV.U32 R2, RZ, RZ, R14 ;  /* 0x000000ffff020224 */ /* 0x000fe400078e000e */
        /* <DEDUP_REMOVED lines=9> */
[----:B------:R-:W-:-:S03]  /*de20*/  ISETP.GE.AND P0, PT, R18, 0x21, PT ;  /* 0x000000211200780c */ /* 0x000fc60003f06270 */
[----:B------:R-:W2:Y:S10]  /*de30*/  SHFL.IDX PT, R4, R4, 0x3, 0x181f ;  /* 0x00781f0004047f89 */ /* 0x000eb400000e0000 */
[----:B0-----:R-:W-:-:S02]  /*de40*/  @P0 LEA R2, P1, R22, R14, 0x1 ;  /* 0x0000000e16020211 */ /* 0x001fc400078208ff */
[----:B------:R0:W3:Y:S03]  /*de50*/  SHFL.IDX PT, R14, R0, 0x3, 0x181f ;  /* 0x00781f00000e7f89 */ /* 0x0000e600000e0000 */
[----:B-1----:R-:W-:Y:S01]  /*de60*/  @P0 IMAD.X R3, RZ, RZ, R5, P1 ;  /* 0x000000ffff030224 */ /* 0x002fe200008e0605 */
[----:B------:R-:W-:-:S05]  /*de70*/  @P0 LEA R5, R24, UR42, 0x1 ;  /* 0x0000002a18050c11 */ /* 0x000fca000f8e08ff */
[----:B------:R0:W-:Y:S02]  /*de80*/  @P0 LDGSTS.E.BYPASS.LTC128B.128 [R5+0x23400], desc[UR36][R2.64], !P2 ;  /* 0x2340000002050fae */ /* 0x0001e4000d101d64 */
.L_x_276:
[----:B------:R-:W-:-:S13]  /*de90*/  ISETP.GE.AND P0, PT, R18, 0x31, PT ;  /* 0x000000311200780c */ /* 0x000fda0003f06270 */
[----:B0--3--:R-:W-:Y:S02]  /*dea0*/  @P0 LEA R2, P1, R22, R14, 0x1 ;  /* 0x0000000e16020211 */ /* 0x009fe400078208ff */
[----:B------:R-:W-:-:S03]  /*deb0*/  @P0 LEA R5, R24, UR42, 0x1 ;  /* 0x0000002a18050c11 */ /* 0x000fc6000f8e08ff */
[----:B--2---:R-:W-:-:S05]  /*dec0*/  @P0 IMAD.X R3, RZ, RZ, R4, P1 ;  /* 0x000000ffff030224 */ /* 0x004fca00008e0604 */
        /* <DEDUP_REMOVED lines=8> */
[----:B------:R-:W-:-:S13]  /*df50*/  LOP3.LUT P2, RZ, R16, 0x400, RZ, 0xc0, !PT ;  /* 0x0000040010ff7812 */ /* 0x000fda000784c0ff */
[----:B0-----:R-:W-:Y:S05]  /*df60*/  @!P2 BRA `(.L_x_223) ;  /* 0x000000000004a947 */ /* 0x001fea0003800000 */
[----:B------:R-:W-:Y:S01]  /*df70*/  BPT.TRAP 0x1 ;  /* 0x000000040000795c */ /* 0x000fe20000300000 */
.L_x_223:
[----:B------:R-:W-:Y:S01]  /*df80*/  SYNCS.ARRIVE.TRANS64.A1T0 RZ, [UR42+0x38830], RZ ;  /* 0x038830ffffff79a7 */ /* 0x000fe2000810002a */
[----:B------:R-:W-:Y:S05]  /*df90*/  WARPSYNC.ALL ;  /* 0x0000000000007948 */ /* 0x000fea0003800000 */
[----:B------:R-:W-:Y:S01]  /*dfa0*/  UIADD3 UR4, UR42, 0x20400, URZ ;  /* 0x000204002a047890 */ /* 0x000fe2000fffe03f */
[----:B------:R-:W-:Y:S01]  /*dfb0*/  BAR.SYNC.DEFER_BLOCKING 0x8, 0x100 ;  /* 0x0204000000007b1d */ /* 0x000fe20000010000 */
[----:B------:R-:W-:Y:S02]  /*dfc0*/  USHF.R.S32.HI UR46, URZ, 0x1f, UR43 ;  /* 0x0000001f3f2e7899 */ /* 0x000fe4000801142b */
[----:B------:R-:W-:-:S06]  /*dfd0*/  ULOP3.LUT UP0, URZ, UR4, 0x3ff, URZ, 0xc0, !UPT ;  /* 0x000003ff043f7892 */ /* 0x000fcc000f80c03f */
        /* <DEDUP_REMOVED lines=9> */
[----:B------:R-:W-:Y:S02]  /*e070*/  IMAD.U32 R5, RZ, RZ, UR5 ;  /* 0x00000005ff057e24 */ /* 0x000fe4000f8e00ff */
[----:B------:R-:W-:Y:S02]  /*e080*/  IMAD.U32 R7, RZ, RZ, UR7 ;  /* 0x00000007ff077e24 */ /* 0x000fe4000f8e00ff */
[----:B------:R-:W-:-:S02]  /*e090*/  IMAD.U32 R10, RZ, RZ, UR8 ;  /* 0x00000008ff0a7e24 */ /* 0x000fc4000f8e00ff */
[----:B------:R-:W-:Y:S02]  /*e0a0*/  IMAD.U32 R11, RZ, RZ, UR9 ;  /* 0x00000009ff0b7e24 */ /* 0x000fe4000f8e00ff */
[----:B------:R-:W-:Y:S02]  /*e0b0*/  IMAD.MOV.U32 R8, RZ, RZ, 0x70 ;  /* 0x00000070ff087424 */ /* 0x000fe400078e00ff */
[----:B------:R-:W-:Y:S02]  /*e0c0*/  IMAD.MOV.U32 R12, RZ, RZ, 0x1 ;  /* 0x00000001ff0c7424 */ /* 0x000fe400078e00ff */
[----:B------:R-:W-:-:S07]  /*e0d0*/  IMAD.MOV.U32 R13, RZ, RZ, RZ ;  /* 0x000000ffff0d7224 */ /* 0x000fce00078e00ff */
[----:B------:R-:W-:-:S07]  /*e0e0*/  LEPC R20, `(.L_x_224) ;  /* 0x000000001014794e */ /* 0x000fce0000000000 */
[----:B0-----:R-:W-:Y:S05]  /*e0f0*/  CALL.ABS.NOINC R2 ;  /* 0x0000000002007343 */ /* 0x001fea0003c00000 */
.L_x_224:
[----:B------:R-:W0:Y:S01]  /*e100*/  LDC R8, c[0x0][0x448] ;  /* 0x00011200ff087b82 */ /* 0x000e220000000800 */
[----:B------:R-:W1:Y:S01]  /*e110*/  S2R R20, SR_CTAID.X ;  /* 0x0000000000147919 */ /* 0x000e620000002500 */
[----:B------:R-:W-:Y:S01]  /*e120*/  R2UR UR6, R23 ;  /* 0x00000000170672ca */ /* 0x000fe200000e0000 */
[----:B------:R-:W-:Y:S01]  /*e130*/  ULDC.64 UR8, c[0x0][0x2d8] ;  /* 0x0000b60000087ab9 */ /* 0x000fe20000000a00 */
[----:B------:R-:W-:Y:S01]  /*e140*/  LOP3.LUT R16, R16, 0xfffff7ff, RZ, 0xc0, !PT ;  /* 0xfffff7ff10107812 */ /* 0x000fe200078ec0ff */
[----:B------:R-:W-:Y:S01]  /*e150*/  UIMAD.WIDE.U32 UR4, UR39, UR8, URZ ;  /* 0x00000008270472a5 */ /* 0x000fe2000f8e003f */
[----:B------:R-:W2:Y:S09]  /*e160*/  S2R R21, SR_TID.X ;  /* 0x0000000000157919 */ /* 0x000eb20000002100 */
[----:B------:R-:W-:-:S04]  /*e170*/  UIMAD UR6, UR6, UR8, URZ ;  /* 0x00000008060672a4 */ /* 0x000fc8000f8e023f */
[----:B------:R-:W-:-:S03]  /*e180*/  UIMAD UR6, UR39, UR9, UR6 ;  /* 0x00000009270672a4 */ /* 0x000fc6000f8e0206 */
[----:B------:R-:W-:Y:S01]  /*e190*/  ULDC.64 UR8, c[0x0][0x2e0] ;  /* 0x0000b80000087ab9 */ /* 0x000fe20000000a00 */
[----:B------:R-:W-:Y:S01]  /*e1a0*/  UIADD3 UR5, UR5, UR6, URZ ;  /* 0x0000000605057290 */ /* 0x000fe2000fffe03f */
[----:B0-----:R-:W-:Y:S01]  /*e1b0*/  ISETP.NE.AND P0, PT, R8, 0x1, PT ;  /* 0x000000010800780c */ /* 0x001fe20003f05270 */
[----:B------:R-:W-:Y:S02]  /*e1c0*/  UIMAD UR6, UR46, UR8, URZ ;  /* 0x000000082e0672a4 */ /* 0x000fe4000f8e023f */
[----:B------:R-:W-:Y:S02]  /*e1d0*/  UIMAD.WIDE.U32 UR4, UR43, UR8, UR4 ;  /* 0x000000082b0472a5 */ /* 0x000fe4000f8e0004 */
[----:B------:R-:W-:Y:S01]  /*e1e0*/  UIMAD UR6, UR43, UR9, UR6 ;  /* 0x000000092b0672a4 */ /* 0x000fe2000f8e0206 */
[----:B-1----:R-:W-:-:S03]  /*e1f0*/  IMAD R36, R20, 0x40, R31 ;  /* 0x0000004014247824 */ /* 0x002fc600078e021f */
[----:B------:R-:W-:Y:S01]  /*e200*/  UIADD3 UR6, UR5, UR6, URZ ;  /* 0x0000000605067290 */ /* 0x000fe2000fffe03f */
[----:B------:R-:W-:-:S03]  /*e210*/  MOV R4, UR4 ;  /* 0x0000000400047c02 */ /* 0x000fc60008000f00 */
[----:B------:R-:W0:Y:S01]  /*e220*/  @P0 LDC R3, c[0x0][0x44c] ;  /* 0x00011300ff030b82 */ /* 0x000e220000000800 */
[----:B------:R-:W-:Y:S01]  /*e230*/  IMAD.MOV.U32 R6, RZ, RZ, R36 ;  /* 0x000000ffff067224 */ /* 0x000fe200078e0024 */
[----:B------:R-:W-:Y:S01]  /*e240*/  @P0 LOP3.LUT R16, R16, 0x800, RZ, 0xfc, !PT ;  /* 0x0000080010100812 */ /* 0x000fe200078efcff */
[----:B------:R-:W-:Y:S01]  /*e250*/  IMAD.MOV.U32 R2, RZ, RZ, R4 ;  /* 0x000000ffff027224 */ /* 0x000fe200078e0004 */
[----:B--2---:R-:W-:-:S04]  /*e260*/  LOP3.LUT R21, R21, 0x7f, RZ, 0xc0, !PT ;  /* 0x0000007f15157812 */ /* 0x004fc800078ec0ff */
[----:B------:R-:W1:Y:S01]  /*e270*/  @P0 LDC R5, c[0x0][0x450] ;  /* 0x00011400ff050b82 */ /* 0x000e620000000800 */
[----:B------:R-:W-:Y:S01]  /*e280*/  SHF.R.U32.HI R21, RZ, 0x3, R21 ;  /* 0x00000003ff157819 */ /* 0x000fe20000011615 */
[----:B0-----:R-:W-:-:S04]  /*e290*/  @P0 IMAD.HI.U32 R0, R36, R3, RZ ;  /* 0x0000000324000227 */ /* 0x001fc800078e00ff */
[----:B------:R-:W-:Y:S01]  /*e2a0*/  IMAD.U32 R3, RZ, RZ, UR6 ;  /* 0x00000006ff037e24 */ /* 0x000fe2000f8e00ff */
[----:B-1----:R-:W-:Y:S01]  /*e2b0*/  @P0 SHF.R.U32.HI R6, RZ, R5, R0 ;  /* 0x00000005ff060219 */ /* 0x002fe20000011600 */
[----:B------:R-:W-:Y:S01]  /*e2c0*/  IMAD.U32 R5, RZ, RZ, UR5 ;  /* 0x00000005ff057e24 */ /* 0x000fe2000f8e00ff */
[----:B------:R-:W-:Y:S02]  /*e2d0*/  ULDC.64 UR4, c[0x0][0x2d0] ;  /* 0x0000b40000047ab9 */ /* 0x000fe40000000a00 */
[--C-:B------:R-:W-:Y:S01]  /*e2e0*/  SHF.R.S32.HI R0, RZ, 0x1f, R6.reuse ;  /* 0x0000001fff007819 */ /* 0x100fe20000011406 */
[----:B------:R-:W-:Y:S02]  /*e2f0*/  IMAD.MOV R7, RZ, RZ, -R6 ;  /* 0x000000ffff077224 */ /* 0x000fe400078e0a06 */
[----:B------:R-:W-:-:S04]  /*e300*/  IMAD.WIDE.U32 R2, R6, UR4, R2 ;  /* 0x0000000406027c25 */ /* 0x000fc8000f8e0002 */
[----:B------:R-:W-:Y:S02]  /*e310*/  IMAD R5, R0, UR4, RZ ;  /* 0x0000000400057c24 */ /* 0x000fe4000f8e02ff */
[----:B------:R-:W-:Y:S02]  /*e320*/  IMAD R0, R8, R7, R36 ;  /* 0x0000000708007224 */ /* 0x000fe400078e0224 */
[----:B------:R-:W-:Y:S01]  /*e330*/  IMAD R4, R6, UR5, R5 ;  /* 0x0000000506047c24 */ /* 0x000fe2000f8e0205 */
[----:B------:R-:W-:Y:S02]  /*e340*/  ULDC.64 UR4, c[0x0][0x2c8] ;  /* 0x0000b20000047ab9 */ /* 0x000fe40000000a00 */
[----:B------:R-:W-:Y:S01]  /*e350*/  SHF.R.S32.HI R5, RZ, 0x1f, R0 ;  /* 0x0000001fff057819 */ /* 0x000fe20000011400 */
[----:B------:R-:W-:-:S04]  /*e360*/  IMAD.IADD R3, R3, 0x1, R4 ;  /* 0x0000000103037824 */ /* 0x000fc800078e0204 */
[----:B------:R-:W-:Y:S02]  /*e370*/  IMAD R5, R5, UR4, RZ ;  /* 0x0000000405057c24 */ /* 0x000fe4000f8e02ff */
[----:B------:R-:W-:-:S04]  /*e380*/  IMAD.WIDE.U32 R2, R0, UR4, R2 ;  /* 0x0000000400027c25 */ /* 0x000fc8000f8e0002 */
[----:B------:R-:W-:Y:S01]  /*e390*/  IMAD R5, R0, UR5, R5 ;  /* 0x0000000500057c24 */ /* 0x000fe2000f8e0205 */
[----:B------:R-:W-:Y:S02]  /*e3a0*/  ULDC.64 UR4, c[0x0][0x280] ;  /* 0x0000a00000047ab9 */ /* 0x000fe40000000a00 */
[----:B------:R-:W-:Y:S01]  /*e3b0*/  LEA R0, P0, R2, UR4, 0x1 ;  /* 0x0000000402007c11 */ /* 0x000fe2000f8008ff */
[----:B------:R-:W-:Y:S01]  /*e3c0*/  IMAD.IADD R3, R3, 0x1, R5 ;  /* 0x0000000103037824 */ /* 0x000fe200078e0205 */
[----:B------:R-:W-:-:S04]  /*e3d0*/  ULDC UR4, c[0x0][0x2b8] ;  /* 0x0000ae0000047ab9 */ /* 0x000fc80000000800 */
[----:B------:R-:W-:Y:S01]  /*e3e0*/  LEA.HI.X R4, R2, UR5, R3, 0x1, P0 ;  /* 0x0000000502047c11 */ /* 0x000fe200080f0c03 */
[----:B------:R-:W-:Y:S01]  /*e3f0*/  UMOV UR5, 0xffffffff ;  /* 0xffffffff00057882 */ /* 0x000fe20000000000 */
[----:B------:R-:W-:Y:S02]  /*e400*/  ISETP.GE.AND P0, PT, R22, UR4, PT ;  /* 0x0000000416007c0c */ /* 0x000fe4000bf06270 */
[----:B------:R-:W-:Y:S11]  /*e410*/  BRA.DIV UR5, `(.L_x_225) ;  /* 0x0000003205cc7947 */ /* 0x000ff6000b800000 */
[----:B------:R-:W0:Y:S01]  /*e420*/  LDC R3, c[0x0][0x448] ;  /* 0x00011200ff037b82 */ /* 0x000e220000000800 */
[----:B------:R-:W1:Y:S01]  /*e430*/  SHFL.IDX PT, R14, R0, RZ, 0x181f ;  /* 0x00181fff000e7589 */ /* 0x000e6200000e0000 */
[----:B------:R-:W-:Y:S01]  /*e440*/  ULDC UR4, c[0x0][0x288] ;  /* 0x0000a20000047ab9 */ /* 0x000fe20000000800 */
[----:B------:R-:W-:Y:S01]  /*e450*/  IMAD R6, R20, 0x40, R21 ;  /* 0x0000004014067824 */ /* 0x000fe200078e0215 */
[----:B------:R-:W-:Y:S01]  /*e460*/  LOP3.LUT R16, R16, 0xfffffeff, RZ, 0xc0, !PT ;  /* 0xfffffeff10107812 */ /* 0x000fe200078ec0ff */
[----:B------:R-:W2:Y:S02]  /*e470*/  SHFL.IDX PT, R2, R4, RZ, 0x181f ;  /* 0x00181fff04027589 */ /* 0x000ea400000e0000 */
[----:B------:R-:W-:Y:S02]  /*e480*/  VIADD R8, R6, 0x10 ;  /* 0x0000001006087836 */ /* 0x000fe40000000000 */
[----:B------:R-:W3:Y:S04]  /*e490*/  SHFL.IDX PT, R7, R0, 0x1, 0x181f ;  /* 0x00381f0000077f89 */ /* 0x000ee800000e0000 */
[----:B------:R-:W4:Y:S01]  /*e4a0*/  SHFL.IDX PT, R9, R4, 0x1, 0x181f ;  /* 0x00381f0004097f89 */ /* 0x000f2200000e0000 */
[----:B0-----:R-:W-:-:S05]  /*e4b0*/  IMAD R5, R3, UR4, RZ ;  /* 0x0000000403057c24 */ /* 0x001fca000f8e02ff */
[-C--:B------:R-:W-:Y:S02]  /*e4c0*/  ISETP.GE.AND P2, PT, R6, R5.reuse, PT ;  /* 0x000000050600720c */ /* 0x080fe40003f46270 */
[----:B------:R-:W-:-:S11]  /*e4d0*/  ISETP.GE.AND P3, PT, R8, R5, PT ;  /* 0x000000050800720c */ /* 0x000fd60003f66270 */
[----:B-1----:R-:W-:Y:S02]  /*e4e0*/  @!P2 LEA R3, P1, R22, R14, 0x1 ;  /* 0x0000000e1603a211 */ /* 0x002fe400078208ff */
[----:B------:R-:W-:Y:S01]  /*e4f0*/  @!P2 LEA R8, R24, UR42, 0x1 ;  /* 0x0000002a1808ac11 */ /* 0x000fe2000f8e08ff */
[----:B------:R-:W-:Y:S01]  /*e500*/  SHFL.IDX PT, R14, R0, 0x3, 0x181f ;  /* 0x00781f00000e7f89 */ /* 0x000fe200000e0000 */
[----:B------:R-:W-:Y:S01]  /*e510*/  @P2 LOP3.LUT R16, R16, 0x100, RZ, 0xfc, !PT ;  /* 0x0000010010102812 */ /* 0x000fe200078efcff */
[----:B--2---:R-:W-:Y:S01]  /*e520*/  @!P2 IMAD.X R2, RZ, RZ, R2, P1 ;  /* 0x000000ffff02a224 */ /* 0x004fe200008e0602 */
[----:B---3--:R-:W-:Y:S02]  /*e530*/  @!P3 LEA R7, P1, R22, R7, 0x1 ;  /* 0x000000071607b211 */ /* 0x008fe400078208ff */
[----:B------:R-:W-:Y:S02]  /*e540*/  @!P3 LEA R10, R24, UR42, 0x1 ;  /* 0x0000002a180abc11 */ /* 0x000fe4000f8e08ff */
[----:B------:R-:W-:Y:S01]  /*e550*/  @!P2 LOP3.LUT R3, R3, R2, RZ, 0x3c, !PT ;  /* 0x000000020303a212 */ /* 0x000fe200078e3cff */
[----:B----4-:R-:W-:Y:S01]  /*e560*/  @!P3 IMAD.X R9, RZ, RZ, R9, P1 ;  /* 0x000000ffff09b224 */ /* 0x010fe200008e0609 */
[----:B------:R-:W-:-:S02]  /*e570*/  LOP3.LUT R16, R16, 0xffffff7f, RZ, 0xc0, !PT ;  /* 0xffffff7f10107812 */ /* 0x000fc400078ec0ff */
[C---:B------:R-:W-:Y:S02]  /*e580*/  @!P2 LOP3.LUT R2, R3.reuse, R2, RZ, 0x3c, !PT ;  /* 0x000000020302a212 */ /* 0x040fe400078e3cff */
[----:B------:R-:W-:Y:S02]  /*e590*/  @P3 LOP3.LUT R16, R16, 0x80, RZ, 0xfc, !PT ;  /* 0x0000008010103812 */ /* 0x000fe400078efcff */
[----:B------:R-:W-:Y:S02]  /*e5a0*/  @!P2 LOP3.LUT R3, R3, R2, RZ, 0x3c, !PT ;  /* 0x000000020303a212 */ /* 0x000fe400078e3cff */
[----:B------:R-:W-:-:S03]  /*e5b0*/  LOP3.LUT R16, R16, 0xffffffbf, RZ, 0xc0, !PT ;  /* 0xffffffbf10107812 */ /* 0x000fc600078ec0ff */
[----:B------:R0:W-:Y:S04]  /*e5c0*/  @!P2 LDGSTS.E.BYPASS.LTC128B.128 [R8+0x20400], desc[UR36][R2.64], !P0 ;  /* 0x204000000208afae */ /* 0x0001e8000c101d64 */
[----:B0-----:R-:W0:Y:S01]  /*e5d0*/  SHFL.IDX PT, R8, R0, 0x2, 0x181f ;  /* 0x00581f0000087f89 */ /* 0x001e2200000e0000 */
[----:B------:R-:W-:-:S03]  /*e5e0*/  IADD3 R3, R6, 0x20, RZ ;  /* 0x0000002006037810 */ /* 0x000fc60007ffe0ff */
[----:B------:R-:W1:Y:S01]  /*e5f0*/  SHFL.IDX PT, R2, R4, 0x2, 0x181f ;  /* 0x00581f0004027f89 */ /* 0x000e6200000e0000 */
[----:B------:R-:W-:Y:S01]  /*e600*/  ISETP.GE.AND P2, PT, R3, R5, PT ;  /* 0x000000050300720c */ /* 0x000fe20003f46270 */
[----:B------:R-:W-:Y:S02]  /*e610*/  @!P3 IMAD.MOV.U32 R3, RZ, RZ, R9 ;  /* 0x000000ffff03b224 */ /* 0x000fe400078e0009 */
[----:B------:R-:W2:Y:S10]  /*e620*/  SHFL.IDX PT, R4, R4, 0x3, 0x181f ;  /* 0x00781f0004047f89 */ /* 0x000eb400000e0000 */
[----:B------:R-:W-:-:S02]  /*e630*/  @P2 LOP3.LUT R16, R16, 0x40, RZ, 0xfc, !PT ;  /* 0x0000004010102812 */ /* 0x000fc400078efcff */
[----:B0-----:R-:W-:-:S05]  /*e640*/  @!P2 LEA R8, P1, R22, R8, 0x1 ;  /* 0x000000081608a211 */ /* 0x001fca00078208ff */
[----:B-1----:R-:W-:Y:S02]  /*e650*/  @!P2 IMAD.X R11, RZ, RZ, R2, P1 ;  /* 0x000000ffff0ba224 */ /* 0x002fe400008e0602 */
[----:B------:R-:W-:Y:S01]  /*e660*/  @!P3 IMAD.MOV.U32 R2, RZ, RZ, R7 ;  /* 0x000000ffff02b224 */ /* 0x000fe200078e0007 */
[----:B------:R-:W-:-:S04]  /*e670*/  @!P2 LEA R7, R24, UR42, 0x1 ;  /* 0x0000002a1807ac11 */ /* 0x000fc8000f8e08ff */
[----:B------:R0:W-:Y:S02]  /*e680*/  @!P3 LDGSTS.E.BYPASS.LTC128B.128 [R10+0x20c00], desc[UR36][R2.64], !P0 ;  /* 0x20c00000020abfae */ /* 0x0001e4000c101d64 */
[----:B0-----:R-:W-:Y:S02]  /*e690*/  @!P2 IMAD.MOV.U32 R2, RZ, RZ, R8 ;  /* 0x000000ffff02a224 */ /* 0x001fe400078e0008 */
[----:B------:R-:W-:-:S05]  /*e6a0*/  @!P2 IMAD.MOV.U32 R3, RZ, RZ, R11 ;  /* 0x000000ffff03a224 */ /* 0x000fca00078e000b */
[----:B--2---:R0:W-:Y:S02]  /*e6b0*/  @!P2 LDGSTS.E.BYPASS.LTC128B.128 [R7+0x21400], desc[UR36][R2.64], !P0 ;  /* 0x214000000207afae */ /* 0x0041e4000c101d64 */
.L_x_285:
[----:B------:R-:W-:Y:S01]  /*e6c0*/  VIADD R6, R6, 0x30 ;  /* 0x0000003006067836 */ /* 0x000fe20000000000 */
[----:B------:R-:W-:-:S04]  /*e6d0*/  LOP3.LUT R16, R16, 0xffffdfff, RZ, 0xc0, !PT ;  /* 0xffffdfff10107812 */ /* 0x000fc800078ec0ff */
[----:B------:R-:W-:-:S13]  /*e6e0*/  ISETP.GE.AND P2, PT, R6, R5, PT ;  /* 0x000000050600720c */ /* 0x000fda0003f46270 */
[----:B0-----:R-:W-:Y:S02]  /*e6f0*/  @!P2 LEA R2, P1, R22, R14, 0x1 ;  /* 0x0000000e1602a211 */ /* 0x001fe400078208ff */
[----:B------:R-:W-:Y:S02]  /*e700*/  @!P2 LEA R5, R24, UR42, 0x1 ;  /* 0x0000002a1805ac11 */ /* 0x000fe4000f8e08ff */
[----:B------:R-:W-:Y:S01]  /*e710*/  @P2 LOP3.LUT R16, R16, 0x2000, RZ, 0xfc, !PT ;  /* 0x0000200010102812 */ /* 0x000fe200078efcff */
[----:B------:R-:W-:-:S05]  /*e720*/  @!P2 IMAD.X R3, RZ, RZ, R4, P1 ;  /* 0x000000ffff03a224 */ /* 0x000fca00008e0604 */
        /* <DEDUP_REMOVED lines=8> */
[----:B------:R-:W-:Y:S02]  /*e7b0*/  UIADD3 UR4, UR42, 0x26400, URZ ;  /* 0x000264002a047890 */ /* 0x000fe4000fffe03f */
[----:B------:R-:W-:Y:S02]  /*e7c0*/  SYNCS.ARRIVE.TRANS64.A1T0 RZ, [UR42+0x38800], RZ ;  /* 0x038800ffffff79a7 */ /* 0x000fe4000810002a */
[----:B------:R-:W-:-:S06]  /*e7d0*/  ULOP3.LUT UP0, URZ, UR4, 0x3ff, URZ, 0xc0, !UPT ;  /* 0x000003ff043f7892 */ /* 0x000fcc000f80c03f */
[----:B------:R-:W-:-:S13]  /*e7e0*/  PLOP3.LUT P0, PT, PT, PT, UP0, 0x80, 0x0 ;  /* 0x000000000000781c */ /* 0x000fda0003f0f008 */
[----:B0-----:R-:W-:Y:S05]  /*e7f0*/  @!P0 BRA `(.L_x_226) ;  /* 0x0000000000408947 */ /* 0x001fea0003800000 */
        /* <DEDUP_REMOVED lines=16> */
.L_x_226:
[----:B------:R-:W0:Y:S01]  /*e900*/  LDC R2, c[0x0][0x448] ;  /* 0x00011200ff027b82 */ /* 0x000e220000000800 */
[----:B------:R-:W-:Y:S01]  /*e910*/  R2UR UR6, R23 ;  /* 0x00000000170672ca */ /* 0x000fe200000e0000 */
[----:B------:R-:W-:Y:S01]  /*e920*/  ULDC.64 UR8, c[0x0][0x3d8] ;  /* 0x0000f60000087ab9 */ /* 0x000fe20000000a00 */
[----:B------:R-:W-:Y:S01]  /*e930*/  ULDC UR7, c[0x0][0x448] ;  /* 0x0001120000077ab9 */ /* 0x000fe20000000800 */
[----:B------:R-:W-:Y:S01]  /*e940*/  UIMAD.WIDE.U32 UR4, UR39, UR8, URZ ;  /* 0x00000008270472a5 */ /* 0x000fe2000f8e003f */
[C---:B------:R-:W-:Y:S02]  /*e950*/  LOP3.LUT R10, R22.reuse, 0x80, RZ, 0xfc, !PT ;  /* 0x00000080160a7812 */ /* 0x040fe400078efcff */
[C---:B------:R-:W-:Y:S02]  /*e960*/  LOP3.LUT R8, R22.reuse, 0x40, RZ, 0xfc, !PT ;  /* 0x0000004016087812 */ /* 0x040fe400078efcff */
[----:B------:R-:W-:Y:S02]  /*e970*/  LOP3.LUT R6, R22, 0x180, RZ, 0xfc, !PT ;  /* 0x0000018016067812 */ /* 0x000fe400078efcff */
[----:B------:R-:W-:-:S03]  /*e980*/  LOP3.LUT R16, R16, 0xfffff7ff, RZ, 0xc0, !PT ;  /* 0xfffff7ff10107812 */ /* 0x000fc600078ec0ff */
[----:B------:R-:W-:-:S04]  /*e990*/  UIMAD UR6, UR6, UR8, URZ ;  /* 0x00000008060672a4 */ /* 0x000fc8000f8e023f */
[----:B------:R-:W-:-:S03]  /*e9a0*/  UIMAD UR6, UR39, UR9, UR6 ;  /* 0x00000009270672a4 */ /* 0x000fc6000f8e0206 */
[----:B------:R-:W-:Y:S01]  /*e9b0*/  ULDC.64 UR8, c[0x0][0x3e0] ;  /* 0x0000f80000087ab9 */ /* 0x000fe20000000a00 */
[----:B------:R-:W-:Y:S01]  /*e9c0*/  UIADD3 UR5, UR5, UR6, URZ ;  /* 0x0000000605057290 */ /* 0x000fe2000fffe03f */
[----:B0-----:R-:W-:Y:S01]  /*e9d0*/  ISETP.NE.AND P6, PT, R2, 0x1, PT ;  /* 0x000000010200780c */ /* 0x001fe20003fc5270 */
[----:B------:R-:W-:Y:S01]  /*e9e0*/  IMAD.MOV.U32 R2, RZ, RZ, R36 ;  /* 0x000000ffff027224 */ /* 0x000fe200078e0024 */
[----:B------:R-:W-:Y:S02]  /*e9f0*/  UIMAD UR6, UR46, UR8, URZ ;  /* 0x000000082e0672a4 */ /* 0x000fe4000f8e023f */
[----:B------:R-:W-:Y:S02]  /*ea00*/  UIMAD.WIDE.U32 UR4, UR43, UR8, UR4 ;  /* 0x000000082b0472a5 */ /* 0x000fe4000f8e0004 */
[----:B------:R-:W-:-:S03]  /*ea10*/  UIMAD UR6, UR43, UR9, UR6 ;  /* 0x000000092b0672a4 */ /* 0x000fc6000f8e0206 */
[----:B------:R-:W-:Y:S01]  /*ea20*/  ULDC.64 UR8, c[0x0][0x3d0] ;  /* 0x0000f40000087ab9 */ /* 0x000fe20000000a00 */
[----:B------:R-:W-:Y:S01]  /*ea30*/  UIADD3 UR5, UR5, UR6, URZ ;  /* 0x0000000605057290 */ /* 0x000fe2000fffe03f */
[----:B------:R-:W-:Y:S02]  /*ea40*/  IMAD.U32 R9, RZ, RZ, UR8 ;  /* 0x00000008ff097e24 */ /* 0x000fe4000f8e00ff */
[----:B------:R-:W0:Y:S08]  /*ea50*/  @P6 LDC R3, c[0x0][0x44c] ;  /* 0x00011300ff036b82 */ /* 0x000e300000000800 */
[----:B------:R-:W1:Y:S01]  /*ea60*/  @P6 LDC R0, c[0x0][0x450] ;  /* 0x00011400ff006b82 */ /* 0x000e620000000800 */
[----:B0-----:R-:W-:-:S05]  /*ea70*/  @P6 IMAD.HI.U32 R3, R36, R3, RZ ;  /* 0x0000000324036227 */ /* 0x001fca00078e00ff */
[----:B-1----:R-:W-:-:S04]  /*ea80*/  @P6 SHF.R.U32.HI R2, RZ, R0, R3 ;  /* 0x00000000ff026219 */ /* 0x002fc80000011603 */
[--C-:B------:R-:W-:Y:S01]  /*ea90*/  SHF.R.S32.HI R0, RZ, 0x1f, R2.reuse ;  /* 0x0000001fff007819 */ /* 0x100fe20000011402 */
[----:B------:R-:W-:-:S04]  /*eaa0*/  IMAD.MOV R5, RZ, RZ, -R2 ;  /* 0x000000ffff057224 */ /* 0x000fc800078e0a02 */
[----:B------:R-:W-:Y:S02]  /*eab0*/  IMAD R3, R0, UR8, RZ ;  /* 0x0000000800037c24 */ /* 0x000fe4000f8e02ff */
[----:B------:R-:W-:Y:S02]  /*eac0*/  IMAD R5, R5, UR7, R36 ;  /* 0x0000000705057c24 */ /* 0x000fe4000f8e0224 */
[C---:B------:R-:W-:Y:S02]  /*ead0*/  IMAD R7, R2.reuse, UR9, R3 ;  /* 0x0000000902077c24 */ /* 0x040fe4000f8e0203 */
[----:B------:R-:W-:Y:S01]  /*eae0*/  IMAD.WIDE.U32 R2, R2, R9, UR4 ;  /* 0x0000000402027e25 */ /* 0x000fe2000f8e0009 */
[----:B------:R-:W-:Y:S01]  /*eaf0*/  SHF.R.S32.HI R0, RZ, 0x1f, R5 ;  /* 0x0000001fff007819 */ /* 0x000fe20000011405 */
[----:B------:R-:W-:-:S03]  /*eb00*/  ULDC.64 UR4, c[0x0][0x3c8] ;  /* 0x0000f20000047ab9 */ /* 0x000fc60000000a00 */
[----:B------:R-:W-:Y:S01]  /*eb10*/  IADD3 R3, R3, R7, RZ ;  /* 0x0000000703037210 */ /* 0x000fe20007ffe0ff */
[----:B------:R-:W-:Y:S02]  /*eb20*/  IMAD R0, R0, UR4, RZ ;  /* 0x0000000400007c24 */ /* 0x000fe4000f8e02ff */
[----:B------:R-:W-:-:S04]  /*eb30*/  IMAD.WIDE.U32 R2, R5, UR4, R2 ;  /* 0x0000000405027c25 */ /* 0x000fc8000f8e0002 */
[----:B------:R-:W-:Y:S01]  /*eb40*/  IMAD R7, R5, UR5, R0 ;  /* 0x0000000505077c24 */ /* 0x000fe2000f8e0200 */
[----:B------:R-:W-:Y:S02]  /*eb50*/  ULDC.64 UR4, c[0x0][0x390] ;  /* 0x0000e40000047ab9 */ /* 0x000fe40000000a00 */
[----:B------:R-:W-:Y:S01]  /*eb60*/  LEA R0, P0, R2, UR4, 0x1 ;  /* 0x0000000402007c11 */ /* 0x000fe2000f8008ff */
[----:B------:R-:W-:Y:S01]  /*eb70*/  ULDC UR4, c[0x0][0x3b8] ;  /* 0x0000ee0000047ab9 */ /* 0x000fe20000000800 */
[----:B------:R-:W-:Y:S01]  /*eb80*/  IMAD.IADD R3, R3, 0x1, R7 ;  /* 0x0000000103037824 */ /* 0x000fe200078e0207 */
[----:B------:R-:W-:Y:S02]  /*eb90*/  ISETP.GE.AND P1, PT, R22, UR4, PT ;  /* 0x0000000416007c0c */ /* 0x000fe4000bf26270 */
[----:B------:R-:W-:Y:S02]  /*eba0*/  ISETP.GE.AND P4, PT, R10, UR4, PT ;  /* 0x000000040a007c0c */ /* 0x000fe4000bf86270 */
[----:B------:R-:W-:-:S02]  /*ebb0*/  ISETP.GE.AND P5, PT, R8, UR4, PT ;  /* 0x0000000408007c0c */ /* 0x000fc4000bfa6270 */
[----:B------:R-:W-:Y:S02]  /*ebc0*/  LOP3.LUT R8, R22, 0xc0, RZ, 0xfc, !PT ;  /* 0x000000c016087812 */ /* 0x000fe400078efcff */
[----:B------:R-:W-:Y:S02]  /*ebd0*/  LEA.HI.X R4, R2, UR5, R3, 0x1, P0 ;  /* 0x0000000502047c11 */ /* 0x000fe400080f0c03 */
[----:B------:R-:W-:Y:S02]  /*ebe0*/  SEL R2, RZ, 0x1, P1 ;  /* 0x00000001ff027807 */ /* 0x000fe40000800000 */
[----:B------:R-:W-:Y:S02]  /*ebf0*/  SEL R3, RZ, 0x4, P4 ;  /* 0x00000004ff037807 */ /* 0x000fe40002000000 */
[----:B------:R-:W-:Y:S02]  /*ec00*/  SEL R7, RZ, 0x2, P5 ;  /* 0x00000002ff077807 */ /* 0x000fe40002800000 */
[----:B------:R-:W-:-:S02]  /*ec10*/  ISETP.GE.AND P2, PT, R35, UR4, PT ;  /* 0x0000000423007c0c */ /* 0x000fc4000bf46270 */
[----:B------:R-:W-:Y:S02]  /*ec20*/  ISETP.GE.AND P3, PT, R8, UR4, PT ;  /* 0x0000000408007c0c */ /* 0x000fe4000bf66270 */
[----:B------:R-:W-:Y:S02]  /*ec30*/  IADD3 R7, R3, R7, R2 ;  /* 0x0000000703077210 */ /* 0x000fe40007ffe002 */
[----:B------:R-:W-:Y:S02]  /*ec40*/  ISETP.GE.AND P0, PT, R6, UR4, PT ;  /* 0x0000000406007c0c */ /* 0x000fe4000bf06270 */
[----:B------:R-:W-:Y:S02]  /*ec50*/  @P1 LOP3.LUT R16, R16, 0x800, RZ, 0xfc, !PT ;  /* 0x0000080010101812 */ /* 0x000fe400078efcff */
[----:B------:R-:W-:Y:S02]  /*ec60*/  SEL R2, RZ, 0x10, P2 ;  /* 0x00000010ff027807 */ /* 0x000fe40001000000 */
[----:B------:R-:W-:-:S02]  /*ec70*/  SEL R3, RZ, 0x8, P3 ;  /* 0x00000008ff037807 */ /* 0x000fc40001800000 */
[----:B------:R-:W-:Y:S02]  /*ec80*/  ISETP.GE.AND P1, PT, R34, UR4, PT ;  /* 0x0000000422007c0c */ /* 0x000fe4000bf26270 */
[----:B------:R-:W-:Y:S02]  /*ec90*/  SEL R5, RZ, 0x40, P0 ;  /* 0x00000040ff057807 */ /* 0x000fe40000000000 */
[----:B------:R-:W-:Y:S02]  /*eca0*/  IADD3 R3, R2, R7, R3 ;  /* 0x0000000702037210 */ /* 0x000fe40007ffe003 */
[----:B------:R-:W-:Y:S01]  /*ecb0*/  ISETP.GE.AND P0, PT, R37, UR4, PT ;  /* 0x0000000425007c0c */ /* 0x000fe2000bf06270 */
[----:B------:R-:W-:Y:S01]  /*ecc0*/  UMOV UR4, 0xffffffff ;  /* 0xffffffff00047882 */ /* 0x000fe20000000000 */
[----:B------:R-:W-:Y:S02]  /*ecd0*/  SEL R2, RZ, 0x20, P1 ;  /* 0x00000020ff027807 */ /* 0x000fe40000800000 */
[----:B------:R-:W-:-:S02]  /*ece0*/  SEL R6, RZ, 0x80, P0 ;  /* 0x00000080ff067807 */ /* 0x000fc40000000000 */
[----:B------:R-:W-:-:S05]  /*ecf0*/  IADD3 R5, R5, R3, R2 ;  /* 0x0000000305057210 */ /* 0x000fca0007ffe002 */
[----:B------:R-:W-:Y:S01]  /*ed00*/  IMAD.IADD R6, R5, 0x1, R6 ;  /* 0x0000000105067824 */ /* 0x000fe200078e0206 */
[----:B------:R-:W-:Y:S06]  /*ed10*/  BRA.DIV UR4, `(.L_x_227) ;  /* 0x0000002e04ec7947 */ /* 0x000fec000b800000 */
[----:B------:R-:W0:Y:S01]  /*ed20*/  SHFL.IDX PT, R14, R0, RZ, 0x181f ;  /* 0x00181fff000e7589 */ /* 0x000e2200000e0000 */
[----:B------:R-:W-:Y:S02]  /*ed30*/  LOP3.LUT P6, RZ, R16, 0x100, RZ, 0xc0, !PT ;  /* 0x0000010010ff7812 */ /* 0x000fe400078cc0ff */
[----:B------:R-:W-:Y:S01]  /*ed40*/  P2R R8, PR, RZ, 0x20 ;  /* 0x00000020ff087803 */ /* 0x000fe20000000000 */
[----:B------:R-:W1:Y:S10]  /*ed50*/  SHFL.IDX PT, R2, R4, RZ, 0x181f ;  /* 0x00181fff04027589 */ /* 0x000e7400000e0000 */
[----:B------:R-:W-:-:S02]  /*ed60*/  @!P6 LEA R7, R24, UR42, 0x1 ;  /* 0x0000002a1807ec11 */ /* 0x000fc4000f8e08ff */
[----:B0-----:R-:W-:-:S05]  /*ed70*/  @!P6 LEA R14, P0, R22, R14, 0x1 ;  /* 0x0000000e160ee211 */ /* 0x001fca00078008ff */
[----:B-1----:R-:W-:Y:S01]  /*ed80*/  @!P6 IMAD.X R21, RZ, RZ, R2, P0 ;  /* 0x000000ffff15e224 */ /* 0x002fe200000e0602 */
[----:B------:R-:W-:Y:S02]  /*ed90*/  LOP3.LUT P0, RZ, R16, 0x800, RZ, 0xc0, !PT ;  /* 0x0000080010ff7812 */ /* 0x000fe4000780c0ff */
[----:B------:R-:W-:Y:S01]  /*eda0*/  @!P6 LOP3.LUT R2, R5, 0x40, RZ, 0xc0, !PT ;  /* 0x000000400502e812 */ /* 0x000fe200078ec0ff */
[----:B------:R-:W-:-:S03]  /*edb0*/  @!P6 IMAD.MOV.U32 R3, RZ, RZ, R21 ;  /* 0x000000ffff03e224 */ /* 0x000fc600078e0015 */
[----:B------:R-:W-:Y:S01]  /*edc0*/  @!P6 SHF.R.U32.HI R9, RZ, 0x2, R2 ;  /* 0x00000002ff09e819 */ /* 0x000fe20000011602 */
[----:B------:R-:W-:Y:S02]  /*edd0*/  @!P6 IMAD.MOV.U32 R2, RZ, RZ, R14 ;  /* 0x000000ffff02e224 */ /* 0x000fe400078e000e */
[----:B------:R-:W0:Y:S04]  /*ede0*/  SHFL.IDX PT, R14, R0, 0x1, 0x181f ;  /* 0x00381f00000e7f89 */ /* 0x000e2800000e0000 */
[----:B------:R-:W-:Y:S04]  /*edf0*/  @!P6 LDGSTS.E.BYPASS.LTC128B.128 [R7+0x26400], desc[UR36][R2.64], !P0 ;  /* 0x264000000207efae */ /* 0x000fe8000c101d64 */
[----:B------:R-:W-:Y:S01]  /*ee00*/  @!P6 LDGSTS.E.BYPASS.LTC128B.128 [R7+0x28400], desc[UR36][R2.64+0x80], !P5 ;  /* 0x284000800207efae */ /* 0x000fe2000e901d64 */
[----:B------:R-:W-:-:S13]  /*ee10*/  LOP3.LUT P5, RZ, R16, 0x100, RZ, 0xc0, !PT ;  /* 0x0000010010ff7812 */ /* 0x000fda00078ac0ff */
[----:B------:R-:W-:Y:S01]  /*ee20*/  @!P5 ISETP.NE.U32.AND P6, PT, R9, RZ, PT ;  /* 0x000000ff0900d20c */ /* 0x000fe20003fc5070 */
[----:B------:R-:W-:Y:S01]  /*ee30*/  @!P5 LDGSTS.E.BYPASS.LTC128B.128 [R7+0x2a400], desc[UR36][R2.64+0x100], !P4 ;  /* 0x2a4001000207dfae */ /* 0x000fe2000e101d64 */
[----:B------:R-:W-:-:S03]  /*ee40*/  @!P5 LOP3.LUT R9, R6, 0x80, RZ, 0xc0, !PT ;  /* 0x000000800609d812 */ /* 0x000fc600078ec0ff */
[----:B------:R-:W-:Y:S01]  /*ee50*/  @!P5 LDGSTS.E.BYPASS.LTC128B.128 [R7+0x2c400], desc[UR36][R2.64+0x180], !P3 ;  /* 0x2c4001800207dfae */ /* 0x000fe2000d901d64 */
[----:B------:R-:W-:-:S03]  /*ee60*/  @!P5 SHF.R.U32.HI R9, RZ, 0x3, R9 ;  /* 0x00000003ff09d819 */ /* 0x000fc60000011609 */
[----:B------:R-:W-:Y:S01]  /*ee70*/  @!P5 LDGSTS.E.BYPASS.LTC128B.128 [R7+0x2e400], desc[UR36][R2.64+0x200], !P2 ;  /* 0x2e4002000207dfae */ /* 0x000fe2000d101d64 */
[----:B------:R-:W-:-:S03]  /*ee80*/  @!P5 ISETP.NE.U32.AND P0, PT, R9, RZ, PT ;  /* 0x000000ff0900d20c */ /* 0x000fc60003f05070 */
[----:B------:R-:W1:Y:S04]  /*ee90*/  SHFL.IDX PT, R9, R4, 0x1, 0x181f ;  /* 0x00381f0004097f89 */ /* 0x000e6800000e0000 */
[----:B------:R-:W-:Y:S04]  /*eea0*/  @!P5 LDGSTS.E.BYPASS.LTC128B.128 [R7+0x30400], desc[UR36][R2.64+0x280], !P1 ;  /* 0x304002800207dfae */ /* 0x000fe8000c901d64 */
[----:B------:R-:W-:Y:S01]  /*eeb0*/  @!P5 LDGSTS.E.BYPASS.LTC128B.128 [R7+0x32400], desc[UR36][R2.64+0x300], P6 ;  /* 0x324003000207dfae */ /* 0x000fe2000b101d64 */
[----:B------:R-:W-:-:S03]  /*eec0*/  LOP3.LUT P6, RZ, R16, 0x80, RZ, 0xc0, !PT ;  /* 0x0000008010ff7812 */ /* 0x000fc600078cc0ff */
[----:B------:R2:W-:Y:S01]  /*eed0*/  @!P5 LDGSTS.E.BYPASS.LTC128B.128 [R7+0x34400], desc[UR36][R2.64+0x380], P0 ;  /* 0x344003800207dfae */ /* 0x0005e20008101d64 */
[----:B------:R-:W-:-:S04]  /*eee0*/  ISETP.NE.AND P5, PT, R8, RZ, PT ;  /* 0x000000ff0800720c */ /* 0x000fc80003fa5270 */
[----:B------:R-:W-:-:S05]  /*eef0*/  P2R R10, PR, RZ, 0x20 ;  /* 0x00000020ff0a7803 */ /* 0x000fca0000000000 */
[----:B0-----:R-:W-:Y:S02]  /*ef00*/  @!P6 LEA R14, P0, R22, R14, 0x1 ;  /* 0x0000000e160ee211 */ /* 0x001fe400078008ff */
[----:B------:R-:W-:-:S03]  /*ef10*/  @!P6 LOP3.LUT R20, R5, 0x40, RZ, 0xc0, !PT ;  /* 0x000000400514e812 */ /* 0x000fc600078ec0ff */
[----:B-1----:R-:W-:Y:S01]  /*ef20*/  @!P6 IMAD.X R21, RZ, RZ, R9, P0 ;  /* 0x000000ffff15e224 */ /* 0x002fe200000e0609 */
[----:B------:R-:W-:Y:S01]  /*ef30*/  LOP3.LUT P0, RZ, R16, 0x800, RZ, 0xc0, !PT ;  /* 0x0000080010ff7812 */ /* 0x000fe2000780c0ff */
[----:B--2---:R-:W-:Y:S01]  /*ef40*/  @!P6 IMAD.MOV.U32 R2, RZ, RZ, R14 ;  /* 0x000000ffff02e224 */ /* 0x004fe200078e000e */
[----:B------:R-:W-:Y:S01]  /*ef50*/  @!P6 LEA R9, R24, UR42, 0x1 ;  /* 0x0000002a1809ec11 */ /* 0x000fe2000f8e08ff */
[----:B------:R-:W-:Y:S01]  /*ef60*/  @!P6 IMAD.MOV.U32 R3, RZ, RZ, R21 ;  /* 0x000000ffff03e224 */ /* 0x000fe200078e0015 */
[----:B------:R-:W-:Y:S01]  /*ef70*/  @!P6 SHF.R.U32.HI R20, RZ, 0x2, R20 ;  /* 0x00000002ff14e819 */ /* 0x000fe20000011614 */
[----:B------:R-:W0:Y:S08]  /*ef80*/  SHFL.IDX PT, R14, R0, 0x2, 0x181f ;  /* 0x00581f00000e7f89 */ /* 0x000e3000000e0000 */
[----:B------:R-:W-:Y:S04]  /*ef90*/  @!P6 LDGSTS.E.BYPASS.LTC128B.128 [R9+0x26c00], desc[UR36][R2.64], !P0 ;  /* 0x26c000000209efae */ /* 0x000fe8000c101d64 */
[----:B------:R-:W-:Y:S01]  /*efa0*/  @!P6 LDGSTS.E.BYPASS.LTC128B.128 [R9+0x28c00], desc[UR36][R2.64+0x80], !P5 ;  /* 0x28c000800209efae */ /* 0x000fe2000e901d64 */
[----:B------:R-:W-:-:S04]  /*efb0*/  LOP3.LUT P5, RZ, R16, 0x40, RZ, 0xc0, !PT ;  /* 0x0000004010ff7812 */ /* 0x000fc800078ac0ff */
[----:B------:R-:W-:Y:S02]  /*efc0*/  P2R R8, PR, RZ, 0x20 ;  /* 0x00000020ff087803 */ /* 0x000fe40000000000 */
[----:B------:R-:W-:-:S13]  /*efd0*/  LOP3.LUT P5, RZ, R16, 0x80, RZ, 0xc0, !PT ;  /* 0x0000008010ff7812 */ /* 0x000fda00078ac0ff */
[----:B------:R-:W-:Y:S01]  /*efe0*/  @!P5 LOP3.LUT R7, R6, 0x80, RZ, 0xc0, !PT ;  /* 0x000000800607d812 */ /* 0x000fe200078ec0ff */
[----:B------:R-:W-:Y:S01]  /*eff0*/  @!P5 LDGSTS.E.BYPASS.LTC128B.128 [R9+0x2ac00], desc[UR36][R2.64+0x100], !P4 ;  /* 0x2ac001000209dfae */ /* 0x000fe2000e101d64 */
[----:B------:R-:W-:Y:S02]  /*f000*/  @!P5 ISETP.NE.U32.AND P6, PT, R20, RZ, PT ;  /* 0x000000ff1400d20c */ /* 0x000fe40003fc5070 */
[----:B------:R-:W-:Y:S01]  /*f010*/  @!P5 SHF.R.U32.HI R7, RZ, 0x3, R7 ;  /* 0x00000003ff07d819 */ /* 0x000fe20000011607 */
[----:B------:R-:W-:Y:S03]  /*f020*/  @!P5 LDGSTS.E.BYPASS.LTC128B.128 [R9+0x2cc00], desc[UR36][R2.64+0x180], !P3 ;  /* 0x2cc001800209dfae */ /* 0x000fe6000d901d64 */
[----:B------:R-:W-:Y:S01]  /*f030*/  @!P5 ISETP.NE.U32.AND P0, PT, R7, RZ, PT ;  /* 0x000000ff0700d20c */ /* 0x000fe20003f05070 */
[----:B------:R-:W-:Y:S04]  /*f040*/  @!P5 LDGSTS.E.BYPASS.LTC128B.128 [R9+0x2ec00], desc[UR36][R2.64+0x200], !P2 ;  /* 0x2ec002000209dfae */ /* 0x000fe8000d101d64 */
[----:B------:R-:W1:Y:S04]  /*f050*/  SHFL.IDX PT, R7, R4, 0x2, 0x181f ;  /* 0x00581f0004077f89 */ /* 0x000e6800000e0000 */
[----:B------:R-:W-:Y:S04]  /*f060*/  @!P5 LDGSTS.E.BYPASS.LTC128B.128 [R9+0x30c00], desc[UR36][R2.64+0x280], !P1 ;  /* 0x30c002800209dfae */ /* 0x000fe8000c901d64 */
[----:B------:R-:W-:Y:S01]  /*f070*/  @!P5 LDGSTS.E.BYPASS.LTC128B.128 [R9+0x32c00], desc[UR36][R2.64+0x300], P6 ;  /* 0x32c003000209dfae */ /* 0x000fe2000b101d64 */
[----:B------:R-:W-:-:S03]  /*f080*/  LOP3.LUT P6, RZ, R16, 0x800, RZ, 0xc0, !PT ;  /* 0x0000080010ff7812 */ /* 0x000fc600078cc0ff */
[----:B------:R2:W-:Y:S01]  /*f090*/  @!P5 LDGSTS.E.BYPASS.LTC128B.128 [R9+0x34c00], desc[UR36][R2.64+0x380], P0 ;  /* 0x34c003800209dfae */ /* 0x0005e20008101d64 */
[----:B------:R-:W-:-:S03]  /*f0a0*/  ISETP.NE.AND P5, PT, R8, RZ, PT ;  /* 0x000000ff0800720c */ /* 0x000fc60003fa5270 */
[----:B------:R-:W3:Y:S10]  /*f0b0*/  SHFL.IDX PT, R4, R4, 0x3, 0x181f ;  /* 0x00781f0004047f89 */ /* 0x000ef400000e0000 */
[----:B0-----:R-:W-:-:S04]  /*f0c0*/  @!P5 LEA R14, P0, R22, R14, 0x1 ;  /* 0x0000000e160ed211 */ /* 0x001fc800078008ff */
[----:B-1----:R-:W-:Y:S02]  /*f0d0*/  @!P5 IADD3.X R7, RZ, R7, RZ, P0, !PT ;  /* 0x00000007ff07d210 */ /* 0x002fe400007fe4ff */
[----:B------:R-:W-:Y:S02]  /*f0e0*/  LOP3.LUT P0, RZ, R16, 0x40, RZ, 0xc0, !PT ;  /* 0x0000004010ff7812 */ /* 0x000fe4000780c0ff */
[----:B------:R-:W-:-:S11]  /*f0f0*/  ISETP.NE.AND P5, PT, R10, RZ, PT ;  /* 0x000000ff0a00720c */ /* 0x000fd60003fa5270 */
[----:B------:R-:W-:Y:S01]  /*f100*/  @!P0 LOP3.LUT R20, R5, 0x40, RZ, 0xc0, !PT ;  /* 0x0000004005148812 */ /* 0x000fe200078ec0ff */
[----:B--2---:R-:W-:Y:S01]  /*f110*/  @!P0 IMAD.MOV.U32 R2, RZ, RZ, R14 ;  /* 0x000000ffff028224 */ /* 0x004fe200078e000e */
[----:B------:R-:W-:Y:S01]  /*f120*/  @!P0 LEA R21, R24, UR42, 0x1 ;  /* 0x0000002a18158c11 */ /* 0x000fe2000f8e08ff */
[----:B------:R-:W-:Y:S01]  /*f130*/  @!P0 IMAD.MOV.U32 R3, RZ, RZ, R7 ;  /* 0x000000ffff038224 */ /* 0x000fe200078e0007 */
[----:B------:R-:W-:Y:S01]  /*f140*/  @!P0 SHF.R.U32.HI R20, RZ, 0x2, R20 ;  /* 0x00000002ff148819 */ /* 0x000fe20000011614 */
[----:B------:R0:W1:Y:S04]  /*f150*/  SHFL.IDX PT, R14, R0, 0x3, 0x181f ;  /* 0x00781f00000e7f89 */ /* 0x00006800000e0000 */
[----:B------:R0:W-:Y:S01]  /*f160*/  @!P0 LDGSTS.E.BYPASS.LTC128B.128 [R21+0x27400], desc[UR36][R2.64], !P6 ;  /* 0x2740000002158fae */ /* 0x0001e2000f101d64 */
[----:B------:R-:W-:-:S03]  /*f170*/  @!P0 ISETP.NE.U32.AND P6, PT, R20, RZ, PT ;  /* 0x000000ff1400820c */ /* 0x000fc60003fc5070 */
[----:B------:R0:W-:Y:S04]  /*f180*/  @!P0 LDGSTS.E.BYPASS.LTC128B.128 [R21+0x29400], desc[UR36][R2.64+0x80], !P5 ;  /* 0x2940008002158fae */ /* 0x0001e8000e901d64 */
[----:B------:R0:W-:Y:S04]  /*f190*/  @!P0 LDGSTS.E.BYPASS.LTC128B.128 [R21+0x2b400], desc[UR36][R2.64+0x100], !P4 ;  /* 0x2b40010002158fae */ /* 0x0001e8000e101d64 */
[----:B------:R0:W-:Y:S04]  /*f1a0*/  @!P0 LDGSTS.E.BYPASS.LTC128B.128 [R21+0x2d400], desc[UR36][R2.64+0x180], !P3 ;  /* 0x2d40018002158fae */ /* 0x0001e8000d901d64 */
[----:B------:R0:W-:Y:S04]  /*f1b0*/  @!P0 LDGSTS.E.BYPASS.LTC128B.128 [R21+0x2f400], desc[UR36][R2.64+0x200], !P2 ;  /* 0x2f40020002158fae */ /* 0x0001e8000d101d64 */
[----:B------:R0:W-:Y:S04]  /*f1c0*/  @!P0 LDGSTS.E.BYPASS.LTC128B.128 [R21+0x31400], desc[UR36][R2.64+0x280], !P1 ;  /* 0x3140028002158fae */ /* 0x0001e8000c901d64 */
[----:B------:R0:W-:Y:S01]  /*f1d0*/  @!P0 LDGSTS.E.BYPASS.LTC128B.128 [R21+0x33400], desc[UR36][R2.64+0x300], P6 ;  /* 0x3340030002158fae */ /* 0x0001e2000b101d64 */
[----:B------:R-:W-:-:S13]  /*f1e0*/  LOP3.LUT P6, RZ, R16, 0x40, RZ, 0xc0, !PT ;  /* 0x0000004010ff7812 */ /* 0x000fda00078cc0ff */
[----:B------:R-:W-:-:S04]  /*f1f0*/  @!P6 LOP3.LUT R9, R6, 0x80, RZ, 0xc0, !PT ;  /* 0x000000800609e812 */ /* 0x000fc800078ec0ff */
[----:B------:R-:W-:-:S04]  /*f200*/  @!P6 SHF.R.U32.HI R9, RZ, 0x3, R9 ;  /* 0x00000003ff09e819 */ /* 0x000fc80000011609 */
[----:B------:R-:W-:-:S13]  /*f210*/  @!P6 ISETP.NE.U32.AND P0, PT, R9, RZ, PT ;  /* 0x000000ff0900e20c */ /* 0x000fda0003f05070 */
[----:B-1-3--:R0:W-:Y:S02]  /*f220*/  @!P6 LDGSTS.E.BYPASS.LTC128B.128 [R21+0x35400], desc[UR36][R2.64+0x380], P0 ;  /* 0x354003800215efae */ /* 0x00a1e40008101d64 */
.L_x_295:
[----:B------:R-:W-:Y:S01]  /*f230*/  LOP3.LUT P0, RZ, R16, 0x2000, RZ, 0xc0, !PT ;  /* 0x0000200010ff7812 */ /* 0x000fe2000780c0ff */
[----:B------:R-:W-:-:S12]  /*f240*/  BSSY B0, `(.L_x_228) ;  /* 0x0000017000007945 */ /* 0x000fd80003800000 */
[----:B------:R-:W-:Y:S05]  /*f250*/  @P0 BRA `(.L_x_229) ;  /* 0x0000000000540947 */ /* 0x000fea0003800000 */
[----:B------:R-:W-:Y:S02]  /*f260*/  LOP3.LUT R5, R5, 0x40, RZ, 0xc0, !PT ;  /* 0x0000004005057812 */ /* 0x000fe400078ec0ff */
[----:B------:R-:W-:Y:S02]  /*f270*/  LOP3.LUT P6, RZ, R16, 0x800, RZ, 0xc0, !PT ;  /* 0x0000080010ff7812 */ /* 0x000fe400078cc0ff */
[----:B0-----:R-:W-:Y:S02]  /*f280*/  LEA R2, P0, R22, R14, 0x1 ;  /* 0x0000000e16027211 */ /* 0x001fe400078008ff */
[----:B------:R-:W-:Y:S02]  /*f290*/  SHF.R.U32.HI R5, RZ, 0x2, R5 ;  /* 0x00000002ff057819 */ /* 0x000fe40000011605 */
[----:B------:R-:W-:Y:S01]  /*f2a0*/  LEA R7, R24, UR42, 0x1 ;  /* 0x0000002a18077c11 */ /* 0x000fe2000f8e08ff */
[----:B------:R-:W-:Y:S01]  /*f2b0*/  IMAD.X R3, RZ, RZ, R4, P0 ;  /* 0x000000ffff037224 */ /* 0x000fe200000e0604 */
[----:B------:R-:W-:-:S02]  /*f2c0*/  ISETP.NE.U32.AND P0, PT, R5, RZ, PT ;  /* 0x000000ff0500720c */ /* 0x000fc40003f05070 */
[----:B------:R-:W-:-:S03]  /*f2d0*/  LOP3.LUT R6, R6, 0x80, RZ, 0xc0, !PT ;  /* 0x0000008006067812 */ /* 0x000fc600078ec0ff */
[----:B------:R-:W-:Y:S01]  /*f2e0*/  @!PT LDS RZ, [RZ] ;  /* 0x00000000fffff984 */ /* 0x000fe20000000800 */
[----:B------:R-:W-:Y:S01]  /*f2f0*/  @!PT LDS RZ, [RZ] ;  /* 0x00000000fffff984 */ /* 0x000fe20000000800 */
[----:B------:R-:W-:Y:S01]  /*f300*/  @!PT LDS RZ, [RZ] ;  /* 0x00000000fffff984 */ /* 0x000fe20000000800 */
[----:B------:R1:W-:Y:S01]  /*f310*/  LDGSTS.E.BYPASS.LTC128B.128 [R7+0x27c00], desc[UR36][R2.64], !P6 ;  /* 0x27c0000002077fae */ /* 0x0003e2000f101d64 */
[----:B------:R-:W-:-:S03]  /*f320*/  SHF.R.U32.HI R6, RZ, 0x3, R6 ;  /* 0x00000003ff067819 */ /* 0x000fc60000011606 */
[----:B------:R1:W-:Y:S04]  /*f330*/  LDGSTS.E.BYPASS.LTC128B.128 [R7+0x29c00], desc[UR36][R2.64+0x80], !P5 ;  /* 0x29c0008002077fae */ /* 0x0003e8000e901d64 */
[----:B------:R1:W-:Y:S04]  /*f340*/  LDGSTS.E.BYPASS.LTC128B.128 [R7+0x2bc00], desc[UR36][R2.64+0x100], !P4 ;  /* 0x2bc0010002077fae */ /* 0x0003e8000e101d64 */
[----:B------:R1:W-:Y:S04]  /*f350*/  LDGSTS.E.BYPASS.LTC128B.128 [R7+0x2dc00], desc[UR36][R2.64+0x180], !P3 ;  /* 0x2dc0018002077fae */ /* 0x0003e8000d901d64 */
[----:B------:R1:W-:Y:S04]  /*f360*/  LDGSTS.E.BYPASS.LTC128B.128 [R7+0x2fc00], desc[UR36][R2.64+0x200], !P2 ;  /* 0x2fc0020002077fae */ /* 0x0003e8000d101d64 */
[----:B------:R1:W-:Y:S04]  /*f370*/  LDGSTS.E.BYPASS.LTC128B.128 [R7+0x31c00], desc[UR36][R2.64+0x280], !P1 ;  /* 0x31c0028002077fae */ /* 0x0003e8000c901d64 */
[----:B------:R1:W-:Y:S01]  /*f380*/  LDGSTS.E.BYPASS.LTC128B.128 [R7+0x33c00], desc[UR36][R2.64+0x300], P0 ;  /* 0x33c0030002077fae */ /* 0x0003e20008101d64 */
[----:B------:R-:W-:-:S13]  /*f390*/  ISETP.NE.U32.AND P0, PT, R6, RZ, PT ;  /* 0x000000ff0600720c */ /* 0x000fda0003f05070 */
[----:B------:R1:W-:Y:S02]  /*f3a0*/  LDGSTS.E.BYPASS.LTC128B.128 [R7+0x35c00], desc[UR36][R2.64+0x380], P0 ;  /* 0x35c0038002077fae */ /* 0x0003e40008101d64 */
.L_x_229:
[----:B------:R-:W-:Y:S05]  /*f3b0*/  BSYNC B0 ;  /* 0x0000000000007941 */ /* 0x000fea0003800000 */
.L_x_228:
[----:B------:R-:W-:Y:S01]  /*f3c0*/  NOP ;  /* 0x0000000000007918 */ /* 0x000fe20000000000 */
[----:B------:R-:W-:Y:S01]  /*f3d0*/  SYNCS.ARRIVE.TRANS64.RED.A0T1 RZ, [UR42+0x38810], RZ ;  /* 0x038810ffffff79a7 */ /* 0x000fe2000820042a */
[----:B0-----:R-:W-:Y:S01]  /*f3e0*/  IMAD.MOV.U32 R0, RZ, RZ, 0x1 ;  /* 0x00000001ff007424 */ /* 0x001fe200078e00ff */
[----:B------:R-:W-:Y:S04]  /*f3f0*/  ARRIVES.LDGSTSBAR.64.TRANSCNT [UR42+0x38810] ;  /* 0x03881000ff0079b0 */ /* 0x000fe80008000aaa */
[----:B------:R-:W-:Y:S01]  /*f400*/  SHF.L.U32 R0, R0, 0x1f, RZ ;  /* 0x0000001f00007819 */ /* 0x000fe200000006ff */
[----:B------:R-:W-:Y:S01]  /*f410*/  NOP ;  /* 0x0000000000007918 */ /* 0x000fe20000000000 */
[----:B------:R-:W-:Y:S02]  /*f420*/  SYNCS.ARRIVE.TRANS64.A1T0 RZ, [UR42+0x38810], RZ ;  /* 0x038810ffffff79a7 */ /* 0x000fe4000810002a */
[----:B------:R-:W0:Y:S02]  /*f430*/  SYNCS.PHASECHK.TRANS64.TRYWAIT P0, [UR42+0x38820], R0 ;  /* 0x03882000ff0075a7 */ /* 0x000e24000800016a */
[----:B0-----:R-:W-:Y:S05]  /*f440*/  @!P0 BRA `(.L_x_230) ;  /* 0x0000003000608947 */ /* 0x001fea0003800000 */
.L_x_296:
[----:B------:R-:W-:-:S13]  /*f450*/  LOP3.LUT P0, RZ, R16, 0x400, RZ, 0xc0, !PT ;  /* 0x0000040010ff7812 */ /* 0x000fda000780c0ff */
[----:B------:R-:W-:Y:S05]  /*f460*/  @!P0 BRA `(.L_x_231) ;  /* 0x0000000000048947 */ /* 0x000fea0003800000 */
[----:B------:R-:W-:Y:S01]  /*f470*/  BPT.TRAP 0x1 ;  /* 0x000000040000795c */ /* 0x000fe20000300000 */
.L_x_231:
[----:B------:R-:W2:Y:S02]  /*f480*/  SYNCS.PHASECHK.TRANS64.TRYWAIT P0, [UR42+0x38860], R0 ;  /* 0x03886000ff0075a7 */ /* 0x000ea4000800016a */
[----:B--2---:R-:W-:Y:S05]  /*f490*/  @!P0 BRA `(.L_x_232) ;  /* 0x0000003000648947 */ /* 0x004fea0003800000 */
.L_x_297:
[----:B------:R-:W-:Y:S01]  /*f4a0*/  ULDC.64 UR4, c[0x0][0x328] ;  /* 0x0000ca0000047ab9 */ /* 0x000fe20000000a00 */
[----:B------:R-:W-:Y:S01]  /*f4b0*/  ULDC.64 UR6, c[0x0][0x338] ;  /* 0x0000ce0000067ab9 */ /* 0x000fe20000000a00 */
[----:B------:R-:W-:Y:S02]  /*f4c0*/  IMAD R30, R30, UR4, RZ ;  /* 0x000000041e1e7c24 */ /* 0x000fe4000f8e02ff */
[----:B01----:R-:W-:Y:S01]  /*f4d0*/  IMAD.WIDE.U32 R2, R19, UR4, RZ ;  /* 0x0000000413027c25 */ /* 0x003fe2000f8e00ff */
[----:B------:R-:W-:-:S03]  /*f4e0*/  R2UR UR4, R23 ;  /* 0x00000000170472ca */ /* 0x000fc600000e0000 */
[----:B------:R-:W-:Y:S02]  /*f4f0*/  IMAD R19, R19, UR5, R30 ;  /* 0x0000000513137c24 */ /* 0x000fe4000f8e021e */
[----:B------:R-:W-:Y:S02]  /*f500*/  IMAD R5, R27, UR6, RZ ;  /* 0x000000061b057c24 */ /* 0x000fe4000f8e02ff */
[----:B------:R-:W-:Y:S02]  /*f510*/  IMAD.IADD R3, R3, 0x1, R19 ;  /* 0x0000000103037824 */ /* 0x000fe400078e0213 */
[C---:B------:R-:W-:Y:S02]  /*f520*/  IMAD R5, R26.reuse, UR7, R5 ;  /* 0x000000071a057c24 */ /* 0x040fe4000f8e0205 */
[----:B------:R-:W-:Y:S01]  /*f530*/  IMAD.WIDE.U32 R2, R26, UR6, R2 ;  /* 0x000000061a027c25 */ /* 0x000fe2000f8e0002 */
[----:B------:R-:W-:Y:S02]  /*f540*/  ULDC.64 UR6, c[0x0][0x330] ;  /* 0x0000cc0000067ab9 */ /* 0x000fe40000000a00 */
[----:B------:R-:W-:Y:S01]  /*f550*/  UIMAD UR4, UR4, UR6, URZ ;  /* 0x00000006040472a4 */ /* 0x000fe2000f8e023f */
[----:B------:R-:W-:-:S02]  /*f560*/  IMAD.IADD R3, R3, 0x1, R5 ;  /* 0x0000000103037824 */ /* 0x000fc400078e0205 */
[----:B------:R-:W-:Y:S01]  /*f570*/  IMAD.U32 R5, RZ, RZ, UR6 ;  /* 0x00000006ff057e24 */ /* 0x000fe2000f8e00ff */
[----:B------:R-:W-:-:S03]  /*f580*/  UIMAD UR4, UR39, UR7, UR4 ;  /* 0x00000007270472a4 */ /* 0x000fc6000f8e0204 */
        /* <DEDUP_REMOVED lines=8> */
[----:B------:R-:W-:Y:S02]  /*f610*/  SHF.L.U32 R0, R22, 0x1, RZ ;  /* 0x0000000116007819 */ /* 0x000fe400000006ff */
[C---:B------:R-:W-:Y:S01]  /*f620*/  LOP3.LUT R4, R17.reuse, 0x1, RZ, 0xc0, !PT ;  /* 0x0000000111047812 */ /* 0x040fe200078ec0ff */
        /* <DEDUP_REMOVED lines=38> */
[----:B------:R-:W1:Y:S02]  /*f890*/  SHFL.IDX PT, R14, R6, 0x2, 0x181f ;  /* 0x00581f00060e7f89 */ /* 0x000e6400000e0000 */
[----:B------:R-:W-:Y:S01]  /*f8a0*/  IMAD.X R5, RZ, RZ, R5, P6 ;  /* 0x000000ffff057224 */ /* 0x000fe200030e0605 */
        /* <DEDUP_REMOVED lines=40> */
.L_x_307:
[----:B0-----:R-:W-:Y:S02]  /*fb30*/  IADD3 R2, P6, R14, R0, RZ ;  /* 0x000000000e027210 */ /* 0x001fe40007fde0ff */
[C---:B------:R-:W-:Y:S02]  /*fb40*/  ISETP.LT.OR P5, PT, R18.reuse, 0x31, !P5 ;  /* 0x000000311200780c */ /* 0x040fe40006fa1670 */
[----:B------:R-:W-:Y:S01]  /*fb50*/  ISETP.LT.OR P4, PT, R18, 0x31, !P4 ;  /* 0x000000311200780c */ /* 0x000fe20006781670 */
[----:B------:R-:W-:Y:S01]  /*fb60*/  IMAD.X R3, RZ, RZ, R8, P6 ;  /* 0x000000ffff037224 */ /* 0x000fe200030e0608 */
[----:B------:R-:W-:Y:S02]  /*fb70*/  LOP3.LUT P6, RZ, R16, 0x40, RZ, 0xc0, !PT ;  /* 0x0000004010ff7812 */ /* 0x000fe400078cc0ff */
[C---:B------:R-:W-:Y:S02]  /*fb80*/  ISETP.LT.OR P3, PT, R18.reuse, 0x31, !P3 ;  /* 0x000000311200780c */ /* 0x040fe40005f61670 */
[----:B------:R-:W-:-:S02]  /*fb90*/  ISETP.LT.OR P6, PT, R18, 0x31, P6 ;  /* 0x000000311200780c */ /* 0x000fc400037c1670 */
[C---:B------:R-:W-:Y:S02]  /*fba0*/  ISETP.LT.OR P2, PT, R18.reuse, 0x31, !P2 ;  /* 0x000000311200780c */ /* 0x040fe40005741670 */
[C---:B------:R-:W-:Y:S02]  /*fbb0*/  ISETP.LT.OR P1, PT, R18.reuse, 0x31, !P1 ;  /* 0x000000311200780c */ /* 0x040fe40004f21670 */
[----:B------:R-:W-:-:S07]  /*fbc0*/  ISETP.LT.OR P0, PT, R18, 0x31, !P0 ;  /* 0x000000311200780c */ /* 0x000fce0004701670 */
        /* <DEDUP_REMOVED lines=17> */
[----:B------:R-:W-:-:S13]  /*fce0*/  LOP3.LUT P6, RZ, R16, 0x400, RZ, 0xc0, !PT ;  /* 0x0000040010ff7812 */ /* 0x000fda00078cc0ff */
[----:B0-----:R-:W-:Y:S05]  /*fcf0*/  @!P6 BRA `(.L_x_234) ;  /* 0x000000000004e947 */ /* 0x001fea0003800000 */
[----:B------:R-:W-:Y:S01]  /*fd00*/  BPT.TRAP 0x1 ;  /* 0x000000040000795c */ /* 0x000fe20000300000 */
.L_x_234:
[----:B------:R-:W-:Y:S01]  /*fd10*/  VIADD R28, R28, 0xfffffffe ;  /* 0xfffffffe1c1c7836 */ /* 0x000fe20000000000 */
[----:B------:R-:W-:Y:S01]  /*fd20*/  SYNCS.ARRIVE.TRANS64.A1T0 RZ, [UR42+0x38850], RZ ;  /* 0x038850ffffff79a7 */ /* 0x000fe2000810002a */
[----:B------:R-:W-:Y:S01]  /*fd30*/  BSSY B0, `(.L_x_214) ;  /* 0x00000f7000007945 */ /* 0x000fe20003800000 */
[----:B------:R-:W-:Y:S02]  /*fd40*/  IMAD.MOV.U32 R21, RZ, RZ, 0x1 ;  /* 0x00000001ff157424 */ /* 0x000fe400078e00ff */
[----:B------:R-:W-:Y:S01]  /*fd50*/  ISETP.GE.AND P0, PT, R28, UR45, PT ;  /* 0x0000002d1c007c0c */ /* 0x000fe2000bf06270 */
[----:B------:R-:W-:-:S12]  /*fd60*/  IMAD.MOV.U32 R8, RZ, RZ, 0x1 ;  /* 0x00000001ff087424 */ /* 0x000fd800078e00ff */
[----:B------:R-:W-:Y:S05]  /*fd70*/  @!P0 BRA `(.L_x_235) ;  /* 0x0000000c00c88947 */ /* 0x000fea0003800000 */
[----:B------:R-:W0:Y:S01]  /*fd80*/  S2R R5, SR_TID.X ;  /* 0x0000000000057919 */ /* 0x000e220000002100 */
[----:B------:R-:W-:Y:S01]  /*fd90*/  UIADD3 UR4, UR44, 0x1, URZ ;  /* 0x000000012c047890 */ /* 0x000fe2000fffe03f */
[----:B------:R-:W-:Y:S01]  /*fda0*/  LOP3.LUT R3, RZ, UR40, RZ, 0x33, !PT ;  /* 0x00000028ff037c12 */ /* 0x000fe2000f8e33ff */
[----:B------:R-:W-:Y:S01]  /*fdb0*/  IMAD.MOV.U32 R8, RZ, RZ, 0x1 ;  /* 0x00000001ff087424 */ /* 0x000fe200078e00ff */
[----:B------:R-:W1:Y:S01]  /*fdc0*/  S2R R6, SR_TID.X ;  /* 0x0000000000067919 */ /* 0x000e620000002100 */
[----:B------:R-:W-:Y:S01]  /*fdd0*/  UIMAD UR4, UR4, UR38, URZ ;  /* 0x00000026040472a4 */ /* 0x000fe2000f8e023f */
[----:B------:R-:W-:Y:S01]  /*fde0*/  LOP3.LUT R30, R33, 0x40, RZ, 0xc0, !PT ;  /* 0x00000040211e7812 */ /* 0x000fe200078ec0ff */
[----:B------:R-:W-:Y:S01]  /*fdf0*/  IMAD.MOV.U32 R21, RZ, RZ, 0x1 ;  /* 0x00000001ff157424 */ /* 0x000fe200078e00ff */
[----:B------:R-:W-:Y:S02]  /*fe00*/  LOP3.LUT R28, R17, 0x80, RZ, 0xc0, !PT ;  /* 0x00000080111c7812 */ /* 0x000fe400078ec0ff */
[----:B------:R-:W-:-:S02]  /*fe10*/  SHF.R.U32.HI R30, RZ, 0x2, R30 ;  /* 0x00000002ff1e7819 */ /* 0x000fc4000001161e */
[----:B------:R-:W-:Y:S02]  /*fe20*/  LOP3.LUT R2, RZ, UR4, RZ, 0x33, !PT ;  /* 0x00000004ff027c12 */ /* 0x000fe4000f8e33ff */
[----:B------:R-:W-:Y:S02]  /*fe30*/  SHF.R.U32.HI R28, RZ, 0x3, R28 ;  /* 0x00000003ff1c7819 */ /* 0x000fe4000001161c */
[----:B------:R-:W-:-:S04]  /*fe40*/  VIMNMX R2, R2, R3, !PT ;  /* 0x0000000302027248 */ /* 0x000fc80007fe0100 */
[----:B------:R-:W-:Y:S02]  /*fe50*/  IADD3 R22, -R2, -0x2, RZ ;  /* 0xfffffffe02167810 */ /* 0x000fe40007ffe1ff */
[----:B0-----:R-:W-:Y:S02]  /*fe60*/  SHF.L.U32 R5, R5, 0x4, RZ ;  /* 0x0000000405057819 */ /* 0x001fe400000006ff */
[----:B-1----:R-:W-:Y:S02]  /*fe70*/  LOP3.LUT R6, R6, 0x7f, RZ, 0xc0, !PT ;  /* 0x0000007f06067812 */ /* 0x002fe400078ec0ff */
[----:B------:R-:W-:Y:S02]  /*fe80*/  LOP3.LUT R5, R5, 0x70, RZ, 0xc0, !PT ;  /* 0x0000007005057812 */ /* 0x000fe400078ec0ff */
[----:B------:R-:W-:-:S04]  /*fe90*/  SHF.R.U32.HI R6, RZ, 0x3, R6 ;  /* 0x00000003ff067819 */ /* 0x000fc80000011606 */
[----:B------:R-:W-:-:S05]  /*fea0*/  IADD3 R29, R5, R29, R6 ;  /* 0x0000001d051d7210 */ /* 0x000fca0007ffe006 */
[----:B------:R-:W-:-:S04]  /*feb0*/  VIADD R29, R29, 0xffffff40 ;  /* 0xffffff401d1d7836 */ /* 0x000fc80000000000 */
[----:B------:R-:W-:-:S07]  /*fec0*/  IMAD R9, R2, -0x40, R29 ;  /* 0xffffffc002097824 */ /* 0x000fce00078e021d */
.L_x_250:
        /* <DEDUP_REMOVED lines=12> */
[--C-:B------:R-:W-:Y:S01]  /*ff90*/  SHF.R.S32.HI R3, RZ, 0x1f, R7.reuse ;  /* 0x0000001fff037819 */ /* 0x100fe20000011407 */
[----:B------:R-:W-:Y:S02]  /*ffa0*/  IMAD R4, R32, UR4, RZ ;  /* 0x0000000420047c24 */ /* 0x000fe4000f8e02ff */
[----:B------:R-:W-:Y:S02]  /*ffb0*/  IMAD.MOV.U32 R2, RZ, RZ, R7 ;  /* 0x000000ffff027224 */ /* 0x000fe400078e0007 */
[C---:B------:R-:W-:Y:S02]  /*ffc0*/  IMAD R5, R25.reuse, UR5, R4 ;  /* 0x0000000519057c24 */ /* 0x040fe4000f8e0204 */
[----:B------:R-:W-:Y:S01]  /*ffd0*/  IMAD.WIDE.U32 R2, R25, UR4, R2 ;  /* 0x0000000419027c25 */ /* 0x000fe2000f8e0002 */
[----:B------:R-:W-:-:S03]  /*ffe0*/  ULDC.64 UR4, c[0x0][0x418] ;  /* 0x0001060000047ab9 */ /* 0x000fc60000000a00 */
[----:B------:R-:W-:Y:S01]  /*fff0*/  IMAD.IADD R3, R5, 0x1, R3 ;  /* 0x0000000105037824 */ /* 0x000fe200078e0203 */
[----:B------:R-:W-:-:S04]  /*10000*/  LEA R4, P0, R2, UR4, 0x2 ;  /* 0x0000000402047c11 */ /* 0x000fc8000f8010ff */
[----:B------:R-:W-:-:S05]  /*10010*/  LEA.HI.X R5, R2, UR5, R3, 0x2, P0 ;  /* 0x0000000502057c11 */ /* 0x000fca00080f1403 */
[----:B------:R0:W5:Y:S04]  /*10020*/  LDG.E R6, desc[UR36][R4.64] ;  /* 0x0000002404067981 */ /* 0x000168000c1e1900 */
.L_x_237:
[----:B------:R-:W-:Y:S05]  /*10030*/  BSYNC B1 ;  /* 0x0000000000017941 */ /* 0x000fea0003800000 */
.L_x_236:
[----:B------:R-:W-:-:S13]  /*10040*/  LOP3.LUT P0, RZ, R16, 0x400, RZ, 0xc0, !PT ;  /* 0x0000040010ff7812 */ /* 0x000fda000780c0ff */
[----:B------:R-:W-:Y:S05]  /*10050*/  @!P0 BRA `(.L_x_238) ;  /* 0x0000000000048947 */ /* 0x000fea0003800000 */
[----:B------:R-:W-:Y:S01]  /*10060*/  BPT.TRAP 0x1 ;  /* 0x000000040000795c */ /* 0x000fe20000300000 */
.L_x_238:
[----:B------:R-:W-:Y:S01]  /*10070*/  LEA R10, R8, UR42, 0x3 ;  /* 0x0000002a080a7c11 */ /* 0x000fe2000f8e18ff */
[----:B------:R-:W-:Y:S01]  /*10080*/  BSSY B1, `(.L_x_239) ;  /* 0x0000004000017945 */ /* 0x000fe20003800000 */
[----:B------:R-:W-:-:S04]  /*10090*/  SHF.L.U32 R20, R21, 0x1f, RZ ;  /* 0x0000001f15147819 */ /* 0x000fc800000006ff */
[----:B------:R-:W1:Y:S02]  /*100a0*/  SYNCS.PHASECHK.TRANS64.TRYWAIT P0, [R10+URZ+0x38840], R20 ;  /* 0x038840140a0075a7 */ /* 0x000e64000800017f */
[----:B-1----:R-:W-:Y:S05]  /*100b0*/  @!P0 BRA `(.L_x_240) ;  /* 0x0000002c00848947 */ /* 0x002fea0003800000 */
.L_x_308:
[----:B------:R-:W-:Y:S05]  /*100c0*/  BSYNC B1 ;  /* 0x0000000000017941 */ /* 0x000fea0003800000 */
.L_x_239:
[----:B------:R-:W-:Y:S01]  /*100d0*/  ULDC UR4, c[0x0][0x430] ;  /* 0x00010c0000047ab9 */ /* 0x000fe20000000800 */
[----:B-----5:R-:W-:Y:S01]  /*100e0*/  SHF.R.S32.HI R18, RZ, 0x1f, R6 ;  /* 0x0000001fff127819 */ /* 0x020fe20000011406 */
[----:B------:R-:W-:Y:S01]  /*100f0*/  UIADD3 UR4, -UR4, URZ, URZ ;  /* 0x0000003f04047290 */ /* 0x000fe2000fffe13f */
[----:B------:R-:W-:Y:S01]  /*10100*/  R2UR UR6, R23 ;  /* 0x00000000170672ca */ /* 0x000fe200000e0000 */
[----:B------:R-:W-:Y:S01]  /*10110*/  IMAD R17, R8, 0x1000, R24 ;  /* 0x0000100008117824 */ /* 0x000fe200078e0218 */
[----:B------:R-:W-:-:S03]  /*10120*/  LOP3.LUT P1, RZ, R16, 0x1, RZ, 0xc0, !PT ;  /* 0x0000000110ff7812 */ /* 0x000fc6000782c0ff */
        /* <DEDUP_REMOVED lines=38> */
[----:B------:R3:W0:Y:S02]  /*10390*/  SHFL.IDX PT, R14, R26, 0x3, 0x181f ;  /* 0x00781f001a0e7f89 */ /* 0x00062400000e0000 */
[----:B--2---:R-:W-:-:S05]  /*103a0*/  IMAD.X R3, RZ, RZ, R3, P0 ;  /* 0x000000ffff037224 */ /* 0x004fca00000e0603 */
[----:B------:R3:W-:Y:S03]  /*103b0*/  LDGSTS.E.BYPASS.LTC128B.128 [R27+0x23400], desc[UR36][R2.64], !P1 ;  /* 0x23400000021b7fae */ /* 0x0007e6000c901d64 */
.L_x_318:
        /* <DEDUP_REMOVED lines=8> */
.L_x_242:
[----:B------:R-:W-:Y:S02]  /*10440*/  PLOP3.LUT P1, PT, P1, P0, PT, 0xa2, 0x0 ;  /* 0x000000000000781c */ /* 0x000fe40000f21472 */
[----:B------:R-:W-:-:S08]  /*10450*/  @P0 R2UR P1, UR4, R10 ;  /* 0x000000000a0402ca */ /* 0x000fd00000020000 */
[----:B------:R-:W-:-:S05]  /*10460*/  @P0 PLOP3.LUT P0, PT, P1, PT, PT, 0x80, 0x0 ;  /* 0x000000000000081c */ /* 0x000fca0000f0f070 */
[----:B------:R-:W-:Y:S01]  /*10470*/  @!P1 SYNCS.ARRIVE.TRANS64.RED.A0T1 RZ, [UR4+0x38830], RZ ;  /* 0x038830ffffff99a7 */ /* 0x000fe20008200404 */
[----:B------:R-:W-:Y:S07]  /*10480*/  @!P1 ARRIVES.LDGSTSBAR.64.TRANSCNT [UR4+0x38830] ;  /* 0x03883000ff0099b0 */ /* 0x000fee0008000a84 */
[----:B------:R-:W-:Y:S05]  /*10490*/  @P0 BRA.U.ANY `(.L_x_242) ;  /* 0xfffffffd00e80947 */ /* 0x000fea000393ffff */
[----:B------:R-:W-:Y:S01]  /*104a0*/  NOP ;  /* 0x0000000000007918 */ /* 0x000fe20000000000 */
[----:B------:R-:W-:-:S13]  /*104b0*/  LOP3.LUT P2, RZ, R16, 0x400, RZ, 0xc0, !PT ;  /* 0x0000040010ff7812 */ /* 0x000fda000784c0ff */
[----:B------:R-:W-:Y:S05]  /*104c0*/  @!P2 BRA `(.L_x_243) ;  /* 0x000000000004a947 */ /* 0x000fea0003800000 */
[----:B------:R-:W-:Y:S01]  /*104d0*/  BPT.TRAP 0x1 ;  /* 0x000000040000795c */ /* 0x000fe20000300000 */
.L_x_243:
[----:B------:R2:W-:Y:S01]  /*104e0*/  SYNCS.ARRIVE.TRANS64.A1T0 RZ, [R10+URZ+0x38830], RZ ;  /* 0x038830ff0aff79a7 */ /* 0x0005e2000810003f */
[----:B------:R-:W-:Y:S05]  /*104f0*/  @!P2 BRA `(.L_x_244) ;  /* 0x000000000004a947 */ /* 0x000fea0003800000 */
[----:B------:R-:W-:Y:S01]  /*10500*/  BPT.TRAP 0x1 ;  /* 0x000000040000795c */ /* 0x000fe20000300000 */
.L_x_244:
[----:B------:R-:W3:Y:S01]  /*10510*/  SYNCS.PHASECHK.TRANS64.TRYWAIT P0, [R10+URZ+0x38860], R20 ;  /* 0x038860140a0075a7 */ /* 0x000ee2000800017f */
[----:B------:R-:W-:Y:S04]  /*10520*/  BSSY B1, `(.L_x_245) ;  /* 0x0000002000017945 */ /* 0x000fe80003800000 */
[----:B---3--:R-:W-:Y:S05]  /*10530*/  @!P0 BRA `(.L_x_246) ;  /* 0x0000002c00848947 */ /* 0x008fea0003800000 */
.L_x_319:
[----:B------:R-:W-:Y:S05]  /*10540*/  BSYNC B1 ;  /* 0x0000000000017941 */ /* 0x000fea0003800000 */
.L_x_245:
        /* <DEDUP_REMOVED lines=37> */
[----:B------:R-:W0:Y:S02]  /*107a0*/  SHFL.IDX PT, R14, R18, 0x1, 0x181f ;  /* 0x00381f00120e7f89 */ /* 0x000e2400000e0000 */
[----:B----4-:R-:W-:-:S05]  /*107b0*/  IMAD.X R7, RZ, RZ, R3, P0 ;  /* 0x000000ffff077224 */ /* 0x010fca00000e0603 */
[----:B------:R-:W-:Y:S01]  /*107c0*/  LDGSTS.E.BYPASS.LTC128B.128 [R17+0x400], desc[UR36][R6.64], !P1 ;  /* 0x0040000006117fae */ /* 0x000fe2000c901d64 */
[----:B------:R-:W-:-:S03]  /*107d0*/  ISETP.NE.U32.AND P1, PT, R28, RZ, PT ;  /* 0x000000ff1c00720c */ /* 0x000fc60003f25070 */
[----:B------:R-:W-:Y:S01]  /*107e0*/  LDGSTS.E.BYPASS.LTC128B.128 [R17+0x2400], desc[UR36][R6.64+0x80], !P6 ;  /* 0x0240008006117fae */ /* 0x000fe2000f101d64 */
[----:B------:R-:W-:-:S03]  /*107f0*/  LOP3.LUT P6, RZ, R16, 0x200, RZ, 0xc0, !PT ;  /* 0x0000020010ff7812 */ /* 0x000fc600078cc0ff */
[----:B------:R-:W-:Y:S04]  /*10800*/  LDGSTS.E.BYPASS.LTC128B.128 [R17+0x4400], desc[UR36][R6.64+0x100], !P2 ;  /* 0x0440010006117fae */ /* 0x000fe8000d101d64 */
[----:B------:R-:W-:Y:S01]  /*10810*/  LDGSTS.E.BYPASS.LTC128B.128 [R17+0x6400], desc[UR36][R6.64+0x180], !P5 ;  /* 0x0640018006117fae */ /* 0x000fe2000e901d64 */
[----:B0-----:R-:W-:-:S03]  /*10820*/  IADD3 R4, P0, R14, R0, RZ ;  /* 0x000000000e047210 */ /* 0x001fc60007f1e0ff */
[----:B------:R-:W-:Y:S04]  /*10830*/  LDGSTS.E.BYPASS.LTC128B.128 [R17+0x8400], desc[UR36][R6.64+0x200], !P4 ;  /* 0x0840020006117fae */ /* 0x000fe8000e101d64 */
[----:B------:R-:W0:Y:S01]  /*10840*/  SHFL.IDX PT, R14, R18, 0x2, 0x181f ;  /* 0x00581f00120e7f89 */ /* 0x000e2200000e0000 */
[----:B------:R-:W-:-:S03]  /*10850*/  IMAD.X R5, RZ, RZ, R5, P0 ;  /* 0x000000ffff057224 */ /* 0x000fc600000e0605 */
        /* <DEDUP_REMOVED lines=19> */
[----:B------:R-:W-:Y:S01]  /*10990*/  ISETP.NE.AND P6, PT, R6, RZ, PT ;  /* 0x000000ff0600720c */ /* 0x000fe20003fc5270 */
[----:B---3--:R-:W-:-:S12]  /*109a0*/  IMAD.MOV.U32 R4, RZ, RZ, RZ ;  /* 0x000000ffff047224 */ /* 0x008fd800078e00ff */
[----:B------:R0:W-:Y:S04]  /*109b0*/  LDGSTS.E.BYPASS.LTC128B.128 [R17+0x3400], desc[UR36][R2.64+0x80], !P6 ;  /* 0x0340008002117fae */ /* 0x0001e8000f101d64 */
[----:B------:R0:W-:Y:S04]  /*109c0*/  LDGSTS.E.BYPASS.LTC128B.128 [R17+0x5400], desc[UR36][R2.64+0x100], !P2 ;  /* 0x0540010002117fae */ /* 0x0001e8000d101d64 */
[----:B------:R0:W-:Y:S04]  /*109d0*/  LDGSTS.E.BYPASS.LTC128B.128 [R17+0x7400], desc[UR36][R2.64+0x180], !P5 ;  /* 0x0740018002117fae */ /* 0x0001e8000e901d64 */
[----:B------:R0:W-:Y:S04]  /*109e0*/  LDGSTS.E.BYPASS.LTC128B.128 [R17+0x9400], desc[UR36][R2.64+0x200], !P4 ;  /* 0x0940020002117fae */ /* 0x0001e8000e101d64 */
[----:B------:R0:W-:Y:S04]  /*109f0*/  LDGSTS.E.BYPASS.LTC128B.128 [R17+0xb400], desc[UR36][R2.64+0x280], !P3 ;  /* 0x0b40028002117fae */ /* 0x0001e8000d901d64 */
[----:B------:R0:W-:Y:S04]  /*10a00*/  LDGSTS.E.BYPASS.LTC128B.128 [R17+0xd400], desc[UR36][R2.64+0x300], P0 ;  /* 0x0d40030002117fae */ /* 0x0001e80008101d64 */
[----:B-1----:R0:W-:Y:S02]  /*10a10*/  LDGSTS.E.BYPASS.LTC128B.128 [R17+0xf400], desc[UR36][R2.64+0x380], P1 ;  /* 0x0f40038002117fae */ /* 0x0021e40008901d64 */
.L_x_329:
        /* <DEDUP_REMOVED lines=20> */
.L_x_248:
        /* <DEDUP_REMOVED lines=10> */
.L_x_249:
        /* <DEDUP_REMOVED lines=10> */
.L_x_235:
[----:B------:R-:W-:Y:S05]  /*10ca0*/  BSYNC B0 ;  /* 0x0000000000007941 */ /* 0x000fea0003800000 */
.L_x_214:
[----:B------:R-:W0:Y:S01]  /*10cb0*/  S2R R3, SR_CgaCtaId ;  /* 0x0000000000037919 */ /* 0x000e220000008800 */
[----:B------:R-:W-:Y:S01]  /*10cc0*/  MOV R0, 0x400 ;  /* 0x0000040000007802 */ /* 0x000fe20000000f00 */
[----:B------:R-:W-:Y:S01]  /*10cd0*/  BSSY B0, `(.L_x_251) ;  /* 0x0000005000007945 */ /* 0x000fe20003800000 */
[----:B------:R-:W-:Y:S02]  /*10ce0*/  SHF.L.U32 R4, R4, 0x1f, RZ ;  /* 0x0000001f04047819 */ /* 0x000fe400000006ff */
[----:B0-----:R-:W-:-:S04]  /*10cf0*/  LEA R5, R3, R0, 0x18 ;  /* 0x0000000003057211 */ /* 0x001fc800078ec0ff */
[----:B------:R-:W0:Y:S02]  /*10d00*/  SYNCS.PHASECHK.TRANS64.TRYWAIT P0, [R5+URZ+0x38820], R4 ;  /* 0x03882004050075a7 */ /* 0x000e24000800017f */
[----:B0-----:R-:W-:Y:S05]  /*10d10*/  @!P0 BRA `(.L_x_252) ;  /* 0x0000002c00648947 */ /* 0x001fea0003800000 */
.L_x_330:
[----:B------:R-:W-:Y:S05]  /*10d20*/  BSYNC B0 ;  /* 0x0000000000007941 */ /* 0x000fea0003800000 */
.L_x_251:
[----:B------:R-:W-:-:S03]  /*10d30*/  UMOV UR4, 0xffffffff ;  /* 0xffffffff00047882 */ /* 0x000fc60000000000 */
[----:B------:R-:W-:Y:S05]  /*10d40*/  BRA.DIV UR4, `(.L_x_253) ;  /* 0x0000002e046c7947 */ /* 0x000fea000b800000 */
[----:B------:R-:W1:Y:S02]  /*10d50*/  S2R R0, SR_TID.X ;  /* 0x0000000000007919 */ /* 0x000e640000002100 */
[----:B-1----:R-:W-:-:S04]  /*10d60*/  SHF.R.U32.HI R0, RZ, 0x5, R0 ;  /* 0x00000005ff007819 */ /* 0x002fc80000011600 */
[----:B------:R-:W-:-:S05]  /*10d70*/  LOP3.LUT R0, R0, 0x3, RZ, 0xc0, !PT ;  /* 0x0000000300007812 */ /* 0x000fca00078ec0ff */
[----:B------:R1:W3:Y:S02]  /*10d80*/  SHFL.IDX PT, R14, R0, RZ, 0x1f ;  /* 0x00001fff000e7589 */ /* 0x0002e400000e0000 */
.L_x_333:
[----:B---3--:R-:W-:-:S13]  /*10d90*/  ISETP.NE.AND P0, PT, R14, RZ, PT ;  /* 0x000000ff0e00720c */ /* 0x008fda0003f05270 */
[----:B------:R-:W-:Y:S05]  /*10da0*/  @P0 BRA `(.L_x_174) ;  /* 0x0000000000900947 */ /* 0x000fea0003800000 */
[----:B------:R-:W-:-:S03]  /*10db0*/  UMOV UR4, 0xffffffff ;  /* 0xffffffff00047882 */ /* 0x000fc60000000000 */
[----:B------:R-:W-:Y:S05]  /*10dc0*/  BRA.DIV UR4, `(.L_x_254) ;  /* 0x0000002e04807947 */ /* 0x000fea000b800000 */
[----:B------:R-:W-:-:S13]  /*10dd0*/  ELECT P6, URZ, PT ;  /* 0x00000000003f782f */ /* 0x000fda00038c0000 */
.L_x_336:
[----:B------:R-:W-:Y:S05]  /*10de0*/  @!P6 BRA `(.L_x_174) ;  /* 0x000000000080e947 */ /* 0x000fea0003800000 */
[----:B-1----:R-:W3:Y:S02]  /*10df0*/  LDL R0, [R1] ;  /* 0x0000000001007983 */ /* 0x002ee40000100800 */
[----:B---3--:R-:W-:-:S13]  /*10e00*/  R2UR UR4, R0 ;  /* 0x00000000000472ca */ /* 0x008fda00000e0000 */
[----:B------:R-:W-:-:S06]  /*10e10*/  ULOP3.LUT UR4, UR4, 0x2, URZ, 0xfc, !UPT ;  /* 0x0000000204047892 */ /* 0x000fcc000f8efc3f */
[----:B------:R-:W-:-:S05]  /*10e20*/  IMAD.U32 R0, RZ, RZ, UR4 ;  /* 0x00000004ff007e24 */ /* 0x000fca000f8e00ff */
[----:B------:R-:W-:-:S13]  /*10e30*/  ISETP.NE.AND P0, PT, R0, 0x3, PT ;  /* 0x000000030000780c */ /* 0x000fda0003f05270 */
[----:B------:R-:W-:Y:S05]  /*10e40*/  @!P0 BRA `(.L_x_255) ;  /* 0x0000000000048947 */ /* 0x000fea0003800000 */
[----:B------:R-:W-:Y:S01]  /*10e50*/  BPT.TRAP 0x1 ;  /* 0x000000040000795c */ /* 0x000fe20000300000 */
.L_x_255:
[C---:B------:R-:W-:Y:S01]  /*10e60*/  IMAD R3, R8.reuse, 0x8, R5 ;  /* 0x0000000808037824 */ /* 0x040fe200078e0205 */
[----:B------:R-:W-:Y:S01]  /*10e70*/  SHF.L.U32 R2, R21, 0x1f, RZ ;  /* 0x0000001f15027819 */ /* 0x000fe200000006ff */
[----:B------:R-:W-:-:S03]  /*10e80*/  VIADD R8, R8, 0x1 ;  /* 0x0000000108087836 */ /* 0x000fc60000000000 */
[----:B------:R-:W1:Y:S02]  /*10e90*/  SYNCS.PHASECHK.TRANS64.TRYWAIT P1, [R3+URZ+0x38840], R2 ;  /* 0x03884002030075a7 */ /* 0x000e64000802017f */
[----:B------:R-:W-:-:S04]  /*10ea0*/  ISETP.NE.AND P2, PT, R8, 0x2, PT ;  /* 0x000000020800780c */ /* 0x000fc80003f45270 */
[----:B------:R-:W-:Y:S01]  /*10eb0*/  SEL R0, RZ, 0x1, P2 ;  /* 0x00000001ff007807 */ /* 0x000fe20001000000 */
[----:B-1----:R-:W-:Y:S08]  /*10ec0*/  @!P1 BRA `(.L_x_256) ;  /* 0x0000002c00609947 */ /* 0x002ff00003800000 */
.L_x_337:
[----:B------:R-:W-:Y:S02]  /*10ed0*/  SEL R8, R8, RZ, P2 ;  /* 0x000000ff08087207 */ /* 0x000fe40001000000 */
[----:B------:R-:W-:Y:S01]  /*10ee0*/  LOP3.LUT R0, R21, R0, RZ, 0x3c, !PT ;  /* 0x0000000015007212 */ /* 0x000fe200078e3cff */
[----:B------:R-:W-:Y:S06]  /*10ef0*/  @!P0 BRA `(.L_x_257) ;  /* 0x0000000000048947 */ /* 0x000fec0003800000 */
[----:B------:R-:W-:Y:S01]  /*10f00*/  BPT.TRAP 0x1 ;  /* 0x000000040000795c */ /* 0x000fe20000300000 */
.L_x_257:
[----:B0-----:R-:W-:Y:S01]  /*10f10*/  IMAD R5, R8, 0x8, R5 ;  /* 0x0000000808057824 */ /* 0x001fe200078e0205 */
[----:B------:R-:W-:-:S04]  /*10f20*/  SHF.L.U32 R0, R0, 0x1f, RZ ;  /* 0x0000001f00007819 */ /* 0x000fc800000006ff */
[----:B------:R-:W0:Y:S02]  /*10f30*/  SYNCS.PHASECHK.TRANS64.TRYWAIT P1, [R5+URZ+0x38840], R0 ;  /* 0x03884000050075a7 */ /* 0x000e24000802017f */
[----:B0-----:R-:W-:Y:S05]  /*10f40*/  @!P1 BRA `(.L_x_258) ;  /* 0x0000002c00549947 */ /* 0x001fea0003800000 */
.L_x_338:
[----:B------:R-:W-:Y:S05]  /*10f50*/  @!P0 BRA `(.L_x_259) ;  /* 0x0000000000048947 */ /* 0x000fea0003800000 */
[----:B------:R-:W-:Y:S01]  /*10f60*/  BPT.TRAP 0x1 ;  /* 0x000000040000795c */ /* 0x000fe20000300000 */
.L_x_259:
[----:B------:R-:W3:Y:S02]  /*10f70*/  SYNCS.PHASECHK.TRANS64.TRYWAIT P1, [R3+URZ+0x38860], R2 ;  /* 0x03886002030075a7 */ /* 0x000ee4000802017f */
[----:B---3--:R-:W-:Y:S05]  /*10f80*/  @!P1 BRA `(.L_x_260) ;  /* 0x0000002c00589947 */ /* 0x008fea0003800000 */
.L_x_339:
[----:B------:R-:W-:Y:S05]  /*10f90*/  @!P0 BRA `(.L_x_261) ;  /* 0x0000000000048947 */ /* 0x000fea0003800000 */
[----:B------:R-:W-:Y:S01]  /*10fa0*/  BPT.TRAP 0x1 ;  /* 0x000000040000795c */ /* 0x000fe20000300000 */
.L_x_261:
[----:B----4-:R4:W0:Y:S02]  /*10fb0*/  SYNCS.PHASECHK.TRANS64.TRYWAIT P0, [R5+URZ+0x38860], R0 ;  /* 0x03886000050075a7 */ /* 0x010824000800017f */
[----:B0-----:R-:W-:Y:S05]  /*10fc0*/  @!P0 NANOSLEEP.SYNCS 0x989680 ;  /* 0x009896800000895d */ /* 0x001fea0003900000 */
[----:B------:R-:W0:Y:S02]  /*10fd0*/  @!P0 SYNCS.PHASECHK.TRANS64 P0, [R5+URZ+0x38860], R0 ;  /* 0x03886000050085a7 */ /* 0x000e24000800007f */
[----:B0-----:R-:W-:Y:S05]  /*10fe0*/  @!P0 BRA `(.L_x_261) ;  /* 0xfffffffc00f08947 */ /* 0x001fea000383ffff */
.L_x_174:
[----:B------:R-:W-:Y:S05]  /*10ff0*/  BSYNC B6 ;  /* 0x0000000000067941 */ /* 0x000fea0003800000 */
.L_x_171:
[----:B------:R-:W-:Y:S05]  /*11000*/  EXIT ;  /* 0x000000000000794d */ /* 0x000fea0003800000 */
.L_x_184:
[----:B0-----:R0:W1:Y:S02]  /*11010*/  SYNCS.PHASECHK.TRANS64.TRYWAIT P0, [R2+URZ+0x38800], R5 ;  /* 0x03880005020075a7 */ /* 0x001064000800017f */
[----:B-1----:R-:W-:Y:S05]  /*11020*/  @!P0 NANOSLEEP.SYNCS 0x989680 ;  /* 0x009896800000895d */ /* 0x002fea0003900000 */
[----:B------:R-:W1:Y:S02]  /*11030*/  @!P0 SYNCS.PHASECHK.TRANS64 P0, [R2+URZ+0x38800], R5 ;  /* 0x03880005020085a7 */ /* 0x000e64000800007f */
[----:B-1----:R-:W-:Y:S05]  /*11040*/  @!P0 BRA `(.L_x_184) ;  /* 0xfffffffc00f08947 */ /* 0x002fea000383ffff */
[----:B------:R-:W-:Y:S05]  /*11050*/  BRA `(.L_x_262) ;  /* 0xffffff2000e47947 */ /* 0x000fea000383ffff */
.L_x_188:
[----:B--2---:R2:W3:Y:S02]  /*11060*/  SYNCS.PHASECHK.TRANS64.TRYWAIT P1, [R2+URZ+0x38830], R5 ;  /* 0x03883005020075a7 */ /* 0x0044e4000802017f */
[----:B---3--:R-:W-:Y:S05]  /*11070*/  @!P1 NANOSLEEP.SYNCS 0x989680 ;  /* 0x009896800000995d */ /* 0x008fea0003900000 */
[----:B------:R-:W3:Y:S02]  /*11080*/  @!P1 SYNCS.PHASECHK.TRANS64 P1, [R2+URZ+0x38830], R5 ;  /* 0x03883005020095a7 */ /* 0x000ee4000802007f */
[----:B---3--:R-:W-:Y:S05]  /*11090*/  @!P1 BRA `(.L_x_188) ;  /* 0xfffffffc00f09947 */ /* 0x008fea000383ffff */
[----:B------:R-:W-:Y:S05]  /*110a0*/  BRA `(.L_x_187) ;  /* 0xffffff2400307947 */ /* 0x000fea000383ffff */
.L_x_189:
[----:B---3--:R3:W4:Y:S02]  /*110b0*/  SYNCS.PHASECHK.TRANS64.TRYWAIT P1, [R2+URZ+0x38810], R5 ;  /* 0x03881005020075a7 */ /* 0x008724000802017f */
[----:B----4-:R-:W-:Y:S05]  /*110c0*/  @!P1 NANOSLEEP.SYNCS 0x989680 ;  /* 0x009896800000995d */ /* 0x010fea0003900000 */
[----:B------:R-:W4:Y:S02]  /*110d0*/  @!P1 SYNCS.PHASECHK.TRANS64 P1, [R2+URZ+0x38810], R5 ;  /* 0x03881005020095a7 */ /* 0x000f24000802007f */
[----:B----4-:R-:W-:Y:S05]  /*110e0*/  @!P1 BRA `(.L_x_189) ;  /* 0xfffffffc00f09947 */ /* 0x010fea000383ffff */
[----:B------:R-:W-:Y:S05]  /*110f0*/  BRA `(.L_x_263) ;  /* 0xffffff2800207947 */ /* 0x000fea000383ffff */
.L_x_193:
[----:B------:R0:W0:Y:S02]  /*11100*/  SYNCS.PHASECHK.TRANS64.TRYWAIT P1, [R2+URZ+0x38850], R5 ;  /* 0x03885005020075a7 */ /* 0x000024000802017f */
[----:B0-----:R-:W-:Y:S05]  /*11110*/  @!P1 NANOSLEEP.SYNCS 0x989680 ;  /* 0x009896800000995d */ /* 0x001fea0003900000 */
[----:B------:R-:W0:Y:S02]  /*11120*/  @!P1 SYNCS.PHASECHK.TRANS64 P1, [R2+URZ+0x38850], R5 ;  /* 0x03885005020095a7 */ /* 0x000e24000802007f */
[----:B0-----:R-:W-:Y:S05]  /*11130*/  @!P1 BRA `(.L_x_193) ;  /* 0xfffffffc00f09947 */ /* 0x001fea000383ffff */
[----:B------:R-:W-:Y:S05]  /*11140*/  BRA `(.L_x_192) ;  /* 0xffffff28004c7947 */ /* 0x000fea000383ffff */
.L_x_200:
[----:B-1----:R1:W2:Y:S02]  /*11150*/  SYNCS.PHASECHK.TRANS64.TRYWAIT P2, [R196+URZ+0x38830], R201 ;  /* 0x038830c9c40075a7 */ /* 0x0022a4000804017f */
[----:B--2---:R-:W-:Y:S05]  /*11160*/  @!P2 NANOSLEEP.SYNCS 0x989680 ;  /* 0x009896800000a95d */ /* 0x004fea0003900000 */
[----:B------:R-:W2:Y:S02]  /*11170*/  @!P2 SYNCS.PHASECHK.TRANS64 P2, [R196+URZ+0x38830], R201 ;  /* 0x038830c9c400a5a7 */ /* 0x000ea4000804007f */
[----:B--2---:R-:W-:Y:S05]  /*11180*/  @!P2 BRA `(.L_x_200) ;  /* 0xfffffffc00f0a947 */ /* 0x004fea000383ffff */
[----:B------:R-:W-:Y:S05]  /*11190*/  BRA `(.L_x_199) ;  /* 0xffffff5400887947 */ /* 0x000fea000383ffff */
.L_x_204:
[----:B---3--:R3:W4:Y:S02]  /*111a0*/  SYNCS.PHASECHK.TRANS64.TRYWAIT P2, [R196+URZ+0x38850], R201 ;  /* 0x038850c9c40075a7 */ /* 0x008724000804017f */
[----:B----4-:R-:W-:Y:S05]  /*111b0*/  @!P2 NANOSLEEP.SYNCS 0x989680 ;  /* 0x009896800000a95d */ /* 0x010fea0003900000 */
[----:B------:R-:W4:Y:S02]  /*111c0*/  @!P2 SYNCS.PHASECHK.TRANS64 P2, [R196+URZ+0x38850], R201 ;  /* 0x038850c9c400a5a7 */ /* 0x000f24000804007f */
[----:B----4-:R-:W-:Y:S05]  /*111d0*/  @!P2 BRA `(.L_x_204) ;  /* 0xfffffffc00f0a947 */ /* 0x010fea000383ffff */
[----:B------:R-:W-:Y:S05]  /*111e0*/  BRA `(.L_x_203) ;  /* 0xffffff5800547947 */ /* 0x000fea000383ffff */
.L_x_219:
[----:B------:R-:W-:Y:S01]  /*111f0*/  IMAD.MOV.U32 R13, RZ, RZ, R17 ;  /* 0x000000ffff0d7224 */ /* 0x000fe200078e0011 */
[----:B------:R-:W-:Y:S01]  /*11200*/  MOV R15, 0xffffffff ;  /* 0xffffffff000f7802 */ /* 0x000fe20000000f00 */
[----:B------:R-:W-:Y:S02]  /*11210*/  IMAD.MOV.U32 R12, RZ, RZ, RZ ;  /* 0x000000ffff0c7224 */ /* 0x000fe400078e00ff */
[----:B------:R-:W-:-:S07]  /*11220*/  IMAD.MOV.U32 R11, RZ, RZ, 0x1f ;  /* 0x0000001fff0b7424 */ /* 0x000fce00078e00ff */
[----:B------:R-:W-:Y:S05]  /*11230*/  WARPSYNC.COLLECTIVE R15, `(.L_x_264) ;  /* 0x000000000f087348 */ /* 0x000fea0003c00000 */
[----:B------:R0:W1:Y:S02]  /*11240*/  SHFL.IDX P6, R14, R13, R12, R11 ;  /* 0x0000000c0d0e7389 */ /* 0x00006400000c000b */
[----:B01----:R-:W-:Y:S01]  /*11250*/  ENDCOLLECTIVE ;  /* 0x000000000000791b */ /* 0x003fe20003800000 */
.L_x_264:
[----:B------:R-:W-:Y:S05]  /*11260*/  BRA `(.L_x_265) ;  /* 0xffffffc400d07947 */ /* 0x000fea000383ffff */
.L_x_221:
[----:B0-----:R-:W-:-:S04]  /*11270*/  IMAD.U32 R3, RZ, RZ, UR42 ;  /* 0x0000002aff037e24 */ /* 0x001fc8000f8e00ff */
[----:B------:R0:W1:Y:S03]  /*11280*/  SYNCS.PHASECHK.TRANS64.TRYWAIT P0, [R3+URZ+0x38840], R0 ;  /* 0x03884000030075a7 */ /* 0x000066000800017f */
[----:B-1----:R-:W-:Y:S05]  /*11290*/  @!P0 NANOSLEEP.SYNCS 0x989680 ;  /* 0x009896800000895d */ /* 0x002fea0003900000 */
[----:B------:R-:W1:Y:S02]  /*112a0*/  @!P0 SYNCS.PHASECHK.TRANS64 P0, [R3+URZ+0x38840], R0 ;  /* 0x03884000030085a7 */ /* 0x000e64000800007f */
[----:B-1----:R-:W-:Y:S05]  /*112b0*/  @!P0 BRA `(.L_x_221) ;  /* 0xfffffffc00ec8947 */ /* 0x002fea000383ffff */
[----:B------:R-:W-:Y:S05]  /*112c0*/  BRA `(.L_x_266) ;  /* 0xffffffc800087947 */ /* 0x000fea000383ffff */
.L_x_222:
[----:B------:R-:W-:Y:S01]  /*112d0*/  BSSY B0, `(.L_x_267) ;  /* 0x0000008000007945 */ /* 0x000fe20003800000 */
[----:B------:R-:W-:Y:S02]  /*112e0*/  IMAD.MOV.U32 R13, RZ, RZ, R4 ;  /* 0x000000ffff0d7224 */ /* 0x000fe400078e0004 */
[----:B------:R-:W-:Y:S02]  /*112f0*/  IMAD.MOV.U32 R12, RZ, RZ, RZ ;  /* 0x000000ffff0c7224 */ /* 0x000fe400078e00ff */
[----:B------:R-:W-:Y:S02]  /*11300*/  IMAD.MOV.U32 R11, RZ, RZ, 0x181f ;  /* 0x0000181fff0b7424 */ /* 0x000fe400078e00ff */
[----:B------:R-:W-:-:S07]  /*11310*/  IMAD.MOV.U32 R15, RZ, RZ, -0x1 ;  /* 0xffffffffff0f7424 */ /* 0x000fce00078e00ff */
[----:B------:R-:W-:Y:S05]  /*11320*/  WARPSYNC.COLLECTIVE R15, `(.L_x_268) ;  /* 0x000000000f087348 */ /* 0x000fea0003c00000 */
[----:B------:R0:W1:Y:S02]  /*11330*/  SHFL.IDX P6, R14, R13, R12, R11 ;  /* 0x0000000c0d0e7389 */ /* 0x00006400000c000b */
[----:B01----:R-:W-:Y:S01]  /*11340*/  ENDCOLLECTIVE ;  /* 0x000000000000791b */ /* 0x003fe20003800000 */
.L_x_268:
[----:B------:R-:W-:Y:S05]  /*11350*/  BSYNC B0 ;  /* 0x0000000000007941 */ /* 0x000fea0003800000 */
.L_x_267:
[----:B------:R-:W-:Y:S01]  /*11360*/  IMAD.MOV.U32 R13, RZ, RZ, R0 ;  /* 0x000000ffff0d7224 */ /* 0x000fe200078e0000 */
[----:B------:R-:W-:Y:S01]  /*11370*/  MOV R11, 0x181f ;  /* 0x0000181f000b7802 */ /* 0x000fe20000000f00 */
[----:B------:R-:W-:Y:S01]  /*11380*/  IMAD.MOV.U32 R12, RZ, RZ, RZ ;  /* 0x000000ffff0c7224 */ /* 0x000fe200078e00ff */
[----:B------:R-:W-:Y:S01]  /*11390*/  @P0 LEA R7, R24, UR42, 0x1 ;  /* 0x0000002a18070c11 */ /* 0x000fe2000f8e08ff */
[----:B------:R-:W-:Y:S02]  /*113a0*/  IMAD.MOV.U32 R15, RZ, RZ, -0x1 ;  /* 0xffffffffff0f7424 */ /* 0x000fe400078e00ff */
[----:B------:R-:W-:-:S07]  /*113b0*/  IMAD.MOV.U32 R2, RZ, RZ, R14 ;  /* 0x000000ffff027224 */ /* 0x000fce00078e000e */
[----:B------:R-:W-:Y:S05]  /*113c0*/  WARPSYNC.COLLECTIVE R15, `(.L_x_269) ;  /* 0x000000000f087348 */ /* 0x000fea0003c00000 */
[----:B------:R0:W1:Y:S02]  /*113d0*/  SHFL.IDX P6, R14, R13, R12, R11 ;  /* 0x0000000c0d0e7389 */ /* 0x00006400000c000b */
[----:B01----:R-:W-:Y:S01]  /*113e0*/  ENDCOLLECTIVE ;  /* 0x000000000000791b */ /* 0x003fe20003800000 */
.L_x_269:
[----:B------:R-:W-:Y:S02]  /*113f0*/  IMAD.MOV.U32 R13, RZ, RZ, R4 ;  /* 0x000000ffff0d7224 */ /* 0x000fe400078e0004 */
[----:B------:R-:W-:Y:S01]  /*11400*/  IMAD.MOV.U32 R12, RZ, RZ, 0x1 ;  /* 0x00000001ff0c7424 */ /* 0x000fe200078e00ff */
[----:B------:R-:W-:-:S05]  /*11410*/  @P0 LEA R14, P1, R22, R14, 0x1 ;  /* 0x0000000e160e0211 */ /* 0x000fca00078208ff */
[----:B------:R-:W-:Y:S02]  /*11420*/  @P0 IMAD.X R3, RZ, RZ, R2, P1 ;  /* 0x000000ffff030224 */ /* 0x000fe400008e0602 */
[----:B------:R-:W-:-:S07]  /*11430*/  @P0 IMAD.MOV.U32 R2, RZ, RZ, R14 ;  /* 0x000000ffff020224 */ /* 0x000fce00078e000e */
[----:B------:R-:W-:Y:S05]  /*11440*/  WARPSYNC.COLLECTIVE R15, `(.L_x_270) ;  /* 0x000000000f087348 */ /* 0x000fea0003c00000 */
[----:B------:R0:W1:Y:S02]  /*11450*/  SHFL.IDX P6, R14, R13, R12, R11 ;  /* 0x0000000c0d0e7389 */ /* 0x00006400000c000b */
[----:B01----:R-:W-:Y:S01]  /*11460*/  ENDCOLLECTIVE ;  /* 0x000000000000791b */ /* 0x003fe20003800000 */
.L_x_270:
        /* <DEDUP_REMOVED lines=11> */
.L_x_271:
[----:B------:R-:W-:Y:S01]  /*11520*/  MOV R13, R4 ;  /* 0x00000004000d7202 */ /* 0x000fe20000000f00 */
[----:B------:R-:W-:Y:S01]  /*11530*/  IMAD.MOV.U32 R12, RZ, RZ, 0x2 ;  /* 0x00000002ff0c7424 */ /* 0x000fe200078e00ff */
[----:B------:R-:W-:-:S13]  /*11540*/  @P0 LEA R2, P1, R22, R14, 0x1 ;  /* 0x0000000e16020211 */ /* 0x000fda00078208ff */
[----:B------:R-:W-:Y:S05]  /*11550*/  WARPSYNC.COLLECTIVE R15, `(.L_x_272) ;  /* 0x000000000f087348 */ /* 0x000fea0003c00000 */
[----:B------:R0:W1:Y:S02]  /*11560*/  SHFL.IDX P6, R14, R13, R12, R11 ;  /* 0x0000000c0d0e7389 */ /* 0x00006400000c000b */
[----:B01----:R-:W-:Y:S01]  /*11570*/  ENDCOLLECTIVE ;  /* 0x000000000000791b */ /* 0x003fe20003800000 */
.L_x_272:
[----:B------:R-:W-:-:S05]  /*11580*/  @P0 IMAD.X R3, RZ, RZ, R5, P1 ;  /* 0x000000ffff030224 */ /* 0x000fca00008e0605 */
[----:B------:R-:W-:Y:S01]  /*11590*/  @!PT LDS RZ, [RZ] ;  /* 0x00000000fffff984 */ /* 0x000fe20000000800 */
[----:B------:R-:W-:Y:S01]  /*115a0*/  @!PT LDS RZ, [RZ] ;  /* 0x00000000fffff984 */ /* 0x000fe20000000800 */
[----:B------:R-:W-:Y:S01]  /*115b0*/  @!PT LDS RZ, [RZ] ;  /* 0x00000000fffff984 */ /* 0x000fe20000000800 */
[----:B------:R0:W-:Y:S01]  /*115c0*/  @P0 LDGSTS.E.BYPASS.LTC128B.128 [R9+0x22c00], desc[UR36][R2.64], !P2 ;  /* 0x22c0000002090fae */ /* 0x0001e2000d101d64 */
[----:B------:R-:W-:Y:S01]  /*115d0*/  ISETP.GE.AND P0, PT, R18, 0x21, PT ;  /* 0x000000211200780c */ /* 0x000fe20003f06270 */
[----:B------:R-:W-:Y:S02]  /*115e0*/  IMAD.MOV.U32 R13, RZ, RZ, R0 ;  /* 0x000000ffff0d7224 */ /* 0x000fe400078e0000 */
[----:B------:R-:W-:-:S10]  /*115f0*/  IMAD.MOV.U32 R5, RZ, RZ, R14 ;  /* 0x000000ffff057224 */ /* 0x000fd400078e000e */
[----:B0-----:R-:W-:Y:S05]  /*11600*/  WARPSYNC.COLLECTIVE R15, `(.L_x_273) ;  /* 0x000000000f087348 */ /* 0x001fea0003c00000 */
[----:B------:R1:W2:Y:S02]  /*11610*/  SHFL.IDX P6, R14, R13, R12, R11 ;  /* 0x0000000c0d0e7389 */ /* 0x0002a400000c000b */
[----:B012---:R-:W-:Y:S01]  /*11620*/  ENDCOLLECTIVE ;  /* 0x000000000000791b */ /* 0x007fe20003800000 */
.L_x_273:
[----:B------:R-:W-:Y:S02]  /*11630*/  IMAD.MOV.U32 R13, RZ, RZ, R4 ;  /* 0x000000ffff0d7224 */ /* 0x000fe400078e0004 */
[----:B------:R-:W-:Y:S01]  /*11640*/  IMAD.MOV.U32 R12, RZ, RZ, 0x3 ;  /* 0x00000003ff0c7424 */ /* 0x000fe200078e00ff */
[----:B------:R-:W-:-:S13]  /*11650*/  @P0 LEA R2, P1, R22, R14, 0x1 ;  /* 0x0000000e16020211 */ /* 0x000fda00078208ff */
[----:B------:R-:W-:Y:S05]  /*11660*/  WARPSYNC.COLLECTIVE R15, `(.L_x_274) ;  /* 0x000000000f087348 */ /* 0x000fea0003c00000 */
[----:B------:R0:W1:Y:S02]  /*11670*/  SHFL.IDX P6, R14, R13, R12, R11 ;  /* 0x0000000c0d0e7389 */ /* 0x00006400000c000b */
[----:B01----:R-:W-:Y:S01]  /*11680*/  ENDCOLLECTIVE ;  /* 0x000000000000791b */ /* 0x003fe20003800000 */
.L_x_274:
[----:B------:R-:W-:Y:S01]  /*11690*/  @P0 IMAD.X R3, RZ, RZ, R5, P1 ;  /* 0x000000ffff030224 */ /* 0x000fe200008e0605 */
[----:B------:R-:W-:-:S05]  /*116a0*/  @P0 LEA R5, R24, UR42, 0x1 ;  /* 0x0000002a18050c11 */ /* 0x000fca000f8e08ff */
[----:B------:R-:W-:Y:S01]  /*116b0*/  @!PT LDS RZ, [RZ] ;  /* 0x00000000fffff984 */ /* 0x000fe20000000800 */
[----:B------:R-:W-:Y:S01]  /*116c0*/  @!PT LDS RZ, [RZ] ;  /* 0x00000000fffff984 */ /* 0x000fe20000000800 */
[----:B------:R-:W-:Y:S01]  /*116d0*/  @!PT LDS RZ, [RZ] ;  /* 0x00000000fffff984 */ /* 0x000fe20000000800 */
[----:B------:R0:W-:Y:S01]  /*116e0*/  @P0 LDGSTS.E.BYPASS.LTC128B.128 [R5+0x23400], desc[UR36][R2.64], !P2 ;  /* 0x2340000002050fae */ /* 0x0001e2000d101d64 */
[----:B------:R-:W-:Y:S02]  /*116f0*/  IMAD.MOV.U32 R13, RZ, RZ, R0 ;  /* 0x000000ffff0d7224 */ /* 0x000fe400078e0000 */
[----:B------:R-:W-:-:S07]  /*11700*/  IMAD.MOV.U32 R4, RZ, RZ, R14 ;  /* 0x000000ffff047224 */ /* 0x000fce00078e000e */
[----:B0-----:R-:W-:Y:S05]  /*11710*/  WARPSYNC.COLLECTIVE R15, `(.L_x_275) ;  /* 0x000000000f087348 */ /* 0x001fea0003c00000 */
[----:B------:R1:W2:Y:S02]  /*11720*/  SHFL.IDX P6, R14, R13, R12, R11 ;  /* 0x0000000c0d0e7389 */ /* 0x0002a400000c000b */
[----:B012---:R-:W-:Y:S01]  /*11730*/  ENDCOLLECTIVE ;  /* 0x000000000000791b */ /* 0x007fe20003800000 */
.L_x_275:
[----:B------:R-:W-:Y:S05]  /*11740*/  BRA `(.L_x_276) ;  /* 0xffffffc400d07947 */ /* 0x000fea000383ffff */
.L_x_225:
[----:B------:R-:W-:Y:S01]  /*11750*/  MOV R13, R4 ;  /* 0x00000004000d7202 */ /* 0x000fe20000000f00 */
[----:B------:R-:W-:Y:S01]  /*11760*/  IMAD.MOV.U32 R12, RZ, RZ, RZ ;  /* 0x000000ffff0c7224 */ /* 0x000fe200078e00ff */
[----:B------:R-:W-:Y:S01]  /*11770*/  LOP3.LUT R16, R16, 0xfffffeff, RZ, 0xc0, !PT ;  /* 0xfffffeff10107812 */ /* 0x000fe200078ec0ff */
[----:B------:R-:W-:Y:S02]  /*11780*/  IMAD.MOV.U32 R11, RZ, RZ, 0x181f ;  /* 0x0000181fff0b7424 */ /* 0x000fe400078e00ff */
[----:B------:R-:W-:Y:S02]  /*11790*/  IMAD.MOV.U32 R15, RZ, RZ, -0x1 ;  /* 0xffffffffff0f7424 */ /* 0x000fe400078e00ff */
[----:B------:R-:W-:-:S07]  /*117a0*/  IMAD R6, R20, 0x40, R21 ;  /* 0x0000004014067824 */ /* 0x000fce00078e0215 */
[----:B------:R-:W-:Y:S05]  /*117b0*/  WARPSYNC.COLLECTIVE R15, `(.L_x_277) ;  /* 0x000000000f087348 */ /* 0x000fea0003c00000 */
[----:B------:R0:W1:Y:S02]  /*117c0*/  SHFL.IDX P6, R14, R13, R12, R11 ;  /* 0x0000000c0d0e7389 */ /* 0x00006400000c000b */
[----:B01----:R-:W-:Y:S01]  /*117d0*/  ENDCOLLECTIVE ;  /* 0x000000000000791b */ /* 0x003fe20003800000 */
.L_x_277:
[----:B------:R-:W-:Y:S02]  /*117e0*/  VIADD R10, R6, 0x10 ;  /* 0x00000010060a7836 */ /* 0x000fe40000000000 */
[----:B------:R-:W-:Y:S02]  /*117f0*/  IMAD.MOV.U32 R13, RZ, RZ, R0 ;  /* 0x000000ffff0d7224 */ /* 0x000fe400078e0000 */
[----:B------:R-:W-:-:S07]  /*11800*/  IMAD.MOV.U32 R2, RZ, RZ, R14 ;  /* 0x000000ffff027224 */ /* 0x000fce00078e000e */
[----:B------:R-:W-:Y:S05]  /*11810*/  WARPSYNC.COLLECTIVE R15, `(.L_x_278) ;  /* 0x000000000f087348 */ /* 0x000fea0003c00000 */
[----:B------:R0:W1:Y:S02]  /*11820*/  SHFL.IDX P6, R14, R13, R12, R11 ;  /* 0x0000000c0d0e7389 */ /* 0x00006400000c000b */
[----:B01----:R-:W-:Y:S01]  /*11830*/  ENDCOLLECTIVE ;  /* 0x000000000000791b */ /* 0x003fe20003800000 */
.L_x_278:
[----:B------:R-:W-:Y:S02]  /*11840*/  ULDC UR4, c[0x0][0x288] ;  /* 0x0000a20000047ab9 */ /* 0x000fe40000000800 */
[----:B------:R-:W-:-:S05]  /*11850*/  IMAD R5, R8, UR4, RZ ;  /* 0x0000000408057c24 */ /* 0x000fca000f8e02ff */
[----:B------:R-:W-:Y:S02]  /*11860*/  ISETP.GE.AND P2, PT, R6, R5, PT ;  /* 0x000000050600720c */ /* 0x000fe40003f46270 */
[----:B------:R-:W-:Y:S01]  /*11870*/  MOV R13, R4 ;  /* 0x00000004000d7202 */ /* 0x000fe20000000f00 */
[----:B------:R-:W-:-:S10]  /*11880*/  IMAD.MOV.U32 R12, RZ, RZ, 0x1 ;  /* 0x00000001ff0c7424 */ /* 0x000fd400078e00ff */
[----:B------:R-:W-:Y:S02]  /*11890*/  @!P2 LEA R8, R24, UR42, 0x1 ;  /* 0x0000002a1808ac11 */ /* 0x000fe4000f8e08ff */
[----:B------:R-:W-:Y:S02]  /*118a0*/  @P2 LOP3.LUT R16, R16, 0x100, RZ, 0xfc, !PT ;  /* 0x0000010010102812 */ /* 0x000fe400078efcff */
[----:B------:R-:W-:-:S13]  /*118b0*/  @!P2 LEA R3, P1, R22, R14, 0x1 ;  /* 0x0000000e1603a211 */ /* 0x000fda00078208ff */
[----:B------:R-:W-:Y:S05]  /*118c0*/  WARPSYNC.COLLECTIVE R15, `(.L_x_279) ;  /* 0x000000000f087348 */ /* 0x000fea0003c00000 */
[----:B------:R0:W1:Y:S02]  /*118d0*/  SHFL.IDX P6, R14, R13, R12, R11 ;  /* 0x0000000c0d0e7389 */ /* 0x00006400000c000b */
[----:B01----:R-:W-:Y:S01]  /*118e0*/  ENDCOLLECTIVE ;  /* 0x000000000000791b */ /* 0x003fe20003800000 */
.L_x_279:
[----:B------:R-:W-:Y:S01]  /*118f0*/  LOP3.LUT R16, R16, 0xffffff7f, RZ, 0xc0, !PT ;  /* 0xffffff7f10107812 */ /* 0x000fe200078ec0ff */
[----:B------:R-:W-:-:S05]  /*11900*/  @!P2 IMAD.X R2, RZ, RZ, R2, P1 ;  /* 0x000000ffff02a224 */ /* 0x000fca00008e0602 */
[----:B------:R-:W-:-:S04]  /*11910*/  @!P2 LOP3.LUT R3, R3, R2, RZ, 0x3c, !PT ;  /* 0x000000020303a212 */ /* 0x000fc800078e3cff */
[----:B------:R-:W-:Y:S01]  /*11920*/  @!P2 LOP3.LUT R2, R3, R2, RZ, 0x3c, !PT ;  /* 0x000000020302a212 */ /* 0x000fe200078e3cff */
[----:B------:R-:W-:-:S03]  /*11930*/  IMAD.MOV.U32 R13, RZ, RZ, R0 ;  /* 0x000000ffff0d7224 */ /* 0x000fc600078e0000 */
[----:B------:R-:W-:-:S05]  /*11940*/  @!P2 LOP3.LUT R3, R3, R2, RZ, 0x3c, !PT ;  /* 0x000000020303a212 */ /* 0x000fca00078e3cff */
[----:B------:R-:W-:Y:S01]  /*11950*/  @!PT LDS RZ, [RZ] ;  /* 0x00000000fffff984 */ /* 0x000fe20000000800 */
[----:B------:R-:W-:Y:S01]  /*11960*/  @!PT LDS RZ, [RZ] ;  /* 0x00000000fffff984 */ /* 0x000fe20000000800 */
[----:B------:R-:W-:Y:S01]  /*11970*/  @!PT LDS RZ, [RZ] ;  /* 0x00000000fffff984 */ /* 0x000fe20000000800 */
[----:B------:R0:W-:Y:S01]  /*11980*/  @!P2 LDGSTS.E.BYPASS.LTC128B.128 [R8+0x20400], desc[UR36][R2.64], !P0 ;  /* 0x204000000208afae */ /* 0x0001e2000c101d64 */
[----:B------:R-:W-:Y:S01]  /*11990*/  ISETP.GE.AND P2, PT, R10, R5, PT ;  /* 0x000000050a00720c */ /* 0x000fe20003f46270 */
[----:B------:R-:W-:-:S12]  /*119a0*/  IMAD.MOV.U32 R9, RZ, RZ, R14 ;  /* 0x000000ffff097224 */ /* 0x000fd800078e000e */
[----:B0-----:R-:W-:Y:S05]  /*119b0*/  WARPSYNC.COLLECTIVE R15, `(.L_x_280) ;  /* 0x000000000f087348 */ /* 0x001fea0003c00000 */
[----:B------:R1:W2:Y:S02]  /*119c0*/  SHFL.IDX P6, R14, R13, R12, R11 ;  /* 0x0000000c0d0e7389 */ /* 0x0002a400000c000b */
[----:B012---:R-:W-:Y:S01]  /*119d0*/  ENDCOLLECTIVE ;  /* 0x000000000000791b */ /* 0x007fe20003800000 */
.L_x_280:
[----:B------:R-:W-:Y:S01]  /*119e0*/  VIADD R8, R6, 0x20 ;  /* 0x0000002006087836 */ /* 0x000fe20000000000 */
[----:B------:R-:W-:Y:S02]  /*119f0*/  @!P2 LEA R10, R24, UR42, 0x1 ;  /* 0x0000002a180aac11 */ /* 0x000fe4000f8e08ff */
[----:B------:R-:W-:Y:S02]  /*11a00*/  @P2 LOP3.LUT R16, R16, 0x80, RZ, 0xfc, !PT ;  /* 0x0000008010102812 */ /* 0x000fe400078efcff */
[----:B------:R-:W-:Y:S01]  /*11a10*/  MOV R13, R4 ;  /* 0x00000004000d7202 */ /* 0x000fe20000000f00 */
[----:B------:R-:W-:Y:S01]  /*11a20*/  IMAD.MOV.U32 R12, RZ, RZ, 0x2 ;  /* 0x00000002ff0c7424 */ /* 0x000fe200078e00ff */
[----:B------:R-:W-:Y:S01]  /*11a30*/  LOP3.LUT R16, R16, 0xffffffbf, RZ, 0xc0, !PT ;  /* 0xffffffbf10107812 */ /* 0x000fe200078ec0ff */
[----:B------:R-:W-:-:S07]  /*11a40*/  IMAD.MOV.U32 R7, RZ, RZ, R14 ;  /* 0x000000ffff077224 */ /* 0x000fce00078e000e */
[----:B------:R-:W-:Y:S05]  /*11a50*/  WARPSYNC.COLLECTIVE R15, `(.L_x_281) ;  /* 0x000000000f087348 */ /* 0x000fea0003c00000 */
[----:B------:R0:W1:Y:S02]  /*11a60*/  SHFL.IDX P6, R14, R13, R12, R11 ;  /* 0x0000000c0d0e7389 */ /* 0x00006400000c000b */
[----:B01----:R-:W-:Y:S01]  /*11a70*/  ENDCOLLECTIVE ;  /* 0x000000000000791b */ /* 0x003fe20003800000 */
.L_x_281:
[----:B------:R-:W-:-:S05]  /*11a80*/  @!P2 LEA R7, P1, R22, R7, 0x1 ;  /* 0x000000071607a211 */ /* 0x000fca00078208ff */
[----:B------:R-:W-:Y:S02]  /*11a90*/  @!P2 IMAD.X R9, RZ, RZ, R9, P1 ;  /* 0x000000ffff09a224 */ /* 0x000fe400008e0609 */
[----:B------:R-:W-:Y:S02]  /*11aa0*/  @!P2 IMAD.MOV.U32 R2, RZ, RZ, R7 ;  /* 0x000000ffff02a224 */ /* 0x000fe400078e0007 */
[----:B------:R-:W-:Y:S02]  /*11ab0*/  @!P2 IMAD.MOV.U32 R3, RZ, RZ, R9 ;  /* 0x000000ffff03a224 */ /* 0x000fe400078e0009 */
[----:B------:R-:W-:-:S03]  /*11ac0*/  IMAD.MOV.U32 R13, RZ, RZ, R0 ;  /* 0x000000ffff0d7224 */ /* 0x000fc600078e0000 */
[----:B------:R-:W-:Y:S01]  /*11ad0*/  @!PT LDS RZ, [RZ] ;  /* 0x00000000fffff984 */ /* 0x000fe20000000800 */
[----:B------:R-:W-:Y:S01]  /*11ae0*/  @!PT LDS RZ, [RZ] ;  /* 0x00000000fffff984 */ /* 0x000fe20000000800 */
[----:B------:R-:W-:Y:S01]  /*11af0*/  @!PT LDS RZ, [RZ] ;  /* 0x00000000fffff984 */ /* 0x000fe20000000800 */
[----:B------:R0:W-:Y:S01]  /*11b00*/  @!P2 LDGSTS.E.BYPASS.LTC128B.128 [R10+0x20c00], desc[UR36][R2.64], !P0 ;  /* 0x20c00000020aafae */ /* 0x0001e2000c101d64 */
[----:B------:R-:W-:Y:S01]  /*11b10*/  ISETP.GE.AND P2, PT, R8, R5, PT ;  /* 0x000000050800720c */ /* 0x000fe20003f46270 */
[----:B0-----:R-:W-:-:S12]  /*11b20*/  IMAD.MOV.U32 R2, RZ, RZ, R14 ;  /* 0x000000ffff027224 */ /* 0x001fd800078e000e */
[----:B------:R-:W-:Y:S05]  /*11b30*/  WARPSYNC.COLLECTIVE R15, `(.L_x_282) ;  /* 0x000000000f087348 */ /* 0x000fea0003c00000 */
[----:B------:R0:W1:Y:S02]  /*11b40*/  SHFL.IDX P6, R14, R13, R12, R11 ;  /* 0x0000000c0d0e7389 */ /* 0x00006400000c000b */
[----:B01----:R-:W-:Y:S01]  /*11b50*/  ENDCOLLECTIVE ;  /* 0x000000000000791b */ /* 0x003fe20003800000 */
.L_x_282:
[----:B------:R-:W-:Y:S02]  /*11b60*/  @!P2 LEA R7, R24, UR42, 0x1 ;  /* 0x0000002a1807ac11 */ /* 0x000fe4000f8e08ff */
[----:B------:R-:W-:Y:S01]  /*11b70*/  @P2 LOP3.LUT R16, R16, 0x40, RZ, 0xfc, !PT ;  /* 0x0000004010102812 */ /* 0x000fe200078efcff */
[----:B------:R-:W-:Y:S01]  /*11b80*/  IMAD.MOV.U32 R13, RZ, RZ, R4 ;  /* 0x000000ffff0d7224 */ /* 0x000fe200078e0004 */
[----:B------:R-:W-:Y:S01]  /*11b90*/  MOV R12, 0x3 ;  /* 0x00000003000c7802 */ /* 0x000fe20000000f00 */
[----:B------:R-:W-:-:S05]  /*11ba0*/  IMAD.MOV.U32 R8, RZ, RZ, R14 ;  /* 0x000000ffff087224 */ /* 0x000fca00078e000e */
[----:B------:R-:W-:-:S05]  /*11bb0*/  @!P2 LEA R8, P1, R22, R8, 0x1 ;  /* 0x000000081608a211 */ /* 0x000fca00078208ff */
[----:B------:R-:W-:Y:S02]  /*11bc0*/  @!P2 IMAD.X R11, RZ, RZ, R2, P1 ;  /* 0x000000ffff0ba224 */ /* 0x000fe400008e0602 */
[----:B------:R-:W-:Y:S02]  /*11bd0*/  @!P2 IMAD.MOV.U32 R2, RZ, RZ, R8 ;  /* 0x000000ffff02a224 */ /* 0x000fe400078e0008 */
[----:B------:R-:W-:Y:S02]  /*11be0*/  @!P2 IMAD.MOV.U32 R3, RZ, RZ, R11 ;  /* 0x000000ffff03a224 */ /* 0x000fe400078e000b */
[----:B------:R-:W-:-:S03]  /*11bf0*/  IMAD.MOV.U32 R11, RZ, RZ, 0x181f ;  /* 0x0000181fff0b7424 */ /* 0x000fc600078e00ff */
[----:B------:R-:W-:Y:S01]  /*11c00*/  @!PT LDS RZ, [RZ] ;  /* 0x00000000fffff984 */ /* 0x000fe20000000800 */
[----:B------:R-:W-:Y:S01]  /*11c10*/  @!PT LDS RZ, [RZ] ;  /* 0x00000000fffff984 */ /* 0x000fe20000000800 */
[----:B------:R-:W-:Y:S01]  /*11c20*/  @!PT LDS RZ, [RZ] ;  /* 0x00000000fffff984 */ /* 0x000fe20000000800 */
[----:B------:R0:W-:Y:S04]  /*11c30*/  @!P2 LDGSTS.E.BYPASS.LTC128B.128 [R7+0x21400], desc[UR36][R2.64], !P0 ;  /* 0x214000000207afae */ /* 0x0001e8000c101d64 */
[----:B0-----:R-:W-:Y:S05]  /*11c40*/  WARPSYNC.COLLECTIVE R15, `(.L_x_283) ;  /* 0x000000000f087348 */ /* 0x001fea0003c00000 */
[----:B------:R1:W2:Y:S02]  /*11c50*/  SHFL.IDX P6, R14, R13, R12, R11 ;  /* 0x0000000c0d0e7389 */ /* 0x0002a400000c000b */
[----:B012---:R-:W-:Y:S01]  /*11c60*/  ENDCOLLECTIVE ;  /* 0x000000000000791b */ /* 0x007fe20003800000 */
.L_x_283:
[----:B------:R-:W-:Y:S02]  /*11c70*/  IMAD.MOV.U32 R13, RZ, RZ, R0 ;  /* 0x000000ffff0d7224 */ /* 0x000fe400078e0000 */
[----:B------:R-:W-:-:S07]  /*11c80*/  IMAD.MOV.U32 R4, RZ, RZ, R14 ;  /* 0x000000ffff047224 */ /* 0x000fce00078e000e */
[----:B------:R-:W-:Y:S05]  /*11c90*/  WARPSYNC.COLLECTIVE R15, `(.L_x_284) ;  /* 0x000000000f087348 */ /* 0x000fea0003c00000 */
[----:B------:R0:W1:Y:S02]  /*11ca0*/  SHFL.IDX P6, R14, R13, R12, R11 ;  /* 0x0000000c0d0e7389 */ /* 0x00006400000c000b */
[----:B01----:R-:W-:Y:S01]  /*11cb0*/  ENDCOLLECTIVE ;  /* 0x000000000000791b */ /* 0x003fe20003800000 */
.L_x_284:
[----:B------:R-:W-:Y:S05]  /*11cc0*/  BRA `(.L_x_285) ;  /* 0xffffffc8007c7947 */ /* 0x000fea000383ffff */
.L_x_227:
        /* <DEDUP_REMOVED lines=8> */
.L_x_287:
[----:B------:R-:W-:Y:S05]  /*11d50*/  BSYNC B0 ;  /* 0x0000000000007941 */ /* 0x000fea0003800000 */
.L_x_286:
[----:B------:R-:W-:Y:S01]  /*11d60*/  MOV R13, R0 ;  /* 0x00000000000d7202 */ /* 0x000fe20000000f00 */
[----:B------:R-:W-:Y:S01]  /*11d70*/  IMAD.MOV.U32 R12, RZ, RZ, RZ ;  /* 0x000000ffff0c7224 */ /* 0x000fe200078e00ff */
[----:B------:R-:W-:Y:S01]  /*11d80*/  P2R R3, PR, RZ, 0x4 ;  /* 0x00000004ff037803 */ /* 0x000fe20000000000 */
[----:B------:R-:W-:Y:S01]  /*11d90*/  IMAD.MOV.U32 R11, RZ, RZ, 0x181f ;  /* 0x0000181fff0b7424 */ /* 0x000fe200078e00ff */
[C---:B------:R-:W-:Y:S01]  /*11da0*/  LOP3.LUT P2, RZ, R16.reuse, 0x100, RZ, 0xc0, !PT ;  /* 0x0000010010ff7812 */ /* 0x040fe2000784c0ff */
[----:B------:R-:W-:Y:S01]  /*11db0*/  IMAD.MOV.U32 R15, RZ, RZ, -0x1 ;  /* 0xffffffffff0f7424 */ /* 0x000fe200078e00ff */
[----:B------:R-:W-:Y:S01]  /*11dc0*/  P2R R8, PR, RZ, 0x2 ;  /* 0x00000002ff087803 */ /* 0x000fe20000000000 */
[----:B------:R-:W-:Y:S01]  /*11dd0*/  IMAD.MOV.U32 R2, RZ, RZ, R14 ;  /* 0x000000ffff027224 */ /* 0x000fe200078e000e */
[----:B------:R-:W-:-:S13]  /*11de0*/  LOP3.LUT P1, RZ, R16, 0x800, RZ, 0xc0, !PT ;  /* 0x0000080010ff7812 */ /* 0x000fda000782c0ff */
[----:B------:R-:W-:Y:S05]  /*11df0*/  WARPSYNC.COLLECTIVE R15, `(.L_x_288) ;  /* 0x000000000f087348 */ /* 0x000fea0003c00000 */
[----:B------:R0:W1:Y:S02]  /*11e00*/  SHFL.IDX P6, R14, R13, R12, R11 ;  /* 0x0000000c0d0e7389 */ /* 0x00006400000c000b */
[----:B01----:R-:W-:Y:S01]  /*11e10*/  ENDCOLLECTIVE ;  /* 0x000000000000791b */ /* 0x003fe20003800000 */
.L_x_288:
[----:B------:R-:W-:Y:S01]  /*11e20*/  P2R R10, PR, RZ, 0x8 ;  /* 0x00000008ff0a7803 */ /* 0x000fe20000000000 */
[----:B------:R-:W-:Y:S02]  /*11e30*/  IMAD.MOV.U32 R13, RZ, RZ, R4 ;  /* 0x000000ffff0d7224 */ /* 0x000fe400078e0004 */
[----:B------:R-:W-:Y:S01]  /*11e40*/  IMAD.MOV.U32 R12, RZ, RZ, 0x1 ;  /* 0x00000001ff0c7424 */ /* 0x000fe200078e00ff */
[----:B------:R-:W-:-:S05]  /*11e50*/  @!P2 LEA R14, P0, R22, R14, 0x1 ;  /* 0x0000000e160ea211 */ /* 0x000fca00078008ff */
[----:B------:R-:W-:Y:S01]  /*11e60*/  @!P2 IMAD.X R21, RZ, RZ, R2, P0 ;  /* 0x000000ffff15a224 */ /* 0x000fe200000e0602 */
[----:B------:R-:W-:-:S04]  /*11e70*/  @!P2 LOP3.LUT R2, R5, 0x40, RZ, 0xc0, !PT ;  /* 0x000000400502a812 */ /* 0x000fc800078ec0ff */
[----:B------:R-:W-:-:S04]  /*11e80*/  @!P2 SHF.R.U32.HI R9, RZ, 0x2, R2 ;  /* 0x00000002ff09a819 */ /* 0x000fc80000011602 */
[----:B------:R-:W-:Y:S02]  /*11e90*/  @!P2 ISETP.NE.U32.AND P6, PT, R9, RZ, PT ;  /* 0x000000ff0900a20c */ /* 0x000fe40003fc5070 */
[----:B------:R-:W-:-:S04]  /*11ea0*/  @!P2 LOP3.LUT R9, R6, 0x80, RZ, 0xc0, !PT ;  /* 0x000000800609a812 */ /* 0x000fc800078ec0ff */
[----:B------:R-:W-:-:S04]  /*11eb0*/  @!P2 SHF.R.U32.HI R9, RZ, 0x3, R9 ;  /* 0x00000003ff09a819 */ /* 0x000fc80000011609 */
[----:B------:R-:W-:Y:S02]  /*11ec0*/  @!P2 ISETP.NE.U32.AND P0, PT, R9, RZ, PT ;  /* 0x000000ff0900a20c */ /* 0x000fe40003f05070 */
[----:B------:R-:W-:Y:S02]  /*11ed0*/  ISETP.NE.AND P2, PT, R3, RZ, PT ;  /* 0x000000ff0300720c */ /* 0x000fe40003f45270 */
[----:B------:R-:W-:Y:S02]  /*11ee0*/  P2R R9, PR, RZ, 0x1 ;  /* 0x00000001ff097803 */ /* 0x000fe40000000000 */
[----:B------:R-:W-:-:S13]  /*11ef0*/  LOP3.LUT P0, RZ, R16, 0x100, RZ, 0xc0, !PT ;  /* 0x0000010010ff7812 */ /* 0x000fda000780c0ff */
[----:B------:R-:W-:Y:S01]  /*11f00*/  @!P0 LEA R7, R24, UR42, 0x1 ;  /* 0x0000002a18078c11 */ /* 0x000fe2000f8e08ff */
[----:B------:R-:W-:Y:S02]  /*11f10*/  @!P0 IMAD.MOV.U32 R2, RZ, RZ, R14 ;  /* 0x000000ffff028224 */ /* 0x000fe400078e000e */
[----:B------:R-:W-:-:S05]  /*11f20*/  @!P0 IMAD.MOV.U32 R3, RZ, RZ, R21 ;  /* 0x000000ffff038224 */ /* 0x000fca00078e0015 */
[----:B------:R-:W-:Y:S01]  /*11f30*/  @!PT LDS RZ, [RZ] ;  /* 0x00000000fffff984 */ /* 0x000fe20000000800 */
[----:B------:R-:W-:Y:S01]  /*11f40*/  @!PT LDS RZ, [RZ] ;  /* 0x00000000fffff984 */ /* 0x000fe20000000800 */
[----:B------:R-:W-:Y:S01]  /*11f50*/  @!PT LDS RZ, [RZ] ;  /* 0x00000000fffff984 */ /* 0x000fe20000000800 */
[----:B------:R0:W-:Y:S01]  /*11f60*/  @!P0 LDGSTS.E.BYPASS.LTC128B.128 [R7+0x26400], desc[UR36][R2.64], !P1 ;  /* 0x2640000002078fae */ /* 0x0001e2000c901d64 */
[----:B------:R-:W-:Y:S02]  /*11f70*/  ISETP.NE.AND P1, PT, R8, RZ, PT ;  /* 0x000000ff0800720c */ /* 0x000fe40003f25270 */
[----:B------:R-:W-:Y:S01]  /*11f80*/  P2R R8, PR, RZ, 0x20 ;  /* 0x00000020ff087803 */ /* 0x000fe20000000000 */
[----:B------:R0:W-:Y:S01]  /*11f90*/  @!P0 LDGSTS.E.BYPASS.LTC128B.128 [R7+0x28400], desc[UR36][R2.64+0x80], !P5 ;  /* 0x2840008002078fae */ /* 0x0001e2000e901d64 */
[----:B------:R-:W-:-:S03]  /*11fa0*/  LOP3.LUT P5, RZ, R16, 0x800, RZ, 0xc0, !PT ;  /* 0x0000080010ff7812 */ /* 0x000fc600078ac0ff */
[----:B------:R0:W-:Y:S04]  /*11fb0*/  @!P0 LDGSTS.E.BYPASS.LTC128B.128 [R7+0x2a400], desc[UR36][R2.64+0x100], !P4 ;  /* 0x2a40010002078fae */ /* 0x0001e8000e101d64 */
[----:B------:R0:W-:Y:S01]  /*11fc0*/  @!P0 LDGSTS.E.BYPASS.LTC128B.128 [R7+0x2c400], desc[UR36][R2.64+0x180], !P3 ;  /* 0x2c40018002078fae */ /* 0x0001e2000d901d64 */
[----:B------:R-:W-:-:S03]  /*11fd0*/  LOP3.LUT P3, RZ, R16, 0x80, RZ, 0xc0, !PT ;  /* 0x0000008010ff7812 */ /* 0x000fc6000786c0ff */
[----:B------:R0:W-:Y:S04]  /*11fe0*/  @!P0 LDGSTS.E.BYPASS.LTC128B.128 [R7+0x2e400], desc[UR36][R2.64+0x200], !P2 ;  /* 0x2e40020002078fae */ /* 0x0001e8000d101d64 */
[----:B------:R0:W-:Y:S04]  /*11ff0*/  @!P0 LDGSTS.E.BYPASS.LTC128B.128 [R7+0x30400], desc[UR36][R2.64+0x280], !P1 ;  /* 0x3040028002078fae */ /* 0x0001e8000c901d64 */
[----:B------:R0:W-:Y:S01]  /*12000*/  @!P0 LDGSTS.E.BYPASS.LTC128B.128 [R7+0x32400], desc[UR36][R2.64+0x300], P6 ;  /* 0x3240030002078fae */ /* 0x0001e2000b101d64 */
[----:B------:R-:W-:Y:S02]  /*12010*/  ISETP.NE.AND P0, PT, R9, RZ, PT ;  /* 0x000000ff0900720c */ /* 0x000fe40003f05270 */
[----:B------:R-:W-:-:S02]  /*12020*/  LOP3.LUT P6, RZ, R16, 0x100, RZ, 0xc0, !PT ;  /* 0x0000010010ff7812 */ /* 0x000fc400078cc0ff */
[----:B------:R-:W-:-:S04]  /*12030*/  @!P3 LOP3.LUT R20, R5, 0x40, RZ, 0xc0, !PT ;  /* 0x000000400514b812 */ /* 0x000fc800078ec0ff */
[----:B------:R-:W-:-:S07]  /*12040*/  @!P3 SHF.R.U32.HI R20, RZ, 0x2, R20 ;  /* 0x00000002ff14b819 */ /* 0x000fce0000011614 */
[----:B------:R0:W-:Y:S02]  /*12050*/  @!P6 LDGSTS.E.BYPASS.LTC128B.128 [R7+0x34400], desc[UR36][R2.64+0x380], P0 ;  /* 0x344003800207efae */ /* 0x0001e40008101d64 */
[----:B0-----:R-:W-:Y:S05]  /*12060*/  WARPSYNC.COLLECTIVE R15, `(.L_x_289) ;  /* 0x000000000f087348 */ /* 0x001fea0003c00000 */
[----:B------:R1:W2:Y:S02]  /*12070*/  SHFL.IDX P6, R14, R13, R12, R11 ;  /* 0x0000000c0d0e7389 */ /* 0x0002a400000c000b */
[----:B012---:R-:W-:Y:S01]  /*12080*/  ENDCOLLECTIVE ;  /* 0x000000000000791b */ /* 0x007fe20003800000 */
.L_x_289:
[----:B------:R-:W-:-:S04]  /*12090*/  @!P3 LOP3.LUT R7, R6, 0x80, RZ, 0xc0, !PT ;  /* 0x000000800607b812 */ /* 0x000fc800078ec0ff */
[----:B------:R-:W-:Y:S01]  /*120a0*/  @!P3 SHF.R.U32.HI R7, RZ, 0x3, R7 ;  /* 0x00000003ff07b819 */ /* 0x000fe20000011607 */
[----:B------:R-:W-:Y:S01]  /*120b0*/  IMAD.MOV.U32 R13, RZ, RZ, R0 ;  /* 0x000000ffff0d7224 */ /* 0x000fe200078e0000 */
[----:B------:R-:W-:-:S07]  /*120c0*/  MOV R9, R14 ;  /* 0x0000000e00097202 */ /* 0x000fce0000000f00 */
[----:B------:R-:W-:Y:S05]  /*120d0*/  WARPSYNC.COLLECTIVE R15, `(.L_x_290) ;  /* 0x000000000f087348 */ /* 0x000fea0003c00000 */
[----:B------:R0:W1:Y:S02]  /*120e0*/  SHFL.IDX P6, R14, R13, R12, R11 ;  /* 0x0000000c0d0e7389 */ /* 0x00006400000c000b */
[----:B01----:R-:W-:Y:S01]  /*120f0*/  ENDCOLLECTIVE ;  /* 0x000000000000791b */ /* 0x003fe20003800000 */
.L_x_290:
[----:B------:R-:W-:Y:S02]  /*12100*/  IMAD.MOV.U32 R13, RZ, RZ, R4 ;  /* 0x000000ffff0d7224 */ /* 0x000fe400078e0004 */
[----:B------:R-:W-:Y:S01]  /*12110*/  IMAD.MOV.U32 R12, RZ, RZ, 0x2 ;  /* 0x00000002ff0c7424 */ /* 0x000fe200078e00ff */
[----:B------:R-:W-:Y:S02]  /*12120*/  @!P3 LEA R14, P0, R22, R14, 0x1 ;  /* 0x0000000e160eb211 */ /* 0x000fe400078008ff */
[----:B------:R-:W-:-:S03]  /*12130*/  @!P3 ISETP.NE.U32.AND P6, PT, R20, RZ, PT ;  /* 0x000000ff1400b20c */ /* 0x000fc60003fc5070 */
[----:B------:R-:W-:Y:S01]  /*12140*/  @!P3 IMAD.X R21, RZ, RZ, R9, P0 ;  /* 0x000000ffff15b224 */ /* 0x000fe200000e0609 */
[----:B------:R-:W-:Y:S02]  /*12150*/  @!P3 ISETP.NE.U32.AND P0, PT, R7, RZ, PT ;  /* 0x000000ff0700b20c */ /* 0x000fe40003f05070 */
[----:B------:R-:W-:Y:S02]  /*12160*/  ISETP.NE.AND P3, PT, R10, RZ, PT ;  /* 0x000000ff0a00720c */ /* 0x000fe40003f65270 */
[----:B------:R-:W-:Y:S02]  /*12170*/  P2R R7, PR, RZ, 0x1 ;  /* 0x00000001ff077803 */ /* 0x000fe40000000000 */
[----:B------:R-:W-:Y:S02]  /*12180*/  LOP3.LUT P0, RZ, R16, 0x80, RZ, 0xc0, !PT ;  /* 0x0000008010ff7812 */ /* 0x000fe4000780c0ff */
[----:B------:R-:W-:-:S11]  /*12190*/  P2R R10, PR, RZ, 0x2 ;  /* 0x00000002ff0a7803 */ /* 0x000fd60000000000 */
[----:B------:R-:W-:Y:S01]  /*121a0*/  @!P0 LEA R9, R24, UR42, 0x1 ;  /* 0x0000002a18098c11 */ /* 0x000fe2000f8e08ff */
[----:B------:R-:W-:Y:S02]  /*121b0*/  @!P0 IMAD.MOV.U32 R2, RZ, RZ, R14 ;  /* 0x000000ffff028224 */ /* 0x000fe400078e000e */
[----:B------:R-:W-:-:S05]  /*121c0*/  @!P0 IMAD.MOV.U32 R3, RZ, RZ, R21 ;  /* 0x000000ffff038224 */ /* 0x000fca00078e0015 */
[----:B------:R-:W-:Y:S01]  /*121d0*/  @!PT LDS RZ, [RZ] ;  /* 0x00000000fffff984 */ /* 0x000fe20000000800 */
[----:B------:R-:W-:Y:S01]  /*121e0*/  @!PT LDS RZ, [RZ] ;  /* 0x00000000fffff984 */ /* 0x000fe20000000800 */
[----:B------:R-:W-:Y:S01]  /*121f0*/  @!PT LDS RZ, [RZ] ;  /* 0x00000000fffff984 */ /* 0x000fe20000000800 */
[----:B------:R0:W-:Y:S01]  /*12200*/  @!P0 LDGSTS.E.BYPASS.LTC128B.128 [R9+0x26c00], desc[UR36][R2.64], !P5 ;  /* 0x26c0000002098fae */ /* 0x0001e2000e901d64 */
[----:B------:R-:W-:-:S04]  /*12210*/  ISETP.NE.AND P5, PT, R8, RZ, PT ;  /* 0x000000ff0800720c */ /* 0x000fc80003fa5270 */
[----:B------:R-:W-:-:S09]  /*12220*/  P2R R8, PR, RZ, 0x20 ;  /* 0x00000020ff087803 */ /* 0x000fd20000000000 */
[----:B------:R0:W-:Y:S01]  /*12230*/  @!P0 LDGSTS.E.BYPASS.LTC128B.128 [R9+0x28c00], desc[UR36][R2.64+0x80], !P5 ;  /* 0x28c0008002098fae */ /* 0x0001e2000e901d64 */
[----:B------:R-:W-:-:S03]  /*12240*/  LOP3.LUT P5, RZ, R16, 0x800, RZ, 0xc0, !PT ;  /* 0x0000080010ff7812 */ /* 0x000fc600078ac0ff */
[----:B------:R0:W-:Y:S04]  /*12250*/  @!P0 LDGSTS.E.BYPASS.LTC128B.128 [R9+0x2ac00], desc[UR36][R2.64+0x100], !P4 ;  /* 0x2ac0010002098fae */ /* 0x0001e8000e101d64 */
[----:B------:R0:W-:Y:S04]  /*12260*/  @!P0 LDGSTS.E.BYPASS.LTC128B.128 [R9+0x2cc00], desc[UR36][R2.64+0x180], !P3 ;  /* 0x2cc0018002098fae */ /* 0x0001e8000d901d64 */
[----:B------:R0:W-:Y:S04]  /*12270*/  @!P0 LDGSTS.E.BYPASS.LTC128B.128 [R9+0x2ec00], desc[UR36][R2.64+0x200], !P2 ;  /* 0x2ec0020002098fae */ /* 0x0001e8000d101d64 */
[----:B------:R0:W-:Y:S01]  /*12280*/  @!P0 LDGSTS.E.BYPASS.LTC128B.128 [R9+0x30c00], desc[UR36][R2.64+0x280], !P1 ;  /* 0x30c0028002098fae */ /* 0x0001e2000c901d64 */
[----:B------:R-:W-:-:S03]  /*12290*/  LOP3.LUT P1, RZ, R16, 0x40, RZ, 0xc0, !PT ;  /* 0x0000004010ff7812 */ /* 0x000fc6000782c0ff */
[----:B------:R0:W-:Y:S01]  /*122a0*/  @!P0 LDGSTS.E.BYPASS.LTC128B.128 [R9+0x32c00], desc[UR36][R2.64+0x300], P6 ;  /* 0x32c0030002098fae */ /* 0x0001e2000b101d64 */
[----:B------:R-:W-:Y:S02]  /*122b0*/  ISETP.NE.AND P0, PT, R7, RZ, PT ;  /* 0x000000ff0700720c */ /* 0x000fe40003f05270 */
[----:B------:R-:W-:-:S07]  /*122c0*/  LOP3.LUT P6, RZ, R16, 0x80, RZ, 0xc0, !PT ;  /* 0x0000008010ff7812 */ /* 0x000fce00078cc0ff */
[----:B------:R-:W-:-:S04]  /*122d0*/  @!P1 LOP3.LUT R20, R5, 0x40, RZ, 0xc0, !PT ;  /* 0x0000004005149812 */ /* 0x000fc800078ec0ff */
[----:B------:R-:W-:Y:S02]  /*122e0*/  @!P1 SHF.R.U32.HI R20, RZ, 0x2, R20 ;  /* 0x00000002ff149819 */ /* 0x000fe40000011614 */
[----:B------:R0:W-:Y:S05]  /*122f0*/  @!P6 LDGSTS.E.BYPASS.LTC128B.128 [R9+0x34c00], desc[UR36][R2.64+0x380], P0 ;  /* 0x34c003800209efae */ /* 0x0001ea0008101d64 */
[----:B0-----:R-:W-:Y:S05]  /*12300*/  WARPSYNC.COLLECTIVE R15, `(.L_x_291) ;  /* 0x000000000f087348 */ /* 0x001fea0003c00000 */
[----:B------:R1:W2:Y:S02]  /*12310*/  SHFL.IDX P6, R14, R13, R12, R11 ;  /* 0x0000000c0d0e7389 */ /* 0x0002a400000c000b */
[----:B012---:R-:W-:Y:S01]  /*12320*/  ENDCOLLECTIVE ;  /* 0x000000000000791b */ /* 0x007fe20003800000 */
.L_x_291:
[----:B------:R-:W-:-:S04]  /*12330*/  @!P1 LOP3.LUT R9, R6, 0x80, RZ, 0xc0, !PT ;  /* 0x0000008006099812 */ /* 0x000fc800078ec0ff */
[----:B------:R-:W-:Y:S01]  /*12340*/  @!P1 SHF.R.U32.HI R9, RZ, 0x3, R9 ;  /* 0x00000003ff099819 */ /* 0x000fe20000011609 */
[----:B------:R-:W-:Y:S02]  /*12350*/  IMAD.MOV.U32 R13, RZ, RZ, R0 ;  /* 0x000000ffff0d7224 */ /* 0x000fe400078e0000 */
[----:B------:R-:W-:-:S07]  /*12360*/  IMAD.MOV.U32 R7, RZ, RZ, R14 ;  /* 0x000000ffff077224 */ /* 0x000fce00078e000e */
[----:B------:R-:W-:Y:S05]  /*12370*/  WARPSYNC.COLLECTIVE R15, `(.L_x_292) ;  /* 0x000000000f087348 */ /* 0x000fea0003c00000 */
[----:B------:R0:W1:Y:S02]  /*12380*/  SHFL.IDX P6, R14, R13, R12, R11 ;  /* 0x0000000c0d0e7389 */ /* 0x00006400000c000b */
[----:B01----:R-:W-:Y:S01]  /*12390*/  ENDCOLLECTIVE ;  /* 0x000000000000791b */ /* 0x003fe20003800000 */
.L_x_292:
[----:B------:R-:W-:Y:S02]  /*123a0*/  IMAD.MOV.U32 R13, RZ, RZ, R4 ;  /* 0x000000ffff0d7224 */ /* 0x000fe400078e0004 */
[----:B------:R-:W-:Y:S01]  /*123b0*/  IMAD.MOV.U32 R12, RZ, RZ, 0x3 ;  /* 0x00000003ff0c7424 */ /* 0x000fe200078e00ff */
[----:B------:R-:W-:Y:S02]  /*123c0*/  @!P1 LEA R14, P0, R22, R14, 0x1 ;  /* 0x0000000e160e9211 */ /* 0x000fe400078008ff */
[----:B------:R-:W-:Y:S02]  /*123d0*/  @!P1 ISETP.NE.U32.AND P6, PT, R20, RZ, PT ;  /* 0x000000ff1400920c */ /* 0x000fe40003fc5070 */
[----:B------:R-:W-:Y:S02]  /*123e0*/  @!P1 IADD3.X R7, RZ, R7, RZ, P0, !PT ;  /* 0x00000007ff079210 */ /* 0x000fe400007fe4ff */
[----:B------:R-:W-:Y:S02]  /*123f0*/  @!P1 ISETP.NE.U32.AND P0, PT, R9, RZ, PT ;  /* 0x000000ff0900920c */ /* 0x000fe40003f05070 */
[----:B------:R-:W-:-:S02]  /*12400*/  ISETP.NE.AND P1, PT, R10, RZ, PT ;  /* 0x000000ff0a00720c */ /* 0x000fc40003f25270 */
        /* <DEDUP_REMOVED lines=9> */
[----:B------:R-:W-:-:S13]  /*124a0*/  ISETP.NE.AND P5, PT, R8, RZ, PT ;  /* 0x000000ff0800720c */ /* 0x000fda0003fa5270 */
[----:B------:R0:W-:Y:S04]  /*124b0*/  @!P0 LDGSTS.E.BYPASS.LTC128B.128 [R21+0x29400], desc[UR36][R2.64+0x80], !P5 ;  /* 0x2940008002158fae */ /* 0x0001e8000e901d64 */
[----:B------:R0:W-:Y:S04]  /*124c0*/  @!P0 LDGSTS.E.BYPASS.LTC128B.128 [R21+0x2b400], desc[UR36][R2.64+0x100], !P4 ;  /* 0x2b40010002158fae */ /* 0x0001e8000e101d64 */
[----:B------:R0:W-:Y:S04]  /*124d0*/  @!P0 LDGSTS.E.BYPASS.LTC128B.128 [R21+0x2d400], desc[UR36][R2.64+0x180], !P3 ;  /* 0x2d40018002158fae */ /* 0x0001e8000d901d64 */
[----:B------:R0:W-:Y:S04]  /*124e0*/  @!P0 LDGSTS.E.BYPASS.LTC128B.128 [R21+0x2f400], desc[UR36][R2.64+0x200], !P2 ;  /* 0x2f40020002158fae */ /* 0x0001e8000d101d64 */
[----:B------:R0:W-:Y:S04]  /*124f0*/  @!P0 LDGSTS.E.BYPASS.LTC128B.128 [R21+0x31400], desc[UR36][R2.64+0x280], !P1 ;  /* 0x3140028002158fae */ /* 0x0001e8000c901d64 */
[----:B------:R0:W-:Y:S01]  /*12500*/  @!P0 LDGSTS.E.BYPASS.LTC128B.128 [R21+0x33400], desc[UR36][R2.64+0x300], P6 ;  /* 0x3340030002158fae */ /* 0x0001e2000b101d64 */
[----:B------:R-:W-:-:S02]  /*12510*/  ISETP.NE.AND P0, PT, R9, RZ, PT ;  /* 0x000000ff0900720c */ /* 0x000fc40003f05270 */
[----:B------:R-:W-:-:S13]  /*12520*/  LOP3.LUT P6, RZ, R16, 0x40, RZ, 0xc0, !PT ;  /* 0x0000004010ff7812 */ /* 0x000fda00078cc0ff */
[----:B------:R0:W-:Y:S02]  /*12530*/  @!P6 LDGSTS.E.BYPASS.LTC128B.128 [R21+0x35400], desc[UR36][R2.64+0x380], P0 ;  /* 0x354003800215efae */ /* 0x0001e40008101d64 */
[----:B0-----:R-:W-:Y:S05]  /*12540*/  WARPSYNC.COLLECTIVE R15, `(.L_x_293) ;  /* 0x000000000f087348 */ /* 0x001fea0003c00000 */
[----:B------:R1:W2:Y:S02]  /*12550*/  SHFL.IDX P6, R14, R13, R12, R11 ;  /* 0x0000000c0d0e7389 */ /* 0x0002a400000c000b */
[----:B012---:R-:W-:Y:S01]  /*12560*/  ENDCOLLECTIVE ;  /* 0x000000000000791b */ /* 0x007fe20003800000 */
.L_x_293:
[----:B------:R-:W-:Y:S02]  /*12570*/  IMAD.MOV.U32 R13, RZ, RZ, R0 ;  /* 0x000000ffff0d7224 */ /* 0x000fe400078e0000 */
[----:B------:R-:W-:-:S07]  /*12580*/  IMAD.MOV.U32 R4, RZ, RZ, R14 ;  /* 0x000000ffff047224 */ /* 0x000fce00078e000e */
[----:B------:R-:W-:Y:S05]  /*12590*/  WARPSYNC.COLLECTIVE R15, `(.L_x_294) ;  /* 0x000000000f087348 */ /* 0x000fea0003c00000 */
[----:B------:R0:W1:Y:S02]  /*125a0*/  SHFL.IDX P6, R14, R13, R12, R11 ;  /* 0x0000000c0d0e7389 */ /* 0x00006400000c000b */
[----:B01----:R-:W-:Y:S01]  /*125b0*/  ENDCOLLECTIVE ;  /* 0x000000000000791b */ /* 0x003fe20003800000 */
.L_x_294:
[----:B------:R-:W-:Y:S05]  /*125c0*/  BRA `(.L_x_295) ;  /* 0xffffffcc00187947 */ /* 0x000fea000383ffff */
.L_x_230:
[----:B01----:R-:W-:-:S04]  /*125d0*/  IMAD.U32 R3, RZ, RZ, UR42 ;  /* 0x0000002aff037e24 */ /* 0x003fc8000f8e00ff */
[----:B------:R0:W1:Y:S03]  /*125e0*/  SYNCS.PHASECHK.TRANS64.TRYWAIT P0, [R3+URZ+0x38820], R0 ;  /* 0x03882000030075a7 */ /* 0x000066000800017f */
[----:B-1----:R-:W-:Y:S05]  /*125f0*/  @!P0 NANOSLEEP.SYNCS 0x989680 ;  /* 0x009896800000895d */ /* 0x002fea0003900000 */
[----:B------:R-:W1:Y:S02]  /*12600*/  @!P0 SYNCS.PHASECHK.TRANS64 P0, [R3+URZ+0x38820], R0 ;  /* 0x03882000030085a7 */ /* 0x000e64000800007f */
[----:B-1----:R-:W-:Y:S05]  /*12610*/  @!P0 BRA `(.L_x_230) ;  /* 0xfffffffc00ec8947 */ /* 0x002fea000383ffff */
[----:B------:R-:W-:Y:S05]  /*12620*/  BRA `(.L_x_296) ;  /* 0xffffffcc00887947 */ /* 0x000fea000383ffff */
.L_x_232:
[----:B01----:R-:W-:-:S04]  /*12630*/  IMAD.U32 R3, RZ, RZ, UR42 ;  /* 0x0000002aff037e24 */ /* 0x003fc8000f8e00ff */
[----:B------:R0:W1:Y:S03]  /*12640*/  SYNCS.PHASECHK.TRANS64.TRYWAIT P0, [R3+URZ+0x38860], R0 ;  /* 0x03886000030075a7 */ /* 0x000066000800017f */
[----:B-1----:R-:W-:Y:S05]  /*12650*/  @!P0 NANOSLEEP.SYNCS 0x989680 ;  /* 0x009896800000895d */ /* 0x002fea0003900000 */
[----:B------:R-:W1:Y:S02]  /*12660*/  @!P0 SYNCS.PHASECHK.TRANS64 P0, [R3+URZ+0x38860], R0 ;  /* 0x03886000030085a7 */ /* 0x000e64000800007f */
[----:B-1----:R-:W-:Y:S05]  /*12670*/  @!P0 BRA `(.L_x_232) ;  /* 0xfffffffc00ec8947 */ /* 0x002fea000383ffff */
[----:B------:R-:W-:Y:S05]  /*12680*/  BRA `(.L_x_297) ;  /* 0xffffffcc00847947 */ /* 0x000fea000383ffff */
.L_x_233:
[----:B------:R-:W-:Y:S01]  /*12690*/  BSSY B0, `(.L_x_298) ;  /* 0x0000008000007945 */ /* 0x000fe20003800000 */
[----:B------:R-:W-:Y:S01]  /*126a0*/  MOV R13, R8 ;  /* 0x00000008000d7202 */ /* 0x000fe20000000f00 */
[----:B------:R-:W-:Y:S02]  /*126b0*/  IMAD.MOV.U32 R12, RZ, RZ, RZ ;  /* 0x000000ffff0c7224 */ /* 0x000fe400078e00ff */
[----:B------:R-:W-:Y:S02]  /*126c0*/  IMAD.MOV.U32 R11, RZ, RZ, 0x181f ;  /* 0x0000181fff0b7424 */ /* 0x000fe400078e00ff */
[----:B------:R-:W-:-:S07]  /*126d0*/  IMAD.MOV.U32 R15, RZ, RZ, -0x1 ;  /* 0xffffffffff0f7424 */ /* 0x000fce00078e00ff */
[----:B------:R-:W-:Y:S05]  /*126e0*/  WARPSYNC.COLLECTIVE R15, `(.L_x_299) ;  /* 0x000000000f087348 */ /* 0x000fea0003c00000 */
[----:B------:R0:W1:Y:S02]  /*126f0*/  SHFL.IDX P6, R14, R13, R12, R11 ;  /* 0x0000000c0d0e7389 */ /* 0x00006400000c000b */
[----:B01----:R-:W-:Y:S01]  /*12700*/  ENDCOLLECTIVE ;  /* 0x000000000000791b */ /* 0x003fe20003800000 */
.L_x_299:
[----:B------:R-:W-:Y:S05]  /*12710*/  BSYNC B0 ;  /* 0x0000000000007941 */ /* 0x000fea0003800000 */
.L_x_298:
[----:B------:R-:W-:Y:S01]  /*12720*/  IMAD.MOV.U32 R13, RZ, RZ, R6 ;  /* 0x000000ffff0d7224 */ /* 0x000fe200078e0006 */
[----:B------:R-:W-:Y:S01]  /*12730*/  SHF.L.U32 R0, R22, 0x1, RZ ;  /* 0x0000000116007819 */ /* 0x000fe200000006ff */
[----:B------:R-:W-:Y:S01]  /*12740*/  IMAD.MOV.U32 R12, RZ, RZ, RZ ;  /* 0x000000ffff0c7224 */ /* 0x000fe200078e00ff */
[C---:B------:R-:W-:Y:S01]  /*12750*/  LOP3.LUT R4, R17.reuse, 0x1, RZ, 0xc0, !PT ;  /* 0x0000000111047812 */ /* 0x040fe200078ec0ff */
[----:B------:R-:W-:Y:S01]  /*12760*/  IMAD.MOV.U32 R11, RZ, RZ, 0x181f ;  /* 0x0000181fff0b7424 */ /* 0x000fe200078e00ff */
[----:B------:R-:W-:Y:S01]  /*12770*/  LEA R7, R24, UR42, 0x1 ;  /* 0x0000002a18077c11 */ /* 0x000fe2000f8e08ff */
[----:B------:R-:W-:Y:S01]  /*12780*/  IMAD.MOV.U32 R15, RZ, RZ, -0x1 ;  /* 0xffffffffff0f7424 */ /* 0x000fe200078e00ff */
[----:B------:R-:W-:Y:S01]  /*12790*/  ISETP.NE.U32.AND P1, PT, R4, 0x1, PT ;  /* 0x000000010400780c */ /* 0x000fe20003f25070 */
[----:B------:R-:W-:Y:S01]  /*127a0*/  IMAD.MOV.U32 R3, RZ, RZ, R14 ;  /* 0x000000ffff037224 */ /* 0x000fe200078e000e */
[----:B------:R-:W-:-:S13]  /*127b0*/  LOP3.LUT P5, RZ, R17, 0x2, RZ, 0xc0, !PT ;  /* 0x0000000211ff7812 */ /* 0x000fda00078ac0ff */
[----:B------:R-:W-:Y:S05]  /*127c0*/  WARPSYNC.COLLECTIVE R15, `(.L_x_300) ;  /* 0x000000000f087348 */ /* 0x000fea0003c00000 */
[----:B------:R0:W1:Y:S02]  /*127d0*/  SHFL.IDX P6, R14, R13, R12, R11 ;  /* 0x0000000c0d0e7389 */ /* 0x00006400000c000b */
[----:B01----:R-:W-:Y:S01]  /*127e0*/  ENDCOLLECTIVE ;  /* 0x000000000000791b */ /* 0x003fe20003800000 */
.L_x_300:
[C---:B------:R-:W-:Y:S02]  /*127f0*/  LOP3.LUT P4, RZ, R17.reuse, 0x4, RZ, 0xc0, !PT ;  /* 0x0000000411ff7812 */ /* 0x040fe4000788c0ff */
[C---:B------:R-:W-:Y:S02]  /*12800*/  LOP3.LUT P3, RZ, R17.reuse, 0x8, RZ, 0xc0, !PT ;  /* 0x0000000811ff7812 */ /* 0x040fe4000786c0ff */
[C---:B------:R-:W-:Y:S02]  /*12810*/  LOP3.LUT P2, RZ, R17.reuse, 0x10, RZ, 0xc0, !PT ;  /* 0x0000001011ff7812 */ /* 0x040fe4000784c0ff */
[----:B------:R-:W-:Y:S02]  /*12820*/  LOP3.LUT R16, R16, 0xffffffbf, RZ, 0xc0, !PT ;  /* 0xffffffbf10107812 */ /* 0x000fe400078ec0ff */
[----:B------:R-:W-:Y:S02]  /*12830*/  PRMT R4, R17, 0x8880, RZ ;  /* 0x0000888011047816 */ /* 0x000fe400000000ff */
[----:B------:R-:W-:Y:S01]  /*12840*/  @P1 LOP3.LUT R16, R16, 0x40, RZ, 0xfc, !PT ;  /* 0x0000004010101812 */ /* 0x000fe200078efcff */
[----:B------:R-:W-:-:S03]  /*12850*/  IMAD.MOV.U32 R13, RZ, RZ, R8 ;  /* 0x000000ffff0d7224 */ /* 0x000fc600078e0008 */
[----:B------:R-:W-:Y:S01]  /*12860*/  LOP3.LUT R16, R16, 0xffffff7f, RZ, 0xc0, !PT ;  /* 0xffffff7f10107812 */ /* 0x000fe200078ec0ff */
[----:B------:R-:W-:Y:S01]  /*12870*/  IMAD.MOV.U32 R12, RZ, RZ, 0x1 ;  /* 0x00000001ff0c7424 */ /* 0x000fe200078e00ff */
        /* <DEDUP_REMOVED lines=29> */
.L_x_301:
[----:B------:R-:W-:Y:S02]  /*12a50*/  IMAD.MOV.U32 R13, RZ, RZ, R6 ;  /* 0x000000ffff0d7224 */ /* 0x000fe400078e0006 */
[----:B------:R-:W-:-:S07]  /*12a60*/  IMAD.MOV.U32 R5, RZ, RZ, R14 ;  /* 0x000000ffff057224 */ /* 0x000fce00078e000e */
[----:B------:R-:W-:Y:S05]  /*12a70*/  WARPSYNC.COLLECTIVE R15, `(.L_x_302) ;  /* 0x000000000f087348 */ /* 0x000fea0003c00000 */
[----:B------:R0:W1:Y:S02]  /*12a80*/  SHFL.IDX P6, R14, R13, R12, R11 ;  /* 0x0000000c0d0e7389 */ /* 0x00006400000c000b */
[----:B01----:R-:W-:Y:S01]  /*12a90*/  ENDCOLLECTIVE ;  /* 0x000000000000791b */ /* 0x003fe20003800000 */
.L_x_302:
[----:B------:R-:W-:Y:S02]  /*12aa0*/  IMAD.MOV.U32 R13, RZ, RZ, R8 ;  /* 0x000000ffff0d7224 */ /* 0x000fe400078e0008 */
[----:B------:R-:W-:Y:S01]  /*12ab0*/  IMAD.MOV.U32 R12, RZ, RZ, 0x2 ;  /* 0x00000002ff0c7424 */ /* 0x000fe200078e00ff */
        /* <DEDUP_REMOVED lines=26> */
.L_x_303:
[----:B------:R-:W-:Y:S01]  /*12c60*/  IMAD.MOV.U32 R13, RZ, RZ, R6 ;  /* 0x000000ffff0d7224 */ /* 0x000fe200078e0006 */
[----:B------:R-:W-:-:S07]  /*12c70*/  MOV R9, R14 ;  /* 0x0000000e00097202 */ /* 0x000fce0000000f00 */
[----:B------:R-:W-:Y:S05]  /*12c80*/  WARPSYNC.COLLECTIVE R15, `(.L_x_304) ;  /* 0x000000000f087348 */ /* 0x000fea0003c00000 */
[----:B------:R0:W1:Y:S02]  /*12c90*/  SHFL.IDX P6, R14, R13, R12, R11 ;  /* 0x0000000c0d0e7389 */ /* 0x00006400000c000b */
[----:B01----:R-:W-:Y:S01]  /*12ca0*/  ENDCOLLECTIVE ;  /* 0x000000000000791b */ /* 0x003fe20003800000 */
.L_x_304:
        /* <DEDUP_REMOVED lines=28> */
.L_x_305:
[----:B------:R-:W-:Y:S02]  /*12e70*/  IMAD.MOV.U32 R13, RZ, RZ, R6 ;  /* 0x000000ffff0d7224 */ /* 0x000fe400078e0006 */
[----:B------:R-:W-:-:S07]  /*12e80*/  IMAD.MOV.U32 R8, RZ, RZ, R14 ;  /* 0x000000ffff087224 */ /* 0x000fce00078e000e */
[----:B------:R-:W-:Y:S05]  /*12e90*/  WARPSYNC.COLLECTIVE R15, `(.L_x_306) ;  /* 0x000000000f087348 */ /* 0x000fea0003c00000 */
[----:B------:R0:W1:Y:S02]  /*12ea0*/  SHFL.IDX P6, R14, R13, R12, R11 ;  /* 0x0000000c0d0e7389 */ /* 0x00006400000c000b */
[----:B01----:R-:W-:Y:S01]  /*12eb0*/  ENDCOLLECTIVE ;  /* 0x000000000000791b */ /* 0x003fe20003800000 */
.L_x_306:
[----:B------:R-:W-:Y:S05]  /*12ec0*/  BRA `(.L_x_307) ;  /* 0xffffffcc00187947 */ /* 0x000fea000383ffff */
.L_x_240:
[----:B-1----:R1:W2:Y:S02]  /*12ed0*/  SYNCS.PHASECHK.TRANS64.TRYWAIT P0, [R10+URZ+0x38840], R20 ;  /* 0x038840140a0075a7 */ /* 0x0022a4000800017f */
[----:B--2---:R-:W-:Y:S05]  /*12ee0*/  @!P0 NANOSLEEP.SYNCS 0x989680 ;  /* 0x009896800000895d */ /* 0x004fea0003900000 */
[----:B------:R-:W2:Y:S02]  /*12ef0*/  @!P0 SYNCS.PHASECHK.TRANS64 P0, [R10+URZ+0x38840], R20 ;  /* 0x038840140a0085a7 */ /* 0x000ea4000800007f */
[----:B--2---:R-:W-:Y:S05]  /*12f00*/  @!P0 BRA `(.L_x_240) ;  /* 0xfffffffc00f08947 */ /* 0x004fea000383ffff */
[----:B------:R-:W-:Y:S05]  /*12f10*/  BRA `(.L_x_308) ;  /* 0xffffffd000687947 */ /* 0x000fea000383ffff */
.L_x_241:
[----:B------:R-:W-:Y:S01]  /*12f20*/  BSSY B1, `(.L_x_309) ;  /* 0x0000008000017945 */ /* 0x000fe20003800000 */
[----:B------:R-:W-:Y:S01]  /*12f30*/  IMAD.MOV.U32 R13, RZ, RZ, R29 ;  /* 0x000000ffff0d7224 */ /* 0x000fe200078e001d */
[----:B------:R-:W-:Y:S01]  /*12f40*/  MOV R12, RZ ;  /* 0x000000ff000c7202 */ /* 0x000fe20000000f00 */
[----:B------:R-:W-:Y:S02]  /*12f50*/  IMAD.MOV.U32 R11, RZ, RZ, 0x181f ;  /* 0x0000181fff0b7424 */ /* 0x000fe400078e00ff */
[----:B------:R-:W-:-:S07]  /*12f60*/  IMAD.MOV.U32 R15, RZ, RZ, -0x1 ;  /* 0xffffffffff0f7424 */ /* 0x000fce00078e00ff */
[----:B-1----:R-:W-:Y:S05]  /*12f70*/  WARPSYNC.COLLECTIVE R15, `(.L_x_310) ;  /* 0x000000000f087348 */ /* 0x002fea0003c00000 */
[----:B------:R0:W2:Y:S02]  /*12f80*/  SHFL.IDX P6, R14, R13, R12, R11 ;  /* 0x0000000c0d0e7389 */ /* 0x0000a400000c000b */
[----:B012---:R-:W-:Y:S01]  /*12f90*/  ENDCOLLECTIVE ;  /* 0x000000000000791b */ /* 0x007fe20003800000 */
.L_x_310:
[----:B------:R-:W-:Y:S05]  /*12fa0*/  BSYNC B1 ;  /* 0x0000000000017941 */ /* 0x000fea0003800000 */
.L_x_309:
[----:B------:R-:W-:Y:S01]  /*12fb0*/  IMAD.MOV.U32 R13, RZ, RZ, R26 ;  /* 0x000000ffff0d7224 */ /* 0x000fe200078e001a */
[----:B------:R-:W-:Y:S01]  /*12fc0*/  LEA R27, R17, UR42, 0x1 ;  /* 0x0000002a111b7c11 */ /* 0x000fe2000f8e08ff */
[----:B------:R-:W-:Y:S02]  /*12fd0*/  IMAD.MOV.U32 R12, RZ, RZ, RZ ;  /* 0x000000ffff0c7224 */ /* 0x000fe400078e00ff */
[----:B------:R-:W-:Y:S02]  /*12fe0*/  IMAD.MOV.U32 R11, RZ, RZ, 0x181f ;  /* 0x0000181fff0b7424 */ /* 0x000fe400078e00ff */
[----:B------:R-:W-:Y:S02]  /*12ff0*/  IMAD.MOV.U32 R15, RZ, RZ, -0x1 ;  /* 0xffffffffff0f7424 */ /* 0x000fe400078e00ff */
[----:B------:R-:W-:-:S07]  /*13000*/  IMAD.MOV.U32 R3, RZ, RZ, R14 ;  /* 0x000000ffff037224 */ /* 0x000fce00078e000e */
[----:B------:R-:W-:Y:S05]  /*13010*/  WARPSYNC.COLLECTIVE R15, `(.L_x_311) ;  /* 0x000000000f087348 */ /* 0x000fea0003c00000 */
[----:B------:R0:W1:Y:S02]  /*13020*/  SHFL.IDX P6, R14, R13, R12, R11 ;  /* 0x0000000c0d0e7389 */ /* 0x00006400000c000b */
[----:B01----:R-:W-:Y:S01]  /*13030*/  ENDCOLLECTIVE ;  /* 0x000000000000791b */ /* 0x003fe20003800000 */
.L_x_311:
[----:B------:R-:W-:Y:S01]  /*13040*/  MOV R13, R29 ;  /* 0x0000001d000d7202 */ /* 0x000fe20000000f00 */
[----:B------:R-:W-:Y:S01]  /*13050*/  IMAD.MOV.U32 R12, RZ, RZ, 0x1 ;  /* 0x00000001ff0c7424 */ /* 0x000fe200078e00ff */
[----:B------:R-:W-:-:S13]  /*13060*/  IADD3 R2, P0, R14, R0, RZ ;  /* 0x000000000e027210 */ /* 0x000fda0007f1e0ff */
[----:B------:R-:W-:Y:S05]  /*13070*/  WARPSYNC.COLLECTIVE R15, `(.L_x_312) ;  /* 0x000000000f087348 */ /* 0x000fea0003c00000 */
[----:B------:R0:W1:Y:S02]  /*13080*/  SHFL.IDX P6, R14, R13, R12, R11 ;  /* 0x0000000c0d0e7389 */ /* 0x00006400000c000b */
[----:B01----:R-:W-:Y:S01]  /*13090*/  ENDCOLLECTIVE ;  /* 0x000000000000791b */ /* 0x003fe20003800000 */
.L_x_312:
[----:B------:R-:W-:-:S05]  /*130a0*/  IMAD.X R3, RZ, RZ, R3, P0 ;  /* 0x000000ffff037224 */ /* 0x000fca00000e0603 */
[----:B------:R-:W-:Y:S01]  /*130b0*/  @!PT LDS RZ, [RZ] ;  /* 0x00000000fffff984 */ /* 0x000fe20000000800 */
[----:B------:R-:W-:Y:S01]  /*130c0*/  @!PT LDS RZ, [RZ] ;  /* 0x00000000fffff984 */ /* 0x000fe20000000800 */
[----:B------:R-:W-:Y:S01]  /*130d0*/  @!PT LDS RZ, [RZ] ;  /* 0x00000000fffff984 */ /* 0x000fe20000000800 */
[----:B------:R0:W-:Y:S01]  /*130e0*/  LDGSTS.E.BYPASS.LTC128B.128 [R27+0x22400], desc[UR36][R2.64], !P1 ;  /* 0x22400000021b7fae */ /* 0x0001e2000c901d64 */
[----:B------:R-:W-:Y:S02]  /*130f0*/  IMAD.MOV.U32 R13, RZ, RZ, R26 ;  /* 0x000000ffff0d7224 */ /* 0x000fe400078e001a */
[----:B0-----:R-:W-:-:S07]  /*13100*/  IMAD.MOV.U32 R3, RZ, RZ, R14 ;  /* 0x000000ffff037224 */ /* 0x001fce00078e000e */
[----:B------:R-:W-:Y:S05]  /*13110*/  WARPSYNC.COLLECTIVE R15, `(.L_x_313) ;  /* 0x000000000f087348 */ /* 0x000fea0003c00000 */
[----:B------:R0:W1:Y:S02]  /*13120*/  SHFL.IDX P6, R14, R13, R12, R11 ;  /* 0x0000000c0d0e7389 */ /* 0x00006400000c000b */
[----:B01----:R-:W-:Y:S01]  /*13130*/  ENDCOLLECTIVE ;  /* 0x000000000000791b */ /* 0x003fe20003800000 */
.L_x_313:
[----:B------:R-:W-:Y:S02]  /*13140*/  IMAD.MOV.U32 R13, RZ, RZ, R29 ;  /* 0x000000ffff0d7224 */ /* 0x000fe400078e001d */
[----:B------:R-:W-:Y:S01]  /*13150*/  IMAD.MOV.U32 R12, RZ, RZ, 0x2 ;  /* 0x00000002ff0c7424 */ /* 0x000fe200078e00ff */
[----:B------:R-:W-:-:S13]  /*13160*/  IADD3 R2, P0, R14, R0, RZ ;  /* 0x000000000e027210 */ /* 0x000fda0007f1e0ff */
[----:B------:R-:W-:Y:S05]  /*13170*/  WARPSYNC.COLLECTIVE R15, `(.L_x_314) ;  /* 0x000000000f087348 */ /* 0x000fea0003c00000 */
[----:B------:R0:W1:Y:S02]  /*13180*/  SHFL.IDX P6, R14, R13, R12, R11 ;  /* 0x0000000c0d0e7389 */ /* 0x00006400000c000b */
[----:B01----:R-:W-:Y:S01]  /*13190*/  ENDCOLLECTIVE ;  /* 0x000000000000791b */ /* 0x003fe20003800000 */
.L_x_314:
        /* <DEDUP_REMOVED lines=10> */
.L_x_315:
[----:B------:R-:W-:Y:S02]  /*13240*/  IMAD.MOV.U32 R13, RZ, RZ, R29 ;  /* 0x000000ffff0d7224 */ /* 0x000fe400078e001d */
[----:B------:R-:W-:Y:S01]  /*13250*/  IMAD.MOV.U32 R12, RZ, RZ, 0x3 ;  /* 0x00000003ff0c7424 */ /* 0x000fe200078e00ff */
[----:B------:R-:W-:-:S13]  /*13260*/  IADD3 R2, P0, R14, R0, RZ ;  /* 0x000000000e027210 */ /* 0x000fda0007f1e0ff */
[----:B------:R-:W-:Y:S05]  /*13270*/  WARPSYNC.COLLECTIVE R15, `(.L_x_316) ;  /* 0x000000000f087348 */ /* 0x000fea0003c00000 */
[----:B------:R0:W1:Y:S02]  /*13280*/  SHFL.IDX P6, R14, R13, R12, R11 ;  /* 0x0000000c0d0e7389 */ /* 0x00006400000c000b */
[----:B01----:R-:W-:Y:S01]  /*13290*/  ENDCOLLECTIVE ;  /* 0x000000000000791b */ /* 0x003fe20003800000 */
.L_x_316:
[----:B------:R-:W-:-:S05]  /*132a0*/  IADD3.X R3, RZ, R3, RZ, P0, !PT ;  /* 0x00000003ff037210 */ /* 0x000fca00007fe4ff */
        /* <DEDUP_REMOVED lines=9> */
.L_x_317:
[----:B------:R-:W-:Y:S05]  /*13340*/  BRA `(.L_x_318) ;  /* 0xffffffd0001c7947 */ /* 0x000fea000383ffff */
.L_x_246:
[----:B---3--:R3:W4:Y:S02]  /*13350*/  SYNCS.PHASECHK.TRANS64.TRYWAIT P0, [R10+URZ+0x38860], R20 ;  /* 0x038860140a0075a7 */ /* 0x008724000800017f */
[----:B----4-:R-:W-:Y:S05]  /*13360*/  @!P0 NANOSLEEP.SYNCS 0x989680 ;  /* 0x009896800000895d */ /* 0x010fea0003900000 */
[----:B------:R-:W4:Y:S02]  /*13370*/  @!P0 SYNCS.PHASECHK.TRANS64 P0, [R10+URZ+0x38860], R20 ;  /* 0x038860140a0085a7 */ /* 0x000f24000800007f */
[----:B----4-:R-:W-:Y:S05]  /*13380*/  @!P0 BRA `(.L_x_246) ;  /* 0xfffffffc00f08947 */ /* 0x010fea000383ffff */
[----:B------:R-:W-:Y:S05]  /*13390*/  BRA `(.L_x_319) ;  /* 0xffffffd000687947 */ /* 0x000fea000383ffff */
.L_x_247:
[----:B------:R-:W-:Y:S01]  /*133a0*/  BSSY B1, `(.L_x_320) ;  /* 0x0000008000017945 */ /* 0x000fe20003800000 */
[----:B------:R-:W-:Y:S02]  /*133b0*/  IMAD.MOV.U32 R13, RZ, RZ, R19 ;  /* 0x000000ffff0d7224 */ /* 0x000fe400078e0013 */
[----:B------:R-:W-:Y:S02]  /*133c0*/  IMAD.MOV.U32 R12, RZ, RZ, RZ ;  /* 0x000000ffff0c7224 */ /* 0x000fe400078e00ff */
[----:B------:R-:W-:Y:S02]  /*133d0*/  IMAD.MOV.U32 R11, RZ, RZ, 0x181f ;  /* 0x0000181fff0b7424 */ /* 0x000fe400078e00ff */
[----:B------:R-:W-:-:S07]  /*133e0*/  IMAD.MOV.U32 R15, RZ, RZ, -0x1 ;  /* 0xffffffffff0f7424 */ /* 0x000fce00078e00ff */
[----:B-123--:R-:W-:Y:S05]  /*133f0*/  WARPSYNC.COLLECTIVE R15, `(.L_x_321) ;  /* 0x000000000f087348 */ /* 0x00efea0003c00000 */
[----:B------:R0:W4:Y:S02]  /*13400*/  SHFL.IDX P6, R14, R13, R12, R11 ;  /* 0x0000000c0d0e7389 */ /* 0x00012400000c000b */
[----:B01234-:R-:W-:Y:S01]  /*13410*/  ENDCOLLECTIVE ;  /* 0x000000000000791b */ /* 0x01ffe20003800000 */
.L_x_321:
[----:B------:R-:W-:Y:S05]  /*13420*/  BSYNC B1 ;  /* 0x0000000000017941 */ /* 0x000fea0003800000 */
.L_x_320:
[----:B------:R-:W-:Y:S01]  /*13430*/  IMAD.MOV.U32 R13, RZ, RZ, R18 ;  /* 0x000000ffff0d7224 */ /* 0x000fe200078e0012 */
[----:B------:R-:W-:Y:S01]  /*13440*/  MOV R3, R14 ;  /* 0x0000000e00037202 */ /* 0x000fe20000000f00 */
[----:B------:R-:W-:Y:S01]  /*13450*/  IMAD.MOV.U32 R12, RZ, RZ, RZ ;  /* 0x000000ffff0c7224 */ /* 0x000fe200078e00ff */
[----:B------:R-:W-:Y:S01]  /*13460*/  LEA R17, R17, UR42, 0x1 ;  /* 0x0000002a11117c11 */ /* 0x000fe2000f8e08ff */
[----:B------:R-:W-:Y:S01]  /*13470*/  IMAD.MOV.U32 R11, RZ, RZ, 0x181f ;  /* 0x0000181fff0b7424 */ /* 0x000fe200078e00ff */
[C---:B------:R-:W-:Y:S01]  /*13480*/  LOP3.LUT P2, RZ, R16.reuse, 0x20, RZ, 0xc0, !PT ;  /* 0x0000002010ff7812 */ /* 0x040fe2000784c0ff */
[----:B------:R-:W-:Y:S01]  /*13490*/  IMAD.MOV.U32 R15, RZ, RZ, -0x1 ;  /* 0xffffffffff0f7424 */ /* 0x000fe200078e00ff */
[----:B------:R-:W-:Y:S02]  /*134a0*/  LOP3.LUT P1, RZ, R16, 0x10, RZ, 0xc0, !PT ;  /* 0x0000001010ff7812 */ /* 0x000fe4000782c0ff */
[----:B------:R-:W-:-:S11]  /*134b0*/  P2R R4, PR, RZ, 0x20 ;  /* 0x00000020ff047803 */ /* 0x000fd60000000000 */
[----:B------:R-:W-:Y:S05]  /*134c0*/  WARPSYNC.COLLECTIVE R15, `(.L_x_322) ;  /* 0x000000000f087348 */ /* 0x000fea0003c00000 */
[----:B------:R0:W1:Y:S02]  /*134d0*/  SHFL.IDX P6, R14, R13, R12, R11 ;  /* 0x0000000c0d0e7389 */ /* 0x00006400000c000b */
[----:B01----:R-:W-:Y:S01]  /*134e0*/  ENDCOLLECTIVE ;  /* 0x000000000000791b */ /* 0x003fe20003800000 */
.L_x_322:
[----:B------:R-:W-:Y:S02]  /*134f0*/  IMAD.MOV.U32 R13, RZ, RZ, R19 ;  /* 0x000000ffff0d7224 */ /* 0x000fe400078e0013 */
[----:B------:R-:W-:Y:S01]  /*13500*/  IMAD.MOV.U32 R12, RZ, RZ, 0x1 ;  /* 0x00000001ff0c7424 */ /* 0x000fe200078e00ff */
[----:B------:R-:W-:Y:S02]  /*13510*/  LOP3.LUT P6, RZ, R16, 0x200, RZ, 0xc0, !PT ;  /* 0x0000020010ff7812 */ /* 0x000fe400078cc0ff */
[----:B------:R-:W-:-:S05]  /*13520*/  IADD3 R2, P0, R14, R0, RZ ;  /* 0x000000000e027210 */ /* 0x000fca0007f1e0ff */
[----:B------:R-:W-:Y:S01]  /*13530*/  IMAD.X R3, RZ, RZ, R3, P0 ;  /* 0x000000ffff037224 */ /* 0x000fe200000e0603 */
        /* <DEDUP_REMOVED lines=8> */
.L_x_323:
        /* <DEDUP_REMOVED lines=16> */
.L_x_324:
[----:B------:R-:W-:Y:S01]  /*136c0*/  @!PT LDS RZ, [RZ] ;  /* 0x00000000fffff984 */ /* 0x000fe20000000800 */
[----:B------:R-:W-:Y:S01]  /*136d0*/  @!PT LDS RZ, [RZ] ;  /* 0x00000000fffff984 */ /* 0x000fe20000000800 */
[----:B------:R-:W-:Y:S01]  /*136e0*/  @!PT LDS RZ, [RZ] ;  /* 0x00000000fffff984 */ /* 0x000fe20000000800 */
[----:B------:R0:W-:Y:S01]  /*136f0*/  LDGSTS.E.BYPASS.LTC128B.128 [R17+0xe400], desc[UR36][R2.64+0x380], P1 ;  /* 0x0e40038002117fae */ /* 0x0001e20008901d64 */
[----:B------:R-:W-:Y:S02]  /*13700*/  IMAD.MOV.U32 R13, RZ, RZ, R19 ;  /* 0x000000ffff0d7224 */ /* 0x000fe400078e0013 */
        /* <DEDUP_REMOVED lines=13> */
.L_x_325:
        /* <DEDUP_REMOVED lines=10> */
[----:B------:R-:W-:-:S07]  /*13880*/  IMAD.MOV.U32 R20, RZ, RZ, R14 ;  /* 0x000000ffff147224 */ /* 0x000fce00078e000e */
[----:B0-----:R-:W-:Y:S05]  /*13890*/  WARPSYNC.COLLECTIVE R15, `(.L_x_326) ;  /* 0x000000000f087348 */ /* 0x001fea0003c00000 */
[----:B------:R1:W2:Y:S02]  /*138a0*/  SHFL.IDX P6, R14, R13, R12, R11 ;  /* 0x0000000c0d0e7389 */ /* 0x0002a400000c000b */
[----:B012---:R-:W-:Y:S01]  /*138b0*/  ENDCOLLECTIVE ;  /* 0x000000000000791b */ /* 0x007fe20003800000 */
.L_x_326:
[----:B------:R-:W-:Y:S02]  /*138c0*/  IMAD.MOV.U32 R13, RZ, RZ, R19 ;  /* 0x000000ffff0d7224 */ /* 0x000fe400078e0013 */
[----:B------:R-:W-:Y:S01]  /*138d0*/  IMAD.MOV.U32 R12, RZ, RZ, 0x3 ;  /* 0x00000003ff0c7424 */ /* 0x000fe200078e00ff */
[----:B------:R-:W-:Y:S02]  /*138e0*/  IADD3 R2, P2, R14, R0, RZ ;  /* 0x000000000e027210 */ /* 0x000fe40007f5e0ff */
[----:B------:R-:W-:-:S03]  /*138f0*/  LOP3.LUT P6, RZ, R16, 0x10, RZ, 0xc0, !PT ;  /* 0x0000001010ff7812 */ /* 0x000fc600078cc0ff */
[----:B------:R-:W-:Y:S01]  /*13900*/  IMAD.X R3, RZ, RZ, R20, P2 ;  /* 0x000000ffff037224 */ /* 0x000fe200010e0614 */
[----:B------:R-:W-:-:S04]  /*13910*/  LOP3.LUT P2, RZ, R16, 0x20, RZ, 0xc0, !PT ;  /* 0x0000002010ff7812 */ /* 0x000fc8000784c0ff */
[----:B------:R-:W-:Y:S01]  /*13920*/  @!PT LDS RZ, [RZ] ;  /* 0x00000000fffff984 */ /* 0x000fe20000000800 */
[----:B------:R-:W-:Y:S01]  /*13930*/  @!PT LDS RZ, [RZ] ;  /* 0x00000000fffff984 */ /* 0x000fe20000000800 */
[----:B------:R-:W-:Y:S01]  /*13940*/  @!PT LDS RZ, [RZ] ;  /* 0x00000000fffff984 */ /* 0x000fe20000000800 */
[----:B------:R0:W-:Y:S01]  /*13950*/  LDGSTS.E.BYPASS.LTC128B.128 [R17+0x1400], desc[UR36][R2.64], !P5 ;  /* 0x0140000002117fae */ /* 0x0001e2000e901d64 */
[----:B------:R-:W-:Y:S01]  /*13960*/  ISETP.NE.AND P5, PT, R4, RZ, PT ;  /* 0x000000ff0400720c */ /* 0x000fe20003fa5270 */
[----:B------:R-:W-:-:S07]  /*13970*/  IMAD.MOV.U32 R4, RZ, RZ, RZ ;  /* 0x000000ffff047224 */ /* 0x000fce00078e00ff */
[----:B------:R0:W-:Y:S04]  /*13980*/  LDGSTS.E.BYPASS.LTC128B.128 [R17+0x3400], desc[UR36][R2.64+0x80], !P2 ;  /* 0x0340008002117fae */ /* 0x0001e8000d101d64 */
[----:B------:R0:W-:Y:S02]  /*13990*/  LDGSTS.E.BYPASS.LTC128B.128 [R17+0x5400], desc[UR36][R2.64+0x100], !P6 ;  /* 0x0540010002117fae */ /* 0x0001e4000f101d64 */
[----:B0-----:R-:W-:Y:S05]  /*139a0*/  WARPSYNC.COLLECTIVE R15, `(.L_x_327) ;  /* 0x000000000f087348 */ /* 0x001fea0003c00000 */
[----:B------:R1:W2:Y:S02]  /*139b0*/  SHFL.IDX P6, R14, R13, R12, R11 ;  /* 0x0000000c0d0e7389 */ /* 0x0002a400000c000b */
[----:B012---:R-:W-:Y:S01]  /*139c0*/  ENDCOLLECTIVE ;  /* 0x000000000000791b */ /* 0x007fe20003800000 */
.L_x_327:
[----:B------:R-:W-:Y:S01]  /*139d0*/  @!PT LDS RZ, [RZ] ;  /* 0x00000000fffff984 */ /* 0x000fe20000000800 */
[----:B------:R-:W-:Y:S01]  /*139e0*/  @!PT LDS RZ, [RZ] ;  /* 0x00000000fffff984 */ /* 0x000fe20000000800 */
[----:B------:R-:W-:Y:S01]  /*139f0*/  @!PT LDS RZ, [RZ] ;  /* 0x00000000fffff984 */ /* 0x000fe20000000800 */
[----:B------:R0:W-:Y:S04]  /*13a00*/  LDGSTS.E.BYPASS.LTC128B.128 [R17+0x7400], desc[UR36][R2.64+0x180], !P5 ;  /* 0x0740018002117fae */ /* 0x0001e8000e901d64 */
        /* <DEDUP_REMOVED lines=9> */
.L_x_328:
[----:B------:R-:W-:Y:S05]  /*13aa0*/  BRA `(.L_x_329) ;  /* 0xffffffcc00dc7947 */ /* 0x000fea000383ffff */
.L_x_252:
[----:B0-----:R0:W1:Y:S02]  /*13ab0*/  SYNCS.PHASECHK.TRANS64.TRYWAIT P0, [R5+URZ+0x38820], R4 ;  /* 0x03882004050075a7 */ /* 0x001064000800017f */
[----:B-1----:R-:W-:Y:S05]  /*13ac0*/  @!P0 NANOSLEEP.SYNCS 0x989680 ;  /* 0x009896800000895d */ /* 0x002fea0003900000 */
[----:B------:R-:W1:Y:S02]  /*13ad0*/  @!P0 SYNCS.PHASECHK.TRANS64 P0, [R5+URZ+0x38820], R4 ;  /* 0x03882004050085a7 */ /* 0x000e64000800007f */
[----:B-1----:R-:W-:Y:S05]  /*13ae0*/  @!P0 BRA `(.L_x_252) ;  /* 0xfffffffc00f08947 */ /* 0x002fea000383ffff */
[----:B------:R-:W-:Y:S05]  /*13af0*/  BRA `(.L_x_330) ;  /* 0xffffffd000887947 */ /* 0x000fea000383ffff */
.L_x_253:
[----:B------:R-:W1:Y:S01]  /*13b00*/  S2R R0, SR_TID.X ;  /* 0x0000000000007919 */ /* 0x000e620000002100 */
[----:B------:R-:W-:Y:S01]  /*13b10*/  BSSY B0, `(.L_x_331) ;  /* 0x000000a000007945 */ /* 0x000fe20003800000 */
[----:B------:R-:W-:Y:S02]  /*13b20*/  IMAD.MOV.U32 R12, RZ, RZ, RZ ;  /* 0x000000ffff0c7224 */ /* 0x000fe400078e00ff */
[----:B------:R-:W-:Y:S02]  /*13b30*/  IMAD.MOV.U32 R11, RZ, RZ, 0x1f ;  /* 0x0000001fff0b7424 */ /* 0x000fe400078e00ff */
[----:B------:R-:W-:Y:S01]  /*13b40*/  IMAD.MOV.U32 R15, RZ, RZ, -0x1 ;  /* 0xffffffffff0f7424 */ /* 0x000fe200078e00ff */
[----:B-1----:R-:W-:-:S04]  /*13b50*/  SHF.R.U32.HI R0, RZ, 0x5, R0 ;  /* 0x00000005ff007819 */ /* 0x002fc80000011600 */
[----:B------:R-:W-:-:S05]  /*13b60*/  LOP3.LUT R0, R0, 0x3, RZ, 0xc0, !PT ;  /* 0x0000000300007812 */ /* 0x000fca00078ec0ff */
[----:B------:R-:W-:-:S07]  /*13b70*/  IMAD.MOV.U32 R13, RZ, RZ, R0 ;  /* 0x000000ffff0d7224 */ /* 0x000fce00078e0000 */
[----:B0-2--5:R-:W-:Y:S05]  /*13b80*/  WARPSYNC.COLLECTIVE R15, `(.L_x_332) ;  /* 0x000000000f087348 */ /* 0x025fea0003c00000 */
[----:B------:R1:W3:Y:S02]  /*13b90*/  SHFL.IDX P6, R14, R13, R12, R11 ;  /* 0x0000000c0d0e7389 */ /* 0x0002e400000c000b */
[----:B0123-5:R-:W-:Y:S01]  /*13ba0*/  ENDCOLLECTIVE ;  /* 0x000000000000791b */ /* 0x02ffe20003800000 */
.L_x_332:
[----:B------:R-:W-:Y:S05]  /*13bb0*/  BSYNC B0 ;  /* 0x0000000000007941 */ /* 0x000fea0003800000 */
.L_x_331:
[----:B------:R-:W-:Y:S05]  /*13bc0*/  BRA `(.L_x_333) ;  /* 0xffffffd000707947 */ /* 0x000fea000383ffff */
.L_x_254:
[----:B------:R-:W-:Y:S01]  /*13bd0*/  BSSY B0, `(.L_x_334) ;  /* 0x0000006000007945 */ /* 0x000fe20003800000 */
[----:B------:R-:W-:-:S07]  /*13be0*/  IMAD.MOV.U32 R15, RZ, RZ, -0x1 ;  /* 0xffffffffff0f7424 */ /* 0x000fce00078e00ff */
[----:B012--5:R-:W-:Y:S05]  /*13bf0*/  WARPSYNC.COLLECTIVE R15, `(.L_x_335) ;  /* 0x000000000f0c7348 */ /* 0x027fea0003c00000 */
[----:B------:R-:W-:Y:S02]  /*13c00*/  ELECT P6, UR62, PT ;  /* 0x00000000003e782f */ /* 0x000fe400038c0000 */
[----:B------:R-:W-:Y:S01]  /*13c10*/  MOV R14, UR62 ;  /* 0x0000003e000e7c02 */ /* 0x000fe20008000f00 */
[----:B012--5:R-:W-:Y:S10]  /*13c20*/  ENDCOLLECTIVE ;  /* 0x000000000000791b */ /* 0x027ff40003800000 */
.L_x_335:
[----:B------:R-:W-:Y:S05]  /*13c30*/  BSYNC B0 ;  /* 0x0000000000007941 */ /* 0x000fea0003800000 */
.L_x_334:
[----:B------:R-:W-:Y:S05]  /*13c40*/  BRA `(.L_x_336) ;  /* 0xffffffd000647947 */ /* 0x000fea000383ffff */
.L_x_256:
[----:B-1----:R1:W3:Y:S02]  /*13c50*/  SYNCS.PHASECHK.TRANS64.TRYWAIT P1, [R3+URZ+0x38840], R2 ;  /* 0x03884002030075a7 */ /* 0x0022e4000802017f */
[----:B---3--:R-:W-:Y:S05]  /*13c60*/  @!P1 NANOSLEEP.SYNCS 0x989680 ;  /* 0x009896800000995d */ /* 0x008fea0003900000 */
[----:B------:R-:W3:Y:S02]  /*13c70*/  @!P1 SYNCS.PHASECHK.TRANS64 P1, [R3+URZ+0x38840], R2 ;  /* 0x03884002030095a7 */ /* 0x000ee4000802007f */
[----:B---3--:R-:W-:Y:S05]  /*13c80*/  @!P1 BRA `(.L_x_256) ;  /* 0xfffffffc00f09947 */ /* 0x008fea000383ffff */
[----:B------:R-:W-:Y:S05]  /*13c90*/  BRA `(.L_x_337) ;  /* 0xffffffd0008c7947 */ /* 0x000fea000383ffff */
.L_x_258:
[----:B0-----:R0:W3:Y:S02]  /*13ca0*/  SYNCS.PHASECHK.TRANS64.TRYWAIT P1, [R5+URZ+0x38840], R0 ;  /* 0x03884000050075a7 */ /* 0x0010e4000802017f */
[----:B---3--:R-:W-:Y:S05]  /*13cb0*/  @!P1 NANOSLEEP.SYNCS 0x989680 ;  /* 0x009896800000995d */ /* 0x008fea0003900000 */
[----:B------:R-:W3:Y:S02]  /*13cc0*/  @!P1 SYNCS.PHASECHK.TRANS64 P1, [R5+URZ+0x38840], R0 ;  /* 0x03884000050095a7 */ /* 0x000ee4000802007f */
[----:B---3--:R-:W-:Y:S05]  /*13cd0*/  @!P1 BRA `(.L_x_258) ;  /* 0xfffffffc00f09947 */ /* 0x008fea000383ffff */
[----:B------:R-:W-:Y:S05]  /*13ce0*/  BRA `(.L_x_338) ;  /* 0xffffffd000987947 */ /* 0x000fea000383ffff */
.L_x_260:
[----:B---3--:R3:W4:Y:S02]  /*13cf0*/  SYNCS.PHASECHK.TRANS64.TRYWAIT P1, [R3+URZ+0x38860], R2 ;  /* 0x03886002030075a7 */ /* 0x008724000802017f */
[----:B----4-:R-:W-:Y:S05]  /*13d00*/  @!P1 NANOSLEEP.SYNCS 0x989680 ;  /* 0x009896800000995d */ /* 0x010fea0003900000 */
[----:B------:R-:W4:Y:S02]  /*13d10*/  @!P1 SYNCS.PHASECHK.TRANS64 P1, [R3+URZ+0x38860], R2 ;  /* 0x03886002030095a7 */ /* 0x000f24000802007f */
[----:B----4-:R-:W-:Y:S05]  /*13d20*/  @!P1 BRA `(.L_x_260) ;  /* 0xfffffffc00f09947 */ /* 0x010fea000383ffff */
[----:B------:R-:W-:Y:S05]  /*13d30*/  BRA `(.L_x_339) ;  /* 0xffffffd000947947 */ /* 0x000fea000383ffff */
.L_x_340:
        /* <DEDUP_REMOVED lines=12> */
.L_x_5827:


//--------------------- .text._ZN7cutlass13device_kernelIN5flash11enable_sm90INS1_16FlashAttnFwdSm90INS1_25CollectiveMainloopFwdSm90ILi2EN4cute5tupleIJNS5_1CILi1EEES8_S8_EEENS6_IJNS7_ILi64EEESA_SA_EEELi512ENS_6half_tEfNS_4arch4Sm90ELb0ELb0ELb1ELb1ELb1ELb0ELb0ELb0ELb0ELb1ELb1ELb0EEENS1_21CollectiveEpilogueFwdINS6_IJSA_NS7_ILi512EEESA_EEES9_SC_SE_Li256ELb1ELb1ELb1ELb0EEENS1_36VarlenDynamicPersistentTileSchedulerILi64ELi64ELi256ELi128ELb1ELb1ELb1ELb0ELb1ELb1EEEEEEEEEvNT_6ParamsE --------------------------
	.section	.text._ZN7cutlass13device_kernelIN5flash11enable_sm90INS1_16FlashAttnFwdSm90INS1_25CollectiveMainloopFwdSm90ILi2EN4cute5tupleIJNS5_1CILi1EEES8_S8_EEENS6_IJNS7_ILi64EEESA_SA_EEELi512ENS_6half_tEfNS_4arch4Sm90ELb0ELb0ELb1ELb1ELb1ELb0ELb0ELb0ELb0ELb1ELb1ELb0EEENS1_21CollectiveEpilogueFwdINS6_IJSA_NS7_ILi512EEESA_EEES9_SC_SE_Li256ELb1ELb1ELb1ELb0EEENS1_36VarlenDynamicPersistentTileSchedulerILi64ELi64ELi256ELi128ELb1ELb1ELb1ELb0ELb1ELb1EEEEEEEEEvNT_6ParamsE,"ax",@progbits
	.align	128
.text._ZN7cutlass13device_kernelIN5flash11enable_sm90INS1_16FlashAttnFwdSm90INS1_25CollectiveMainloopFwdSm90ILi2EN4cute5tupleIJNS5_1CILi1EEES8_S8_EEENS6_IJNS7_ILi64EEESA_SA_EEELi512ENS_6half_tEfNS_4arch4Sm90ELb0ELb0ELb1ELb1ELb1ELb0ELb0ELb0ELb0ELb1ELb1ELb0EEENS1_21CollectiveEpilogueFwdINS6_IJSA_NS7_ILi512EEESA_EEES9_SC_SE_Li256ELb1ELb1ELb1ELb0EEENS1_36VarlenDynamicPersistentTileSchedulerILi64ELi64ELi256ELi128ELb1ELb1ELb1ELb0ELb1ELb1EEEEEEEEEvNT_6ParamsE:
        .type           _ZN7cutlass13device_kernelIN5flash11enable_sm90INS1_16FlashAttnFwdSm90INS1_25CollectiveMainloopFwdSm90ILi2EN4cute5tupleIJNS5_1CILi1EEES8_S8_EEENS6_IJNS7_ILi64EEESA_SA_EEELi512ENS_6half_tEfNS_4arch4Sm90ELb0ELb0ELb1ELb1ELb1ELb0ELb0ELb0ELb0ELb1ELb1ELb0EEENS1_21CollectiveEpilogueFwdINS6_IJSA_NS7_ILi512EEESA_EEES9_SC_SE_Li256ELb1ELb1ELb1ELb0EEENS1_36VarlenDynamicPersistentTileSchedulerILi64ELi64ELi256ELi128ELb1ELb1ELb1ELb0ELb1ELb1EEEEEEEEEvNT_6ParamsE,@function
        .size           _ZN7cutlass13device_kernelIN5flash11enable_sm90INS1_16FlashAttnFwdSm90INS1_25CollectiveMainloopFwdSm90ILi2EN4cute5tupleIJNS5_1CILi1EEES8_S8_EEENS6_IJNS7_ILi64EEESA_SA_EEELi512ENS_6half_tEfNS_4arch4Sm90ELb0ELb0ELb1ELb1ELb1ELb0ELb0ELb0ELb0ELb1ELb1ELb0EEENS1_21CollectiveEpilogueFwdINS6_IJSA_NS7_ILi512EEESA_EEES9_SC_SE_Li256ELb1ELb1ELb1ELb0EEENS1_36VarlenDynamicPersistentTileSchedulerILi64ELi64ELi256ELi128ELb1ELb1ELb1ELb0ELb1ELb1EEEEEEEEEvNT_6ParamsE,(.L_x_5828 - _ZN7cutlass13device_kernelIN5flash11enable_sm90INS1_16FlashAttnFwdSm90INS1_25CollectiveMainloopFwdSm90ILi2EN4cute5tupleIJNS5_1CILi1EEES8_S8_EEENS6_IJNS7_ILi64EEESA_SA_EEELi512ENS_6half_tEfNS_4arch4Sm90ELb0ELb0ELb1ELb1ELb1ELb0ELb0ELb0ELb0ELb1ELb1ELb0EEENS1_21CollectiveEpilogueFwdINS6_IJSA_NS7_ILi512EEESA_EEES9_SC_SE_Li256ELb1ELb1ELb1ELb0EEENS1_36VarlenDynamicPersistentTileSchedulerILi64ELi64ELi256ELi128ELb1ELb1ELb1ELb0ELb1ELb1EEEEEEEEEvNT_6ParamsE)
        .other          _ZN7cutlass13device_kernelIN5flash11enable_sm90INS1_16FlashAttnFwdSm90INS1_25CollectiveMainloopFwdSm90ILi2EN4cute5tupleIJNS5_1CILi1EEES8_S8_EEENS6_IJNS7_ILi64EEESA_SA_EEELi512ENS_6half_tEfNS_4arch4Sm90ELb0ELb0ELb1ELb1ELb1ELb0ELb0ELb0ELb0ELb1ELb1ELb0EEENS1_21CollectiveEpilogueFwdINS6_IJSA_NS7_ILi512EEESA_EEES9_SC_SE_Li256ELb1ELb1ELb1ELb0EEENS1_36VarlenDynamicPersistentTileSchedulerILi64ELi64ELi256ELi128ELb1ELb1ELb1ELb0ELb1ELb1EEEEEEEEEvNT_6ParamsE,@"STO_CUDA_ENTRY STV_DEFAULT"
_ZN7cutlass13device_kernelIN5flash11enable_sm90INS1_16FlashAttnFwdSm90INS1_25CollectiveMainloopFwdSm90ILi2EN4cute5tupleIJNS5_1CILi1EEES8_S8_EEENS6_IJNS7_ILi64EEESA_SA_EEELi512ENS_6half_tEfNS_4arch4Sm90ELb0ELb0ELb1ELb1ELb1ELb0ELb0ELb0ELb0ELb1ELb1ELb0EEENS1_21CollectiveEpilogueFwdINS6_IJSA_NS7_ILi512EEESA_EEES9_SC_SE_Li256ELb1ELb1ELb1ELb0EEENS1_36VarlenDynamicPersistentTileSchedulerILi64ELi64ELi256ELi128ELb1ELb1ELb1ELb0ELb1ELb1EEEEEEEEEvNT_6ParamsE:
[----:B------:R-:W0:Y:S02]  /*0000*/  LDC R1, c[0x0][0x28] ;  /* 0x00000a00ff017b82 */ /* 0x000e240000000800 */
[----:B0-----:R-:W-:Y:S01]  /*0010*/  VIADD R1, R1, 0xffffffc0 ;  /* 0xffffffc001017836 */ /* 0x001fe20000000000 */
[----:B------:R-:W0:Y:S01]  /*0020*/  S2R R0, SR_TID.X ;  /* 0x0000000000007919 */ /* 0x000e220000002100 */
[----:B------:R-:W-:Y:S01]  /*0030*/  ELECT P0, URZ, PT ;  /* 0x00000000003f782f */ /* 0x000fe20003800000 */
[----:B------:R-:W-:Y:S01]  /*0040*/  UMOV UR4, 0x80 ;  /* 0x0000008000047882 */ /* 0x000fe20000000000 */
[----:B------:R-:W-:Y:S01]  /*0050*/  UMOV UR7, 0x100 ;  /* 0x0000010000077882 */ /* 0x000fe20000000000 */
[----:B0-----:R-:W-:-:S05]  /*0060*/  SHF.R.U32.HI R2, RZ, 0x5, R0 ;  /* 0x00000005ff027819 */ /* 0x001fca0000011600 */
[----:B------:R-:W0:Y:S02]  /*0070*/  SHFL.IDX PT, R3, R2, RZ, 0x1f ;  /* 0x00001fff02037589 */ /* 0x000e2400000e0000 */
[C---:B0-----:R-:W-:Y:S02]  /*0080*/  ISETP.NE.OR P0, PT, R3.reuse, RZ, !P0 ;  /* 0x000000ff0300720c */ /* 0x041fe40004705670 */
[----:B------:R-:W-:Y:S02]  /*0090*/  ISETP.NE.AND P1, PT, R3, RZ, PT ;  /* 0x000000ff0300720c */ /* 0x000fe40003f25270 */
[----:B------:R-:W-:-:S06]  /*00a0*/  SHF.R.U32.HI R3, RZ, 0x7, R0 ;  /* 0x00000007ff037819 */ /* 0x000fcc0000011600 */
[----:B------:R-:W0:Y:S03]  /*00b0*/  SHFL.IDX PT, R3, R3, RZ, 0x1f ;  /* 0x00001fff03037589 */ /* 0x000e2600000e0000 */
[----:B------:R-:W-:Y:S01]  /*00c0*/  VOTEU.ALL UP0, P0 ;  /* 0x00000000003f7886 */ /* 0x000fe20000000000 */
[----:B------:R-:W-:-:S04]  /*00d0*/  VOTEU.ALL UP1, P0 ;  /* 0x00000000003f7886 */ /* 0x000fc80000020000 */
[----:B------:R-:W1:Y:S01]  /*00e0*/  @!UP0 S2UR UR8, SR_CgaCtaId ;  /* 0x00000000000889c3 */ /* 0x000e620000008800 */
[----:B------:R-:W-:Y:S01]  /*00f0*/  @!UP0 UMOV UR6, 0x400 ;  /* 0x0000040000068882 */ /* 0x000fe20000000000 */
[----:B------:R-:W-:-:S04]  /*0100*/  @!UP0 UIADD3 UR4, -UR4, 0x100000, URZ ;  /* 0x0010000004048890 */ /* 0x000fc8000fffe13f */
[----:B------:R-:W-:Y:S02]  /*0110*/  @!UP0 USHF.L.U32 UR5, UR4, 0xb, URZ ;  /* 0x0000000b04058899 */ /* 0x000fe4000800063f */
[----:B------:R-:W-:Y:S02]  /*0120*/  @!UP0 USHF.L.U32 UR4, UR4, 0x1, URZ ;  /* 0x0000000104048899 */ /* 0x000fe4000800063f */
[----:B-1----:R-:W-:Y:S02]  /*0130*/  @!UP0 ULEA UR8, UR8, UR6, 0x18 ;  /* 0x0000000608088291 */ /* 0x002fe4000f8ec03f */
[----:B------:R-:W-:-:S04]  /*0140*/  @!UP0 UIADD3 UR6, -UR7, 0x100000, URZ ;  /* 0x0010000007068890 */ /* 0x000fc8000fffe13f */
[----:B------:R-:W-:Y:S02]  /*0150*/  @!UP0 USHF.L.U32 UR7, UR6, 0xb, URZ ;  /* 0x0000000b06078899 */ /* 0x000fe4000800063f */
[----:B------:R-:W-:Y:S01]  /*0160*/  @!UP0 USHF.L.U32 UR6, UR6, 0x1, URZ ;  /* 0x0000000106068899 */ /* 0x000fe2000800063f */
[----:B------:R-:W-:-:S05]  /*0170*/  VOTEU.ALL UP0, P0 ;  /* 0x00000000003f7886 */ /* 0x000fca0000000000 */
[----:B------:R1:W2:Y:S06]  /*0180*/  @!UP0 SYNCS.EXCH.64 URZ, [UR8+0x28c00], UR4 ;  /* 0x028c0004083f85b2 */ /* 0x0002ac0008000100 */
[----:B------:R1:W3:Y:S02]  /*0190*/  @!UP1 SYNCS.EXCH.64 URZ, [UR8+0x28c20], UR6 ;  /* 0x028c2006083f95b2 */ /* 0x0002e40008000100 */
        /* <DEDUP_REMOVED lines=11> */
[----:B------:R0:W4:Y:S01]  /*0250*/  SYNCS.EXCH.64 URZ, [UR6+0x28c40], UR4 ;  /* 0x028c4004063f75b2 */ /* 0x0001220008000100 */
[----:B------:R0:W0:Y:S01]  /*0260*/  SYNCS.EXCH.64 URZ, [UR6+0x28c38], UR4 ;  /* 0x028c3804063f75b2 */ /* 0x0000220008000100 */
[----:B------:R0:W0:Y:S01]  /*0270*/  SYNCS.EXCH.64 URZ, [UR6+0x28c48], UR4 ;  /* 0x028c4804063f75b2 */ /* 0x0000220008000100 */
[----:B------:R-:W-:Y:S01]  /*0280*/  NOP ;  /* 0x0000000000007918 */ /* 0x000fe20000000000 */
.L_x_341:
        /* <DEDUP_REMOVED lines=22> */
.L_x_342:
        /* <DEDUP_REMOVED lines=18> */
.L_x_343:
        /* <DEDUP_REMOVED lines=22> */
.L_x_344:
        /* <DEDUP_REMOVED lines=23> */
.L_x_345:
[----:B------:R-:W-:Y:S01]  /*07e0*/  UISETP.NE.AND UP0, UPT, UR47, URZ, UPT ;  /* 0x0000003f2f00728c */ /* 0x000fe2000bf05270 */
[----:B------:R-:W-:Y:S01]  /*07f0*/  NOP ;  /* 0x0000000000007918 */ /* 0x000fe20000000000 */
[----:B------:R-:W-:Y:S01]  /*0800*/  UMOV UR37, 0x1 ;  /* 0x0000000100257882 */ /* 0x000fe20000000000 */
[----:B------:R-:W-:Y:S01]  /*0810*/  ULDC.64 UR50, c[0x0][0x208] ;  /* 0x0000820000327ab9 */ /* 0x000fe20000000a00 */
[----:B------:R-:W-:Y:S01]  /*0820*/  USEL UR37, UR37, 0x2, !UP0 ;  /* 0x0000000225257887 */ /* 0x000fe2000c000000 */
[----:B01234-:R-:W-:Y:S01]  /*0830*/  BAR.SYNC.DEFER_BLOCKING 0x0 ;  /* 0x0000000000007b1d */ /* 0x01ffe20000010000 */
[----:B------:R-:W-:-:S13]  /*0840*/  PLOP3.LUT P0, PT, PT, PT, UP0, 0x80, 0x0 ;  /* 0x000000000000781c */ /* 0x000fda0003f0f008 */
[----:B------:R-:W-:Y:S05]  /*0850*/  @!P0 BRA `(.L_x_346) ;  /* 0x000000c000cc8947 */ /* 0x000fea0003800000 */
.L_x_347:
[----:B------:R-:W-:-:S08]  /*0860*/  NOP ;  /* 0x0000000000007918 */ /* 0x000fd00000000000 */
[----:B------:R-:W0:Y:S02]  /*0870*/  USETMAXREG.TRY_ALLOC.CTAPOOL UP0, 0xe8 ;  /* 0x000000e8000079c8 */ /* 0x000e240008000600 */
[----:B0-----:R-:W-:-:S13]  /*0880*/  PLOP3.LUT P0, PT, PT, PT, UP0, 0x80, 0x0 ;  /* 0x000000000000781c */ /* 0x001fda0003f0f008 */
[----:B------:R-:W-:Y:S05]  /*0890*/  @!P0 BRA `(.L_x_347) ;  /* 0xfffffffc00f08947 */ /* 0x000fea000383ffff */
[----:B------:R-:W-:Y:S01]  /*08a0*/  LOP3.LUT R2, R0, 0xffffff80, RZ, 0xc0, !PT ;  /* 0xffffff8000027812 */ /* 0x000fe200078ec0ff */
[----:B------:R-:W0:Y:S01]  /*08b0*/  S2UR UR38, SR_CgaCtaId ;  /* 0x00000000002679c3 */ /* 0x000e220000008800 */
[----:B------:R-:W-:Y:S01]  /*08c0*/  UMOV UR39, 0x400 ;  /* 0x0000040000277882 */ /* 0x000fe20000000000 */
[----:B------:R-:W-:Y:S01]  /*08d0*/  ULDC UR4, c[0x0][0xc3c] ;  /* 0x00030f0000047ab9 */ /* 0x000fe20000000800 */
[----:B------:R-:W-:-:S13]  /*08e0*/  ISETP.NE.AND P0, PT, R2, 0x80, PT ;  /* 0x000000800200780c */ /* 0x000fda0003f05270 */
[----:B------:R-:W-:Y:S06]  /*08f0*/  @!P0 BAR.ARV 0x8, 0x100 ;  /* 0x0204000000008b1d */ /* 0x000fec0000002000 */
[----:B------:R-:W-:Y:S01]  /*0900*/  ISETP.GE.U32.AND P0, PT, R0, 0x100, PT ;  /* 0x000001000000780c */ /* 0x000fe20003f06070 */
[----:B0-----:R-:W-:-:S12]  /*0910*/  ULEA UR39, UR38, UR39, 0x18 ;  /* 0x0000002726277291 */ /* 0x001fd8000f8ec03f */
[----:B------:R-:W-:Y:S08]  /*0920*/  @P0 BAR.ARV 0xf, 0x100 ;  /* 0x03c4000000000b1d */ /* 0x000ff00000002000 */
[----:B------:R-:W-:Y:S06]  /*0930*/  BAR.SYNC.DEFER_BLOCKING 0x5, 0x180 ;  /* 0x0146000000007b1d */ /* 0x000fec0000010000 */
[----:B------:R-:W0:Y:S02]  /*0940*/  LDS.128 R4, [UR39+0x28cd0] ;  /* 0x028cd027ff047984 */ /* 0x000e240008000c00 */
[----:B------:R-:W-:Y:S06]  /*0950*/  BAR.ARV 0x4, 0x180 ;  /* 0x0106000000007b1d */ /* 0x000fec0000002000 */
[----:B0-----:R-:W-:-:S13]  /*0960*/  ISETP.GE.AND P0, PT, R7, UR4, PT ;  /* 0x0000000407007c0c */ /* 0x001fda000bf06270 */
[----:B------:R-:W-:Y:S05]  /*0970*/  @P0 EXIT ;  /* 0x000000000000094d */ /* 0x000fea0003800000 */
[----:B------:R-:W-:Y:S01]  /*0980*/  VIADD R0, R0, 0xffffff80 ;  /* 0xffffff8000007836 */ /* 0x000fe20000000000 */
[----:B------:R-:W-:Y:S01]  /*0990*/  R2UR UR5, R5 ;  /* 0x00000000050572ca */ /* 0x000fe200000e0000 */
[----:B------:R-:W-:Y:S01]  /*09a0*/  IMAD.MOV.U32 R22, RZ, RZ, 0x40 ;  /* 0x00000040ff167424 */ /* 0x000fe200078e00ff */
[----:B------:R-:W-:Y:S01]  /*09b0*/  R2UR UR6, R6 ;  /* 0x00000000060672ca */ /* 0x000fe200000e0000 */
[----:B------:R-:W-:Y:S01]  /*09c0*/  UMOV UR46, URZ ;  /* 0x0000003f002e7c82 */ /* 0x000fe20008000000 */
[----:B------:R-:W-:Y:S01]  /*09d0*/  SHF.R.S32.HI R3, RZ, 0x1f, R0 ;  /* 0x0000001fff037819 */ /* 0x000fe20000011400 */
[----:B------:R-:W-:Y:S01]  /*09e0*/  UMOV UR36, URZ ;  /* 0x0000003f00247c82 */ /* 0x000fe20008000000 */
[----:B------:R-:W-:Y:S01]  /*09f0*/  R2UR UR7, R7 ;  /* 0x00000000070772ca */ /* 0x000fe200000e0000 */
[----:B------:R-:W-:Y:S01]  /*0a00*/  UMOV UR48, URZ ;  /* 0x0000003f00307c82 */ /* 0x000fe20008000000 */
[CC--:B------:R-:W-:Y:S02]  /*0a10*/  LEA.HI R5, R3.reuse, R0.reuse, RZ, 0x5 ;  /* 0x0000000003057211 */ /* 0x0c0fe400078f28ff */
[----:B------:R-:W-:-:S02]  /*0a20*/  LEA.HI R4, R3, R0, RZ, 0x4 ;  /* 0x0000000003047211 */ /* 0x000fc400078f20ff */
[CC--:B------:R-:W-:Y:S02]  /*0a30*/  LEA.HI R8, R3.reuse, R0.reuse, RZ, 0x2 ;  /* 0x0000000003087211 */ /* 0x0c0fe400078f10ff */
[--C-:B------:R-:W-:Y:S02]  /*0a40*/  SHF.R.S32.HI R10, RZ, 0x5, R5.reuse ;  /* 0x00000005ff0a7819 */ /* 0x100fe40000011405 */
[----:B------:R-:W-:Y:S02]  /*0a50*/  SHF.R.S32.HI R9, RZ, 0x1f, R5 ;  /* 0x0000001fff097819 */ /* 0x000fe40000011405 */
[CC--:B------:R-:W-:Y:S02]  /*0a60*/  LEA.HI R2, R3.reuse, R0.reuse, RZ, 0x7 ;  /* 0x0000000003027211 */ /* 0x0c0fe400078f38ff */
[----:B------:R-:W-:Y:S02]  /*0a70*/  LEA.HI R6, R3, R0, RZ, 0x3 ;  /* 0x0000000003067211 */ /* 0x000fe400078f18ff */
[----:B------:R-:W-:-:S02]  /*0a80*/  SHF.R.S32.HI R7, RZ, 0x4, R4 ;  /* 0x00000004ff077819 */ /* 0x000fc40000011404 */
[----:B------:R-:W-:Y:S02]  /*0a90*/  LOP3.LUT R5, R4, 0xfffffff0, RZ, 0xc0, !PT ;  /* 0xfffffff004057812 */ /* 0x000fe400078ec0ff */
[----:B------:R-:W-:Y:S02]  /*0aa0*/  LOP3.LUT R13, R8, 0xfffffffc, RZ, 0xc0, !PT ;  /* 0xfffffffc080d7812 */ /* 0x000fe400078ec0ff */
[----:B------:R-:W-:Y:S01]  /*0ab0*/  LOP3.LUT R11, R6, 0xfffffff8, RZ, 0xc0, !PT ;  /* 0xfffffff8060b7812 */ /* 0x000fe200078ec0ff */
[----:B------:R-:W-:Y:S01]  /*0ac0*/  IMAD.IADD R6, R0, 0x1, -R5 ;  /* 0x0000000100067824 */ /* 0x000fe200078e0a05 */
[----:B------:R-:W-:Y:S01]  /*0ad0*/  LOP3.LUT R3, R2, 0xffffff80, RZ, 0xc0, !PT ;  /* 0xffffff8002037812 */ /* 0x000fe200078ec0ff */
[----:B------:R-:W-:Y:S01]  /*0ae0*/  IMAD.IADD R13, R0, 0x1, -R13 ;  /* 0x00000001000d7824 */ /* 0x000fe200078e0a0d */
[----:B------:R-:W-:Y:S01]  /*0af0*/  LEA.HI R4, R4, R7, RZ, 0x1 ;  /* 0x0000000704047211 */ /* 0x000fe200078f08ff */
[C---:B------:R-:W-:Y:S01]  /*0b00*/  IMAD.IADD R11, R0.reuse, 0x1, -R11 ;  /* 0x00000001000b7824 */ /* 0x040fe200078e0a0b */
[----:B------:R-:W-:Y:S01]  /*0b10*/  LEA.HI R9, R9, R10, RZ, 0x2 ;  /* 0x0000000a09097211 */ /* 0x000fe200078f10ff */
[----:B------:R-:W-:Y:S01]  /*0b20*/  IMAD.IADD R3, R0, 0x1, -R3 ;  /* 0x0000000100037824 */ /* 0x000fe200078e0a03 */
[----:B------:R-:W-:-:S02]  /*0b30*/  LOP3.LUT R4, R4, 0x1ffffffe, RZ, 0xc0, !PT ;  /* 0x1ffffffe04047812 */ /* 0x000fc400078ec0ff */
[----:B------:R-:W-:Y:S02]  /*0b40*/  SHF.R.S32.HI R5, RZ, 0x1f, R6 ;  /* 0x0000001fff057819 */ /* 0x000fe40000011406 */
[----:B------:R-:W-:Y:S01]  /*0b50*/  LEA.HI R0, R13, R13, RZ, 0x1 ;  /* 0x0000000d0d007211 */ /* 0x000fe200078f08ff */
[----:B------:R-:W-:Y:S01]  /*0b60*/  IMAD.IADD R8, R7, 0x1, -R4 ;  /* 0x0000000107087824 */ /* 0x000fe200078e0a04 */
[----:B------:R-:W-:Y:S02]  /*0b70*/  SHF.R.S32.HI R217, RZ, 0x7, R2 ;  /* 0x00000007ffd97819 */ /* 0x000fe40000011402 */
[----:B------:R-:W-:Y:S01]  /*0b80*/  LOP3.LUT R9, R9, 0x3ffffc, RZ, 0xc0, !PT ;  /* 0x003ffffc09097812 */ /* 0x000fe200078ec0ff */
[----:B------:R-:W-:Y:S01]  /*0b90*/  IMAD.SHL.U32 R8, R8, 0x8, RZ ;  /* 0x0000000808087824 */ /* 0x000fe200078e00ff */
[----:B------:R-:W-:Y:S01]  /*0ba0*/  LEA.HI R5, R5, R6, RZ, 0x3 ;  /* 0x0000000605057211 */ /* 0x000fe200078f18ff */
[----:B------:R-:W-:Y:S01]  /*0bb0*/  IMAD R12, R217, 0x100, R6 ;  /* 0x00000100d90c7824 */ /* 0x000fe200078e0206 */
[----:B------:R-:W-:Y:S01]  /*0bc0*/  LOP3.LUT R4, R0, 0x1ffffffe, RZ, 0xc0, !PT ;  /* 0x1ffffffe00047812 */ /* 0x000fe200078ec0ff */
[----:B------:R-:W-:Y:S01]  /*0bd0*/  IMAD.IADD R9, R10, 0x1, -R9 ;  /* 0x000000010a097824 */ /* 0x000fe200078e0a09 */
[----:B------:R-:W-:-:S02]  /*0be0*/  SHF.R.S32.HI R0, RZ, 0x1f, R3 ;  /* 0x0000001fff007819 */ /* 0x000fc40000011403 */
[----:B------:R-:W-:Y:S01]  /*0bf0*/  LOP3.LUT R7, R5, 0xfffffff8, RZ, 0xc0, !PT ;  /* 0xfffffff805077812 */ /* 0x000fe200078ec0ff */
[----:B------:R-:W-:Y:S01]  /*0c00*/  IMAD.IADD R13, R13, 0x1, -R4 ;  /* 0x000000010d0d7824 */ /* 0x000fe200078e0a04 */
[----:B------:R-:W-:Y:S01]  /*0c10*/  LEA.HI R4, R0, R3, RZ, 0x2 ;  /* 0x0000000300047211 */ /* 0x000fe200078f10ff */
[----:B------:R-:W-:Y:S01]  /*0c20*/  IMAD R15, R9, 0x10, R12 ;  /* 0x00000010090f7824 */ /* 0x000fe200078e020c */
[----:B------:R-:W-:Y:S01]  /*0c30*/  LEA.HI R2, R2, R217, RZ, 0x1 ;  /* 0x000000d902027211 */ /* 0x000fe200078f08ff */
[----:B------:R-:W-:Y:S01]  /*0c40*/  IMAD.IADD R6, R6, 0x1, -R7 ;  /* 0x0000000106067824 */ /* 0x000fe200078e0a07 */
[----:B------:R-:W-:Y:S01]  /*0c50*/  LOP3.LUT R12, R4, 0x7ffffffc, RZ, 0xc0, !PT ;  /* 0x7ffffffc040c7812 */ /* 0x000fe200078ec0ff */
[----:B------:R-:W-:Y:S01]  /*0c60*/  IMAD.SHL.U32 R7, R5, 0x40, RZ ;  /* 0x0000004005077824 */ /* 0x000fe200078e00ff */
[----:B------:R-:W-:Y:S02]  /*0c70*/  LEA.HI R5, R0, R3, RZ, 0x5 ;  /* 0x0000000300057211 */ /* 0x000fe400078f28ff */
[----:B------:R-:W-:Y:S01]  /*0c80*/  SHF.R.S32.HI R0, RZ, 0x2, R4 ;  /* 0x00000002ff007819 */ /* 0x000fe20000011404 */
[----:B------:R-:W-:Y:S01]  /*0c90*/  IMAD.IADD R12, R3, 0x1, -R12 ;  /* 0x00000001030c7824 */ /* 0x000fe200078e0a0c */
[----:B------:R-:W-:Y:S01]  /*0ca0*/  LOP3.LUT R9, R7, 0x7ffffe00, RZ, 0xc0, !PT ;  /* 0x7ffffe0007097812 */ /* 0x000fe200078ec0ff */
[----:B------:R-:W-:Y:S01]  /*0cb0*/  IMAD.SHL.U32 R3, R6, 0x40, RZ ;  /* 0x0000004006037824 */ /* 0x000fe200078e00ff */
[----:B------:R-:W-:Y:S01]  /*0cc0*/  SHF.R.S32.HI R7, RZ, 0x1f, R4 ;  /* 0x0000001fff077819 */ /* 0x000fe20000011404 */
[----:B------:R-:W-:Y:S01]  /*0cd0*/  IMAD.U32 R4, R15, 0x40, R8 ;  /* 0x000000400f047824 */ /* 0x000fe200078e0008 */
[----:B------:R-:W-:Y:S01]  /*0ce0*/  LOP3.LUT R2, R2, 0xfffffe, RZ, 0xc0, !PT ;  /* 0x00fffffe02027812 */ /* 0x000fe200078ec0ff */
[----:B------:R-:W-:Y:S01]  /*0cf0*/  IMAD R9, R10, 0x400, R9 ;  /* 0x000004000a097824 */ /* 0x000fe200078e0209 */
[----:B------:R-:W-:Y:S01]  /*0d00*/  LEA.HI R7, R7, R0, RZ, 0x3 ;  /* 0x0000000007077211 */ /* 0x000fe200078f18ff */
[----:B------:R-:W-:Y:S01]  /*0d10*/  IMAD.SHL.U32 R218, R12, 0x2, RZ ;  /* 0x000000020cda7824 */ /* 0x000fe200078e00ff */
[----:B------:R-:W-:Y:S01]  /*0d20*/  LOP3.LUT R3, R3, 0x1c0, RZ, 0xc0, !PT ;  /* 0x000001c003037812 */ /* 0x000fe200078ec0ff */
[----:B------:R0:W-:Y:S01]  /*0d30*/  STL [R1+0x38], R4 ;  /* 0x0000380401007387 */ /* 0x0001e20000100800 */
[----:B------:R-:W-:-:S02]  /*0d40*/  LOP3.LUT R7, R7, 0xfffffff8, RZ, 0xc0, !PT ;  /* 0xfffffff807077812 */ /* 0x000fc400078ec0ff */
[----:B------:R-:W-:Y:S02]  /*0d50*/  LOP3.LUT R8, R3, 0x8, R8, 0xf8, !PT ;  /* 0x0000000803087812 */ /* 0x000fe400078ef808 */
[----:B------:R-:W-:Y:S01]  /*0d60*/  SHF.R.U32.HI R3, RZ, 0x3, R3 ;  /* 0x00000003ff037819 */ /* 0x000fe20000011603 */
[----:B------:R-:W-:Y:S01]  /*0d70*/  IMAD.IADD R16, R0, 0x1, -R7 ;  /* 0x0000000100107824 */ /* 0x000fe200078e0a07 */
[----:B------:R-:W-:Y:S01]  /*0d80*/  SHF.R.S32.HI R5, RZ, 0x5, R5 ;  /* 0x00000005ff057819 */ /* 0x000fe20000011405 */
[----:B------:R-:W-:Y:S01]  /*0d90*/  IMAD.IADD R0, R217, 0x1, -R2 ;  /* 0x00000001d9007824 */ /* 0x000fe200078e0a02 */
[----:B------:R-:W-:Y:S01]  /*0da0*/  LOP3.LUT R8, R8, R3, RZ, 0x3c, !PT ;  /* 0x0000000308087212 */ /* 0x000fe200078e3cff */
[----:B------:R-:W-:Y:S01]  /*0db0*/  IMAD.SHL.U32 R2, R11, 0x8, RZ ;  /* 0x000000080b027824 */ /* 0x000fe200078e00ff */
[----:B------:R-:W-:Y:S01]  /*0dc0*/  R2P PR, R6, 0x6 ;  /* 0x0000000606007804 */ /* 0x000fe20000000000 */
[----:B0-----:R-:W-:Y:S02]  /*0dd0*/  IMAD.SHL.U32 R4, R0, 0x100, RZ ;  /* 0x0000010000047824 */ /* 0x001fe400078e00ff */
[----:B------:R-:W-:-:S02]  /*0de0*/  IMAD.IADD R8, R9, 0x1, R8 ;  /* 0x0000000109087824 */ /* 0x000fc400078e0208 */
[----:B------:R-:W-:Y:S01]  /*0df0*/  IMAD R16, R5, 0x10, R16 ;  /* 0x0000001005107824 */ /* 0x000fe200078e0210 */
[----:B------:R0:W-:Y:S01]  /*0e00*/  STL [R1+0x34], R4 ;  /* 0x0000340401007387 */ /* 0x0001e20000100800 */
[----:B------:R-:W-:Y:S01]  /*0e10*/  IMAD.IADD R17, R218, 0x1, R4 ;  /* 0x00000001da117824 */ /* 0x000fe200078e0204 */
[----:B------:R-:W-:Y:S01]  /*0e20*/  LEA R18, R8, UR39, 0x1 ;  /* 0x0000002708127c11 */ /* 0x000fe2000f8e08ff */
[----:B------:R-:W-:Y:S01]  /*0e30*/  VIADD R185, R2, 0x40 ;  /* 0x0000004002b97836 */ /* 0x000fe20000000000 */
[----:B------:R-:W-:Y:S01]  /*0e40*/  SEL R22, R22, 0xffffffc0, !P2 ;  /* 0xffffffc016167807 */ /* 0x000fe20005000000 */
[C---:B------:R-:W-:Y:S01]  /*0e50*/  VIADD R216, R17.reuse, 0x8 ;  /* 0x0000000811d87836 */ /* 0x040fe20000000000 */
[----:B------:R-:W-:Y:S01]  /*0e60*/  SHF.R.S32.HI R0, RZ, 0x1f, R17 ;  /* 0x0000001fff007819 */ /* 0x000fe20000011411 */
[C---:B------:R-:W-:Y:S01]  /*0e70*/  VIADD R215, R17.reuse, 0x10 ;  /* 0x0000001011d77836 */ /* 0x040fe20000000000 */
[----:B------:R-:W-:Y:S01]  /*0e80*/  SHF.R.S32.HI R3, RZ, 0x1f, R185 ;  /* 0x0000001fff037819 */ /* 0x000fe200000114b9 */
[----:B------:R-:W-:Y:S01]  /*0e90*/  VIADD R214, R17, 0x18 ;  /* 0x0000001811d67836 */ /* 0x000fe20000000000 */
[----:B------:R-:W-:Y:S01]  /*0ea0*/  SHF.R.S32.HI R3, RZ, 0x1f, R216 ;  /* 0x0000001fff037819 */ /* 0x000fe200000114d8 */
[----:B0-----:R-:W-:Y:S01]  /*0eb0*/  IMAD R4, R13, 0x8, R16 ;  /* 0x000000080d047824 */ /* 0x001fe200078e0210 */
[----:B------:R-:W-:Y:S01]  /*0ec0*/  SHF.R.S32.HI R0, RZ, 0x1f, R215 ;  /* 0x0000001fff007819 */ /* 0x000fe200000114d7 */
[----:B------:R-:W-:-:S02]  /*0ed0*/  VIADD R213, R17, 0x20 ;  /* 0x0000002011d57836 */ /* 0x000fc40000000000 */
[C---:B------:R-:W-:Y:S01]  /*0ee0*/  VIADD R212, R17.reuse, 0x28 ;  /* 0x0000002811d47836 */ /* 0x040fe20000000000 */
[----:B------:R0:W-:Y:S01]  /*0ef0*/  STL [R1+0x30], R4 ;  /* 0x0000300401007387 */ /* 0x0001e20000100800 */
[C---:B------:R-:W-:Y:S01]  /*0f00*/  VIADD R211, R17.reuse, 0x30 ;  /* 0x0000003011d37836 */ /* 0x040fe20000000000 */
[----:B------:R-:W-:Y:S01]  /*0f10*/  SHF.R.S32.HI R3, RZ, 0x1f, R213 ;  /* 0x0000001fff037819 */ /* 0x000fe200000114d5 */
[C---:B------:R-:W-:Y:S01]  /*0f20*/  VIADD R210, R17.reuse, 0x38 ;  /* 0x0000003811d27836 */ /* 0x040fe20000000000 */
[----:B------:R-:W-:Y:S01]  /*0f30*/  SHF.R.S32.HI R0, RZ, 0x1f, R212 ;  /* 0x0000001fff007819 */ /* 0x000fe200000114d4 */
[C---:B------:R-:W-:Y:S02]  /*0f40*/  VIADD R209, R17.reuse, 0x40 ;  /* 0x0000004011d17836 */ /* 0x040fe40000000000 */
[C---:B------:R-:W-:Y:S01]  /*0f50*/  VIADD R208, R17.reuse, 0x48 ;  /* 0x0000004811d07836 */ /* 0x040fe20000000000 */
[----:B------:R-:W-:Y:S01]  /*0f60*/  SHF.R.S32.HI R3, RZ, 0x1f, R210 ;  /* 0x0000001fff037819 */ /* 0x000fe200000114d2 */
[C---:B------:R-:W-:Y:S01]  /*0f70*/  VIADD R207, R17.reuse, 0x50 ;  /* 0x0000005011cf7836 */ /* 0x040fe20000000000 */
[----:B0-----:R-:W-:Y:S01]  /*0f80*/  SHF.R.S32.HI R4, RZ, 0x1f, R214 ;  /* 0x0000001fff047819 */ /* 0x001fe200000114d6 */
[C---:B------:R-:W-:Y:S01]  /*0f90*/  VIADD R206, R17.reuse, 0x58 ;  /* 0x0000005811ce7836 */ /* 0x040fe20000000000 */
[----:B------:R-:W-:Y:S01]  /*0fa0*/  SHF.R.S32.HI R4, RZ, 0x1f, R211 ;  /* 0x0000001fff047819 */ /* 0x000fe200000114d3 */
        /* <DEDUP_REMOVED lines=40> */
[----:B------:R-:W-:Y:S01]  /*1230*/  VIADD R186, R17, 0xf8 ;  /* 0x000000f811ba7836 */ /* 0x000fe20000000000 */
[----:B------:R-:W-:Y:S01]  /*1240*/  SHF.R.S32.HI R222, RZ, 0x1f, R189 ;  /* 0x0000001fffde7819 */ /* 0x000fe200000114bd */
[----:B------:R-:W-:Y:S01]  /*1250*/  VIADD R19, R18, 0x26820 ;  /* 0x0002682012137836 */ /* 0x000fe20000000000 */
[----:B------:R-:W-:Y:S01]  /*1260*/  SHF.R.S32.HI R221, RZ, 0x1f, R188 ;  /* 0x0000001fffdd7819 */ /* 0x000fe200000114bc */
[C---:B------:R-:W-:Y:S01]  /*1270*/  @P1 VIADD R19, R23.reuse, 0xffffffe0 ;  /* 0xffffffe017131836 */ /* 0x040fe20000000000 */
[----:B------:R-:W-:Y:S01]  /*1280*/  SHF.R.S32.HI R220, RZ, 0x1f, R187 ;  /* 0x0000001fffdc7819 */ /* 0x000fe200000114bb */
[----:B------:R-:W-:Y:S01]  /*1290*/  IMAD.IADD R23, R23, 0x1, R22 ;  /* 0x0000000117177824 */ /* 0x000fe200078e0216 */
[----:B------:R-:W-:Y:S01]  /*12a0*/  SHF.R.S32.HI R219, RZ, 0x1f, R186 ;  /* 0x0000001fffdb7819 */ /* 0x000fe200000114ba */
[----:B------:R-:W-:-:S02]  /*12b0*/  VIADD R184, R2, 0x80 ;  /* 0x0000008002b87836 */ /* 0x000fc40000000000 */
[----:B------:R-:W-:-:S07]  /*12c0*/  IMAD.IADD R22, R22, 0x1, R19 ;  /* 0x0000000116167824 */ /* 0x000fce00078e0213 */
.L_x_402:
[----:B------:R-:W-:Y:S01]  /*12d0*/  ULDC.64 UR8, c[0x0][0xc88] ;  /* 0x0003220000087ab9 */ /* 0x000fe20000000a00 */
[----:B------:R-:W-:Y:S01]  /*12e0*/  ULDC.64 UR10, c[0x0][0xa20] ;  /* 0x00028800000a7ab9 */ /* 0x000fe20000000a00 */
[----:B------:R-:W-:-:S06]  /*12f0*/  UIMAD.WIDE UR8, UR7, 0x4, UR8 ;  /* 0x00000004070878a5 */ /* 0x000fcc000f8e0208 */
[----:B01-3--:R-:W-:Y:S02]  /*1300*/  IMAD.U32 R4, RZ, RZ, UR8 ;  /* 0x00000008ff047e24 */ /* 0x00bfe4000f8e00ff */
[----:B----4-:R-:W-:Y:S01]  /*1310*/  IMAD.U32 R5, RZ, RZ, UR9 ;  /* 0x00000009ff057e24 */ /* 0x010fe2000f8e00ff */
[----:B------:R-:W-:-:S04]  /*1320*/  ULDC.64 UR8, c[0x0][0xa28] ;  /* 0x00028a0000087ab9 */ /* 0x000fc80000000a00 */
[----:B--2---:R-:W2:Y:S01]  /*1330*/  LDG.E R4, desc[UR50][R4.64] ;  /* 0x0000003204047981 */ /* 0x004ea2000c1e1900 */
[----:B------:R-:W-:Y:S02]  /*1340*/  UISETP.NE.U32.AND UP0, UPT, UR8, URZ, UPT ;  /* 0x0000003f0800728c */ /* 0x000fe4000bf05070 */
[----:B------:R-:W-:Y:S02]  /*1350*/  UISETP.NE.U32.AND UP1, UPT, UR10, URZ, UPT ;  /* 0x0000003f0a00728c */ /* 0x000fe4000bf25070 */
[----:B------:R-:W-:Y:S02]  /*1360*/  UISETP.NE.AND.EX UP0, UPT, UR9, URZ, UPT, UP0 ;  /* 0x0000003f0900728c */ /* 0x000fe4000bf05300 */
[----:B------:R-:W-:-:S04]  /*1370*/  UISETP.NE.AND.EX UP1, UPT, UR11, URZ, UPT, UP1 ;  /* 0x0000003f0b00728c */ /* 0x000fc8000bf25310 */
[----:B------:R-:W-:Y:S02]  /*1380*/  PLOP3.LUT P0, PT, PT, PT, UP0, 0x80, 0x0 ;  /* 0x000000000000781c */ /* 0x000fe40003f0f008 */
[----:B------:R-:W-:Y:S02]  /*1390*/  PLOP3.LUT P1, PT, PT, PT, UP1, 0x80, 0x0 ;  /* 0x000000000000781c */ /* 0x000fe40003f2f018 */
[----:B--2---:R-:W-:-:S13]  /*13a0*/  R2UR UR40, R4 ;  /* 0x00000000042872ca */ /* 0x004fda00000e0000 */
[----:B------:R-:W-:Y:S02]  /*13b0*/  USHF.R.S32.HI UR41, URZ, 0x1f, UR40 ;  /* 0x0000001f3f297899 */ /* 0x000fe40008011428 */
[----:B------:R-:W-:-:S04]  /*13c0*/  @UP0 ULEA UR8, UP2, UR40, UR8, 0x2 ;  /* 0x0000000828080291 */ /* 0x000fc8000f84103f */
[----:B------:R-:W-:Y:S02]  /*13d0*/  @UP0 ULEA.HI.X UR9, UR40, UR9, UR41, 0x2, UP2 ;  /* 0x0000000928090291 */ /* 0x000fe400090f1429 */
[----:B------:R-:W-:Y:S01]  /*13e0*/  @UP1 ULEA UR10, UP0, UR40, UR10, 0x2 ;  /* 0x0000000a280a1291 */ /* 0x000fe2000f80103f */
[----:B------:R-:W-:-:S03]  /*13f0*/  IMAD.U32 R4, RZ, RZ, UR8 ;  /* 0x00000008ff047e24 */ /* 0x000fc6000f8e00ff */
[----:B------:R-:W-:Y:S01]  /*1400*/  @UP1 ULEA.HI.X UR11, UR40, UR11, UR41, 0x2, UP0 ;  /* 0x0000000b280b1291 */ /* 0x000fe200080f1429 */
[----:B------:R-:W-:Y:S01]  /*1410*/  IMAD.U32 R5, RZ, RZ, UR9 ;  /* 0x00000009ff057e24 */ /* 0x000fe2000f8e00ff */
[----:B------:R-:W-:Y:S01]  /*1420*/  ULDC.64 UR8, c[0x0][0x418] ;  /* 0x0001060000087ab9 */ /* 0x000fe20000000a00 */
[----:B------:R-:W-:-:S03]  /*1430*/  IMAD.U32 R6, RZ, RZ, UR10 ;  /* 0x0000000aff067e24 */ /* 0x000fc6000f8e00ff */
[----:B------:R-:W-:Y:S01]  /*1440*/  IMAD.U32 R7, RZ, RZ, UR11 ;  /* 0x0000000bff077e24 */ /* 0x000fe2000f8e00ff */
[----:B------:R-:W2:Y:S04]  /*1450*/  @P0 LDG.E R4, desc[UR50][R4.64] ;  /* 0x0000003204040981 */ /* 0x000ea8000c1e1900 */
[----:B------:R-:W3:Y:S01]  /*1460*/  @P1 LDG.E R6, desc[UR50][R6.64] ;  /* 0x0000003206061981 */ /* 0x000ee2000c1e1900 */
[----:B------:R-:W-:Y:S02]  /*1470*/  ULOP3.LUT UR4, UR6, 0xff000000, URZ, 0xc0, !UPT ;  /* 0xff00000006047892 */ /* 0x000fe4000f8ec03f */
[----:B------:R-:W-:Y:S02]  /*1480*/  UISETP.NE.U32.AND UP0, UPT, UR8, URZ, UPT ;  /* 0x0000003f0800728c */ /* 0x000fe4000bf05070 */
[----:B------:R-:W-:-:S02]  /*1490*/  USHF.R.U32.HI UR7, URZ, 0x8, UR4 ;  /* 0x000000083f077899 */ /* 0x000fc40008011604 */
[----:B------:R-:W-:Y:S02]  /*14a0*/  UISETP.NE.AND.EX UP0, UPT, UR9, URZ, UPT, UP0 ;  /* 0x0000003f0900728c */ /* 0x000fe4000bf05300 */
[----:B------:R-:W-:Y:S02]  /*14b0*/  ULOP3.LUT UR42, UR6, 0xffff, URZ, 0xc0, !UPT ;  /* 0x0000ffff062a7892 */ /* 0x000fe4000f8ec03f */
[----:B------:R-:W-:Y:S01]  /*14c0*/  ULOP3.LUT UR6, UR6, 0xff0000, URZ, 0xc0, !UPT ;  /* 0x00ff000006067892 */ /* 0x000fe2000f8ec03f */
[----:B------:R-:W-:Y:S01]  /*14d0*/  ULDC UR4, c[0x0][0x424] ;  /* 0x0001090000047ab9 */ /* 0x000fe20000000800 */
[----:B------:R-:W-:Y:S01]  /*14e0*/  UMOV UR53, URZ ;  /* 0x0000003f00357c82 */ /* 0x000fe20008000000 */
[----:B------:R-:W-:Y:S02]  /*14f0*/  USEL UR4, UR4, 0x1, UP0 ;  /* 0x0000000104047887 */ /* 0x000fe40008000000 */
[----:B------:R-:W-:Y:S01]  /*1500*/  ULEA.HI UR6, UR6, UR7, URZ, 0x10 ;  /* 0x0000000706067291 */ /* 0x000fe2000f8f803f */
[----:B------:R-:W-:-:S02]  /*1510*/  UMOV UR43, UR5 ;  /* 0x00000005002b7c82 */ /* 0x000fc40008000000 */
[----:B------:R-:W-:Y:S02]  /*1520*/  ULDC UR7, c[0x0][0x2f0] ;  /* 0x0000bc0000077ab9 */ /* 0x000fe40000000800 */
[----:B------:R-:W-:-:S03]  /*1530*/  UIMAD UR4, UR4, UR7, URZ ;  /* 0x00000007040472a4 */ /* 0x000fc6000f8e023f */
[----:B------:R-:W-:Y:S01]  /*1540*/  ULDC UR7, c[0x0][0x9f0] ;  /* 0x00027c0000077ab9 */ /* 0x000fe20000000800 */
[----:B--2---:R-:W-:-:S03]  /*1550*/  @P0 R2UR UR53, R4 ;  /* 0x00000000043502ca */ /* 0x004fc600000e0000 */
[----:B---3--:R-:W-:Y:S01]  /*1560*/  @P1 R2UR UR4, R6 ;  /* 0x00000000060412ca */ /* 0x008fe200000e0000 */
[----:B-----5:R-:W-:-:S14]  /*1570*/  @P1 BRA `(.L_x_348) ;  /* 0x0000000000341947 */ /* 0x020fdc0003800000 */
[----:B------:R-:W-:Y:S02]  /*1580*/  ULDC.64 UR8, c[0x0][0xa08] ;  /* 0x0002820000087ab9 */ /* 0x000fe40000000a00 */
[----:B------:R-:W-:-:S04]  /*1590*/  ISETP.NE.U32.AND P0, PT, RZ, UR8, PT ;  /* 0x00000008ff007c0c */ /* 0x000fc8000bf05070 */
[----:B------:R-:W-:-:S13]  /*15a0*/  ISETP.NE.AND.EX P0, PT, RZ, UR9, PT, P0 ;  /* 0x00000009ff007c0c */ /* 0x000fda000bf05300 */
[----:B------:R-:W-:Y:S05]  /*15b0*/  @!P0 BRA `(.L_x_348) ;  /* 0x0000000000248947 */ /* 0x000fea0003800000 */
[----:B------:R-:W-:Y:S02]  /*15c0*/  ULDC.64 UR4, c[0x0][0xa08] ;  /* 0x0002820000047ab9 */ /* 0x000fe40000000a00 */
[----:B------:R-:W-:-:S06]  /*15d0*/  UIMAD.WIDE UR4, UR40, 0x4, UR4 ;  /* 0x00000004280478a5 */ /* 0x000fcc000f8e0204 */
[----:B------:R-:W-:Y:S02]  /*15e0*/  IMAD.U32 R4, RZ, RZ, UR4 ;  /* 0x00000004ff047e24 */ /* 0x000fe4000f8e00ff */
[----:B------:R-:W-:-:S05]  /*15f0*/  IMAD.U32 R5, RZ, RZ, UR5 ;  /* 0x00000005ff057e24 */ /* 0x000fca000f8e00ff */
[----:B------:R-:W2:Y:S04]  /*1600*/  LDG.E R3, desc[UR50][R4.64] ;  /* 0x0000003204037981 */ /* 0x000ea8000c1e1900 */
[----:B------:R-:W3:Y:S01]  /*1610*/  LDG.E R0, desc[UR50][R4.64+0x4] ;  /* 0x0000043204007981 */ /* 0x000ee2000c1e1900 */
[----:B--2---:R-:W-:Y:S02]  /*1620*/  R2UR UR4, R3 ;  /* 0x00000000030472ca */ /* 0x004fe400000e0000 */
[----:B---3--:R-:W-:-:S13]  /*1630*/  R2UR UR5, R0 ;  /* 0x00000000000572ca */ /* 0x008fda00000e0000 */
[----:B------:R-:W-:-:S12]  /*1640*/  UIADD3 UR4, -UR4, UR5, URZ ;  /* 0x0000000504047290 */ /* 0x000fd8000fffe13f */
.L_x_348:
[----:B------:R-:W-:Y:S02]  /*1650*/  UISETP.NE.AND UP1, UPT, UR47, 0x1, UPT ;  /* 0x000000012f00788c */ /* 0x000fe4000bf25270 */
[----:B------:R-:W-:Y:S02]  /*1660*/  UIADD3 UR53, -UR53, UR4, URZ ;  /* 0x0000000435357290 */ /* 0x000fe4000fffe13f */
[----:B------:R-:W-:Y:S02]  /*1670*/  USHF.R.U32.HI UR45, URZ, 0x10, UR6 ;  /* 0x000000103f2d7899 */ /* 0x000fe40008011606 */
[----:B------:R-:W-:Y:S01]  /*1680*/  UIADD3 UR4, UR53, 0x3f, URZ ;  /* 0x0000003f35047890 */ /* 0x000fe2000fffe03f */
[----:B------:R-:W-:Y:S01]  /*1690*/  PLOP3.LUT P0, PT, PT, PT, UP1, 0x80, 0x0 ;  /* 0x000000000000781c */ /* 0x000fe20003f0f018 */
[----:B------:R-:W-:Y:S02]  /*16a0*/  UISETP.NE.AND UP0, UPT, UR45, URZ, UPT ;  /* 0x0000003f2d00728c */ /* 0x000fe4000bf05270 */
[----:B------:R-:W-:-:S02]  /*16b0*/  USHF.R.S32.HI UR5, URZ, 0x1f, UR4 ;  /* 0x0000001f3f057899 */ /* 0x000fc40008011404 */
[----:B------:R-:W-:Y:S02]  /*16c0*/  ULOP3.LUT UR44, UR6, 0xff, URZ, 0xc0, !UPT ;  /* 0x000000ff062c7892 */ /* 0x000fe4000f8ec03f */
[----:B------:R-:W-:Y:S02]  /*16d0*/  ULEA.HI UR5, UR5, UR4, URZ, 0x6 ;  /* 0x0000000405057291 */ /* 0x000fe4000f8f303f */
[----:B------:R-:W-:Y:S02]  /*16e0*/  USEL UR10, UR45, UR7, UP0 ;  /* 0x000000072d0a7287 */ /* 0x000fe40008000000 */
[----:B------:R-:W-:Y:S02]  /*16f0*/  USHF.R.S32.HI UR9, URZ, 0x6, UR5 ;  /* 0x000000063f097899 */ /* 0x000fe40008011405 */
[----:B------:R-:W-:Y:S10]  /*1700*/  @!P0 BRA `(.L_x_349) ;  /* 0x0000002000048947 */ /* 0x000ff40003800000 */
        /* <DEDUP_REMOVED lines=37> */
.L_x_350:
[----:B------:R-:W-:Y:S01]  /*1960*/  UIMAD UR21, UR44, UR4, URZ ;  /* 0x000000042c1572a4 */ /* 0x000fe2000f8e023f */
[----:B------:R-:W-:Y:S01]  /*1970*/  IMAD.U32 R0, RZ, RZ, UR9 ;  /* 0x00000009ff007e24 */ /* 0x000fe2000f8e00ff */
[----:B------:R-:W-:Y:S01]  /*1980*/  PLOP3.LUT P0, PT, PT, PT, PT, 0x80, 0x0 ;  /* 0x000000000000781c */ /* 0x000fe20003f0f070 */
[----:B------:R-:W-:Y:S01]  /*1990*/  IMAD.U32 R3, RZ, RZ, UR4 ;  /* 0x00000004ff037e24 */ /* 0x000fe2000f8e00ff */
[----:B------:R-:W-:Y:S02]  /*19a0*/  CS2R R12, SRZ ;  /* 0x00000000000c7805 */ /* 0x000fe4000001ff00 */
[----:B------:R-:W-:Y:S02]  /*19b0*/  CS2R R150, SRZ ;  /* 0x0000000000967805 */ /* 0x000fe4000001ff00 */
[----:B------:R-:W-:Y:S02]  /*19c0*/  CS2R R148, SRZ ;  /* 0x0000000000947805 */ /* 0x000fe4000001ff00 */
[----:B------:R-:W-:-:S02]  /*19d0*/  CS2R R146, SRZ ;  /* 0x0000000000927805 */ /* 0x000fc4000001ff00 */
[----:B------:R-:W-:Y:S02]  /*19e0*/  VIADDMNMX R0, R3, UR21, R0, PT ;  /* 0x0000001503007c46 */ /* 0x000fe4000b800100 */
[----:B------:R-:W-:Y:S02]  /*19f0*/  CS2R R144, SRZ ;  /* 0x0000000000907805 */ /* 0x000fe4000001ff00 */
[----:B------:R-:W-:Y:S02]  /*1a00*/  CS2R R142, SRZ ;  /* 0x00000000008e7805 */ /* 0x000fe4000001ff00 */
[----:B------:R-:W-:Y:S02]  /*1a10*/  CS2R R140, SRZ ;  /* 0x00000000008c7805 */ /* 0x000fe4000001ff00 */
[----:B------:R-:W-:Y:S02]  /*1a20*/  R2UR UR16, R0 ;  /* 0x00000000001072ca */ /* 0x000fe400000e0000 */
        /* <DEDUP_REMOVED lines=12> */
[----:B------:R-:W-:Y:S01]  /*1af0*/  UISETP.GT.AND UP0, UPT, UR16, UR21, UPT ;  /* 0x000000151000728c */ /* 0x000fe2000bf04270 */
[----:B------:R-:W-:-:S02]  /*1b00*/  CS2R R114, SRZ ;  /* 0x0000000000727805 */ /* 0x000fc4000001ff00 */
[----:B------:R-:W-:Y:S02]  /*1b10*/  CS2R R112, SRZ ;  /* 0x0000000000707805 */ /* 0x000fe4000001ff00 */
[----:B------:R-:W-:Y:S02]  /*1b20*/  CS2R R110, SRZ ;  /* 0x00000000006e7805 */ /* 0x000fe4000001ff00 */
        /* <DEDUP_REMOVED lines=44> */
[----:B------:R-:W-:Y:S06]  /*1df0*/  @!P1 BRA `(.L_x_351) ;  /* 0x0000006000a89947 */ /* 0x000fec0003800000 */
[----:B------:R-:W0:Y:S01]  /*1e00*/  SHFL.IDX PT, R0, R217, RZ, 0x1f ;  /* 0x00001fffd9007589 */ /* 0x000e2200000e0000 */
[----:B------:R-:W-:Y:S02]  /*1e10*/  ISETP.NE.AND P0, PT, RZ, UR47, PT ;  /* 0x0000002fff007c0c */ /* 0x000fe4000bf05270 */
[----:B0-----:R-:W-:Y:S01]  /*1e20*/  R2UR UR4, R0 ;  /* 0x00000000000472ca */ /* 0x001fe200000e0000 */
[----:B------:R-:W-:-:S05]  /*1e30*/  IMAD.MOV.U32 R0, RZ, RZ, 0x1 ;  /* 0x00000001ff007424 */ /* 0x000fca00078e00ff */
[----:B------:R-:W-:-:S04]  /*1e40*/  SEL R0, R0, 0x2, !P0 ;  /* 0x0000000200007807 */ /* 0x000fc80004000000 */
[----:B------:R-:W-:-:S03]  /*1e50*/  LOP3.LUT R0, R0, 0x1, RZ, 0xfc, !PT ;  /* 0x0000000100007812 */ /* 0x000fc600078efcff */
[----:B------:R-:W-:Y:S01]  /*1e60*/  ULEA.HI UR5, UR4, UR4, URZ, 0x1 ;  /* 0x0000000404057291 */ /* 0x000fe2000f8f083f */
[----:B------:R-:W-:-:S03]  /*1e70*/  ISETP.NE.AND P0, PT, R0, 0x3, PT ;  /* 0x000000030000780c */ /* 0x000fc60003f05270 */
[----:B------:R-:W-:-:S04]  /*1e80*/  ULOP3.LUT UR5, UR5, 0x1fffe, URZ, 0xc0, !UPT ;  /* 0x0001fffe05057892 */ /* 0x000fc8000f8ec03f */
[----:B------:R-:W-:-:S04]  /*1e90*/  UIADD3 UR5, UR4, -UR5, URZ ;  /* 0x8000000504057290 */ /* 0x000fc8000fffe03f */
[----:B------:R-:W-:-:S04]  /*1ea0*/  ULEA UR5, UR5, UR39, 0xf ;  /* 0x0000002705057291 */ /* 0x000fc8000f8e783f */
[----:B------:R-:W-:-:S04]  /*1eb0*/  UIADD3 UR5, UR5, 0x400, URZ ;  /* 0x0000040005057890 */ /* 0x000fc8000fffe03f */
[----:B------:R-:W-:-:S04]  /*1ec0*/  USHF.R.U32.HI UR5, URZ, 0x4, UR5 ;  /* 0x000000043f057899 */ /* 0x000fc80008011605 */
[----:B------:R-:W-:-:S04]  /*1ed0*/  ULOP3.LUT UR5, UR5, 0x3fff, URZ, 0xc0, !UPT ;  /* 0x00003fff05057892 */ /* 0x000fc8000f8ec03f */
[----:B------:R-:W-:Y:S01]  /*1ee0*/  ULOP3.LUT UR20, UR5, 0x2000000, URZ, 0xfc, !UPT ;  /* 0x0200000005147892 */ /* 0x000fe2000f8efc3f */
[----:B------:R-:W-:Y:S11]  /*1ef0*/  @!P0 BRA `(.L_x_352) ;  /* 0x0000000000048947 */ /* 0x000ff60003800000 */
[----:B------:R-:W-:Y:S01]  /*1f00*/  BPT.TRAP 0x1 ;  /* 0x000000040000795c */ /* 0x000fe20000300000 */
.L_x_352:
[----:B------:R-:W-:Y:S01]  /*1f10*/  ULEA UR17, UR48, UR39, 0x3 ;  /* 0x0000002730117291 */ /* 0x000fe2000f8e183f */
[----:B------:R-:W-:-:S05]  /*1f20*/  IMAD.U32 R0, RZ, RZ, UR36 ;  /* 0x00000024ff007e24 */ /* 0x000fca000f8e00ff */
[----:B------:R-:W-:-:S04]  /*1f30*/  SHF.L.U32 R0, R0, 0x1f, RZ ;  /* 0x0000001f00007819 */ /* 0x000fc800000006ff */
[----:B------:R-:W0:Y:S02]  /*1f40*/  SYNCS.PHASECHK.TRANS64.TRYWAIT P1, [UR17+0x28c50], R0 ;  /* 0x028c5000ff0075a7 */ /* 0x000e240008020151 */
[----:B0-----:R-:W-:Y:S05]  /*1f50*/  @!P1 BRA `(.L_x_353) ;  /* 0x0000010400949947 */ /* 0x001fea0003800000 */
.L_x_485:
[----:B------:R-:W-:Y:S01]  /*1f60*/  BAR.SYNC.DEFER_BLOCKING 0xe, 0x100 ;  /* 0x0384000000007b1d */ /* 0x000fe20000010000 */
[----:B------:R-:W-:Y:S02]  /*1f70*/  UIADD3 UR4, UR39, 0x26800, URZ ;  /* 0x0002680027047890 */ /* 0x000fe4000fffe03f */
[----:B------:R-:W-:Y:S02]  /*1f80*/  ULEA UR12, UR48, UR20, 0xc ;  /* 0x00000014300c7291 */ /* 0x000fe4000f8e603f */
[----:B------:R-:W-:Y:S01]  /*1f90*/  USHF.R.U32.HI UR4, URZ, 0x4, UR4 ;  /* 0x000000043f047899 */ /* 0x000fe20008011604 */
[----:B------:R-:W-:Y:S01]  /*1fa0*/  UMOV UR7, 0x40000040 ;  /* 0x4000004000077882 */ /* 0x000fe20000000000 */
[----:B------:R-:W-:Y:S02]  /*1fb0*/  UMOV UR5, 0x40000040 ;  /* 0x4000004000057882 */ /* 0x000fe40000000000 */
[----:B------:R-:W-:Y:S01]  /*1fc0*/  ULOP3.LUT UR4, UR4, 0x3fff, URZ, 0xc0, !UPT ;  /* 0x00003fff04047892 */ /* 0x000fe2000f8ec03f */
[----:B------:R-:W-:Y:S01]  /*1fd0*/  UMOV UR6, UR12 ;  /* 0x0000000c00067c82 */ /* 0x000fe20008000000 */
[----:B------:R-:W-:-:S02]  /*1fe0*/  UIADD3 UR10, UR12, 0x100, URZ ;  /* 0x000001000c0a7890 */ /* 0x000fc4000fffe03f */
[----:B------:R-:W-:Y:S01]  /*1ff0*/  ULOP3.LUT UR13, UR4, 0x10000, URZ, 0xfc, !UPT ;  /* 0x00010000040d7892 */ /* 0x000fe2000f8efc3f */
[----:B------:R-:W-:Y:S01]  /*2000*/  UMOV UR11, 0x40000040 ;  /* 0x40000040000b7882 */ /* 0x000fe20000000000 */
[----:B------:R-:W-:Y:S02]  /*2010*/  UMOV UR9, 0x40000040 ;  /* 0x4000004000097882 */ /* 0x000fe40000000000 */
[----:B------:R-:W-:Y:S02]  /*2020*/  UIADD3 UR8, UR13, 0x4, URZ ;  /* 0x000000040d087890 */ /* 0x000fe4000fffe03f */
[----:B------:R-:W-:Y:S01]  /*2030*/  UIADD3 UR14, UR12, 0x180, URZ ;  /* 0x000001800c0e7890 */ /* 0x000fe2000fffe03f */
[----:B------:R-:W-:Y:S01]  /*2040*/  UMOV UR4, UR13 ;  /* 0x0000000d00047c82 */ /* 0x000fe20008000000 */
[----:B------:R-:W-:Y:S01]  /*2050*/  UMOV UR15, 0x40000040 ;  /* 0x40000040000f7882 */ /* 0x000fe20000000000 */
[----:B------:R-:W-:-:S06]  /*2060*/  WARPGROUP.ARRIVE ;  /* 0x00000000000079c5 */ /* 0x000fcc0000000000 */
[----:B------:R-:W-:Y:S01]  /*2070*/  HGMMA.64x256x16.F32 R24, gdesc[UR4].tnspB, RZ, !UPT, gsb0 ;  /* 0x43e00000041879f0 */ /* 0x000fe2000c0008ff */
[----:B------:R-:W-:Y:S02]  /*2080*/  UIADD3 UR6, UR12, 0x80, URZ ;  /* 0x000000800c067890 */ /* 0x000fe4000fffe03f */
[----:B------:R-:W-:Y:S01]  /*2090*/  UIADD3 UR4, UR13, 0x2, URZ ;  /* 0x000000020d047890 */ /* 0x000fe2000fffe03f */
[----:B------:R-:W-:Y:S01]  /*20a0*/  UMOV UR7, 0x40000040 ;  /* 0x4000004000077882 */ /* 0x000fe20000000000 */
[----:B------:R-:W-:Y:S01]  /*20b0*/  UMOV UR5, 0x40000040 ;  /* 0x4000004000057882 */ /* 0x000fe20000000000 */
[----:B------:R-:W-:-:S03]  /*20c0*/  UIADD3 UR12, UR13, 0x6, URZ ;  /* 0x000000060d0c7890 */ /* 0x000fc6000fffe03f */
[----:B------:R-:W-:Y:S01]  /*20d0*/  UMOV UR13, 0x40000040 ;  /* 0x40000040000d7882 */ /* 0x000fe20000000000 */
[----:B------:R-:W-:Y:S02]  /*20e0*/  WARPGROUP.DEPBAR.LE gsb0, 0x0 ;  /* 0x00008000000079c5 */ /* 0x000fe40000010000 */
[----:B------:R-:W-:-:S15]  /*20f0*/  WARPGROUP.ARRIVE ;  /* 0x00000000000079c5 */ /* 0x000fde0000000000 */
[----:B------:R-:W-:-:S01]  /*2100*/  NOP ;  /* 0x0000000000007918 */ /* 0x000fc20000000000 */
        /* <DEDUP_REMOVED lines=13> */
.L_x_354:
[----:B------:R-:W-:-:S04]  /*21e0*/  UIADD3 UR6, UR17, 0x28c60, URZ ;  /* 0x00028c6011067890 */ /* 0x000fc8000fffe03f */
[----:B------:R-:W-:-:S09]  /*21f0*/  UPRMT UR6, UR38, 0x654, UR6 ;  /* 0x0000065426067896 */ /* 0x000fd20008000006 */
[----:B------:R-:W-:Y:S01]  /*2200*/  SYNCS.ARRIVE.TRANS64.RED.A1T0 RZ, [UR6], RZ ;  /* 0x000000ffffff79a7 */ /* 0x000fe20008100406 */
[----:B------:R-:W-:-:S04]  /*2210*/  UIADD3 UR6, UR16, -0x2, URZ ;  /* 0xfffffffe10067890 */ /* 0x000fc8000fffe03f */
[----:B------:R-:W-:-:S06]  /*2220*/  UISETP.GE.AND UP0, UPT, UR6, UR21, UPT ;  /* 0x000000150600728c */ /* 0x000fcc000bf06270 */
[----:B------:R-:W-:-:S13]  /*2230*/  PLOP3.LUT P1, PT, PT, PT, UP0, 0x80, 0x0 ;  /* 0x000000000000781c */ /* 0x000fda0003f2f008 */
[----:B------:R-:W-:Y:S05]  /*2240*/  @!P1 BRA `(.L_x_355) ;  /* 0x0000000800f89947 */ /* 0x000fea0003800000 */
[----:B------:R-:W-:-:S05]  /*2250*/  UMOV UR22, UR6 ;  /* 0x0000000600167c82 */ /* 0x000fca0008000000 */
.L_x_361:
[----:B------:R-:W-:Y:S01]  /*2260*/  BAR.SYNC.DEFER_BLOCKING 0xe, 0x100 ;  /* 0x0384000000007b1d */ /* 0x000fe20000010000 */
[----:B01----:R-:W-:Y:S01]  /*2270*/  IMAD.U32 R3, RZ, RZ, UR48 ;  /* 0x00000030ff037e24 */ /* 0x003fe2000f8e00ff */
[----:B------:R-:W-:-:S03]  /*2280*/  UIADD3 UR48, UR48, 0x1, URZ ;  /* 0x0000000130307890 */ /* 0x000fc6000fffe03f */
[----:B------:R-:W-:Y:S01]  /*2290*/  IMAD R0, R3, 0x40, R16 ;  /* 0x0000004003007824 */ /* 0x000fe200078e0210 */
[----:B------:R-:W-:-:S04]  /*22a0*/  UISETP.NE.AND UP0, UPT, UR48, 0x2, UPT ;  /* 0x000000023000788c */ /* 0x000fc8000bf05270 */
[----:B------:R-:W-:Y:S01]  /*22b0*/  LEA R0, R0, UR39, 0x2 ;  /* 0x0000002700007c11 */ /* 0x000fe2000f8e10ff */
[----:B------:R-:W-:Y:S02]  /*22c0*/  USEL UR6, URZ, 0x1, UP0 ;  /* 0x000000013f067887 */ /* 0x000fe40008000000 */
[----:B------:R-:W-:Y:S02]  /*22d0*/  USEL UR48, UR48, URZ, UP0 ;  /* 0x0000003f30307287 */ /* 0x000fe40008000000 */
[----:B------:R-:W-:Y:S01]  /*22e0*/  ULOP3.LUT UR36, UR36, UR6, URZ, 0x3c, !UPT ;  /* 0x0000000624247292 */ /* 0x000fe2000f8e3c3f */
        /* <DEDUP_REMOVED lines=132> */
.L_x_356:
[----:B------:R-:W-:Y:S01]  /*2b30*/  ULEA UR6, UR48, UR39, 0x3 ;  /* 0x0000002730067291 */ /* 0x000fe2000f8e183f */
[----:B------:R-:W-:-:S05]  /*2b40*/  IMAD.U32 R0, RZ, RZ, UR36 ;  /* 0x00000024ff007e24 */ /* 0x000fca000f8e00ff */
[----:B------:R-:W-:-:S04]  /*2b50*/  SHF.L.U32 R0, R0, 0x1f, RZ ;  /* 0x0000001f00007819 */ /* 0x000fc800000006ff */
[----:B------:R0:W1:Y:S01]  /*2b60*/  SYNCS.PHASECHK.TRANS64.TRYWAIT P1, [UR6+0x28c50], R0 ;  /* 0x028c5000ff0075a7 */ /* 0x0000620008020146 */
[----:B------:R-:W-:Y:S05]  /*2b70*/  @!P0 BRA `(.L_x_357) ;  /* 0x0000000000048947 */ /* 0x000fea0003800000 */
[----:B------:R-:W-:Y:S01]  /*2b80*/  BPT.TRAP 0x1 ;  /* 0x000000040000795c */ /* 0x000fe20000300000 */
.L_x_357:
[----:B-1----:R-:W-:Y:S05]  /*2b90*/  @P1 BRA `(.L_x_358) ;  /* 0x0000000000081947 */ /* 0x002fea0003800000 */
[----:B------:R-:W1:Y:S02]  /*2ba0*/  SYNCS.PHASECHK.TRANS64.TRYWAIT P1, [UR6+0x28c50], R0 ;  /* 0x028c5000ff0075a7 */ /* 0x000e640008020146 */
[----:B-1----:R-:W-:Y:S05]  /*2bb0*/  @!P1 BRA `(.L_x_359) ;  /* 0x000000f800949947 */ /* 0x002fea0003800000 */
.L_x_358:
[----:B------:R-:W-:Y:S01]  /*2bc0*/  UIADD3 UR6, UR39, 0x26800, URZ ;  /* 0x0002680027067890 */ /* 0x000fe2000fffe03f */
[----:B------:R-:W-:Y:S01]  /*2bd0*/  WARPGROUP.ARRIVE ;  /* 0x00000000000079c5 */ /* 0x000fe20000000000 */
[----:B------:R-:W-:Y:S02]  /*2be0*/  ULEA UR18, UR48, UR20, 0xc ;  /* 0x0000001430127291 */ /* 0x000fe4000f8e603f */
[----:B------:R-:W-:Y:S01]  /*2bf0*/  USHF.R.U32.HI UR6, URZ, 0x4, UR6 ;  /* 0x000000043f067899 */ /* 0x000fe20008011606 */
[----:B------:R-:W-:Y:S01]  /*2c00*/  UMOV UR19, 0x40000040 ;  /* 0x4000004000137882 */ /* 0x000fe20000000000 */
[----:B------:R-:W-:Y:S02]  /*2c10*/  UMOV UR17, 0x40000040 ;  /* 0x4000004000117882 */ /* 0x000fe40000000000 */
[----:B------:R-:W-:Y:S01]  /*2c20*/  ULOP3.LUT UR6, UR6, 0x3fff, URZ, 0xc0, !UPT ;  /* 0x00003fff06067892 */ /* 0x000fe2000f8ec03f */
[----:B------:R-:W-:Y:S01]  /*2c30*/  UMOV UR7, 0x40000040 ;  /* 0x4000004000077882 */ /* 0x000fe20000000000 */
[----:B------:R-:W-:-:S02]  /*2c40*/  UIADD3 UR10, UR18, 0x100, URZ ;  /* 0x00000100120a7890 */ /* 0x000fc4000fffe03f */
[----:B------:R-:W-:Y:S02]  /*2c50*/  ULOP3.LUT UR16, UR6, 0x10000, URZ, 0xfc, !UPT ;  /* 0x0001000006107892 */ /* 0x000fe4000f8efc3f */
[----:B------:R-:W-:Y:S01]  /*2c60*/  UIADD3 UR6, UR18, 0x80, URZ ;  /* 0x0000008012067890 */ /* 0x000fe2000fffe03f */
[----:B------:R-:W-:Y:S01]  /*2c70*/  UMOV UR11, 0x40000040 ;  /* 0x40000040000b7882 */ /* 0x000fe20000000000 */
[----:B------:R-:W-:Y:S01]  /*2c80*/  UIADD3 UR14, UR18, 0x180, URZ ;  /* 0x00000180120e7890 */ /* 0x000fe2000fffe03f */
[----:B------:R-:W-:-:S04]  /*2c90*/  UMOV UR15, 0x40000040 ;  /* 0x40000040000f7882 */ /* 0x000fc80000000000 */
        /* <DEDUP_REMOVED lines=17> */
.L_x_360:
[----:B------:R-:W-:Y:S02]  /*2db0*/  UISETP.GT.AND UP0, UPT, UR22, UR21, UPT ;  /* 0x000000151600728c */ /* 0x000fe4000bf04270 */
[----:B------:R-:W-:Y:S02]  /*2dc0*/  ULEA UR6, UR48, UR39, 0x3 ;  /* 0x0000002730067291 */ /* 0x000fe4000f8e183f */
[----:B------:R-:W-:Y:S02]  /*2dd0*/  UIADD3 UR22, UR22, -0x1, URZ ;  /* 0xffffffff16167890 */ /* 0x000fe4000fffe03f */
[----:B------:R-:W-:Y:S01]  /*2de0*/  UIADD3 UR6, UR6, 0x28c60, URZ ;  /* 0x00028c6006067890 */ /* 0x000fe2000fffe03f */
[----:B------:R-:W-:-:S03]  /*2df0*/  PLOP3.LUT P1, PT, PT, PT, UP0, 0x80, 0x0 ;  /* 0x000000000000781c */ /* 0x000fc60003f2f008 */
[----:B------:R-:W-:-:S09]  /*2e00*/  UPRMT UR6, UR38, 0x654, UR6 ;  /* 0x0000065426067896 */ /* 0x000fd20008000006 */
[----:B------:R-:W-:Y:S01]  /*2e10*/  SYNCS.ARRIVE.TRANS64.RED.A1T0 RZ, [UR6], RZ ;  /* 0x000000ffffff79a7 */ /* 0x000fe20008100406 */
[----:B------:R-:W-:Y:S05]  /*2e20*/  @P1 BRA `(.L_x_361) ;  /* 0xfffffff4000c1947 */ /* 0x000fea000383ffff */
.L_x_355:
[----:B------:R-:W-:Y:S01]  /*2e30*/  BAR.SYNC.DEFER_BLOCKING 0xe, 0x100 ;  /* 0x0384000000007b1d */ /* 0x000fe20000010000 */
[----:B01----:R-:W-:Y:S01]  /*2e40*/  IMAD.U32 R3, RZ, RZ, UR48 ;  /* 0x00000030ff037e24 */ /* 0x003fe2000f8e00ff */
[----:B------:R-:W-:Y:S01]  /*2e50*/  UIADD3 UR48, UR48, 0x1, URZ ;  /* 0x0000000130307890 */ /* 0x000fe2000fffe03f */
[----:B------:R-:W-:Y:S02]  /*2e60*/  PLOP3.LUT P0, PT, PT, PT, PT, 0x8, 0x0 ;  /* 0x000000000000781c */ /* 0x000fe40003f0e170 */
[----:B------:R-:W-:Y:S01]  /*2e70*/  CS2R R12, SRZ ;  /* 0x00000000000c7805 */ /* 0x000fe2000001ff00 */
        /* <DEDUP_REMOVED lines=138> */
.L_x_349:
        /* <DEDUP_REMOVED lines=37> */
.L_x_362:
        /* <DEDUP_REMOVED lines=94> */
[----:B------:R-:W-:Y:S02]  /*3f50*/  IMAD.U32 R10, RZ, RZ, UR6 ;  /* 0x00000006ff0a7e24 */ /* 0x000fe4000f8e00ff */
[----:B------:R-:W-:Y:S02]  /*3f60*/  IMAD.U32 R6, RZ, RZ, UR4 ;  /* 0x00000004ff067e24 */ /* 0x000fe4000f8e00ff */
[----:B------:R-:W-:-:S02]  /*3f70*/  IMAD.U32 R7, RZ, RZ, UR5 ;  /* 0x00000005ff077e24 */ /* 0x000fc4000f8e00ff */
[----:B------:R-:W-:Y:S02]  /*3f80*/  IMAD.U32 R11, RZ, RZ, UR7 ;  /* 0x00000007ff0b7e24 */ /* 0x000fe4000f8e00ff */
[----:B------:R-:W-:Y:S02]  /*3f90*/  IMAD.MOV.U32 R8, RZ, RZ, 0x70 ;  /* 0x00000070ff087424 */ /* 0x000fe400078e00ff */
[----:B------:R-:W-:Y:S02]  /*3fa0*/  IMAD.MOV.U32 R12, RZ, RZ, 0x1 ;  /* 0x00000001ff0c7424 */ /* 0x000fe400078e00ff */
[----:B0-----:R-:W-:-:S07]  /*3fb0*/  IMAD.MOV.U32 R13, RZ, RZ, RZ ;  /* 0x000000ffff0d7224 */ /* 0x001fce00078e00ff */
[----:B------:R-:W-:-:S07]  /*3fc0*/  LEPC R20, `(.L_x_363) ;  /* 0x000000001014794e */ /* 0x000fce0000000000 */
[----:B-1----:R-:W-:Y:S05]  /*3fd0*/  CALL.ABS.NOINC R14 ;  /* 0x000000000e007343 */ /* 0x002fea0003c00000 */
.L_x_363:
[----:B------:R-:W-:Y:S01]  /*3fe0*/  ULEA.HI UR4, UR46, UR46, URZ, 0x1 ;  /* 0x0000002e2e047291 */ /* 0x000fe2000f8f083f */
[----:B------:R-:W-:Y:S01]  /*3ff0*/  IMAD.MOV.U32 R3, RZ, RZ, 0x1 ;  /* 0x00000001ff037424 */ /* 0x000fe200078e00ff */
[----:B------:R-:W-:Y:S02]  /*4000*/  ISETP.NE.AND P0, PT, RZ, UR47, PT ;  /* 0x0000002fff007c0c */ /* 0x000fe4000bf05270 */
[----:B------:R-:W-:Y:S02]  /*4010*/  ULOP3.LUT UR4, UR4, 0xfffffffe, URZ, 0xc0, !UPT ;  /* 0xfffffffe04047892 */ /* 0x000fe4000f8ec03f */
[----:B------:R-:W-:Y:S02]  /*4020*/  SEL R3, R3, 0x2, !P0 ;  /* 0x0000000203037807 */ /* 0x000fe40004000000 */
[----:B------:R-:W-:Y:S02]  /*4030*/  UIADD3 UR4, UR46, -UR4, URZ ;  /* 0x800000042e047290 */ /* 0x000fe4000fffe03f */
[----:B------:R-:W-:-:S04]  /*4040*/  LOP3.LUT R3, R3, 0x1, RZ, 0xfc, !PT ;  /* 0x0000000103037812 */ /* 0x000fc800078efcff */
[----:B------:R-:W-:Y:S01]  /*4050*/  IMAD.U32 R0, RZ, RZ, UR4 ;  /* 0x00000004ff007e24 */ /* 0x000fe2000f8e00ff */
[----:B------:R-:W-:-:S04]  /*4060*/  ISETP.NE.AND P0, PT, R3, 0x3, PT ;  /* 0x000000030300780c */ /* 0x000fc80003f05270 */
[----:B------:R-:W-:-:S04]  /*4070*/  SHF.L.U32 R0, R0, 0x1f, RZ ;  /* 0x0000001f00007819 */ /* 0x000fc800000006ff */
[----:B------:R-:W0:Y:S02]  /*4080*/  SYNCS.PHASECHK.TRANS64.TRYWAIT P1, [UR39+0x28c00], R0 ;  /* 0x028c0000ff0075a7 */ /* 0x000e240008020167 */
[----:B0-----:R-:W-:Y:S05]  /*4090*/  @!P1 BRA `(.L_x_364) ;  /* 0x000000e400749947 */ /* 0x001fea0003800000 */
.L_x_486:
[----:B------:R-:W-:Y:S05]  /*40a0*/  @!P0 BRA `(.L_x_365) ;  /* 0x0000000000048947 */ /* 0x000fea0003800000 */
[----:B------:R-:W-:Y:S01]  /*40b0*/  BPT.TRAP 0x1 ;  /* 0x000000040000795c */ /* 0x000fe20000300000 */
.L_x_365:
[----:B------:R-:W-:Y:S02]  /*40c0*/  IMAD.U32 R6, RZ, RZ, UR48 ;  /* 0x00000030ff067e24 */ /* 0x000fe4000f8e00ff */
[----:B------:R-:W-:-:S03]  /*40d0*/  IMAD.U32 R9, RZ, RZ, UR36 ;  /* 0x00000024ff097e24 */ /* 0x000fc6000f8e00ff */
[----:B------:R-:W-:Y:S02]  /*40e0*/  LEA R6, R6, UR39, 0x3 ;  /* 0x0000002706067c11 */ /* 0x000fe4000f8e18ff */
[----:B------:R-:W-:-:S04]  /*40f0*/  SHF.L.U32 R9, R9, 0x1f, RZ ;  /* 0x0000001f09097819 */ /* 0x000fc800000006ff */
[----:B------:R1:W2:Y:S01]  /*4100*/  SYNCS.PHASECHK.TRANS64.TRYWAIT P1, [R6+URZ+0x28c30], R9 ;  /* 0x028c3009060075a7 */ /* 0x0002a2000802017f */
[----:B------:R-:W-:Y:S05]  /*4110*/  @!P0 BRA `(.L_x_366) ;  /* 0x0000000000048947 */ /* 0x000fea0003800000 */
[----:B------:R-:W-:Y:S01]  /*4120*/  BPT.TRAP 0x1 ;  /* 0x000000040000795c */ /* 0x000fe20000300000 */
.L_x_366:
[----:B--2---:R-:W-:Y:S05]  /*4130*/  @P1 BRA `(.L_x_367) ;  /* 0x0000000000081947 */ /* 0x004fea0003800000 */
[----:B------:R-:W2:Y:S02]  /*4140*/  SYNCS.PHASECHK.TRANS64.TRYWAIT P1, [R6+URZ+0x28c30], R9 ;  /* 0x028c3009060075a7 */ /* 0x000ea4000802017f */
[----:B--2---:R-:W-:Y:S05]  /*4150*/  @!P1 BRA `(.L_x_368) ;  /* 0x000000e4005c9947 */ /* 0x004fea0003800000 */
.L_x_367:
[----:B------:R-:W-:-:S04]  /*4160*/  UIADD3 UR4, UR39, 0x22400, URZ ;  /* 0x0002240027047890 */ /* 0x000fc8000fffe03f */
[----:B------:R-:W-:-:S04]  /*4170*/  USHF.R.U32.HI UR4, URZ, 0x4, UR4 ;  /* 0x000000043f047899 */ /* 0x000fc80008011604 */
[----:B------:R-:W-:-:S06]  /*4180*/  ULOP3.LUT UR4, UR4, 0x3fff, URZ, 0xc0, !UPT ;  /* 0x00003fff04047892 */ /* 0x000fcc000f8ec03f */
[----:B0-----:R-:W-:Y:S01]  /*4190*/  IMAD.U32 R3, RZ, RZ, UR4 ;  /* 0x00000004ff037e24 */ /* 0x001fe2000f8e00ff */
[----:B------:R-:W-:Y:S05]  /*41a0*/  WARPSYNC.ALL ;  /* 0x0000000000007948 */ /* 0x000fea0003800000 */
[----:B------:R-:W-:-:S04]  /*41b0*/  LOP3.LUT R3, R3, 0x10000, RZ, 0xfc, !PT ;  /* 0x0001000003037812 */ /* 0x000fc800078efcff */
[----:B------:R-:W-:Y:S01]  /*41c0*/  R2UR UR12, R3 ;  /* 0x00000000030c72ca */ /* 0x000fe200000e0000 */
[----:B------:R-:W-:Y:S01]  /*41d0*/  UIADD3 UR4, UR39, 0x20400, URZ ;  /* 0x0002040027047890 */ /* 0x000fe2000fffe03f */
[----:B------:R-:W-:Y:S01]  /*41e0*/  WARPGROUP.ARRIVE ;  /* 0x00000000000079c5 */ /* 0x000fe20000000000 */
[----:B------:R-:W-:Y:S01]  /*41f0*/  UMOV UR7, 0x40000040 ;  /* 0x4000004000077882 */ /* 0x000fe20000000000 */
[----:B------:R-:W-:Y:S01]  /*4200*/  UMOV UR5, 0x40000040 ;  /* 0x4000004000057882 */ /* 0x000fe20000000000 */
[----:B------:R-:W-:Y:S01]  /*4210*/  USHF.R.U32.HI UR4, URZ, 0x4, UR4 ;  /* 0x000000043f047899 */ /* 0x000fe20008011604 */
[----:B------:R-:W-:Y:S01]  /*4220*/  UMOV UR11, 0x40000040 ;  /* 0x40000040000b7882 */ /* 0x000fe20000000000 */
[----:B------:R-:W-:Y:S02]  /*4230*/  UMOV UR9, 0x40000040 ;  /* 0x4000004000097882 */ /* 0x000fe40000000000 */
[----:B------:R-:W-:Y:S01]  /*4240*/  ULOP3.LUT UR4, UR4, 0x3fff, URZ, 0xc0, !UPT ;  /* 0x00003fff04047892 */ /* 0x000fe2000f8ec03f */
[----:B------:R-:W-:-:S03]  /*4250*/  UMOV UR15, 0x40000040 ;  /* 0x40000040000f7882 */ /* 0x000fc60000000000 */
[----:B------:R-:W-:Y:S02]  /*4260*/  ULEA UR12, UR48, UR12, 0x9 ;  /* 0x0000000c300c7291 */ /* 0x000fe4000f8e483f */
[----:B------:R-:W-:Y:S02]  /*4270*/  ULOP3.LUT UR13, UR4, 0x10000, URZ, 0xfc, !UPT ;  /* 0x00010000040d7892 */ /* 0x000fe4000f8efc3f */
[----:B------:R-:W-:Y:S02]  /*4280*/  UIADD3 UR10, UR12, 0x4, URZ ;  /* 0x000000040c0a7890 */ /* 0x000fe4000fffe03f */
[----:B------:R-:W-:Y:S01]  /*4290*/  UIADD3 UR8, UR13, 0x4, URZ ;  /* 0x000000040d087890 */ /* 0x000fe2000fffe03f */
[----:B------:R-:W-:Y:S02]  /*42a0*/  UMOV UR6, UR12 ;  /* 0x0000000c00067c82 */ /* 0x000fe40008000000 */
[----:B------:R-:W-:Y:S01]  /*42b0*/  UMOV UR4, UR13 ;  /* 0x0000000d00047c82 */ /* 0x000fe20008000000 */
[----:B------:R-:W-:Y:S01]  /*42c0*/  UIADD3 UR14, UR12, 0x6, URZ ;  /* 0x000000060c0e7890 */ /* 0x000fe2000fffe03f */
[----:B------:R-:W-:Y:S01]  /*42d0*/  HGMMA.64x64x16.F32 R24, gdesc[UR4], RZ, !UPT, gsb0 ;  /* 0x00e00000041879f0 */ /* 0x000fe2000c0008ff */
[----:B------:R-:W-:-:S02]  /*42e0*/  UIADD3 UR6, UR12, 0x2, URZ ;  /* 0x000000020c067890 */ /* 0x000fc4000fffe03f */
[----:B------:R-:W-:Y:S01]  /*42f0*/  UIADD3 UR4, UR13, 0x2, URZ ;  /* 0x000000020d047890 */ /* 0x000fe2000fffe03f */
[----:B------:R-:W-:Y:S01]  /*4300*/  UMOV UR7, 0x40000040 ;  /* 0x4000004000077882 */ /* 0x000fe20000000000 */
[----:B------:R-:W-:Y:S01]  /*4310*/  UMOV UR5, 0x40000040 ;  /* 0x4000004000057882 */ /* 0x000fe20000000000 */
[----:B------:R-:W-:-:S03]  /*4320*/  UIADD3 UR12, UR13, 0x6, URZ ;  /* 0x000000060d0c7890 */ /* 0x000fc6000fffe03f */
        /* <DEDUP_REMOVED lines=13> */
.L_x_369:
        /* <DEDUP_REMOVED lines=45> */
[----:B------:R-:W-:Y:S01]  /*46d0*/  FMNMX.FTZ R4, R28, R5, !PT ;  /* 0x000000051c047209 */ /* 0x000fe20007810000 */
[----:B------:R-:W-:Y:S01]  /*46e0*/  FMUL.FTZ R46, R46, UR6 ;  /* 0x000000062e2e7c20 */ /* 0x000fe20008410000 */
[----:B------:R-:W-:Y:S01]  /*46f0*/  FMUL.FTZ R47, R47, UR6 ;  /* 0x000000062f2f7c20 */ /* 0x000fe20008410000 */
[----:B------:R-:W4:Y:S01]  /*4700*/  MUFU.TANH R26, R26 ;  /* 0x0000001a001a7308 */ /* 0x000f220000002400 */
        /* <DEDUP_REMOVED lines=8> */
[----:B---3--:R-:W-:-:S02]  /*4790*/  FSEL R32, R32, -INF , P1 ;  /* 0xff80000020207808 */ /* 0x008fc40000800000 */
[----:B------:R-:W-:Y:S02]  /*47a0*/  R2UR UR6, R6 ;  /* 0x00000000060672ca */ /* 0x000fe400000e0000 */
[----:B------:R-:W-:-:S03]  /*47b0*/  FMNMX.FTZ R4, R32, R5, !PT ;  /* 0x0000000520047209 */ /* 0x000fc60007810000 */
[----:B------:R-:W3:Y:S01]  /*47c0*/  MUFU.TANH R27, R27 ;  /* 0x0000001b001b7308 */ /* 0x000ee20000002400 */
[----:B----4-:R-:W-:Y:S02]  /*47d0*/  FSEL R26, R26, -INF , P5 ;  /* 0xff8000001a1a7808 */ /* 0x010fe40002800000 */
[----:B------:R-:W-:-:S05]  /*47e0*/  ISETP.GT.AND P5, PT, R0, 0x18, PT ;  /* 0x000000180000780c */ /* 0x000fca0003fa4270 */
[----:B------:R-:W4:Y:S01]  /*47f0*/  MUFU.TANH R36, R36 ;  /* 0x0000002400247308 */ /* 0x000f220000002400 */
[----:B0-----:R-:W-:Y:S01]  /*4800*/  FSEL R33, R33, -INF , P6 ;  /* 0xff80000021217808 */ /* 0x001fe20003000000 */
[----:B------:R-:W-:-:S03]  /*4810*/  UIADD3 UR6, UR6, 0x28c40, URZ ;  /* 0x00028c4006067890 */ /* 0x000fc6000fffe03f */
[----:B------:R-:W-:Y:S01]  /*4820*/  FMNMX.FTZ R5, R33, R4, !PT ;  /* 0x0000000421057209 */ /* 0x000fe20007810000 */
[----:B------:R-:W-:Y:S02]  /*4830*/  UPRMT UR6, UR38, 0x654, UR6 ;  /* 0x0000065426067896 */ /* 0x000fe40008000006 */
[----:B------:R-:W0:Y:S01]  /*4840*/  MUFU.TANH R30, R30 ;  /* 0x0000001e001e7308 */ /* 0x000e220000002400 */
[----:B---3--:R-:W-:Y:S02]  /*4850*/  FSEL R27, R27, -INF , P4 ;  /* 0xff8000001b1b7808 */ /* 0x008fe40002000000 */
[----:B------:R-:W-:-:S04]  /*4860*/  ISETP.GT.AND P4, PT, R0, 0x19, PT ;  /* 0x000000190000780c */ /* 0x000fc80003f84270 */
[----:B------:R-:W-:Y:S01]  /*4870*/  SYNCS.ARRIVE.TRANS64.RED.A1T0 RZ, [UR6], RZ ;  /* 0x000000ffffff79a7 */ /* 0x000fe20008100406 */
[----:B------:R-:W3:Y:S01]  /*4880*/  MUFU.TANH R37, R37 ;  /* 0x0000002500257308 */ /* 0x000ee20000002400 */
[----:B----4-:R-:W-:-:S04]  /*4890*/  FSEL R36, R36, -INF , P5 ;  /* 0xff80000024247808 */ /* 0x010fc80002800000 */
[----:B------:R-:W-:-:S03]  /*48a0*/  FMNMX.FTZ R4, R36, R5, !PT ;  /* 0x0000000524047209 */ /* 0x000fc60007810000 */
[----:B------:R-:W4:Y:S01]  /*48b0*/  MUFU.TANH R31, R31 ;  /* 0x0000001f001f7308 */ /* 0x000f220000002400 */
[----:B0-----:R-:W-:Y:S02]  /*48c0*/  FSEL R30, R30, -INF , P3 ;  /* 0xff8000001e1e7808 */ /* 0x001fe40001800000 */
[----:B------:R-:W-:-:S05]  /*48d0*/  ISETP.GT.AND P3, PT, R0, 0x20, PT ;  /* 0x000000200000780c */ /* 0x000fca0003f64270 */
[----:B------:R-:W0:Y:S01]  /*48e0*/  MUFU.TANH R40, R40 ;  /* 0x0000002800287308 */ /* 0x000e220000002400 */
[----:B---3--:R-:W-:-:S04]  /*48f0*/  FSEL R37, R37, -INF , P4 ;  /* 0xff80000025257808 */ /* 0x008fc80002000000 */
[----:B------:R-:W-:-:S03]  /*4900*/  FMNMX.FTZ R5, R37, R4, !PT ;  /* 0x0000000425057209 */ /* 0x000fc60007810000 */
[----:B------:R-:W3:Y:S01]  /*4910*/  MUFU.TANH R34, R34 ;  /* 0x0000002200227308 */ /* 0x000ee20000002400 */
[----:B----4-:R-:W-:Y:S02]  /*4920*/  FSEL R31, R31, -INF , P2 ;  /* 0xff8000001f1f7808 */ /* 0x010fe40001000000 */
[----:B------:R-:W-:-:S05]  /*4930*/  ISETP.GT.AND P2, PT, R0, 0x21, PT ;  /* 0x000000210000780c */ /* 0x000fca0003f44270 */
[----:B------:R-:W4:Y:S01]  /*4940*/  MUFU.TANH R41, R41 ;  /* 0x0000002900297308 */ /* 0x000f220000002400 */
[----:B0-----:R-:W-:-:S04]  /*4950*/  FSEL R40, R40, -INF , P3 ;  /* 0xff80000028287808 */ /* 0x001fc80001800000 */
[----:B------:R-:W-:-:S03]  /*4960*/  FMNMX.FTZ R4, R40, R5, !PT ;  /* 0x0000000528047209 */ /* 0x000fc60007810000 */
[----:B------:R-:W0:Y:S01]  /*4970*/  MUFU.TANH R35, R35 ;  /* 0x0000002300237308 */ /* 0x000e220000002400 */
[----:B---3--:R-:W-:Y:S02]  /*4980*/  FSEL R34, R34, -INF , P1 ;  /* 0xff80000022227808 */ /* 0x008fe40000800000 */
[----:B------:R-:W-:-:S05]  /*4990*/  ISETP.GT.AND P1, PT, R0, 0x28, PT ;  /* 0x000000280000780c */ /* 0x000fca0003f24270 */
        /* <DEDUP_REMOVED lines=34> */
[----:B---3--:R-:W-:-:S04]  /*4bc0*/  FSEL R53, R53, -INF , P2 ;  /* 0xff80000035357808 */ /* 0x008fc80001000000 */
[----:B------:R-:W-:-:S03]  /*4bd0*/  FMNMX.FTZ R4, R53, R0, !PT ;  /* 0x0000000035047209 */ /* 0x000fc60007810000 */
[----:B------:R-:W3:Y:S01]  /*4be0*/  MUFU.TANH R50, R50 ;  /* 0x0000003200327308 */ /* 0x000ee20000002400 */
[----:B----4-:R-:W-:Y:S01]  /*4bf0*/  FSEL R46, R46, -INF , P1 ;  /* 0xff8000002e2e7808 */ /* 0x010fe20000800000 */
[----:B------:R-:W4:Y:S06]  /*4c00*/  SHFL.BFLY PT, R5, R4, 0x2, 0x1f ;  /* 0x0c401f0004057f89 */ /* 0x000f2c00000e0000 */
[----:B------:R-:W5:Y:S01]  /*4c10*/  MUFU.TANH R51, R51 ;  /* 0x0000003300337308 */ /* 0x000f620000002400 */
[----:B0-----:R-:W-:-:S07]  /*4c20*/  FSEL R47, R47, -INF , P6 ;  /* 0xff8000002f2f7808 */ /* 0x001fce0003000000 */
[----:B------:R-:W0:Y:S01]  /*4c30*/  MUFU.TANH R54, R54 ;  /* 0x0000003600367308 */ /* 0x000e220000002400 */
[----:B---3--:R-:W-:-:S07]  /*4c40*/  FSEL R50, R50, -INF , P5 ;  /* 0xff80000032327808 */ /* 0x008fce0002800000 */
[----:B------:R-:W3:Y:S01]  /*4c50*/  MUFU.TANH R55, R55 ;  /* 0x0000003700377308 */ /* 0x000ee20000002400 */
[----:B-----5:R-:W-:Y:S02]  /*4c60*/  FSEL R51, R51, -INF , P4 ;  /* 0xff80000033337808 */ /* 0x020fe40002000000 */
[----:B----4-:R-:W-:Y:S02]  /*4c70*/  FMNMX.FTZ R7, R4, R5, !PT ;  /* 0x0000000504077209 */ /* 0x010fe40007810000 */
[----:B------:R-:W-:-:S03]  /*4c80*/  FMNMX.FTZ R5, R26, R27, !PT ;  /* 0x0000001b1a057209 */ /* 0x000fc60007810000 */
[----:B------:R-:W4:Y:S01]  /*4c90*/  SHFL.BFLY PT, R8, R7, 0x1, 0x1f ;  /* 0x0c201f0007087f89 */ /* 0x000f2200000e0000 */
[----:B------:R-:W-:Y:S02]  /*4ca0*/  FMNMX.FTZ R0, R30, R5, !PT ;  /* 0x000000051e007209 */ /* 0x000fe40007810000 */
[----:B0-----:R-:W-:Y:S02]  /*4cb0*/  FSEL R54, R54, -INF , P3 ;  /* 0xff80000036367808 */ /* 0x001fe40001800000 */
[----:B------:R-:W-:-:S04]  /*4cc0*/  FMNMX.FTZ R5, R31, R0, !PT ;  /* 0x000000001f057209 */ /* 0x000fc80007810000 */
[----:B------:R-:W-:Y:S02]  /*4cd0*/  FMNMX.FTZ R0, R34, R5, !PT ;  /* 0x0000000522007209 */ /* 0x000fe40007810000 */
[----:B---3--:R-:W-:Y:S02]  /*4ce0*/  FSEL R55, R55, -INF , P2 ;  /* 0xff80000037377808 */ /* 0x008fe40001000000 */
[----:B------:R-:W-:-:S04]  /*4cf0*/  FMNMX.FTZ R5, R35, R0, !PT ;  /* 0x0000000023057209 */ /* 0x000fc80007810000 */
[----:B------:R-:W-:-:S04]  /*4d00*/  FMNMX.FTZ R0, R38, R5, !PT ;  /* 0x0000000526007209 */ /* 0x000fc80007810000 */
[----:B------:R-:W-:Y:S02]  /*4d10*/  FMNMX.FTZ R5, R39, R0, !PT ;  /* 0x0000000027057209 */ /* 0x000fe40007810000 */
[----:B----4-:R-:W-:Y:S02]  /*4d20*/  FMNMX.FTZ R7, R7, R8, !PT ;  /* 0x0000000807077209 */ /* 0x010fe40007810000 */
        /* <DEDUP_REMOVED lines=14> */
[----:B------:R-:W-:Y:S01]  /*4e10*/  MUFU.EX2 R24, R24 ;  /* 0x0000001800187308 */ /* 0x000fe20000000800 */
[--C-:B------:R-:W-:Y:S01]  /*4e20*/  FFMA.FTZ R32, R32, UR10, -R4.reuse ;  /* 0x0000000a20207c23 */ /* 0x100fe20008010804 */
[--C-:B------:R-:W-:Y:S01]  /*4e30*/  FFMA.FTZ R33, R33, UR10, -R4.reuse ;  /* 0x0000000a21217c23 */ /* 0x100fe20008010804 */
[----:B------:R-:W-:Y:S01]  /*4e40*/  FMNMX.FTZ R0, R54, R5, !PT ;  /* 0x0000000536007209 */ /* 0x000fe20007810000 */
[--C-:B------:R-:W-:Y:S01]  /*4e50*/  FFMA.FTZ R36, R36, UR10, -R4.reuse ;  /* 0x0000000a24247c23 */ /* 0x100fe20008010804 */
[--C-:B------:R-:W-:Y:S01]  /*4e60*/  FFMA.FTZ R37, R37, UR10, -R4.reuse ;  /* 0x0000000a25257c23 */ /* 0x100fe20008010804 */
[--C-:B------:R-:W-:Y:S01]  /*4e70*/  FFMA.FTZ R40, R40, UR10, -R4.reuse ;  /* 0x0000000a28287c23 */ /* 0x100fe20008010804 */
[----:B------:R-:W-:Y:S01]  /*4e80*/  FMNMX.FTZ R0, R55, R0, !PT ;  /* 0x0000000037007209 */ /* 0x000fe20007810000 */
[----:B------:R-:W0:Y:S01]  /*4e90*/  MUFU.EX2 R25, R25 ;  /* 0x0000001900197308 */ /* 0x000e220000000800 */
[--C-:B------:R-:W-:Y:S01]  /*4ea0*/  FFMA.FTZ R41, R41, UR10, -R4.reuse ;  /* 0x0000000a29297c23 */ /* 0x100fe20008010804 */
[--C-:B------:R-:W-:Y:S01]  /*4eb0*/  FFMA.FTZ R44, R44, UR10, -R4.reuse ;  /* 0x0000000a2c2c7c23 */ /* 0x100fe20008010804 */
[--C-:B------:R-:W-:Y:S01]  /*4ec0*/  FFMA.FTZ R45, R45, UR10, -R4.reuse ;  /* 0x0000000a2d2d7c23 */ /* 0x100fe20008010804 */
[----:B------:R-:W3:Y:S01]  /*4ed0*/  SHFL.BFLY PT, R5, R0, 0x2, 0x1f ;  /* 0x0c401f0000057f89 */ /* 0x000ee200000e0000 */
[--C-:B------:R-:W-:Y:S01]  /*4ee0*/  FFMA.FTZ R48, R48, UR10, -R4.reuse ;  /* 0x0000000a30307c23 */ /* 0x100fe20008010804 */
[--C-:B------:R-:W-:Y:S01]  /*4ef0*/  FFMA.FTZ R49, R49, UR10, -R4.reuse ;  /* 0x0000000a31317c23 */ /* 0x100fe20008010804 */
[--C-:B------:R-:W-:Y:S01]  /*4f00*/  FFMA.FTZ R52, R52, UR10, -R4.reuse ;  /* 0x0000000a34347c23 */ /* 0x100fe20008010804 */
[----:B------:R-:W-:Y:S01]  /*4f10*/  MUFU.EX2 R28, R28 ;  /* 0x0000001c001c7308 */ /* 0x000fe20000000800 */
[----:B------:R-:W-:-:S07]  /*4f20*/  FFMA.FTZ R4, R53, UR10, -R4 ;  /* 0x0000000a35047c23 */ /* 0x000fce0008010804 */
[----:B------:R-:W4:Y:S01]  /*4f30*/  MUFU.EX2 R29, R29 ;  /* 0x0000001d001d7308 */ /* 0x000f220000000800 */
[----:B0-----:R-:W-:Y:S01]  /*4f40*/  FADD.FTZ R11, R24, R25 ;  /* 0x00000019180b7221 */ /* 0x001fe20000010000 */
[----:B------:R-:W-:-:S06]  /*4f50*/  F2FP.F16.F32.PACK_AB R152, R25, R24 ;  /* 0x000000181998723e */ /* 0x000fcc00000000ff */
[----:B------:R-:W-:Y:S01]  /*4f60*/  MUFU.EX2 R32, R32 ;  /* 0x0000002000207308 */ /* 0x000fe20000000800 */
[----:B---3--:R-:W-:-:S07]  /*4f70*/  FMNMX.FTZ R5, R0, R5, !PT ;  /* 0x0000000500057209 */ /* 0x008fce0007810000 */
[----:B------:R-:W0:Y:S01]  /*4f80*/  MUFU.EX2 R33, R33 ;  /* 0x0000002100217308 */ /* 0x000e220000000800 */
[----:B------:R-:W3:Y:S01]  /*4f90*/  SHFL.BFLY PT, R0, R5, 0x1, 0x1f ;  /* 0x0c201f0005007f89 */ /* 0x000ee200000e0000 */
[----:B----4-:R-:W-:-:S06]  /*4fa0*/  F2FP.F16.F32.PACK_AB R154, R29, R28 ;  /* 0x0000001c1d9a723e */ /* 0x010fcc00000000ff */
[----:B------:R-:W-:Y:S08]  /*4fb0*/  MUFU.EX2 R36, R36 ;  /* 0x0000002400247308 */ /* 0x000ff00000000800 */
[----:B------:R-:W4:Y:S01]  /*4fc0*/  MUFU.EX2 R37, R37 ;  /* 0x0000002500257308 */ /* 0x000f220000000800 */
[----:B0-----:R-:W-:-:S07]  /*4fd0*/  F2FP.F16.F32.PACK_AB R156, R33, R32 ;  /* 0x00000020219c723e */ /* 0x001fce00000000ff */
[----:B------:R-:W-:Y:S01]  /*4fe0*/  MUFU.EX2 R40, R40 ;  /* 0x0000002800287308 */ /* 0x000fe20000000800 */
[----:B---3--:R-:W-:-:S04]  /*4ff0*/  FMNMX.FTZ R0, R5, R0, !PT ;  /* 0x0000000005007209 */ /* 0x008fc80007810000 */
[C---:B------:R-:W-:Y:S01]  /*5000*/  FSETP.NEU.FTZ.AND P1, PT, R0.reuse, -INF , PT ;  /* 0xff8000000000780b */ /* 0x040fe20003f3d000 */
[----:B------:R-:W-:Y:S02]  /*5010*/  FMUL.FTZ R5, R0, UR10 ;  /* 0x0000000a00057c20 */ /* 0x000fe40008410000 */
[----:B------:R-:W0:Y:S01]  /*5020*/  MUFU.EX2 R41, R41 ;  /* 0x0000002900297308 */ /* 0x000e220000000800 */
[----:B----4-:R-:W-:Y:S02]  /*5030*/  F2FP.F16.F32.PACK_AB R158, R37, R36 ;  /* 0x00000024259e723e */ /* 0x010fe400000000ff */
[----:B------:R-:W-:-:S05]  /*5040*/  FSEL R8, R5, RZ, P1 ;  /* 0x000000ff05087208 */ /* 0x000fca0000800000 */
[--C-:B------:R-:W-:Y:S01]  /*5050*/  FFMA.FTZ R26, R26, UR10, -R8.reuse ;  /* 0x0000000a1a1a7c23 */ /* 0x100fe20008010808 */
        /* <DEDUP_REMOVED lines=13> */
[----:B------:R-:W3:Y:S01]  /*5130*/  MUFU.EX2 R27, R27 ;  /* 0x0000001b001b7308 */ /* 0x000ee20000000800 */
[--C-:B------:R-:W-:Y:S01]  /*5140*/  FFMA.FTZ R51, R51, UR10, -R8.reuse ;  /* 0x0000000a33337c23 */ /* 0x100fe20008010808 */
[--C-:B------:R-:W-:Y:S01]  /*5150*/  FFMA.FTZ R54, R54, UR10, -R8.reuse ;  /* 0x0000000a36367c23 */ /* 0x100fe20008010808 */
[----:B------:R-:W-:Y:S01]  /*5160*/  FFMA.FTZ R8, R55, UR10, -R8 ;  /* 0x0000000a37087c23 */ /* 0x000fe20008010808 */
[----:B0-----:R-:W-:-:S04]  /*5170*/  F2FP.F16.F32.PACK_AB R160, R41, R40 ;  /* 0x0000002829a0723e */ /* 0x001fc800000000ff */
[----:B------:R-:W-:Y:S08]  /*5180*/  MUFU.EX2 R30, R30 ;  /* 0x0000001e001e7308 */ /* 0x000ff00000000800 */
[----:B------:R-:W0:Y:S01]  /*5190*/  MUFU.EX2 R31, R31 ;  /* 0x0000001f001f7308 */ /* 0x000e220000000800 */
[----:B---3--:R-:W-:-:S07]  /*51a0*/  F2FP.F16.F32.PACK_AB R153, R27, R26 ;  /* 0x0000001a1b99723e */ /* 0x008fce00000000ff */
[----:B------:R-:W3:Y:S08]  /*51b0*/  MUFU.EX2 R34, R34 ;  /* 0x0000002200227308 */ /* 0x000ef00000000800 */
[----:B------:R4:W-:Y:S01]  /*51c0*/  MUFU.EX2 R5, R4 ;  /* 0x0000000400057308 */ /* 0x0009e20000000800 */
[----:B0-----:R-:W-:-:S05]  /*51d0*/  F2FP.F16.F32.PACK_AB R155, R31, R30 ;  /* 0x0000001e1f9b723e */ /* 0x001fca00000000ff */
[----:B------:R0:W-:Y:S02]  /*51e0*/  STSM.16.M88.4 [R18+0x26800], R152 ;  /* 0x0268009812007844 */ /* 0x0001e40000000200 */
[----:B------:R-:W5:Y:S01]  /*51f0*/  MUFU.EX2 R35, R35 ;  /* 0x0000002300237308 */ /* 0x000f620000000800 */
[----:B----4-:R-:W-:Y:S01]  /*5200*/  FADD.FTZ R4, R28, R11 ;  /* 0x0000000b1c047221 */ /* 0x010fe20000010000 */
[----:B------:R-:W-:-:S03]  /*5210*/  FADD.FTZ R11, R26, R27 ;  /* 0x0000001b1a0b7221 */ /* 0x000fc60000010000 */
[----:B------:R-:W-:Y:S01]  /*5220*/  FADD.FTZ R13, R29, R4 ;  /* 0x000000041d0d7221 */ /* 0x000fe20000010000 */
[----:B------:R-:W-:Y:S02]  /*5230*/  FADD.FTZ R4, R30, R11 ;  /* 0x0000000b1e047221 */ /* 0x000fe40000010000 */
[----:B------:R-:W4:Y:S01]  /*5240*/  MUFU.EX2 R38, R38 ;  /* 0x0000002600267308 */ /* 0x000f220000000800 */
[----:B------:R-:W-:Y:S01]  /*5250*/  FADD.FTZ R10, R32, R13 ;  /* 0x0000000d200a7221 */ /* 0x000fe20000010000 */
[----:B------:R-:W-:-:S03]  /*5260*/  FADD.FTZ R11, R31, R4 ;  /* 0x000000041f0b7221 */ /* 0x000fc60000010000 */
[----:B------:R-:W-:Y:S01]  /*5270*/  FADD.FTZ R13, R33, R10 ;  /* 0x0000000a210d7221 */ /* 0x000fe20000010000 */
[----:B---3--:R-:W-:Y:S02]  /*5280*/  FADD.FTZ R4, R34, R11 ;  /* 0x0000000b22047221 */ /* 0x008fe40000010000 */
[----:B------:R-:W3:Y:S01]  /*5290*/  MUFU.EX2 R39, R39 ;  /* 0x0000002700277308 */ /* 0x000ee20000000800 */
[----:B------:R-:W-:Y:S01]  /*52a0*/  FADD.FTZ R10, R36, R13 ;  /* 0x0000000d240a7221 */ /* 0x000fe20000010000 */
[C---:B-----5:R-:W-:Y:S01]  /*52b0*/  FADD.FTZ R11, R35.reuse, R4 ;  /* 0x00000004230b7221 */ /* 0x060fe20000010000 */
[----:B------:R-:W-:Y:S02]  /*52c0*/  F2FP.F16.F32.PACK_AB R157, R35, R34 ;  /* 0x00000022239d723e */ /* 0x000fe400000000ff */
[----:B------:R-:W-:-:S03]  /*52d0*/  FADD.FTZ R13, R37, R10 ;  /* 0x0000000a250d7221 */ /* 0x000fc60000010000 */
[----:B------:R-:W5:Y:S01]  /*52e0*/  MUFU.EX2 R42, R42 ;  /* 0x0000002a002a7308 */ /* 0x000f620000000800 */
[----:B----4-:R-:W-:Y:S01]  /*52f0*/  FADD.FTZ R4, R38, R11 ;  /* 0x0000000b26047221 */ /* 0x010fe20000010000 */
[----:B------:R-:W-:-:S04]  /*5300*/  FADD.FTZ R10, R40, R13 ;  /* 0x0000000d280a7221 */ /* 0x000fc80000010000 */
[----:B------:R-:W-:Y:S02]  /*5310*/  FADD.FTZ R15, R41, R10 ;  /* 0x0000000a290f7221 */ /* 0x000fe40000010000 */
[----:B------:R-:W4:Y:S01]  /*5320*/  MUFU.EX2 R43, R43 ;  /* 0x0000002b002b7308 */ /* 0x000f220000000800 */
[C---:B---3--:R-:W-:Y:S01]  /*5330*/  FADD.FTZ R13, R39.reuse, R4 ;  /* 0x00000004270d7221 */ /* 0x048fe20000010000 */
[----:B------:R-:W-:-:S05]  /*5340*/  F2FP.F16.F32.PACK_AB R159, R39, R38 ;  /* 0x00000026279f723e */ /* 0x000fca00000000ff */
[----:B------:R0:W-:Y:S01]  /*5350*/  STSM.16.M88.4 [R19], R156 ;  /* 0x0000009c13007844 */ /* 0x0001e20000000200 */
[----:B------:R-:W3:Y:S01]  /*5360*/  MUFU.EX2 R44, R44 ;  /* 0x0000002c002c7308 */ /* 0x000ee20000000800 */
[----:B-----5:R-:W-:-:S07]  /*5370*/  FADD.FTZ R4, R42, R13 ;  /* 0x0000000d2a047221 */ /* 0x020fce0000010000 */
[----:B------:R-:W-:Y:S01]  /*5380*/  MUFU.EX2 R46, R46 ;  /* 0x0000002e002e7308 */ /* 0x000fe20000000800 */
[C---:B----4-:R-:W-:Y:S01]  /*5390*/  FADD.FTZ R13, R43.reuse, R4 ;  /* 0x000000042b0d7221 */ /* 0x050fe20000010000 */
[----:B------:R-:W-:-:S06]  /*53a0*/  F2FP.F16.F32.PACK_AB R161, R43, R42 ;  /* 0x0000002a2ba1723e */ /* 0x000fcc00000000ff */
[----:B------:R-:W4:Y:S01]  /*53b0*/  MUFU.EX2 R45, R45 ;  /* 0x0000002d002d7308 */ /* 0x000f220000000800 */
[----:B---3--:R-:W-:-:S07]  /*53c0*/  FADD.FTZ R4, R44, R15 ;  /* 0x0000000f2c047221 */ /* 0x008fce0000010000 */
[----:B------:R-:W3:Y:S08]  /*53d0*/  MUFU.EX2 R47, R47 ;  /* 0x0000002f002f7308 */ /* 0x000ef00000000800 */
[----:B------:R-:W-:Y:S01]  /*53e0*/  MUFU.EX2 R48, R48 ;  /* 0x0000003000307308 */ /* 0x000fe20000000800 */
[C---:B----4-:R-:W-:Y:S01]  /*53f0*/  F2FP.F16.F32.PACK_AB R162, R45.reuse, R44 ;  /* 0x0000002c2da2723e */ /* 0x050fe200000000ff */
[----:B------:R-:W-:-:S06]  /*5400*/  FADD.FTZ R45, R45, R4 ;  /* 0x000000042d2d7221 */ /* 0x000fcc0000010000 */
[----:B------:R-:W4:Y:S01]  /*5410*/  MUFU.EX2 R49, R49 ;  /* 0x0000003100317308 */ /* 0x000f220000000800 */
[----:B---3--:R-:W-:-:S05]  /*5420*/  F2FP.F16.F32.PACK_AB R163, R47, R46 ;  /* 0x0000002e2fa3723e */ /* 0x008fca00000000ff */
[----:B------:R0:W-:Y:S02]  /*5430*/  STSM.16.M88.4 [R23], R160 ;  /* 0x000000a017007844 */ /* 0x0001e40000000200 */
[----:B------:R-:W-:Y:S08]  /*5440*/  MUFU.EX2 R50, R50 ;  /* 0x0000003200327308 */ /* 0x000ff00000000800 */
[----:B------:R-:W3:Y:S01]  /*5450*/  MUFU.EX2 R51, R51 ;  /* 0x0000003300337308 */ /* 0x000ee20000000800 */
[----:B----4-:R-:W-:Y:S01]  /*5460*/  F2FP.F16.F32.PACK_AB R164, R49, R48 ;  /* 0x0000003031a4723e */ /* 0x010fe200000000ff */
[----:B------:R-:W-:-:S04]  /*5470*/  FADD.FTZ R48, R48, R45 ;  /* 0x0000002d30307221 */ /* 0x000fc80000010000 */
[----:B------:R-:W-:Y:S02]  /*5480*/  FADD.FTZ R49, R49, R48 ;  /* 0x0000003031317221 */ /* 0x000fe40000010000 */
[----:B------:R-:W4:Y:S08]  /*5490*/  MUFU.EX2 R52, R52 ;  /* 0x0000003400347308 */ /* 0x000f300000000800 */
[----:B------:R-:W-:Y:S01]  /*54a0*/  MUFU.EX2 R54, R54 ;  /* 0x0000003600367308 */ /* 0x000fe20000000800 */
[----:B---3--:R-:W-:-:S07]  /*54b0*/  F2FP.F16.F32.PACK_AB R165, R51, R50 ;  /* 0x0000003233a5723e */ /* 0x008fce00000000ff */
[----:B------:R3:W5:Y:S01]  /*54c0*/  MUFU.EX2 R11, R8 ;  /* 0x00000008000b7308 */ /* 0x0007620000000800 */
[----:B----4-:R-:W-:Y:S01]  /*54d0*/  F2FP.F16.F32.PACK_AB R166, R5, R52 ;  /* 0x0000003405a6723e */ /* 0x010fe200000000ff */
[----:B------:R-:W-:-:S04]  /*54e0*/  FADD.FTZ R4, R52, R49 ;  /* 0x0000003134047221 */ /* 0x000fc80000010000 */
[----:B------:R-:W-:Y:S01]  /*54f0*/  FADD.FTZ R4, R5, R4 ;  /* 0x0000000405047221 */ /* 0x000fe20000010000 */
[----:B---3--:R-:W-:-:S04]  /*5500*/  FADD.FTZ R8, R46, R13 ;  /* 0x0000000d2e087221 */ /* 0x008fc80000010000 */
[----:B------:R-:W-:-:S04]  /*5510*/  FADD.FTZ R47, R47, R8 ;  /* 0x000000082f2f7221 */ /* 0x000fc80000010000 */
[----:B------:R-:W-:Y:S01]  /*5520*/  FADD.FTZ R50, R50, R47 ;  /* 0x0000002f32327221 */ /* 0x000fe20000010000 */
[----:B-----5:R-:W-:-:S03]  /*5530*/  F2FP.F16.F32.PACK_AB R167, R11, R54 ;  /* 0x000000360ba7723e */ /* 0x020fc600000000ff */
[----:B------:R-:W-:Y:S02]  /*5540*/  FADD.FTZ R51, R51, R50 ;  /* 0x0000003233337221 */ /* 0x000fe40000010000 */
[----:B------:R0:W-:Y:S02]  /*5550*/  STSM.16.M88.4 [R22], R164 ;  /* 0x000000a416007844 */ /* 0x0001e40000000200 */
[----:B------:R-:W-:-:S04]  /*5560*/  FADD.FTZ R54, R54, R51 ;  /* 0x0000003336367221 */ /* 0x000fc80000010000 */
[----:B------:R-:W-:Y:S01]  /*5570*/  FADD.FTZ R5, R11, R54 ;  /* 0x000000360b057221 */ /* 0x000fe20000010000 */
[----:B------:R-:W-:Y:S06]  /*5580*/  @!P0 BRA `(.L_x_370) ;  /* 0x0000000000048947 */ /* 0x000fec0003800000 */
[----:B------:R-:W-:Y:S01]  /*5590*/  BPT.TRAP 0x1 ;  /* 0x000000040000795c */ /* 0x000fe20000300000 */
.L_x_370:
[----:B------:R3:W4:Y:S01]  /*55a0*/  SYNCS.PHASECHK.TRANS64.TRYWAIT P1, [R6+URZ+0x28c50], R9 ;  /* 0x028c5009060075a7 */ /* 0x000722000802017f */
[----:B------:R-:W-:Y:S05]  /*55b0*/  @!P0 BRA `(.L_x_371) ;  /* 0x0000000000048947 */ /* 0x000fea0003800000 */
[----:B------:R-:W-:Y:S01]  /*55c0*/  BPT.TRAP 0x1 ;  /* 0x000000040000795c */ /* 0x000fe20000300000 */
.L_x_371:
[----:B------:R-:W-:Y:S01]  /*55d0*/  ULOP3.LUT UR54, UR54, 0x2000000, URZ, 0xfc, !UPT ;  /* 0x0200000036367892 */ /* 0x000fe2000f8efc3f */
[----:B----4-:R-:W-:Y:S11]  /*55e0*/  @P1 BRA `(.L_x_372) ;  /* 0x0000000000081947 */ /* 0x010ff60003800000 */
[----:B------:R-:W4:Y:S02]  /*55f0*/  SYNCS.PHASECHK.TRANS64.TRYWAIT P1, [R6+URZ+0x28c50], R9 ;  /* 0x028c5009060075a7 */ /* 0x000f24000802017f */
[----:B----4-:R-:W-:Y:S05]  /*5600*/  @!P1 BRA `(.L_x_373) ;  /* 0x000000d000449947 */ /* 0x010fea0003800000 */
.L_x_372:
[----:B------:R-:W-:Y:S01]  /*5610*/  ULEA UR11, UR48, UR54, 0xc ;  /* 0x00000036300b7291 */ /* 0x000fe2000f8e603f */
[----:B------:R-:W-:Y:S01]  /*5620*/  WARPGROUP.ARRIVE ;  /* 0x00000000000079c5 */ /* 0x000fe20000000000 */
[----:B------:R-:W-:-:S05]  /*5630*/  UMOV UR7, 0x40000040 ;  /* 0x4000004000077882 */ /* 0x000fca0000000000 */
[----:B------:R-:W-:Y:S02]  /*5640*/  UMOV UR6, UR11 ;  /* 0x0000000b00067c82 */ /* 0x000fe40008000000 */
[----:B------:R-:W-:Y:S01]  /*5650*/  HGMMA.64x256x16.F32 R24, R152, gdesc[UR4].tnspB, RZ, !UPT, gsb0 ;  /* 0x43e0000498187df0 */ /* 0x000fe2000c0008ff */
[----:B------:R-:W-:Y:S01]  /*5660*/  UIADD3 UR6, UR11, 0x80, URZ ;  /* 0x000000800b067890 */ /* 0x000fe2000fffe03f */
[----:B------:R-:W-:Y:S01]  /*5670*/  UMOV UR7, 0x40000040 ;  /* 0x4000004000077882 */ /* 0x000fe20000000000 */
[----:B------:R-:W-:Y:S02]  /*5680*/  WARPGROUP.DEPBAR.LE gsb0, 0x0 ;  /* 0x00008000000079c5 */ /* 0x000fe40000010000 */
[----:B------:R-:W-:-:S15]  /*5690*/  WARPGROUP.ARRIVE ;  /* 0x00000000000079c5 */ /* 0x000fde0000000000 */
[----:B------:R-:W-:-:S08]  /*56a0*/  NOP ;  /* 0x0000000000007918 */ /* 0x000fd00000000000 */
[----:B------:R-:W-:Y:S01]  /*56b0*/  HGMMA.64x256x16.F32 R24, R156, gdesc[UR4].tnspB, R24, gsb0 ;  /* 0x43e000049c187df0 */ /* 0x000fe20008000818 */
        /* <DEDUP_REMOVED lines=18> */
[----:B-----5:R-:W5:Y:S02]  /*57e0*/  FENCE.VIEW.ASYNC.S ;  /* 0x00000000000073c6 */ /* 0x020f640000000000 */
[----:B-----5:R-:W-:Y:S01]  /*57f0*/  NOP ;  /* 0x0000000000007918 */ /* 0x020fe20000000000 */
[----:B------:R-:W-:Y:S06]  /*5800*/  BAR.ARV 0xe, 0x100 ;  /* 0x0384000000007b1d */ /* 0x000fec0000002000 */
[----:B------:R-:W-:Y:S05]  /*5810*/  @!P0 BRA `(.L_x_374) ;  /* 0x0000000000048947 */ /* 0x000fea0003800000 */
[----:B------:R-:W-:Y:S01]  /*5820*/  BPT.TRAP 0x1 ;  /* 0x000000040000795c */ /* 0x000fe20000300000 */
.L_x_374:
[----:B------:R-:W-:Y:S01]  /*5830*/  R2UR UR6, R6 ;  /* 0x00000000060672ca */ /* 0x000fe200000e0000 */
[----:B------:R-:W-:-:S04]  /*5840*/  UIADD3 UR20, UR52, -0x2, URZ ;  /* 0xfffffffe34147890 */ /* 0x000fc8000fffe03f */
[----:B------:R-:W-:-:S06]  /*5850*/  UISETP.GE.AND UP0, UPT, UR20, UR49, UPT ;  /* 0x000000311400728c */ /* 0x000fcc000bf06270 */
[----:B------:R-:W-:Y:S02]  /*5860*/  PLOP3.LUT P1, PT, PT, PT, UP0, 0x80, 0x0 ;  /* 0x000000000000781c */ /* 0x000fe40003f2f008 */
[----:B------:R-:W-:-:S04]  /*5870*/  UIADD3 UR6, UR6, 0x28c60, URZ ;  /* 0x00028c6006067890 */ /* 0x000fc8000fffe03f */
[----:B------:R-:W-:-:S09]  /*5880*/  UPRMT UR6, UR38, 0x654, UR6 ;  /* 0x0000065426067896 */ /* 0x000fd20008000006 */
[----:B------:R-:W-:Y:S01]  /*5890*/  SYNCS.ARRIVE.TRANS64.RED.A1T0 RZ, [UR6], RZ ;  /* 0x000000ffffff79a7 */ /* 0x000fe20008100406 */
[----:B------:R-:W-:Y:S05]  /*58a0*/  @!P1 BRA `(.L_x_375) ;  /* 0x0000001c00549947 */ /* 0x000fea0003800000 */
[----:B------:R-:W-:Y:S01]  /*58b0*/  IMAD.MOV.U32 R8, RZ, RZ, R0 ;  /* 0x000000ffff087224 */ /* 0x000fe200078e0000 */
[----:B------:R-:W-:Y:S01]  /*58c0*/  UMOV UR23, UR48 ;  /* 0x0000003000177c82 */ /* 0x000fe20008000000 */
[----:B-1234-:R-:W-:Y:S01]  /*58d0*/  IMAD.MOV.U32 R9, RZ, RZ, R7 ;  /* 0x000000ffff097224 */ /* 0x01efe200078e0007 */
[----:B------:R-:W-:Y:S01]  /*58e0*/  ULDC UR24, c[0x0][0x9d8] ;  /* 0x0002760000187ab9 */ /* 0x000fe20000000800 */
[----:B------:R-:W-:-:S05]  /*58f0*/  ULDC UR21, c[0x0][0x988] ;  /* 0x0002620000157ab9 */ /* 0x000fca0000000800 */
.L_x_386:
[----:B------:R-:W-:Y:S01]  /*5900*/  UIADD3 UR48, UR23, 0x1, URZ ;  /* 0x0000000117307890 */ /* 0x000fe2000fffe03f */
[----:B------:R-:W-:Y:S01]  /*5910*/  UMOV UR6, UR20 ;  /* 0x0000001400067c82 */ /* 0x000fe20008000000 */
[----:B------:R-:W-:Y:S02]  /*5920*/  UIADD3 UR20, UR20, -0x1, URZ ;  /* 0xffffffff14147890 */ /* 0x000fe4000fffe03f */
[----:B------:R-:W-:-:S04]  /*5930*/  UISETP.NE.AND UP0, UPT, UR48, 0x2, UPT ;  /* 0x000000023000788c */ /* 0x000fc8000bf05270 */
[----:B------:R-:W-:Y:S02]  /*5940*/  USEL UR7, URZ, 0x1, UP0 ;  /* 0x000000013f077887 */ /* 0x000fe40008000000 */
[----:B------:R-:W-:Y:S02]  /*5950*/  USEL UR48, UR48, URZ, UP0 ;  /* 0x0000003f30307287 */ /* 0x000fe40008000000 */
[----:B------:R-:W-:Y:S02]  /*5960*/  ULOP3.LUT UR36, UR36, UR7, URZ, 0x3c, !UPT ;  /* 0x0000000724247292 */ /* 0x000fe4000f8e3c3f */
[----:B------:R-:W-:Y:S01]  /*5970*/  UISETP.GT.AND UP0, UPT, UR6, UR49, UPT ;  /* 0x000000310600728c */ /* 0x000fe2000bf04270 */
[----:B-12---:R-:W-:Y:S10]  /*5980*/  @!P0 BRA `(.L_x_376) ;  /* 0x0000000000048947 */ /* 0x006ff40003800000 */
[----:B------:R-:W-:Y:S01]  /*5990*/  BPT.TRAP 0x1 ;  /* 0x000000040000795c */ /* 0x000fe20000300000 */
.L_x_376:
[----:B------:R-:W-:Y:S01]  /*59a0*/  ULEA UR22, UR48, UR39, 0x3 ;  /* 0x0000002730167291 */ /* 0x000fe2000f8e183f */
[----:B------:R-:W-:-:S05]  /*59b0*/  IMAD.U32 R6, RZ, RZ, UR36 ;  /* 0x00000024ff067e24 */ /* 0x000fca000f8e00ff */
[----:B------:R-:W-:-:S04]  /*59c0*/  SHF.L.U32 R6, R6, 0x1f, RZ ;  /* 0x0000001f06067819 */ /* 0x000fc800000006ff */
[----:B------:R1:W2:Y:S01]  /*59d0*/  SYNCS.PHASECHK.TRANS64.TRYWAIT P1, [UR22+0x28c30], R6 ;  /* 0x028c3006ff0075a7 */ /* 0x0002a20008020156 */
[----:B------:R-:W-:Y:S05]  /*59e0*/  @!P0 BRA `(.L_x_377) ;  /* 0x0000000000048947 */ /* 0x000fea0003800000 */
[----:B------:R-:W-:Y:S01]  /*59f0*/  BPT.TRAP 0x1 ;  /* 0x000000040000795c */ /* 0x000fe20000300000 */
.L_x_377:
[----:B--2---:R-:W-:Y:S05]  /*5a00*/  @P1 BRA `(.L_x_378) ;  /* 0x0000000000081947 */ /* 0x004fea0003800000 */
[----:B------:R-:W2:Y:S02]  /*5a10*/  SYNCS.PHASECHK.TRANS64.TRYWAIT P1, [UR22+0x28c30], R6 ;  /* 0x028c3006ff0075a7 */ /* 0x000ea40008020156 */
[----:B--2---:R-:W-:Y:S05]  /*5a20*/  @!P1 BRA `(.L_x_379) ;  /* 0x000000cc00509947 */ /* 0x004fea0003800000 */
.L_x_378:
[----:B------:R-:W-:Y:S01]  /*5a30*/  R2UR UR18, R3 ;  /* 0x00000000031272ca */ /* 0x000fe200000e0000 */
[----:B------:R-:W-:Y:S01]  /*5a40*/  UIADD3 UR6, UR39, 0x20400, URZ ;  /* 0x0002040027067890 */ /* 0x000fe2000fffe03f */
[----:B0-----:R-:W-:Y:S01]  /*5a50*/  WARPGROUP.ARRIVE ;  /* 0x00000000000079c5 */ /* 0x001fe20000000000 */
        /* <DEDUP_REMOVED lines=10> */
[----:B------:R-:W-:Y:S02]  /*5b00*/  UIADD3 UR10, UR18, 0x4, URZ ;  /* 0x00000004120a7890 */ /* 0x000fe4000fffe03f */
[----:B------:R-:W-:-:S03]  /*5b10*/  UIADD3 UR14, UR18, 0x6, URZ ;  /* 0x00000006120e7890 */ /* 0x000fc6000fffe03f */
[----:B------:R-:W-:Y:S03]  /*5b20*/  HGMMA.64x64x16.F32 R152, gdesc[UR16], RZ, !UPT, gsb0 ;  /* 0x00e00000109879f0 */ /* 0x000fe6000c0008ff */
        /* <DEDUP_REMOVED lines=12> */
.L_x_380:
        /* <DEDUP_REMOVED lines=18> */
[----:B------:R-:W-:Y:S01]  /*5d10*/  UMOV UR10, UR21 ;  /* 0x00000015000a7c82 */ /* 0x000fe20008000000 */
[----:B------:R-:W-:Y:S01]  /*5d20*/  FMUL.FTZ R155, R155, UR24 ;  /* 0x000000189b9b7c20 */ /* 0x000fe20008410000 */
[----:B------:R-:W-:Y:S01]  /*5d30*/  FMUL.FTZ R158, R158, UR24 ;  /* 0x000000189e9e7c20 */ /* 0x000fe20008410000 */
[----:B------:R-:W-:Y:S01]  /*5d40*/  FMUL.FTZ R159, R159, UR24 ;  /* 0x000000189f9f7c20 */ /* 0x000fe20008410000 */
[----:B------:R-:W3:Y:S01]  /*5d50*/  MUFU.TANH R11, R11 ;  /* 0x0000000b000b7308 */ /* 0x000ee20000002400 */
[----:B--2---:R-:W-:Y:S01]  /*5d60*/  FMNMX.FTZ R7, R0, R9, !PT ;  /* 0x0000000900077209 */ /* 0x004fe20007810000 */
[----:B------:R-:W-:Y:S01]  /*5d70*/  FMUL.FTZ R162, R162, UR24 ;  /* 0x00000018a2a27c20 */ /* 0x000fe20008410000 */
[----:B------:R-:W-:Y:S01]  /*5d80*/  FMUL.FTZ R172, R182, UR24 ;  /* 0x00000018b6ac7c20 */ /* 0x000fe20008410000 */
[----:B------:R-:W-:Y:S01]  /*5d90*/  FMUL.FTZ R173, R183, UR24 ;  /* 0x00000018b7ad7c20 */ /* 0x000fe20008410000 */
[----:B------:R-:W-:Y:S01]  /*5da0*/  ISETP.NE.AND P1, PT, R17, RZ, PT ;  /* 0x000000ff1100720c */ /* 0x000fe20003f25270 */
[----:B------:R-:W-:-:S02]  /*5db0*/  UIADD3 UR6, UR22, 0x28c40, URZ ;  /* 0x00028c4016067890 */ /* 0x000fc4000fffe03f */
[----:B------:R-:W2:Y:S01]  /*5dc0*/  MUFU.TANH R12, R12 ;  /* 0x0000000c000c7308 */ /* 0x000ea20000002400 */
[----:B0-----:R-:W-:Y:S01]  /*5dd0*/  FMNMX.FTZ R7, R10, R7, !PT ;  /* 0x000000070a077209 */ /* 0x001fe20007810000 */
[----:B------:R-:W-:-:S06]  /*5de0*/  UPRMT UR6, UR38, 0x654, UR6 ;  /* 0x0000065426067896 */ /* 0x000fcc0008000006 */
[----:B------:R-:W0:Y:S01]  /*5df0*/  MUFU.TANH R13, R13 ;  /* 0x0000000d000d7308 */ /* 0x000e220000002400 */
[----:B---3--:R-:W-:Y:S02]  /*5e00*/  FMNMX.FTZ R7, R11, R7, !PT ;  /* 0x000000070b077209 */ /* 0x008fe40007810000 */
[----:B------:R-:W-:Y:S05]  /*5e10*/  SYNCS.ARRIVE.TRANS64.RED.A1T0 RZ, [UR6], RZ ;  /* 0x000000ffffff79a7 */ /* 0x000fea0008100406 */
[----:B------:R-:W3:Y:S01]  /*5e20*/  MUFU.TANH R14, R14 ;  /* 0x0000000e000e7308 */ /* 0x000ee20000002400 */
[----:B--2---:R-:W-:-:S07]  /*5e30*/  FMNMX.FTZ R7, R12, R7, !PT ;  /* 0x000000070c077209 */ /* 0x004fce0007810000 */
[----:B------:R-:W2:Y:S01]  /*5e40*/  MUFU.TANH R15, R15 ;  /* 0x0000000f000f7308 */ /* 0x000ea20000002400 */
[----:B0-----:R-:W-:-:S07]  /*5e50*/  FMNMX.FTZ R7, R13, R7, !PT ;  /* 0x000000070d077209 */ /* 0x001fce0007810000 */
[----:B------:R-:W0:Y:S01]  /*5e60*/  MUFU.TANH R20, R20 ;  /* 0x0000001400147308 */ /* 0x000e220000002400 */
[----:B---3--:R-:W-:-:S07]  /*5e70*/  FMNMX.FTZ R7, R14, R7, !PT ;  /* 0x000000070e077209 */ /* 0x008fce0007810000 */
        /* <DEDUP_REMOVED lines=16> */
[----:B------:R-:W-:Y:S01]  /*5f80*/  MUFU.TANH R155, R155 ;  /* 0x0000009b009b7308 */ /* 0x000fe20000002400 */
[----:B---3--:R-:W-:-:S07]  /*5f90*/  FMNMX.FTZ R7, R164, R7, !PT ;  /* 0x00000007a4077209 */ /* 0x008fce0007810000 */
[----:B------:R-:W-:Y:S01]  /*5fa0*/  MUFU.TANH R158, R158 ;  /* 0x0000009e009e7308 */ /* 0x000fe20000002400 */
[----:B--2---:R-:W-:-:S05]  /*5fb0*/  FMNMX.FTZ R7, R165, R7, !PT ;  /* 0x00000007a5077209 */ /* 0x004fca0007810000 */
[----:B------:R-:W0:Y:S02]  /*5fc0*/  SHFL.BFLY PT, R161, R7, 0x2, 0x1f ;  /* 0x0c401f0007a17f89 */ /* 0x000e2400000e0000 */
[----:B------:R-:W-:Y:S08]  /*5fd0*/  MUFU.TANH R159, R159 ;  /* 0x0000009f009f7308 */ /* 0x000ff00000002400 */
[----:B------:R-:W-:Y:S08]  /*5fe0*/  MUFU.TANH R162, R162 ;  /* 0x000000a200a27308 */ /* 0x000ff00000002400 */
[----:B------:R-:W-:Y:S01]  /*5ff0*/  MUFU.TANH R172, R172 ;  /* 0x000000ac00ac7308 */ /* 0x000fe20000002400 */
[----:B0-----:R-:W-:Y:S01]  /*6000*/  FMNMX.FTZ R7, R7, R161, !PT ;  /* 0x000000a107077209 */ /* 0x001fe20007810000 */
[----:B------:R-:W-:-:S06]  /*6010*/  FMUL.FTZ R161, R154, UR24 ;  /* 0x000000189aa17c20 */ /* 0x000fcc0008410000 */
[----:B------:R-:W-:Y:S01]  /*6020*/  MUFU.TANH R173, R173 ;  /* 0x000000ad00ad7308 */ /* 0x000fe20000002400 */
[----:B------:R-:W0:Y:S07]  /*6030*/  SHFL.BFLY PT, R168, R7, 0x1, 0x1f ;  /* 0x0c201f0007a87f89 */ /* 0x000e2e00000e0000 */
[----:B------:R-:W-:Y:S01]  /*6040*/  MUFU.TANH R161, R161 ;  /* 0x000000a100a17308 */ /* 0x000fe20000002400 */
[----:B0-----:R-:W-:-:S05]  /*6050*/  FMNMX.FTZ R7, R7, R168, !PT ;  /* 0x000000a807077209 */ /* 0x001fca0007810000 */
[C---:B------:R-:W-:Y:S01]  /*6060*/  FADD.FTZ R9, -R7.reuse, R9 ;  /* 0x0000000907097221 */ /* 0x040fe20000010100 */
[----:B------:R-:W-:-:S03]  /*6070*/  FMUL.FTZ R154, R7, UR10 ;  /* 0x0000000a079a7c20 */ /* 0x000fc60008410000 */
[----:B------:R-:W-:Y:S01]  /*6080*/  FMUL.FTZ R9, R9, UR10 ;  /* 0x0000000a09097c20 */ /* 0x000fe20008410000 */
        /* <DEDUP_REMOVED lines=9> */
[--C-:B------:R-:W-:Y:S01]  /*6120*/  FFMA.FTZ R20, R20, UR10, -R154.reuse ;  /* 0x0000000a14147c23 */ /* 0x100fe2000801089a */
[--C-:B------:R-:W-:Y:S01]  /*6130*/  FFMA.FTZ R21, R21, UR10, -R154.reuse ;  /* 0x0000000a15157c23 */ /* 0x100fe2000801089a */
[--C-:B------:R-:W-:Y:S01]  /*6140*/  FFMA.FTZ R153, R153, UR10, -R154.reuse ;  /* 0x0000000a99997c23 */ /* 0x100fe2000801089a */
[--C-:B------:R-:W-:Y:S01]  /*6150*/  FFMA.FTZ R156, R156, UR10, -R154.reuse ;  /* 0x0000000a9c9c7c23 */ /* 0x100fe2000801089a */
[----:B------:R-:W2:Y:S01]  /*6160*/  MUFU.EX2 R0, R0 ;  /* 0x0000000000007308 */ /* 0x000ea20000000800 */
[--C-:B------:R-:W-:Y:S01]  /*6170*/  FFMA.FTZ R157, R157, UR10, -R154.reuse ;  /* 0x0000000a9d9d7c23 */ /* 0x100fe2000801089a */
[--C-:B------:R-:W-:Y:S01]  /*6180*/  FFMA.FTZ R160, R160, UR10, -R154.reuse ;  /* 0x0000000aa0a07c23 */ /* 0x100fe2000801089a */
[--C-:B------:R-:W-:Y:S01]  /*6190*/  FFMA.FTZ R164, R164, UR10, -R154.reuse ;  /* 0x0000000aa4a47c23 */ /* 0x100fe2000801089a */
[----:B------:R-:W-:-:S04]  /*61a0*/  FFMA.FTZ R165, R165, UR10, -R154 ;  /* 0x0000000aa5a57c23 */ /* 0x000fc8000801089a */
[----:B------:R3:W4:Y:S01]  /*61b0*/  MUFU.EX2 R152, R10 ;  /* 0x0000000a00987308 */ /* 0x0007220000000800 */
[-C--:B0-----:R-:W-:Y:S01]  /*61c0*/  FMUL.FTZ R24, R24, R9.reuse ;  /* 0x0000000918187220 */ /* 0x081fe20000410000 */
[-C--:B------:R-:W-:Y:S01]  /*61d0*/  FMUL.FTZ R25, R25, R9.reuse ;  /* 0x0000000919197220 */ /* 0x080fe20000410000 */
[-C--:B------:R-:W-:Y:S01]  /*61e0*/  FMUL.FTZ R28, R28, R9.reuse ;  /* 0x000000091c1c7220 */ /* 0x080fe20000410000 */
[-C--:B------:R-:W-:Y:S01]  /*61f0*/  FMUL.FTZ R29, R29, R9.reuse ;  /* 0x000000091d1d7220 */ /* 0x080fe20000410000 */
[-C--:B------:R-:W-:Y:S01]  /*6200*/  FMUL.FTZ R32, R32, R9.reuse ;  /* 0x0000000920207220 */ /* 0x080fe20000410000 */
[-C--:B------:R-:W-:Y:S01]  /*6210*/  FMUL.FTZ R33, R33, R9.reuse ;  /* 0x0000000921217220 */ /* 0x080fe20000410000 */
[-C--:B------:R-:W-:Y:S01]  /*6220*/  FMUL.FTZ R36, R36, R9.reuse ;  /* 0x0000000924247220 */ /* 0x080fe20000410000 */
[----:B------:R0:W-:Y:S01]  /*6230*/  MUFU.EX2 R169, R12 ;  /* 0x0000000c00a97308 */ /* 0x0001e20000000800 */
[----:B--2---:R-:W-:Y:S01]  /*6240*/  FFMA.FTZ R154, R9, R4, R0 ;  /* 0x00000004099a7223 */ /* 0x004fe20000010000 */
[----:B---3--:R-:W-:Y:S01]  /*6250*/  FMUL.FTZ R10, R163, UR24 ;  /* 0x00000018a30a7c20 */ /* 0x008fe20008410000 */
[----:B------:R-:W-:Y:S01]  /*6260*/  FMUL.FTZ R163, R166, UR24 ;  /* 0x00000018a6a37c20 */ /* 0x000fe20008410000 */
[----:B------:R-:W-:Y:S01]  /*6270*/  FMUL.FTZ R4, R167, UR24 ;  /* 0x00000018a7047c20 */ /* 0x000fe20008410000 */
[----:B------:R-:W-:Y:S01]  /*6280*/  FMUL.FTZ R166, R171, UR24 ;  /* 0x00000018aba67c20 */ /* 0x000fe20008410000 */
[----:B------:R-:W-:Y:S01]  /*6290*/  FMUL.FTZ R167, R174, UR24 ;  /* 0x00000018aea77c20 */ /* 0x000fe20008410000 */
[----:B------:R-:W-:Y:S01]  /*62a0*/  FMUL.FTZ R171, R179, UR24 ;  /* 0x00000018b3ab7c20 */ /* 0x000fe20008410000 */
[----:B------:R-:W-:Y:S01]  /*62b0*/  MUFU.TANH R10, R10 ;  /* 0x0000000a000a7308 */ /* 0x000fe20000002400 */
[C---:B----4-:R-:W-:Y:S01]  /*62c0*/  FADD.FTZ R154, R152.reuse, R154 ;  /* 0x0000009a989a7221 */ /* 0x050fe20000010000 */
[----:B------:R-:W-:Y:S01]  /*62d0*/  F2FP.F16.F32.PACK_AB R152, R152, R0 ;  /* 0x000000009898723e */ /* 0x000fe200000000ff */
[----:B0-----:R-:W-:Y:S01]  /*62e0*/  FMUL.FTZ R12, R170, UR24 ;  /* 0x00000018aa0c7c20 */ /* 0x001fe20008410000 */
[----:B------:R-:W-:Y:S01]  /*62f0*/  FMUL.FTZ R170, R178, UR24 ;  /* 0x00000018b2aa7c20 */ /* 0x000fe20008410000 */
        /* <DEDUP_REMOVED lines=8> */
[-C--:B------:R-:W-:Y:S01]  /*6380*/  FMUL.FTZ R52, R52, R9.reuse ;  /* 0x0000000934347220 */ /* 0x080fe20000410000 */
[-C--:B------:R-:W-:Y:S01]  /*6390*/  FMUL.FTZ R53, R53, R9.reuse ;  /* 0x0000000935357220 */ /* 0x080fe20000410000 */
[-C--:B------:R-:W-:Y:S01]  /*63a0*/  FMUL.FTZ R56, R56, R9.reuse ;  /* 0x0000000938387220 */ /* 0x080fe20000410000 */
[----:B------:R-:W2:Y:S01]  /*63b0*/  MUFU.TANH R163, R163 ;  /* 0x000000a300a37308 */ /* 0x000ea20000002400 */
[-C--:B------:R-:W-:Y:S01]  /*63c0*/  FMUL.FTZ R57, R57, R9.reuse ;  /* 0x0000000939397220 */ /* 0x080fe20000410000 */
[-C--:B------:R-:W-:Y:S01]  /*63d0*/  FMUL.FTZ R60, R60, R9.reuse ;  /* 0x000000093c3c7220 */ /* 0x080fe20000410000 */
[-C--:B------:R-:W-:Y:S01]  /*63e0*/  FMUL.FTZ R61, R61, R9.reuse ;  /* 0x000000093d3d7220 */ /* 0x080fe20000410000 */
[-C--:B------:R-:W-:Y:S01]  /*63f0*/  FMUL.FTZ R64, R64, R9.reuse ;  /* 0x0000000940407220 */ /* 0x080fe20000410000 */
[-C--:B------:R-:W-:Y:S01]  /*6400*/  FMUL.FTZ R65, R65, R9.reuse ;  /* 0x0000000941417220 */ /* 0x080fe20000410000 */
[-C--:B------:R-:W-:Y:S01]  /*6410*/  FMUL.FTZ R68, R68, R9.reuse ;  /* 0x0000000944447220 */ /* 0x080fe20000410000 */
[-C--:B------:R-:W-:Y:S01]  /*6420*/  FMUL.FTZ R69, R69, R9.reuse ;  /* 0x0000000945457220 */ /* 0x080fe20000410000 */
[----:B------:R-:W3:Y:S01]  /*6430*/  MUFU.TANH R4, R4 ;  /* 0x0000000400047308 */ /* 0x000ee20000002400 */
[----:B0-----:R-:W-:Y:S01]  /*6440*/  FADD.FTZ R11, R0, R154 ;  /* 0x0000009a000b7221 */ /* 0x001fe20000010000 */
[----:B------:R-:W-:Y:S01]  /*6450*/  F2FP.F16.F32.PACK_AB R154, R169, R0 ;  /* 0x00000000a99a723e */ /* 0x000fe200000000ff */
[-C--:B------:R-:W-:Y:S01]  /*6460*/  FMUL.FTZ R72, R72, R9.reuse ;  /* 0x0000000948487220 */ /* 0x080fe20000410000 */
[----:B------:R-:W-:Y:S01]  /*6470*/  FMNMX.FTZ R0, R161, R8, !PT ;  /* 0x00000008a1007209 */ /* 0x000fe20007810000 */
[----:B------:R-:W-:Y:S01]  /*6480*/  FADD.FTZ R11, R169, R11 ;  /* 0x0000000ba90b7221 */ /* 0x000fe20000010000 */
[----:B------:R-:W-:Y:S01]  /*6490*/  FMUL.FTZ R169, R175, UR24 ;  /* 0x00000018afa97c20 */ /* 0x000fe20008410000 */
[-C--:B------:R-:W-:Y:S01]  /*64a0*/  FMUL.FTZ R73, R73, R9.reuse ;  /* 0x0000000949497220 */ /* 0x080fe20000410000 */
[----:B------:R-:W-:Y:S01]  /*64b0*/  FMNMX.FTZ R0, R155, R0, !PT ;  /* 0x000000009b007209 */ /* 0x000fe20007810000 */
[----:B------:R-:W0:Y:S01]  /*64c0*/  MUFU.TANH R12, R12 ;  /* 0x0000000c000c7308 */ /* 0x000e220000002400 */
[-C--:B------:R-:W-:Y:S01]  /*64d0*/  FMUL.FTZ R76, R76, R9.reuse ;  /* 0x000000094c4c7220 */ /* 0x080fe20000410000 */
[-C--:B------:R-:W-:Y:S01]  /*64e0*/  FMUL.FTZ R77, R77, R9.reuse ;  /* 0x000000094d4d7220 */ /* 0x080fe20000410000 */
[----:B------:R-:W-:Y:S01]  /*64f0*/  FMNMX.FTZ R0, R158, R0, !PT ;  /* 0x000000009e007209 */ /* 0x000fe20007810000 */
[-C--:B------:R-:W-:Y:S01]  /*6500*/  FMUL.FTZ R80, R80, R9.reuse ;  /* 0x0000000950507220 */ /* 0x080fe20000410000 */
[-C--:B------:R-:W-:Y:S01]  /*6510*/  FMUL.FTZ R81, R81, R9.reuse ;  /* 0x0000000951517220 */ /* 0x080fe20000410000 */
[-C--:B------:R-:W-:Y:S01]  /*6520*/  FMUL.FTZ R84, R84, R9.reuse ;  /* 0x0000000954547220 */ /* 0x080fe20000410000 */
[----:B------:R-:W-:Y:S01]  /*6530*/  FMNMX.FTZ R0, R159, R0, !PT ;  /* 0x000000009f007209 */ /* 0x000fe20007810000 */
[----:B------:R-:W4:Y:S01]  /*6540*/  MUFU.TANH R166, R166 ;  /* 0x000000a600a67308 */ /* 0x000f220000002400 */
[-C--:B------:R-:W-:Y:S01]  /*6550*/  FMUL.FTZ R85, R85, R9.reuse ;  /* 0x0000000955557220 */ /* 0x080fe20000410000 */
[-C--:B------:R-:W-:Y:S01]  /*6560*/  FMUL.FTZ R88, R88, R9.reuse ;  /* 0x0000000958587220 */ /* 0x080fe20000410000 */
[----:B------:R-:W-:Y:S01]  /*6570*/  FMNMX.FTZ R0, R162, R0, !PT ;  /* 0x00000000a2007209 */ /* 0x000fe20007810000 */
[-C--:B------:R-:W-:Y:S01]  /*6580*/  FMUL.FTZ R89, R89, R9.reuse ;  /* 0x0000000959597220 */ /* 0x080fe20000410000 */
[-C--:B------:R-:W-:Y:S01]  /*6590*/  FMUL.FTZ R92, R92, R9.reuse ;  /* 0x000000095c5c7220 */ /* 0x080fe20000410000 */
[-C--:B------:R-:W-:Y:S01]  /*65a0*/  FMUL.FTZ R93, R93, R9.reuse ;  /* 0x000000095d5d7220 */ /* 0x080fe20000410000 */
[----:B------:R-:W-:Y:S01]  /*65b0*/  FMNMX.FTZ R0, R10, R0, !PT ;  /* 0x000000000a007209 */ /* 0x000fe20007810000 */
[----:B------:R-:W5:Y:S01]  /*65c0*/  MUFU.TANH R167, R167 ;  /* 0x000000a700a77308 */ /* 0x000f620000002400 */
[-C--:B------:R-:W-:Y:S01]  /*65d0*/  FMUL.FTZ R96, R96, R9.reuse ;  /* 0x0000000960607220 */ /* 0x080fe20000410000 */
[-C--:B------:R-:W-:Y:S01]  /*65e0*/  FMUL.FTZ R97, R97, R9.reuse ;  /* 0x0000000961617220 */ /* 0x080fe20000410000 */
[----:B--2---:R-:W-:Y:S01]  /*65f0*/  FMNMX.FTZ R0, R163, R0, !PT ;  /* 0x00000000a3007209 */ /* 0x004fe20007810000 */
[-C--:B------:R-:W-:Y:S01]  /*6600*/  FMUL.FTZ R100, R100, R9.reuse ;  /* 0x0000000964647220 */ /* 0x080fe20000410000 */
[-C--:B------:R-:W-:Y:S01]  /*6610*/  FMUL.FTZ R101, R101, R9.reuse ;  /* 0x0000000965657220 */ /* 0x080fe20000410000 */
[-C--:B------:R-:W-:Y:S01]  /*6620*/  FMUL.FTZ R104, R104, R9.reuse ;  /* 0x0000000968687220 */ /* 0x080fe20000410000 */
[----:B---3--:R-:W-:Y:S01]  /*6630*/  FMNMX.FTZ R0, R4, R0, !PT ;  /* 0x0000000004007209 */ /* 0x008fe20007810000 */
[----:B------:R-:W2:Y:S01]  /*6640*/  MUFU.TANH R169, R169 ;  /* 0x000000a900a97308 */ /* 0x000ea20000002400 */
[-C--:B------:R-:W-:Y:S01]  /*6650*/  FMUL.FTZ R105, R105, R9.reuse ;  /* 0x0000000969697220 */ /* 0x080fe20000410000 */
[-C--:B------:R-:W-:Y:S01]  /*6660*/  FMUL.FTZ R108, R108, R9.reuse ;  /* 0x000000096c6c7220 */ /* 0x080fe20000410000 */
[----:B0-----:R-:W-:Y:S01]  /*6670*/  FMNMX.FTZ R0, R12, R0, !PT ;  /* 0x000000000c007209 */ /* 0x001fe20007810000 */
[-C--:B------:R-:W-:Y:S01]  /*6680*/  FMUL.FTZ R109, R109, R9.reuse ;  /* 0x000000096d6d7220 */ /* 0x080fe20000410000 */
[-C--:B------:R-:W-:Y:S01]  /*6690*/  FMUL.FTZ R112, R112, R9.reuse ;  /* 0x0000000970707220 */ /* 0x080fe20000410000 */
[-C--:B------:R-:W-:Y:S01]  /*66a0*/  FMUL.FTZ R113, R113, R9.reuse ;  /* 0x0000000971717220 */ /* 0x080fe20000410000 */
[----:B----4-:R-:W-:Y:S01]  /*66b0*/  FMNMX.FTZ R0, R166, R0, !PT ;  /* 0x00000000a6007209 */ /* 0x010fe20007810000 */
[----:B------:R-:W0:Y:S01]  /*66c0*/  MUFU.TANH R170, R170 ;  /* 0x000000aa00aa7308 */ /* 0x000e220000002400 */
[-C--:B------:R-:W-:Y:S01]  /*66d0*/  FMUL.FTZ R116, R116, R9.reuse ;  /* 0x0000000974747220 */ /* 0x080fe20000410000 */
[-C--:B------:R-:W-:Y:S01]  /*66e0*/  FMUL.FTZ R117, R117, R9.reuse ;  /* 0x0000000975757220 */ /* 0x080fe20000410000 */
[----:B-----5:R-:W-:Y:S01]  /*66f0*/  FMNMX.FTZ R0, R167, R0, !PT ;  /* 0x00000000a7007209 */ /* 0x020fe20007810000 */
[-C--:B------:R-:W-:Y:S01]  /*6700*/  FMUL.FTZ R120, R120, R9.reuse ;  /* 0x0000000978787220 */ /* 0x080fe20000410000 */
[-C--:B------:R-:W-:Y:S01]  /*6710*/  FMUL.FTZ R121, R121, R9.reuse ;  /* 0x0000000979797220 */ /* 0x080fe20000410000 */
[-C--:B------:R-:W-:Y:S01]  /*6720*/  FMUL.FTZ R124, R124, R9.reuse ;  /* 0x000000097c7c7220 */ /* 0x080fe20000410000 */
[-C--:B------:R-:W-:Y:S01]  /*6730*/  FMUL.FTZ R125, R125, R9.reuse ;  /* 0x000000097d7d7220 */ /* 0x080fe20000410000 */
[----:B------:R-:W3:Y:S01]  /*6740*/  MUFU.TANH R171, R171 ;  /* 0x000000ab00ab7308 */ /* 0x000ee20000002400 */
[----:B--2---:R-:W-:Y:S01]  /*6750*/  FMNMX.FTZ R0, R169, R0, !PT ;  /* 0x00000000a9007209 */ /* 0x004fe20007810000 */
[-C--:B------:R-:W-:Y:S01]  /*6760*/  FMUL.FTZ R128, R128, R9.reuse ;  /* 0x0000000980807220 */ /* 0x080fe20000410000 */
[-C--:B------:R-:W-:Y:S01]  /*6770*/  FMUL.FTZ R129, R129, R9.reuse ;  /* 0x0000000981817220 */ /* 0x080fe20000410000 */
[-C--:B------:R-:W-:Y:S01]  /*6780*/  FMUL.FTZ R132, R132, R9.reuse ;  /* 0x0000000984847220 */ /* 0x080fe20000410000 */
[-C--:B------:R-:W-:Y:S01]  /*6790*/  FMUL.FTZ R133, R133, R9.reuse ;  /* 0x0000000985857220 */ /* 0x080fe20000410000 */
[-C--:B------:R-:W-:Y:S01]  /*67a0*/  FMUL.FTZ R136, R136, R9.reuse ;  /* 0x0000000988887220 */ /* 0x080fe20000410000 */
[-C--:B------:R-:W-:Y:S01]  /*67b0*/  FMUL.FTZ R137, R137, R9.reuse ;  /* 0x0000000989897220 */ /* 0x080fe20000410000 */
[----:B------:R-:W-:Y:S01]  /*67c0*/  MUFU.EX2 R178, R156 ;  /* 0x0000009c00b27308 */ /* 0x000fe20000000800 */
[----:B0-----:R-:W-:Y:S01]  /*67d0*/  FMNMX.FTZ R0, R170, R0, !PT ;  /* 0x00000000aa007209 */ /* 0x001fe20007810000 */
[-C--:B------:R-:W-:Y:S01]  /*67e0*/  FMUL.FTZ R140, R140, R9.reuse ;  /* 0x000000098c8c7220 */ /* 0x080fe20000410000 */
[-C--:B------:R-:W-:Y:S01]  /*67f0*/  FMUL.FTZ R141, R141, R9.reuse ;  /* 0x000000098d8d7220 */ /* 0x080fe20000410000 */
[-C--:B------:R-:W-:Y:S01]  /*6800*/  FMUL.FTZ R144, R144, R9.reuse ;  /* 0x0000000990907220 */ /* 0x080fe20000410000 */
[-C--:B------:R-:W-:Y:S01]  /*6810*/  FMUL.FTZ R145, R145, R9.reuse ;  /* 0x0000000991917220 */ /* 0x080fe20000410000 */
[-C--:B------:R-:W-:Y:S01]  /*6820*/  FMUL.FTZ R148, R148, R9.reuse ;  /* 0x0000000994947220 */ /* 0x080fe20000410000 */
[----:B------:R-:W-:Y:S01]  /*6830*/  FMUL.FTZ R149, R149, R9 ;  /* 0x0000000995957220 */ /* 0x000fe20000410000 */
[----:B------:R-:W-:Y:S01]  /*6840*/  MUFU.EX2 R13, R13 ;  /* 0x0000000d000d7308 */ /* 0x000fe20000000800 */
[----:B---3--:R-:W-:-:S04]  /*6850*/  FMNMX.FTZ R0, R171, R0, !PT ;  /* 0x00000000ab007209 */ /* 0x008fc80007810000 */
[----:B------:R-:W-:-:S03]  /*6860*/  FMNMX.FTZ R0, R172, R0, !PT ;  /* 0x00000000ac007209 */ /* 0x000fc60007810000 */
[----:B------:R-:W-:Y:S01]  /*6870*/  MUFU.EX2 R14, R14 ;  /* 0x0000000e000e7308 */ /* 0x000fe20000000800 */
[----:B------:R-:W-:-:S05]  /*6880*/  FMNMX.FTZ R0, R173, R0, !PT ;  /* 0x00000000ad007209 */ /* 0x000fca0007810000 */
[----:B------:R-:W0:Y:S02]  /*6890*/  SHFL.BFLY PT, R174, R0, 0x2, 0x1f ;  /* 0x0c401f0000ae7f89 */ /* 0x000e2400000e0000 */
[----:B------:R-:W-:Y:S08]  /*68a0*/  MUFU.EX2 R15, R15 ;  /* 0x0000000f000f7308 */ /* 0x000ff00000000800 */
[----:B------:R-:W-:Y:S08]  /*68b0*/  MUFU.EX2 R20, R20 ;  /* 0x0000001400147308 */ /* 0x000ff00000000800 */
[----:B------:R-:W-:Y:S01]  /*68c0*/  MUFU.EX2 R21, R21 ;  /* 0x0000001500157308 */ /* 0x000fe20000000800 */
[----:B0-----:R-:W-:-:S07]  /*68d0*/  FMNMX.FTZ R0, R0, R174, !PT ;  /* 0x000000ae00007209 */ /* 0x001fce0007810000 */
[----:B------:R-:W0:Y:S01]  /*68e0*/  MUFU.EX2 R168, R168 ;  /* 0x000000a800a87308 */ /* 0x000e220000000800 */
[----:B------:R-:W2:Y:S07]  /*68f0*/  SHFL.BFLY PT, R174, R0, 0x1, 0x1f ;  /* 0x0c201f0000ae7f89 */ /* 0x000eae00000e0000 */
[----:B------:R-:W-:Y:S08]  /*6900*/  MUFU.EX2 R177, R165 ;  /* 0x000000a500b17308 */ /* 0x000ff00000000800 */
[----:B------:R0:W-:Y:S02]  /*6910*/  MUFU.EX2 R179, R160 ;  /* 0x000000a000b37308 */ /* 0x0001e40000000800 */
[----:B0-----:R-:W-:-:S02]  /*6920*/  F2FP.F16.F32.PACK_AB R160, R168, R21 ;  /* 0x00000015a8a0723e */ /* 0x001fc400000000ff */
[----:B--2---:R-:W-:-:S05]  /*6930*/  FMNMX.FTZ R0, R0, R174, !PT ;  /* 0x000000ae00007209 */ /* 0x004fca0007810000 */
[C---:B------:R-:W-:Y:S01]  /*6940*/  FADD.FTZ R175, -R0.reuse, R8 ;  /* 0x0000000800af7221 */ /* 0x040fe20000010100 */
[----:B------:R-:W-:Y:S01]  /*6950*/  FMUL.FTZ R174, R0, UR10 ;  /* 0x0000000a00ae7c20 */ /* 0x000fe20008410000 */
[----:B------:R-:W-:Y:S02]  /*6960*/  MUFU.EX2 R8, R153 ;  /* 0x0000009900087308 */ /* 0x000fe40000000800 */
        /* <DEDUP_REMOVED lines=19> */
[----:B------:R-:W3:Y:S01]  /*6aa0*/  MUFU.EX2 R155, R155 ;  /* 0x0000009b009b7308 */ /* 0x000ee20000000800 */
[-C--:B0-----:R-:W-:Y:S01]  /*6ab0*/  FMUL.FTZ R26, R26, R10.reuse ;  /* 0x0000000a1a1a7220 */ /* 0x081fe20000410000 */
[-C--:B------:R-:W-:Y:S01]  /*6ac0*/  FMUL.FTZ R27, R27, R10.reuse ;  /* 0x0000000a1b1b7220 */ /* 0x080fe20000410000 */
[-C--:B------:R-:W-:Y:S01]  /*6ad0*/  FMUL.FTZ R30, R30, R10.reuse ;  /* 0x0000000a1e1e7220 */ /* 0x080fe20000410000 */
[-C--:B------:R-:W-:Y:S01]  /*6ae0*/  FMUL.FTZ R31, R31, R10.reuse ;  /* 0x0000000a1f1f7220 */ /* 0x080fe20000410000 */
[-C--:B------:R-:W-:Y:S01]  /*6af0*/  FMUL.FTZ R34, R34, R10.reuse ;  /* 0x0000000a22227220 */ /* 0x080fe20000410000 */
[-C--:B------:R-:W-:Y:S01]  /*6b00*/  FMUL.FTZ R35, R35, R10.reuse ;  /* 0x0000000a23237220 */ /* 0x080fe20000410000 */
[-C--:B------:R-:W-:Y:S01]  /*6b10*/  FMUL.FTZ R38, R38, R10.reuse ;  /* 0x0000000a26267220 */ /* 0x080fe20000410000 */
[----:B------:R-:W-:Y:S01]  /*6b20*/  MUFU.EX2 R156, R159 ;  /* 0x0000009f009c7308 */ /* 0x000fe20000000800 */
[----:B--2---:R-:W-:Y:S01]  /*6b30*/  FFMA.FTZ R5, R10, R5, R153 ;  /* 0x000000050a057223 */ /* 0x004fe20000010099 */
[-C--:B------:R-:W-:Y:S01]  /*6b40*/  FMUL.FTZ R39, R39, R10.reuse ;  /* 0x0000000a27277220 */ /* 0x080fe20000410000 */
[-C--:B------:R-:W-:Y:S01]  /*6b50*/  FMUL.FTZ R42, R42, R10.reuse ;  /* 0x0000000a2a2a7220 */ /* 0x080fe20000410000 */
[-C--:B------:R-:W-:Y:S01]  /*6b60*/  FMUL.FTZ R43, R43, R10.reuse ;  /* 0x0000000a2b2b7220 */ /* 0x080fe20000410000 */
[-C--:B------:R-:W-:Y:S01]  /*6b70*/  FMUL.FTZ R46, R46, R10.reuse ;  /* 0x0000000a2e2e7220 */ /* 0x080fe20000410000 */
[-C--:B------:R-:W-:Y:S01]  /*6b80*/  FMUL.FTZ R47, R47, R10.reuse ;  /* 0x0000000a2f2f7220 */ /* 0x080fe20000410000 */
[-C--:B------:R-:W-:Y:S01]  /*6b90*/  FMUL.FTZ R50, R50, R10.reuse ;  /* 0x0000000a32327220 */ /* 0x080fe20000410000 */
[----:B------:R-:W-:Y:S01]  /*6ba0*/  MUFU.EX2 R175, R157 ;  /* 0x0000009d00af7308 */ /* 0x000fe20000000800 */
[C---:B---3--:R-:W-:Y:S01]  /*6bb0*/  FADD.FTZ R5, R155.reuse, R5 ;  /* 0x000000059b057221 */ /* 0x048fe20000010000 */
[----:B------:R-:W-:Y:S01]  /*6bc0*/  F2FP.F16.F32.PACK_AB R153, R155, R153 ;  /* 0x000000999b99723e */ /* 0x000fe200000000ff */
[-C--:B------:R-:W-:Y:S01]  /*6bd0*/  FMUL.FTZ R51, R51, R10.reuse ;  /* 0x0000000a33337220 */ /* 0x080fe20000410000 */
[-C--:B------:R-:W-:Y:S01]  /*6be0*/  FMUL.FTZ R54, R54, R10.reuse ;  /* 0x0000000a36367220 */ /* 0x080fe20000410000 */
        /* <DEDUP_REMOVED lines=11> */
[----:B------:R3:W4:Y:S01]  /*6ca0*/  MUFU.EX2 R157, R162 ;  /* 0x000000a2009d7308 */ /* 0x0007220000000800 */
[----:B0-----:R-:W-:-:S02]  /*6cb0*/  IMAD.U32 R158, RZ, RZ, UR23 ;  /* 0x00000017ff9e7e24 */ /* 0x001fc4000f8e00ff */
[-C--:B------:R-:W-:Y:S01]  /*6cc0*/  FMUL.FTZ R75, R75, R10.reuse ;  /* 0x0000000a4b4b7220 */ /* 0x080fe20000410000 */
[-C--:B------:R-:W-:Y:S01]  /*6cd0*/  FMUL.FTZ R78, R78, R10.reuse ;  /* 0x0000000a4e4e7220 */ /* 0x080fe20000410000 */
[-C--:B------:R-:W-:Y:S01]  /*6ce0*/  FMUL.FTZ R79, R79, R10.reuse ;  /* 0x0000000a4f4f7220 */ /* 0x080fe20000410000 */
[----:B------:R-:W-:Y:S02]  /*6cf0*/  @!P1 IMAD R158, R158, 0x40, R16 ;  /* 0x000000409e9e9824 */ /* 0x000fe400078e0210 */
[-C--:B------:R-:W-:Y:S01]  /*6d00*/  FMUL.FTZ R82, R82, R10.reuse ;  /* 0x0000000a52527220 */ /* 0x080fe20000410000 */
[-C--:B------:R-:W-:Y:S01]  /*6d10*/  FMUL.FTZ R83, R83, R10.reuse ;  /* 0x0000000a53537220 */ /* 0x080fe20000410000 */
[----:B------:R-:W0:Y:S01]  /*6d20*/  MUFU.EX2 R176, R176 ;  /* 0x000000b000b07308 */ /* 0x000e220000000800 */
[----:B--2---:R-:W-:Y:S01]  /*6d30*/  FADD.FTZ R5, R155, R5 ;  /* 0x000000059b057221 */ /* 0x004fe20000010000 */
[----:B------:R-:W-:Y:S01]  /*6d40*/  F2FP.F16.F32.PACK_AB R155, R156, R155 ;  /* 0x0000009b9c9b723e */ /* 0x000fe200000000ff */
[----:B------:R-:W-:Y:S01]  /*6d50*/  FMUL.FTZ R86, R86, R10 ;  /* 0x0000000a56567220 */ /* 0x000fe20000410000 */
[----:B------:R-:W-:Y:S01]  /*6d60*/  @!P1 LEA R158, R158, UR39, 0x2 ;  /* 0x000000279e9e9c11 */ /* 0x000fe2000f8e10ff */
[----:B------:R-:W-:Y:S01]  /*6d70*/  FADD.FTZ R5, R156, R5 ;  /* 0x000000059c057221 */ /* 0x000fe20000010000 */
[----:B------:R-:W-:Y:S01]  /*6d80*/  FADD.FTZ R156, R13, R11 ;  /* 0x0000000b0d9c7221 */ /* 0x000fe20000010000 */
[----:B---3--:R-:W-:Y:S01]  /*6d90*/  F2FP.F16.F32.PACK_AB R162, R178, R8 ;  /* 0x00000008b2a2723e */ /* 0x008fe200000000ff */
[----:B------:R-:W2:Y:S01]  /*6da0*/  MUFU.EX2 R159, R163 ;  /* 0x000000a3009f7308 */ /* 0x000ea20000000800 */
[----:B----4-:R-:W-:Y:S01]  /*6db0*/  FADD.FTZ R11, R157, R5 ;  /* 0x000000059d0b7221 */ /* 0x010fe20000010000 */
[C---:B------:R-:W-:Y:S01]  /*6dc0*/  FADD.FTZ R5, R14.reuse, R156 ;  /* 0x0000009c0e057221 */ /* 0x040fe20000010000 */
[----:B------:R-:W-:Y:S01]  /*6dd0*/  @!P1 STS [R158+0x28800], R9 ;  /* 0x028800099e009388 */ /* 0x000fe20000000800 */
[----:B------:R-:W-:Y:S01]  /*6de0*/  F2FP.F16.F32.PACK_AB R156, R14, R13 ;  /* 0x0000000d0e9c723e */ /* 0x000fe200000000ff */
[-C--:B------:R-:W-:Y:S01]  /*6df0*/  FMUL.FTZ R87, R87, R10.reuse ;  /* 0x0000000a57577220 */ /* 0x080fe20000410000 */
[----:B------:R-:W-:Y:S01]  /*6e00*/  FADD.FTZ R5, R15, R5 ;  /* 0x000000050f057221 */ /* 0x000fe20000010000 */
[----:B------:R3:W-:Y:S01]  /*6e10*/  @!P1 STS [R158+0x28820], R10 ;  /* 0x0288200a9e009388 */ /* 0x0007e20000000800 */
[----:B------:R-:W4:Y:S01]  /*6e20*/  MUFU.EX2 R4, R4 ;  /* 0x0000000400047308 */ /* 0x000f220000000800 */
[----:B0-----:R-:W-:Y:S01]  /*6e30*/  FADD.FTZ R11, R176, R11 ;  /* 0x0000000bb00b7221 */ /* 0x001fe20000010000 */
[----:B------:R-:W-:Y:S01]  /*6e40*/  FADD.FTZ R5, R20, R5 ;  /* 0x0000000514057221 */ /* 0x000fe20000010000 */
[----:B------:R-:W-:Y:S01]  /*6e50*/  BAR.SYNC.DEFER_BLOCKING 0xf, 0x100 ;  /* 0x03c4000000007b1d */ /* 0x000fe20000010000 */
[----:B------:R-:W-:Y:S01]  /*6e60*/  F2FP.F16.F32.PACK_AB R157, R176, R157 ;  /* 0x0000009db09d723e */ /* 0x000fe200000000ff */
[-C--:B------:R-:W-:Y:S01]  /*6e70*/  FMUL.FTZ R90, R90, R10.reuse ;  /* 0x0000000a5a5a7220 */ /* 0x080fe20000410000 */
[-C--:B------:R-:W-:Y:S01]  /*6e80*/  FMUL.FTZ R91, R91, R10.reuse ;  /* 0x0000000a5b5b7220 */ /* 0x080fe20000410000 */
[-C--:B------:R-:W-:Y:S01]  /*6e90*/  FMUL.FTZ R94, R94, R10.reuse ;  /* 0x0000000a5e5e7220 */ /* 0x080fe20000410000 */
[-C--:B------:R-:W-:Y:S01]  /*6ea0*/  FMUL.FTZ R95, R95, R10.reuse ;  /* 0x0000000a5f5f7220 */ /* 0x080fe20000410000 */
[----:B------:R-:W0:Y:S01]  /*6eb0*/  MUFU.EX2 R12, R12 ;  /* 0x0000000c000c7308 */ /* 0x000e220000000800 */
[----:B--2---:R-:W-:Y:S01]  /*6ec0*/  FADD.FTZ R11, R159, R11 ;  /* 0x0000000b9f0b7221 */ /* 0x004fe20000010000 */
[----:B---3--:R-:W-:Y:S01]  /*6ed0*/  F2FP.F16.F32.PACK_AB R158, R20, R15 ;  /* 0x0000000f149e723e */ /* 0x008fe200000000ff */
[-C--:B------:R-:W-:Y:S01]  /*6ee0*/  FMUL.FTZ R98, R98, R10.reuse ;  /* 0x0000000a62627220 */ /* 0x080fe20000410000 */
[-C--:B------:R-:W-:Y:S01]  /*6ef0*/  FMUL.FTZ R99, R99, R10.reuse ;  /* 0x0000000a63637220 */ /* 0x080fe20000410000 */
[-C--:B------:R-:W-:Y:S01]  /*6f00*/  FMUL.FTZ R102, R102, R10.reuse ;  /* 0x0000000a66667220 */ /* 0x080fe20000410000 */
[-C--:B------:R-:W-:Y:S01]  /*6f10*/  FMUL.FTZ R103, R103, R10.reuse ;  /* 0x0000000a67677220 */ /* 0x080fe20000410000 */
[-C--:B------:R-:W-:Y:S01]  /*6f20*/  FMUL.FTZ R106, R106, R10.reuse ;  /* 0x0000000a6a6a7220 */ /* 0x080fe20000410000 */
[----:B------:R-:W2:Y:S01]  /*6f30*/  MUFU.EX2 R161, R166 ;  /* 0x000000a600a17308 */ /* 0x000ea20000000800 */
[C---:B----4-:R-:W-:Y:S01]  /*6f40*/  FADD.FTZ R11, R4.reuse, R11 ;  /* 0x0000000b040b7221 */ /* 0x050fe20000010000 */
[----:B------:R-:W-:Y:S01]  /*6f50*/  F2FP.F16.F32.PACK_AB R159, R4, R159 ;  /* 0x0000009f049f723e */ /* 0x000fe200000000ff */
[----:B------:R-:W-:Y:S01]  /*6f60*/  FADD.FTZ R4, R21, R5 ;  /* 0x0000000515047221 */ /* 0x000fe20000010000 */
[-C--:B------:R-:W-:Y:S01]  /*6f70*/  FMUL.FTZ R107, R107, R10.reuse ;  /* 0x0000000a6b6b7220 */ /* 0x080fe20000410000 */
[-C--:B------:R-:W-:Y:S01]  /*6f80*/  FMUL.FTZ R110, R110, R10.reuse ;  /* 0x0000000a6e6e7220 */ /* 0x080fe20000410000 */
[-C--:B------:R-:W-:Y:S01]  /*6f90*/  FMUL.FTZ R111, R111, R10.reuse ;  /* 0x0000000a6f6f7220 */ /* 0x080fe20000410000 */
[----:B------:R-:W-:Y:S01]  /*6fa0*/  FADD.FTZ R4, R168, R4 ;  /* 0x00000004a8047221 */ /* 0x000fe20000010000 */
[----:B------:R-:W3:Y:S01]  /*6fb0*/  MUFU.EX2 R163, R167 ;  /* 0x000000a700a37308 */ /* 0x000ee20000000800 */
[----:B0-----:R-:W-:Y:S01]  /*6fc0*/  FADD.FTZ R11, R12, R11 ;  /* 0x0000000b0c0b7221 */ /* 0x001fe20000010000 */
[----:B------:R0:W-:Y:S01]  /*6fd0*/  STSM.16.M88.4 [R18+0x26800], R152 ;  /* 0x0268009812007844 */ /* 0x0001e20000000200 */
[----:B------:R-:W-:Y:S01]  /*6fe0*/  FADD.FTZ R4, R8, R4 ;  /* 0x0000000408047221 */ /* 0x000fe20000010000 */
[-C--:B------:R-:W-:Y:S01]  /*6ff0*/  FMUL.FTZ R114, R114, R10.reuse ;  /* 0x0000000a72727220 */ /* 0x080fe20000410000 */
[----:B------:R-:W-:Y:S01]  /*7000*/  FMUL.FTZ R115, R115, R10 ;  /* 0x0000000a73737220 */ /* 0x000fe20000410000 */
[----:B------:R0:W-:Y:S01]  /*7010*/  STSM.16.M88.4 [R19], R156 ;  /* 0x0000009c13007844 */ /* 0x0001e20000000200 */
[----:B------:R-:W-:Y:S01]  /*7020*/  FADD.FTZ R4, R178, R4 ;  /* 0x00000004b2047221 */ /* 0x000fe20000010000 */
[----:B------:R-:W4:Y:S01]  /*7030*/  MUFU.EX2 R169, R169 ;  /* 0x000000a900a97308 */ /* 0x000f220000000800 */
[C---:B--2---:R-:W-:Y:S01]  /*7040*/  FADD.FTZ R11, R161.reuse, R11 ;  /* 0x0000000ba10b7221 */ /* 0x044fe20000010000 */
[----:B------:R-:W-:Y:S01]  /*7050*/  F2FP.F16.F32.PACK_AB R161, R161, R12 ;  /* 0x0000000ca1a1723e */ /* 0x000fe200000000ff */
[----:B------:R-:W-:Y:S01]  /*7060*/  FADD.FTZ R4, R175, R4 ;  /* 0x00000004af047221 */ /* 0x000fe20000010000 */
[-C--:B------:R-:W-:Y:S01]  /*7070*/  FMUL.FTZ R118, R118, R10.reuse ;  /* 0x0000000a76767220 */ /* 0x080fe20000410000 */
[-C--:B------:R-:W-:Y:S01]  /*7080*/  FMUL.FTZ R119, R119, R10.reuse ;  /* 0x0000000a77777220 */ /* 0x080fe20000410000 */
[-C--:B------:R-:W-:Y:S01]  /*7090*/  FMUL.FTZ R122, R122, R10.reuse ;  /* 0x0000000a7a7a7220 */ /* 0x080fe20000410000 */
[----:B------:R-:W-:Y:S01]  /*70a0*/  FADD.FTZ R4, R179, R4 ;  /* 0x00000004b3047221 */ /* 0x000fe20000010000 */
        /* <DEDUP_REMOVED lines=9> */
[C---:B----4-:R-:W-:Y:S01]  /*7140*/  FADD.FTZ R11, R169.reuse, R11 ;  /* 0x0000000ba90b7221 */ /* 0x050fe20000010000 */
[----:B------:R-:W-:Y:S01]  /*7150*/  F2FP.F16.F32.PACK_AB R163, R169, R163 ;  /* 0x000000a3a9a3723e */ /* 0x000fe200000000ff */
[-C--:B------:R-:W-:Y:S01]  /*7160*/  FMUL.FTZ R135, R135, R10.reuse ;  /* 0x0000000a87877220 */ /* 0x080fe20000410000 */
[-C--:B------:R-:W-:Y:S01]  /*7170*/  FMUL.FTZ R138, R138, R10.reuse ;  /* 0x0000000a8a8a7220 */ /* 0x080fe20000410000 */
[-C--:B------:R-:W-:Y:S01]  /*7180*/  FMUL.FTZ R139, R139, R10.reuse ;  /* 0x0000000a8b8b7220 */ /* 0x080fe20000410000 */
[-C--:B------:R-:W-:Y:S01]  /*7190*/  FMUL.FTZ R142, R142, R10.reuse ;  /* 0x0000000a8e8e7220 */ /* 0x080fe20000410000 */
[----:B------:R0:W-:Y:S01]  /*71a0*/  STSM.16.M88.4 [R23], R160 ;  /* 0x000000a017007844 */ /* 0x0001e20000000200 */
[----:B------:R-:W4:Y:S01]  /*71b0*/  MUFU.EX2 R167, R172 ;  /* 0x000000ac00a77308 */ /* 0x000f220000000800 */
[----:B--2---:R-:W-:Y:S01]  /*71c0*/  FADD.FTZ R11, R165, R11 ;  /* 0x0000000ba50b7221 */ /* 0x004fe20000010000 */
[-C--:B------:R-:W-:Y:S01]  /*71d0*/  FMUL.FTZ R143, R143, R10.reuse ;  /* 0x0000000a8f8f7220 */ /* 0x080fe20000410000 */
[-C--:B------:R-:W-:Y:S01]  /*71e0*/  FMUL.FTZ R146, R146, R10.reuse ;  /* 0x0000000a92927220 */ /* 0x080fe20000410000 */
[-C--:B------:R-:W-:Y:S01]  /*71f0*/  FMUL.FTZ R147, R147, R10.reuse ;  /* 0x0000000a93937220 */ /* 0x080fe20000410000 */
[-C--:B------:R-:W-:Y:S01]  /*7200*/  FMUL.FTZ R150, R150, R10.reuse ;  /* 0x0000000a96967220 */ /* 0x080fe20000410000 */
[----:B------:R-:W-:-:S02]  /*7210*/  FMUL.FTZ R151, R151, R10 ;  /* 0x0000000a97977220 */ /* 0x000fc40000410000 */
[----:B------:R2:W5:Y:S01]  /*7220*/  MUFU.EX2 R174, R164 ;  /* 0x000000a400ae7308 */ /* 0x0005620000000800 */
[C---:B---3--:R-:W-:Y:S01]  /*7230*/  FADD.FTZ R11, R171.reuse, R11 ;  /* 0x0000000bab0b7221 */ /* 0x048fe20000010000 */
[----:B------:R-:W-:-:S06]  /*7240*/  F2FP.F16.F32.PACK_AB R165, R171, R165 ;  /* 0x000000a5aba5723e */ /* 0x000fcc00000000ff */
[----:B------:R-:W3:Y:S01]  /*7250*/  MUFU.EX2 R173, R173 ;  /* 0x000000ad00ad7308 */ /* 0x000ee20000000800 */
[----:B----4-:R-:W-:Y:S01]  /*7260*/  FADD.FTZ R11, R167, R11 ;  /* 0x0000000ba70b7221 */ /* 0x010fe20000010000 */
[----:B--2---:R-:W-:Y:S02]  /*7270*/  F2FP.F16.F32.PACK_AB R164, R179, R175 ;  /* 0x000000afb3a4723e */ /* 0x004fe400000000ff */
[----:B-----5:R-:W-:Y:S01]  /*7280*/  F2FP.F16.F32.PACK_AB R166, R177, R174 ;  /* 0x000000aeb1a6723e */ /* 0x020fe200000000ff */
[----:B------:R-:W-:-:S04]  /*7290*/  FADD.FTZ R4, R174, R4 ;  /* 0x00000004ae047221 */ /* 0x000fc80000010000 */
[----:B------:R-:W-:Y:S01]  /*72a0*/  FADD.FTZ R4, R177, R4 ;  /* 0x00000004b1047221 */ /* 0x000fe20000010000 */
[C---:B---3--:R-:W-:Y:S01]  /*72b0*/  F2FP.F16.F32.PACK_AB R167, R173.reuse, R167 ;  /* 0x000000a7ada7723e */ /* 0x048fe200000000ff */
[----:B------:R-:W-:-:S04]  /*72c0*/  FADD.FTZ R5, R173, R11 ;  /* 0x0000000bad057221 */ /* 0x000fc80000010000 */
[----:B------:R0:W-:Y:S01]  /*72d0*/  STSM.16.M88.4 [R22], R164 ;  /* 0x000000a416007844 */ /* 0x0001e20000000200 */
[----:B------:R-:W-:Y:S05]  /*72e0*/  @!P0 BRA `(.L_x_381) ;  /* 0x0000000000048947 */ /* 0x000fea0003800000 */
[----:B------:R-:W-:Y:S01]  /*72f0*/  BPT.TRAP 0x1 ;  /* 0x000000040000795c */ /* 0x000fe20000300000 */
.L_x_381:
[----:B------:R2:W3:Y:S01]  /*7300*/  SYNCS.PHASECHK.TRANS64.TRYWAIT P1, [UR22+0x28c50], R6 ;  /* 0x028c5006ff0075a7 */ /* 0x0004e20008020156 */
[----:B------:R-:W-:Y:S05]  /*7310*/  @!P0 BRA `(.L_x_382) ;  /* 0x0000000000048947 */ /* 0x000fea0003800000 */
[----:B------:R-:W-:Y:S01]  /*7320*/  BPT.TRAP 0x1 ;  /* 0x000000040000795c */ /* 0x000fe20000300000 */
.L_x_382:
[----:B---3--:R-:W-:Y:S05]  /*7330*/  @P1 BRA `(.L_x_383) ;  /* 0x0000000000081947 */ /* 0x008fea0003800000 */
[----:B------:R-:W3:Y:S02]  /*7340*/  SYNCS.PHASECHK.TRANS64.TRYWAIT P1, [UR22+0x28c50], R6 ;  /* 0x028c5006ff0075a7 */ /* 0x000ee40008020156 */
[----:B---3--:R-:W-:Y:S05]  /*7350*/  @!P1 BRA `(.L_x_384) ;  /* 0x000000b4001c9947 */ /* 0x008fea0003800000 */
.L_x_383:
[----:B------:R-:W-:Y:S01]  /*7360*/  ULEA UR11, UR48, UR54, 0xc ;  /* 0x00000036300b7291 */ /* 0x000fe2000f8e603f */
[----:B------:R-:W-:Y:S01]  /*7370*/  WARPGROUP.ARRIVE ;  /* 0x00000000000079c5 */ /* 0x000fe20000000000 */
[----:B------:R-:W-:-:S05]  /*7380*/  UMOV UR7, 0x40000040 ;  /* 0x4000004000077882 */ /* 0x000fca0000000000 */
[----:B------:R-:W-:Y:S02]  /*7390*/  UMOV UR6, UR11 ;  /* 0x0000000b00067c82 */ /* 0x000fe40008000000 */
        /* <DEDUP_REMOVED lines=30> */
.L_x_385:
[----:B------:R-:W-:Y:S01]  /*7580*/  UIADD3 UR22, UR22, 0x28c60, URZ ;  /* 0x00028c6016167890 */ /* 0x000fe2000fffe03f */
[----:B------:R-:W-:Y:S01]  /*7590*/  PLOP3.LUT P1, PT, PT, PT, UP0, 0x80, 0x0 ;  /* 0x000000000000781c */ /* 0x000fe20003f2f008 */
[----:B------:R-:W-:Y:S01]  /*75a0*/  UMOV UR23, UR48 ;  /* 0x0000003000177c82 */ /* 0x000fe20008000000 */
[----:B------:R-:W-:Y:S01]  /*75b0*/  IMAD.MOV.U32 R8, RZ, RZ, R0 ;  /* 0x000000ffff087224 */ /* 0x000fe200078e0000 */
[----:B------:R-:W-:Y:S01]  /*75c0*/  UPRMT UR22, UR38, 0x654, UR22 ;  /* 0x0000065426167896 */ /* 0x000fe20008000016 */
[----:B---3--:R-:W-:-:S08]  /*75d0*/  IMAD.MOV.U32 R9, RZ, RZ, R7 ;  /* 0x000000ffff097224 */ /* 0x008fd000078e0007 */
[----:B------:R-:W-:Y:S01]  /*75e0*/  SYNCS.ARRIVE.TRANS64.RED.A1T0 RZ, [UR22], RZ ;  /* 0x000000ffffff79a7 */ /* 0x000fe20008100416 */
[----:B------:R-:W-:Y:S05]  /*75f0*/  @P1 BRA `(.L_x_386) ;  /* 0xffffffe000c01947 */ /* 0x000fea000383ffff */
.L_x_375:
[----:B------:R-:W5:Y:S01]  /*7600*/  SHFL.BFLY PT, R3, R4, 0x2, 0x1f ;  /* 0x0c401f0004037f89 */ /* 0x000f6200000e0000 */
[----:B------:R-:W-:Y:S01]  /*7610*/  IMAD.U32 R12, RZ, RZ, UR10 ;  /* 0x0000000aff0c7e24 */ /* 0x000fe2000f8e00ff */
[----:B------:R-:W-:Y:S08]  /*7620*/  BAR.ARV 0x8, 0x100 ;  /* 0x0204000000007b1d */ /* 0x000ff00000002000 */
[----:B------:R-:W-:Y:S01]  /*7630*/  BAR.SYNC.DEFER_BLOCKING 0xf, 0x100 ;  /* 0x03c4000000007b1d */ /* 0x000fe20000010000 */
[----:B------:R-:W-:Y:S01]  /*7640*/  ISETP.NE.AND P2, PT, R17, RZ, PT ;  /* 0x000000ff1100720c */ /* 0x000fe20003f45270 */
[----:B------:R-:W-:Y:S01]  /*7650*/  IMAD.MOV.U32 R13, RZ, RZ, -0x800000 ;  /* 0xff800000ff0d7424 */ /* 0x000fe200078e00ff */
[----:B------:R-:W-:-:S03]  /*7660*/  UIADD3 UR46, UR46, 0x1, URZ ;  /* 0x000000012e2e7890 */ /* 0x000fc6000fffe03f */
[----:B------:R-:W0:Y:S01]  /*7670*/  SHFL.BFLY PT, R8, R5, 0x2, 0x1f ;  /* 0x0c401f0005087f89 */ /* 0x000e2200000e0000 */
[----:B-----5:R-:W-:-:S05]  /*7680*/  FADD.FTZ R3, R3, R4 ;  /* 0x0000000403037221 */ /* 0x020fca0000010000 */
[----:B-1234-:R-:W1:Y:S01]  /*7690*/  SHFL.BFLY PT, R6, R3, 0x1, 0x1f ;  /* 0x0c201f0003067f89 */ /* 0x01ee6200000e0000 */
[----:B0-----:R-:W-:Y:S01]  /*76a0*/  FADD.FTZ R8, R8, R5 ;  /* 0x0000000508087221 */ /* 0x001fe20000010000 */
[----:B------:R-:W-:Y:S01]  /*76b0*/  IMAD.U32 R5, RZ, RZ, UR48 ;  /* 0x00000030ff057e24 */ /* 0x000fe2000f8e00ff */
[----:B------:R-:W-:-:S03]  /*76c0*/  UIADD3 UR48, UR48, 0x1, URZ ;  /* 0x0000000130307890 */ /* 0x000fc6000fffe03f */
[----:B------:R-:W0:Y:S01]  /*76d0*/  SHFL.BFLY PT, R9, R8, 0x1, 0x1f ;  /* 0x0c201f0008097f89 */ /* 0x000e2200000e0000 */
[----:B------:R-:W-:Y:S01]  /*76e0*/  @!P2 IMAD R5, R5, 0x40, R16 ;  /* 0x000000400505a824 */ /* 0x000fe200078e0210 */
[----:B------:R-:W-:Y:S01]  /*76f0*/  UISETP.NE.AND UP0, UPT, UR48, 0x2, UPT ;  /* 0x000000023000788c */ /* 0x000fe2000bf05270 */
[----:B-1----:R-:W-:Y:S01]  /*7700*/  FADD.FTZ R10, R3, R6 ;  /* 0x00000006030a7221 */ /* 0x002fe20000010000 */
[----:B------:R-:W-:Y:S02]  /*7710*/  IMAD.MOV.U32 R3, RZ, RZ, RZ ;  /* 0x000000ffff037224 */ /* 0x000fe400078e00ff */
[----:B------:R-:W-:Y:S02]  /*7720*/  USEL UR4, URZ, 0x1, UP0 ;  /* 0x000000013f047887 */ /* 0x000fe40008000000 */
[----:B------:R-:W-:Y:S01]  /*7730*/  USEL UR48, UR48, URZ, UP0 ;  /* 0x0000003f30307287 */ /* 0x000fe20008000000 */
[----:B------:R-:W-:Y:S01]  /*7740*/  FSETP.NE.FTZ.AND P0, PT, R10, RZ, PT ;  /* 0x000000ff0a00720b */ /* 0x000fe20003f15000 */
[----:B------:R-:W-:-:S12]  /*7750*/  ULOP3.LUT UR36, UR36, UR4, URZ, 0x3c, !UPT ;  /* 0x0000000424247292 */ /* 0x000fd8000f8e3c3f */
[----:B------:R-:W1:Y:S01]  /*7760*/  @P0 MUFU.LG2 R6, R10 ;  /* 0x0000000a00060308 */ /* 0x000e620000000c00 */
[----:B------:R-:W-:Y:S01]  /*7770*/  @P0 FMUL.FTZ R4, R12, 0.69314718246459960938 ;  /* 0x3f3172180c040820 */ /* 0x000fe20000410000 */
[----:B0-----:R-:W-:Y:S01]  /*7780*/  FADD.FTZ R11, R8, R9 ;  /* 0x00000009080b7221 */ /* 0x001fe20000010000 */
[----:B------:R-:W-:-:S04]  /*7790*/  IMAD.MOV.U32 R12, RZ, RZ, -0x800000 ;  /* 0xff800000ff0c7424 */ /* 0x000fc800078e00ff */
[----:B------:R-:W-:Y:S01]  /*77a0*/  FSETP.NE.FTZ.AND P1, PT, R11, RZ, PT ;  /* 0x000000ff0b00720b */ /* 0x000fe20003f35000 */
[----:B-1----:R-:W-:Y:S01]  /*77b0*/  @P0 FMUL.FTZ R9, R6, 0.69314718246459960938 ;  /* 0x3f31721806090820 */ /* 0x002fe20000410000 */
[----:B------:R-:W-:-:S11]  /*77c0*/  @!P2 LEA R6, R5, UR39, 0x2 ;  /* 0x000000270506ac11 */ /* 0x000fd6000f8e10ff */
[----:B------:R-:W0:Y:S01]  /*77d0*/  @P1 MUFU.RCP R3, R11 ;  /* 0x0000000b00031308 */ /* 0x000e220000001000 */
[----:B------:R-:W-:Y:S01]  /*77e0*/  @P0 FFMA.FTZ R12, R4, R7, R9 ;  /* 0x00000007040c0223 */ /* 0x000fe20000010009 */
[----:B------:R-:W-:-:S06]  /*77f0*/  IMAD.MOV.U32 R4, RZ, RZ, RZ ;  /* 0x000000ffff047224 */ /* 0x000fcc00078e00ff */
[----:B------:R-:W1:Y:S01]  /*7800*/  @P0 MUFU.RCP R4, R10 ;  /* 0x0000000a00040308 */ /* 0x000e620000001000 */
[----:B------:R-:W-:-:S07]  /*7810*/  PLOP3.LUT P0, PT, PT, PT, PT, 0x8, 0x0 ;  /* 0x000000000000781c */ /* 0x000fce0003f0e170 */
[----:B------:R-:W2:Y:S01]  /*7820*/  @P1 MUFU.LG2 R5, R11 ;  /* 0x0000000b00051308 */ /* 0x000ea20000000c00 */
[----:B0-----:R-:W-:Y:S01]  /*7830*/  @!P2 STS [R6+0x28820], R3 ;  /* 0x028820030600a388 */ /* 0x001fe20000000800 */
[-C--:B------:R-:W-:Y:S01]  /*7840*/  FMUL.FTZ R26, R26, R3.reuse ;  /* 0x000000031a1a7220 */ /* 0x080fe20000410000 */
[-C--:B------:R-:W-:Y:S01]  /*7850*/  FMUL.FTZ R27, R27, R3.reuse ;  /* 0x000000031b1b7220 */ /* 0x080fe20000410000 */
[-C--:B------:R-:W-:Y:S01]  /*7860*/  FMUL.FTZ R30, R30, R3.reuse ;  /* 0x000000031e1e7220 */ /* 0x080fe20000410000 */
[-C--:B------:R-:W-:Y:S01]  /*7870*/  FMUL.FTZ R31, R31, R3.reuse ;  /* 0x000000031f1f7220 */ /* 0x080fe20000410000 */
[-C--:B------:R-:W-:Y:S01]  /*7880*/  FMUL.FTZ R34, R34, R3.reuse ;  /* 0x0000000322227220 */ /* 0x080fe20000410000 */
[-C--:B------:R-:W-:Y:S01]  /*7890*/  FMUL.FTZ R35, R35, R3.reuse ;  /* 0x0000000323237220 */ /* 0x080fe20000410000 */
[----:B------:R-:W-:Y:S01]  /*78a0*/  FMUL.FTZ R38, R38, R3 ;  /* 0x0000000326267220 */ /* 0x000fe20000410000 */
        /* <DEDUP_REMOVED lines=10> */
[----:B0-----:R-:W-:-:S02]  /*7950*/  IMAD.U32 R6, RZ, RZ, UR10 ;  /* 0x0000000aff067e24 */ /* 0x001fc4000f8e00ff */
        /* <DEDUP_REMOVED lines=55> */
[----:B------:R-:W-:Y:S01]  /*7cd0*/  @P1 FMUL.FTZ R6, R6, 0.69314718246459960938 ;  /* 0x3f31721806061820 */ /* 0x000fe20000410000 */
[----:B--2---:R-:W-:Y:S01]  /*7ce0*/  @P1 FMUL.FTZ R4, R5, 0.69314718246459960938 ;  /* 0x3f31721805041820 */ /* 0x004fe20000410000 */
        /* <DEDUP_REMOVED lines=58> */
[----:B------:R-:W-:Y:S06]  /*8090*/  BAR.ARV 0xe, 0x100 ;  /* 0x0384000000007b1d */ /* 0x000fec0000002000 */
.L_x_351:
[----:B------:R-:W0:Y:S08]  /*80a0*/  S2UR UR38, SR_CgaCtaId ;  /* 0x00000000002679c3 */ /* 0x000e300000008800 */
[----:B------:R-:W-:Y:S06]  /*80b0*/  BAR.SYNC.DEFER_BLOCKING 0x5, 0x180 ;  /* 0x0146000000007b1d */ /* 0x000fec0000010000 */
[----:B------:R-:W-:Y:S01]  /*80c0*/  UMOV UR39, 0x400 ;  /* 0x0000040000277882 */ /* 0x000fe20000000000 */
[----:B------:R-:W-:Y:S01]  /*80d0*/  BSSY B0, `(.L_x_387) ;  /* 0x00004a6000007945 */ /* 0x000fe20003800000 */
[----:B0-----:R-:W-:-:S09]  /*80e0*/  ULEA UR39, UR38, UR39, 0x18 ;  /* 0x0000002726277291 */ /* 0x001fd2000f8ec03f */
[----:B------:R-:W0:Y:S02]  /*80f0*/  LDS.128 R4, [UR39+0x28cd0] ;  /* 0x028cd027ff047984 */ /* 0x000e240008000c00 */
[----:B0-----:R-:W-:Y:S02]  /*8100*/  R2UR UR5, R5 ;  /* 0x00000000050572ca */ /* 0x001fe400000e0000 */
[----:B------:R-:W-:Y:S02]  /*8110*/  R2UR UR6, R6 ;  /* 0x00000000060672ca */ /* 0x000fe400000e0000 */
[----:B------:R-:W-:Y:S01]  /*8120*/  R2UR UR7, R7 ;  /* 0x00000000070772ca */ /* 0x000fe200000e0000 */
[----:B------:R-:W-:Y:S06]  /*8130*/  BAR.ARV 0x4, 0x180 ;  /* 0x0106000000007b1d */ /* 0x000fec0000002000 */
[----:B------:R-:W-:Y:S08]  /*8140*/  @P0 BRA `(.L_x_388) ;  /* 0x0000003800680947 */ /* 0x000ff00003800000 */
[----:B------:R-:W2:Y:S01]  /*8150*/  LDL R0, [R1+0x38] ;  /* 0x0000380001007983 */ /* 0x000ea20000100800 */
[----:B------:R-:W0:Y:S01]  /*8160*/  S2UR UR4, SR_SWINHI ;  /* 0x00000000000479c3 */ /* 0x000e220000002f00 */
[----:B------:R-:W-:Y:S01]  /*8170*/  F2FP.F16.F32.PACK_AB R6, R29, R28 ;  /* 0x0000001c1d06723e */ /* 0x000fe200000000ff */
[----:B------:R-:W-:Y:S01]  /*8180*/  USHF.L.U64.HI UR12, UR40, 0x2, UR41 ;  /* 0x00000002280c7899 */ /* 0x000fe20008010229 */
[----:B------:R-:W-:Y:S01]  /*8190*/  F2FP.F16.F32.PACK_AB R7, R31, R30 ;  /* 0x0000001e1f07723e */ /* 0x000fe200000000ff */
[----:B------:R-:W-:Y:S01]  /*81a0*/  ULDC.64 UR10, c[0x0][0xc00] ;  /* 0x00030000000a7ab9 */ /* 0x000fe20000000a00 */
[----:B------:R-:W-:Y:S02]  /*81b0*/  F2FP.F16.F32.PACK_AB R9, R35, R34 ;  /* 0x000000222309723e */ /* 0x000fe400000000ff */
[----:B------:R-:W-:Y:S02]  /*81c0*/  F2FP.F16.F32.PACK_AB R10, R37, R36 ;  /* 0x00000024250a723e */ /* 0x000fe400000000ff */
[----:B------:R-:W-:Y:S01]  /*81d0*/  F2FP.F16.F32.PACK_AB R11, R39, R38 ;  /* 0x00000026270b723e */ /* 0x000fe200000000ff */
[----:B------:R-:W-:Y:S01]  /*81e0*/  UMOV UR8, UR39 ;  /* 0x0000002700087c82 */ /* 0x000fe20008000000 */
[----:B0-----:R-:W-:Y:S01]  /*81f0*/  UMOV UR9, UR4 ;  /* 0x0000000400097c82 */ /* 0x001fe20008000000 */
[----:B------:R-:W-:Y:S01]  /*8200*/  USHF.L.U32 UR4, UR40, 0x2, URZ ;  /* 0x0000000228047899 */ /* 0x000fe2000800063f */
[----:B------:R-:W-:-:S02]  /*8210*/  IMAD.U32 R14, RZ, RZ, UR8 ;  /* 0x00000008ff0e7e24 */ /* 0x000fc4000f8e00ff */
[----:B------:R-:W-:Y:S01]  /*8220*/  IMAD.U32 R15, RZ, RZ, UR9 ;  /* 0x00000009ff0f7e24 */ /* 0x000fe2000f8e00ff */
[----:B------:R-:W-:Y:S02]  /*8230*/  ULDC.64 UR8, c[0x0][0xc08] ;  /* 0x0003020000087ab9 */ /* 0x000fe40000000a00 */
[----:B------:R-:W-:-:S04]  /*8240*/  UISETP.NE.U32.AND UP0, UPT, UR8, URZ, UPT ;  /* 0x0000003f0800728c */ /* 0x000fc8000bf05070 */
[----:B------:R-:W-:Y:S01]  /*8250*/  UISETP.NE.AND.EX UP0, UPT, UR9, URZ, UPT, UP0 ;  /* 0x0000003f0900728c */ /* 0x000fe2000bf05300 */
[----:B------:R-:W-:Y:S05]  /*8260*/  BAR.SYNC.DEFER_BLOCKING 0x1, 0x100 ;  /* 0x0044000000007b1d */ /* 0x000fea0000010000 */
[----:B------:R-:W-:-:S05]  /*8270*/  PLOP3.LUT P1, PT, PT, PT, UP0, 0x80, 0x0 ;  /* 0x000000000000781c */ /* 0x000fca0003f2f008 */
[----:B------:R-:W-:-:S04]  /*8280*/  @UP0 UIADD3 UR8, UP1, UR4, UR8, URZ ;  /* 0x0000000804080290 */ /* 0x000fc8000ff3e03f */
[----:B------:R-:W-:Y:S02]  /*8290*/  @UP0 UIADD3.X UR9, UR12, UR9, URZ, UP1, !UPT ;  /* 0x000000090c090290 */ /* 0x000fe40008ffe43f */
[----:B------:R-:W-:Y:S01]  /*82a0*/  UIADD3 UR4, UP0, UR4, UR10, URZ ;  /* 0x0000000a04047290 */ /* 0x000fe2000ff1e03f */
[----:B--2---:R-:W-:-:S03]  /*82b0*/  IMAD.WIDE R20, R0, 0x2, R14 ;  /* 0x0000000200147825 */ /* 0x004fc600078e020e */
[C---:B------:R-:W-:Y:S02]  /*82c0*/  LOP3.LUT R5, R20.reuse, 0x380, RZ, 0xc0, !PT ;  /* 0x0000038014057812 */ /* 0x040fe400078ec0ff */
[----:B------:R-:W-:Y:S02]  /*82d0*/  IADD3 R8, P0, R20, 0x20, RZ ;  /* 0x0000002014087810 */ /* 0x000fe40007f1e0ff */
[----:B------:R-:W-:Y:S02]  /*82e0*/  SHF.R.U64 R5, R5, 0x3, RZ ;  /* 0x0000000305057819 */ /* 0x000fe400000012ff */
[----:B------:R-:W-:Y:S02]  /*82f0*/  LOP3.LUT R3, R8, 0x380, RZ, 0xc0, !PT ;  /* 0x0000038008037812 */ /* 0x000fe400078ec0ff */
[----:B------:R-:W-:Y:S01]  /*8300*/  LOP3.LUT R4, R5, R20, RZ, 0x3c, !PT ;  /* 0x0000001405047212 */ /* 0x000fe200078e3cff */
[----:B------:R-:W-:Y:S01]  /*8310*/  IMAD.MOV.U32 R5, RZ, RZ, R21 ;  /* 0x000000ffff057224 */ /* 0x000fe200078e0015 */
[----:B------:R-:W-:-:S04]  /*8320*/  SHF.R.U64 R3, R3, 0x3, RZ ;  /* 0x0000000303037819 */ /* 0x000fc800000012ff */
[----:B------:R-:W-:Y:S02]  /*8330*/  MOV R0, R4 ;  /* 0x0000000400007202 */ /* 0x000fe40000000f00 */
[----:B------:R-:W-:Y:S02]  /*8340*/  F2FP.F16.F32.PACK_AB R4, R25, R24 ;  /* 0x000000181904723e */ /* 0x000fe400000000ff */
[----:B------:R-:W-:-:S05]  /*8350*/  F2FP.F16.F32.PACK_AB R5, R27, R26 ;  /* 0x0000001a1b05723e */ /* 0x000fca00000000ff */
[----:B------:R0:W-:Y:S02]  /*8360*/  STSM.16.M88.4 [R0], R4 ;  /* 0x0000000400007844 */ /* 0x0001e40000000200 */
[----:B0-----:R-:W-:Y:S01]  /*8370*/  IMAD.X R5, RZ, RZ, R21, P0 ;  /* 0x000000ffff057224 */ /* 0x001fe200000e0615 */
[----:B------:R-:W-:Y:S02]  /*8380*/  LOP3.LUT R4, R3, R8, RZ, 0x3c, !PT ;  /* 0x0000000803047212 */ /* 0x000fe400078e3cff */
[----:B------:R-:W-:Y:S02]  /*8390*/  F2FP.F16.F32.PACK_AB R8, R33, R32 ;  /* 0x000000202108723e */ /* 0x000fe400000000ff */
[----:B------:R-:W-:Y:S02]  /*83a0*/  MOV R3, R4 ;  /* 0x0000000400037202 */ /* 0x000fe40000000f00 */
[----:B------:R-:W-:Y:S02]  /*83b0*/  IADD3 R5, P0, R20, 0x40, RZ ;  /* 0x0000004014057810 */ /* 0x000fe40007f1e0ff */
[----:B------:R-:W-:Y:S01]  /*83c0*/  F2FP.F16.F32.PACK_AB R6, R45, R44 ;  /* 0x0000002c2d06723e */ /* 0x000fe200000000ff */
[----:B------:R0:W-:Y:S01]  /*83d0*/  STSM.16.M88.4 [R3], R8 ;  /* 0x0000000803007844 */ /* 0x0001e20000000200 */
[----:B------:R-:W-:-:S02]  /*83e0*/  LOP3.LUT R4, R5, 0x380, RZ, 0xc0, !PT ;  /* 0x0000038005047812 */ /* 0x000fc400078ec0ff */
[----:B------:R-:W-:Y:S02]  /*83f0*/  F2FP.F16.F32.PACK_AB R7, R47, R46 ;  /* 0x0000002e2f07723e */ /* 0x000fe400000000ff */
[----:B------:R-:W-:-:S04]  /*8400*/  SHF.R.U64 R4, R4, 0x3, RZ ;  /* 0x0000000304047819 */ /* 0x000fc800000012ff */
[----:B------:R-:W-:Y:S01]  /*8410*/  LOP3.LUT R4, R4, R5, RZ, 0x3c, !PT ;  /* 0x0000000504047212 */ /* 0x000fe200078e3cff */
[----:B------:R-:W-:-:S05]  /*8420*/  IMAD.X R5, RZ, RZ, R21, P0 ;  /* 0x000000ffff057224 */ /* 0x000fca00000e0615 */
[----:B------:R-:W-:Y:S02]  /*8430*/  MOV R0, R4 ;  /* 0x0000000400007202 */ /* 0x000fe40000000f00 */
[----:B0-----:R-:W-:Y:S02]  /*8440*/  IADD3 R8, P0, R20, 0x60, RZ ;  /* 0x0000006014087810 */ /* 0x001fe40007f1e0ff */
[----:B------:R-:W-:Y:S02]  /*8450*/  F2FP.F16.F32.PACK_AB R4, R41, R40 ;  /* 0x000000282904723e */ /* 0x000fe400000000ff */
[----:B------:R-:W-:Y:S02]  /*8460*/  LOP3.LUT R3, R8, 0x380, RZ, 0xc0, !PT ;  /* 0x0000038008037812 */ /* 0x000fe400078ec0ff */
[----:B------:R-:W-:Y:S02]  /*8470*/  F2FP.F16.F32.PACK_AB R5, R43, R42 ;  /* 0x0000002a2b05723e */ /* 0x000fe400000000ff */
[----:B------:R-:W-:-:S02]  /*8480*/  SHF.R.U64 R3, R3, 0x3, RZ ;  /* 0x0000000303037819 */ /* 0x000fc400000012ff */
[----:B------:R-:W-:Y:S01]  /*8490*/  F2FP.F16.F32.PACK_AB R9, R51, R50 ;  /* 0x000000323309723e */ /* 0x000fe200000000ff */
[----:B------:R0:W-:Y:S01]  /*84a0*/  STSM.16.M88.4 [R0], R4 ;  /* 0x0000000400007844 */ /* 0x0001e20000000200 */
[----:B------:R-:W-:Y:S02]  /*84b0*/  F2FP.F16.F32.PACK_AB R10, R53, R52 ;  /* 0x00000034350a723e */ /* 0x000fe400000000ff */
[----:B------:R-:W-:Y:S01]  /*84c0*/  F2FP.F16.F32.PACK_AB R11, R55, R54 ;  /* 0x00000036370b723e */ /* 0x000fe200000000ff */
[----:B0-----:R-:W-:Y:S01]  /*84d0*/  IMAD.X R5, RZ, RZ, R21, P0 ;  /* 0x000000ffff057224 */ /* 0x001fe200000e0615 */
[----:B------:R-:W-:Y:S02]  /*84e0*/  LOP3.LUT R4, R3, R8, RZ, 0x3c, !PT ;  /* 0x0000000803047212 */ /* 0x000fe400078e3cff */
[----:B------:R-:W-:Y:S02]  /*84f0*/  F2FP.F16.F32.PACK_AB R8, R49, R48 ;  /* 0x000000303108723e */ /* 0x000fe400000000ff */
[----:B------:R-:W-:-:S02]  /*8500*/  MOV R3, R4 ;  /* 0x0000000400037202 */ /* 0x000fc40000000f00 */
[----:B------:R-:W-:Y:S02]  /*8510*/  IADD3 R5, P0, R20, 0x2000, RZ ;  /* 0x0000200014057810 */ /* 0x000fe40007f1e0ff */
[----:B------:R-:W-:Y:S01]  /*8520*/  F2FP.F16.F32.PACK_AB R6, R61, R60 ;  /* 0x0000003c3d06723e */ /* 0x000fe200000000ff */
[----:B------:R0:W-:Y:S01]  /*8530*/  STSM.16.M88.4 [R3], R8 ;  /* 0x0000000803007844 */ /* 0x0001e20000000200 */
[----:B------:R-:W-:Y:S02]  /*8540*/  LOP3.LUT R4, R5, 0x380, RZ, 0xc0, !PT ;  /* 0x0000038005047812 */ /* 0x000fe400078ec0ff */
        /* <DEDUP_REMOVED lines=117> */
[----:B------:R-:W-:Y:S01]  /*8ca0*/  LOP3.LUT R3, R8, 0x380, RZ, 0xc0, !PT ;  /* 0x0000038008037812 */ /* 0x000fe200078ec0ff */
[----:B------:R-:W-:Y:S01]  /*8cb0*/  IMAD.X R21, RZ, RZ, R21, P0 ;  /* 0x000000ffff157224 */ /* 0x000fe200000e0615 */
[----:B------:R-:W-:Y:S02]  /*8cc0*/  F2FP.F16.F32.PACK_AB R5, R139, R138 ;  /* 0x0000008a8b05723e */ /* 0x000fe400000000ff */
[----:B------:R-:W-:-:S02]  /*8cd0*/  SHF.R.U64 R3, R3, 0x3, RZ ;  /* 0x0000000303037819 */ /* 0x000fc400000012ff */
[----:B------:R-:W-:Y:S01]  /*8ce0*/  F2FP.F16.F32.PACK_AB R9, R147, R146 ;  /* 0x000000929309723e */ /* 0x000fe200000000ff */
[----:B------:R0:W-:Y:S01]  /*8cf0*/  STSM.16.M88.4 [R0], R4 ;  /* 0x0000000400007844 */ /* 0x0001e20000000200 */
[----:B------:R-:W-:Y:S02]  /*8d00*/  LOP3.LUT R20, R3, R8, RZ, 0x3c, !PT ;  /* 0x0000000803147212 */ /* 0x000fe400078e3cff */
[----:B------:R-:W-:Y:S02]  /*8d10*/  F2FP.F16.F32.PACK_AB R8, R145, R144 ;  /* 0x000000909108723e */ /* 0x000fe400000000ff */
[----:B------:R-:W-:Y:S02]  /*8d20*/  MOV R20, R20 ;  /* 0x0000001400147202 */ /* 0x000fe40000000f00 */
[----:B------:R-:W-:Y:S02]  /*8d30*/  F2FP.F16.F32.PACK_AB R10, R149, R148 ;  /* 0x00000094950a723e */ /* 0x000fe400000000ff */
[----:B------:R-:W-:-:S02]  /*8d40*/  F2FP.F16.F32.PACK_AB R11, R151, R150 ;  /* 0x00000096970b723e */ /* 0x000fc400000000ff */
[----:B------:R-:W-:-:S03]  /*8d50*/  ISETP.NE.U32.AND P0, PT, RZ, UR10, PT ;  /* 0x0000000aff007c0c */ /* 0x000fc6000bf05070 */
[----:B------:R1:W-:Y:S01]  /*8d60*/  STSM.16.M88.4 [R20], R8 ;  /* 0x0000000814007844 */ /* 0x0003e20000000200 */
[----:B------:R-:W-:Y:S01]  /*8d70*/  BAR.SYNC.DEFER_BLOCKING 0x1, 0x100 ;  /* 0x0044000000007b1d */ /* 0x000fe20000010000 */
[----:B------:R-:W-:Y:S01]  /*8d80*/  ISETP.NE.AND.EX P0, PT, RZ, UR11, PT, P0 ;  /* 0x0000000bff007c0c */ /* 0x000fe2000bf05300 */
[----:B0-----:R-:W-:Y:S01]  /*8d90*/  IMAD.U32 R4, RZ, RZ, UR8 ;  /* 0x00000008ff047e24 */ /* 0x001fe2000f8e00ff */
[----:B------:R-:W-:Y:S01]  /*8da0*/  UIADD3.X UR8, UR12, UR11, URZ, UP0, !UPT ;  /* 0x0000000b0c087290 */ /* 0x000fe200087fe43f */
[----:B------:R-:W-:-:S05]  /*8db0*/  IMAD.U32 R5, RZ, RZ, UR9 ;  /* 0x00000009ff057e24 */ /* 0x000fca000f8e00ff */
[----:B------:R0:W2:Y:S02]  /*8dc0*/  @P1 LDG.E R3, desc[UR50][R4.64] ;  /* 0x0000003204031981 */ /* 0x0000a4000c1e1900 */
[----:B0-----:R-:W-:Y:S01]  /*8dd0*/  IMAD.U32 R4, RZ, RZ, UR4 ;  /* 0x00000004ff047e24 */ /* 0x001fe2000f8e00ff */
[----:B------:R-:W-:Y:S01]  /*8de0*/  UISETP.NE.AND UP0, UPT, UR45, URZ, UPT ;  /* 0x0000003f2d00728c */ /* 0x000fe2000bf05270 */
[----:B------:R-:W-:Y:S01]  /*8df0*/  IMAD.U32 R5, RZ, RZ, UR8 ;  /* 0x00000008ff057e24 */ /* 0x000fe2000f8e00ff */
[----:B------:R-:W-:-:S04]  /*8e00*/  ULDC UR4, c[0x0][0xad4] ;  /* 0x0002b50000047ab9 */ /* 0x000fc80000000800 */
[----:B------:R1:W5:Y:S01]  /*8e10*/  @P0 LDG.E R0, desc[UR50][R4.64] ;  /* 0x0000003204000981 */ /* 0x000362000c1e1900 */
[----:B------:R-:W-:Y:S01]  /*8e20*/  ULDC UR8, c[0x0][0xa88] ;  /* 0x0002a20000087ab9 */ /* 0x000fe20000000800 */
[----:B------:R-:W-:Y:S01]  /*8e30*/  USEL UR45, UR45, UR4, UP0 ;  /* 0x000000042d2d7287 */ /* 0x000fe20008000000 */
[----:B--2---:R-:W-:Y:S01]  /*8e40*/  @P1 R2UR UR8, R3 ;  /* 0x00000000030812ca */ /* 0x004fe200000e0000 */
[----:B-1----:R-:W-:-:S14]  /*8e50*/  @P1 BRA `(.L_x_389) ;  /* 0x0000000000181947 */ /* 0x002fdc0003800000 */
[----:B------:R-:W-:Y:S05]  /*8e60*/  @!P0 BRA `(.L_x_389) ;  /* 0x0000000000148947 */ /* 0x000fea0003800000 */
[----:B------:R-:W2:Y:S04]  /*8e70*/  LDG.E R6, desc[UR50][R4.64] ;  /* 0x0000003204067981 */ /* 0x000ea8000c1e1900 */
[----:B------:R-:W3:Y:S01]  /*8e80*/  LDG.E R3, desc[UR50][R4.64+0x4] ;  /* 0x0000043204037981 */ /* 0x000ee2000c1e1900 */
[----:B--2---:R-:W-:Y:S02]  /*8e90*/  R2UR UR4, R6 ;  /* 0x00000000060472ca */ /* 0x004fe400000e0000 */
[----:B---3--:R-:W-:-:S13]  /*8ea0*/  R2UR UR8, R3 ;  /* 0x00000000030872ca */ /* 0x008fda00000e0000 */
[----:B------:R-:W-:-:S12]  /*8eb0*/  UIADD3 UR8, -UR4, UR8, URZ ;  /* 0x0000000804087290 */ /* 0x000fd8000fffe13f */
.L_x_389:
[----:B------:R-:W0:Y:S01]  /*8ec0*/  SHFL.IDX PT, R3, R217, RZ, 0x1f ;  /* 0x00001fffd9037589 */ /* 0x000e2200000e0000 */
[----:B------:R-:W-:Y:S01]  /*8ed0*/  UMOV UR4, URZ ;  /* 0x0000003f00047c82 */ /* 0x000fe20008000000 */
[----:B-----5:R-:W-:Y:S01]  /*8ee0*/  @P0 R2UR UR4, R0 ;  /* 0x00000000000402ca */ /* 0x020fe200000e0000 */
[----:B------:R-:W-:Y:S02]  /*8ef0*/  UISETP.NE.U32.AND UP0, UPT, UR10, URZ, UPT ;  /* 0x0000003f0a00728c */ /* 0x000fe4000bf05070 */
[----:B------:R-:W-:Y:S02]  /*8f00*/  UISETP.GT.AND UP1, UPT, UR45, 0x1, UPT ;  /* 0x000000012d00788c */ /* 0x000fe4000bf24270 */
[----:B------:R-:W-:-:S04]  /*8f10*/  UISETP.NE.AND.EX UP0, UPT, UR11, URZ, UPT, UP0 ;  /* 0x0000003f0b00728c */ /* 0x000fc8000bf05300 */
[----:B------:R-:W-:Y:S01]  /*8f20*/  PLOP3.LUT P1, PT, PT, PT, UP1, 0x80, 0x0 ;  /* 0x000000000000781c */ /* 0x000fe20003f2f018 */
[----:B------:R-:W-:-:S03]  /*8f30*/  USEL UR9, UR40, URZ, !UP0 ;  /* 0x0000003f28097287 */ /* 0x000fc6000c000000 */
[----:B------:R-:W-:Y:S01]  /*8f40*/  USHF.R.S32.HI UR18, URZ, 0x1f, UR4 ;  /* 0x0000001f3f127899 */ /* 0x000fe20008011404 */
[----:B0-----:R-:W-:-:S13]  /*8f50*/  ISETP.NE.AND P0, PT, R3, RZ, PT ;  /* 0x000000ff0300720c */ /* 0x001fda0003f05270 */
[----:B------:R-:W-:Y:S05]  /*8f60*/  @P0 BRA `(.L_x_390) ;  /* 0x0000000400080947 */ /* 0x000fea0003800000 */
[----:B------:R-:W2:Y:S01]  /*8f70*/  LDL R6, [R1+0x30] ;  /* 0x0000300001067983 */ /* 0x000ea20000100800 */
[----:B------:R-:W0:Y:S01]  /*8f80*/  LDC R0, c[0x0][0xbe8] ;  /* 0x0002fa00ff007b82 */ /* 0x000e220000000800 */
[----:B------:R-:W-:Y:S02]  /*8f90*/  IMAD.U32 R9, RZ, RZ, UR43 ;  /* 0x0000002bff097e24 */ /* 0x000fe4000f8e00ff */
[----:B------:R-:W3:Y:S01]  /*8fa0*/  LDL R10, [R1+0x34] ;  /* 0x00003400010a7983 */ /* 0x000ee20000100800 */
[----:B------:R-:W-:Y:S01]  /*8fb0*/  UISETP.GT.AND UP1, UPT, UR45, 0x1, UPT ;  /* 0x000000012d00788c */ /* 0x000fe2000bf24270 */
[----:B------:R-:W-:Y:S01]  /*8fc0*/  UMOV UR19, 0x9b8 ;  /* 0x000009b800137882 */ /* 0x000fe20000000000 */
[----:B0-----:R-:W-:Y:S02]  /*8fd0*/  ISETP.NE.AND P0, PT, R0, 0x1, PT ;  /* 0x000000010000780c */ /* 0x001fe40003f05270 */
[----:B------:R-:W-:Y:S02]  /*8fe0*/  USEL UR19, UR19, 0x978, UP1 ;  /* 0x0000097813137887 */ /* 0x000fe40008800000 */
[----:B------:R-:W-:-:S09]  /*8ff0*/  UISETP.NE.U32.AND UP0, UPT, UR10, URZ, UPT ;  /* 0x0000003f0a00728c */ /* 0x000fd2000bf05070 */
[----:B------:R-:W0:Y:S08]  /*9000*/  @P0 LDC R4, c[0x0][0xbec] ;  /* 0x0002fb00ff040b82 */ /* 0x000e300000000800 */
[----:B------:R-:W1:Y:S01]  /*9010*/  @P0 LDC R5, c[0x0][0xbf0] ;  /* 0x0002fc00ff050b82 */ /* 0x000e620000000800 */
[----:B------:R-:W-:Y:S02]  /*9020*/  UISETP.NE.AND.EX UP0, UPT, UR11, URZ, UPT, UP0 ;  /* 0x0000003f0b00728c */ /* 0x000fe4000bf05300 */
[----:B------:R-:W-:-:S02]  /*9030*/  USEL UR16, UR44, URZ, UP1 ;  /* 0x0000003f2c107287 */ /* 0x000fc40008800000 */
[----:B------:R-:W-:Y:S01]  /*9040*/  USEL UR40, UR40, URZ, !UP0 ;  /* 0x0000003f28287287 */ /* 0x000fe2000c000000 */
[----:B------:R-:W-:Y:S01]  /*9050*/  ULDC.64 UR14, c[0x0][UR19+0x228] ;  /* 0x00008a00130e7abb */ /* 0x000fe20008000a00 */
[----:B------:R-:W-:Y:S01]  /*9060*/  ULDC.64 UR12, c[0x0][UR19+0x220] ;  /* 0x00008800130c7abb */ /* 0x000fe20008000a00 */
[----:B------:R-:W-:Y:S02]  /*9070*/  UIMAD.WIDE.U32 UR20, UR14, UR16, URZ ;  /* 0x000000100e1472a5 */ /* 0x000fe4000f8e003f */
[----:B------:R-:W-:Y:S02]  /*9080*/  UIMAD UR22, UR15, UR16, URZ ;  /* 0x000000100f1672a4 */ /* 0x000fe4000f8e023f */
[----:B------:R-:W-:Y:S01]  /*9090*/  UIMAD.WIDE.U32 UR14, UR12, UR40, URZ ;  /* 0x000000280c0e72a5 */ /* 0x000fe2000f8e003f */
[----:B------:R-:W-:Y:S01]  /*90a0*/  ULDC.64 UR10, c[0x0][UR19+0x218] ;  /* 0x00008600130a7abb */ /* 0x000fe20008000a00 */
[----:B------:R-:W-:Y:S02]  /*90b0*/  USEL UR41, UR41, URZ, !UP0 ;  /* 0x0000003f29297287 */ /* 0x000fe4000c000000 */
[----:B------:R-:W-:-:S02]  /*90c0*/  UIMAD UR40, UR13, UR40, URZ ;  /* 0x000000280d2872a4 */ /* 0x000fc4000f8e023f */
[----:B------:R-:W-:Y:S02]  /*90d0*/  UIMAD.WIDE.U32 UR16, UR10, UR42, URZ ;  /* 0x0000002a0a1072a5 */ /* 0x000fe4000f8e003f */
[----:B------:R-:W-:Y:S02]  /*90e0*/  UIMAD UR10, UR11, UR42, URZ ;  /* 0x0000002a0b0a72a4 */ /* 0x000fe4000f8e023f */
[----:B------:R-:W-:Y:S02]  /*90f0*/  UIMAD UR40, UR12, UR41, UR40 ;  /* 0x000000290c2872a4 */ /* 0x000fe4000f8e0228 */
[----:B------:R-:W-:Y:S02]  /*9100*/  UIADD3 UR22, UR21, UR22, URZ ;  /* 0x0000001615167290 */ /* 0x000fe4000fffe03f */
[----:B------:R-:W-:Y:S02]  /*9110*/  UIADD3 UR11, UR17, UR10, URZ ;  /* 0x0000000a110b7290 */ /* 0x000fe4000fffe03f */
[----:B------:R-:W-:-:S02]  /*9120*/  UIADD3 UR16, UP0, UP2, UR14, UR16, UR4 ;  /* 0x000000100e107290 */ /* 0x000fc4000fa1e004 */
[----:B------:R-:W-:-:S04]  /*9130*/  UIADD3 UR10, UR15, UR40, URZ ;  /* 0x000000280f0a7290 */ /* 0x000fc8000fffe03f */
[----:B------:R-:W-:Y:S01]  /*9140*/  UIADD3.X UR10, UR10, UR11, UR18, UP0, UP2 ;  /* 0x0000000b0a0a7290 */ /* 0x000fe200087e4412 */
[----:B------:R-:W-:Y:S02]  /*9150*/  IMAD.U32 R11, RZ, RZ, UR43 ;  /* 0x0000002bff0b7e24 */ /* 0x000fe4000f8e00ff */
[----:B--2---:R-:W-:-:S04]  /*9160*/  IMAD R9, R9, 0x40, R6 ;  /* 0x0000004009097824 */ /* 0x004fc800078e0206 */
[----:B0-----:R-:W-:-:S04]  /*9170*/  @P0 IMAD.HI.U32 R4, R9, R4, RZ ;  /* 0x0000000409040227 */ /* 0x001fc800078e00ff */
[----:B------:R-:W-:Y:S01]  /*9180*/  IMAD.MOV.U32 R3, RZ, RZ, R9 ;  /* 0x000000ffff037224 */ /* 0x000fe200078e0009 */
[----:B-1----:R-:W-:Y:S01]  /*9190*/  @P0 SHF.R.U32.HI R3, RZ, R5, R4 ;  /* 0x00000005ff030219 */ /* 0x002fe20000011604 */
[----:B------:R-:W-:Y:S02]  /*91a0*/  IMAD.U32 R4, RZ, RZ, UR20 ;  /* 0x00000014ff047e24 */ /* 0x000fe4000f8e00ff */
[----:B------:R-:W-:Y:S02]  /*91b0*/  IMAD.U32 R6, RZ, RZ, UR22 ;  /* 0x00000016ff067e24 */ /* 0x000fe4000f8e00ff */
[--C-:B------:R-:W-:Y:S01]  /*91c0*/  IMAD.MOV R7, RZ, RZ, -R3.reuse ;  /* 0x000000ffff077224 */ /* 0x100fe200078e0a03 */
[----:B------:R-:W-:Y:S02]  /*91d0*/  IADD3 R4, P0, P2, R3, UR16, R4 ;  /* 0x0000001003047c10 */ /* 0x000fe4000fa1e004 */
[----:B------:R-:W-:Y:S01]  /*91e0*/  SHF.R.S32.HI R3, RZ, 0x1f, R3 ;  /* 0x0000001fff037819 */ /* 0x000fe20000011403 */
[----:B------:R-:W-:-:S03]  /*91f0*/  IMAD R7, R0, R7, R9 ;  /* 0x0000000700077224 */ /* 0x000fc600078e0209 */
[----:B------:R-:W-:Y:S01]  /*9200*/  IADD3.X R5, R3, UR10, R6, P0, P2 ;  /* 0x0000000a03057c10 */ /* 0x000fe200087e4406 */
[----:B------:R-:W-:Y:S01]  /*9210*/  ULDC.64 UR10, c[0x0][UR19+0x210] ;  /* 0x00008400130a7abb */ /* 0x000fe20008000a00 */
[----:B------:R-:W-:Y:S01]  /*9220*/  SHF.R.S32.HI R3, RZ, 0x1f, R7 ;  /* 0x0000001fff037819 */ /* 0x000fe20000011407 */
[C---:B------:R-:W-:Y:S02]  /*9230*/  IMAD R6, R7.reuse, UR11, RZ ;  /* 0x0000000b07067c24 */ /* 0x040fe4000f8e02ff */
[----:B------:R-:W-:-:S04]  /*9240*/  IMAD.WIDE.U32 R4, R7, UR10, R4 ;  /* 0x0000000a07047c25 */ /* 0x000fc8000f8e0004 */
[----:B------:R-:W-:Y:S01]  /*9250*/  IMAD R3, R3, UR10, R6 ;  /* 0x0000000a03037c24 */ /* 0x000fe2000f8e0206 */
[----:B------:R-:W-:Y:S01]  /*9260*/  ULDC.64 UR10, c[0x0][0xba8] ;  /* 0x0002ea00000a7ab9 */ /* 0x000fe20000000a00 */
[----:B------:R-:W-:Y:S01]  /*9270*/  @!UP1 ULDC UR10, c[0x0][0xb50] ;  /* 0x0002d400000a9ab9 */ /* 0x000fe20000000800 */
[----:B------:R-:W-:Y:S01]  /*9280*/  @!UP1 ULDC UR11, c[0x0][0xb54] ;  /* 0x0002d500000b9ab9 */ /* 0x000fe20000000800 */
[----:B------:R-:W-:Y:S01]  /*9290*/  IMAD.IADD R3, R5, 0x1, R3 ;  /* 0x0000000105037824 */ /* 0x000fe200078e0203 */
[----:B------:R-:W-:-:S04]  /*92a0*/  LEA R8, P0, R4, UR10, 0x2 ;  /* 0x0000000a04087c11 */ /* 0x000fc8000f8010ff */
[----:B------:R-:W-:Y:S01]  /*92b0*/  LEA.HI.X R9, R4, UR11, R3, 0x2, P0 ;  /* 0x0000000b04097c11 */ /* 0x000fe200080f1403 */
[----:B---3--:R-:W-:Y:S01]  /*92c0*/  IMAD.MOV R3, RZ, RZ, -R10 ;  /* 0x000000ffff037224 */ /* 0x008fe200078e0a0a */
[----:B------:R-:W-:Y:S04]  /*92d0*/  SHFL.IDX PT, R4, R8, RZ, 0x1c1f ;  /* 0x001c1fff08047589 */ /* 0x000fe800000e0000 */
[----:B------:R-:W-:Y:S01]  /*92e0*/  ISETP.NE.AND P0, PT, R218, R3, PT ;  /* 0x00000003da00720c */ /* 0x000fe20003f05270 */
[----:B------:R-:W0:Y:S01]  /*92f0*/  SHFL.IDX PT, R5, R9, RZ, 0x1c1f ;  /* 0x001c1fff09057589 */ /* 0x000e2200000e0000 */
[----:B------:R-:W-:Y:S02]  /*9300*/  IMAD R3, R0, UR8, RZ ;  /* 0x0000000800037c24 */ /* 0x000fe4000f8e02ff */
[----:B------:R-:W-:Y:S01]  /*9310*/  IMAD R0, R11, 0x40, R16 ;  /* 0x000000400b007824 */ /* 0x000fe200078e0210 */
[----:B------:R-:W-:Y:S04]  /*9320*/  SHFL.IDX PT, R6, R8, 0x1, 0x1c1f ;  /* 0x003c1f0008067f89 */ /* 0x000fe800000e0000 */
[----:B------:R-:W1:Y:S01]  /*9330*/  SHFL.IDX PT, R7, R9, 0x1, 0x1c1f ;  /* 0x003c1f0009077f89 */ /* 0x000e6200000e0000 */
[C---:B------:R-:W-:Y:S01]  /*9340*/  ISETP.GE.OR P2, PT, R0.reuse, R3, P0 ;  /* 0x000000030000720c */ /* 0x040fe20000746670 */
[----:B------:R-:W-:-:S05]  /*9350*/  VIADD R0, R0, 0x8 ;  /* 0x0000000800007836 */ /* 0x000fca0000000000 */
[----:B------:R-:W-:-:S07]  /*9360*/  ISETP.GE.OR P0, PT, R0, R3, P0 ;  /* 0x000000030000720c */ /* 0x000fce0000706670 */
[----:B0-----:R0:W-:Y:S06]  /*9370*/  @!P2 ST.E desc[UR50][R4.64], R12 ;  /* 0x0000000c0400a985 */ /* 0x0011ec000c101932 */
[----:B-1----:R0:W-:Y:S02]  /*9380*/  @!P0 ST.E desc[UR50][R6.64], R13 ;  /* 0x0000000d06008985 */ /* 0x0021e4000c101932 */
.L_x_390:
[----:B------:R-:W-:Y:S05]  /*9390*/  @P1 BRA `(.L_x_391) ;  /* 0x0000001000681947 */ /* 0x000fea0003800000 */
[----:B------:R-:W1:Y:S01]  /*93a0*/  S2R R0, SR_TID.X ;  /* 0x0000000000007919 */ /* 0x000e620000002100 */
[----:B------:R-:W2:Y:S01]  /*93b0*/  LDC R82, c[0x0][0xbe8] ;  /* 0x0002fa00ff527b82 */ /* 0x000ea20000000800 */
[----:B------:R-:W-:Y:S01]  /*93c0*/  ULDC UR14, c[0x0][0xac8] ;  /* 0x0002b200000e7ab9 */ /* 0x000fe20000000800 */
[----:B------:R-:W-:Y:S01]  /*93d0*/  ULDC.64 UR12, c[0x0][0xaa0] ;  /* 0x0002a800000c7ab9 */ /* 0x000fe20000000a00 */
[----:B-1----:R-:W-:-:S05]  /*93e0*/  VIADD R0, R0, 0xffffff80 ;  /* 0xffffff8000007836 */ /* 0x002fca0000000000 */
[----:B------:R-:W-:-:S04]  /*93f0*/  SHF.R.S32.HI R3, RZ, 0x1f, R0 ;  /* 0x0000001fff037819 */ /* 0x000fc80000011400 */
[----:B------:R-:W-:-:S04]  /*9400*/  LEA.HI R20, R3, R0, RZ, 0x3 ;  /* 0x0000000003147211 */ /* 0x000fc800078f18ff */
[----:B------:R-:W-:-:S05]  /*9410*/  SHF.R.S32.HI R3, RZ, 0x3, R20 ;  /* 0x00000003ff037819 */ /* 0x000fca0000011414 */
[----:B0-----:R-:W-:-:S04]  /*9420*/  IMAD R5, R3, 0x40, R2 ;  /* 0x0000004003057824 */ /* 0x001fc800078e0202 */
[----:B------:R-:W-:-:S03]  /*9430*/  IMAD.WIDE R14, R5, 0x2, R14 ;  /* 0x00000002050e7825 */ /* 0x000fc600078e020e */
[C---:B------:R-:W-:Y:S02]  /*9440*/  IADD3 R41, P2, R14.reuse, 0x7000, RZ ;  /* 0x000070000e297810 */ /* 0x040fe40007f5e0ff */
[----:B------:R-:W-:Y:S02]  /*9450*/  IADD3 R33, P0, R14, 0x5000, RZ ;  /* 0x000050000e217810 */ /* 0x000fe40007f1e0ff */
[----:B------:R-:W-:Y:S02]  /*9460*/  LOP3.LUT R40, R41, 0x380, RZ, 0xc0, !PT ;  /* 0x0000038029287812 */ /* 0x000fe400078ec0ff */
[----:B------:R-:W-:Y:S02]  /*9470*/  LOP3.LUT R32, R33, 0x380, RZ, 0xc0, !PT ;  /* 0x0000038021207812 */ /* 0x000fe400078ec0ff */
[----:B------:R-:W-:Y:S02]  /*9480*/  SHF.R.U64 R40, R40, 0x3, RZ ;  /* 0x0000000328287819 */ /* 0x000fe400000012ff */
[----:B------:R-:W-:-:S02]  /*9490*/  IADD3 R37, P1, R14, 0x6000, RZ ;  /* 0x000060000e257810 */ /* 0x000fc40007f3e0ff */
[----:B------:R-:W-:Y:S01]  /*94a0*/  LOP3.LUT R40, R40, R41, RZ, 0x3c, !PT ;  /* 0x0000002928287212 */ /* 0x000fe200078e3cff */
[--C-:B------:R-:W-:Y:S01]  /*94b0*/  IMAD.X R41, RZ, RZ, R15.reuse, P2 ;  /* 0x000000ffff297224 */ /* 0x100fe200010e060f */
[----:B------:R-:W-:Y:S02]  /*94c0*/  IADD3 R69, P2, R14, 0xe000, RZ ;  /* 0x0000e0000e457810 */ /* 0x000fe40007f5e0ff */
[----:B------:R-:W-:Y:S02]  /*94d0*/  SHF.R.U64 R32, R32, 0x3, RZ ;  /* 0x0000000320207819 */ /* 0x000fe400000012ff */
[----:B------:R-:W-:Y:S01]  /*94e0*/  LOP3.LUT R68, R69, 0x380, RZ, 0xc0, !PT ;  /* 0x0000038045447812 */ /* 0x000fe200078ec0ff */
[----:B------:R-:W-:Y:S01]  /*94f0*/  UIMAD UR18, UR18, UR12, URZ ;  /* 0x0000000c121272a4 */ /* 0x000fe2000f8e023f */
[----:B------:R-:W-:Y:S01]  /*9500*/  LOP3.LUT R36, R37, 0x380, RZ, 0xc0, !PT ;  /* 0x0000038025247812 */ /* 0x000fe200078ec0ff */
[----:B------:R-:W-:Y:S01]  /*9510*/  VIADD R87, R2, 0xc0 ;  /* 0x000000c002577836 */ /* 0x000fe20000000000 */
[----:B------:R-:W-:Y:S01]  /*9520*/  SHF.R.U64 R68, R68, 0x3, RZ ;  /* 0x0000000344447819 */ /* 0x000fe200000012ff */
[----:B------:R-:W-:Y:S01]  /*9530*/  UIMAD.WIDE.U32 UR10, UR4, UR12, URZ ;  /* 0x0000000c040a72a5 */ /* 0x000fe2000f8e003f */
[----:B------:R-:W-:Y:S01]  /*9540*/  LOP3.LUT R32, R32, R33, RZ, 0x3c, !PT ;  /* 0x0000002120207212 */ /* 0x000fe200078e3cff */
[--C-:B------:R-:W-:Y:S01]  /*9550*/  IMAD.X R33, RZ, RZ, R15.reuse, P0 ;  /* 0x000000ffff217224 */ /* 0x100fe200000e060f */
[----:B------:R-:W-:Y:S01]  /*9560*/  LOP3.LUT R68, R68, R69, RZ, 0x3c, !PT ;  /* 0x0000004544447212 */ /* 0x000fe200078e3cff */
[----:B------:R-:W-:Y:S01]  /*9570*/  IMAD.X R69, RZ, RZ, R15, P2 ;  /* 0x000000ffff457224 */ /* 0x000fe200010e060f */
[----:B--2---:R-:W-:Y:S01]  /*9580*/  ISETP.NE.AND P2, PT, R82, 0x1, PT ;  /* 0x000000015200780c */ /* 0x004fe20003f45270 */
[----:B------:R-:W-:Y:S01]  /*9590*/  VIADD R89, R2, 0x100 ;  /* 0x0000010002597836 */ /* 0x000fe20000000000 */
[----:B------:R-:W-:-:S02]  /*95a0*/  IADD3 R61, P0, R14, 0xc000, RZ ;  /* 0x0000c0000e3d7810 */ /* 0x000fc40007f1e0ff */
[----:B------:R-:W-:Y:S02]  /*95b0*/  IADD3 R9, P3, R14, 0x1000, RZ ;  /* 0x000010000e097810 */ /* 0x000fe40007f7e0ff */
[----:B------:R-:W-:Y:S02]  /*95c0*/  LOP3.LUT R81, R20, 0xfffffff8, RZ, 0xc0, !PT ;  /* 0xfffffff814517812 */ /* 0x000fe400078ec0ff */
[C---:B------:R-:W-:Y:S02]  /*95d0*/  IADD3 R13, P4, R14.reuse, 0x2000, RZ ;  /* 0x000020000e0d7810 */ /* 0x040fe40007f9e0ff */
[C---:B------:R-:W-:Y:S02]  /*95e0*/  IADD3 R25, P5, R14.reuse, 0x3000, RZ ;  /* 0x000030000e197810 */ /* 0x040fe40007fbe0ff */
[----:B------:R-:W-:Y:S01]  /*95f0*/  IADD3 R29, P6, R14, 0x4000, RZ ;  /* 0x000040000e1d7810 */ /* 0x000fe20007fde0ff */
[----:B------:R-:W0:Y:S01]  /*9600*/  @P2 LDC R77, c[0x0][0xbec] ;  /* 0x0002fb00ff4d2b82 */ /* 0x000e220000000800 */
[----:B------:R-:W-:Y:S01]  /*9610*/  SHF.R.U64 R36, R36, 0x3, RZ ;  /* 0x0000000324247819 */ /* 0x000fe200000012ff */
[----:B------:R-:W-:Y:S01]  /*9620*/  UIMAD UR18, UR4, UR13, UR18 ;  /* 0x0000000d041272a4 */ /* 0x000fe2000f8e0212 */
[----:B------:R-:W-:Y:S01]  /*9630*/  LOP3.LUT R60, R61, 0x380, RZ, 0xc0, !PT ;  /* 0x000003803d3c7812 */ /* 0x000fe200078ec0ff */
[----:B------:R-:W-:Y:S01]  /*9640*/  VIADD R93, R2, 0x140 ;  /* 0x00000140025d7836 */ /* 0x000fe20000000000 */
[----:B------:R-:W-:Y:S01]  /*9650*/  LOP3.LUT R36, R36, R37, RZ, 0x3c, !PT ;  /* 0x0000002524247212 */ /* 0x000fe200078e3cff */
[----:B------:R-:W-:Y:S01]  /*9660*/  IMAD.X R37, RZ, RZ, R15, P1 ;  /* 0x000000ffff257224 */ /* 0x000fe200008e060f */
[----:B------:R-:W-:Y:S01]  /*9670*/  IADD3 R65, P1, R14, 0xd000, RZ ;  /* 0x0000d0000e417810 */ /* 0x000fe20007f3e0ff */
[----:B------:R-:W1:Y:S01]  /*9680*/  @P2 LDC R79, c[0x0][0xbf0] ;  /* 0x0002fc00ff4f2b82 */ /* 0x000e620000000800 */
[----:B------:R-:W-:Y:S01]  /*9690*/  SHF.R.U64 R60, R60, 0x3, RZ ;  /* 0x000000033c3c7819 */ /* 0x000fe200000012ff */
[----:B------:R-:W-:Y:S01]  /*96a0*/  VIADD R95, R2, 0x180 ;  /* 0x00000180025f7836 */ /* 0x000fe20000000000 */
[----:B------:R-:W-:Y:S01]  /*96b0*/  LOP3.LUT R8, R9, 0x380, RZ, 0xc0, !PT ;  /* 0x0000038009087812 */ /* 0x000fe200078ec0ff */
[----:B------:R-:W-:Y:S01]  /*96c0*/  IMAD.IADD R0, R0, 0x1, -R81 ;  /* 0x0000000100007824 */ /* 0x000fe200078e0a51 */
[----:B------:R-:W-:Y:S01]  /*96d0*/  LOP3.LUT R64, R65, 0x380, RZ, 0xc0, !PT ;  /* 0x0000038041407812 */ /* 0x000fe200078ec0ff */
[----:B------:R-:W5:Y:S01]  /*96e0*/  LD.E.128 R32, desc[UR50][R32.64] ;  /* 0x0000003220207980 */ /* 0x000f62000c101d00 */
[----:B------:R-:W-:Y:S01]  /*96f0*/  LOP3.LUT R60, R60, R61, RZ, 0x3c, !PT ;  /* 0x0000003d3c3c7212 */ /* 0x000fe200078e3cff */
[----:B------:R-:W-:Y:S01]  /*9700*/  IMAD.X R61, RZ, RZ, R15, P0 ;  /* 0x000000ffff3d7224 */ /* 0x000fe200000e060f */
[----:B------:R-:W-:Y:S01]  /*9710*/  ISETP.GE.AND P0, PT, R185, UR14, PT ;  /* 0x0000000eb9007c0c */ /* 0x000fe2000bf06270 */
[----:B------:R-:W5:Y:S01]  /*9720*/  LD.E.128 R40, desc[UR50][R40.64] ;  /* 0x0000003228287980 */ /* 0x000f62000c101d00 */
[----:B------:R-:W-:Y:S01]  /*9730*/  SHF.R.U64 R8, R8, 0x3, RZ ;  /* 0x0000000308087819 */ /* 0x000fe200000012ff */
[----:B------:R-:W-:Y:S01]  /*9740*/  ULDC.64 UR12, c[0x0][0xae8] ;  /* 0x0002ba00000c7ab9 */ /* 0x000fe20000000a00 */
[----:B------:R-:W-:Y:S01]  /*9750*/  SHF.R.U64 R64, R64, 0x3, RZ ;  /* 0x0000000340407819 */ /* 0x000fe200000012ff */
[----:B------:R-:W-:Y:S01]  /*9760*/  IMAD.U32 R81, RZ, RZ, UR43 ;  /* 0x0000002bff517e24 */ /* 0x000fe2000f8e00ff */
[----:B------:R-:W-:Y:S01]  /*9770*/  SEL R76, RZ, 0xffffffff, P0 ;  /* 0xffffffffff4c7807 */ /* 0x000fe20000000000 */
[----:B------:R-:W-:Y:S01]  /*9780*/  IMAD R0, R0, 0x20, R3 ;  /* 0x0000002000007824 */ /* 0x000fe200078e0203 */
[----:B------:R-:W-:Y:S01]  /*9790*/  LOP3.LUT R8, R8, R9, RZ, 0x3c, !PT ;  /* 0x0000000908087212 */ /* 0x000fe200078e3cff */
[--C-:B------:R-:W-:Y:S01]  /*97a0*/  IMAD.X R9, RZ, RZ, R15.reuse, P3 ;  /* 0x000000ffff097224 */ /* 0x100fe200018e060f */
[----:B------:R-:W-:Y:S01]  /*97b0*/  ISETP.GE.AND P0, PT, R184, UR14, PT ;  /* 0x0000000eb8007c0c */ /* 0x000fe2000bf06270 */
[----:B------:R-:W5:Y:S01]  /*97c0*/  LD.E.128 R68, desc[UR50][R68.64] ;  /* 0x0000003244447980 */ /* 0x000f62000c101d00 */
[----:B------:R-:W-:Y:S01]  /*97d0*/  LOP3.LUT R64, R64, R65, RZ, 0x3c, !PT ;  /* 0x0000004140407212 */ /* 0x000fe200078e3cff */
[----:B------:R-:W-:Y:S01]  /*97e0*/  IMAD.X R65, RZ, RZ, R15, P1 ;  /* 0x000000ffff417224 */ /* 0x000fe200008e060f */
[----:B------:R-:W-:Y:S01]  /*97f0*/  IADD3 R45, P3, R14, 0x8000, RZ ;  /* 0x000080000e2d7810 */ /* 0x000fe20007f7e0ff */
[----:B------:R-:W-:Y:S01]  /*9800*/  IMAD.SHL.U32 R76, R76, 0x2, RZ ;  /* 0x000000024c4c7824 */ /* 0x000fe200078e00ff */
[----:B------:R-:W-:-:S02]  /*9810*/  ISETP.GE.AND P1, PT, R2, UR14, PT ;  /* 0x0000000e02007c0c */ /* 0x000fc4000bf26270 */
[----:B------:R-:W-:Y:S02]  /*9820*/  LOP3.LUT R12, R13, 0x380, RZ, 0xc0, !PT ;  /* 0x000003800d0c7812 */ /* 0x000fe400078ec0ff */
[----:B------:R-:W-:Y:S02]  /*9830*/  LOP3.LUT R24, R25, 0x380, RZ, 0xc0, !PT ;  /* 0x0000038019187812 */ /* 0x000fe400078ec0ff */
[----:B------:R-:W-:Y:S01]  /*9840*/  LOP3.LUT R28, R29, 0x380, RZ, 0xc0, !PT ;  /* 0x000003801d1c7812 */ /* 0x000fe200078ec0ff */
[----:B------:R-:W-:Y:S01]  /*9850*/  UIADD3 UR11, UR11, UR18, URZ ;  /* 0x000000120b0b7290 */ /* 0x000fe2000fffe03f */
[----:B------:R-:W-:Y:S01]  /*9860*/  SEL R20, RZ, 0xffffffff, P0 ;  /* 0xffffffffff147807 */ /* 0x000fe20000000000 */
[----:B------:R-:W-:Y:S01]  /*9870*/  IMAD R80, R81, 0x40, R0 ;  /* 0x0000004051507824 */ /* 0x000fe200078e0200 */
[----:B------:R-:W-:Y:S01]  /*9880*/  ISETP.GE.AND P0, PT, R87, UR14, PT ;  /* 0x0000000e57007c0c */ /* 0x000fe2000bf06270 */
[----:B------:R-:W-:Y:S01]  /*9890*/  USHF.R.S32.HI UR4, URZ, 0x1f, UR9 ;  /* 0x0000001f3f047899 */ /* 0x000fe20008011409 */
[----:B------:R-:W-:Y:S01]  /*98a0*/  LOP3.LUT R44, R45, 0x380, RZ, 0xc0, !PT ;  /* 0x000003802d2c7812 */ /* 0x000fe200078ec0ff */
[----:B------:R-:W5:Y:S01]  /*98b0*/  LD.E.128 R8, desc[UR50][R8.64] ;  /* 0x0000003208087980 */ /* 0x000f62000c101d00 */
[----:B------:R-:W-:Y:S01]  /*98c0*/  SEL R21, RZ, 0x1, P1 ;  /* 0x00000001ff157807 */ /* 0x000fe20000800000 */
[----:B------:R-:W-:Y:S01]  /*98d0*/  IMAD.SHL.U32 R20, R20, 0x4, RZ ;  /* 0x0000000414147824 */ /* 0x000fe200078e00ff */
[----:B------:R-:W-:Y:S01]  /*98e0*/  SHF.R.U64 R12, R12, 0x3, RZ ;  /* 0x000000030c0c7819 */ /* 0x000fe200000012ff */
[----:B------:R-:W5:Y:S01]  /*98f0*/  LD.E.128 R36, desc[UR50][R36.64] ;  /* 0x0000003224247980 */ /* 0x000f62000c101d00 */
[----:B------:R-:W-:-:S02]  /*9900*/  SHF.R.U64 R24, R24, 0x3, RZ ;  /* 0x0000000318187819 */ /* 0x000fc400000012ff */
[----:B------:R-:W-:Y:S01]  /*9910*/  SHF.R.U64 R28, R28, 0x3, RZ ;  /* 0x000000031c1c7819 */ /* 0x000fe200000012ff */
[----:B------:R-:W5:Y:S01]  /*9920*/  LD.E.128 R60, desc[UR50][R60.64] ;  /* 0x000000323c3c7980 */ /* 0x000f62000c101d00 */
[----:B------:R-:W-:Y:S02]  /*9930*/  SEL R0, RZ, 0xffffffff, P0 ;  /* 0xffffffffff007807 */ /* 0x000fe40000000000 */
[----:B------:R-:W-:Y:S01]  /*9940*/  SHF.R.U64 R44, R44, 0x3, RZ ;  /* 0x000000032c2c7819 */ /* 0x000fe200000012ff */
[----:B------:R-:W-:Y:S01]  /*9950*/  UIMAD.WIDE.U32 UR10, UR42, UR12, UR10 ;  /* 0x0000000c2a0a72a5 */ /* 0x000fe2000f8e000a */
[----:B------:R-:W-:Y:S01]  /*9960*/  LOP3.LUT R21, R76, 0x2, R21, 0xe2, !PT ;  /* 0x000000024c157812 */ /* 0x000fe200078ee215 */
[----:B------:R-:W5:Y:S01]  /*9970*/  LD.E.128 R64, desc[UR50][R64.64] ;  /* 0x0000003240407980 */ /* 0x000f62000c101d00 */
[----:B------:R-:W-:Y:S01]  /*9980*/  ISETP.GE.AND P0, PT, R89, UR14, PT ;  /* 0x0000000e59007c0c */ /* 0x000fe2000bf06270 */
[----:B------:R-:W-:Y:S01]  /*9990*/  IMAD.SHL.U32 R76, R0, 0x8, RZ ;  /* 0x00000008004c7824 */ /* 0x000fe200078e00ff */
[----:B------:R-:W-:Y:S01]  /*99a0*/  LOP3.LUT R12, R12, R13, RZ, 0x3c, !PT ;  /* 0x0000000d0c0c7212 */ /* 0x000fe200078e3cff */
[--C-:B------:R-:W-:Y:S01]  /*99b0*/  IMAD.X R13, RZ, RZ, R15.reuse, P4 ;  /* 0x000000ffff0d7224 */ /* 0x100fe200020e060f */
[----:B------:R-:W-:Y:S01]  /*99c0*/  LOP3.LUT R24, R24, R25, RZ, 0x3c, !PT ;  /* 0x0000001918187212 */ /* 0x000fe200078e3cff */
[--C-:B------:R-:W-:Y:S01]  /*99d0*/  IMAD.X R25, RZ, RZ, R15.reuse, P5 ;  /* 0x000000ffff197224 */ /* 0x100fe200028e060f */
[----:B------:R-:W-:Y:S01]  /*99e0*/  LOP3.LUT R28, R28, R29, RZ, 0x3c, !PT ;  /* 0x0000001d1c1c7212 */ /* 0x000fe200078e3cff */
[--C-:B------:R-:W-:Y:S01]  /*99f0*/  IMAD.X R29, RZ, RZ, R15.reuse, P6 ;  /* 0x000000ffff1d7224 */ /* 0x100fe200030e060f */
[----:B------:R-:W-:Y:S01]  /*9a00*/  LOP3.LUT R44, R44, R45, RZ, 0x3c, !PT ;  /* 0x0000002d2c2c7212 */ /* 0x000fe200078e3cff */
[----:B------:R-:W-:Y:S01]  /*9a10*/  IMAD.X R45, RZ, RZ, R15, P3 ;  /* 0x000000ffff2d7224 */ /* 0x000fe200018e060f */
[----:B------:R-:W-:Y:S01]  /*9a20*/  IADD3 R49, P4, R14, 0x9000, RZ ;  /* 0x000090000e317810 */ /* 0x000fe20007f9e0ff */
[----:B0-----:R-:W-:Y:S01]  /*9a30*/  @P2 IMAD.HI.U32 R0, R80, R77, RZ ;  /* 0x0000004d50002227 */ /* 0x001fe200078e00ff */
[C---:B------:R-:W-:Y:S01]  /*9a40*/  IADD3 R53, P5, R14.reuse, 0xa000, RZ ;  /* 0x0000a0000e357810 */ /* 0x040fe20007fbe0ff */
[----:B------:R-:W-:Y:S01]  /*9a50*/  UIMAD UR11, UR42, UR13, UR11 ;  /* 0x0000000d2a0b72a4 */ /* 0x000fe2000f8e020b */
[----:B------:R-:W-:Y:S01]  /*9a60*/  IADD3 R57, P6, R14, 0xb000, RZ ;  /* 0x0000b0000e397810 */ /* 0x000fe20007fde0ff */
[----:B------:R-:W5:Y:S01]  /*9a70*/  LD.E.128 R24, desc[UR50][R24.64] ;  /* 0x0000003218187980 */ /* 0x000f62000c101d00 */
[----:B------:R-:W-:Y:S01]  /*9a80*/  LOP3.LUT R21, R20, 0x4, R21, 0xe2, !PT ;  /* 0x0000000414157812 */ /* 0x000fe200078ee215 */
[----:B------:R-:W-:Y:S01]  /*9a90*/  ULDC.64 UR12, c[0x0][0xaf0] ;  /* 0x0002bc00000c7ab9 */ /* 0x000fe20000000a00 */
[----:B------:R-:W-:Y:S01]  /*9aa0*/  IADD3 R7, P3, R14, 0xf000, RZ ;  /* 0x0000f0000e077810 */ /* 0x000fe20007f7e0ff */
[----:B------:R-:W5:Y:S01]  /*9ab0*/  LD.E.128 R28, desc[UR50][R28.64] ;  /* 0x000000321c1c7980 */ /* 0x000f62000c101d00 */
[----:B------:R-:W-:Y:S01]  /*9ac0*/  SEL R20, RZ, 0xffffffff, P0 ;  /* 0xffffffffff147807 */ /* 0x000fe20000000000 */
[----:B------:R-:W-:Y:S01]  /*9ad0*/  UIMAD UR4, UR4, UR12, URZ ;  /* 0x0000000c040472a4 */ /* 0x000fe2000f8e023f */
[----:B------:R-:W-:Y:S01]  /*9ae0*/  LOP3.LUT R48, R49, 0x380, RZ, 0xc0, !PT ;  /* 0x0000038031307812 */ /* 0x000fe200078ec0ff */
[----:B------:R-:W-:Y:S01]  /*9af0*/  IMAD.MOV.U32 R77, RZ, RZ, R80 ;  /* 0x000000ffff4d7224 */ /* 0x000fe200078e0050 */
[----:B------:R-:W-:Y:S01]  /*9b00*/  LOP3.LUT R52, R53, 0x380, RZ, 0xc0, !PT ;  /* 0x0000038035347812 */ /* 0x000fe200078ec0ff */
[----:B------:R-:W5:Y:S01]  /*9b10*/  LD.E.128 R44, desc[UR50][R44.64] ;  /* 0x000000322c2c7980 */ /* 0x000f62000c101d00 */
[----:B------:R-:W-:-:S02]  /*9b20*/  LOP3.LUT R56, R57, 0x380, RZ, 0xc0, !PT ;  /* 0x0000038039387812 */ /* 0x000fc400078ec0ff */
[----:B------:R-:W-:Y:S01]  /*9b30*/  LOP3.LUT R5, R14, 0x380, RZ, 0xc0, !PT ;  /* 0x000003800e057812 */ /* 0x000fe200078ec0ff */
[----:B------:R-:W-:Y:S01]  /*9b40*/  UIMAD.WIDE.U32 UR10, UR9, UR12, UR10 ;  /* 0x0000000c090a72a5 */ /* 0x000fe2000f8e000a */
[----:B------:R-:W-:Y:S01]  /*9b50*/  LOP3.LUT R6, R7, 0x380, RZ, 0xc0, !PT ;  /* 0x0000038007067812 */ /* 0x000fe200078ec0ff */
[----:B------:R-:W-:Y:S01]  /*9b60*/  IMAD.X R73, RZ, RZ, R15, P3 ;  /* 0x000000ffff497224 */ /* 0x000fe200018e060f */
[----:B-1----:R-:W-:Y:S01]  /*9b70*/  @P2 SHF.R.U32.HI R77, RZ, R79, R0 ;  /* 0x0000004fff4d2219 */ /* 0x002fe20000011600 */
[----:B------:R-:W-:Y:S01]  /*9b80*/  IMAD.SHL.U32 R79, R20, 0x10, RZ ;  /* 0x00000010144f7824 */ /* 0x000fe200078e00ff */
[----:B------:R-:W-:Y:S01]  /*9b90*/  LOP3.LUT R76, R76, 0x8, R21, 0xe2, !PT ;  /* 0x000000084c4c7812 */ /* 0x000fe200078ee215 */
[----:B------:R-:W-:Y:S01]  /*9ba0*/  UIMAD UR4, UR9, UR13, UR4 ;  /* 0x0000000d090472a4 */ /* 0x000fe2000f8e0204 */
[----:B------:R-:W-:Y:S02]  /*9bb0*/  SHF.R.U64 R48, R48, 0x3, RZ ;  /* 0x0000000330307819 */ /* 0x000fe400000012ff */
[----:B------:R-:W-:-:S02]  /*9bc0*/  SHF.R.U64 R52, R52, 0x3, RZ ;  /* 0x0000000334347819 */ /* 0x000fc400000012ff */
[----:B------:R-:W-:Y:S02]  /*9bd0*/  SHF.R.U64 R56, R56, 0x3, RZ ;  /* 0x0000000338387819 */ /* 0x000fe400000012ff */
[----:B------:R-:W-:Y:S02]  /*9be0*/  SHF.R.U64 R5, R5, 0x3, RZ ;  /* 0x0000000305057819 */ /* 0x000fe400000012ff */
[----:B------:R-:W-:Y:S01]  /*9bf0*/  SHF.R.U64 R6, R6, 0x3, RZ ;  /* 0x0000000306067819 */ /* 0x000fe200000012ff */
[----:B------:R-:W-:Y:S01]  /*9c00*/  UIADD3 UR4, UR11, UR4, URZ ;  /* 0x000000040b047290 */ /* 0x000fe2000fffe03f */
[----:B------:R-:W-:Y:S01]  /*9c10*/  LOP3.LUT R76, R79, 0x10, R76, 0xe2, !PT ;  /* 0x000000104f4c7812 */ /* 0x000fe200078ee24c */
[----:B------:R-:W-:Y:S01]  /*9c20*/  IMAD.MOV R79, RZ, RZ, -R77 ;  /* 0x000000ffff4f7224 */ /* 0x000fe200078e0a4d */
[----:B------:R-:W-:Y:S02]  /*9c30*/  ISETP.GE.AND P0, PT, R93, UR14, PT ;  /* 0x0000000e5d007c0c */ /* 0x000fe4000bf06270 */
[----:B------:R-:W-:Y:S01]  /*9c40*/  LOP3.LUT R48, R48, R49, RZ, 0x3c, !PT ;  /* 0x0000003130307212 */ /* 0x000fe200078e3cff */
[--C-:B------:R-:W-:Y:S01]  /*9c50*/  IMAD.X R49, RZ, RZ, R15.reuse, P4 ;  /* 0x000000ffff317224 */ /* 0x100fe200020e060f */
[----:B------:R-:W-:Y:S01]  /*9c60*/  LOP3.LUT R52, R52, R53, RZ, 0x3c, !PT ;  /* 0x0000003534347212 */ /* 0x000fe200078e3cff */
[--C-:B------:R-:W-:Y:S01]  /*9c70*/  IMAD.X R53, RZ, RZ, R15.reuse, P5 ;  /* 0x000000ffff357224 */ /* 0x100fe200028e060f */
[----:B------:R-:W-:Y:S01]  /*9c80*/  LOP3.LUT R56, R56, R57, RZ, 0x3c, !PT ;  /* 0x0000003938387212 */ /* 0x000fe200078e3cff */
[--C-:B------:R-:W-:Y:S01]  /*9c90*/  IMAD.X R57, RZ, RZ, R15.reuse, P6 ;  /* 0x000000ffff397224 */ /* 0x100fe200030e060f */
[----:B------:R-:W-:Y:S01]  /*9ca0*/  LOP3.LUT R4, R5, R14, RZ, 0x3c, !PT ;  /* 0x0000000e05047212 */ /* 0x000fe200078e3cff */
[----:B------:R-:W-:Y:S01]  /*9cb0*/  IMAD.MOV.U32 R5, RZ, RZ, R15 ;  /* 0x000000ffff057224 */ /* 0x000fe200078e000f */
[----:B------:R-:W-:-:S02]  /*9cc0*/  LOP3.LUT R72, R6, R7, RZ, 0x3c, !PT ;  /* 0x0000000706487212 */ /* 0x000fc400078e3cff */
[----:B------:R-:W-:Y:S01]  /*9cd0*/  SHF.R.S32.HI R78, RZ, 0x1f, R77 ;  /* 0x0000001fff4e7819 */ /* 0x000fe2000001144d */
[----:B------:R-:W-:Y:S01]  /*9ce0*/  IMAD.U32 R20, RZ, RZ, UR10 ;  /* 0x0000000aff147e24 */ /* 0x000fe2000f8e00ff */
[----:B------:R-:W-:Y:S01]  /*9cf0*/  SEL R0, RZ, 0xffffffff, P0 ;  /* 0xffffffffff007807 */ /* 0x000fe20000000000 */
[----:B------:R-:W-:Y:S01]  /*9d00*/  IMAD.U32 R21, RZ, RZ, UR11 ;  /* 0x0000000bff157e24 */ /* 0x000fe2000f8e00ff */
[----:B------:R-:W-:Y:S01]  /*9d10*/  ULDC.64 UR10, c[0x0][0xae0] ;  /* 0x0002b800000a7ab9 */ /* 0x000fe20000000a00 */
[----:B------:R-:W-:Y:S01]  /*9d20*/  IMAD R79, R82, R79, R80 ;  /* 0x0000004f524f7224 */ /* 0x000fe200078e0250 */
[----:B------:R-:W5:Y:S01]  /*9d30*/  LD.E.128 R4, desc[UR50][R4.64] ;  /* 0x0000003204047980 */ /* 0x000f62000c101d00 */
[----:B------:R-:W-:Y:S02]  /*9d40*/  IMAD.U32 R21, RZ, RZ, UR4 ;  /* 0x00000004ff157e24 */ /* 0x000fe4000f8e00ff */
[----:B------:R-:W-:Y:S01]  /*9d50*/  IMAD R78, R78, UR10, RZ ;  /* 0x0000000a4e4e7c24 */ /* 0x000fe2000f8e02ff */
[----:B------:R-:W5:Y:S01]  /*9d60*/  LD.E.128 R12, desc[UR50][R12.64] ;  /* 0x000000320c0c7980 */ /* 0x000f62000c101d00 */
[----:B------:R-:W-:Y:S01]  /*9d70*/  IMAD.SHL.U32 R83, R0, 0x20, RZ ;  /* 0x0000002000537824 */ /* 0x000fe200078e00ff */
[----:B------:R-:W-:-:S02]  /*9d80*/  ISETP.GE.AND P0, PT, R95, UR14, PT ;  /* 0x0000000e5f007c0c */ /* 0x000fc4000bf06270 */
[----:B------:R-:W5:Y:S01]  /*9d90*/  LD.E.128 R48, desc[UR50][R48.64] ;  /* 0x0000003230307980 */ /* 0x000f62000c101d00 */
[----:B------:R-:W-:-:S03]  /*9da0*/  SHF.R.S32.HI R0, RZ, 0x1f, R79 ;  /* 0x0000001fff007819 */ /* 0x000fc6000001144f */
[----:B------:R-:W5:Y:S01]  /*9db0*/  LD.E.128 R52, desc[UR50][R52.64] ;  /* 0x0000003234347980 */ /* 0x000f62000c101d00 */
[----:B------:R-:W-:-:S03]  /*9dc0*/  IMAD.WIDE.U32 R20, R77, UR10, R20 ;  /* 0x0000000a4d147c25 */ /* 0x000fc6000f8e0014 */
[----:B------:R-:W5:Y:S01]  /*9dd0*/  LD.E.128 R56, desc[UR50][R56.64] ;  /* 0x0000003238387980 */ /* 0x000f62000c101d00 */
[----:B------:R-:W-:Y:S01]  /*9de0*/  IMAD R81, R77, UR11, R78 ;  /* 0x0000000b4d517c24 */ /* 0x000fe2000f8e024e */
[----:B------:R-:W-:Y:S02]  /*9df0*/  ULDC.64 UR10, c[0x0][0xad8] ;  /* 0x0002b600000a7ab9 */ /* 0x000fe40000000a00 */
[----:B------:R-:W5:Y:S01]  /*9e00*/  LD.E.128 R72, desc[UR50][R72.64] ;  /* 0x0000003248487980 */ /* 0x000f62000c101d00 */
[----:B------:R-:W-:Y:S01]  /*9e10*/  VIADD R97, R2, 0x1c0 ;  /* 0x000001c002617836 */ /* 0x000fe20000000000 */
[----:B------:R-:W-:Y:S01]  /*9e20*/  @!PT LDS RZ, [RZ] ;  /* 0x00000000fffff984 */ /* 0x000fe20000000800 */
[----:B------:R-:W-:Y:S01]  /*9e30*/  @!PT LDS RZ, [RZ] ;  /* 0x00000000fffff984 */ /* 0x000fe20000000800 */
[----:B------:R-:W-:Y:S01]  /*9e40*/  @!PT LDS RZ, [RZ] ;  /* 0x00000000fffff984 */ /* 0x000fe20000000800 */
[----:B------:R-:W-:Y:S01]  /*9e50*/  @!PT LDS RZ, [RZ] ;  /* 0x00000000fffff984 */ /* 0x000fe20000000800 */
[----:B------:R0:W-:Y:S06]  /*9e60*/  MEMBAR.ALL.CTA ;  /* 0x0000000000007992 */ /* 0x0001ec0000008000 */
[----:B0-----:R-:W0:Y:S01]  /*9e70*/  FENCE.VIEW.ASYNC.S ;  /* 0x00000000000073c6 */ /* 0x001e220000000000 */
[----:B------:R-:W-:Y:S01]  /*9e80*/  IMAD.U32 R90, RZ, RZ, UR43 ;  /* 0x0000002bff5a7e24 */ /* 0x000fe2000f8e00ff */
[----:B------:R-:W-:Y:S01]  /*9e90*/  LOP3.LUT R76, R83, 0x20, R76, 0xe2, !PT ;  /* 0x00000020534c7812 */ /* 0x000fe200078ee24c */
[----:B------:R-:W-:Y:S01]  /*9ea0*/  IMAD.IADD R21, R21, 0x1, R81 ;  /* 0x0000000115157824 */ /* 0x000fe200078e0251 */
[----:B------:R-:W-:Y:S01]  /*9eb0*/  SEL R77, RZ, 0x40, P0 ;  /* 0x00000040ff4d7807 */ /* 0x000fe20000000000 */
[----:B------:R-:W-:Y:S01]  /*9ec0*/  IMAD R78, R0, UR10, RZ ;  /* 0x0000000a004e7c24 */ /* 0x000fe2000f8e02ff */
[----:B------:R-:W-:Y:S01]  /*9ed0*/  ISETP.GE.AND P0, PT, R97, UR14, PT ;  /* 0x0000000e61007c0c */ /* 0x000fe2000bf06270 */
[----:B------:R-:W-:-:S02]  /*9ee0*/  IMAD R90, R90, 0x40, R3 ;  /* 0x000000405a5a7824 */ /* 0x000fc400078e0203 */
[----:B------:R-:W-:Y:S01]  /*9ef0*/  IMAD R91, R82, UR8, RZ ;  /* 0x00000008525b7c24 */ /* 0x000fe2000f8e02ff */
[----:B------:R-:W-:Y:S01]  /*9f00*/  LOP3.LUT R0, R76, R77, RZ, 0xfc, !PT ;  /* 0x0000004d4c007212 */ /* 0x000fe200078efcff */
[C---:B------:R-:W-:Y:S01]  /*9f10*/  IMAD R77, R79.reuse, UR11, R78 ;  /* 0x0000000b4f4d7c24 */ /* 0x040fe2000f8e024e */
[----:B------:R-:W-:Y:S01]  /*9f20*/  UIADD3 UR4, UR39, 0x28c20, URZ ;  /* 0x00028c2027047890 */ /* 0x000fe2000fffe03f */
[----:B------:R-:W-:Y:S01]  /*9f30*/  IMAD.WIDE.U32 R20, R79, UR10, R20 ;  /* 0x0000000a4f147c25 */ /* 0x000fe2000f8e0014 */
[----:B------:R-:W-:Y:S01]  /*9f40*/  SEL R3, RZ, 0x80, P0 ;  /* 0x00000080ff037807 */ /* 0x000fe20000000000 */
[----:B------:R-:W-:Y:S01]  /*9f50*/  ULDC.64 UR10, c[0x0][0xa80] ;  /* 0x0002a000000a7ab9 */ /* 0x000fe20000000a00 */
[----:B------:R-:W-:Y:S01]  /*9f60*/  ISETP.GE.AND P0, PT, R90, R91, PT ;  /* 0x0000005b5a00720c */ /* 0x000fe20003f06270 */
[----:B------:R-:W-:Y:S01]  /*9f70*/  IMAD.IADD R21, R21, 0x1, R77 ;  /* 0x0000000115157824 */ /* 0x000fe200078e024d */
[----:B------:R-:W-:Y:S01]  /*9f80*/  UPRMT UR4, URZ, 0x654, UR4 ;  /* 0x000006543f047896 */ /* 0x000fe20008000004 */
[----:B------:R-:W-:-:S04]  /*9f90*/  LEA R86, P1, R20, UR10, 0x1 ;  /* 0x0000000a14567c11 */ /* 0x000fc8000f8208ff */
[----:B------:R-:W-:Y:S01]  /*9fa0*/  LEA.HI.X R88, R20, UR11, R21, 0x1, P1 ;  /* 0x0000000b14587c11 */ /* 0x000fe200088f0c15 */
[----:B------:R-:W-:Y:S01]  /*9fb0*/  BSSY B1, `(.L_x_392) ;  /* 0x000002c000017945 */ /* 0x000fe20003800000 */
[----:B0-----:R0:W1:Y:S02]  /*9fc0*/  SHFL.IDX PT, R20, R86, RZ, 0x181f ;  /* 0x00181fff56147589 */ /* 0x00106400000e0000 */
[----:B------:R-:W-:Y:S02]  /*9fd0*/  SYNCS.ARRIVE.TRANS64.RED.A1T0 RZ, [UR4], RZ ;  /* 0x000000ffffff79a7 */ /* 0x000fe40008100404 */
[----:B------:R0:W2:Y:S01]  /*9fe0*/  SHFL.IDX PT, R21, R88, RZ, 0x181f ;  /* 0x00181fff58157589 */ /* 0x0000a200000e0000 */
[----:B------:R-:W-:Y:S02]  /*9ff0*/  LOP3.LUT R3, R0, R3, RZ, 0xfc, !PT ;  /* 0x0000000300037212 */ /* 0x000fe400078efcff */
[----:B------:R-:W-:Y:S01]  /*a000*/  SHF.R.S32.HI R152, RZ, 0x1f, R185 ;  /* 0x0000001fff987819 */ /* 0x000fe200000114b9 */
[----:B------:R-:W-:Y:S06]  /*a010*/  @P0 BRA `(.L_x_393) ;  /* 0x0000000000940947 */ /* 0x000fec0003800000 */
[----:B------:R-:W-:Y:S02]  /*a020*/  ISETP.GE.AND P1, PT, R185, UR14, PT ;  /* 0x0000000eb9007c0c */ /* 0x000fe4000bf26270 */
[----:B------:R-:W-:Y:S02]  /*a030*/  ISETP.GE.AND P0, PT, R2, UR14, PT ;  /* 0x0000000e02007c0c */ /* 0x000fe4000bf06270 */
[----:B------:R-:W-:Y:S02]  /*a040*/  ISETP.GE.AND P4, PT, R184, UR14, PT ;  /* 0x0000000eb8007c0c */ /* 0x000fe4000bf86270 */
[----:B------:R-:W-:Y:S02]  /*a050*/  ISETP.GE.AND P3, PT, R87, UR14, PT ;  /* 0x0000000e57007c0c */ /* 0x000fe4000bf66270 */
[----:B------:R-:W-:Y:S02]  /*a060*/  SHF.R.S32.HI R81, RZ, 0x1f, R184 ;  /* 0x0000001fff517819 */ /* 0x000fe400000114b8 */
[----:B------:R-:W-:-:S02]  /*a070*/  SHF.R.S32.HI R83, RZ, 0x1f, R87 ;  /* 0x0000001fff537819 */ /* 0x000fc40000011457 */
[----:B------:R-:W-:Y:S02]  /*a080*/  SHF.R.S32.HI R85, RZ, 0x1f, R89 ;  /* 0x0000001fff557819 */ /* 0x000fe40000011459 */
[CC--:B-1----:R-:W-:Y:S01]  /*a090*/  @!P1 LEA R76, P2, R185.reuse, R20.reuse, 0x1 ;  /* 0x00000014b94c9211 */ /* 0x0c2fe200078408ff */
[----:B--2---:R-:W-:Y:S02]  /*a0a0*/  @!P0 IMAD.WIDE R78, R2, 0x2, R20 ;  /* 0x00000002024e8825 */ /* 0x004fe400078e0214 */
[----:B------:R-:W-:Y:S02]  /*a0b0*/  @!P4 LEA R80, P5, R184, R20, 0x1 ;  /* 0x00000014b850c211 */ /* 0x000fe400078a08ff */
[----:B------:R-:W-:Y:S01]  /*a0c0*/  @!P1 LEA.HI.X R77, R185, R21, R152, 0x1, P2 ;  /* 0x00000015b94d9211 */ /* 0x000fe200010f0c98 */
[----:B-----5:R1:W-:Y:S01]  /*a0d0*/  @!P0 ST.E.128 desc[UR50][R78.64], R4 ;  /* 0x000000044e008985 */ /* 0x0203e2000c101d32 */
[----:B------:R-:W-:Y:S02]  /*a0e0*/  ISETP.GE.AND P2, PT, R89, UR14, PT ;  /* 0x0000000e59007c0c */ /* 0x000fe4000bf46270 */
[----:B------:R-:W-:Y:S01]  /*a0f0*/  LOP3.LUT P0, RZ, R0, 0x40, RZ, 0xc0, !PT ;  /* 0x0000004000ff7812 */ /* 0x000fe2000780c0ff */
[----:B------:R2:W-:Y:S01]  /*a100*/  @!P1 ST.E.128 desc[UR50][R76.64], R12 ;  /* 0x0000000c4c009985 */ /* 0x0005e2000c101d32 */
[----:B------:R-:W-:-:S02]  /*a110*/  ISETP.GE.AND P1, PT, R93, UR14, PT ;  /* 0x0000000e5d007c0c */ /* 0x000fc4000bf26270 */
[CC--:B------:R-:W-:Y:S02]  /*a120*/  @!P3 LEA R82, P6, R87.reuse, R20.reuse, 0x1 ;  /* 0x000000145752b211 */ /* 0x0c0fe400078c08ff */
[-C--:B------:R-:W-:Y:S02]  /*a130*/  @!P4 LEA.HI.X R81, R184, R21.reuse, R81, 0x1, P5 ;  /* 0x00000015b851c211 */ /* 0x080fe400028f0c51 */
[-C--:B------:R-:W-:Y:S02]  /*a140*/  @!P3 LEA.HI.X R83, R87, R21.reuse, R83, 0x1, P6 ;  /* 0x000000155753b211 */ /* 0x080fe400030f0c53 */
[----:B------:R-:W-:Y:S01]  /*a150*/  LOP3.LUT P6, RZ, R3, 0x80, RZ, 0xc0, !PT ;  /* 0x0000008003ff7812 */ /* 0x000fe200078cc0ff */
[----:B------:R3:W-:Y:S01]  /*a160*/  @!P4 ST.E.128 desc[UR50][R80.64], R28 ;  /* 0x0000001c5000c985 */ /* 0x0007e2000c101d32 */
[C---:B------:R-:W-:Y:S02]  /*a170*/  @!P2 LEA R84, P5, R89.reuse, R20, 0x1 ;  /* 0x000000145954a211 */ /* 0x040fe400078a08ff */
[----:B-1----:R-:W-:Y:S01]  /*a180*/  SHF.R.S32.HI R5, RZ, 0x1f, R93 ;  /* 0x0000001fff057819 */ /* 0x002fe2000001145d */
[----:B------:R3:W-:Y:S01]  /*a190*/  @!P3 ST.E.128 desc[UR50][R82.64], R36 ;  /* 0x000000245200b985 */ /* 0x0007e2000c101d32 */
[----:B------:R-:W-:-:S02]  /*a1a0*/  @!P2 LEA.HI.X R85, R89, R21, R85, 0x1, P5 ;  /* 0x000000155955a211 */ /* 0x000fc400028f0c55 */
[CC--:B------:R-:W-:Y:S02]  /*a1b0*/  @!P1 LEA R4, P5, R93.reuse, R20.reuse, 0x1 ;  /* 0x000000145d049211 */ /* 0x0c0fe400078a08ff */
[----:B------:R-:W-:Y:S01]  /*a1c0*/  SHF.R.S32.HI R7, RZ, 0x1f, R95 ;  /* 0x0000001fff077819 */ /* 0x000fe2000001145f */
[----:B------:R3:W-:Y:S01]  /*a1d0*/  @!P2 ST.E.128 desc[UR50][R84.64], R44 ;  /* 0x0000002c5400a985 */ /* 0x0007e2000c101d32 */
[-C--:B------:R-:W-:Y:S02]  /*a1e0*/  @!P1 LEA.HI.X R5, R93, R21.reuse, R5, 0x1, P5 ;  /* 0x000000155d059211 */ /* 0x080fe400028f0c05 */
[C---:B------:R-:W-:Y:S02]  /*a1f0*/  @P0 LEA R6, P5, R95.reuse, R20, 0x1 ;  /* 0x000000145f060211 */ /* 0x040fe400078a08ff */
[----:B--2---:R-:W-:Y:S01]  /*a200*/  SHF.R.S32.HI R13, RZ, 0x1f, R97 ;  /* 0x0000001fff0d7819 */ /* 0x004fe20000011461 */
[----:B------:R3:W-:Y:S01]  /*a210*/  @!P1 ST.E.128 desc[UR50][R4.64], R52 ;  /* 0x0000003404009985 */ /* 0x0007e2000c101d32 */
[----:B------:R-:W-:-:S02]  /*a220*/  @P0 LEA.HI.X R7, R95, R21, R7, 0x1, P5 ;  /* 0x000000155f070211 */ /* 0x000fc400028f0c07 */
[----:B------:R-:W-:-:S03]  /*a230*/  @P6 LEA R12, P5, R97, R20, 0x1 ;  /* 0x00000014610c6211 */ /* 0x000fc600078a08ff */
[----:B------:R3:W-:Y:S01]  /*a240*/  @P0 ST.E.128 desc[UR50][R6.64], R60 ;  /* 0x0000003c06000985 */ /* 0x0007e2000c101d32 */
[----:B------:R-:W-:-:S05]  /*a250*/  @P6 LEA.HI.X R13, R97, R21, R13, 0x1, P5 ;  /* 0x00000015610d6211 */ /* 0x000fca00028f0c0d */
[----:B------:R3:W-:Y:S04]  /*a260*/  @P6 ST.E.128 desc[UR50][R12.64], R68 ;  /* 0x000000440c006985 */ /* 0x0007e8000c101d32 */
.L_x_393:
[----:B------:R-:W-:Y:S05]  /*a270*/  BSYNC B1 ;  /* 0x0000000000017941 */ /* 0x000fea0003800000 */
.L_x_392:
[----:B---3-5:R-:W-:Y:S01]  /*a280*/  VIADD R6, R90, 0x20 ;  /* 0x000000205a067836 */ /* 0x028fe20000000000 */
[----:B------:R3:W4:Y:S04]  /*a290*/  SHFL.IDX PT, R5, R88, 0x1, 0x181f ;  /* 0x00381f0058057f89 */ /* 0x00072800000e0000 */
[----:B------:R-:W-:Y:S01]  /*a2a0*/  ISETP.GE.AND P0, PT, R6, R91, PT ;  /* 0x0000005b0600720c */ /* 0x000fe20003f06270 */
[----:B------:R3:W0:-:S12]  /*a2b0*/  SHFL.IDX PT, R4, R86, 0x1, 0x181f ;  /* 0x00381f0056047f89 */ /* 0x00061800000e0000 */
[----:B---3--:R-:W-:Y:S05]  /*a2c0*/  @P0 BRA `(.L_x_394) ;  /* 0x0000002800180947 */ /* 0x008fea0003800000 */
[----:B------:R-:W-:Y:S02]  /*a2d0*/  ISETP.GE.AND P0, PT, R2, UR14, PT ;  /* 0x0000000e02007c0c */ /* 0x000fe4000bf06270 */
[----:B------:R-:W-:Y:S02]  /*a2e0*/  ISETP.GE.AND P4, PT, R185, UR14, PT ;  /* 0x0000000eb9007c0c */ /* 0x000fe4000bf86270 */
[----:B------:R-:W-:Y:S02]  /*a2f0*/  ISETP.GE.AND P3, PT, R184, UR14, PT ;  /* 0x0000000eb8007c0c */ /* 0x000fe4000bf66270 */
[----:B------:R-:W-:Y:S02]  /*a300*/  ISETP.GE.AND P2, PT, R87, UR14, PT ;  /* 0x0000000e57007c0c */ /* 0x000fe4000bf46270 */
[----:B------:R-:W-:Y:S02]  /*a310*/  ISETP.GE.AND P1, PT, R89, UR14, PT ;  /* 0x0000000e59007c0c */ /* 0x000fe4000bf26270 */
[----:B------:R-:W-:-:S02]  /*a320*/  SHF.R.S32.HI R15, RZ, 0x1f, R184 ;  /* 0x0000001fff0f7819 */ /* 0x000fc400000114b8 */
[----:B--2---:R-:W-:Y:S01]  /*a330*/  SHF.R.S32.HI R21, RZ, 0x1f, R87 ;  /* 0x0000001fff157819 */ /* 0x004fe20000011457 */
[----:B0---4-:R-:W-:Y:S02]  /*a340*/  @!P0 IMAD.WIDE R6, R2, 0x2, R4 ;  /* 0x0000000202068825 */ /* 0x011fe400078e0204 */
[-C--:B------:R-:W-:Y:S02]  /*a350*/  @!P4 LEA R12, P5, R185, R4.reuse, 0x1 ;  /* 0x00000004b90cc211 */ /* 0x080fe400078a08ff */
[-C--:B------:R-:W-:Y:S01]  /*a360*/  @!P3 LEA R14, P6, R184, R4.reuse, 0x1 ;  /* 0x00000004b80eb211 */ /* 0x080fe200078c08ff */
[----:B------:R0:W-:Y:S01]  /*a370*/  @!P0 ST.E.128 desc[UR50][R6.64], R8 ;  /* 0x0000000806008985 */ /* 0x0001e2000c101d32 */
[----:B------:R-:W-:Y:S02]  /*a380*/  ISETP.GE.AND P0, PT, R93, UR14, PT ;  /* 0x0000000e5d007c0c */ /* 0x000fe4000bf06270 */
[----:B------:R-:W-:Y:S02]  /*a390*/  @!P4 LEA.HI.X R13, R185, R5, R152, 0x1, P5 ;  /* 0x00000005b90dc211 */ /* 0x000fe400028f0c98 */
[----:B-1----:R-:W-:-:S02]  /*a3a0*/  @!P2 LEA R20, P5, R87, R4, 0x1 ;  /* 0x000000045714a211 */ /* 0x002fc400078a08ff */
[-C--:B------:R-:W-:Y:S01]  /*a3b0*/  @!P3 LEA.HI.X R15, R184, R5.reuse, R15, 0x1, P6 ;  /* 0x00000005b80fb211 */ /* 0x080fe200030f0c0f */
[----:B------:R3:W-:Y:S01]  /*a3c0*/  @!P4 ST.E.128 desc[UR50][R12.64], R24 ;  /* 0x000000180c00c985 */ /* 0x0007e2000c101d32 */
[----:B------:R-:W-:Y:S02]  /*a3d0*/  LOP3.LUT P6, RZ, R0, 0x40, RZ, 0xc0, !PT ;  /* 0x0000004000ff7812 */ /* 0x000fe400078cc0ff */
[----:B------:R-:W-:Y:S01]  /*a3e0*/  @!P2 LEA.HI.X R21, R87, R5, R21, 0x1, P5 ;  /* 0x000000055715a211 */ /* 0x000fe200028f0c15 */
[----:B------:R3:W-:Y:S01]  /*a3f0*/  @!P3 ST.E.128 desc[UR50][R14.64], R32 ;  /* 0x000000200e00b985 */ /* 0x0007e2000c101d32 */
[----:B------:R-:W-:-:S03]  /*a400*/  SHF.R.S32.HI R0, RZ, 0x1f, R89 ;  /* 0x0000001fff007819 */ /* 0x000fc60000011459 */
[----:B------:R3:W-:Y:S01]  /*a410*/  @!P2 ST.E.128 desc[UR50][R20.64], R40 ;  /* 0x000000281400a985 */ /* 0x0007e2000c101d32 */
[----:B0-----:R-:W-:-:S04]  /*a420*/  @!P1 LEA R6, P5, R89, R4, 0x1 ;  /* 0x0000000459069211 */ /* 0x001fc800078a08ff */
[-C--:B------:R-:W-:Y:S02]  /*a430*/  @!P1 LEA.HI.X R7, R89, R5.reuse, R0, 0x1, P5 ;  /* 0x0000000559079211 */ /* 0x080fe400028f0c00 */
[----:B------:R-:W-:Y:S02]  /*a440*/  SHF.R.S32.HI R0, RZ, 0x1f, R93 ;  /* 0x0000001fff007819 */ /* 0x000fe4000001145d */
[C---:B------:R-:W-:Y:S01]  /*a450*/  @!P0 LEA R8, P5, R93.reuse, R4, 0x1 ;  /* 0x000000045d088211 */ /* 0x040fe200078a08ff */
[----:B------:R3:W-:Y:S03]  /*a460*/  @!P1 ST.E.128 desc[UR50][R6.64], R48 ;  /* 0x0000003006009985 */ /* 0x0007e6000c101d32 */
[----:B------:R-:W-:Y:S02]  /*a470*/  @!P0 LEA.HI.X R9, R93, R5, R0, 0x1, P5 ;  /* 0x000000055d098211 */ /* 0x000fe400028f0c00 */
[----:B------:R-:W-:-:S02]  /*a480*/  SHF.R.S32.HI R0, RZ, 0x1f, R95 ;  /* 0x0000001fff007819 */ /* 0x000fc4000001145f */
[----:B------:R-:W-:Y:S01]  /*a490*/  @P6 LEA R10, P5, R95, R4, 0x1 ;  /* 0x000000045f0a6211 */ /* 0x000fe200078a08ff */
[----:B------:R3:W-:Y:S01]  /*a4a0*/  @!P0 ST.E.128 desc[UR50][R8.64], R56 ;  /* 0x0000003808008985 */ /* 0x0007e2000c101d32 */
[----:B------:R-:W-:Y:S02]  /*a4b0*/  LOP3.LUT P0, RZ, R3, 0x80, RZ, 0xc0, !PT ;  /* 0x0000008003ff7812 */ /* 0x000fe4000780c0ff */
[----:B------:R-:W-:-:S05]  /*a4c0*/  @P6 LEA.HI.X R11, R95, R5, R0, 0x1, P5 ;  /* 0x000000055f0b6211 */ /* 0x000fca00028f0c00 */
[----:B------:R3:W-:Y:S06]  /*a4d0*/  @P6 ST.E.128 desc[UR50][R10.64], R64 ;  /* 0x000000400a006985 */ /* 0x0007ec000c101d32 */
[----:B------:R-:W-:Y:S05]  /*a4e0*/  @!P0 BRA `(.L_x_394) ;  /* 0x0000002400908947 */ /* 0x000fea0003800000 */
[----:B------:R-:W-:Y:S02]  /*a4f0*/  LEA R4, P0, R97, R4, 0x1 ;  /* 0x0000000461047211 */ /* 0x000fe400078008ff */
[----:B------:R-:W-:-:S04]  /*a500*/  SHF.R.S32.HI R0, RZ, 0x1f, R97 ;  /* 0x0000001fff007819 */ /* 0x000fc80000011461 */
[----:B------:R-:W-:-:S05]  /*a510*/  LEA.HI.X R5, R97, R5, R0, 0x1, P0 ;  /* 0x0000000561057211 */ /* 0x000fca00000f0c00 */
[----:B------:R0:W-:Y:S01]  /*a520*/  ST.E.128 desc[UR50][R4.64], R72 ;  /* 0x0000004804007985 */ /* 0x0001e2000c101d32 */
[----:B------:R-:W-:Y:S05]  /*a530*/  BRA `(.L_x_394) ;  /* 0x00000024007c7947 */ /* 0x000fea0003800000 */
.L_x_391:
[----:B------:R-:W2:Y:S01]  /*a540*/  LDL R0, [R1+0x30] ;  /* 0x0000300001007983 */ /* 0x000ea20000100800 */
[----:B------:R-:W-:Y:S01]  /*a550*/  ULDC.64 UR12, c[0x0][0xb08] ;  /* 0x0002c200000c7ab9 */ /* 0x000fe20000000a00 */
[----:B------:R-:W-:Y:S01]  /*a560*/  ULDC UR14, c[0x0][0xbe8] ;  /* 0x0002fa00000e7ab9 */ /* 0x000fe20000000800 */
[----:B------:R-:W-:Y:S01]  /*a570*/  UIMAD UR18, UR18, UR12, URZ ;  /* 0x0000000c121272a4 */ /* 0x000fe2000f8e023f */
[----:B------:R-:W-:Y:S01]  /*a580*/  IMAD.U32 R9, RZ, RZ, UR43 ;  /* 0x0000002bff097e24 */ /* 0x000fe2000f8e00ff */
[----:B------:R-:W-:Y:S01]  /*a590*/  UIMAD.WIDE.U32 UR10, UR4, UR12, URZ ;  /* 0x0000000c040a72a5 */ /* 0x000fe2000f8e003f */
[----:B------:R-:W-:Y:S01]  /*a5a0*/  BSSY B1, `(.L_x_395) ;  /* 0x00000cc000017945 */ /* 0x000fe20003800000 */
[----:B------:R-:W-:Y:S01]  /*a5b0*/  UIMAD UR18, UR4, UR13, UR18 ;  /* 0x0000000d041272a4 */ /* 0x000fe2000f8e0212 */
[----:B------:R-:W-:Y:S01]  /*a5c0*/  SHF.R.S32.HI R21, RZ, 0x1f, R197 ;  /* 0x0000001fff157819 */ /* 0x000fe200000114c5 */
[----:B------:R-:W-:Y:S01]  /*a5d0*/  UISETP.NE.AND UP0, UPT, UR14, 0x1, UPT ;  /* 0x000000010e00788c */ /* 0x000fe2000bf05270 */
[----:B------:R-:W-:Y:S01]  /*a5e0*/  SHF.R.S32.HI R152, RZ, 0x1f, R198 ;  /* 0x0000001fff987819 */ /* 0x000fe200000114c6 */
[----:B------:R-:W-:Y:S01]  /*a5f0*/  UIADD3 UR11, UR11, UR18, URZ ;  /* 0x000000120b0b7290 */ /* 0x000fe2000fffe03f */
[----:B------:R-:W-:Y:S01]  /*a600*/  SHF.R.S32.HI R153, RZ, 0x1f, R199 ;  /* 0x0000001fff997819 */ /* 0x000fe200000114c7 */
[----:B------:R-:W-:Y:S01]  /*a610*/  ULDC.64 UR12, c[0x0][0xb38] ;  /* 0x0002ce00000c7ab9 */ /* 0x000fe20000000a00 */
[----:B------:R-:W-:Y:S01]  /*a620*/  USHF.R.S32.HI UR4, URZ, 0x1f, UR9 ;  /* 0x0000001f3f047899 */ /* 0x000fe20008011409 */
[----:B------:R-:W-:Y:S01]  /*a630*/  PLOP3.LUT P0, PT, PT, PT, UP0, 0x80, 0x0 ;  /* 0x000000000000781c */ /* 0x000fe20003f0f008 */
[----:B------:R-:W-:Y:S01]  /*a640*/  UIMAD.WIDE.U32 UR10, UR42, UR12, UR10 ;  /* 0x0000000c2a0a72a5 */ /* 0x000fe2000f8e000a */
[----:B------:R-:W-:Y:S01]  /*a650*/  SHF.R.S32.HI R154, RZ, 0x1f, R200 ;  /* 0x0000001fff9a7819 */ /* 0x000fe200000114c8 */
[----:B------:R-:W-:Y:S01]  /*a660*/  UIMAD UR8, UR8, UR14, URZ ;  /* 0x0000000e080872a4 */ /* 0x000fe2000f8e023f */
[----:B------:R-:W-:Y:S01]  /*a670*/  SHF.R.S32.HI R155, RZ, 0x1f, R201 ;  /* 0x0000001fff9b7819 */ /* 0x000fe200000114c9 */
[----:B------:R-:W-:Y:S01]  /*a680*/  UIMAD UR11, UR42, UR13, UR11 ;  /* 0x0000000d2a0b72a4 */ /* 0x000fe2000f8e020b */
[----:B------:R-:W-:-:S02]  /*a690*/  SHF.R.S32.HI R156, RZ, 0x1f, R202 ;  /* 0x0000001fff9c7819 */ /* 0x000fc400000114ca */
[----:B------:R-:W-:Y:S01]  /*a6a0*/  ULDC.64 UR12, c[0x0][0xb40] ;  /* 0x0002d000000c7ab9 */ /* 0x000fe20000000a00 */
[----:B------:R-:W-:Y:S01]  /*a6b0*/  SHF.R.S32.HI R157, RZ, 0x1f, R203 ;  /* 0x0000001fff9d7819 */ /* 0x000fe200000114cb */
[----:B------:R-:W-:Y:S01]  /*a6c0*/  UIMAD UR4, UR4, UR12, URZ ;  /* 0x0000000c040472a4 */ /* 0x000fe2000f8e023f */
[----:B------:R-:W-:Y:S01]  /*a6d0*/  SHF.R.S32.HI R158, RZ, 0x1f, R204 ;  /* 0x0000001fff9e7819 */ /* 0x000fe200000114cc */
[----:B------:R-:W-:Y:S01]  /*a6e0*/  UIMAD.WIDE.U32 UR10, UR9, UR12, UR10 ;  /* 0x0000000c090a72a5 */ /* 0x000fe2000f8e000a */
[----:B------:R-:W-:Y:S01]  /*a6f0*/  SHF.R.S32.HI R159, RZ, 0x1f, R205 ;  /* 0x0000001fff9f7819 */ /* 0x000fe200000114cd */
[----:B------:R-:W-:Y:S01]  /*a700*/  UIMAD UR4, UR9, UR13, UR4 ;  /* 0x0000000d090472a4 */ /* 0x000fe2000f8e0204 */
[----:B------:R-:W-:Y:S02]  /*a710*/  SHF.R.S32.HI R160, RZ, 0x1f, R206 ;  /* 0x0000001fffa07819 */ /* 0x000fe400000114ce */
[----:B------:R-:W-:Y:S01]  /*a720*/  @UP0 ULDC UR9, c[0x0][0xbec] ;  /* 0x0002fb0000090ab9 */ /* 0x000fe20000000800 */
[----:B------:R-:W-:Y:S01]  /*a730*/  UIADD3 UR11, UR11, UR4, URZ ;  /* 0x000000040b0b7290 */ /* 0x000fe2000fffe03f */
[----:B------:R-:W-:Y:S01]  /*a740*/  SHF.R.S32.HI R161, RZ, 0x1f, R207 ;  /* 0x0000001fffa17819 */ /* 0x000fe200000114cf */
[----:B------:R-:W-:Y:S01]  /*a750*/  ULDC.64 UR12, c[0x0][0xb48] ;  /* 0x0002d200000c7ab9 */ /* 0x000fe20000000a00 */
[----:B------:R-:W-:Y:S01]  /*a760*/  @UP0 ULDC UR4, c[0x0][0xbf0] ;  /* 0x0002fc0000040ab9 */ /* 0x000fe20000000800 */
[----:B------:R-:W-:Y:S01]  /*a770*/  UIMAD.WIDE.U32 UR10, UR44, UR12, UR10 ;  /* 0x0000000c2c0a72a5 */ /* 0x000fe2000f8e000a */
[----:B------:R-:W-:-:S02]  /*a780*/  SHF.R.S32.HI R162, RZ, 0x1f, R208 ;  /* 0x0000001fffa27819 */ /* 0x000fc400000114d0 */
[----:B------:R-:W-:Y:S01]  /*a790*/  SHF.R.S32.HI R163, RZ, 0x1f, R209 ;  /* 0x0000001fffa37819 */ /* 0x000fe200000114d1 */
[----:B------:R-:W-:Y:S01]  /*a7a0*/  UIMAD UR44, UR44, UR13, UR11 ;  /* 0x0000000d2c2c72a4 */ /* 0x000fe2000f8e020b */
[----:B------:R-:W-:Y:S01]  /*a7b0*/  SHF.R.S32.HI R164, RZ, 0x1f, R210 ;  /* 0x0000001fffa47819 */ /* 0x000fe200000114d2 */
[----:B0-----:R-:W-:Y:S01]  /*a7c0*/  IMAD.U32 R6, RZ, RZ, UR10 ;  /* 0x0000000aff067e24 */ /* 0x001fe2000f8e00ff */
[----:B------:R-:W-:Y:S01]  /*a7d0*/  ULDC.64 UR12, c[0x0][0xb30] ;  /* 0x0002cc00000c7ab9 */ /* 0x000fe20000000a00 */
[----:B------:R-:W-:Y:S01]  /*a7e0*/  IMAD.U32 R7, RZ, RZ, UR11 ;  /* 0x0000000bff077e24 */ /* 0x000fe2000f8e00ff */
[----:B------:R-:W-:Y:S01]  /*a7f0*/  ULDC.64 UR10, c[0x0][0xb28] ;  /* 0x0002ca00000a7ab9 */ /* 0x000fe20000000a00 */
[----:B------:R-:W-:Y:S01]  /*a800*/  IMAD.U32 R5, RZ, RZ, UR44 ;  /* 0x0000002cff057e24 */ /* 0x000fe2000f8e00ff */
[----:B------:R-:W-:Y:S02]  /*a810*/  SHF.R.S32.HI R165, RZ, 0x1f, R211 ;  /* 0x0000001fffa57819 */ /* 0x000fe400000114d3 */
[----:B------:R-:W-:-:S02]  /*a820*/  SHF.R.S32.HI R166, RZ, 0x1f, R212 ;  /* 0x0000001fffa67819 */ /* 0x000fc400000114d4 */
[----:B------:R-:W-:Y:S02]  /*a830*/  SHF.R.S32.HI R167, RZ, 0x1f, R213 ;  /* 0x0000001fffa77819 */ /* 0x000fe400000114d5 */
[----:B------:R-:W-:Y:S02]  /*a840*/  SHF.R.S32.HI R14, RZ, 0x1f, R214 ;  /* 0x0000001fff0e7819 */ /* 0x000fe400000114d6 */
[----:B------:R-:W-:Y:S02]  /*a850*/  SHF.R.S32.HI R15, RZ, 0x1f, R215 ;  /* 0x0000001fff0f7819 */ /* 0x000fe400000114d7 */
[----:B------:R-:W-:Y:S02]  /*a860*/  SHF.R.S32.HI R168, RZ, 0x1f, R216 ;  /* 0x0000001fffa87819 */ /* 0x000fe400000114d8 */
[----:B------:R-:W-:Y:S01]  /*a870*/  SHF.R.S32.HI R169, RZ, 0x1f, R17 ;  /* 0x0000001fffa97819 */ /* 0x000fe20000011411 */
[----:B--2---:R-:W-:-:S04]  /*a880*/  IMAD R9, R9, 0x40, R0 ;  /* 0x0000004009097824 */ /* 0x004fc800078e0200 */
[----:B------:R-:W-:-:S04]  /*a890*/  @P0 IMAD.HI.U32 R0, R9, UR9, RZ ;  /* 0x0000000909000c27 */ /* 0x000fc8000f8e00ff */
[----:B------:R-:W-:Y:S01]  /*a8a0*/  IMAD.MOV.U32 R3, RZ, RZ, R9 ;  /* 0x000000ffff037224 */ /* 0x000fe200078e0009 */
[----:B------:R-:W-:Y:S01]  /*a8b0*/  @P0 SHF.R.U32.HI R3, RZ, UR4, R0 ;  /* 0x00000004ff030c19 */ /* 0x000fe20008011600 */
[----:B------:R-:W-:-:S03]  /*a8c0*/  UIADD3 UR4, UR39, 0x28c20, URZ ;  /* 0x00028c2027047890 */ /* 0x000fc6000fffe03f */
[--C-:B------:R-:W-:Y:S01]  /*a8d0*/  SHF.R.S32.HI R0, RZ, 0x1f, R3.reuse ;  /* 0x0000001fff007819 */ /* 0x100fe20000011403 */
[----:B------:R-:W-:Y:S01]  /*a8e0*/  IMAD.MOV R4, RZ, RZ, -R3 ;  /* 0x000000ffff047224 */ /* 0x000fe200078e0a03 */
[----:B------:R-:W-:-:S03]  /*a8f0*/  UPRMT UR4, URZ, 0x654, UR4 ;  /* 0x000006543f047896 */ /* 0x000fc60008000004 */
[----:B------:R-:W-:Y:S02]  /*a900*/  IMAD R0, R0, UR12, RZ ;  /* 0x0000000c00007c24 */ /* 0x000fe4000f8e02ff */
[----:B------:R-:W-:Y:S02]  /*a910*/  IMAD R7, R4, UR14, R9 ;  /* 0x0000000e04077c24 */ /* 0x000fe4000f8e0209 */
[----:B------:R-:W-:Y:S02]  /*a920*/  IMAD.MOV.U32 R4, RZ, RZ, R6 ;  /* 0x000000ffff047224 */ /* 0x000fe400078e0006 */
[C---:B------:R-:W-:Y:S01]  /*a930*/  IMAD R9, R3.reuse, UR13, R0 ;  /* 0x0000000d03097c24 */ /* 0x040fe2000f8e0200 */
[----:B------:R-:W-:Y:S01]  /*a940*/  SHF.R.S32.HI R0, RZ, 0x1f, R7 ;  /* 0x0000001fff007819 */ /* 0x000fe20000011407 */
[----:B------:R-:W-:Y:S01]  /*a950*/  IMAD.WIDE.U32 R4, R3, UR12, R4 ;  /* 0x0000000c03047c25 */ /* 0x000fe2000f8e0004 */
[----:B------:R-:W-:Y:S03]  /*a960*/  SYNCS.ARRIVE.TRANS64.RED.A1T0 RZ, [UR4], RZ ;  /* 0x000000ffffff79a7 */ /* 0x000fe60008100404 */
[----:B------:R-:W-:-:S02]  /*a970*/  IMAD.IADD R5, R5, 0x1, R9 ;  /* 0x0000000105057824 */ /* 0x000fc400078e0209 */
[----:B------:R-:W-:Y:S02]  /*a980*/  IMAD R0, R0, UR10, RZ ;  /* 0x0000000a00007c24 */ /* 0x000fe4000f8e02ff */
[----:B------:R-:W-:Y:S02]  /*a990*/  IMAD.U32 R9, RZ, RZ, UR43 ;  /* 0x0000002bff097e24 */ /* 0x000fe4000f8e00ff */
[----:B------:R-:W-:Y:S02]  /*a9a0*/  IMAD R3, R7, UR11, R0 ;  /* 0x0000000b07037c24 */ /* 0x000fe4000f8e0200 */
[----:B------:R-:W-:Y:S02]  /*a9b0*/  IMAD R0, R9, 0x40, R16 ;  /* 0x0000004009007824 */ /* 0x000fe400078e0210 */
[----:B------:R-:W-:Y:S01]  /*a9c0*/  IMAD.WIDE.U32 R4, R7, UR10, R4 ;  /* 0x0000000a07047c25 */ /* 0x000fe2000f8e0004 */
[----:B------:R-:W-:Y:S02]  /*a9d0*/  ULDC.64 UR10, c[0x0][0xb00] ;  /* 0x0002c000000a7ab9 */ /* 0x000fe40000000a00 */
[----:B------:R-:W-:Y:S01]  /*a9e0*/  ISETP.GE.AND P0, PT, R0, UR8, PT ;  /* 0x0000000800007c0c */ /* 0x000fe2000bf06270 */
[----:B------:R-:W-:Y:S01]  /*a9f0*/  IMAD.IADD R5, R5, 0x1, R3 ;  /* 0x0000000105057824 */ /* 0x000fe200078e0203 */
[----:B------:R-:W-:-:S04]  /*aa00*/  LEA R3, P1, R4, UR10, 0x2 ;  /* 0x0000000a04037c11 */ /* 0x000fc8000f8210ff */
[----:B------:R-:W-:Y:S01]  /*aa10*/  LEA.HI.X R10, R4, UR11, R5, 0x2, P1 ;  /* 0x0000000b040a7c11 */ /* 0x000fe200088f1405 */
[----:B------:R0:W1:Y:S04]  /*aa20*/  SHFL.IDX PT, R12, R3, RZ, 0x1c1f ;  /* 0x001c1fff030c7589 */ /* 0x00006800000e0000 */
[----:B------:R0:W2:Y:S02]  /*aa30*/  SHFL.IDX PT, R11, R10, RZ, 0x1c1f ;  /* 0x001c1fff0a0b7589 */ /* 0x0000a400000e0000 */
[----:B------:R-:W-:Y:S05]  /*aa40*/  @P0 BRA `(.L_x_396) ;  /* 0x0000000800040947 */ /* 0x000fea0003800000 */
[----:B------:R-:W-:Y:S02]  /*aa50*/  ULDC UR4, c[0x0][0xac8] ;  /* 0x0002b20000047ab9 */ /* 0x000fe40000000800 */
[----:B------:R-:W-:Y:S02]  /*aa60*/  ISETP.GE.AND P2, PT, R17, UR4, PT ;  /* 0x0000000411007c0c */ /* 0x000fe4000bf46270 */
[----:B------:R-:W-:Y:S02]  /*aa70*/  ISETP.GE.AND P1, PT, R216, UR4, PT ;  /* 0x00000004d8007c0c */ /* 0x000fe4000bf26270 */
[----:B------:R-:W-:Y:S02]  /*aa80*/  ISETP.GE.AND P0, PT, R215, UR4, PT ;  /* 0x00000004d7007c0c */ /* 0x000fe4000bf06270 */
[----:B------:R-:W-:-:S07]  /*aa90*/  ISETP.GE.AND P4, PT, R213, UR4, PT ;  /* 0x00000004d5007c0c */ /* 0x000fce000bf86270 */
[----:B-1----:R-:W-:-:S04]  /*aaa0*/  @!P2 LEA R4, P3, R17, R12, 0x2 ;  /* 0x0000000c1104a211 */ /* 0x002fc800078610ff */
[-C--:B--2---:R-:W-:Y:S02]  /*aab0*/  @!P2 LEA.HI.X R5, R17, R11.reuse, R169, 0x2, P3 ;  /* 0x0000000b1105a211 */ /* 0x084fe400018f14a9 */
[----:B------:R-:W-:Y:S02]  /*aac0*/  ISETP.GE.AND P3, PT, R214, UR4, PT ;  /* 0x00000004d6007c0c */ /* 0x000fe4000bf66270 */
[CC--:B------:R-:W-:Y:S01]  /*aad0*/  @!P0 LEA R6, P5, R215.reuse, R12.reuse, 0x2 ;  /* 0x0000000cd7068211 */ /* 0x0c0fe200078a10ff */
[----:B------:R1:W-:Y:S03]  /*aae0*/  @!P2 ST.E.64 desc[UR50][R4.64], R24 ;  /* 0x000000180400a985 */ /* 0x0003e6000c101b32 */
[----:B------:R-:W-:Y:S02]  /*aaf0*/  @!P0 LEA.HI.X R7, R215, R11, R15, 0x2, P5 ;  /* 0x0000000bd7078211 */ /* 0x000fe400028f140f */
[----:B-1----:R-:W-:-:S04]  /*ab00*/  @!P1 LEA R4, P2, R216, R12, 0x2 ;  /* 0x0000000cd8049211 */ /* 0x002fc800078410ff */
[----:B------:R-:W-:Y:S02]  /*ab10*/  @!P1 LEA.HI.X R5, R216, R11, R168, 0x2, P2 ;  /* 0x0000000bd8059211 */ /* 0x000fe400010f14a8 */
[----:B------:R-:W-:-:S03]  /*ab20*/  ISETP.GE.AND P2, PT, R210, UR4, PT ;  /* 0x00000004d2007c0c */ /* 0x000fc6000bf46270 */
[----:B------:R1:W-:Y:S01]  /*ab30*/  @!P1 ST.E.64 desc[UR50][R4.64], R28 ;  /* 0x0000001c04009985 */ /* 0x0003e2000c101b32 */
[----:B------:R-:W-:-:S03]  /*ab40*/  ISETP.GE.AND P1, PT, R211, UR4, PT ;  /* 0x00000004d3007c0c */ /* 0x000fc6000bf26270 */
[----:B------:R2:W-:Y:S01]  /*ab50*/  @!P0 ST.E.64 desc[UR50][R6.64], R32 ;  /* 0x0000002006008985 */ /* 0x0005e2000c101b32 */
[----:B------:R-:W-:Y:S02]  /*ab60*/  ISETP.GE.AND P0, PT, R212, UR4, PT ;  /* 0x00000004d4007c0c */ /* 0x000fe4000bf06270 */
[CC--:B-1----:R-:W-:Y:S02]  /*ab70*/  @!P3 LEA R4, P5, R214.reuse, R12.reuse, 0x2 ;  /* 0x0000000cd604b211 */ /* 0x0c2fe400078a10ff */
[CC--:B--2---:R-:W-:Y:S02]  /*ab80*/  @!P4 LEA R6, P6, R213.reuse, R12.reuse, 0x2 ;  /* 0x0000000cd506c211 */ /* 0x0c4fe400078c10ff */
[-C--:B------:R-:W-:Y:S02]  /*ab90*/  @!P3 LEA.HI.X R5, R214, R11.reuse, R14, 0x2, P5 ;  /* 0x0000000bd605b211 */ /* 0x080fe400028f140e */
[----:B------:R-:W-:Y:S02]  /*aba0*/  @!P4 LEA.HI.X R7, R213, R11, R167, 0x2, P6 ;  /* 0x0000000bd507c211 */ /* 0x000fe400030f14a7 */
[----:B------:R-:W-:Y:S01]  /*abb0*/  @!P2 LEA R8, P6, R210, R12, 0x2 ;  /* 0x0000000cd208a211 */ /* 0x000fe200078c10ff */
[----:B------:R1:W-:Y:S01]  /*abc0*/  @!P3 ST.E.64 desc[UR50][R4.64], R36 ;  /* 0x000000240400b985 */ /* 0x0003e2000c101b32 */
[----:B------:R-:W-:-:S02]  /*abd0*/  ISETP.GE.AND P3, PT, R209, UR4, PT ;  /* 0x00000004d1007c0c */ /* 0x000fc4000bf66270 */
[-C--:B------:R-:W-:Y:S01]  /*abe0*/  @!P2 LEA.HI.X R9, R210, R11.reuse, R164, 0x2, P6 ;  /* 0x0000000bd209a211 */ /* 0x080fe200030f14a4 */
[----:B------:R2:W-:Y:S01]  /*abf0*/  @!P4 ST.E.64 desc[UR50][R6.64], R40 ;  /* 0x000000280600c985 */ /* 0x0005e2000c101b32 */
[CC--:B-1----:R-:W-:Y:S02]  /*ac00*/  @!P0 LEA R4, P4, R212.reuse, R12.reuse, 0x2 ;  /* 0x0000000cd4048211 */ /* 0x0c2fe400078810ff */
[C---:B--2---:R-:W-:Y:S02]  /*ac10*/  @!P1 LEA R6, P5, R211.reuse, R12, 0x2 ;  /* 0x0000000cd3069211 */ /* 0x044fe400078a10ff */
[-C--:B------:R-:W-:Y:S02]  /*ac20*/  @!P0 LEA.HI.X R5, R212, R11.reuse, R166, 0x2, P4 ;  /* 0x0000000bd4058211 */ /* 0x080fe400020f14a6 */
[----:B------:R-:W-:Y:S02]  /*ac30*/  ISETP.GE.AND P4, PT, R208, UR4, PT ;  /* 0x00000004d0007c0c */ /* 0x000fe4000bf86270 */
[----:B------:R-:W-:Y:S01]  /*ac40*/  @!P1 LEA.HI.X R7, R211, R11, R165, 0x2, P5 ;  /* 0x0000000bd3079211 */ /* 0x000fe200028f14a5 */
[----:B------:R1:W-:Y:S01]  /*ac50*/  @!P0 ST.E.64 desc[UR50][R4.64], R44 ;  /* 0x0000002c04008985 */ /* 0x0003e2000c101b32 */
[----:B------:R-:W-:-:S02]  /*ac60*/  ISETP.GE.AND P5, PT, R207, UR4, PT ;  /* 0x00000004cf007c0c */ /* 0x000fc4000bfa6270 */
[----:B------:R-:W-:Y:S01]  /*ac70*/  ISETP.GE.AND P0, PT, R206, UR4, PT ;  /* 0x00000004ce007c0c */ /* 0x000fe2000bf06270 */
[----:B------:R2:W-:Y:S01]  /*ac80*/  @!P1 ST.E.64 desc[UR50][R6.64], R48 ;  /* 0x0000003006009985 */ /* 0x0005e2000c101b32 */
[----:B------:R-:W-:-:S03]  /*ac90*/  ISETP.GE.AND P1, PT, R205, UR4, PT ;  /* 0x00000004cd007c0c */ /* 0x000fc6000bf26270 */
[----:B------:R3:W-:Y:S01]  /*aca0*/  @!P2 ST.E.64 desc[UR50][R8.64], R52 ;  /* 0x000000340800a985 */ /* 0x0007e2000c101b32 */
[CC--:B-1----:R-:W-:Y:S02]  /*acb0*/  @!P3 LEA R4, P6, R209.reuse, R12.reuse, 0x2 ;  /* 0x0000000cd104b211 */ /* 0x0c2fe400078c10ff */
[CC--:B--2---:R-:W-:Y:S02]  /*acc0*/  @!P4 LEA R6, P2, R208.reuse, R12.reuse, 0x2 ;  /* 0x0000000cd006c211 */ /* 0x0c4fe400078410ff */
[-C--:B------:R-:W-:Y:S02]  /*acd0*/  @!P3 LEA.HI.X R5, R209, R11.reuse, R163, 0x2, P6 ;  /* 0x0000000bd105b211 */ /* 0x080fe400030f14a3 */
[----:B---3--:R-:W-:Y:S02]  /*ace0*/  @!P5 LEA R8, P6, R207, R12, 0x2 ;  /* 0x0000000ccf08d211 */ /* 0x008fe400078c10ff */
[----:B------:R-:W-:Y:S01]  /*acf0*/  @!P4 LEA.HI.X R7, R208, R11, R162, 0x2, P2 ;  /* 0x0000000bd007c211 */ /* 0x000fe200010f14a2 */
[----:B------:R1:W-:Y:S01]  /*ad00*/  @!P3 ST.E.64 desc[UR50][R4.64], R56 ;  /* 0x000000380400b985 */ /* 0x0003e2000c101b32 */
[----:B------:R-:W-:-:S02]  /*ad10*/  ISETP.GE.AND P2, PT, R204, UR4, PT ;  /* 0x00000004cc007c0c */ /* 0x000fc4000bf46270 */
[-C--:B------:R-:W-:Y:S01]  /*ad20*/  @!P5 LEA.HI.X R9, R207, R11.reuse, R161, 0x2, P6 ;  /* 0x0000000bcf09d211 */ /* 0x080fe200030f14a1 */
[----:B------:R2:W-:Y:S01]  /*ad30*/  @!P4 ST.E.64 desc[UR50][R6.64], R60 ;  /* 0x0000003c0600c985 */ /* 0x0005e2000c101b32 */
[----:B------:R-:W-:Y:S02]  /*ad40*/  ISETP.GE.AND P3, PT, R203, UR4, PT ;  /* 0x00000004cb007c0c */ /* 0x000fe4000bf66270 */
[----:B------:R-:W-:Y:S01]  /*ad50*/  ISETP.GE.AND P4, PT, R202, UR4, PT ;  /* 0x00000004ca007c0c */ /* 0x000fe2000bf86270 */
[----:B------:R3:W-:Y:S01]  /*ad60*/  @!P5 ST.E.64 desc[UR50][R8.64], R64 ;  /* 0x000000400800d985 */ /* 0x0007e2000c101b32 */
[CC--:B-1----:R-:W-:Y:S02]  /*ad70*/  @!P0 LEA R4, P6, R206.reuse, R12.reuse, 0x2 ;  /* 0x0000000cce048211 */ /* 0x0c2fe400078c10ff */
[----:B--2---:R-:W-:Y:S02]  /*ad80*/  @!P1 LEA R6, P5, R205, R12, 0x2 ;  /* 0x0000000ccd069211 */ /* 0x004fe400078a10ff */
[----:B------:R-:W-:-:S02]  /*ad90*/  @!P0 LEA.HI.X R5, R206, R11, R160, 0x2, P6 ;  /* 0x0000000bce058211 */ /* 0x000fc400030f14a0 */
[----:B------:R-:W-:Y:S02]  /*ada0*/  @!P1 LEA.HI.X R7, R205, R11, R159, 0x2, P5 ;  /* 0x0000000bcd079211 */ /* 0x000fe400028f149f */
[----:B------:R-:W-:Y:S01]  /*adb0*/  ISETP.GE.AND P5, PT, R201, UR4, PT ;  /* 0x00000004c9007c0c */ /* 0x000fe2000bfa6270 */
[----:B------:R1:W-:Y:S01]  /*adc0*/  @!P0 ST.E.64 desc[UR50][R4.64], R68 ;  /* 0x0000004404008985 */ /* 0x0003e2000c101b32 */
[----:B---3--:R-:W-:-:S03]  /*add0*/  @!P2 LEA R8, P6, R204, R12, 0x2 ;  /* 0x0000000ccc08a211 */ /* 0x008fc600078c10ff */
[----:B------:R2:W-:Y:S01]  /*ade0*/  @!P1 ST.E.64 desc[UR50][R6.64], R72 ;  /* 0x0000004806009985 */ /* 0x0005e2000c101b32 */
[----:B------:R-:W-:-:S05]  /*adf0*/  @!P2 LEA.HI.X R9, R204, R11, R158, 0x2, P6 ;  /* 0x0000000bcc09a211 */ /* 0x000fca00030f149e */
[----:B------:R3:W-:Y:S01]  /*ae00*/  @!P2 ST.E.64 desc[UR50][R8.64], R76 ;  /* 0x0000004c0800a985 */ /* 0x0007e2000c101b32 */
[----:B------:R-:W-:Y:S02]  /*ae10*/  ISETP.GE.AND P2, PT, R200, UR4, PT ;  /* 0x00000004c8007c0c */ /* 0x000fe4000bf46270 */
[----:B-1----:R-:W-:-:S04]  /*ae20*/  @!P3 LEA R4, P1, R203, R12, 0x2 ;  /* 0x0000000ccb04b211 */ /* 0x002fc800078210ff */
[-C--:B------:R-:W-:Y:S02]  /*ae30*/  @!P3 LEA.HI.X R5, R203, R11.reuse, R157, 0x2, P1 ;  /* 0x0000000bcb05b211 */ /* 0x080fe400008f149d */
[----:B------:R-:W-:Y:S02]  /*ae40*/  ISETP.GE.AND P1, PT, R199, UR4, PT ;  /* 0x00000004c7007c0c */ /* 0x000fe4000bf26270 */
[CC--:B--2---:R-:W-:Y:S01]  /*ae50*/  @!P4 LEA R6, P0, R202.reuse, R12.reuse, 0x2 ;  /* 0x0000000cca06c211 */ /* 0x0c4fe200078010ff */
[----:B------:R1:W-:Y:S01]  /*ae60*/  @!P3 ST.E.64 desc[UR50][R4.64], R80 ;  /* 0x000000500400b985 */ /* 0x0003e2000c101b32 */
[----:B---3--:R-:W-:Y:S02]  /*ae70*/  @!P5 LEA R8, P6, R201, R12, 0x2 ;  /* 0x0000000cc908d211 */ /* 0x008fe400078c10ff */
[----:B------:R-:W-:Y:S02]  /*ae80*/  @!P4 LEA.HI.X R7, R202, R11, R156, 0x2, P0 ;  /* 0x0000000bca07c211 */ /* 0x000fe400000f149c */
[----:B------:R-:W-:-:S02]  /*ae90*/  ISETP.GE.AND P0, PT, R198, UR4, PT ;  /* 0x00000004c6007c0c */ /* 0x000fc4000bf06270 */
[----:B------:R-:W-:Y:S01]  /*aea0*/  @!P5 LEA.HI.X R9, R201, R11, R155, 0x2, P6 ;  /* 0x0000000bc909d211 */ /* 0x000fe200030f149b */
[----:B------:R2:W-:Y:S01]  /*aeb0*/  @!P4 ST.E.64 desc[UR50][R6.64], R84 ;  /* 0x000000540600c985 */ /* 0x0005e2000c101b32 */
[----:B------:R-:W-:-:S03]  /*aec0*/  ISETP.GE.AND P4, PT, R196, UR4, PT ;  /* 0x00000004c4007c0c */ /* 0x000fc6000bf86270 */
[----:B------:R3:W-:Y:S01]  /*aed0*/  @!P5 ST.E.64 desc[UR50][R8.64], R88 ;  /* 0x000000580800d985 */ /* 0x0007e2000c101b32 */
[----:B------:R-:W-:Y:S02]  /*aee0*/  ISETP.GE.AND P5, PT, R197, UR4, PT ;  /* 0x00000004c5007c0c */ /* 0x000fe4000bfa6270 */
[----:B-1----:R-:W-:-:S04]  /*aef0*/  @!P2 LEA R4, P6, R200, R12, 0x2 ;  /* 0x0000000cc804a211 */ /* 0x002fc800078c10ff */
[----:B------:R-:W-:Y:S02]  /*af00*/  @!P2 LEA.HI.X R5, R200, R11, R154, 0x2, P6 ;  /* 0x0000000bc805a211 */ /* 0x000fe400030f149a */
[----:B--2---:R-:W-:-:S03]  /*af10*/  @!P1 LEA R6, P3, R199, R12, 0x2 ;  /* 0x0000000cc7069211 */ /* 0x004fc600078610ff */
[----:B------:R1:W-:Y:S01]  /*af20*/  @!P2 ST.E.64 desc[UR50][R4.64], R92 ;  /* 0x0000005c0400a985 */ /* 0x0003e2000c101b32 */
[----:B------:R-:W-:Y:S02]  /*af30*/  ISETP.GE.AND P2, PT, R194, UR4, PT ;  /* 0x00000004c2007c0c */ /* 0x000fe4000bf46270 */
[-C--:B------:R-:W-:Y:S02]  /*af40*/  @!P1 LEA.HI.X R7, R199, R11.reuse, R153, 0x2, P3 ;  /* 0x0000000bc7079211 */ /* 0x080fe400018f1499 */
[----:B------:R-:W-:Y:S02]  /*af50*/  ISETP.GE.AND P3, PT, R195, UR4, PT ;  /* 0x00000004c3007c0c */ /* 0x000fe4000bf66270 */
[C---:B---3--:R-:W-:Y:S01]  /*af60*/  @!P0 LEA R8, P6, R198.reuse, R12, 0x2 ;  /* 0x0000000cc6088211 */ /* 0x048fe200078c10ff */
[----:B------:R2:W-:Y:S01]  /*af70*/  @!P1 ST.E.64 desc[UR50][R6.64], R96 ;  /* 0x0000006006009985 */ /* 0x0005e2000c101b32 */
[----:B------:R-:W-:Y:S02]  /*af80*/  ISETP.GE.AND P1, PT, R193, UR4, PT ;  /* 0x00000004c1007c0c */ /* 0x000fe4000bf26270 */
[----:B------:R-:W-:-:S02]  /*af90*/  @!P0 LEA.HI.X R9, R198, R11, R152, 0x2, P6 ;  /* 0x0000000bc6098211 */ /* 0x000fc400030f1498 */
[----:B-1----:R-:W-:-:S03]  /*afa0*/  @!P5 LEA R4, P6, R197, R12, 0x2 ;  /* 0x0000000cc504d211 */ /* 0x002fc600078c10ff */
[----:B------:R1:W-:Y:S01]  /*afb0*/  @!P0 ST.E.64 desc[UR50][R8.64], R100 ;  /* 0x0000006408008985 */ /* 0x0003e2000c101b32 */
[----:B------:R-:W-:Y:S02]  /*afc0*/  @!P5 LEA.HI.X R5, R197, R11, R21, 0x2, P6 ;  /* 0x0000000bc505d211 */ /* 0x000fe400030f1415 */
[----:B--2---:R-:W-:-:S03]  /*afd0*/  @!P4 LEA R6, P0, R196, R12, 0x2 ;  /* 0x0000000cc406c211 */ /* 0x004fc600078010ff */
[----:B------:R2:W-:Y:S01]  /*afe0*/  @!P5 ST.E.64 desc[UR50][R4.64], R104 ;  /* 0x000000680400d985 */ /* 0x0005e2000c101b32 */
[-C--:B------:R-:W-:Y:S02]  /*aff0*/  @!P4 LEA.HI.X R7, R196, R11.reuse, R229, 0x2, P0 ;  /* 0x0000000bc407c211 */ /* 0x080fe400000f14e5 */
[----:B------:R-:W-:Y:S02]  /*b000*/  ISETP.GE.AND P0, PT, R192, UR4, PT ;  /* 0x00000004c0007c0c */ /* 0x000fe4000bf06270 */
[CC--:B-1----:R-:W-:Y:S01]  /*b010*/  @!P3 LEA R8, P6, R195.reuse, R12.reuse, 0x2 ;  /* 0x0000000cc308b211 */ /* 0x0c2fe200078c10ff */
[----:B------:R1:W-:Y:S03]  /*b020*/  @!P4 ST.E.64 desc[UR50][R6.64], R108 ;  /* 0x0000006c0600c985 */ /* 0x0003e6000c101b32 */
[----:B------:R-:W-:Y:S02]  /*b030*/  @!P3 LEA.HI.X R9, R195, R11, R228, 0x2, P6 ;  /* 0x0000000bc309b211 */ /* 0x000fe400030f14e4 */
[----:B--2---:R-:W-:-:S03]  /*b040*/  @!P2 LEA R4, P4, R194, R12, 0x2 ;  /* 0x0000000cc204a211 */ /* 0x004fc600078810ff */
[----:B------:R2:W-:Y:S01]  /*b050*/  @!P3 ST.E.64 desc[UR50][R8.64], R112 ;  /* 0x000000700800b985 */ /* 0x0005e2000c101b32 */
[----:B------:R-:W-:Y:S02]  /*b060*/  ISETP.GE.AND P3, PT, R191, UR4, PT ;  /* 0x00000004bf007c0c */ /* 0x000fe4000bf66270 */
[-C--:B------:R-:W-:Y:S02]  /*b070*/  @!P2 LEA.HI.X R5, R194, R11.reuse, R227, 0x2, P4 ;  /* 0x0000000bc205a211 */ /* 0x080fe400020f14e3 */
[----:B------:R-:W-:Y:S02]  /*b080*/  ISETP.GE.AND P4, PT, R190, UR4, PT ;  /* 0x00000004be007c0c */ /* 0x000fe4000bf86270 */
[----:B-1----:R-:W-:Y:S01]  /*b090*/  @!P1 LEA R6, P5, R193, R12, 0x2 ;  /* 0x0000000cc1069211 */ /* 0x002fe200078a10ff */
[----:B------:R1:W-:Y:S01]  /*b0a0*/  @!P2 ST.E.64 desc[UR50][R4.64], R116 ;  /* 0x000000740400a985 */ /* 0x0003e2000c101b32 */
[----:B------:R-:W-:Y:S02]  /*b0b0*/  ISETP.GE.AND P2, PT, R189, UR4, PT ;  /* 0x00000004bd007c0c */ /* 0x000fe4000bf46270 */
[----:B------:R-:W-:-:S02]  /*b0c0*/  @!P1 LEA.HI.X R7, R193, R11, R226, 0x2, P5 ;  /* 0x0000000bc1079211 */ /* 0x000fc400028f14e2 */
[----:B--2---:R-:W-:-:S03]  /*b0d0*/  @!P0 LEA R8, P6, R192, R12, 0x2 ;  /* 0x0000000cc0088211 */ /* 0x004fc600078c10ff */
[----:B------:R2:W-:Y:S01]  /*b0e0*/  @!P1 ST.E.64 desc[UR50][R6.64], R120 ;  /* 0x0000007806009985 */ /* 0x0005e2000c101b32 */
[----:B------:R-:W-:Y:S02]  /*b0f0*/  ISETP.GE.AND P1, PT, R188, UR4, PT ;  /* 0x00000004bc007c0c */ /* 0x000fe4000bf26270 */
[----:B------:R-:W-:Y:S02]  /*b100*/  @!P0 LEA.HI.X R9, R192, R11, R225, 0x2, P6 ;  /* 0x0000000bc0098211 */ /* 0x000fe400030f14e1 */
[----:B-1----:R-:W-:-:S03]  /*b110*/  @!P3 LEA R4, P5, R191, R12, 0x2 ;  /* 0x0000000cbf04b211 */ /* 0x002fc600078a10ff */
[----:B------:R1:W-:Y:S01]  /*b120*/  @!P0 ST.E.64 desc[UR50][R8.64], R124 ;  /* 0x0000007c08008985 */ /* 0x0003e2000c101b32 */
[----:B------:R-:W-:Y:S02]  /*b130*/  ISETP.GE.AND P0, PT, R187, UR4, PT ;  /* 0x00000004bb007c0c */ /* 0x000fe4000bf06270 */
[-C--:B------:R-:W-:Y:S02]  /*b140*/  @!P3 LEA.HI.X R5, R191, R11.reuse, R224, 0x2, P5 ;  /* 0x0000000bbf05b211 */ /* 0x080fe400028f14e0 */
[----:B------:R-:W-:Y:S02]  /*b150*/  ISETP.GE.AND P5, PT, R186, UR4, PT ;  /* 0x00000004ba007c0c */ /* 0x000fe4000bfa6270 */
[C---:B--2---:R-:W-:Y:S01]  /*b160*/  @!P4 LEA R6, P6, R190.reuse, R12, 0x2 ;  /* 0x0000000cbe06c211 */ /* 0x044fe200078c10ff */
[----:B------:R2:W-:Y:S03]  /*b170*/  @!P3 ST.E.64 desc[UR50][R4.64], R128 ;  /* 0x000000800400b985 */ /* 0x0005e6000c101b32 */
[----:B------:R-:W-:-:S02]  /*b180*/  @!P4 LEA.HI.X R7, R190, R11, R223, 0x2, P6 ;  /* 0x0000000bbe07c211 */ /* 0x000fc400030f14df */
[----:B-1----:R-:W-:-:S03]  /*b190*/  @!P1 LEA R8, P6, R188, R12, 0x2 ;  /* 0x0000000cbc089211 */ /* 0x002fc600078c10ff */
[----:B------:R1:W-:Y:S01]  /*b1a0*/  @!P4 ST.E.64 desc[UR50][R6.64], R132 ;  /* 0x000000840600c985 */ /* 0x0003e2000c101b32 */
[----:B------:R-:W-:Y:S02]  /*b1b0*/  @!P1 LEA.HI.X R9, R188, R11, R221, 0x2, P6 ;  /* 0x0000000bbc099211 */ /* 0x000fe400030f14dd */
[----:B--2---:R-:W-:-:S04]  /*b1c0*/  @!P2 LEA R4, P3, R189, R12, 0x2 ;  /* 0x0000000cbd04a211 */ /* 0x004fc800078610ff */
[----:B------:R-:W-:Y:S02]  /*b1d0*/  @!P2 LEA.HI.X R5, R189, R11, R222, 0x2, P3 ;  /* 0x0000000bbd05a211 */ /* 0x000fe400018f14de */
[----:B-1----:R-:W-:-:S03]  /*b1e0*/  @!P0 LEA R6, P4, R187, R12, 0x2 ;  /* 0x0000000cbb068211 */ /* 0x002fc600078810ff */
[----:B------:R3:W-:Y:S01]  /*b1f0*/  @!P2 ST.E.64 desc[UR50][R4.64], R136 ;  /* 0x000000880400a985 */ /* 0x0007e2000c101b32 */
[C---:B------:R-:W-:Y:S02]  /*b200*/  @!P5 LEA R12, P3, R186.reuse, R12, 0x2 ;  /* 0x0000000cba0cd211 */ /* 0x040fe400078610ff */
[-C--:B------:R-:W-:Y:S01]  /*b210*/  @!P0 LEA.HI.X R7, R187, R11.reuse, R220, 0x2, P4 ;  /* 0x0000000bbb078211 */ /* 0x080fe200020f14dc */
[----:B------:R3:W-:Y:S01]  /*b220*/  @!P1 ST.E.64 desc[UR50][R8.64], R140 ;  /* 0x0000008c08009985 */ /* 0x0007e2000c101b32 */
[----:B------:R-:W-:-:S03]  /*b230*/  @!P5 LEA.HI.X R13, R186, R11, R219, 0x2, P3 ;  /* 0x0000000bba0dd211 */ /* 0x000fc600018f14db */
[----:B------:R3:W-:Y:S04]  /*b240*/  @!P0 ST.E.64 desc[UR50][R6.64], R144 ;  /* 0x0000009006008985 */ /* 0x0007e8000c101b32 */
[----:B------:R3:W-:Y:S02]  /*b250*/  @!P5 ST.E.64 desc[UR50][R12.64], R148 ;  /* 0x000000940c00d985 */ /* 0x0007e4000c101b32 */
.L_x_396:
[----:B------:R-:W-:Y:S05]  /*b260*/  BSYNC B1 ;  /* 0x0000000000017941 */ /* 0x000fea0003800000 */
.L_x_395:
[----:B------:R-:W-:Y:S01]  /*b270*/  VIADD R0, R0, 0x8 ;  /* 0x0000000800007836 */ /* 0x000fe20000000000 */
[----:B------:R4:W1:Y:S04]  /*b280*/  SHFL.IDX PT, R20, R10, 0x1, 0x1c1f ;  /* 0x003c1f000a147f89 */ /* 0x00086800000e0000 */
[----:B------:R-:W-:Y:S01]  /*b290*/  ISETP.GE.AND P0, PT, R0, UR8, PT ;  /* 0x0000000800007c0c */ /* 0x000fe2000bf06270 */
[----:B0-----:R-:W0:-:S12]  /*b2a0*/  SHFL.IDX PT, R3, R3, 0x1, 0x1c1f ;  /* 0x003c1f0003037f89 */ /* 0x001e1800000e0000 */
[----:B----4-:R-:W-:Y:S05]  /*b2b0*/  @P0 BRA `(.L_x_394) ;  /* 0x00000018001c0947 */ /* 0x010fea0003800000 */
[----:B------:R-:W-:Y:S02]  /*b2c0*/  ULDC UR4, c[0x0][0xac8] ;  /* 0x0002b20000047ab9 */ /* 0x000fe40000000800 */
[----:B------:R-:W-:Y:S02]  /*b2d0*/  ISETP.GE.AND P4, PT, R17, UR4, PT ;  /* 0x0000000411007c0c */ /* 0x000fe4000bf86270 */
[----:B------:R-:W-:Y:S02]  /*b2e0*/  ISETP.GE.AND P2, PT, R216, UR4, PT ;  /* 0x00000004d8007c0c */ /* 0x000fe4000bf46270 */
[----:B------:R-:W-:Y:S02]  /*b2f0*/  ISETP.GE.AND P1, PT, R215, UR4, PT ;  /* 0x00000004d7007c0c */ /* 0x000fe4000bf26270 */
[----:B------:R-:W-:-:S07]  /*b300*/  ISETP.GE.AND P0, PT, R214, UR4, PT ;  /* 0x00000004d6007c0c */ /* 0x000fce000bf06270 */
[CC--:B0--3--:R-:W-:Y:S02]  /*b310*/  @!P4 LEA R4, P3, R17.reuse, R3.reuse, 0x2 ;  /* 0x000000031104c211 */ /* 0x0c9fe400078610ff */
[-C--:B------:R-:W-:Y:S02]  /*b320*/  @!P2 LEA R6, P6, R216, R3.reuse, 0x2 ;  /* 0x00000003d806a211 */ /* 0x080fe400078c10ff */
[----:B-1----:R-:W-:Y:S02]  /*b330*/  @!P4 LEA.HI.X R5, R17, R20, R169, 0x2, P3 ;  /* 0x000000141105c211 */ /* 0x002fe400018f14a9 */
[----:B------:R-:W-:Y:S02]  /*b340*/  ISETP.GE.AND P3, PT, R213, UR4, PT ;  /* 0x00000004d5007c0c */ /* 0x000fe4000bf66270 */
[----:B------:R-:W-:Y:S01]  /*b350*/  @!P1 LEA R8, P5, R215, R3, 0x2 ;  /* 0x00000003d7089211 */ /* 0x000fe200078a10ff */
[----:B------:R0:W-:Y:S01]  /*b360*/  @!P4 ST.E.64 desc[UR50][R4.64], R26 ;  /* 0x0000001a0400c985 */ /* 0x0001e2000c101b32 */
[----:B------:R-:W-:-:S02]  /*b370*/  ISETP.GE.AND P4, PT, R212, UR4, PT ;  /* 0x00000004d4007c0c */ /* 0x000fc4000bf86270 */
[-C--:B------:R-:W-:Y:S02]  /*b380*/  @!P2 LEA.HI.X R7, R216, R20.reuse, R168, 0x2, P6 ;  /* 0x00000014d807a211 */ /* 0x080fe400030f14a8 */
[CC--:B------:R-:W-:Y:S02]  /*b390*/  @!P0 LEA R10, P6, R214.reuse, R3.reuse, 0x2 ;  /* 0x00000003d60a8211 */ /* 0x0c0fe400078c10ff */
[-C--:B------:R-:W-:Y:S01]  /*b3a0*/  @!P1 LEA.HI.X R9, R215, R20.reuse, R15, 0x2, P5 ;  /* 0x00000014d7099211 */ /* 0x080fe200028f140f */
[----:B------:R1:W-:Y:S01]  /*b3b0*/  @!P2 ST.E.64 desc[UR50][R6.64], R30 ;  /* 0x0000001e0600a985 */ /* 0x0003e2000c101b32 */
[----:B------:R-:W-:Y:S02]  /*b3c0*/  ISETP.GE.AND P5, PT, R211, UR4, PT ;  /* 0x00000004d3007c0c */ /* 0x000fe4000bfa6270 */
[----:B--2---:R-:W-:Y:S01]  /*b3d0*/  @!P0 LEA.HI.X R11, R214, R20, R14, 0x2, P6 ;  /* 0x00000014d60b8211 */ /* 0x004fe200030f140e */
[----:B------:R2:W-:Y:S01]  /*b3e0*/  @!P1 ST.E.64 desc[UR50][R8.64], R34 ;  /* 0x0000002208009985 */ /* 0x0005e2000c101b32 */
[----:B0-----:R-:W-:-:S03]  /*b3f0*/  @!P3 LEA R4, P1, R213, R3, 0x2 ;  /* 0x00000003d504b211 */ /* 0x001fc600078210ff */
[----:B------:R0:W-:Y:S01]  /*b400*/  @!P0 ST.E.64 desc[UR50][R10.64], R38 ;  /* 0x000000260a008985 */ /* 0x0001e2000c101b32 */
[----:B------:R-:W-:Y:S02]  /*b410*/  ISETP.GE.AND P0, PT, R210, UR4, PT ;  /* 0x00000004d2007c0c */ /* 0x000fe4000bf06270 */
[C---:B------:R-:W-:Y:S02]  /*b420*/  @!P4 LEA R12, P2, R212.reuse, R3, 0x2 ;  /* 0x00000003d40cc211 */ /* 0x040fe400078410ff */
[-C--:B------:R-:W-:Y:S02]  /*b430*/  @!P3 LEA.HI.X R5, R213, R20.reuse, R167, 0x2, P1 ;  /* 0x00000014d505b211 */ /* 0x080fe400008f14a7 */
[----:B------:R-:W-:Y:S02]  /*b440*/  ISETP.GE.AND P1, PT, R209, UR4, PT ;  /* 0x00000004d1007c0c */ /* 0x000fe4000bf26270 */
[----:B------:R-:W-:Y:S01]  /*b450*/  @!P4 LEA.HI.X R13, R212, R20, R166, 0x2, P2 ;  /* 0x00000014d40dc211 */ /* 0x000fe200010f14a6 */
[----:B------:R3:W-:Y:S01]  /*b460*/  @!P3 ST.E.64 desc[UR50][R4.64], R42 ;  /* 0x0000002a0400b985 */ /* 0x0007e2000c101b32 */
[----:B------:R-:W-:-:S02]  /*b470*/  ISETP.GE.AND P2, PT, R208, UR4, PT ;  /* 0x00000004d0007c0c */ /* 0x000fc4000bf46270 */
[-C--:B------:R-:W-:Y:S01]  /*b480*/  @!P5 LEA R14, P6, R211, R3.reuse, 0x2 ;  /* 0x00000003d30ed211 */ /* 0x080fe200078c10ff */
[----:B------:R4:W-:Y:S01]  /*b490*/  @!P4 ST.E.64 desc[UR50][R12.64], R46 ;  /* 0x0000002e0c00c985 */ /* 0x0009e2000c101b32 */
[----:B------:R-:W-:Y:S02]  /*b4a0*/  ISETP.GE.AND P3, PT, R207, UR4, PT ;  /* 0x00000004cf007c0c */ /* 0x000fe4000bf66270 */
[----:B------:R-:W-:Y:S02]  /*b4b0*/  @!P5 LEA.HI.X R15, R211, R20, R165, 0x2, P6 ;  /* 0x00000014d30fd211 */ /* 0x000fe400030f14a5 */
[-C--:B-1----:R-:W-:Y:S02]  /*b4c0*/  @!P0 LEA R6, P6, R210, R3.reuse, 0x2 ;  /* 0x00000003d2068211 */ /* 0x082fe400078c10ff */
[----:B------:R-:W-:Y:S01]  /*b4d0*/  ISETP.GE.AND P4, PT, R206, UR4, PT ;  /* 0x00000004ce007c0c */ /* 0x000fe2000bf86270 */
[----:B------:R1:W-:Y:S01]  /*b4e0*/  @!P5 ST.E.64 desc[UR50][R14.64], R50 ;  /* 0x000000320e00d985 */ /* 0x0003e2000c101b32 */
[----:B--2---:R-:W-:-:S02]  /*b4f0*/  @!P1 LEA R8, P5, R209, R3, 0x2 ;  /* 0x00000003d1089211 */ /* 0x004fc400078a10ff */
[-C--:B------:R-:W-:Y:S02]  /*b500*/  @!P0 LEA.HI.X R7, R210, R20.reuse, R164, 0x2, P6 ;  /* 0x00000014d2078211 */ /* 0x080fe400030f14a4 */
[C---:B0-----:R-:W-:Y:S02]  /*b510*/  @!P2 LEA R10, P6, R208.reuse, R3, 0x2 ;  /* 0x00000003d00aa211 */ /* 0x041fe400078c10ff */
[-C--:B------:R-:W-:Y:S01]  /*b520*/  @!P1 LEA.HI.X R9, R209, R20.reuse, R163, 0x2, P5 ;  /* 0x00000014d1099211 */ /* 0x080fe200028f14a3 */
[----:B------:R0:W-:Y:S01]  /*b530*/  @!P0 ST.E.64 desc[UR50][R6.64], R54 ;  /* 0x0000003606008985 */ /* 0x0001e2000c101b32 */
[----:B------:R-:W-:Y:S02]  /*b540*/  ISETP.GE.AND P5, PT, R205, UR4, PT ;  /* 0x00000004cd007c0c */ /* 0x000fe4000bfa6270 */
[----:B------:R-:W-:Y:S01]  /*b550*/  @!P2 LEA.HI.X R11, R208, R20, R162, 0x2, P6 ;  /* 0x00000014d00ba211 */ /* 0x000fe200030f14a2 */
[----:B------:R2:W-:Y:S01]  /*b560*/  @!P1 ST.E.64 desc[UR50][R8.64], R58 ;  /* 0x0000003a08009985 */ /* 0x0005e2000c101b32 */
[----:B------:R-:W-:-:S02]  /*b570*/  ISETP.GE.AND P0, PT, R204, UR4, PT ;  /* 0x00000004cc007c0c */ /* 0x000fc4000bf06270 */
[-C--:B---3--:R-:W-:Y:S01]  /*b580*/  @!P3 LEA R4, P6, R207, R3.reuse, 0x2 ;  /* 0x00000003cf04b211 */ /* 0x088fe200078c10ff */
[----:B------:R3:W-:Y:S01]  /*b590*/  @!P2 ST.E.64 desc[UR50][R10.64], R62 ;  /* 0x0000003e0a00a985 */ /* 0x0007e2000c101b32 */
[CC--:B----4-:R-:W-:Y:S02]  /*b5a0*/  @!P4 LEA R12, P2, R206.reuse, R3.reuse, 0x2 ;  /* 0x00000003ce0cc211 */ /* 0x0d0fe400078410ff */
[----:B------:R-:W-:Y:S02]  /*b5b0*/  ISETP.GE.AND P1, PT, R203, UR4, PT ;  /* 0x00000004cb007c0c */ /* 0x000fe4000bf26270 */
[-C--:B------:R-:W-:Y:S02]  /*b5c0*/  @!P3 LEA.HI.X R5, R207, R20.reuse, R161, 0x2, P6 ;  /* 0x00000014cf05b211 */ /* 0x080fe400030f14a1 */
[----:B------:R-:W-:Y:S02]  /*b5d0*/  @!P4 LEA.HI.X R13, R206, R20, R160, 0x2, P2 ;  /* 0x00000014ce0dc211 */ /* 0x000fe400010f14a0 */
[----:B------:R-:W-:Y:S01]  /*b5e0*/  ISETP.GE.AND P2, PT, R202, UR4, PT ;  /* 0x00000004ca007c0c */ /* 0x000fe2000bf46270 */
[----:B------:R-:W-:Y:S01]  /*b5f0*/  @!P3 ST.E.64 desc[UR50][R4.64], R66 ;  /* 0x000000420400b985 */ /* 0x000fe2000c101b32 */
[----:B-1----:R-:W-:-:S03]  /*b600*/  @!P5 LEA R14, P6, R205, R3, 0x2 ;  /* 0x00000003cd0ed211 */ /* 0x002fc600078c10ff */
[----:B------:R1:W-:Y:S01]  /*b610*/  @!P4 ST.E.64 desc[UR50][R12.64], R70 ;  /* 0x000000460c00c985 */ /* 0x0003e2000c101b32 */
[-C--:B------:R-:W-:Y:S02]  /*b620*/  @!P5 LEA.HI.X R15, R205, R20.reuse, R159, 0x2, P6 ;  /* 0x00000014cd0fd211 */ /* 0x080fe400030f149f */
[CC--:B0-----:R-:W-:Y:S02]  /*b630*/  @!P0 LEA R6, P4, R204.reuse, R3.reuse, 0x2 ;  /* 0x00000003cc068211 */ /* 0x0c1fe400078810ff */
[-C--:B--2---:R-:W-:Y:S01]  /*b640*/  @!P1 LEA R8, P3, R203, R3.reuse, 0x2 ;  /* 0x00000003cb089211 */ /* 0x084fe200078610ff */
[----:B------:R0:W-:Y:S01]  /*b650*/  @!P5 ST.E.64 desc[UR50][R14.64], R74 ;  /* 0x0000004a0e00d985 */ /* 0x0001e2000c101b32 */
[----:B------:R-:W-:Y:S02]  /*b660*/  @!P0 LEA.HI.X R7, R204, R20, R158, 0x2, P4 ;  /* 0x00000014cc078211 */ /* 0x000fe400020f149e */
[----:B------:R-:W-:Y:S02]  /*b670*/  ISETP.GE.AND P4, PT, R200, UR4, PT ;  /* 0x00000004c8007c0c */ /* 0x000fe4000bf86270 */
[----:B------:R-:W-:Y:S01]  /*b680*/  ISETP.GE.AND P5, PT, R201, UR4, PT ;  /* 0x00000004c9007c0c */ /* 0x000fe2000bfa6270 */
[----:B------:R2:W-:Y:S01]  /*b690*/  @!P0 ST.E.64 desc[UR50][R6.64], R78 ;  /* 0x0000004e06008985 */ /* 0x0005e2000c101b32 */
[----:B---3--:R-:W-:-:S02]  /*b6a0*/  @!P2 LEA R10, P6, R202, R3, 0x2 ;  /* 0x00000003ca0aa211 */ /* 0x008fc400078c10ff */
[-C--:B------:R-:W-:Y:S02]  /*b6b0*/  @!P1 LEA.HI.X R9, R203, R20.reuse, R157, 0x2, P3 ;  /* 0x00000014cb099211 */ /* 0x080fe400018f149d */
[----:B------:R-:W-:Y:S02]  /*b6c0*/  ISETP.GE.AND P3, PT, R199, UR4, PT ;  /* 0x00000004c7007c0c */ /* 0x000fe4000bf66270 */
[----:B------:R-:W-:Y:S01]  /*b6d0*/  @!P2 LEA.HI.X R11, R202, R20, R156, 0x2, P6 ;  /* 0x00000014ca0ba211 */ /* 0x000fe200030f149c */
[----:B------:R3:W-:Y:S01]  /*b6e0*/  @!P1 ST.E.64 desc[UR50][R8.64], R82 ;  /* 0x0000005208009985 */ /* 0x0007e2000c101b32 */
[----:B------:R-:W-:Y:S02]  /*b6f0*/  ISETP.GE.AND P1, PT, R197, UR4, PT ;  /* 0x00000004c5007c0c */ /* 0x000fe4000bf26270 */
[----:B-1----:R-:W-:Y:S01]  /*b700*/  @!P4 LEA R12, P0, R200, R3, 0x2 ;  /* 0x00000003c80cc211 */ /* 0x002fe200078010ff */
[----:B------:R1:W-:Y:S01]  /*b710*/  @!P2 ST.E.64 desc[UR50][R10.64], R86 ;  /* 0x000000560a00a985 */ /* 0x0003e2000c101b32 */
[----:B------:R-:W-:-:S02]  /*b720*/  ISETP.GE.AND P2, PT, R198, UR4, PT ;  /* 0x00000004c6007c0c */ /* 0x000fc4000bf46270 */
[CC--:B------:R-:W-:Y:S02]  /*b730*/  @!P5 LEA R4, P6, R201.reuse, R3.reuse, 0x2 ;  /* 0x00000003c904d211 */ /* 0x0c0fe400078c10ff */
[-C--:B------:R-:W-:Y:S02]  /*b740*/  @!P4 LEA.HI.X R13, R200, R20.reuse, R154, 0x2, P0 ;  /* 0x00000014c80dc211 */ /* 0x080fe400000f149a */
[----:B------:R-:W-:Y:S02]  /*b750*/  @!P5 LEA.HI.X R5, R201, R20, R155, 0x2, P6 ;  /* 0x00000014c905d211 */ /* 0x000fe400030f149b */
[----:B------:R-:W-:Y:S02]  /*b760*/  ISETP.GE.AND P0, PT, R196, UR4, PT ;  /* 0x00000004c4007c0c */ /* 0x000fe4000bf06270 */
[----:B0-----:R-:W-:Y:S01]  /*b770*/  @!P3 LEA R14, P6, R199, R3, 0x2 ;  /* 0x00000003c70eb211 */ /* 0x001fe200078c10ff */
[----:B------:R0:W-:Y:S01]  /*b780*/  @!P5 ST.E.64 desc[UR50][R4.64], R90 ;  /* 0x0000005a0400d985 */ /* 0x0001e2000c101b32 */
[----:B------:R-:W-:-:S02]  /*b790*/  ISETP.GE.AND P5, PT, R195, UR4, PT ;  /* 0x00000004c3007c0c */ /* 0x000fc4000bfa6270 */
[-C--:B------:R-:W-:Y:S01]  /*b7a0*/  @!P3 LEA.HI.X R15, R199, R20.reuse, R153, 0x2, P6 ;  /* 0x00000014c70fb211 */ /* 0x080fe200030f1499 */
[----:B------:R4:W-:Y:S01]  /*b7b0*/  @!P4 ST.E.64 desc[UR50][R12.64], R94 ;  /* 0x0000005e0c00c985 */ /* 0x0009e2000c101b32 */
[-C--:B--2---:R-:W-:Y:S02]  /*b7c0*/  @!P2 LEA R6, P6, R198, R3.reuse, 0x2 ;  /* 0x00000003c606a211 */ /* 0x084fe400078c10ff */
[----:B------:R-:W-:Y:S01]  /*b7d0*/  ISETP.GE.AND P4, PT, R194, UR4, PT ;  /* 0x00000004c2007c0c */ /* 0x000fe2000bf86270 */
[----:B------:R2:W-:Y:S01]  /*b7e0*/  @!P3 ST.E.64 desc[UR50][R14.64], R98 ;  /* 0x000000620e00b985 */ /* 0x0005e2000c101b32 */
[-C--:B---3--:R-:W-:Y:S02]  /*b7f0*/  @!P1 LEA R8, P3, R197, R3.reuse, 0x2 ;  /* 0x00000003c5089211 */ /* 0x088fe400078610ff */
[----:B------:R-:W-:Y:S02]  /*b800*/  @!P2 LEA.HI.X R7, R198, R20, R152, 0x2, P6 ;  /* 0x00000014c607a211 */ /* 0x000fe400030f1498 */
[----:B-1----:R-:W-:-:S02]  /*b810*/  @!P0 LEA R10, P6, R196, R3, 0x2 ;  /* 0x00000003c40a8211 */ /* 0x002fc400078c10ff */
[-C--:B------:R-:W-:Y:S01]  /*b820*/  @!P1 LEA.HI.X R9, R197, R20.reuse, R21, 0x2, P3 ;  /* 0x00000014c5099211 */ /* 0x080fe200018f1415 */
[----:B------:R1:W-:Y:S01]  /*b830*/  @!P2 ST.E.64 desc[UR50][R6.64], R102 ;  /* 0x000000660600a985 */ /* 0x0003e2000c101b32 */
[----:B------:R-:W-:Y:S02]  /*b840*/  ISETP.GE.AND P3, PT, R193, UR4, PT ;  /* 0x00000004c1007c0c */ /* 0x000fe4000bf66270 */
[----:B------:R-:W-:Y:S01]  /*b850*/  @!P0 LEA.HI.X R11, R196, R20, R229, 0x2, P6 ;  /* 0x00000014c40b8211 */ /* 0x000fe200030f14e5 */
[----:B------:R3:W-:Y:S01]  /*b860*/  @!P1 ST.E.64 desc[UR50][R8.64], R106 ;  /* 0x0000006a08009985 */ /* 0x0007e2000c101b32 */
[-C--:B0-----:R-:W-:Y:S02]  /*b870*/  @!P5 LEA R4, P1, R195, R3.reuse, 0x2 ;  /* 0x00000003c304d211 */ /* 0x081fe400078210ff */
[----:B----4-:R-:W-:Y:S01]  /*b880*/  @!P4 LEA R12, P2, R194, R3, 0x2 ;  /* 0x00000003c20cc211 */ /* 0x010fe200078410ff */
[----:B------:R-:W-:Y:S01]  /*b890*/  @!P0 ST.E.64 desc[UR50][R10.64], R110 ;  /* 0x0000006e0a008985 */ /* 0x000fe2000c101b32 */
[----:B------:R-:W-:-:S02]  /*b8a0*/  ISETP.GE.AND P0, PT, R192, UR4, PT ;  /* 0x00000004c0007c0c */ /* 0x000fc4000bf06270 */
[-C--:B------:R-:W-:Y:S02]  /*b8b0*/  @!P5 LEA.HI.X R5, R195, R20.reuse, R228, 0x2, P1 ;  /* 0x00000014c305d211 */ /* 0x080fe400008f14e4 */
[----:B------:R-:W-:Y:S02]  /*b8c0*/  ISETP.GE.AND P1, PT, R191, UR4, PT ;  /* 0x00000004bf007c0c */ /* 0x000fe4000bf26270 */
[C---:B--2---:R-:W-:Y:S01]  /*b8d0*/  @!P3 LEA R14, P6, R193.reuse, R3, 0x2 ;  /* 0x00000003c10eb211 */ /* 0x044fe200078c10ff */
[----:B------:R0:W-:Y:S01]  /*b8e0*/  @!P5 ST.E.64 desc[UR50][R4.64], R114 ;  /* 0x000000720400d985 */ /* 0x0001e2000c101b32 */
[-C--:B------:R-:W-:Y:S02]  /*b8f0*/  @!P4 LEA.HI.X R13, R194, R20.reuse, R227, 0x2, P2 ;  /* 0x00000014c20dc211 */ /* 0x080fe400010f14e3 */
[----:B------:R-:W-:Y:S02]  /*b900*/  @!P3 LEA.HI.X R15, R193, R20, R226, 0x2, P6 ;  /* 0x00000014c10fb211 */ /* 0x000fe400030f14e2 */
[----:B------:R-:W-:Y:S01]  /*b910*/  ISETP.GE.AND P2, PT, R188, UR4, PT ;  /* 0x00000004bc007c0c */ /* 0x000fe2000bf46270 */
[----:B------:R2:W-:Y:S01]  /*b920*/  @!P4 ST.E.64 desc[UR50][R12.64], R118 ;  /* 0x000000760c00c985 */ /* 0x0005e2000c101b32 */
[----:B------:R-:W-:-:S02]  /*b930*/  ISETP.GE.AND P4, PT, R190, UR4, PT ;  /* 0x00000004be007c0c */ /* 0x000fc4000bf86270 */
[CC--:B-1----:R-:W-:Y:S01]  /*b940*/  @!P0 LEA R6, P5, R192.reuse, R3.reuse, 0x2 ;  /* 0x00000003c0068211 */ /* 0x0c2fe200078a10ff */
[----:B------:R1:W-:Y:S01]  /*b950*/  @!P3 ST.E.64 desc[UR50][R14.64], R122 ;  /* 0x0000007a0e00b985 */ /* 0x0003e2000c101b32 */
[----:B------:R-:W-:Y:S02]  /*b960*/  ISETP.GE.AND P3, PT, R189, UR4, PT ;  /* 0x00000004bd007c0c */ /* 0x000fe4000bf66270 */
[----:B------:R-:W-:Y:S02]  /*b970*/  @!P0 LEA.HI.X R7, R192, R20, R225, 0x2, P5 ;  /* 0x00000014c0078211 */ /* 0x000fe400028f14e1 */
[----:B------:R-:W-:Y:S02]  /*b980*/  ISETP.GE.AND P5, PT, R187, UR4, PT ;  /* 0x00000004bb007c0c */ /* 0x000fe4000bfa6270 */
[-C--:B---3--:R-:W-:Y:S01]  /*b990*/  @!P1 LEA R8, P6, R191, R3.reuse, 0x2 ;  /* 0x00000003bf089211 */ /* 0x088fe200078c10ff */
[----:B------:R3:W-:Y:S02]  /*b9a0*/  @!P0 ST.E.64 desc[UR50][R6.64], R126 ;  /* 0x0000007e06008985 */ /* 0x0007e4000c101b32 */
[----:B0-----:R-:W-:-:S02]  /*b9b0*/  @!P4 LEA R4, P0, R190, R3, 0x2 ;  /* 0x00000003be04c211 */ /* 0x001fc400078010ff */
[-C--:B------:R-:W-:Y:S02]  /*b9c0*/  @!P1 LEA.HI.X R9, R191, R20.reuse, R224, 0x2, P6 ;  /* 0x00000014bf099211 */ /* 0x080fe400030f14e0 */
[-C--:B------:R-:W-:Y:S02]  /*b9d0*/  @!P3 LEA R10, P6, R189, R3.reuse, 0x2 ;  /* 0x00000003bd0ab211 */ /* 0x080fe400078c10ff */
[-C--:B------:R-:W-:Y:S01]  /*b9e0*/  @!P4 LEA.HI.X R5, R190, R20.reuse, R223, 0x2, P0 ;  /* 0x00000014be05c211 */ /* 0x080fe200000f14df */
[----:B------:R3:W-:Y:S01]  /*b9f0*/  @!P1 ST.E.64 desc[UR50][R8.64], R130 ;  /* 0x0000008208009985 */ /* 0x0007e2000c101b32 */
[-C--:B--2---:R-:W-:Y:S02]  /*ba00*/  @!P2 LEA R12, P1, R188, R3.reuse, 0x2 ;  /* 0x00000003bc0ca211 */ /* 0x084fe400078210ff */
[----:B-1----:R-:W-:Y:S01]  /*ba10*/  @!P5 LEA R14, P0, R187, R3, 0x2 ;  /* 0x00000003bb0ed211 */ /* 0x002fe200078010ff */
[----:B------:R3:W-:Y:S01]  /*ba20*/  @!P4 ST.E.64 desc[UR50][R4.64], R134 ;  /* 0x000000860400c985 */ /* 0x0007e2000c101b32 */
[----:B------:R-:W-:-:S02]  /*ba30*/  @!P3 LEA.HI.X R11, R189, R20, R222, 0x2, P6 ;  /* 0x00000014bd0bb211 */ /* 0x000fc400030f14de */
[-C--:B------:R-:W-:Y:S02]  /*ba40*/  @!P2 LEA.HI.X R13, R188, R20.reuse, R221, 0x2, P1 ;  /* 0x00000014bc0da211 */ /* 0x080fe400008f14dd */
[----:B------:R-:W-:Y:S01]  /*ba50*/  @!P5 LEA.HI.X R15, R187, R20, R220, 0x2, P0 ;  /* 0x00000014bb0fd211 */ /* 0x000fe200000f14dc */
[----:B------:R3:W-:Y:S01]  /*ba60*/  @!P3 ST.E.64 desc[UR50][R10.64], R138 ;  /* 0x0000008a0a00b985 */ /* 0x0007e2000c101b32 */
[----:B------:R-:W-:-:S03]  /*ba70*/  ISETP.GE.AND P0, PT, R186, UR4, PT ;  /* 0x00000004ba007c0c */ /* 0x000fc6000bf06270 */
[----:B------:R3:W-:Y:S04]  /*ba80*/  @!P2 ST.E.64 desc[UR50][R12.64], R142 ;  /* 0x0000008e0c00a985 */ /* 0x0007e8000c101b32 */
[----:B------:R3:W-:Y:S06]  /*ba90*/  @!P5 ST.E.64 desc[UR50][R14.64], R146 ;  /* 0x000000920e00d985 */ /* 0x0007ec000c101b32 */
[----:B------:R-:W-:Y:S05]  /*baa0*/  @P0 BRA `(.L_x_394) ;  /* 0x0000001000200947 */ /* 0x000fea0003800000 */
[----:B---3--:R-:W-:-:S04]  /*bab0*/  LEA R4, P0, R186, R3, 0x2 ;  /* 0x00000003ba047211 */ /* 0x008fc800078010ff */
[----:B------:R-:W-:-:S05]  /*bac0*/  LEA.HI.X R5, R186, R20, R219, 0x2, P0 ;  /* 0x00000014ba057211 */ /* 0x000fca00000f14db */
[----:B------:R0:W-:Y:S01]  /*bad0*/  ST.E.64 desc[UR50][R4.64], R150 ;  /* 0x0000009604007985 */ /* 0x0001e2000c101b32 */
[----:B------:R-:W-:Y:S05]  /*bae0*/  BRA `(.L_x_394) ;  /* 0x0000001000107947 */ /* 0x000fea0003800000 */
.L_x_388:
[----:B------:R-:W-:Y:S02]  /*baf0*/  ULDC.64 UR8, c[0x0][0xc00] ;  /* 0x0003000000087ab9 */ /* 0x000fe40000000a00 */
[----:B------:R-:W-:-:S04]  /*bb00*/  UISETP.NE.U32.AND UP0, UPT, UR8, URZ, UPT ;  /* 0x0000003f0800728c */ /* 0x000fc8000bf05070 */
[----:B------:R-:W-:-:S03]  /*bb10*/  UISETP.NE.AND.EX UP0, UPT, UR9, URZ, UPT, UP0 ;  /* 0x0000003f0900728c */ /* 0x000fc6000bf05300 */
[----:B------:R-:W-:Y:S02]  /*bb20*/  ULDC.64 UR8, c[0x0][0xc00] ;  /* 0x0003000000087ab9 */ /* 0x000fe40000000a00 */
[----:B------:R-:W-:Y:S01]  /*bb30*/  UIMAD.WIDE UR8, UR40, 0x4, UR8 ;  /* 0x00000004280878a5 */ /* 0x000fe2000f8e0208 */
[----:B------:R-:W-:-:S05]  /*bb40*/  PLOP3.LUT P1, PT, PT, PT, UP0, 0x80, 0x0 ;  /* 0x000000000000781c */ /* 0x000fca0003f2f008 */
[----:B------:R-:W-:Y:S02]  /*bb50*/  IMAD.U32 R4, RZ, RZ, UR8 ;  /* 0x00000008ff047e24 */ /* 0x000fe4000f8e00ff */
[----:B------:R-:W-:Y:S01]  /*bb60*/  IMAD.U32 R5, RZ, RZ, UR9 ;  /* 0x00000009ff057e24 */ /* 0x000fe2000f8e00ff */
[----:B------:R-:W-:Y:S02]  /*bb70*/  ULDC.64 UR8, c[0x0][0xc08] ;  /* 0x0003020000087ab9 */ /* 0x000fe40000000a00 */
[----:B------:R-:W-:-:S03]  /*bb80*/  UISETP.NE.U32.AND UP1, UPT, UR8, URZ, UPT ;  /* 0x0000003f0800728c */ /* 0x000fc6000bf25070 */
[----:B------:R-:W2:Y:S01]  /*bb90*/  @P1 LDG.E R8, desc[UR50][R4.64] ;  /* 0x0000003204081981 */ /* 0x000ea2000c1e1900 */
[----:B------:R-:W-:Y:S01]  /*bba0*/  UISETP.NE.AND.EX UP1, UPT, UR9, URZ, UPT, UP1 ;  /* 0x0000003f0900728c */ /* 0x000fe2000bf25310 */
[----:B------:R-:W-:Y:S02]  /*bbb0*/  ULDC UR4, c[0x0][0xa88] ;  /* 0x0002a20000047ab9 */ /* 0x000fe40000000800 */
[----:B------:R-:W-:-:S03]  /*bbc0*/  IMAD.U32 R0, RZ, RZ, UR4 ;  /* 0x00000004ff007e24 */ /* 0x000fc6000f8e00ff */
[----:B------:R-:W-:-:S05]  /*bbd0*/  PLOP3.LUT P2, PT, PT, PT, UP1, 0x80, 0x0 ;  /* 0x000000000000781c */ /* 0x000fca0003f4f018 */
[----:B------:R-:W-:Y:S02]  /*bbe0*/  @UP1 ULDC.64 UR8, c[0x0][0xc08] ;  /* 0x0003020000081ab9 */ /* 0x000fe40000000a00 */
[----:B------:R-:W-:-:S06]  /*bbf0*/  @UP1 UIMAD.WIDE UR8, UR40, 0x4, UR8 ;  /* 0x00000004280818a5 */ /* 0x000fcc000f8e0208 */
[----:B------:R-:W-:Y:S02]  /*bc00*/  IMAD.U32 R6, RZ, RZ, UR8 ;  /* 0x00000008ff067e24 */ /* 0x000fe4000f8e00ff */
[----:B------:R-:W-:-:S05]  /*bc10*/  IMAD.U32 R7, RZ, RZ, UR9 ;  /* 0x00000009ff077e24 */ /* 0x000fca000f8e00ff */
[----:B------:R0:W5:Y:S01]  /*bc20*/  @P2 LDG.E R0, desc[UR50][R6.64] ;  /* 0x0000003206002981 */ /* 0x000162000c1e1900 */
[----:B------:R-:W-:Y:S01]  /*bc30*/  UMOV UR4, URZ ;  /* 0x0000003f00047c82 */ /* 0x000fe20008000000 */
[----:B------:R-:W-:Y:S01]  /*bc40*/  UISETP.NE.AND UP1, UPT, UR45, URZ, UPT ;  /* 0x0000003f2d00728c */ /* 0x000fe2000bf25270 */
[----:B------:R-:W1:Y:S10]  /*bc50*/  S2R R3, SR_TID.X ;  /* 0x0000000000037919 */ /* 0x000e740000002100 */
[----:B------:R-:W-:Y:S01]  /*bc60*/  @!UP1 ULDC UR45, c[0x0][0xad4] ;  /* 0x0002b500002d9ab9 */ /* 0x000fe20000000800 */
[----:B--2---:R-:W-:Y:S01]  /*bc70*/  @P1 R2UR UR4, R8 ;  /* 0x00000000080412ca */ /* 0x004fe200000e0000 */
[----:B-1----:R-:W-:-:S05]  /*bc80*/  VIADD R8, R3, 0xffffff80 ;  /* 0xffffff8003087836 */ /* 0x002fca0000000000 */
[----:B------:R-:W-:-:S07]  /*bc90*/  ISETP.GT.AND P0, PT, R8, 0x3f, PT ;  /* 0x0000003f0800780c */ /* 0x000fce0003f04270 */
[----:B------:R-:W-:Y:S01]  /*bca0*/  USHF.R.S32.HI UR19, URZ, 0x1f, UR4 ;  /* 0x0000001f3f137899 */ /* 0x000fe20008011404 */
[----:B0-----:R-:W-:Y:S11]  /*bcb0*/  @P2 BRA `(.L_x_397) ;  /* 0x0000000000102947 */ /* 0x001ff60003800000 */
[----:B------:R-:W-:Y:S05]  /*bcc0*/  @!P1 BRA `(.L_x_397) ;  /* 0x00000000000c9947 */ /* 0x000fea0003800000 */
[----:B------:R-:W2:Y:S04]  /*bcd0*/  LDG.E R3, desc[UR50][R4.64] ;  /* 0x0000003204037981 */ /* 0x000ea8000c1e1900 */
[----:B-----5:R-:W2:Y:S02]  /*bce0*/  LDG.E R0, desc[UR50][R4.64+0x4] ;  /* 0x0000043204007981 */ /* 0x020ea4000c1e1900 */
[----:B--2---:R-:W-:-:S07]  /*bcf0*/  IMAD.IADD R0, R0, 0x1, -R3 ;  /* 0x0000000100007824 */ /* 0x004fce00078e0a03 */
.L_x_397:
[----:B------:R-:W-:Y:S01]  /*bd00*/  USEL UR40, UR40, URZ, !UP0 ;  /* 0x0000003f28287287 */ /* 0x000fe2000c000000 */
[----:B------:R-:W-:Y:S01]  /*bd10*/  BSSY B1, `(.L_x_398) ;  /* 0x0000039000017945 */ /* 0x000fe20003800000 */
[----:B------:R-:W-:-:S03]  /*bd20*/  USEL UR41, UR41, URZ, !UP0 ;  /* 0x0000003f29297287 */ /* 0x000fc6000c000000 */
[----:B------:R-:W-:Y:S09]  /*bd30*/  @P0 BRA `(.L_x_399) ;  /* 0x0000000000d80947 */ /* 0x000ff20003800000 */
[----:B------:R-:W0:Y:S01]  /*bd40*/  S2R R3, SR_TID.X ;  /* 0x0000000000037919 */ /* 0x000e220000002100 */
[----:B------:R-:W1:Y:S01]  /*bd50*/  LDC R9, c[0x0][0xbe8] ;  /* 0x0002fa00ff097b82 */ /* 0x000e620000000800 */
[----:B------:R-:W-:-:S04]  /*bd60*/  IMAD.U32 R4, RZ, RZ, UR43 ;  /* 0x0000002bff047e24 */ /* 0x000fc8000f8e00ff */
[----:B0-----:R-:W-:Y:S02]  /*bd70*/  IMAD R3, R4, 0x40, R3 ;  /* 0x0000004004037824 */ /* 0x001fe400078e0203 */
[----:B-1---5:R-:W-:Y:S02]  /*bd80*/  IMAD R4, R0, R9, RZ ;  /* 0x0000000900047224 */ /* 0x022fe400078e02ff */
[----:B------:R-:W-:-:S05]  /*bd90*/  VIADD R6, R3, 0xffffff80 ;  /* 0xffffff8003067836 */ /* 0x000fca0000000000 */
[----:B------:R-:W-:-:S13]  /*bda0*/  ISETP.GE.AND P0, PT, R6, R4, PT ;  /* 0x000000040600720c */ /* 0x000fda0003f06270 */
[----:B------:R-:W-:Y:S05]  /*bdb0*/  @P0 BRA `(.L_x_399) ;  /* 0x0000000000b80947 */ /* 0x000fea0003800000 */
[----:B------:R-:W-:Y:S01]  /*bdc0*/  ISETP.NE.AND P0, PT, R9, 0x1, PT ;  /* 0x000000010900780c */ /* 0x000fe20003f05270 */
[----:B------:R-:W-:Y:S01]  /*bdd0*/  UISETP.GT.AND UP0, UPT, UR45, 0x1, UPT ;  /* 0x000000012d00788c */ /* 0x000fe2000bf04270 */
[----:B------:R-:W-:-:S03]  /*bde0*/  UMOV UR17, 0x9b8 ;  /* 0x000009b800117882 */ /* 0x000fc60000000000 */
[----:B------:R-:W-:Y:S02]  /*bdf0*/  USEL UR17, UR17, 0x978, UP0 ;  /* 0x0000097811117887 */ /* 0x000fe40008000000 */
[----:B------:R-:W-:-:S06]  /*be00*/  USEL UR16, UR44, URZ, UP0 ;  /* 0x0000003f2c107287 */ /* 0x000fcc0008000000 */
[----:B------:R-:W0:Y:S04]  /*be10*/  @P0 LDC R3, c[0x0][0xbec] ;  /* 0x0002fb00ff030b82 */ /* 0x000e280000000800 */
[----:B------:R-:W-:Y:S01]  /*be20*/  ULDC.64 UR8, c[0x0][UR17+0x218] ;  /* 0x0000860011087abb */ /* 0x000fe20008000a00 */
[----:B------:R-:W-:Y:S01]  /*be30*/  ULDC.64 UR12, c[0x0][UR17+0x220] ;  /* 0x00008800110c7abb */ /* 0x000fe20008000a00 */
[----:B------:R-:W-:Y:S01]  /*be40*/  ULDC.64 UR14, c[0x0][UR17+0x228] ;  /* 0x00008a00110e7abb */ /* 0x000fe20008000a00 */
[----:B------:R-:W-:Y:S01]  /*be50*/  UIMAD.WIDE.U32 UR10, UR8, UR42, URZ ;  /* 0x0000002a080a72a5 */ /* 0x000fe2000f8e003f */
[----:B------:R-:W1:Y:S01]  /*be60*/  @P0 LDC R5, c[0x0][0xbf0] ;  /* 0x0002fc00ff050b82 */ /* 0x000e620000000800 */
[----:B------:R-:W-:Y:S02]  /*be70*/  UIMAD UR18, UR9, UR42, URZ ;  /* 0x0000002a091272a4 */ /* 0x000fe4000f8e023f */
[----:B------:R-:W-:-:S02]  /*be80*/  UIMAD UR13, UR13, UR40, URZ ;  /* 0x000000280d0d72a4 */ /* 0x000fc4000f8e023f */
[----:B------:R-:W-:Y:S02]  /*be90*/  UIMAD.WIDE.U32 UR20, UR14, UR16, URZ ;  /* 0x000000100e1472a5 */ /* 0x000fe4000f8e003f */
[----:B------:R-:W-:Y:S02]  /*bea0*/  UIMAD.WIDE.U32 UR8, UR12, UR40, URZ ;  /* 0x000000280c0872a5 */ /* 0x000fe4000f8e003f */
[----:B------:R-:W-:Y:S02]  /*beb0*/  UIMAD UR14, UR15, UR16, URZ ;  /* 0x000000100f0e72a4 */ /* 0x000fe4000f8e023f */
[----:B------:R-:W-:Y:S02]  /*bec0*/  UIMAD UR13, UR12, UR41, UR13 ;  /* 0x000000290c0d72a4 */ /* 0x000fe4000f8e020d */
[----:B------:R-:W-:Y:S02]  /*bed0*/  UIADD3 UR10, UP1, UP2, UR8, UR10, UR4 ;  /* 0x0000000a080a7290 */ /* 0x000fe4000fa3e004 */
[----:B------:R-:W-:Y:S01]  /*bee0*/  UIADD3 UR14, UR21, UR14, URZ ;  /* 0x0000000e150e7290 */ /* 0x000fe2000fffe03f */
[----:B0-----:R-:W-:Y:S01]  /*bef0*/  @P0 IMAD.HI.U32 R4, R6, R3, RZ ;  /* 0x0000000306040227 */ /* 0x001fe200078e00ff */
[----:B------:R-:W-:-:S02]  /*bf00*/  UIADD3 UR18, UR11, UR18, URZ ;  /* 0x000000120b127290 */ /* 0x000fc4000fffe03f */
[----:B------:R-:W-:Y:S01]  /*bf10*/  UIADD3 UR13, UR9, UR13, URZ ;  /* 0x0000000d090d7290 */ /* 0x000fe2000fffe03f */
[----:B------:R-:W-:Y:S02]  /*bf20*/  IMAD.MOV.U32 R3, RZ, RZ, R6 ;  /* 0x000000ffff037224 */ /* 0x000fe400078e0006 */
[----:B------:R-:W-:Y:S01]  /*bf30*/  IMAD.U32 R10, RZ, RZ, UR14 ;  /* 0x0000000eff0a7e24 */ /* 0x000fe2000f8e00ff */
[----:B------:R-:W-:Y:S01]  /*bf40*/  ULDC.64 UR8, c[0x0][UR17+0x210] ;  /* 0x0000840011087abb */ /* 0x000fe20008000a00 */
[----:B-1----:R-:W-:Y:S01]  /*bf50*/  @P0 SHF.R.U32.HI R3, RZ, R5, R4 ;  /* 0x00000005ff030219 */ /* 0x002fe20000011604 */
[----:B------:R-:W-:Y:S02]  /*bf60*/  IMAD.U32 R4, RZ, RZ, UR20 ;  /* 0x00000014ff047e24 */ /* 0x000fe4000f8e00ff */
[----:B------:R-:W-:Y:S01]  /*bf70*/  IMAD.U32 R5, RZ, RZ, UR21 ;  /* 0x00000015ff057e24 */ /* 0x000fe2000f8e00ff */
[--C-:B------:R-:W-:Y:S01]  /*bf80*/  SHF.R.S32.HI R5, RZ, 0x1f, R3.reuse ;  /* 0x0000001fff057819 */ /* 0x100fe20000011403 */
[----:B------:R-:W-:Y:S01]  /*bf90*/  IMAD.MOV R7, RZ, RZ, -R3 ;  /* 0x000000ffff077224 */ /* 0x000fe200078e0a03 */
[----:B------:R-:W-:Y:S01]  /*bfa0*/  IADD3 R4, P0, P1, R3, UR10, R4 ;  /* 0x0000000a03047c10 */ /* 0x000fe2000f91e004 */
[----:B------:R-:W-:-:S02]  /*bfb0*/  UIADD3.X UR10, UR13, UR18, UR19, UP1, UP2 ;  /* 0x000000120d0a7290 */ /* 0x000fc40008fe4413 */
[----:B------:R-:W-:-:S04]  /*bfc0*/  IMAD R7, R9, R7, R6 ;  /* 0x0000000709077224 */ /* 0x000fc800078e0206 */
[----:B------:R-:W-:Y:S01]  /*bfd0*/  IADD3.X R5, R5, UR10, R10, P0, P1 ;  /* 0x0000000a05057c10 */ /* 0x000fe200087e240a */
[C---:B------:R-:W-:Y:S01]  /*bfe0*/  IMAD R6, R7.reuse, UR9, RZ ;  /* 0x0000000907067c24 */ /* 0x040fe2000f8e02ff */
[----:B------:R-:W-:Y:S01]  /*bff0*/  SHF.R.S32.HI R3, RZ, 0x1f, R7 ;  /* 0x0000001fff037819 */ /* 0x000fe20000011407 */
[----:B------:R-:W-:Y:S01]  /*c000*/  ULDC.64 UR10, c[0x0][0xba8] ;  /* 0x0002ea00000a7ab9 */ /* 0x000fe20000000a00 */
[----:B------:R-:W-:Y:S01]  /*c010*/  @!UP0 ULDC UR10, c[0x0][0xb50] ;  /* 0x0002d400000a8ab9 */ /* 0x000fe20000000800 */
[----:B------:R-:W-:Y:S01]  /*c020*/  IMAD.WIDE.U32 R4, R7, UR8, R4 ;  /* 0x0000000807047c25 */ /* 0x000fe2000f8e0004 */
[----:B------:R-:W-:-:S03]  /*c030*/  @!UP0 ULDC UR11, c[0x0][0xb54] ;  /* 0x0002d500000b8ab9 */ /* 0x000fc60000000800 */
[----:B------:R-:W-:Y:S01]  /*c040*/  IMAD R3, R3, UR8, R6 ;  /* 0x0000000803037c24 */ /* 0x000fe2000f8e0206 */
[----:B------:R-:W-:-:S03]  /*c050*/  LEA R6, P0, R4, UR10, 0x2 ;  /* 0x0000000a04067c11 */ /* 0x000fc6000f8010ff */
[----:B------:R-:W-:-:S05]  /*c060*/  IMAD.IADD R3, R5, 0x1, R3 ;  /* 0x0000000105037824 */ /* 0x000fca00078e0203 */
[----:B------:R-:W-:Y:S01]  /*c070*/  LEA.HI.X R7, R4, UR11, R3, 0x2, P0 ;  /* 0x0000000b04077c11 */ /* 0x000fe200080f1403 */
[----:B------:R-:W-:-:S05]  /*c080*/  IMAD.MOV.U32 R3, RZ, RZ, -0x800000 ;  /* 0xff800000ff037424 */ /* 0x000fca00078e00ff */
[----:B------:R0:W-:Y:S02]  /*c090*/  STG.E desc[UR50][R6.64], R3 ;  /* 0x0000000306007986 */ /* 0x0001e4000c101932 */
.L_x_399:
[----:B------:R-:W-:Y:S05]  /*c0a0*/  BSYNC B1 ;  /* 0x0000000000017941 */ /* 0x000fea0003800000 */
.L_x_398:
[----:B------:R-:W-:-:S06]  /*c0b0*/  UISETP.GT.AND UP0, UPT, UR45, 0x1, UPT ;  /* 0x000000012d00788c */ /* 0x000fcc000bf04270 */
[----:B------:R-:W-:-:S13]  /*c0c0*/  PLOP3.LUT P0, PT, PT, PT, UP0, 0x80, 0x0 ;  /* 0x000000000000781c */ /* 0x000fda0003f0f008 */
[----:B------:R-:W-:Y:S05]  /*c0d0*/  @P0 BRA `(.L_x_394) ;  /* 0x0000000800940947 */ /* 0x000fea0003800000 */
[----:B------:R-:W1:Y:S01]  /*c0e0*/  LDC R11, c[0x0][0xbe8] ;  /* 0x0002fa00ff0b7b82 */ /* 0x000e620000000800 */
[----:B0-----:R-:W-:Y:S01]  /*c0f0*/  SHF.R.S32.HI R3, RZ, 0x1f, R8 ;  /* 0x0000001fff037819 */ /* 0x001fe20000011408 */
[----:B------:R-:W-:Y:S01]  /*c100*/  ULDC.64 UR12, c[0x0][0xaa0] ;  /* 0x0002a800000c7ab9 */ /* 0x000fe20000000a00 */
[----:B------:R-:W-:Y:S01]  /*c110*/  IMAD.U32 R6, RZ, RZ, UR43 ;  /* 0x0000002bff067e24 */ /* 0x000fe2000f8e00ff */
[----:B------:R-:W-:Y:S01]  /*c120*/  UIMAD UR10, UR19, UR12, URZ ;  /* 0x0000000c130a72a4 */ /* 0x000fe2000f8e023f */
[----:B------:R-:W-:Y:S01]  /*c130*/  LEA.HI R3, R3, R8, RZ, 0x3 ;  /* 0x0000000803037211 */ /* 0x000fe200078f18ff */
[----:B------:R-:W-:Y:S01]  /*c140*/  UIMAD.WIDE.U32 UR8, UR4, UR12, URZ ;  /* 0x0000000c040872a5 */ /* 0x000fe2000f8e003f */
[----:B------:R-:W-:Y:S01]  /*c150*/  VIADD R37, R2, 0xc0 ;  /* 0x000000c002257836 */ /* 0x000fe20000000000 */
[----:B------:R-:W-:Y:S01]  /*c160*/  UIMAD UR10, UR4, UR13, UR10 ;  /* 0x0000000d040a72a4 */ /* 0x000fe2000f8e020a */
[----:B------:R-:W-:Y:S01]  /*c170*/  LOP3.LUT R5, R3, 0xfffffff8, RZ, 0xc0, !PT ;  /* 0xfffffff803057812 */ /* 0x000fe200078ec0ff */
[----:B------:R-:W-:Y:S01]  /*c180*/  ULDC UR12, c[0x0][0xac8] ;  /* 0x0002b200000c7ab9 */ /* 0x000fe20000000800 */
[----:B------:R-:W-:Y:S01]  /*c190*/  SHF.R.S32.HI R13, RZ, 0x3, R3 ;  /* 0x00000003ff0d7819 */ /* 0x000fe20000011403 */
[----:B------:R-:W-:Y:S01]  /*c1a0*/  UIADD3 UR9, UR9, UR10, URZ ;  /* 0x0000000a09097290 */ /* 0x000fe2000fffe03f */
[----:B------:R-:W-:Y:S01]  /*c1b0*/  ISETP.GE.AND P1, PT, R185, UR12, PT ;  /* 0x0000000cb9007c0c */ /* 0x000fe2000bf26270 */
[----:B------:R-:W-:Y:S01]  /*c1c0*/  IMAD.IADD R8, R8, 0x1, -R5 ;  /* 0x0000000108087824 */ /* 0x000fe200078e0a05 */
[----:B------:R-:W-:Y:S01]  /*c1d0*/  ULDC.64 UR10, c[0x0][0xae8] ;  /* 0x0002ba00000a7ab9 */ /* 0x000fe20000000a00 */
[----:B------:R-:W-:Y:S01]  /*c1e0*/  ISETP.GE.AND P2, PT, R2, UR12, PT ;  /* 0x0000000c02007c0c */ /* 0x000fe2000bf46270 */
[----:B------:R-:W-:Y:S01]  /*c1f0*/  UIMAD.WIDE.U32 UR8, UR42, UR10, UR8 ;  /* 0x0000000a2a0872a5 */ /* 0x000fe2000f8e0008 */
[----:B------:R-:W-:Y:S01]  /*c200*/  IMAD R3, R8, 0x20, R13 ;  /* 0x0000002008037824 */ /* 0x000fe200078e020d */
[----:B------:R-:W-:Y:S01]  /*c210*/  BSSY B1, `(.L_x_400) ;  /* 0x000006d000017945 */ /* 0x000fe20003800000 */
[----:B------:R-:W-:Y:S01]  /*c220*/  VIADD R33, R2, 0x100 ;  /* 0x0000010002217836 */ /* 0x000fe20000000000 */
[----:B------:R-:W-:Y:S01]  /*c230*/  UIMAD UR9, UR42, UR11, UR9 ;  /* 0x0000000b2a0972a4 */ /* 0x000fe2000f8e0209 */
[----:B------:R-:W-:Y:S01]  /*c240*/  IMAD R9, R6, 0x40, R3 ;  /* 0x0000004006097824 */ /* 0x000fe200078e0203 */
[----:B------:R-:W-:Y:S01]  /*c250*/  SEL R3, RZ, 0xffffffff, P1 ;  /* 0xffffffffff037807 */ /* 0x000fe20000800000 */
[----:B------:R-:W-:Y:S01]  /*c260*/  ULDC.64 UR10, c[0x0][0xaf0] ;  /* 0x0002bc00000a7ab9 */ /* 0x000fe20000000a00 */
[----:B-1----:R-:W-:Y:S01]  /*c270*/  ISETP.NE.AND P0, PT, R11, 0x1, PT ;  /* 0x000000010b00780c */ /* 0x002fe20003f05270 */
[----:B------:R-:W-:Y:S01]  /*c280*/  UIMAD UR41, UR41, UR10, URZ ;  /* 0x0000000a292972a4 */ /* 0x000fe2000f8e023f */
[----:B------:R-:W-:Y:S01]  /*c290*/  ISETP.GE.AND P1, PT, R184, UR12, PT ;  /* 0x0000000cb8007c0c */ /* 0x000fe2000bf26270 */
[----:B------:R-:W-:Y:S01]  /*c2a0*/  IMAD.SHL.U32 R15, R3, 0x2, RZ ;  /* 0x00000002030f7824 */ /* 0x000fe200078e00ff */
[----:B------:R-:W-:Y:S01]  /*c2b0*/  SEL R6, RZ, 0x1, P2 ;  /* 0x00000001ff067807 */ /* 0x000fe20001000000 */
[----:B------:R-:W-:Y:S01]  /*c2c0*/  UIMAD UR4, UR40, UR11, UR41 ;  /* 0x0000000b280472a4 */ /* 0x000fe2000f8e0229 */
[----:B------:R-:W-:Y:S01]  /*c2d0*/  SEL R7, RZ, 0xffffffff, P1 ;  /* 0xffffffffff077807 */ /* 0x000fe20000800000 */
[----:B------:R-:W-:Y:S01]  /*c2e0*/  UIMAD.WIDE.U32 UR40, UR40, UR10, UR8 ;  /* 0x0000000a282872a5 */ /* 0x000fe2000f8e0008 */
[----:B------:R-:W-:Y:S01]  /*c2f0*/  IMAD.MOV.U32 R3, RZ, RZ, R9 ;  /* 0x000000ffff037224 */ /* 0x000fe200078e0009 */
[----:B------:R-:W-:Y:S01]  /*c300*/  LOP3.LUT R6, R15, 0x2, R6, 0xe2, !PT ;  /* 0x000000020f067812 */ /* 0x000fe200078ee206 */
[----:B------:R-:W-:Y:S01]  /*c310*/  ULDC.64 UR8, c[0x0][0xae0] ;  /* 0x0002b80000087ab9 */ /* 0x000fe20000000a00 */
[----:B------:R-:W-:Y:S01]  /*c320*/  IMAD.SHL.U32 R7, R7, 0x4, RZ ;  /* 0x0000000407077824 */ /* 0x000fe200078e00ff */
[----:B------:R-:W-:Y:S01]  /*c330*/  UIADD3 UR4, UR41, UR4, URZ ;  /* 0x0000000429047290 */ /* 0x000fe2000fffe03f */
[----:B------:R-:W0:Y:S01]  /*c340*/  @P0 LDC R4, c[0x0][0xbec] ;  /* 0x0002fb00ff040b82 */ /* 0x000e220000000800 */
[C---:B------:R-:W-:Y:S01]  /*c350*/  VIADD R31, R2.reuse, 0x140 ;  /* 0x00000140021f7836 */ /* 0x040fe20000000000 */
[----:B------:R-:W-:Y:S01]  /*c360*/  SHF.R.S32.HI R35, RZ, 0x1f, R184 ;  /* 0x0000001fff237819 */ /* 0x000fe200000114b8 */
[----:B------:R-:W-:Y:S01]  /*c370*/  VIADD R27, R2, 0x180 ;  /* 0x00000180021b7836 */ /* 0x000fe20000000000 */
[----:B------:R-:W-:Y:S01]  /*c380*/  LOP3.LUT R10, R7, 0x4, R6, 0xe2, !PT ;  /* 0x00000004070a7812 */ /* 0x000fe200078ee206 */
[----:B------:R-:W-:Y:S01]  /*c390*/  IMAD.U32 R26, RZ, RZ, UR43 ;  /* 0x0000002bff1a7e24 */ /* 0x000fe2000f8e00ff */
[----:B------:R-:W-:Y:S01]  /*c3a0*/  SHF.R.S32.HI R30, RZ, 0x1f, R31 ;  /* 0x0000001fff1e7819 */ /* 0x000fe2000001141f */
[----:B-----5:R-:W-:Y:S01]  /*c3b0*/  IMAD R25, R0, R11, RZ ;  /* 0x0000000b00197224 */ /* 0x020fe200078e02ff */
[----:B------:R-:W1:Y:S01]  /*c3c0*/  @P0 LDC R5, c[0x0][0xbf0] ;  /* 0x0002fc00ff050b82 */ /* 0x000e620000000800 */
[----:B------:R-:W-:Y:S01]  /*c3d0*/  IMAD R26, R26, 0x40, R13 ;  /* 0x000000401a1a7824 */ /* 0x000fe200078e020d */
[----:B------:R-:W-:Y:S01]  /*c3e0*/  SHF.R.S32.HI R28, RZ, 0x1f, R27 ;  /* 0x0000001fff1c7819 */ /* 0x000fe2000001141b */
[----:B------:R-:W-:Y:S01]  /*c3f0*/  VIADD R29, R2, 0x1c0 ;  /* 0x000001c0021d7836 */ /* 0x000fe20000000000 */
[----:B------:R-:W-:-:S02]  /*c400*/  SHF.R.S32.HI R34, RZ, 0x1f, R37 ;  /* 0x0000001fff227819 */ /* 0x000fc40000011425 */
[----:B------:R-:W-:Y:S02]  /*c410*/  SHF.R.S32.HI R36, RZ, 0x1f, R33 ;  /* 0x0000001fff247819 */ /* 0x000fe40000011421 */
[----:B------:R-:W-:Y:S02]  /*c420*/  ISETP.GE.AND P1, PT, R29, UR12, PT ;  /* 0x0000000c1d007c0c */ /* 0x000fe4000bf26270 */
[----:B------:R-:W-:Y:S02]  /*c430*/  SHF.R.S32.HI R32, RZ, 0x1f, R29 ;  /* 0x0000001fff207819 */ /* 0x000fe4000001141d */
[----:B------:R-:W-:Y:S02]  /*c440*/  SEL R0, RZ, 0x80, P1 ;  /* 0x00000080ff007807 */ /* 0x000fe40000800000 */
[----:B------:R-:W-:Y:S01]  /*c450*/  SHF.R.S32.HI R38, RZ, 0x1f, R185 ;  /* 0x0000001fff267819 */ /* 0x000fe200000114b9 */
[----:B0-----:R-:W-:-:S05]  /*c460*/  @P0 IMAD.HI.U32 R4, R9, R4, RZ ;  /* 0x0000000409040227 */ /* 0x001fca00078e00ff */
[----:B-1----:R-:W-:Y:S01]  /*c470*/  @P0 SHF.R.U32.HI R3, RZ, R5, R4 ;  /* 0x00000005ff030219 */ /* 0x002fe20000011604 */
[----:B------:R-:W-:Y:S01]  /*c480*/  IMAD.U32 R5, RZ, RZ, UR41 ;  /* 0x00000029ff057e24 */ /* 0x000fe2000f8e00ff */
[----:B------:R-:W-:Y:S01]  /*c490*/  ISETP.GE.AND P0, PT, R37, UR12, PT ;  /* 0x0000000c25007c0c */ /* 0x000fe2000bf06270 */
[----:B------:R-:W-:Y:S01]  /*c4a0*/  IMAD.U32 R4, RZ, RZ, UR40 ;  /* 0x00000028ff047e24 */ /* 0x000fe2000f8e00ff */
[--C-:B------:R-:W-:Y:S01]  /*c4b0*/  SHF.R.S32.HI R6, RZ, 0x1f, R3.reuse ;  /* 0x0000001fff067819 */ /* 0x100fe20000011403 */
[----:B------:R-:W-:Y:S01]  /*c4c0*/  IMAD.U32 R5, RZ, RZ, UR4 ;  /* 0x00000004ff057e24 */ /* 0x000fe2000f8e00ff */
[----:B------:R-:W-:Y:S01]  /*c4d0*/  SEL R7, RZ, 0xffffffff, P0 ;  /* 0xffffffffff077807 */ /* 0x000fe20000000000 */
[----:B------:R-:W-:Y:S01]  /*c4e0*/  IMAD.MOV R8, RZ, RZ, -R3 ;  /* 0x000000ffff087224 */ /* 0x000fe200078e0a03 */
[----:B------:R-:W-:Y:S01]  /*c4f0*/  ISETP.GE.AND P0, PT, R33, UR12, PT ;  /* 0x0000000c21007c0c */ /* 0x000fe2000bf06270 */
[----:B------:R-:W-:Y:S02]  /*c500*/  IMAD R6, R6, UR8, RZ ;  /* 0x0000000806067c24 */ /* 0x000fe4000f8e02ff */
[----:B------:R-:W-:Y:S01]  /*c510*/  IMAD.SHL.U32 R15, R7, 0x8, RZ ;  /* 0x00000008070f7824 */ /* 0x000fe200078e00ff */
[----:B------:R-:W-:Y:S01]  /*c520*/  SEL R12, RZ, 0xffffffff, P0 ;  /* 0xffffffffff0c7807 */ /* 0x000fe20000000000 */
[----:B------:R-:W-:Y:S01]  /*c530*/  IMAD R7, R3, UR9, R6 ;  /* 0x0000000903077c24 */ /* 0x000fe2000f8e0206 */
[----:B------:R-:W-:Y:S01]  /*c540*/  ISETP.GE.AND P0, PT, R31, UR12, PT ;  /* 0x0000000c1f007c0c */ /* 0x000fe2000bf06270 */
[----:B------:R-:W-:Y:S01]  /*c550*/  IMAD.WIDE.U32 R4, R3, UR8, R4 ;  /* 0x0000000803047c25 */ /* 0x000fe2000f8e0004 */
[----:B------:R-:W-:Y:S01]  /*c560*/  LOP3.LUT R10, R15, 0x8, R10, 0xe2, !PT ;  /* 0x000000080f0a7812 */ /* 0x000fe200078ee20a */
[----:B------:R-:W-:-:S02]  /*c570*/  ULDC.64 UR8, c[0x0][0xad8] ;  /* 0x0002b60000087ab9 */ /* 0x000fc40000000a00 */
[----:B------:R-:W-:Y:S02]  /*c580*/  IMAD R3, R11, R8, R9 ;  /* 0x000000080b037224 */ /* 0x000fe400078e0209 */
[----:B------:R-:W-:Y:S02]  /*c590*/  IMAD.SHL.U32 R9, R12, 0x10, RZ ;  /* 0x000000100c097824 */ /* 0x000fe400078e00ff */
[----:B------:R-:W-:Y:S01]  /*c5a0*/  IMAD.IADD R5, R5, 0x1, R7 ;  /* 0x0000000105057824 */ /* 0x000fe200078e0207 */
[----:B------:R-:W-:Y:S02]  /*c5b0*/  SHF.R.S32.HI R6, RZ, 0x1f, R3 ;  /* 0x0000001fff067819 */ /* 0x000fe40000011403 */
[----:B------:R-:W-:Y:S01]  /*c5c0*/  SEL R7, RZ, 0xffffffff, P0 ;  /* 0xffffffffff077807 */ /* 0x000fe20000000000 */
[----:B------:R-:W-:Y:S01]  /*c5d0*/  IMAD.WIDE.U32 R4, R3, UR8, R4 ;  /* 0x0000000803047c25 */ /* 0x000fe2000f8e0004 */
[----:B------:R-:W-:Y:S02]  /*c5e0*/  LOP3.LUT R10, R9, 0x10, R10, 0xe2, !PT ;  /* 0x00000010090a7812 */ /* 0x000fe400078ee20a */
[----:B------:R-:W-:Y:S01]  /*c5f0*/  ISETP.GE.AND P0, PT, R27, UR12, PT ;  /* 0x0000000c1b007c0c */ /* 0x000fe2000bf06270 */
[----:B------:R-:W-:-:S02]  /*c600*/  IMAD R6, R6, UR8, RZ ;  /* 0x0000000806067c24 */ /* 0x000fc4000f8e02ff */
[----:B------:R-:W-:Y:S02]  /*c610*/  IMAD.SHL.U32 R9, R7, 0x20, RZ ;  /* 0x0000002007097824 */ /* 0x000fe400078e00ff */
[----:B------:R-:W-:Y:S01]  /*c620*/  IMAD R7, R3, UR9, R6 ;  /* 0x0000000903077c24 */ /* 0x000fe2000f8e0206 */
[----:B------:R-:W-:Y:S02]  /*c630*/  ULDC.64 UR8, c[0x0][0xa80] ;  /* 0x0002a00000087ab9 */ /* 0x000fe40000000a00 */
[----:B------:R-:W-:Y:S01]  /*c640*/  LOP3.LUT R10, R9, 0x20, R10, 0xe2, !PT ;  /* 0x00000020090a7812 */ /* 0x000fe200078ee20a */
[----:B------:R-:W-:Y:S01]  /*c650*/  IMAD.IADD R3, R5, 0x1, R7 ;  /* 0x0000000105037824 */ /* 0x000fe200078e0207 */
[----:B------:R-:W-:Y:S02]  /*c660*/  SEL R9, RZ, 0x40, P0 ;  /* 0x00000040ff097807 */ /* 0x000fe40000000000 */
[----:B------:R-:W-:Y:S02]  /*c670*/  LEA R20, P0, R4, UR8, 0x1 ;  /* 0x0000000804147c11 */ /* 0x000fe4000f8008ff */
[----:B------:R-:W-:-:S02]  /*c680*/  LOP3.LUT R21, R10, R9, RZ, 0xfc, !PT ;  /* 0x000000090a157212 */ /* 0x000fc400078efcff */
[----:B------:R-:W-:Y:S01]  /*c690*/  LEA.HI.X R3, R4, UR9, R3, 0x1, P0 ;  /* 0x0000000904037c11 */ /* 0x000fe200080f0c03 */
[----:B------:R0:W1:Y:S01]  /*c6a0*/  SHFL.IDX PT, R6, R20, RZ, 0x181f ;  /* 0x00181fff14067589 */ /* 0x00006200000e0000 */
[----:B------:R-:W-:Y:S02]  /*c6b0*/  ISETP.GE.AND P0, PT, R26, R25, PT ;  /* 0x000000191a00720c */ /* 0x000fe40003f06270 */
[----:B------:R-:W-:Y:S01]  /*c6c0*/  LOP3.LUT R24, R21, R0, RZ, 0xfc, !PT ;  /* 0x0000000015187212 */ /* 0x000fe200078efcff */
[----:B------:R0:W2:Y:S10]  /*c6d0*/  SHFL.IDX PT, R7, R3, RZ, 0x181f ;  /* 0x00181fff03077589 */ /* 0x0000b400000e0000 */
[----:B0-----:R-:W-:Y:S05]  /*c6e0*/  @P0 BRA `(.L_x_401) ;  /* 0x00000000007c0947 */ /* 0x001fea0003800000 */
[----:B------:R-:W-:Y:S02]  /*c6f0*/  ISETP.GE.AND P2, PT, R185, UR12, PT ;  /* 0x0000000cb9007c0c */ /* 0x000fe4000bf46270 */
[----:B------:R-:W-:Y:S02]  /*c700*/  ISETP.GE.AND P1, PT, R2, UR12, PT ;  /* 0x0000000c02007c0c */ /* 0x000fe4000bf26270 */
[----:B------:R-:W-:Y:S02]  /*c710*/  ISETP.GE.AND P5, PT, R184, UR12, PT ;  /* 0x0000000cb8007c0c */ /* 0x000fe4000bfa6270 */
[----:B------:R-:W-:-:S07]  /*c720*/  ISETP.GE.AND P3, PT, R37, UR12, PT ;  /* 0x0000000c25007c0c */ /* 0x000fce000bf66270 */
[CC--:B-1----:R-:W-:Y:S02]  /*c730*/  @!P2 LEA R8, P0, R185.reuse, R6.reuse, 0x1 ;  /* 0x00000006b908a211 */ /* 0x0c2fe400078008ff */
[----:B--2---:R-:W-:Y:S02]  /*c740*/  @!P1 IMAD.WIDE R4, R2, 0x2, R6 ;  /* 0x0000000202049825 */ /* 0x004fe400078e0206 */
[----:B------:R-:W-:Y:S02]  /*c750*/  @!P2 LEA.HI.X R9, R185, R7, R38, 0x1, P0 ;  /* 0x00000007b909a211 */ /* 0x000fe400000f0c26 */
[----:B------:R-:W-:Y:S01]  /*c760*/  @!P5 LEA R10, P4, R184, R6, 0x1 ;  /* 0x00000006b80ad211 */ /* 0x000fe200078808ff */
[----:B------:R-:W-:Y:S01]  /*c770*/  @!P1 ST.E.128 desc[UR50][R4.64], RZ ;  /* 0x000000ff04009985 */ /* 0x000fe2000c101d32 */
[----:B------:R-:W-:Y:S02]  /*c780*/  ISETP.GE.AND P1, PT, R31, UR12, PT ;  /* 0x0000000c1f007c0c */ /* 0x000fe4000bf26270 */
[----:B------:R-:W-:Y:S01]  /*c790*/  LOP3.LUT P0, RZ, R21, 0x40, RZ, 0xc0, !PT ;  /* 0x0000004015ff7812 */ /* 0x000fe2000780c0ff */
[----:B------:R0:W-:Y:S01]  /*c7a0*/  @!P2 ST.E.128 desc[UR50][R8.64], RZ ;  /* 0x000000ff0800a985 */ /* 0x0001e2000c101d32 */
[----:B------:R-:W-:-:S02]  /*c7b0*/  ISETP.GE.AND P2, PT, R33, UR12, PT ;  /* 0x0000000c21007c0c */ /* 0x000fc4000bf46270 */
[-C--:B------:R-:W-:Y:S02]  /*c7c0*/  @!P5 LEA.HI.X R11, R184, R7.reuse, R35, 0x1, P4 ;  /* 0x00000007b80bd211 */ /* 0x080fe400020f0c23 */
[----:B------:R-:W-:Y:S02]  /*c7d0*/  LOP3.LUT P4, RZ, R24, 0x80, RZ, 0xc0, !PT ;  /* 0x0000008018ff7812 */ /* 0x000fe4000788c0ff */
[CC--:B------:R-:W-:Y:S01]  /*c7e0*/  @!P3 LEA R12, P6, R37.reuse, R6.reuse, 0x1 ;  /* 0x00000006250cb211 */ /* 0x0c0fe200078c08ff */
[----:B------:R3:W-:Y:S03]  /*c7f0*/  @!P5 ST.E.128 desc[UR50][R10.64], RZ ;  /* 0x000000ff0a00d985 */ /* 0x0007e6000c101d32 */
[----:B------:R-:W-:Y:S02]  /*c800*/  @!P3 LEA.HI.X R13, R37, R7, R34, 0x1, P6 ;  /* 0x00000007250db211 */ /* 0x000fe400030f0c22 */
[----:B0-----:R-:W-:-:S02]  /*c810*/  @!P1 LEA R8, P6, R31, R6, 0x1 ;  /* 0x000000061f089211 */ /* 0x001fc400078c08ff */
[-C--:B------:R-:W-:Y:S01]  /*c820*/  @!P2 LEA R4, P5, R33, R6.reuse, 0x1 ;  /* 0x000000062104a211 */ /* 0x080fe200078a08ff */
[----:B------:R3:W-:Y:S01]  /*c830*/  @!P3 ST.E.128 desc[UR50][R12.64], RZ ;  /* 0x000000ff0c00b985 */ /* 0x0007e2000c101d32 */
[-C--:B------:R-:W-:Y:S02]  /*c840*/  @P0 LEA R14, P3, R27, R6.reuse, 0x1 ;  /* 0x000000061b0e0211 */ /* 0x080fe400078608ff */
[-C--:B------:R-:W-:Y:S02]  /*c850*/  @!P2 LEA.HI.X R5, R33, R7.reuse, R36, 0x1, P5 ;  /* 0x000000072105a211 */ /* 0x080fe400028f0c24 */
[----:B------:R-:W-:Y:S02]  /*c860*/  @P4 LEA R6, P5, R29, R6, 0x1 ;  /* 0x000000061d064211 */ /* 0x000fe400078a08ff */
[-C--:B------:R-:W-:Y:S01]  /*c870*/  @!P1 LEA.HI.X R9, R31, R7.reuse, R30, 0x1, P6 ;  /* 0x000000071f099211 */ /* 0x080fe200030f0c1e */
[----:B------:R3:W-:Y:S01]  /*c880*/  @!P2 ST.E.128 desc[UR50][R4.64], RZ ;  /* 0x000000ff0400a985 */ /* 0x0007e2000c101d32 */
[----:B------:R-:W-:-:S02]  /*c890*/  @P0 LEA.HI.X R15, R27, R7, R28, 0x1, P3 ;  /* 0x000000071b0f0211 */ /* 0x000fc400018f0c1c */
[----:B------:R-:W-:Y:S01]  /*c8a0*/  @P4 LEA.HI.X R7, R29, R7, R32, 0x1, P5 ;  /* 0x000000071d074211 */ /* 0x000fe200028f0c20 */
[----:B------:R3:W-:Y:S04]  /*c8b0*/  @!P1 ST.E.128 desc[UR50][R8.64], RZ ;  /* 0x000000ff08009985 */ /* 0x0007e8000c101d32 */
[----:B------:R3:W-:Y:S04]  /*c8c0*/  @P0 ST.E.128 desc[UR50][R14.64], RZ ;  /* 0x000000ff0e000985 */ /* 0x0007e8000c101d32 */
[----:B------:R3:W-:Y:S02]  /*c8d0*/  @P4 ST.E.128 desc[UR50][R6.64], RZ ;  /* 0x000000ff06004985 */ /* 0x0007e4000c101d32 */
.L_x_401:
[----:B------:R-:W-:Y:S05]  /*c8e0*/  BSYNC B1 ;  /* 0x0000000000017941 */ /* 0x000fea0003800000 */
.L_x_400:
[----:B------:R-:W-:Y:S01]  /*c8f0*/  VIADD R0, R26, 0x20 ;  /* 0x000000201a007836 */ /* 0x000fe20000000000 */
[----:B--23--:R0:W2:Y:S04]  /*c900*/  SHFL.IDX PT, R7, R3, 0x1, 0x181f ;  /* 0x00381f0003077f89 */ /* 0x00c0a800000e0000 */
[----:B------:R-:W-:Y:S01]  /*c910*/  ISETP.GE.AND P0, PT, R0, R25, PT ;  /* 0x000000190000720c */ /* 0x000fe20003f06270 */
[----:B-1----:R0:W1:-:S12]  /*c920*/  SHFL.IDX PT, R6, R20, 0x1, 0x181f ;  /* 0x00381f0014067f89 */ /* 0x00205800000e0000 */
[----:B0-----:R-:W-:Y:S05]  /*c930*/  @P0 BRA `(.L_x_394) ;  /* 0x00000000007c0947 */ /* 0x001fea0003800000 */
[----:B------:R-:W-:Y:S02]  /*c940*/  ISETP.GE.AND P1, PT, R2, UR12, PT ;  /* 0x0000000c02007c0c */ /* 0x000fe4000bf26270 */
[----:B------:R-:W-:Y:S02]  /*c950*/  ISETP.GE.AND P5, PT, R185, UR12, PT ;  /* 0x0000000cb9007c0c */ /* 0x000fe4000bfa6270 */
[----:B------:R-:W-:Y:S02]  /*c960*/  ISETP.GE.AND P4, PT, R184, UR12, PT ;  /* 0x0000000cb8007c0c */ /* 0x000fe4000bf86270 */
[----:B------:R-:W-:Y:S02]  /*c970*/  ISETP.GE.AND P3, PT, R37, UR12, PT ;  /* 0x0000000c25007c0c */ /* 0x000fe4000bf66270 */
[----:B------:R-:W-:-:S05]  /*c980*/  ISETP.GE.AND P2, PT, R33, UR12, PT ;  /* 0x0000000c21007c0c */ /* 0x000fca000bf46270 */
[----:B-12---:R-:W-:Y:S02]  /*c990*/  @!P1 IMAD.WIDE R4, R2, 0x2, R6 ;  /* 0x0000000202049825 */ /* 0x006fe400078e0206 */
[CC--:B------:R-:W-:Y:S02]  /*c9a0*/  @!P5 LEA R8, P0, R185.reuse, R6.reuse, 0x1 ;  /* 0x00000006b908d211 */ /* 0x0c0fe400078008ff */
[-C--:B------:R-:W-:Y:S01]  /*c9b0*/  @!P4 LEA R10, P6, R184, R6.reuse, 0x1 ;  /* 0x00000006b80ac211 */ /* 0x080fe200078c08ff */
[----:B------:R0:W-:Y:S01]  /*c9c0*/  @!P1 ST.E.128 desc[UR50][R4.64], RZ ;  /* 0x000000ff04009985 */ /* 0x0001e2000c101d32 */
[----:B------:R-:W-:Y:S02]  /*c9d0*/  @!P5 LEA.HI.X R9, R185, R7, R38, 0x1, P0 ;  /* 0x00000007b909d211 */ /* 0x000fe400000f0c26 */
[----:B------:R-:W-:Y:S02]  /*c9e0*/  ISETP.GE.AND P1, PT, R31, UR12, PT ;  /* 0x0000000c1f007c0c */ /* 0x000fe4000bf26270 */
[----:B------:R-:W-:Y:S01]  /*c9f0*/  LOP3.LUT P0, RZ, R21, 0x40, RZ, 0xc0, !PT ;  /* 0x0000004015ff7812 */ /* 0x000fe2000780c0ff */
[----:B------:R1:W-:Y:S01]  /*ca00*/  @!P5 ST.E.128 desc[UR50][R8.64], RZ ;  /* 0x000000ff0800d985 */ /* 0x0003e2000c101d32 */
[----:B------:R-:W-:-:S02]  /*ca10*/  @!P3 LEA R12, P5, R37, R6, 0x1 ;  /* 0x00000006250cb211 */ /* 0x000fc400078a08ff */
[-C--:B------:R-:W-:Y:S02]  /*ca20*/  @!P4 LEA.HI.X R11, R184, R7.reuse, R35, 0x1, P6 ;  /* 0x00000007b80bc211 */ /* 0x080fe400030f0c23 */
[-C--:B------:R-:W-:Y:S02]  /*ca30*/  @!P2 LEA R14, P6, R33, R6.reuse, 0x1 ;  /* 0x00000006210ea211 */ /* 0x080fe400078c08ff */
[-C--:B------:R-:W-:Y:S01]  /*ca40*/  @!P3 LEA.HI.X R13, R37, R7.reuse, R34, 0x1, P5 ;  /* 0x00000007250db211 */ /* 0x080fe200028f0c22 */
[----:B------:R1:W-:Y:S01]  /*ca50*/  @!P4 ST.E.128 desc[UR50][R10.64], RZ ;  /* 0x000000ff0a00c985 */ /* 0x0003e2000c101d32 */
[----:B------:R-:W-:Y:S02]  /*ca60*/  LOP3.LUT P5, RZ, R24, 0x80, RZ, 0xc0, !PT ;  /* 0x0000008018ff7812 */ /* 0x000fe400078ac0ff */
[----:B------:R-:W-:Y:S01]  /*ca70*/  @!P2 LEA.HI.X R15, R33, R7, R36, 0x1, P6 ;  /* 0x00000007210fa211 */ /* 0x000fe200030f0c24 */
[----:B------:R1:W-:Y:S01]  /*ca80*/  @!P3 ST.E.128 desc[UR50][R12.64], RZ ;  /* 0x000000ff0c00b985 */ /* 0x0003e2000c101d32 */
[----:B0-----:R-:W-:-:S03]  /*ca90*/  @!P1 LEA R4, P6, R31, R6, 0x1 ;  /* 0x000000061f049211 */ /* 0x001fc600078c08ff */
[----:B------:R1:W-:Y:S01]  /*caa0*/  @!P2 ST.E.128 desc[UR50][R14.64], RZ ;  /* 0x000000ff0e00a985 */ /* 0x0003e2000c101d32 */
[----:B------:R-:W-:Y:S02]  /*cab0*/  @!P1 LEA.HI.X R5, R31, R7, R30, 0x1, P6 ;  /* 0x000000071f059211 */ /* 0x000fe400030f0c1e */
[----:B------:R-:W-:-:S03]  /*cac0*/  @P0 LEA R20, P6, R27, R6, 0x1 ;  /* 0x000000061b140211 */ /* 0x000fc600078c08ff */
[----:B------:R1:W-:Y:S01]  /*cad0*/  @!P1 ST.E.128 desc[UR50][R4.64], RZ ;  /* 0x000000ff04009985 */ /* 0x0003e2000c101d32 */
[----:B------:R-:W-:Y:S02]  /*cae0*/  @P0 LEA.HI.X R21, R27, R7, R28, 0x1, P6 ;  /* 0x000000071b150211 */ /* 0x000fe400030f0c1c */
[----:B------:R-:W-:-:S03]  /*caf0*/  @P5 LEA R6, P6, R29, R6, 0x1 ;  /* 0x000000061d065211 */ /* 0x000fc600078c08ff */
[----:B------:R1:W-:Y:S01]  /*cb00*/  @P0 ST.E.128 desc[UR50][R20.64], RZ ;  /* 0x000000ff14000985 */ /* 0x0003e2000c101d32 */
[----:B------:R-:W-:-:S05]  /*cb10*/  @P5 LEA.HI.X R7, R29, R7, R32, 0x1, P6 ;  /* 0x000000071d075211 */ /* 0x000fca00030f0c20 */
[----:B------:R1:W-:Y:S04]  /*cb20*/  @P5 ST.E.128 desc[UR50][R6.64], RZ ;  /* 0x000000ff06005985 */ /* 0x0003e8000c101d32 */
.L_x_394:
[----:B------:R-:W-:Y:S05]  /*cb30*/  BSYNC B0 ;  /* 0x0000000000007941 */ /* 0x000fea0003800000 */
.L_x_387:
[----:B------:R-:W-:Y:S02]  /*cb40*/  ULDC UR4, c[0x0][0xc3c] ;  /* 0x00030f0000047ab9 */ /* 0x000fe40000000800 */
[----:B------:R-:W-:-:S06]  /*cb50*/  UISETP.GE.AND UP0, UPT, UR7, UR4, UPT ;  /* 0x000000040700728c */ /* 0x000fcc000bf06270 */
[----:B------:R-:W-:-:S13]  /*cb60*/  PLOP3.LUT P0, PT, PT, PT, UP0, 0x80, 0x0 ;  /* 0x000000000000781c */ /* 0x000fda0003f0f008 */
[----:B------:R-:W-:Y:S05]  /*cb70*/  @!P0 BRA `(.L_x_402) ;  /* 0xffffff4400d48947 */ /* 0x000fea000383ffff */
[----:B------:R-:W-:Y:S05]  /*cb80*/  EXIT ;  /* 0x000000000000794d */ /* 0x000fea0003800000 */
.L_x_346:
[----:B------:R-:W-:-:S08]  /*cb90*/  NOP ;  /* 0x0000000000007918 */ /* 0x000fd00000000000 */
[----:B------:R-:W0:-:S00]  /*cba0*/  USETMAXREG.DEALLOC.CTAPOOL 0x28 ;  /* 0x00000028000079c8 */ /* 0x000e0000080e0500 */
[----:B0-----:R-:W-:Y:S01]  /*cbb0*/  LOP3.LUT R2, R2, 0x3, RZ, 0xc0, !PT ;  /* 0x0000000302027812 */ /* 0x001fe200078ec0ff */
[----:B------:R-:W-:Y:S01]  /*cbc0*/  IMAD.MOV.U32 R6, RZ, RZ, RZ ;  /* 0x000000ffff067224 */ /* 0x000fe200078e00ff */
[----:B------:R-:W-:-:S04]  /*cbd0*/  LOP3.LUT R16, R16, 0xffffdfff, RZ, 0xc0, !PT ;  /* 0xffffdfff10107812 */ /* 0x000fc800078ec0ff */
[----:B------:R-:W0:Y:S02]  /*cbe0*/  SHFL.IDX PT, R2, R2, RZ, 0x1f ;  /* 0x00001fff02027589 */ /* 0x000e2400000e0000 */
[----:B0-----:R-:W-:-:S13]  /*cbf0*/  ISETP.NE.AND P0, PT, R2, RZ, PT ;  /* 0x000000ff0200720c */ /* 0x001fda0003f05270 */
[----:B------:R-:W-:Y:S01]  /*cc00*/  @P0 LOP3.LUT R16, R16, 0x2000, RZ, 0xfc, !PT ;  /* 0x0000200010100812 */ /* 0x000fe200078efcff */
[----:B------:R-:W-:Y:S06]  /*cc10*/  @!P0 BRA `(.L_x_403) ;  /* 0x00000000001c8947 */ /* 0x000fec0003800000 */
[----:B------:R-:W0:Y:S08]  /*cc20*/  S2UR UR5, SR_CgaCtaId ;  /* 0x00000000000579c3 */ /* 0x000e300000008800 */
[----:B------:R-:W-:Y:S06]  /*cc30*/  BAR.SYNC.DEFER_BLOCKING 0x5, 0x180 ;  /* 0x0146000000007b1d */ /* 0x000fec0000010000 */
[----:B------:R-:W-:-:S02]  /*cc40*/  UMOV UR4, 0x400 ;  /* 0x0000040000047882 */ /* 0x000fc40000000000 */
[----:B0-----:R-:W-:-:S09]  /*cc50*/  ULEA UR4, UR5, UR4, 0x18 ;  /* 0x0000000405047291 */ /* 0x001fd2000f8ec03f */
[----:B------:R-:W0:Y:S01]  /*cc60*/  LDS.128 R24, [UR4+0x28cd0] ;  /* 0x028cd004ff187984 */ /* 0x000e220008000c00 */
[----:B------:R-:W-:Y:S06]  /*cc70*/  BAR.ARV 0x4, 0x180 ;  /* 0x0106000000007b1d */ /* 0x000fec0000002000 */
[----:B------:R-:W-:Y:S05]  /*cc80*/  BRA `(.L_x_404) ;  /* 0x0000000800907947 */ /* 0x000fea0003800000 */
.L_x_403:
[----:B------:R-:W-:Y:S01]  /*cc90*/  LOP3.LUT R7, R0, 0x1f, RZ, 0xc0, !PT ;  /* 0x0000001f00077812 */ /* 0x000fe200078ec0ff */
[----:B------:R-:W-:Y:S01]  /*cca0*/  ULDC UR4, c[0x0][0xc3c] ;  /* 0x00030f0000047ab9 */ /* 0x000fe20000000800 */
[----:B------:R-:W-:Y:S01]  /*ccb0*/  IMAD.MOV.U32 R9, RZ, RZ, RZ ;  /* 0x000000ffff097224 */ /* 0x000fe200078e00ff */
[----:B------:R-:W0:Y:S01]  /*ccc0*/  S2UR UR6, SR_CTAID.X ;  /* 0x00000000000679c3 */ /* 0x000e220000002500 */
[----:B------:R-:W-:Y:S01]  /*ccd0*/  ISETP.NE.AND P0, PT, R7, 0x1f, PT ;  /* 0x0000001f0700780c */ /* 0x000fe20003f05270 */
[----:B------:R-:W-:-:S03]  /*cce0*/  ULDC UR5, c[0x0][0xc38] ;  /* 0x00030e0000057ab9 */ /* 0x000fc60000000800 */
[----:B------:R-:W-:-:S13]  /*ccf0*/  ISETP.GE.OR P1, PT, R7, UR4, !P0 ;  /* 0x0000000407007c0c */ /* 0x000fda000c726670 */
[----:B------:R-:W1:Y:S08]  /*cd00*/  @!P1 LDC.64 R4, c[0x0][0xc80] ;  /* 0x00032000ff049b82 */ /* 0x000e700000000a00 */
[----:B------:R-:W2:Y:S01]  /*cd10*/  @!P1 LDC.64 R2, c[0x0][0xc78] ;  /* 0x00031e00ff029b82 */ /* 0x000ea20000000a00 */
[----:B-1----:R-:W-:-:S05]  /*cd20*/  @!P1 IMAD.WIDE.U32 R4, R7, 0x4, R4 ;  /* 0x0000000407049825 */ /* 0x002fca00078e0004 */
[----:B------:R-:W3:Y:S01]  /*cd30*/  @!P1 LDG.E R6, desc[UR50][R4.64] ;  /* 0x0000003204069981 */ /* 0x000ee2000c1e1900 */
[----:B--2---:R-:W-:-:S05]  /*cd40*/  @!P1 IMAD.WIDE.U32 R2, R7, 0x4, R2 ;  /* 0x0000000407029825 */ /* 0x004fca00078e0002 */
[----:B------:R-:W3:Y:S01]  /*cd50*/  @!P1 LDG.E R9, desc[UR50][R2.64] ;  /* 0x0000003202099981 */ /* 0x000ee2000c1e1900 */
[C---:B------:R-:W-:Y:S02]  /*cd60*/  ISETP.NE.AND P1, PT, R7.reuse, RZ, PT ;  /* 0x000000ff0700720c */ /* 0x040fe40003f25270 */
[C---:B------:R-:W-:Y:S02]  /*cd70*/  ISETP.GE.U32.AND P2, PT, R7.reuse, 0x2, PT ;  /* 0x000000020700780c */ /* 0x040fe40003f46070 */
[C---:B------:R-:W-:Y:S02]  /*cd80*/  ISETP.GE.U32.AND P3, PT, R7.reuse, 0x4, PT ;  /* 0x000000040700780c */ /* 0x040fe40003f66070 */
[C---:B------:R-:W-:Y:S02]  /*cd90*/  ISETP.GE.U32.AND P4, PT, R7.reuse, 0x8, PT ;  /* 0x000000080700780c */ /* 0x040fe40003f86070 */
[----:B------:R-:W-:Y:S01]  /*cda0*/  ISETP.GE.U32.AND P5, PT, R7, 0x10, PT ;  /* 0x000000100700780c */ /* 0x000fe20003fa6070 */
[----:B------:R-:W-:Y:S01]  /*cdb0*/  UMOV UR4, URZ ;  /* 0x0000003f00047c82 */ /* 0x000fe20008000000 */
[----:B---3--:R-:W-:-:S05]  /*cdc0*/  IMAD R8, R6, R9, RZ ;  /* 0x0000000906087224 */ /* 0x008fca00078e02ff */
[----:B------:R-:W1:Y:S02]  /*cdd0*/  SHFL.UP PT, R10, R8, 0x1, RZ ;  /* 0x04200000080a7989 */ /* 0x000e6400000e00ff */
[----:B-1----:R-:W-:-:S05]  /*cde0*/  SEL R11, R10, RZ, P1 ;  /* 0x000000ff0a0b7207 */ /* 0x002fca0000800000 */
[----:B------:R-:W-:-:S05]  /*cdf0*/  IMAD.IADD R11, R8, 0x1, R11 ;  /* 0x00000001080b7824 */ /* 0x000fca00078e020b */
        /* <DEDUP_REMOVED lines=12> */
[----:B------:R-:W1:Y:S02]  /*cec0*/  SHFL.IDX PT, R4, R5, 0x1f, 0x1f ;  /* 0x03e01f0005047f89 */ /* 0x000e6400000e0000 */
[----:B-1----:R-:W-:-:S05]  /*ced0*/  IMAD R8, R4, UR5, RZ ;  /* 0x0000000504087c24 */ /* 0x002fca000f8e02ff */
[----:B0-----:R-:W-:Y:S01]  /*cee0*/  ISETP.GT.AND P6, PT, R8, UR6, PT ;  /* 0x0000000608007c0c */ /* 0x001fe2000bfc4270 */
[----:B------:R-:W-:-:S12]  /*cef0*/  IMAD.MOV.U32 R3, RZ, RZ, R8 ;  /* 0x000000ffff037224 */ /* 0x000fd800078e0008 */
[----:B------:R-:W-:Y:S05]  /*cf00*/  @P6 BRA `(.L_x_405) ;  /* 0x0000000000986947 */ /* 0x000fea0003800000 */
[----:B------:R-:W-:Y:S01]  /*cf10*/  IMAD.MOV.U32 R8, RZ, RZ, R3 ;  /* 0x000000ffff087224 */ /* 0x000fe200078e0003 */
[----:B------:R-:W-:Y:S01]  /*cf20*/  UMOV UR4, URZ ;  /* 0x0000003f00047c82 */ /* 0x000fe20008000000 */
[----:B------:R-:W-:-:S05]  /*cf30*/  ULDC UR5, c[0x0][0xc38] ;  /* 0x00030e0000057ab9 */ /* 0x000fca0000000800 */
.L_x_407:
[----:B------:R-:W0:Y:S01]  /*cf40*/  LDC R2, c[0x0][0xc3c] ;  /* 0x00030f00ff027b82 */ /* 0x000e220000000800 */
[----:B------:R-:W-:-:S06]  /*cf50*/  UIADD3 UR4, UR4, 0x1f, URZ ;  /* 0x0000001f04047890 */ /* 0x000fcc000fffe03f */
[----:B0-----:R-:W-:-:S13]  /*cf60*/  ISETP.LE.AND P6, PT, R2, UR4, PT ;  /* 0x0000000402007c0c */ /* 0x001fda000bfc3270 */
[----:B------:R-:W-:Y:S05]  /*cf70*/  @P6 BRA `(.L_x_406) ;  /* 0x0000000400a86947 */ /* 0x000fea0003800000 */
[----:B------:R-:W-:Y:S02]  /*cf80*/  VIADD R9, R7, UR4 ;  /* 0x0000000407097c36 */ /* 0x000fe40008000000 */
[----:B------:R-:W-:-:S03]  /*cf90*/  IMAD.MOV.U32 R6, RZ, RZ, RZ ;  /* 0x000000ffff067224 */ /* 0x000fc600078e00ff */
[----:B------:R-:W-:-:S13]  /*cfa0*/  ISETP.GE.OR P6, PT, R9, R2, !P0 ;  /* 0x000000020900720c */ /* 0x000fda00047c6670 */
[----:B------:R-:W0:Y:S08]  /*cfb0*/  @!P6 LDC.64 R4, c[0x0][0xc80] ;  /* 0x00032000ff04eb82 */ /* 0x000e300000000a00 */
[----:B------:R-:W1:Y:S01]  /*cfc0*/  @!P6 LDC.64 R2, c[0x0][0xc78] ;  /* 0x00031e00ff02eb82 */ /* 0x000e620000000a00 */
[----:B0-----:R-:W-:-:S05]  /*cfd0*/  @!P6 IMAD.WIDE R4, R9, 0x4, R4 ;  /* 0x000000040904e825 */ /* 0x001fca00078e0204 */
[----:B------:R-:W2:Y:S01]  /*cfe0*/  @!P6 LDG.E R6, desc[UR50][R4.64] ;  /* 0x000000320406e981 */ /* 0x000ea2000c1e1900 */
[----:B-1----:R-:W-:-:S04]  /*cff0*/  @!P6 IMAD.WIDE R2, R9, 0x4, R2 ;  /* 0x000000040902e825 */ /* 0x002fc800078e0202 */
[----:B------:R-:W-:-:S06]  /*d000*/  IMAD.MOV.U32 R9, RZ, RZ, RZ ;  /* 0x000000ffff097224 */ /* 0x000fcc00078e00ff */
[----:B------:R-:W2:Y:S02]  /*d010*/  @!P6 LDG.E R9, desc[UR50][R2.64] ;  /* 0x000000320209e981 */ /* 0x000ea4000c1e1900 */
[----:B--2---:R-:W-:-:S05]  /*d020*/  IMAD R13, R6, R9, RZ ;  /* 0x00000009060d7224 */ /* 0x004fca00078e02ff */
[----:B------:R-:W0:Y:S02]  /*d030*/  SHFL.UP PT, R10, R13, 0x1, RZ ;  /* 0x042000000d0a7989 */ /* 0x000e2400000e00ff */
[----:B0-----:R-:W-:-:S05]  /*d040*/  SEL R10, R10, RZ, P1 ;  /* 0x000000ff0a0a7207 */ /* 0x001fca0000800000 */
[----:B------:R-:W-:-:S05]  /*d050*/  IMAD.IADD R10, R13, 0x1, R10 ;  /* 0x000000010d0a7824 */ /* 0x000fca00078e020a */
        /* <DEDUP_REMOVED lines=12> */
[----:B------:R-:W0:Y:S02]  /*d120*/  SHFL.IDX PT, R2, R5, 0x1f, 0x1f ;  /* 0x03e01f0005027f89 */ /* 0x000e2400000e0000 */
[----:B0-----:R-:W-:-:S04]  /*d130*/  IMAD R3, R2, UR5, RZ ;  /* 0x0000000502037c24 */ /* 0x001fc8000f8e02ff */
[----:B------:R-:W-:-:S05]  /*d140*/  IMAD.IADD R8, R3, 0x1, R8 ;  /* 0x0000000103087824 */ /* 0x000fca00078e0208 */
[----:B------:R-:W-:-:S13]  /*d150*/  ISETP.GT.AND P6, PT, R8, UR6, PT ;  /* 0x0000000608007c0c */ /* 0x000fda000bfc4270 */
[----:B------:R-:W-:Y:S05]  /*d160*/  @!P6 BRA `(.L_x_407) ;  /* 0xfffffffc0074e947 */ /* 0x000fea000383ffff */
.L_x_405:
[----:B------:R-:W-:Y:S02]  /*d170*/  IMAD.IADD R10, R8, 0x1, -R3 ;  /* 0x00000001080a7824 */ /* 0x000fe400078e0a03 */
[----:B------:R-:W-:Y:S02]  /*d180*/  IMAD.MOV.U32 R24, RZ, RZ, RZ ;  /* 0x000000ffff187224 */ /* 0x000fe400078e00ff */
[----:B------:R-:W-:-:S05]  /*d190*/  IMAD R2, R5, UR5, R10 ;  /* 0x0000000505027c24 */ /* 0x000fca000f8e020a */
[----:B------:R-:W-:-:S13]  /*d1a0*/  ISETP.GT.AND P0, PT, R2, UR6, PT ;  /* 0x0000000602007c0c */ /* 0x000fda000bf04270 */
[----:B------:R-:W-:-:S04]  /*d1b0*/  VOTE.ANY R4, PT, !P0 ;  /* 0x0000000000047806 */ /* 0x000fc800040e0100 */
[----:B------:R-:W0:Y:S01]  /*d1c0*/  POPC R27, R4 ;  /* 0x00000004001b7309 */ /* 0x000e220000000000 */
[----:B------:R-:W-:Y:S01]  /*d1d0*/  ISETP.NE.AND P0, PT, R4, RZ, PT ;  /* 0x000000ff0400720c */ /* 0x000fe20003f05270 */
[----:B0-----:R-:W0:Y:S04]  /*d1e0*/  SHFL.IDX PT, R6, R6, R27, 0x1f ;  /* 0x00001f1b06067589 */ /* 0x001e2800000e0000 */
[----:B------:R1:W2:Y:S01]  /*d1f0*/  SHFL.IDX PT, R9, R9, R27, 0x1f ;  /* 0x00001f1b09097589 */ /* 0x0002a200000e0000 */
[----:B0-----:R-:W-:-:S04]  /*d200*/  IABS R12, R6 ;  /* 0x00000006000c7213 */ /* 0x001fc80000000000 */
[----:B------:R-:W0:Y:S08]  /*d210*/  I2F.RP R8, R12 ;  /* 0x0000000c00087306 */ /* 0x000e300000209400 */
[----:B0-----:R-:W0:Y:S02]  /*d220*/  MUFU.RCP R8, R8 ;  /* 0x0000000800087308 */ /* 0x001e240000001000 */
[----:B0-----:R-:W-:-:S06]  /*d230*/  VIADD R2, R8, 0xffffffe ;  /* 0x0ffffffe08027836 */ /* 0x001fcc0000000000 */
[----:B------:R-:W0:Y:S02]  /*d240*/  F2I.FTZ.U32.TRUNC.NTZ R3, R2 ;  /* 0x0000000200037305 */ /* 0x000e24000021f000 */
[----:B0-----:R-:W-:Y:S01]  /*d250*/  IMAD.MOV R11, RZ, RZ, -R3 ;  /* 0x000000ffff0b7224 */ /* 0x001fe200078e0a03 */
[----:B-12---:R-:W-:Y:S06]  /*d260*/  @!P0 BRA `(.L_x_408) ;  /* 0x0000000000088947 */ /* 0x006fec0003800000 */
[----:B------:R-:W-:-:S06]  /*d270*/  VIADD R24, R27, 0xffffffff ;  /* 0xffffffff1b187836 */ /* 0x000fcc0000000000 */
[----:B------:R0:W1:Y:S02]  /*d280*/  SHFL.IDX PT, R24, R5, R24, 0x1f ;  /* 0x00001f1805187589 */ /* 0x00006400000e0000 */
.L_x_408:
[----:B-1----:R-:W-:Y:S01]  /*d290*/  IMAD R24, R24, UR5, R10 ;  /* 0x0000000518187c24 */ /* 0x002fe2000f8e020a */
[----:B------:R-:W-:Y:S01]  /*d2a0*/  IABS R4, R9 ;  /* 0x0000000900047213 */ /* 0x000fe20000000000 */
[----:B0-----:R-:W-:Y:S01]  /*d2b0*/  IMAD.MOV.U32 R5, RZ, RZ, R11 ;  /* 0x000000ffff057224 */ /* 0x001fe200078e000b */
[----:B------:R-:W-:Y:S01]  /*d2c0*/  IABS R11, R6 ;  /* 0x00000006000b7213 */ /* 0x000fe20000000000 */
[----:B------:R-:W-:Y:S01]  /*d2d0*/  IMAD.MOV.U32 R2, RZ, RZ, RZ ;  /* 0x000000ffff027224 */ /* 0x000fe200078e00ff */
[----:B------:R-:W-:Y:S01]  /*d2e0*/  IADD3 R25, -R24, UR6, RZ ;  /* 0x0000000618197c10 */ /* 0x000fe2000fffe1ff */
[----:B------:R-:W-:Y:S01]  /*d2f0*/  IMAD R5, R5, R12, RZ ;  /* 0x0000000c05057224 */ /* 0x000fe200078e02ff */
[----:B------:R-:W0:Y:S01]  /*d300*/  I2F.RP R8, R4 ;  /* 0x0000000400087306 */ /* 0x000e220000209400 */
[----:B------:R-:W-:Y:S01]  /*d310*/  VIADD R27, R27, UR4 ;  /* 0x000000041b1b7c36 */ /* 0x000fe20008000000 */
[----:B------:R-:W-:Y:S01]  /*d320*/  IABS R10, R25 ;  /* 0x00000019000a7213 */ /* 0x000fe20000000000 */
[----:B------:R-:W-:-:S04]  /*d330*/  IMAD.HI.U32 R2, R3, R5, R2 ;  /* 0x0000000503027227 */ /* 0x000fc800078e0002 */
[----:B------:R-:W-:Y:S02]  /*d340*/  IMAD.MOV.U32 R3, RZ, RZ, R10 ;  /* 0x000000ffff037224 */ /* 0x000fe400078e000a */
[----:B------:R-:W-:Y:S02]  /*d350*/  IMAD.MOV R5, RZ, RZ, -R11 ;  /* 0x000000ffff057224 */ /* 0x000fe400078e0a0b */
[----:B------:R-:W-:-:S04]  /*d360*/  IMAD.HI.U32 R2, R2, R3, RZ ;  /* 0x0000000302027227 */ /* 0x000fc800078e00ff */
[----:B------:R-:W-:Y:S01]  /*d370*/  IMAD R3, R2, R5, R3 ;  /* 0x0000000502037224 */ /* 0x000fe200078e0203 */
[----:B0-----:R-:W0:Y:S01]  /*d380*/  MUFU.RCP R8, R8 ;  /* 0x0000000800087308 */ /* 0x001e220000001000 */
[----:B------:R-:W-:-:S03]  /*d390*/  LOP3.LUT R5, R25, R6, RZ, 0x3c, !PT ;  /* 0x0000000619057212 */ /* 0x000fc600078e3cff */
[----:B------:R-:W-:Y:S02]  /*d3a0*/  ISETP.GT.U32.AND P1, PT, R12, R3, PT ;  /* 0x000000030c00720c */ /* 0x000fe40003f24070 */
[----:B------:R-:W-:-:S11]  /*d3b0*/  ISETP.GE.AND P2, PT, R5, RZ, PT ;  /* 0x000000ff0500720c */ /* 0x000fd60003f46270 */
[----:B------:R-:W-:Y:S02]  /*d3c0*/  @!P1 IMAD.IADD R3, R3, 0x1, -R12 ;  /* 0x0000000103039824 */ /* 0x000fe400078e0a0c */
[----:B0-----:R-:W-:Y:S02]  /*d3d0*/  VIADD R10, R8, 0xffffffe ;  /* 0x0ffffffe080a7836 */ /* 0x001fe40000000000 */
[----:B------:R-:W-:Y:S01]  /*d3e0*/  @!P1 VIADD R2, R2, 0x1 ;  /* 0x0000000102029836 */ /* 0x000fe20000000000 */
[----:B------:R-:W-:Y:S02]  /*d3f0*/  ISETP.GE.U32.AND P0, PT, R3, R12, PT ;  /* 0x0000000c0300720c */ /* 0x000fe40003f06070 */
[----:B------:R-:W0:Y:S01]  /*d400*/  F2I.FTZ.U32.TRUNC.NTZ R3, R10 ;  /* 0x0000000a00037305 */ /* 0x000e22000021f000 */
[----:B------:R-:W-:-:S10]  /*d410*/  ISETP.NE.AND P1, PT, R6, RZ, PT ;  /* 0x000000ff0600720c */ /* 0x000fd40003f25270 */
[----:B------:R-:W-:-:S04]  /*d420*/  @P0 VIADD R2, R2, 0x1 ;  /* 0x0000000102020836 */ /* 0x000fc80000000000 */
[----:B------:R-:W-:Y:S01]  /*d430*/  IMAD.MOV.U32 R8, RZ, RZ, R2 ;  /* 0x000000ffff087224 */ /* 0x000fe200078e0002 */
[----:B------:R-:W-:Y:S01]  /*d440*/  IABS R2, R9 ;  /* 0x0000000900027213 */ /* 0x000fe20000000000 */
[----:B0-----:R-:W-:Y:S02]  /*d450*/  IMAD.MOV R5, RZ, RZ, -R3 ;  /* 0x000000ffff057224 */ /* 0x001fe400078e0a03 */
[----:B------:R-:W-:Y:S01]  /*d460*/  @!P2 IMAD.MOV R8, RZ, RZ, -R8 ;  /* 0x000000ffff08a224 */ /* 0x000fe200078e0a08 */
[----:B------:R-:W-:Y:S01]  /*d470*/  @!P1 LOP3.LUT R8, RZ, R6, RZ, 0x33, !PT ;  /* 0x00000006ff089212 */ /* 0x000fe200078e33ff */
[----:B------:R-:W-:Y:S02]  /*d480*/  IMAD.MOV R11, RZ, RZ, -R2 ;  /* 0x000000ffff0b7224 */ /* 0x000fe400078e0a02 */
[----:B------:R-:W-:Y:S01]  /*d490*/  IMAD R5, R5, R4, RZ ;  /* 0x0000000405057224 */ /* 0x000fe200078e02ff */
[----:B------:R-:W-:Y:S01]  /*d4a0*/  IABS R10, R8 ;  /* 0x00000008000a7213 */ /* 0x000fe20000000000 */
[----:B------:R-:W-:-:S02]  /*d4b0*/  IMAD.MOV.U32 R2, RZ, RZ, RZ ;  /* 0x000000ffff027224 */ /* 0x000fc400078e00ff */
[----:B------:R-:W-:Y:S02]  /*d4c0*/  IMAD R6, R6, R8, RZ ;  /* 0x0000000806067224 */ /* 0x000fe400078e02ff */
[----:B------:R-:W-:-:S04]  /*d4d0*/  IMAD.HI.U32 R2, R3, R5, R2 ;  /* 0x0000000503027227 */ /* 0x000fc800078e0002 */
[----:B------:R-:W-:Y:S02]  /*d4e0*/  IMAD.MOV.U32 R3, RZ, RZ, R10 ;  /* 0x000000ffff037224 */ /* 0x000fe400078e000a */
[----:B------:R-:W-:Y:S02]  /*d4f0*/  IMAD.MOV.U32 R5, RZ, RZ, R11 ;  /* 0x000000ffff057224 */ /* 0x000fe400078e000b */
[----:B------:R-:W-:-:S04]  /*d500*/  IMAD.HI.U32 R2, R2, R3, RZ ;  /* 0x0000000302027227 */ /* 0x000fc800078e00ff */
[----:B------:R-:W-:Y:S02]  /*d510*/  IMAD R3, R2, R5, R3 ;  /* 0x0000000502037224 */ /* 0x000fe400078e0203 */
[----:B------:R-:W-:-:S03]  /*d520*/  IMAD.IADD R25, R25, 0x1, -R6 ;  /* 0x0000000119197824 */ /* 0x000fc600078e0a06 */
[----:B------:R-:W-:-:S13]  /*d530*/  ISETP.GT.U32.AND P1, PT, R4, R3, PT ;  /* 0x000000030400720c */ /* 0x000fda0003f24070 */
[----:B------:R-:W-:Y:S02]  /*d540*/  @!P1 IMAD.IADD R3, R3, 0x1, -R4 ;  /* 0x0000000103039824 */ /* 0x000fe400078e0a04 */
[----:B------:R-:W-:Y:S01]  /*d550*/  @!P1 VIADD R2, R2, 0x1 ;  /* 0x0000000102029836 */ /* 0x000fe20000000000 */
[----:B------:R-:W-:Y:S02]  /*d560*/  ISETP.NE.AND P1, PT, R9, RZ, PT ;  /* 0x000000ff0900720c */ /* 0x000fe40003f25270 */
[----:B------:R-:W-:Y:S02]  /*d570*/  ISETP.GE.U32.AND P0, PT, R3, R4, PT ;  /* 0x000000040300720c */ /* 0x000fe40003f06070 */
[----:B------:R-:W-:-:S04]  /*d580*/  LOP3.LUT R3, R8, R9, RZ, 0x3c, !PT ;  /* 0x0000000908037212 */ /* 0x000fc800078e3cff */
[----:B------:R-:W-:-:S07]  /*d590*/  ISETP.GE.AND P2, PT, R3, RZ, PT ;  /* 0x000000ff0300720c */ /* 0x000fce0003f46270 */
[----:B------:R-:W-:-:S06]  /*d5a0*/  @P0 VIADD R2, R2, 0x1 ;  /* 0x0000000102020836 */ /* 0x000fcc0000000000 */
[----:B------:R-:W-:Y:S01]  /*d5b0*/  @!P2 IMAD.MOV R2, RZ, RZ, -R2 ;  /* 0x000000ffff02a224 */ /* 0x000fe200078e0a02 */
[----:B------:R-:W-:-:S05]  /*d5c0*/  @!P1 LOP3.LUT R2, RZ, R9, RZ, 0x33, !PT ;  /* 0x00000009ff029212 */ /* 0x000fca00078e33ff */
[----:B------:R-:W-:-:S04]  /*d5d0*/  IMAD.MOV R26, RZ, RZ, -R2 ;  /* 0x000000ffff1a7224 */ /* 0x000fc800078e0a02 */
[C---:B------:R-:W-:Y:S02]  /*d5e0*/  IMAD R26, R9.reuse, R26, R8 ;  /* 0x0000001a091a7224 */ /* 0x040fe400078e0208 */
[----:B------:R-:W-:-:S04]  /*d5f0*/  IMAD R9, R9, 0x1000000, R2 ;  /* 0x0100000009097824 */ /* 0x000fc800078e0202 */
[----:B------:R-:W-:Y:S01]  /*d600*/  IMAD R26, R26, 0x10000, R9 ;  /* 0x000100001a1a7824 */ /* 0x000fe200078e0209 */
[----:B------:R-:W-:Y:S06]  /*d610*/  BRA `(.L_x_409) ;  /* 0x0000000000147947 */ /* 0x000fec0003800000 */
.L_x_406:
[----:B------:R-:W-:Y:S01]  /*d620*/  ULDC UR4, c[0x0][0xc3c] ;  /* 0x00030f0000047ab9 */ /* 0x000fe20000000800 */
[----:B------:R-:W-:Y:S02]  /*d630*/  IMAD.MOV.U32 R25, RZ, RZ, RZ ;  /* 0x000000ffff197224 */ /* 0x000fe400078e00ff */
[----:B------:R-:W-:Y:S02]  /*d640*/  IMAD.U32 R24, RZ, RZ, UR6 ;  /* 0x00000006ff187e24 */ /* 0x000fe4000f8e00ff */
[----:B------:R-:W-:Y:S02]  /*d650*/  IMAD.MOV.U32 R26, RZ, RZ, RZ ;  /* 0x000000ffff1a7224 */ /* 0x000fe400078e00ff */
[----:B------:R-:W-:-:S07]  /*d660*/  IMAD.U32 R27, RZ, RZ, UR4 ;  /* 0x00000004ff1b7e24 */ /* 0x000fce000f8e00ff */
.L_x_409:
[----:B------:R-:W-:-:S13]  /*d670*/  ISETP.NE.AND P0, PT, R7, RZ, PT ;  /* 0x000000ff0700720c */ /* 0x000fda0003f05270 */
[----:B------:R-:W0:Y:S01]  /*d680*/  @!P0 S2R R3, SR_CgaCtaId ;  /* 0x0000000000038919 */ /* 0x000e220000008800 */
[----:B------:R-:W-:-:S04]  /*d690*/  @!P0 MOV R2, 0x400 ;  /* 0x0000040000028802 */ /* 0x000fc80000000f00 */
[----:B0-----:R-:W-:-:S05]  /*d6a0*/  @!P0 LEA R2, R3, R2, 0x18 ;  /* 0x0000000203028211 */ /* 0x001fca00078ec0ff */
[----:B------:R1:W-:Y:S01]  /*d6b0*/  @!P0 STS.128 [R2+0x28cd0], R24 ;  /* 0x028cd01802008388 */ /* 0x0003e20000000c00 */
[----:B------:R-:W-:Y:S06]  /*d6c0*/  BAR.ARV 0x5, 0x180 ;  /* 0x0146000000007b1d */ /* 0x000fec0000002000 */
.L_x_404:
[----:B------:R2:W-:Y:S01]  /*d6d0*/  STL [R1+0x24], RZ ;  /* 0x000024ff01007387 */ /* 0x0005e20000100800 */
[----:B------:R-:W-:Y:S01]  /*d6e0*/  ULDC UR4, c[0x0][0xc3c] ;  /* 0x00030f0000047ab9 */ /* 0x000fe20000000800 */
[----:B------:R-:W-:Y:S01]  /*d6f0*/  IMAD.MOV.U32 R22, RZ, RZ, 0x1 ;  /* 0x00000001ff167424 */ /* 0x000fe200078e00ff */
[----:B0-----:R-:W-:Y:S01]  /*d700*/  ISETP.GE.AND P0, PT, R27, UR4, PT ;  /* 0x000000041b007c0c */ /* 0x001fe2000bf06270 */
[----:B------:R-:W-:-:S12]  /*d710*/  IMAD.MOV.U32 R18, RZ, RZ, RZ ;  /* 0x000000ffff127224 */ /* 0x000fd800078e00ff */
[----:B--2---:R-:W-:Y:S05]  /*d720*/  @P0 BRA `(.L_x_410) ;  /* 0x0000004800b80947 */ /* 0x004fea0003800000 */
[----:B------:R-:W0:Y:S01]  /*d730*/  S2UR UR5, SR_CgaCtaId ;  /* 0x00000000000579c3 */ /* 0x000e220000008800 */
[C---:B-1----:R-:W-:Y:S01]  /*d740*/  IMAD.SHL.U32 R2, R0.reuse, 0x8, RZ ;  /* 0x0000000800027824 */ /* 0x042fe200078e00ff */
[----:B------:R-:W-:Y:S01]  /*d750*/  UMOV UR4, 0x400 ;  /* 0x0000040000047882 */ /* 0x000fe20000000000 */
[C---:B------:R-:W-:Y:S01]  /*d760*/  LOP3.LUT R4, R0.reuse, 0x7f, RZ, 0xc0, !PT ;  /* 0x0000007f00047812 */ /* 0x040fe200078ec0ff */
[----:B------:R-:W-:Y:S01]  /*d770*/  IMAD.SHL.U32 R5, R0, 0x10, RZ ;  /* 0x0000001000057824 */ /* 0x000fe200078e00ff */
[----:B------:R1:W-:Y:S01]  /*d780*/  STL [R1+0x24], RZ ;  /* 0x000024ff01007387 */ /* 0x0003e20000100800 */
[C---:B------:R-:W-:Y:S01]  /*d790*/  LOP3.LUT R3, R2.reuse, 0x1f8, RZ, 0xc0, !PT ;  /* 0x000001f802037812 */ /* 0x040fe200078ec0ff */
[----:B------:R-:W-:Y:S01]  /*d7a0*/  BSSY B8, `(.L_x_410) ;  /* 0x00004a6000087945 */ /* 0x000fe20003800000 */
[----:B------:R-:W-:Y:S01]  /*d7b0*/  SHF.R.U32.HI R36, RZ, 0x3, R4 ;  /* 0x00000003ff247819 */ /* 0x000fe20000011604 */
[----:B------:R-:W-:Y:S01]  /*d7c0*/  IMAD.MOV.U32 R22, RZ, RZ, 0x1 ;  /* 0x00000001ff167424 */ /* 0x000fe200078e00ff */
[----:B------:R-:W-:Y:S01]  /*d7d0*/  LOP3.LUT R3, R3, 0x38, R0, 0x78, !PT ;  /* 0x0000003803037812 */ /* 0x000fe200078e7800 */
[----:B------:R-:W-:Y:S01]  /*d7e0*/  IMAD.MOV.U32 R18, RZ, RZ, RZ ;  /* 0x000000ffff127224 */ /* 0x000fe200078e00ff */
[----:B------:R-:W-:Y:S01]  /*d7f0*/  LOP3.LUT R0, R2, 0x38, RZ, 0xc0, !PT ;  /* 0x0000003802007812 */ /* 0x000fe200078ec0ff */
[----:B------:R-:W-:Y:S01]  /*d800*/  ULOP3.LUT UR36, UR37, 0x2, URZ, 0xfc, !UPT ;  /* 0x0000000225247892 */ /* 0x000fe2000f8efc3f */
[----:B------:R-:W-:Y:S01]  /*d810*/  LOP3.LUT R33, R3, 0x200, R2, 0xf8, !PT ;  /* 0x0000020003217812 */ /* 0x000fe200078ef802 */
[----:B------:R-:W-:Y:S01]  /*d820*/  ULDC UR38, c[0x0][0xc] ;  /* 0x0000030000267ab9 */ /* 0x000fe20000000800 */
[----:B------:R-:W-:-:S02]  /*d830*/  LOP3.LUT R3, R36, 0x70, R5, 0xf8, !PT ;  /* 0x0000007024037812 */ /* 0x000fc400078ef805 */
[C---:B------:R-:W-:Y:S02]  /*d840*/  LOP3.LUT R2, R0.reuse, 0x40, RZ, 0xfc, !PT ;  /* 0x0000004000027812 */ /* 0x040fe400078efcff */
[C---:B------:R-:W-:Y:S02]  /*d850*/  LOP3.LUT R4, R0.reuse, 0x80, RZ, 0xfc, !PT ;  /* 0x0000008000047812 */ /* 0x040fe400078efcff */
[C---:B------:R-:W-:Y:S01]  /*d860*/  LOP3.LUT R3, R0.reuse, 0xc0, RZ, 0xfc, !PT ;  /* 0x000000c000037812 */ /* 0x040fe200078efcff */
[----:B0-----:R-:W-:Y:S01]  /*d870*/  ULEA UR4, UR5, UR4, 0x18 ;  /* 0x0000000405047291 */ /* 0x001fe2000f8ec03f */
[C---:B------:R-:W-:Y:S02]  /*d880*/  LOP3.LUT R2, R0.reuse, 0x100, RZ, 0xfc, !PT ;  /* 0x0000010000027812 */ /* 0x040fe400078efcff */
[C---:B------:R-:W-:Y:S02]  /*d890*/  LOP3.LUT R4, R0.reuse, 0x140, RZ, 0xfc, !PT ;  /* 0x0000014000047812 */ /* 0x040fe400078efcff */
[C---:B------:R-:W-:Y:S01]  /*d8a0*/  LOP3.LUT R3, R0.reuse, 0x180, RZ, 0xfc, !PT ;  /* 0x0000018000037812 */ /* 0x040fe200078efcff */
[----:B------:R-:W-:Y:S01]  /*d8b0*/  IMAD.U32 R17, RZ, RZ, UR4 ;  /* 0x00000004ff117e24 */ /* 0x000fe2000f8e00ff */
[----:B------:R-:W-:-:S03]  /*d8c0*/  LOP3.LUT R2, R0, 0x1c0, RZ, 0xfc, !PT ;  /* 0x000001c000027812 */ /* 0x000fc600078efcff */
[----:B------:R-:W-:-:S05]  /*d8d0*/  IMAD R0, R33, 0x2, R17 ;  /* 0x0000000221007824 */ /* 0x000fca00078e0211 */
[----:B------:R1:W-:Y:S02]  /*d8e0*/  STL [R1+0x2c], R0 ;  /* 0x00002c0001007387 */ /* 0x0003e40000100800 */
.L_x_471:
[----:B------:R-:W0:Y:S02]  /*d8f0*/  LDC.64 R2, c[0x0][0xc88] ;  /* 0x00032200ff027b82 */ /* 0x000e240000000a00 */
[----:B0-----:R-:W-:-:S05]  /*d900*/  IMAD.WIDE R2, R27, 0x4, R2 ;  /* 0x000000041b027825 */ /* 0x001fca00078e0202 */
[----:B-1----:R-:W1:Y:S01]  /*d910*/  LDG.E R29, desc[UR50][R2.64] ;  /* 0x00000032021d7981 */ /* 0x002e62000c1e1900 */
[----:B------:R-:W-:Y:S05]  /*d920*/  YIELD ;  /* 0x0000000000007946 */ /* 0x000fea0003800000 */
[----:B------:R-:W-:Y:S01]  /*d930*/  ULDC.64 UR4, c[0x0][0xa28] ;  /* 0x00028a0000047ab9 */ /* 0x000fe20000000a00 */
[----:B------:R-:W-:Y:S01]  /*d940*/  IMAD.MOV.U32 R31, RZ, RZ, RZ ;  /* 0x000000ffff1f7224 */ /* 0x000fe200078e00ff */
[----:B------:R-:W-:Y:S01]  /*d950*/  ISETP.NE.U32.AND P0, PT, RZ, UR4, PT ;  /* 0x00000004ff007c0c */ /* 0x000fe2000bf05070 */
[----:B------:R-:W-:-:S03]  /*d960*/  ULDC.64 UR6, c[0x0][0xa18] ;  /* 0x0002860000067ab9 */ /* 0x000fc60000000a00 */
[----:B------:R-:W-:Y:S01]  /*d970*/  ISETP.NE.AND.EX P0, PT, RZ, UR5, PT, P0 ;  /* 0x00000005ff007c0c */ /* 0x000fe2000bf05300 */
[----:B------:R-:W-:Y:S01]  /*d980*/  IMAD.MOV.U32 R37, RZ, RZ, RZ ;  /* 0x000000ffff257224 */ /* 0x000fe200078e00ff */
[----:B-1----:R-:W-:-:S11]  /*d990*/  SHF.R.S32.HI R0, RZ, 0x1f, R29 ;  /* 0x0000001fff007819 */ /* 0x002fd6000001141d */
[C---:B------:R-:W-:Y:S01]  /*d9a0*/  @P0 LEA R2, P1, R29.reuse, UR4, 0x2 ;  /* 0x000000041d020c11 */ /* 0x040fe2000f8210ff */
[C---:B------:R-:W-:Y:S01]  /*d9b0*/  IMAD.SHL.U32 R19, R29.reuse, 0x4, RZ ;  /* 0x000000041d137824 */ /* 0x040fe200078e00ff */
[C-C-:B------:R-:W-:Y:S01]  /*d9c0*/  SHF.L.U64.HI R32, R29.reuse, 0x2, R0.reuse ;  /* 0x000000021d207819 */ /* 0x140fe20000010200 */
[----:B------:R0:W-:Y:S01]  /*d9d0*/  STL [R1+0x4], R0 ;  /* 0x0000040001007387 */ /* 0x0001e20000100800 */
[----:B------:R-:W-:Y:S01]  /*d9e0*/  @P0 LEA.HI.X R3, R29, UR5, R0, 0x2, P1 ;  /* 0x000000051d030c11 */ /* 0x000fe200088f1400 */
[----:B------:R-:W-:-:S04]  /*d9f0*/  ULDC.64 UR4, c[0x0][0xa00] ;  /* 0x0002800000047ab9 */ /* 0x000fc80000000a00 */
[----:B------:R1:W5:Y:S01]  /*da00*/  @P0 LDG.E R31, desc[UR50][R2.64] ;  /* 0x00000032021f0981 */ /* 0x000362000c1e1900 */
[----:B------:R-:W-:Y:S02]  /*da10*/  ISETP.NE.U32.AND P0, PT, RZ, UR4, PT ;  /* 0x00000004ff007c0c */ /* 0x000fe4000bf05070 */
[----:B------:R-:W-:Y:S02]  /*da20*/  LOP3.LUT R16, R16, 0xfffffeff, RZ, 0xc0, !PT ;  /* 0xfffffeff10107812 */ /* 0x000fe400078ec0ff */
[----:B------:R-:W-:Y:S02]  /*da30*/  ISETP.NE.AND.EX P2, PT, RZ, UR5, PT, P0 ;  /* 0x00000005ff007c0c */ /* 0x000fe4000bf45300 */
[----:B------:R-:W-:Y:S02]  /*da40*/  ISETP.NE.U32.AND P0, PT, RZ, UR6, PT ;  /* 0x00000006ff007c0c */ /* 0x000fe4000bf05070 */
[----:B-1----:R-:W-:Y:S02]  /*da50*/  IADD3 R2, P1, R19, UR4, RZ ;  /* 0x0000000413027c10 */ /* 0x002fe4000ff3e0ff */
[----:B------:R-:W-:-:S02]  /*da60*/  ISETP.NE.AND.EX P0, PT, RZ, UR7, PT, P0 ;  /* 0x00000007ff007c0c */ /* 0x000fc4000bf05300 */
[----:B------:R-:W-:Y:S01]  /*da70*/  IADD3.X R3, R32, UR5, RZ, P1, !PT ;  /* 0x0000000520037c10 */ /* 0x000fe20008ffe4ff */
[----:B------:R-:W-:-:S04]  /*da80*/  ULDC.64 UR4, c[0x0][0x418] ;  /* 0x0001060000047ab9 */ /* 0x000fc80000000a00 */
[----:B------:R-:W-:Y:S01]  /*da90*/  @P2 LOP3.LUT R16, R16, 0x100, RZ, 0xfc, !PT ;  /* 0x0000010010102812 */ /* 0x000fe200078efcff */
[----:B------:R1:W5:Y:S05]  /*daa0*/  @P2 LDG.E R37, desc[UR50][R2.64] ;  /* 0x0000003202252981 */ /* 0x00036a000c1e1900 */
[----:B------:R-:W-:-:S04]  /*dab0*/  @P0 IADD3 R4, P1, R19, UR6, RZ ;  /* 0x0000000613040c10 */ /* 0x000fc8000ff3e0ff */
[----:B------:R-:W-:-:S05]  /*dac0*/  @P0 IADD3.X R5, R32, UR7, RZ, P1, !PT ;  /* 0x0000000720050c10 */ /* 0x000fca0008ffe4ff */
[----:B0-2---:R-:W2:Y:S01]  /*dad0*/  @P0 LDG.E R0, desc[UR50][R4.64] ;  /* 0x0000003204000981 */ /* 0x005ea2000c1e1900 */
[----:B------:R-:W-:-:S03]  /*dae0*/  UISETP.NE.U32.AND UP0, UPT, UR4, URZ, UPT ;  /* 0x0000003f0400728c */ /* 0x000fc6000bf05070 */
[----:B------:R-:W-:Y:S01]  /*daf0*/  ULDC UR4, c[0x0][0x424] ;  /* 0x0001090000047ab9 */ /* 0x000fe20000000800 */
[----:B------:R-:W-:-:S03]  /*db00*/  UISETP.NE.AND.EX UP0, UPT, UR5, URZ, UPT, UP0 ;  /* 0x0000003f0500728c */ /* 0x000fc6000bf05300 */
[----:B------:R-:W-:Y:S01]  /*db10*/  ULDC UR5, c[0x0][0x2f0] ;  /* 0x0000bc0000057ab9 */ /* 0x000fe20000000800 */
[----:B------:R-:W-:-:S04]  /*db20*/  USEL UR4, UR4, 0x1, UP0 ;  /* 0x0000000104047887 */ /* 0x000fc80008000000 */
[----:B------:R-:W-:-:S06]  /*db30*/  UIMAD UR4, UR4, UR5, URZ ;  /* 0x00000005040472a4 */ /* 0x000fcc000f8e023f */
[----:B------:R-:W-:Y:S01]  /*db40*/  IMAD.U32 R28, RZ, RZ, UR4 ;  /* 0x00000004ff1c7e24 */ /* 0x000fe2000f8e00ff */
[----:B--2---:R1:W-:Y:S01]  /*db50*/  @P0 STL [R1+0x8], R0 ;  /* 0x0000080001000387 */ /* 0x0043e20000100800 */
[----:B---34-:R-:W-:Y:S05]  /*db60*/  @P0 BRA `(.L_x_411) ;  /* 0x0000000000200947 */ /* 0x018fea0003800000 */
[----:B------:R-:W-:Y:S02]  /*db70*/  ULDC UR4, c[0x0][0x288] ;  /* 0x0000a20000047ab9 */ /* 0x000fe40000000800 */
[----:B-1----:R-:W-:-:S05]  /*db80*/  IMAD.U32 R0, RZ, RZ, UR4 ;  /* 0x00000004ff007e24 */ /* 0x002fca000f8e00ff */
[----:B------:R0:W-:Y:S01]  /*db90*/  STL [R1+0x8], R0 ;  /* 0x0000080001007387 */ /* 0x0001e20000100800 */
[----:B------:R-:W-:Y:S05]  /*dba0*/  @!P2 BRA `(.L_x_411) ;  /* 0x000000000010a947 */ /* 0x000fea0003800000 */
[----:B------:R-:W2:Y:S04]  /*dbb0*/  LDG.E R5, desc[UR50][R2.64] ;  /* 0x0000003202057981 */ /* 0x000ea8000c1e1900 */
[----:B0-----:R-:W2:Y:S02]  /*dbc0*/  LDG.E R0, desc[UR50][R2.64+0x4] ;  /* 0x0000043202007981 */ /* 0x001ea4000c1e1900 */
[----:B--2---:R-:W-:-:S05]  /*dbd0*/  IMAD.IADD R0, R0, 0x1, -R5 ;  /* 0x0000000100007824 */ /* 0x004fca00078e0a05 */
[----:B------:R2:W-:Y:S02]  /*dbe0*/  STL [R1+0x8], R0 ;  /* 0x0000080001007387 */ /* 0x0005e40000100800 */
.L_x_411:
[----:B------:R-:W-:Y:S01]  /*dbf0*/  ULDC.64 UR4, c[0x0][0xa20] ;  /* 0x0002880000047ab9 */ /* 0x000fe20000000a00 */
[----:B------:R-:W-:Y:S01]  /*dc00*/  IMAD.MOV.U32 R23, RZ, RZ, R29 ;  /* 0x000000ffff177224 */ /* 0x000fe200078e001d */
[----:B------:R-:W-:-:S04]  /*dc10*/  ISETP.NE.U32.AND P0, PT, RZ, UR4, PT ;  /* 0x00000004ff007c0c */ /* 0x000fc8000bf05070 */
[----:B------:R-:W-:-:S13]  /*dc20*/  ISETP.NE.AND.EX P0, PT, RZ, UR5, PT, P0 ;  /* 0x00000005ff007c0c */ /* 0x000fda000bf05300 */
[----:B------:R-:W-:Y:S05]  /*dc30*/  @!P0 BRA `(.L_x_412) ;  /* 0x0000000000108947 */ /* 0x000fea0003800000 */
[----:B-1----:R-:W-:-:S04]  /*dc40*/  IADD3 R2, P0, R19, UR4, RZ ;  /* 0x0000000413027c10 */ /* 0x002fc8000ff1e0ff */
[----:B------:R-:W-:-:S05]  /*dc50*/  IADD3.X R3, R32, UR5, RZ, P0, !PT ;  /* 0x0000000520037c10 */ /* 0x000fca00087fe4ff */
[----:B------:R1:W5:Y:S01]  /*dc60*/  LDG.E R28, desc[UR50][R2.64] ;  /* 0x00000032021c7981 */ /* 0x000362000c1e1900 */
[----:B------:R-:W-:Y:S05]  /*dc70*/  BRA `(.L_x_413) ;  /* 0x0000000000247947 */ /* 0x000fea0003800000 */
.L_x_412:
[----:B------:R-:W-:Y:S02]  /*dc80*/  ULDC.64 UR4, c[0x0][0xa08] ;  /* 0x0002820000047ab9 */ /* 0x000fe40000000a00 */
[----:B------:R-:W-:-:S04]  /*dc90*/  ISETP.NE.U32.AND P0, PT, RZ, UR4, PT ;  /* 0x00000004ff007c0c */ /* 0x000fc8000bf05070 */
[----:B------:R-:W-:-:S13]  /*dca0*/  ISETP.NE.AND.EX P0, PT, RZ, UR5, PT, P0 ;  /* 0x00000005ff007c0c */ /* 0x000fda000bf05300 */
[----:B------:R-:W-:Y:S05]  /*dcb0*/  @!P0 BRA `(.L_x_413) ;  /* 0x0000000000148947 */ /* 0x000fea0003800000 */
[----:B-1----:R-:W1:Y:S02]  /*dcc0*/  LDC.64 R2, c[0x0][0xa08] ;  /* 0x00028200ff027b82 */ /* 0x002e640000000a00 */
[----:B-1----:R-:W-:-:S05]  /*dcd0*/  IMAD.WIDE R2, R23, 0x4, R2 ;  /* 0x0000000417027825 */ /* 0x002fca00078e0202 */
[----:B------:R-:W3:Y:S04]  /*dce0*/  LDG.E R28, desc[UR50][R2.64] ;  /* 0x00000032021c7981 */ /* 0x000ee8000c1e1900 */
[----:B------:R-:W3:Y:S02]  /*dcf0*/  LDG.E R5, desc[UR50][R2.64+0x4] ;  /* 0x0000043202057981 */ /* 0x000ee4000c1e1900 */
[----:B---3--:R-:W-:-:S07]  /*dd00*/  IMAD.IADD R28, R5, 0x1, -R28 ;  /* 0x00000001051c7824 */ /* 0x008fce00078e0a1c */
.L_x_413:
[----:B-----5:R-:W-:Y:S01]  /*dd10*/  IMAD.IADD R28, R28, 0x1, -R31 ;  /* 0x000000011c1c7824 */ /* 0x020fe200078e0a1f */
[C---:B012---:R-:W-:Y:S01]  /*dd20*/  LOP3.LUT R0, R26.reuse, 0xff000000, RZ, 0xc0, !PT ;  /* 0xff0000001a007812 */ /* 0x047fe200078ec0ff */
[----:B------:R-:W-:Y:S01]  /*dd30*/  BSSY B0, `(.L_x_414) ;  /* 0x0000028000007945 */ /* 0x000fe20003800000 */
[----:B------:R-:W-:Y:S02]  /*dd40*/  LOP3.LUT R4, R26, 0xff0000, RZ, 0xc0, !PT ;  /* 0x00ff00001a047812 */ /* 0x000fe400078ec0ff */
[C---:B------:R-:W-:Y:S02]  /*dd50*/  ISETP.GE.AND P0, PT, R28.reuse, 0x1, PT ;  /* 0x000000011c00780c */ /* 0x040fe40003f06270 */
[----:B------:R-:W-:Y:S01]  /*dd60*/  SHF.R.U32.HI R3, RZ, 0x8, R0 ;  /* 0x00000008ff037819 */ /* 0x000fe20000011600 */
[----:B------:R-:W-:-:S03]  /*dd70*/  VIADD R0, R28, 0x3f ;  /* 0x0000003f1c007836 */ /* 0x000fc60000000000 */
[----:B------:R-:W-:Y:S02]  /*dd80*/  LEA.HI R4, R4, R3, RZ, 0x10 ;  /* 0x0000000304047211 */ /* 0x000fe400078f80ff */
[----:B------:R-:W-:-:S04]  /*dd90*/  SHF.R.S32.HI R3, RZ, 0x1f, R0 ;  /* 0x0000001fff037819 */ /* 0x000fc80000011400 */
[----:B------:R-:W-:Y:S01]  /*dda0*/  LEA.HI R0, R3, R0, RZ, 0x6 ;  /* 0x0000000003007211 */ /* 0x000fe200078f30ff */
[----:B------:R-:W-:-:S03]  /*ddb0*/  IMAD.MOV.U32 R3, RZ, RZ, RZ ;  /* 0x000000ffff037224 */ /* 0x000fc600078e00ff */
[----:B------:R-:W-:Y:S01]  /*ddc0*/  SHF.R.S32.HI R0, RZ, 0x6, R0 ;  /* 0x00000006ff007819 */ /* 0x000fe20000011400 */
[----:B------:R-:W-:Y:S06]  /*ddd0*/  @!P0 BRA `(.L_x_415) ;  /* 0x0000000000748947 */ /* 0x000fec0003800000 */
[----:B------:R-:W-:-:S04]  /*dde0*/  SHF.R.U32.HI R5, RZ, 0x10, R4 ;  /* 0x00000010ff057819 */ /* 0x000fc80000011604 */
[----:B------:R-:W-:-:S13]  /*ddf0*/  ISETP.NE.AND P0, PT, R5, RZ, PT ;  /* 0x000000ff0500720c */ /* 0x000fda0003f05270 */
[----:B------:R-:W0:Y:S02]  /*de00*/  @!P0 LDC R5, c[0x0][0x9f0] ;  /* 0x00027c00ff058b82 */ /* 0x000e240000000800 */
[----:B0-----:R-:W-:Y:S02]  /*de10*/  IABS R7, R5 ;  /* 0x0000000500077213 */ /* 0x001fe40000000000 */
[----:B------:R-:W-:Y:S02]  /*de20*/  IADD3 R6, R5, -0x1, R0 ;  /* 0xffffffff05067810 */ /* 0x000fe40007ffe000 */
[----:B------:R-:W0:Y:S08]  /*de30*/  I2F.RP R2, R7 ;  /* 0x0000000700027306 */ /* 0x000e300000209400 */
[----:B0-----:R-:W0:Y:S02]  /*de40*/  MUFU.RCP R2, R2 ;  /* 0x0000000200027308 */ /* 0x001e240000001000 */
[----:B0-----:R-:W-:-:S06]  /*de50*/  VIADD R2, R2, 0xffffffe ;  /* 0x0ffffffe02027836 */ /* 0x001fcc0000000000 */
[----:B------:R0:W1:Y:S02]  /*de60*/  F2I.FTZ.U32.TRUNC.NTZ R3, R2 ;  /* 0x0000000200037305 */ /* 0x000064000021f000 */
[----:B0-----:R-:W-:-:S04]  /*de70*/  LOP3.LUT R2, R6, R5, RZ, 0x3c, !PT ;  /* 0x0000000506027212 */ /* 0x001fc800078e3cff */
[----:B------:R-:W-:Y:S01]  /*de80*/  ISETP.GE.AND P2, PT, R2, RZ, PT ;  /* 0x000000ff0200720c */ /* 0x000fe20003f46270 */
[----:B-1----:R-:W-:-:S04]  /*de90*/  IMAD.MOV R2, RZ, RZ, -R3 ;  /* 0x000000ffff027224 */ /* 0x002fc800078e0a03 */
[----:B------:R-:W-:Y:S02]  /*dea0*/  IMAD R8, R2, R7, RZ ;  /* 0x0000000702087224 */ /* 0x000fe400078e02ff */
[----:B------:R-:W-:-:S04]  /*deb0*/  IMAD.MOV.U32 R2, RZ, RZ, RZ ;  /* 0x000000ffff027224 */ /* 0x000fc800078e00ff */
[----:B------:R-:W-:Y:S01]  /*dec0*/  IMAD.HI.U32 R8, R3, R8, R2 ;  /* 0x0000000803087227 */ /* 0x000fe200078e0002 */
[----:B------:R-:W-:Y:S02]  /*ded0*/  IABS R2, R6 ;  /* 0x0000000600027213 */ /* 0x000fe40000000000 */
[----:B------:R-:W-:-:S03]  /*dee0*/  IABS R3, R5 ;  /* 0x0000000500037213 */ /* 0x000fc60000000000 */
[----:B------:R-:W-:-:S04]  /*def0*/  IMAD.HI.U32 R8, R8, R2, RZ ;  /* 0x0000000208087227 */ /* 0x000fc800078e00ff */
[----:B------:R-:W-:-:S04]  /*df00*/  IMAD.MOV R3, RZ, RZ, -R3 ;  /* 0x000000ffff037224 */ /* 0x000fc800078e0a03 */
[----:B------:R-:W-:-:S05]  /*df10*/  IMAD R2, R8, R3, R2 ;  /* 0x0000000308027224 */ /* 0x000fca00078e0202 */
[----:B------:R-:W-:-:S13]  /*df20*/  ISETP.GT.U32.AND P1, PT, R7, R2, PT ;  /* 0x000000020700720c */ /* 0x000fda0003f24070 */
[----:B------:R-:W-:Y:S02]  /*df30*/  @!P1 IMAD.IADD R2, R2, 0x1, -R7 ;  /* 0x0000000102029824 */ /* 0x000fe400078e0a07 */
[----:B------:R-:W-:Y:S01]  /*df40*/  @!P1 VIADD R8, R8, 0x1 ;  /* 0x0000000108089836 */ /* 0x000fe20000000000 */
[----:B------:R-:W-:Y:S02]  /*df50*/  ISETP.NE.AND P1, PT, R5, RZ, PT ;  /* 0x000000ff0500720c */ /* 0x000fe40003f25270 */
[----:B------:R-:W-:-:S13]  /*df60*/  ISETP.GE.U32.AND P0, PT, R2, R7, PT ;  /* 0x000000070200720c */ /* 0x000fda0003f06070 */
[----:B------:R-:W-:-:S04]  /*df70*/  @P0 VIADD R8, R8, 0x1 ;  /* 0x0000000108080836 */ /* 0x000fc80000000000 */
[----:B------:R-:W-:-:S04]  /*df80*/  IMAD.MOV.U32 R3, RZ, RZ, R8 ;  /* 0x000000ffff037224 */ /* 0x000fc800078e0008 */
[----:B------:R-:W-:Y:S01]  /*df90*/  @!P2 IMAD.MOV R3, RZ, RZ, -R3 ;  /* 0x000000ffff03a224 */ /* 0x000fe200078e0a03 */
[----:B------:R-:W-:-:S07]  /*dfa0*/  @!P1 LOP3.LUT R3, RZ, R5, RZ, 0x33, !PT ;  /* 0x00000005ff039212 */ /* 0x000fce00078e33ff */
.L_x_415:
[----:B------:R-:W-:Y:S05]  /*dfb0*/  BSYNC B0 ;  /* 0x0000000000007941 */ /* 0x000fea0003800000 */
.L_x_414:
[----:B------:R-:W-:Y:S01]  /*dfc0*/  LOP3.LUT R30, R4, 0xff, RZ, 0xc0, !PT ;  /* 0x000000ff041e7812 */ /* 0x000fe200078ec0ff */
[----:B------:R-:W-:Y:S04]  /*dfd0*/  BSSY B7, `(.L_x_416) ;  /* 0x0000360000077945 */ /* 0x000fe80003800000 */
[----:B------:R-:W-:-:S05]  /*dfe0*/  IMAD R30, R30, R3, RZ ;  /* 0x000000031e1e7224 */ /* 0x000fca00078e02ff */
[----:B------:R-:W-:-:S04]  /*dff0*/  VIADDMNMX R35, R30, R3, R0, PT ;  /* 0x000000031e237246 */ /* 0x000fc80003800100 */
[----:B------:R-:W-:Y:S01]  /*e000*/  ISETP.GT.AND P0, PT, R35, R30, PT ;  /* 0x0000001e2300720c */ /* 0x000fe20003f04270 */
[----:B------:R0:W-:-:S12]  /*e010*/  STL [R1+0xc], R35 ;  /* 0x00000c2301007387 */ /* 0x0001d80000100800 */
[----:B0-----:R-:W-:Y:S05]  /*e020*/  @P0 BRA `(.L_x_417) ;  /* 0x0000000000440947 */ /* 0x001fea0003800000 */
[----:B------:R-:W0:Y:S02]  /*e030*/  S2R R2, SR_TID.X ;  /* 0x0000000000027919 */ /* 0x000e240000002100 */
[----:B0-----:R-:W-:-:S04]  /*e040*/  LOP3.LUT R2, R2, 0x7f, RZ, 0xc0, !PT ;  /* 0x0000007f02027812 */ /* 0x001fc800078ec0ff */
[----:B------:R-:W-:-:S13]  /*e050*/  ISETP.NE.AND P0, PT, R2, RZ, PT ;  /* 0x000000ff0200720c */ /* 0x000fda0003f05270 */
[----:B------:R-:W-:Y:S05]  /*e060*/  @P0 BRA `(.L_x_418) ;  /* 0x0000003400580947 */ /* 0x000fea0003800000 */
[----:B------:R-:W0:Y:S01]  /*e070*/  S2R R5, SR_LANEID ;  /* 0x0000000000057919 */ /* 0x000e220000000000 */
[----:B------:R-:W-:Y:S01]  /*e080*/  VOTEU.ANY UR4, UPT, PT ;  /* 0x0000000000047886 */ /* 0x000fe200038e0100 */
[----:B------:R-:W1:Y:S01]  /*e090*/  LDC.64 R2, c[0x0][0xc60] ;  /* 0x00031800ff027b82 */ /* 0x000e620000000a00 */
[----:B------:R-:W0:Y:S02]  /*e0a0*/  FLO.U32 R0, UR4 ;  /* 0x0000000400007d00 */ /* 0x000e2400080e0000 */
[----:B0-----:R-:W-:-:S06]  /*e0b0*/  ISETP.EQ.U32.AND P0, PT, R0, R5, PT ;  /* 0x000000050000720c */ /* 0x001fcc0003f02070 */
[----:B------:R-:W1:Y:S07]  /*e0c0*/  POPC R5, UR4 ;  /* 0x0000000400057d09 */ /* 0x000e6e0008000000 */
[----:B-1----:R-:W2:Y:S01]  /*e0d0*/  @P0 ATOMG.E.ADD.STRONG.GPU PT, R3, desc[UR50][R2.64], R5 ;  /* 0x00000005020309a8 */ /* 0x002ea200081ee1f2 */
[----:B------:R-:W0:Y:S02]  /*e0e0*/  S2R R4, SR_LTMASK ;  /* 0x0000000000047919 */ /* 0x000e240000003900 */
[----:B0-----:R-:W-:-:S04]  /*e0f0*/  LOP3.LUT R4, R4, UR4, RZ, 0xc0, !PT ;  /* 0x0000000404047c12 */ /* 0x001fc8000f8ec0ff */
[----:B------:R-:W0:Y:S01]  /*e100*/  POPC R7, R4 ;  /* 0x0000000400077309 */ /* 0x000e220000000000 */
[----:B--2---:R-:W0:Y:S02]  /*e110*/  SHFL.IDX PT, R0, R3, R0, 0x1f ;  /* 0x00001f0003007589 */ /* 0x004e2400000e0000 */
[----:B0-----:R-:W-:Y:S01]  /*e120*/  IADD3 R24, R0, UR38, R7 ;  /* 0x0000002600187c10 */ /* 0x001fe2000fffe007 */
[----:B------:R-:W-:Y:S06]  /*e130*/  BRA `(.L_x_418) ;  /* 0x0000003400247947 */ /* 0x000fec0003800000 */
.L_x_417:
[----:B------:R-:W-:Y:S01]  /*e140*/  VIADD R0, R17, 0x22400 ;  /* 0x0002240011007836 */ /* 0x000fe20000000000 */
[----:B------:R-:W-:Y:S04]  /*e150*/  BSSY B6, `(.L_x_419) ;  /* 0x0000013000067945 */ /* 0x000fe80003800000 */
[----:B------:R-:W-:-:S13]  /*e160*/  LOP3.LUT P0, RZ, R0, 0x3ff, RZ, 0xc0, !PT ;  /* 0x000003ff00ff7812 */ /* 0x000fda000780c0ff */
[----:B------:R-:W-:Y:S05]  /*e170*/  @!P0 BRA `(.L_x_420) ;  /* 0x0000000000408947 */ /* 0x000fea0003800000 */
[----:B------:R-:W-:Y:S01]  /*e180*/  MOV R2, 0x0 ;  /* 0x0000000000027802 */ /* 0x000fe20000000f00 */
[----:B------:R-:W-:Y:S01]  /*e190*/  ULDC.64 UR6, c[0x4][0x90] ;  /* 0x0100240000067ab9 */ /* 0x000fe20000000a00 */
[----:B------:R-:W-:Y:S01]  /*e1a0*/  ULDC.64 UR8, c[0x4][0x98] ;  /* 0x0100260000087ab9 */ /* 0x000fe20000000a00 */
[----:B------:R-:W-:Y:S01]  /*e1b0*/  ULDC.64 UR4, c[0x4][0x8] ;  /* 0x0100020000047ab9 */ /* 0x000fe20000000a00 */
[----:B------:R-:W-:Y:S02]  /*e1c0*/  IMAD.U32 R4, RZ, RZ, UR6 ;  /* 0x00000006ff047e24 */ /* 0x000fe4000f8e00ff */
[----:B------:R-:W0:Y:S01]  /*e1d0*/  LDC.64 R2, c[0x4][R2] ;  /* 0x0100000002027b82 */ /* 0x000e220000000a00 */
[----:B------:R-:W-:Y:S02]  /*e1e0*/  IMAD.U32 R5, RZ, RZ, UR7 ;  /* 0x00000007ff057e24 */ /* 0x000fe4000f8e00ff */
[----:B------:R-:W-:Y:S02]  /*e1f0*/  IMAD.U32 R6, RZ, RZ, UR8 ;  /* 0x00000008ff067e24 */ /* 0x000fe4000f8e00ff */
[----:B------:R-:W-:-:S02]  /*e200*/  IMAD.U32 R7, RZ, RZ, UR9 ;  /* 0x00000009ff077e24 */ /* 0x000fc4000f8e00ff */
[----:B------:R-:W-:Y:S02]  /*e210*/  IMAD.U32 R10, RZ, RZ, UR4 ;  /* 0x00000004ff0a7e24 */ /* 0x000fe4000f8e00ff */
[----:B------:R-:W-:Y:S02]  /*e220*/  IMAD.U32 R11, RZ, RZ, UR5 ;  /* 0x00000005ff0b7e24 */ /* 0x000fe4000f8e00ff */
[----:B------:R-:W-:Y:S02]  /*e230*/  IMAD.MOV.U32 R8, RZ, RZ, 0x70 ;  /* 0x00000070ff087424 */ /* 0x000fe400078e00ff */
[----:B------:R-:W-:Y:S02]  /*e240*/  IMAD.MOV.U32 R12, RZ, RZ, 0x1 ;  /* 0x00000001ff0c7424 */ /* 0x000fe400078e00ff */
[----:B------:R-:W-:-:S07]  /*e250*/  IMAD.MOV.U32 R13, RZ, RZ, RZ ;  /* 0x000000ffff0d7224 */ /* 0x000fce00078e00ff */
[----:B------:R-:W-:-:S07]  /*e260*/  LEPC R20, `(.L_x_420) ;  /* 0x000000001014794e */ /* 0x000fce0000000000 */
[----:B0-----:R-:W-:Y:S05]  /*e270*/  CALL.ABS.NOINC R2 ;  /* 0x0000000002007343 */ /* 0x001fea0003c00000 */
.L_x_420:
[----:B------:R-:W-:Y:S05]  /*e280*/  BSYNC B6 ;  /* 0x0000000000067941 */ /* 0x000fea0003800000 */
.L_x_419:
        /* <DEDUP_REMOVED lines=8> */
[----:B------:R0:W1:Y:S01]  /*e310*/  LDC.64 R2, c[0x4][R34] ;  /* 0x0100000022027b82 */ /* 0x0000620000000a00 */
[----:B------:R-:W-:Y:S02]  /*e320*/  IMAD.U32 R4, RZ, RZ, UR6 ;  /* 0x00000006ff047e24 */ /* 0x000fe4000f8e00ff */
[----:B------:R-:W-:Y:S02]  /*e330*/  IMAD.U32 R5, RZ, RZ, UR7 ;  /* 0x00000007ff057e24 */ /* 0x000fe4000f8e00ff */
[----:B------:R-:W-:Y:S02]  /*e340*/  IMAD.U32 R6, RZ, RZ, UR8 ;  /* 0x00000008ff067e24 */ /* 0x000fe4000f8e00ff */
[----:B------:R-:W-:-:S02]  /*e350*/  IMAD.U32 R7, RZ, RZ, UR9 ;  /* 0x00000009ff077e24 */ /* 0x000fc4000f8e00ff */
[----:B------:R-:W-:Y:S02]  /*e360*/  IMAD.U32 R10, RZ, RZ, UR4 ;  /* 0x00000004ff0a7e24 */ /* 0x000fe4000f8e00ff */
[----:B------:R-:W-:Y:S02]  /*e370*/  IMAD.U32 R11, RZ, RZ, UR5 ;  /* 0x00000005ff0b7e24 */ /* 0x000fe4000f8e00ff */
[----:B------:R-:W-:Y:S02]  /*e380*/  IMAD.MOV.U32 R8, RZ, RZ, 0x70 ;  /* 0x00000070ff087424 */ /* 0x000fe400078e00ff */
[----:B------:R-:W-:Y:S02]  /*e390*/  IMAD.MOV.U32 R12, RZ, RZ, 0x1 ;  /* 0x00000001ff0c7424 */ /* 0x000fe400078e00ff */
[----:B0-----:R-:W-:-:S07]  /*e3a0*/  IMAD.MOV.U32 R13, RZ, RZ, RZ ;  /* 0x000000ffff0d7224 */ /* 0x001fce00078e00ff */
[----:B------:R-:W-:-:S07]  /*e3b0*/  LEPC R20, `(.L_x_423) ;  /* 0x000000001014794e */ /* 0x000fce0000000000 */
[----:B-1----:R-:W-:Y:S05]  /*e3c0*/  CALL.ABS.NOINC R2 ;  /* 0x0000000002007343 */ /* 0x002fea0003c00000 */
.L_x_423:
[----:B------:R0:W1:Y:S01]  /*e3d0*/  LDC.64 R2, c[0x4][R34] ;  /* 0x0100000022027b82 */ /* 0x0000620000000a00 */
[----:B------:R-:W-:Y:S01]  /*e3e0*/  ULDC.64 UR6, c[0x4][0x90] ;  /* 0x0100240000067ab9 */ /* 0x000fe20000000a00 */
[----:B------:R-:W-:Y:S01]  /*e3f0*/  ULDC.64 UR8, c[0x4][0x98] ;  /* 0x0100260000087ab9 */ /* 0x000fe20000000a00 */
[----:B------:R-:W-:Y:S01]  /*e400*/  ULDC.64 UR4, c[0x4][0x18] ;  /* 0x0100060000047ab9 */ /* 0x000fe20000000a00 */
        /* <DEDUP_REMOVED lines=11> */
.L_x_422:
[----:B------:R-:W-:Y:S05]  /*e4c0*/  BSYNC B6 ;  /* 0x0000000000067941 */ /* 0x000fea0003800000 */
.L_x_421:
[----:B------:R-:W0:Y:S01]  /*e4d0*/  S2R R0, SR_TID.X ;  /* 0x0000000000007919 */ /* 0x000e220000002100 */
[----:B------:R-:W-:Y:S01]  /*e4e0*/  ULDC.64 UR4, c[0x0][0x9f8] ;  /* 0x00027e0000047ab9 */ /* 0x000fe20000000a00 */
[----:B------:R-:W1:Y:S01]  /*e4f0*/  LDC R20, c[0x0][0x430] ;  /* 0x00010c00ff147b82 */ /* 0x000e620000000800 */
[----:B------:R-:W-:Y:S01]  /*e500*/  ISETP.NE.U32.AND P0, PT, RZ, UR4, PT ;  /* 0x00000004ff007c0c */ /* 0x000fe2000bf05070 */
[----:B------:R-:W2:Y:S03]  /*e510*/  S2R R34, SR_TID.X ;  /* 0x0000000000227919 */ /* 0x000ea60000002100 */
[----:B------:R-:W-:-:S13]  /*e520*/  ISETP.NE.AND.EX P0, PT, RZ, UR5, PT, P0 ;  /* 0x00000005ff007c0c */ /* 0x000fda000bf05300 */
[----:B------:R-:W-:Y:S01]  /*e530*/  @P0 IADD3 R2, P1, R19, UR4, RZ ;  /* 0x0000000413020c10 */ /* 0x000fe2000ff3e0ff */
[----:B------:R-:W-:-:S03]  /*e540*/  ULDC UR4, c[0x0][0x320] ;  /* 0x0000c80000047ab9 */ /* 0x000fc60000000800 */
[----:B------:R-:W-:Y:S01]  /*e550*/  @P0 IADD3.X R3, R32, UR5, RZ, P1, !PT ;  /* 0x0000000520030c10 */ /* 0x000fe20008ffe4ff */
[----:B------:R-:W3:Y:S04]  /*e560*/  S2R R21, SR_TID.X ;  /* 0x0000000000157919 */ /* 0x000ee80000002100 */
[----:B------:R4:W5:Y:S01]  /*e570*/  @P0 LDG.E R23, desc[UR50][R2.64] ;  /* 0x0000003202170981 */ /* 0x000962000c1e1900 */
[----:B------:R-:W-:Y:S01]  /*e580*/  LOP3.LUT R16, R16, 0xffffffbf, RZ, 0xc0, !PT ;  /* 0xffffffbf10107812 */ /* 0x000fe200078ec0ff */
[----:B------:R-:W-:Y:S01]  /*e590*/  UMOV UR5, 0xffffffff ;  /* 0xffffffff00057882 */ /* 0x000fe20000000000 */
[----:B0-----:R-:W-:Y:S02]  /*e5a0*/  IMAD.SHL.U32 R0, R0, 0x8, RZ ;  /* 0x0000000800007824 */ /* 0x001fe400078e00ff */
[----:B--2---:R-:W-:-:S03]  /*e5b0*/  IMAD.SHL.U32 R34, R34, 0x8, RZ ;  /* 0x0000000822227824 */ /* 0x004fc600078e00ff */
[----:B------:R-:W-:-:S04]  /*e5c0*/  LOP3.LUT R0, R0, 0x38, RZ, 0xc0, !PT ;  /* 0x0000003800007812 */ /* 0x000fc800078ec0ff */
[C---:B------:R-:W-:Y:S02]  /*e5d0*/  LOP3.LUT R4, R0.reuse, 0x40, RZ, 0xfc, !PT ;  /* 0x0000004000047812 */ /* 0x040fe400078efcff */
[----:B------:R-:W-:Y:S02]  /*e5e0*/  LOP3.LUT R0, R0, 0x180, RZ, 0xfc, !PT ;  /* 0x0000018000007812 */ /* 0x000fe400078efcff */
[----:B------:R-:W-:Y:S02]  /*e5f0*/  ISETP.GE.AND P0, PT, R4, UR4, PT ;  /* 0x0000000404007c0c */ /* 0x000fe4000bf06270 */
[----:B------:R-:W-:Y:S02]  /*e600*/  LOP3.LUT R34, R34, 0x38, RZ, 0xc0, !PT ;  /* 0x0000003822227812 */ /* 0x000fe400078ec0ff */
[----:B------:R-:W-:Y:S02]  /*e610*/  ISETP.GE.AND P1, PT, R0, UR4, PT ;  /* 0x0000000400007c0c */ /* 0x000fe4000bf26270 */
[----:B------:R-:W-:-:S02]  /*e620*/  LOP3.LUT R0, R34, 0x1c0, RZ, 0xfc, !PT ;  /* 0x000001c022007812 */ /* 0x000fc400078efcff */
[----:B------:R-:W-:Y:S02]  /*e630*/  LOP3.LUT R34, R34, 0x80, RZ, 0xfc, !PT ;  /* 0x0000008022227812 */ /* 0x000fe400078efcff */
[----:B------:R-:W-:Y:S02]  /*e640*/  SEL R7, RZ, 0x40, P1 ;  /* 0x00000040ff077807 */ /* 0x000fe40000800000 */
[----:B------:R-:W-:Y:S01]  /*e650*/  ISETP.GE.AND P5, PT, R34, UR4, PT ;  /* 0x0000000422007c0c */ /* 0x000fe2000bfa6270 */
[----:B---3--:R-:W-:Y:S01]  /*e660*/  IMAD.SHL.U32 R21, R21, 0x8, RZ ;  /* 0x0000000815157824 */ /* 0x008fe200078e00ff */
[----:B------:R-:W-:Y:S01]  /*e670*/  @P0 LOP3.LUT R16, R16, 0x40, RZ, 0xfc, !PT ;  /* 0x0000004010100812 */ /* 0x000fe200078efcff */
[----:B------:R-:W0:Y:S01]  /*e680*/  S2R R34, SR_TID.X ;  /* 0x0000000000227919 */ /* 0x000e220000002100 */
[----:B------:R-:W-:Y:S02]  /*e690*/  ISETP.GE.AND P0, PT, R0, UR4, PT ;  /* 0x0000000400007c0c */ /* 0x000fe4000bf06270 */
[----:B------:R-:W-:Y:S01]  /*e6a0*/  LOP3.LUT R21, R21, 0x38, RZ, 0xc0, !PT ;  /* 0x0000003815157812 */ /* 0x000fe200078ec0ff */
[----:B------:R-:W2:Y:S01]  /*e6b0*/  S2R R0, SR_TID.X ;  /* 0x0000000000007919 */ /* 0x000ea20000002100 */
[----:B------:R-:W-:-:S02]  /*e6c0*/  LOP3.LUT R16, R16, 0xffffff7f, RZ, 0xc0, !PT ;  /* 0xffffff7f10107812 */ /* 0x000fc400078ec0ff */
[C---:B------:R-:W-:Y:S02]  /*e6d0*/  ISETP.GE.AND P2, PT, R21.reuse, UR4, PT ;  /* 0x0000000415007c0c */ /* 0x040fe4000bf46270 */
[----:B------:R-:W-:Y:S02]  /*e6e0*/  LOP3.LUT R21, R21, 0x140, RZ, 0xfc, !PT ;  /* 0x0000014015157812 */ /* 0x000fe400078efcff */
[----:B------:R-:W-:-:S09]  /*e6f0*/  SEL R8, RZ, 0x80, P0 ;  /* 0x00000080ff087807 */ /* 0x000fd20000000000 */
[----:B------:R-:W-:Y:S02]  /*e700*/  @P2 LOP3.LUT R16, R16, 0x80, RZ, 0xfc, !PT ;  /* 0x0000008010102812 */ /* 0x000fe400078efcff */
[----:B------:R-:W-:Y:S02]  /*e710*/  ISETP.GE.AND P2, PT, R21, UR4, PT ;  /* 0x0000000415007c0c */ /* 0x000fe4000bf46270 */
[----:B------:R-:W-:-:S04]  /*e720*/  LOP3.LUT R16, R16, 0xffffffdf, RZ, 0xc0, !PT ;  /* 0xffffffdf10107812 */ /* 0x000fc800078ec0ff */
[----:B------:R-:W-:Y:S01]  /*e730*/  @P5 LOP3.LUT R16, R16, 0x20, RZ, 0xfc, !PT ;  /* 0x0000002010105812 */ /* 0x000fe200078efcff */
[----:B0-----:R-:W-:-:S03]  /*e740*/  IMAD.SHL.U32 R34, R34, 0x8, RZ ;  /* 0x0000000822227824 */ /* 0x001fc600078e00ff */
[----:B------:R-:W-:Y:S01]  /*e750*/  LOP3.LUT R16, R16, 0xffffffef, RZ, 0xc0, !PT ;  /* 0xffffffef10107812 */ /* 0x000fe200078ec0ff */
[----:B--2---:R-:W-:Y:S01]  /*e760*/  IMAD.SHL.U32 R0, R0, 0x8, RZ ;  /* 0x0000000800007824 */ /* 0x004fe200078e00ff */
[----:B------:R-:W-:-:S04]  /*e770*/  LOP3.LUT R34, R34, 0x38, RZ, 0xc0, !PT ;  /* 0x0000003822227812 */ /* 0x000fc800078ec0ff */
[----:B------:R-:W-:Y:S02]  /*e780*/  LOP3.LUT R0, R0, 0x38, RZ, 0xc0, !PT ;  /* 0x0000003800007812 */ /* 0x000fe400078ec0ff */
[----:B------:R-:W-:Y:S02]  /*e790*/  LOP3.LUT R34, R34, 0x100, RZ, 0xfc, !PT ;  /* 0x0000010022227812 */ /* 0x000fe400078efcff */
[----:B------:R-:W-:Y:S02]  /*e7a0*/  LOP3.LUT R0, R0, 0xc0, RZ, 0xfc, !PT ;  /* 0x000000c000007812 */ /* 0x000fe400078efcff */
[----:B------:R-:W-:Y:S02]  /*e7b0*/  ISETP.GE.AND P3, PT, R34, UR4, PT ;  /* 0x0000000422007c0c */ /* 0x000fe4000bf66270 */
[----:B------:R-:W-:Y:S02]  /*e7c0*/  ISETP.GE.AND P4, PT, R0, UR4, PT ;  /* 0x0000000400007c0c */ /* 0x000fe4000bf86270 */
[----:B------:R-:W-:-:S11]  /*e7d0*/  LEA R0, R35, 0xffffffc0, 0x6 ;  /* 0xffffffc023007811 */ /* 0x000fd600078e30ff */
[----:B------:R-:W-:-:S04]  /*e7e0*/  @P4 LOP3.LUT R16, R16, 0x10, RZ, 0xfc, !PT ;  /* 0x0000001010104812 */ /* 0x000fc800078efcff */
[----:B------:R-:W-:-:S04]  /*e7f0*/  LOP3.LUT R16, R16, 0xfffffffb, RZ, 0xc0, !PT ;  /* 0xfffffffb10107812 */ /* 0x000fc800078ec0ff */
[----:B------:R-:W-:-:S04]  /*e800*/  LOP3.LUT R16, R16, 0xfffffff7, RZ, 0xc0, !PT ;  /* 0xfffffff710107812 */ /* 0x000fc800078ec0ff */
[----:B------:R-:W-:-:S04]  /*e810*/  @P3 LOP3.LUT R16, R16, 0x8, RZ, 0xfc, !PT ;  /* 0x0000000810103812 */ /* 0x000fc800078efcff */
[----:B------:R-:W-:Y:S01]  /*e820*/  @P2 LOP3.LUT R16, R16, 0x4, RZ, 0xfc, !PT ;  /* 0x0000000410102812 */ /* 0x000fe200078efcff */
[----:B-1--4-:R-:W-:Y:S06]  /*e830*/  BRA.DIV UR5, `(.L_x_424) ;  /* 0x0000003e05fc7947 */ /* 0x012fec000b800000 */
.L_x_489:
[----:B------:R-:W0:Y:S01]  /*e840*/  S2R R10, SR_TID.X ;  /* 0x00000000000a7919 */ /* 0x000e220000002100 */
[----:B------:R-:W-:Y:S01]  /*e850*/  ISETP.NE.AND P1, PT, R20, 0x1, PT ;  /* 0x000000011400780c */ /* 0x000fe20003f25270 */
[----:B------:R-:W-:Y:S01]  /*e860*/  IMAD.MOV.U32 R34, RZ, RZ, RZ ;  /* 0x000000ffff227224 */ /* 0x000fe200078e00ff */
[----:B-----5:R-:W-:Y:S02]  /*e870*/  SHF.R.S32.HI R32, RZ, 0x1f, R23 ;  /* 0x0000001fff207819 */ /* 0x020fe40000011417 */
[C---:B------:R-:W-:Y:S02]  /*e880*/  LOP3.LUT P6, RZ, R16.reuse, 0x80, RZ, 0xc0, !PT ;  /* 0x0000008010ff7812 */ /* 0x040fe400078cc0ff */
[----:B------:R-:W-:-:S07]  /*e890*/  LOP3.LUT R16, R16, 0xfffff7ff, RZ, 0xc0, !PT ;  /* 0xfffff7ff10107812 */ /* 0x000fce00078ec0ff */
[----:B------:R-:W1:Y:S01]  /*e8a0*/  @P1 LDC R3, c[0x0][0x434] ;  /* 0x00010d00ff031b82 */ /* 0x000e620000000800 */
[----:B------:R-:W-:-:S07]  /*e8b0*/  @P1 LOP3.LUT R16, R16, 0x800, RZ, 0xfc, !PT ;  /* 0x0000080010101812 */ /* 0x000fce00078efcff */
[----:B------:R-:W2:Y:S01]  /*e8c0*/  @P1 LDC R2, c[0x0][0x438] ;  /* 0x00010e00ff021b82 */ /* 0x000ea20000000800 */
[----:B0-----:R-:W-:-:S05]  /*e8d0*/  IMAD.SHL.U32 R10, R10, 0x10, RZ ;  /* 0x000000100a0a7824 */ /* 0x001fca00078e00ff */
[----:B------:R-:W-:-:S05]  /*e8e0*/  LOP3.LUT R10, R36, 0x70, R10, 0xf8, !PT ;  /* 0x00000070240a7812 */ /* 0x000fca00078ef80a */
[----:B------:R-:W-:-:S05]  /*e8f0*/  IMAD.IADD R35, R10, 0x1, R0 ;  /* 0x000000010a237824 */ /* 0x000fca00078e0200 */
[C---:B------:R-:W-:Y:S01]  /*e900*/  ISETP.GE.AND P0, PT, R35.reuse, R28, PT ;  /* 0x0000001c2300720c */ /* 0x040fe20003f06270 */
[----:B------:R-:W-:-:S03]  /*e910*/  IMAD.IADD R35, R35, 0x1, R31 ;  /* 0x0000000123237824 */ /* 0x000fc600078e021f */
[----:B------:R-:W-:Y:S01]  /*e920*/  ISETP.GT.U32.OR P0, PT, R10, 0x3f, P0 ;  /* 0x0000003f0a00780c */ /* 0x000fe20000704470 */
[----:B-1----:R-:W-:-:S04]  /*e930*/  @P1 IMAD.HI.U32 R3, R35, R3, RZ ;  /* 0x0000000323031227 */ /* 0x002fc800078e00ff */
[----:B------:R-:W-:Y:S01]  /*e940*/  IMAD.MOV.U32 R6, RZ, RZ, R35 ;  /* 0x000000ffff067224 */ /* 0x000fe200078e0023 */
[----:B--2---:R-:W-:-:S07]  /*e950*/  @P1 SHF.R.U32.HI R6, RZ, R2, R3 ;  /* 0x00000002ff061219 */ /* 0x004fce0000011603 */
[----:B------:R-:W0:Y:S01]  /*e960*/  @!P0 LDC.64 R4, c[0x0][0x428] ;  /* 0x00010a00ff048b82 */ /* 0x000e220000000a00 */
[--C-:B------:R-:W-:Y:S01]  /*e970*/  @!P0 SHF.R.S32.HI R3, RZ, 0x1f, R6.reuse ;  /* 0x0000001fff038819 */ /* 0x100fe20000011406 */
[----:B------:R-:W-:Y:S02]  /*e980*/  @!P0 IMAD.MOV.U32 R2, RZ, RZ, R6 ;  /* 0x000000ffff028224 */ /* 0x000fe400078e0006 */
[-C--:B0-----:R-:W-:Y:S02]  /*e990*/  @!P0 IMAD R9, R32, R4.reuse, RZ ;  /* 0x0000000420098224 */ /* 0x081fe400078e02ff */
[----:B------:R-:W-:-:S04]  /*e9a0*/  @!P0 IMAD.WIDE.U32 R2, R23, R4, R2 ;  /* 0x0000000417028225 */ /* 0x000fc800078e0002 */
[----:B------:R-:W-:Y:S02]  /*e9b0*/  @!P0 IMAD R9, R23, R5, R9 ;  /* 0x0000000517098224 */ /* 0x000fe400078e0209 */
[----:B------:R-:W0:Y:S02]  /*e9c0*/  @!P0 LDC.64 R4, c[0x0][0x418] ;  /* 0x00010600ff048b82 */ /* 0x000e240000000a00 */
[----:B------:R-:W-:Y:S01]  /*e9d0*/  @!P0 IMAD.IADD R3, R3, 0x1, R9 ;  /* 0x0000000103038824 */ /* 0x000fe200078e0209 */
[----:B0-----:R-:W-:-:S04]  /*e9e0*/  @!P0 LEA R4, P1, R2, R4, 0x2 ;  /* 0x0000000402048211 */ /* 0x001fc800078210ff */
[----:B------:R-:W-:Y:S02]  /*e9f0*/  @!P0 LEA.HI.X R5, R2, R5, R3, 0x2, P1 ;  /* 0x0000000502058211 */ /* 0x000fe400008f1403 */
[----:B------:R-:W-:Y:S02]  /*ea00*/  LOP3.LUT P1, RZ, R16, 0x40, RZ, 0xc0, !PT ;  /* 0x0000004010ff7812 */ /* 0x000fe4000782c0ff */
[----:B------:R-:W-:Y:S01]  /*ea10*/  SEL R3, RZ, 0x1, P6 ;  /* 0x00000001ff037807 */ /* 0x000fe20003000000 */
[----:B------:R0:W5:Y:S01]  /*ea20*/  @!P0 LDG.E R34, desc[UR50][R4.64] ;  /* 0x0000003204228981 */ /* 0x000162000c1e1900 */
[----:B------:R-:W-:Y:S02]  /*ea30*/  SEL R2, RZ, 0xffffffff, P1 ;  /* 0xffffffffff027807 */ /* 0x000fe40000800000 */
[----:B------:R-:W-:Y:S02]  /*ea40*/  ISETP.GT.U32.AND P1, PT, R10, 0x3f, PT ;  /* 0x0000003f0a00780c */ /* 0x000fe40003f24070 */
[----:B------:R-:W-:Y:S01]  /*ea50*/  LOP3.LUT R16, R16, 0xfffffbff, RZ, 0xc0, !PT ;  /* 0xfffffbff10107812 */ /* 0x000fe200078ec0ff */
[----:B------:R-:W-:Y:S01]  /*ea60*/  IMAD.SHL.U32 R2, R2, 0x2, RZ ;  /* 0x0000000202027824 */ /* 0x000fe200078e00ff */
[----:B------:R-:W-:-:S02]  /*ea70*/  LOP3.LUT R26, R26, 0xffff, RZ, 0xc0, !PT ;  /* 0x0000ffff1a1a7812 */ /* 0x000fc400078ec0ff */
[----:B0-----:R-:W-:Y:S02]  /*ea80*/  SEL R4, RZ, 0x8, P4 ;  /* 0x00000008ff047807 */ /* 0x001fe40002000000 */
[----:B------:R-:W-:Y:S02]  /*ea90*/  LOP3.LUT R2, R2, 0x2, R3, 0xe2, !PT ;  /* 0x0000000202027812 */ /* 0x000fe400078ee203 */
[----:B------:R-:W-:-:S04]  /*eaa0*/  SEL R3, RZ, 0x4, P5 ;  /* 0x00000004ff037807 */ /* 0x000fc80002800000 */
[----:B------:R-:W-:Y:S02]  /*eab0*/  LOP3.LUT R2, R4, R2, R3, 0xfe, !PT ;  /* 0x0000000204027212 */ /* 0x000fe400078efe03 */
[----:B------:R-:W-:Y:S02]  /*eac0*/  SEL R3, RZ, 0x10, P3 ;  /* 0x00000010ff037807 */ /* 0x000fe40001800000 */
[----:B------:R-:W-:-:S04]  /*ead0*/  SEL R4, RZ, 0x20, P2 ;  /* 0x00000020ff047807 */ /* 0x000fc80001000000 */
[----:B------:R-:W-:Y:S01]  /*eae0*/  LOP3.LUT R2, R4, R2, R3, 0xfe, !PT ;  /* 0x0000000204027212 */ /* 0x000fe200078efe03 */
[----:B------:R-:W-:-:S03]  /*eaf0*/  IMAD.U32 R3, RZ, RZ, UR36 ;  /* 0x00000024ff037e24 */ /* 0x000fc6000f8e00ff */
[----:B------:R-:W-:Y:S01]  /*eb00*/  LOP3.LUT R7, R2, R7, RZ, 0xfc, !PT ;  /* 0x0000000702077212 */ /* 0x000fe200078efcff */
[----:B------:R-:W-:Y:S01]  /*eb10*/  IMAD.MOV R2, RZ, RZ, -R6 ;  /* 0x000000ffff027224 */ /* 0x000fe200078e0a06 */
[----:B------:R-:W-:-:S03]  /*eb20*/  ISETP.NE.AND P0, PT, R3, 0x3, PT ;  /* 0x000000030300780c */ /* 0x000fc60003f05270 */
[----:B------:R-:W-:Y:S01]  /*eb30*/  IMAD R35, R20, R2, R35 ;  /* 0x0000000214237224 */ /* 0x000fe200078e0223 */
[----:B------:R-:W-:Y:S01]  /*eb40*/  LOP3.LUT R2, R7, R8, RZ, 0xfc, !PT ;  /* 0x0000000807027212 */ /* 0x000fe200078efcff */
[----:B------:R0:W-:Y:S04]  /*eb50*/  STL [R1+0x28], R7 ;  /* 0x0000280701007387 */ /* 0x0001e80000100800 */
[----:B------:R0:W-:Y:S04]  /*eb60*/  STL [R1], R2 ;  /* 0x0000000201007387 */ /* 0x0001e80000100800 */
[----:B------:R-:W-:-:S04]  /*eb70*/  @P0 LOP3.LUT R16, R16, 0x400, RZ, 0xfc, !PT ;  /* 0x0000040010100812 */ /* 0x000fc800078efcff */
[----:B------:R-:W-:-:S04]  /*eb80*/  LOP3.LUT R16, R16, 0xfffffffe, RZ, 0xc0, !PT ;  /* 0xfffffffe10107812 */ /* 0x000fc800078ec0ff */
[----:B------:R-:W-:Y:S01]  /*eb90*/  @P1 LOP3.LUT R16, R16, 0x1, RZ, 0xfc, !PT ;  /* 0x0000000110101812 */ /* 0x000fe200078efcff */
[----:B0-----:R-:W-:Y:S06]  /*eba0*/  @!P0 BRA `(.L_x_425) ;  /* 0x0000000000048947 */ /* 0x001fec0003800000 */
[----:B------:R-:W-:Y:S01]  /*ebb0*/  BPT.TRAP 0x1 ;  /* 0x000000040000795c */ /* 0x000fe20000300000 */
.L_x_425:
[----:B------:R-:W-:Y:S01]  /*ebc0*/  IADD3 R28, -R36, R28, -R0 ;  /* 0x0000001c241c7210 */ /* 0x000fe20007ffe900 */
[----:B------:R-:W-:Y:S01]  /*ebd0*/  IMAD R19, R18, 0x8, R17 ;  /* 0x0000000812137824 */ /* 0x000fe200078e0211 */
[----:B------:R-:W-:Y:S01]  /*ebe0*/  SHF.L.U32 R0, R22, 0x1f, RZ ;  /* 0x0000001f16007819 */ /* 0x000fe200000006ff */
[----:B------:R-:W-:Y:S03]  /*ebf0*/  BSSY B0, `(.L_x_426) ;  /* 0x0000003000007945 */ /* 0x000fe60003800000 */
[----:B------:R-:W0:Y:S02]  /*ec00*/  SYNCS.PHASECHK.TRANS64.TRYWAIT P0, [R19+URZ+0x28c40], R0 ;  /* 0x028c4000130075a7 */ /* 0x000e24000800017f */
[----:B0-----:R-:W-:Y:S05]  /*ec10*/  @!P0 BRA `(.L_x_427) ;  /* 0x0000003c00388947 */ /* 0x001fea0003800000 */
.L_x_490:
[----:B------:R-:W-:Y:S05]  /*ec20*/  BSYNC B0 ;  /* 0x0000000000007941 */ /* 0x000fea0003800000 */
.L_x_426:
[----:B------:R-:W1:Y:S01]  /*ec30*/  S2R R7, SR_TID.X ;  /* 0x0000000000077919 */ /* 0x000e620000002100 */
[----:B0-----:R-:W-:Y:S01]  /*ec40*/  SHF.R.S32.HI R0, RZ, 0x1f, R35 ;  /* 0x0000001fff007819 */ /* 0x001fe20000011423 */
[----:B------:R-:W-:Y:S01]  /*ec50*/  ULDC.64 UR4, c[0x0][0x300] ;  /* 0x0000c00000047ab9 */ /* 0x000fe20000000a00 */
[----:B-----5:R-:W-:Y:S01]  /*ec60*/  SHF.R.S32.HI R4, RZ, 0x1f, R34 ;  /* 0x0000001fff047819 */ /* 0x020fe20000011422 */
[----:B------:R-:W-:Y:S01]  /*ec70*/  IMAD.WIDE.U32 R2, R35, UR4, RZ ;  /* 0x0000000423027c25 */ /* 0x000fe2000f8e00ff */
[----:B------:R-:W-:Y:S01]  /*ec80*/  ULDC.64 UR6, c[0x0][0x2e8] ;  /* 0x0000ba0000067ab9 */ /* 0x000fe20000000a00 */
[----:B------:R0:W-:Y:S01]  /*ec90*/  STL [R1+0x1c], R0 ;  /* 0x00001c0001007387 */ /* 0x0001e20000100800 */
[----:B------:R-:W-:-:S03]  /*eca0*/  LOP3.LUT R16, R16, 0xfffffffd, RZ, 0xc0, !PT ;  /* 0xfffffffd10107812 */ /* 0x000fc600078ec0ff */
[----:B------:R2:W-:Y:S01]  /*ecb0*/  STL [R1+0x20], R4 ;  /* 0x0000200401007387 */ /* 0x0005e20000100800 */
[----:B0-----:R-:W-:-:S04]  /*ecc0*/  IMAD R0, R0, UR4, RZ ;  /* 0x0000000400007c24 */ /* 0x001fc8000f8e02ff */
[----:B------:R-:W-:Y:S01]  /*ecd0*/  IMAD R0, R35, UR5, R0 ;  /* 0x0000000523007c24 */ /* 0x000fe2000f8e0200 */
[----:B------:R-:W-:-:S03]  /*ece0*/  ULDC.64 UR4, c[0x0][0x310] ;  /* 0x0000c40000047ab9 */ /* 0x000fc60000000a00 */
[----:B------:R-:W-:Y:S02]  /*ecf0*/  IMAD.IADD R3, R3, 0x1, R0 ;  /* 0x0000000103037824 */ /* 0x000fe400078e0200 */
[----:B------:R-:W-:Y:S02]  /*ed00*/  IMAD R0, R4, UR4, RZ ;  /* 0x0000000404007c24 */ /* 0x000fe4000f8e02ff */
[----:B------:R-:W-:-:S04]  /*ed10*/  IMAD.WIDE.U32 R2, R34, UR4, R2 ;  /* 0x0000000422027c25 */ /* 0x000fc8000f8e0002 */
[----:B------:R-:W-:Y:S01]  /*ed20*/  IMAD R0, R34, UR5, R0 ;  /* 0x0000000522007c24 */ /* 0x000fe2000f8e0200 */
[----:B------:R-:W-:Y:S01]  /*ed30*/  ULDC.64 UR4, c[0x0][0x308] ;  /* 0x0000c20000047ab9 */ /* 0x000fe20000000a00 */
[----:B-1----:R-:W-:Y:S02]  /*ed40*/  IMAD.SHL.U32 R7, R7, 0x8, RZ ;  /* 0x0000000807077824 */ /* 0x002fe400078e00ff */
[----:B------:R-:W-:Y:S02]  /*ed50*/  IMAD.IADD R3, R3, 0x1, R0 ;  /* 0x0000000103037824 */ /* 0x000fe400078e0200 */
[----:B--2---:R-:W-:Y:S01]  /*ed60*/  IMAD R4, R18, 0x1000, R33 ;  /* 0x0000100012047824 */ /* 0x004fe200078e0221 */
[----:B------:R-:W-:Y:S01]  /*ed70*/  LOP3.LUT R7, R7, 0x38, RZ, 0xc0, !PT ;  /* 0x0000003807077812 */ /* 0x000fe200078ec0ff */
[C---:B------:R-:W-:Y:S01]  /*ed80*/  IMAD.WIDE.U32 R2, R26.reuse, UR4, R2 ;  /* 0x000000041a027c25 */ /* 0x040fe2000f8e0002 */
[----:B------:R-:W-:Y:S02]  /*ed90*/  ULDC UR4, c[0x0][0x2f4] ;  /* 0x0000bd0000047ab9 */ /* 0x000fe40000000800 */
[----:B------:R-:W-:Y:S01]  /*eda0*/  ISETP.GE.AND P2, PT, R7, UR4, PT ;  /* 0x0000000407007c0c */ /* 0x000fe2000bf46270 */
[----:B------:R-:W-:Y:S01]  /*edb0*/  IMAD R5, R26, UR5, R3 ;  /* 0x000000051a057c24 */ /* 0x000fe2000f8e0203 */
[----:B------:R-:W-:Y:S01]  /*edc0*/  LEA R0, P0, R2, UR6, 0x1 ;  /* 0x0000000602007c11 */ /* 0x000fe2000f8008ff */
[----:B------:R-:W-:-:S03]  /*edd0*/  UMOV UR5, 0xffffffff ;  /* 0xffffffff00057882 */ /* 0x000fc60000000000 */
[----:B------:R-:W-:Y:S02]  /*ede0*/  LEA.HI.X R5, R2, UR7, R5, 0x1, P0 ;  /* 0x0000000702057c11 */ /* 0x000fe400080f0c05 */
[----:B------:R-:W-:-:S05]  /*edf0*/  ISETP.GE.AND P0, PT, R28, 0x1, PT ;  /* 0x000000011c00780c */ /* 0x000fca0003f06270 */
[----:B------:R-:W-:Y:S01]  /*ee00*/  @P2 LOP3.LUT R16, R16, 0x2, RZ, 0xfc, !PT ;  /* 0x0000000210102812 */ /* 0x000fe200078efcff */
[----:B------:R-:W-:Y:S07]  /*ee10*/  BRA.DIV UR5, `(.L_x_428) ;  /* 0x0000003a05cc7947 */ /* 0x000fee000b800000 */
[----:B------:R-:W0:Y:S01]  /*ee20*/  SHFL.IDX PT, R3, R0, RZ, 0x181f ;  /* 0x00181fff00037589 */ /* 0x000e2200000e0000 */
[----:B------:R-:W-:-:S03]  /*ee30*/  @P0 IMAD R6, R4, 0x2, R17 ;  /* 0x0000000204060824 */ /* 0x000fc600078e0211 */
[----:B------:R-:W1:Y:S01]  /*ee40*/  SHFL.IDX PT, R2, R5, RZ, 0x181f ;  /* 0x00181fff05027589 */ /* 0x000e6200000e0000 */
[----:B0-----:R-:W-:-:S05]  /*ee50*/  @P0 LEA R3, P1, R7, R3, 0x1 ;  /* 0x0000000307030211 */ /* 0x001fca00078208ff */
[----:B-1----:R-:W-:-:S05]  /*ee60*/  @P0 IMAD.X R2, RZ, RZ, R2, P1 ;  /* 0x000000ffff020224 */ /* 0x002fca00008e0602 */
[----:B------:R-:W-:-:S04]  /*ee70*/  @P0 LOP3.LUT R3, R3, R2, RZ, 0x3c, !PT ;  /* 0x0000000203030212 */ /* 0x000fc800078e3cff */
[----:B------:R-:W-:-:S04]  /*ee80*/  @P0 LOP3.LUT R2, R3, R2, RZ, 0x3c, !PT ;  /* 0x0000000203020212 */ /* 0x000fc800078e3cff */
[----:B------:R-:W-:-:S05]  /*ee90*/  @P0 LOP3.LUT R3, R3, R2, RZ, 0x3c, !PT ;  /* 0x0000000203030212 */ /* 0x000fca00078e3cff */
[----:B------:R-:W-:Y:S01]  /*eea0*/  @!PT LDS RZ, [RZ] ;  /* 0x00000000fffff984 */ /* 0x000fe20000000800 */
[----:B------:R0:W-:Y:S01]  /*eeb0*/  @P0 LDGSTS.E.BYPASS.LTC128B.128 [R6+0x22400], desc[UR50][R2.64], !P2 ;  /* 0x2240000002060fae */ /* 0x0001e2000d101d72 */
[----:B------:R-:W-:-:S03]  /*eec0*/  ISETP.GE.AND P0, PT, R28, 0x11, PT ;  /* 0x000000111c00780c */ /* 0x000fc60003f06270 */
[----:B0-----:R-:W0:Y:S10]  /*eed0*/  SHFL.IDX PT, R3, R0, 0x1, 0x181f ;  /* 0x00381f0000037f89 */ /* 0x001e3400000e0000 */
[----:B------:R-:W-:Y:S01]  /*eee0*/  @P0 IMAD R6, R4, 0x2, R17 ;  /* 0x0000000204060824 */ /* 0x000fe200078e0211 */
[----:B------:R-:W1:Y:S01]  /*eef0*/  SHFL.IDX PT, R2, R5, 0x1, 0x181f ;  /* 0x00381f0005027f89 */ /* 0x000e6200000e0000 */
[----:B0-----:R-:W-:-:S05]  /*ef00*/  @P0 LEA R3, P1, R7, R3, 0x1 ;  /* 0x0000000307030211 */ /* 0x001fca00078208ff */
[----:B-1----:R-:W-:-:S05]  /*ef10*/  @P0 IMAD.X R2, RZ, RZ, R2, P1 ;  /* 0x000000ffff020224 */ /* 0x002fca00008e0602 */
[----:B------:R-:W-:-:S04]  /*ef20*/  @P0 LOP3.LUT R3, R3, R2, RZ, 0x3c, !PT ;  /* 0x0000000203030212 */ /* 0x000fc800078e3cff */
[----:B------:R-:W-:-:S04]  /*ef30*/  @P0 LOP3.LUT R2, R3, R2, RZ, 0x3c, !PT ;  /* 0x0000000203020212 */ /* 0x000fc800078e3cff */
[----:B------:R-:W-:-:S05]  /*ef40*/  @P0 LOP3.LUT R3, R3, R2, RZ, 0x3c, !PT ;  /* 0x0000000203030212 */ /* 0x000fca00078e3cff */
[----:B------:R0:W-:Y:S01]  /*ef50*/  @P0 LDGSTS.E.BYPASS.LTC128B.128 [R6+0x22c00], desc[UR50][R2.64], !P2 ;  /* 0x22c0000002060fae */ /* 0x0001e2000d101d72 */
[----:B------:R-:W-:-:S03]  /*ef60*/  ISETP.GE.AND P0, PT, R28, 0x21, PT ;  /* 0x000000211c00780c */ /* 0x000fc60003f06270 */
[----:B0-----:R-:W0:Y:S10]  /*ef70*/  SHFL.IDX PT, R3, R0, 0x2, 0x181f ;  /* 0x00581f0000037f89 */ /* 0x001e3400000e0000 */
[----:B------:R-:W-:Y:S01]  /*ef80*/  @P0 IMAD R6, R4, 0x2, R17 ;  /* 0x0000000204060824 */ /* 0x000fe200078e0211 */
[----:B------:R-:W1:Y:S04]  /*ef90*/  SHFL.IDX PT, R2, R5, 0x2, 0x181f ;  /* 0x00581f0005027f89 */ /* 0x000e6800000e0000 */
[----:B------:R-:W2:Y:S04]  /*efa0*/  SHFL.IDX PT, R5, R5, 0x3, 0x181f ;  /* 0x00781f0005057f89 */ /* 0x000ea800000e0000 */
[----:B------:R-:W3:Y:S01]  /*efb0*/  SHFL.IDX PT, R0, R0, 0x3, 0x181f ;  /* 0x00781f0000007f89 */ /* 0x000ee200000e0000 */
[----:B0-----:R-:W-:-:S05]  /*efc0*/  @P0 LEA R3, P1, R7, R3, 0x1 ;  /* 0x0000000307030211 */ /* 0x001fca00078208ff */
[----:B-1----:R-:W-:-:S05]  /*efd0*/  @P0 IMAD.X R2, RZ, RZ, R2, P1 ;  /* 0x000000ffff020224 */ /* 0x002fca00008e0602 */
[----:B------:R-:W-:-:S04]  /*efe0*/  @P0 LOP3.LUT R3, R3, R2, RZ, 0x3c, !PT ;  /* 0x0000000203030212 */ /* 0x000fc800078e3cff */
[----:B------:R-:W-:-:S04]  /*eff0*/  @P0 LOP3.LUT R2, R3, R2, RZ, 0x3c, !PT ;  /* 0x0000000203020212 */ /* 0x000fc800078e3cff */
[----:B------:R-:W-:-:S05]  /*f000*/  @P0 LOP3.LUT R3, R3, R2, RZ, 0x3c, !PT ;  /* 0x0000000203030212 */ /* 0x000fca00078e3cff */
[----:B--23--:R0:W-:Y:S02]  /*f010*/  @P0 LDGSTS.E.BYPASS.LTC128B.128 [R6+0x23400], desc[UR50][R2.64], !P2 ;  /* 0x2340000002060fae */ /* 0x00c1e4000d101d72 */
.L_x_500:
[----:B------:R-:W-:-:S13]  /*f020*/  ISETP.GE.AND P0, PT, R28, 0x31, PT ;  /* 0x000000311c00780c */ /* 0x000fda0003f06270 */
[----:B01----:R-:W-:Y:S01]  /*f030*/  @P0 LEA R2, P1, R7, R0, 0x1 ;  /* 0x0000000007020211 */ /* 0x003fe200078208ff */
[----:B------:R-:W-:-:S04]  /*f040*/  @P0 IMAD R4, R4, 0x2, R17 ;  /* 0x0000000204040824 */ /* 0x000fc800078e0211 */
[----:B------:R-:W-:-:S05]  /*f050*/  @P0 IMAD.X R3, RZ, RZ, R5, P1 ;  /* 0x000000ffff030224 */ /* 0x000fca00008e0605 */
[----:B------:R-:W-:Y:S01]  /*f060*/  @!PT LDS RZ, [RZ] ;  /* 0x00000000fffff984 */ /* 0x000fe20000000800 */
[----:B------:R-:W-:Y:S01]  /*f070*/  @!PT LDS RZ, [RZ] ;  /* 0x00000000fffff984 */ /* 0x000fe20000000800 */
[----:B------:R-:W-:Y:S01]  /*f080*/  @!PT LDS RZ, [RZ] ;  /* 0x00000000fffff984 */ /* 0x000fe20000000800 */
[----:B------:R0:W-:Y:S01]  /*f090*/  @P0 LDGSTS.E.BYPASS.LTC128B.128 [R4+0x23c00], desc[UR50][R2.64], !P2 ;  /* 0x23c0000002040fae */ /* 0x0001e2000d101d72 */
[----:B------:R-:W-:Y:S01]  /*f0a0*/  PLOP3.LUT P0, PT, PT, PT, PT, 0x80, 0x0 ;  /* 0x000000000000781c */ /* 0x000fe20003f0f070 */
[----:B------:R-:W-:-:S12]  /*f0b0*/  NOP ;  /* 0x0000000000007918 */ /* 0x000fd80000000000 */
.L_x_429:
[----:B------:R-:W-:Y:S02]  /*f0c0*/  PLOP3.LUT P1, PT, P1, P0, PT, 0xa2, 0x0 ;  /* 0x000000000000781c */ /* 0x000fe40000f21472 */
[----:B------:R-:W-:-:S08]  /*f0d0*/  @P0 R2UR P1, UR4, R19 ;  /* 0x00000000130402ca */ /* 0x000fd00000020000 */
[----:B------:R-:W-:-:S05]  /*f0e0*/  @P0 PLOP3.LUT P0, PT, P1, PT, PT, 0x80, 0x0 ;  /* 0x000000000000081c */ /* 0x000fca0000f0f070 */
[----:B------:R-:W-:Y:S01]  /*f0f0*/  @!P1 SYNCS.ARRIVE.TRANS64.RED.A0T1 RZ, [UR4+0x28c30], RZ ;  /* 0x028c30ffffff99a7 */ /* 0x000fe20008200404 */
[----:B------:R-:W-:Y:S07]  /*f100*/  @!P1 ARRIVES.LDGSTSBAR.64.TRANSCNT [UR4+0x28c30] ;  /* 0x028c3000ff0099b0 */ /* 0x000fee0008000a84 */
[----:B------:R-:W-:Y:S05]  /*f110*/  @P0 BRA.U.ANY `(.L_x_429) ;  /* 0xfffffffd00e80947 */ /* 0x000fea000393ffff */
[----:B------:R-:W-:Y:S01]  /*f120*/  NOP ;  /* 0x0000000000007918 */ /* 0x000fe20000000000 */
[----:B------:R-:W-:-:S05]  /*f130*/  IMAD.U32 R0, RZ, RZ, UR36 ;  /* 0x00000024ff007e24 */ /* 0x000fca000f8e00ff */
[----:B------:R-:W-:-:S13]  /*f140*/  ISETP.NE.AND P2, PT, R0, 0x3, PT ;  /* 0x000000030000780c */ /* 0x000fda0003f45270 */
[----:B------:R-:W-:Y:S05]  /*f150*/  @!P2 BRA `(.L_x_430) ;  /* 0x000000000004a947 */ /* 0x000fea0003800000 */
[----:B------:R-:W-:Y:S01]  /*f160*/  BPT.TRAP 0x1 ;  /* 0x000000040000795c */ /* 0x000fe20000300000 */
.L_x_430:
[----:B------:R1:W5:Y:S01]  /*f170*/  LDL.LU R0, [R1+0x4] ;  /* 0x0000040001007983 */ /* 0x0003620000300800 */
[----:B------:R-:W-:Y:S01]  /*f180*/  LOP3.LUT P0, RZ, R16, 0x100, RZ, 0xc0, !PT ;  /* 0x0000010010ff7812 */ /* 0x000fe2000780c0ff */
[----:B------:R1:W-:Y:S02]  /*f190*/  SYNCS.ARRIVE.TRANS64.A1T0 RZ, [R19+URZ+0x28c30], RZ ;  /* 0x028c30ff13ff79a7 */ /* 0x0003e4000810003f */
[----:B0-----:R1:W5:Y:S10]  /*f1a0*/  LDL R3, [R1] ;  /* 0x0000000001037983 */ /* 0x0013740000100800 */
[----:B------:R-:W-:Y:S05]  /*f1b0*/  WARPSYNC.ALL ;  /* 0x0000000000007948 */ /* 0x000fea0003800000 */
[----:B------:R-:W-:Y:S01]  /*f1c0*/  SEL R2, R29, RZ, !P0 ;  /* 0x000000ff1d027207 */ /* 0x000fe20004000000 */
[----:B------:R-:W-:Y:S01]  /*f1d0*/  ULDC.64 UR4, c[0x0][0x298] ;  /* 0x0000a60000047ab9 */ /* 0x000fe20000000a00 */
[----:B------:R-:W-:Y:S01]  /*f1e0*/  BSSY B6, `(.L_x_431) ;  /* 0x0000020000067945 */ /* 0x000fe20003800000 */
[----:B------:R-:W-:Y:S02]  /*f1f0*/  IMAD.WIDE.U32 R4, R37, UR4, RZ ;  /* 0x0000000425047c25 */ /* 0x000fe4000f8e00ff */
[----:B------:R0:W-:Y:S02]  /*f200*/  STL [R1+0x18], R2 ;  /* 0x0000180201007387 */ /* 0x0001e40000100800 */
[----:B0-----:R-:W-:Y:S01]  /*f210*/  VIADD R2, R17, 0x20400 ;  /* 0x0002040011027836 */ /* 0x001fe20000000000 */
[----:B------:R-:W-:Y:S01]  /*f220*/  BAR.SYNC.DEFER_BLOCKING 0x8, 0x100 ;  /* 0x0204000000007b1d */ /* 0x000fe20000010000 */
[----:B-----5:R-:W-:-:S03]  /*f230*/  SEL R0, R0, RZ, !P0 ;  /* 0x000000ff00007207 */ /* 0x020fc60004000000 */
[----:B------:R-:W-:Y:S02]  /*f240*/  LOP3.LUT P0, RZ, R2, 0x3ff, RZ, 0xc0, !PT ;  /* 0x000003ff02ff7812 */ /* 0x000fe4000780c0ff */
[----:B------:R-:W-:Y:S01]  /*f250*/  PRMT R29, R3, 0x8880, RZ ;  /* 0x00008880031d7816 */ /* 0x000fe200000000ff */
[----:B------:R0:W-:Y:S03]  /*f260*/  STL [R1+0x4], R0 ;  /* 0x0000040001007387 */ /* 0x0001e60000100800 */
[----:B------:R-:W-:Y:S01]  /*f270*/  PRMT R29, R29, 0x7710, RZ ;  /* 0x000077101d1d7816 */ /* 0x000fe200000000ff */
[----:B------:R2:W-:Y:S01]  /*f280*/  STL.64 [R1+0x10], R4 ;  /* 0x0000100401007387 */ /* 0x0005e20000100a00 */
[----:B0-----:R-:W-:-:S05]  /*f290*/  SHF.R.S32.HI R0, RZ, 0x1f, R37 ;  /* 0x0000001fff007819 */ /* 0x001fca0000011425 */
[----:B------:R-:W-:-:S04]  /*f2a0*/  IMAD R0, R0, UR4, RZ ;  /* 0x0000000400007c24 */ /* 0x000fc8000f8e02ff */
[----:B------:R-:W-:-:S04]  /*f2b0*/  IMAD R0, R37, UR5, R0 ;  /* 0x0000000525007c24 */ /* 0x000fc8000f8e0200 */
[----:B------:R-:W-:Y:S01]  /*f2c0*/  IMAD.IADD R37, R5, 0x1, R0 ;  /* 0x0000000105257824 */ /* 0x000fe200078e0200 */
[----:B--2---:R-:W-:Y:S06]  /*f2d0*/  @!P0 BRA `(.L_x_432) ;  /* 0x0000000000408947 */ /* 0x004fec0003800000 */
        /* <DEDUP_REMOVED lines=15> */
[----:B01----:R-:W-:Y:S05]  /*f3d0*/  CALL.ABS.NOINC R2 ;  /* 0x0000000002007343 */ /* 0x003fea0003c00000 */
.L_x_432:
[----:B------:R-:W-:Y:S05]  /*f3e0*/  BSYNC B6 ;  /* 0x0000000000067941 */ /* 0x000fea0003800000 */
.L_x_431:
[----:B------:R-:W2:Y:S01]  /*f3f0*/  LDL.LU.64 R2, [R1+0x10] ;  /* 0x0000100001027983 */ /* 0x000ea20000300a00 */
[----:B------:R-:W0:Y:S01]  /*f400*/  LDC R7, c[0x0][0x448] ;  /* 0x00011200ff077b82 */ /* 0x000e220000000800 */
[----:B------:R-:W-:Y:S02]  /*f410*/  ULDC.64 UR4, c[0x0][0x2d8] ;  /* 0x0000b60000047ab9 */ /* 0x000fe40000000a00 */
[----:B------:R-:W3:Y:S04]  /*f420*/  LDL.LU R21, [R1+0x4] ;  /* 0x0000040001157983 */ /* 0x000ee80000300800 */
[----:B------:R-:W4:Y:S04]  /*f430*/  LDL.LU R20, [R1+0x18] ;  /* 0x0000180001147983 */ /* 0x000f280000300800 */
[----:B------:R0:W5:Y:S04]  /*f440*/  LDL R10, [R1+0x8] ;  /* 0x00000800010a7983 */ /* 0x0001680000100800 */
[----:B------:R0:W5:Y:S02]  /*f450*/  LDL R8, [R1+0x2c] ;  /* 0x00002c0001087983 */ /* 0x0001640000100800 */
[----:B0-----:R-:W-:-:S13]  /*f460*/  ISETP.NE.AND P0, PT, R7, 0x1, PT ;  /* 0x000000010700780c */ /* 0x001fda0003f05270 */
[----:B------:R-:W0:Y:S01]  /*f470*/  @P0 LDC R6, c[0x0][0x44c] ;  /* 0x00011300ff060b82 */ /* 0x000e220000000800 */
[----:B------:R-:W1:Y:S02]  /*f480*/  S2R R9, SR_TID.X ;  /* 0x0000000000097919 */ /* 0x000e640000002100 */
[----:B-1----:R-:W-:-:S05]  /*f490*/  IMAD.SHL.U32 R9, R9, 0x8, RZ ;  /* 0x0000000809097824 */ /* 0x002fca00078e00ff */
[----:B------:R-:W-:Y:S01]  /*f4a0*/  LOP3.LUT R9, R9, 0x38, RZ, 0xc0, !PT ;  /* 0x0000003809097812 */ /* 0x000fe200078ec0ff */
[----:B--2---:R-:W-:Y:S02]  /*f4b0*/  IMAD.MOV.U32 R3, RZ, RZ, R37 ;  /* 0x000000ffff037224 */ /* 0x004fe400078e0025 */
[----:B------:R-:W-:-:S04]  /*f4c0*/  IMAD.WIDE.U32 R2, R26, UR4, R2 ;  /* 0x000000041a027c25 */ /* 0x000fc8000f8e0002 */
[----:B------:R-:W-:Y:S01]  /*f4d0*/  IMAD R3, R26, UR5, R3 ;  /* 0x000000051a037c24 */ /* 0x000fe2000f8e0203 */
[----:B------:R-:W-:Y:S02]  /*f4e0*/  ULDC.64 UR4, c[0x0][0x2e0] ;  /* 0x0000b80000047ab9 */ /* 0x000fe40000000a00 */
[----:B---3--:R-:W-:Y:S02]  /*f4f0*/  IMAD R0, R21, UR4, RZ ;  /* 0x0000000415007c24 */ /* 0x008fe4000f8e02ff */
[----:B----4-:R-:W-:-:S04]  /*f500*/  IMAD.WIDE.U32 R2, R20, UR4, R2 ;  /* 0x0000000414027c25 */ /* 0x010fc8000f8e0002 */
[----:B------:R-:W-:Y:S01]  /*f510*/  IMAD R0, R20, UR5, R0 ;  /* 0x0000000514007c24 */ /* 0x000fe2000f8e0200 */
[----:B------:R-:W-:Y:S01]  /*f520*/  ULDC.64 UR4, c[0x0][0x2d0] ;  /* 0x0000b40000047ab9 */ /* 0x000fe20000000a00 */
[----:B------:R-:W1:Y:S02]  /*f530*/  S2R R20, SR_TID.X ;  /* 0x0000000000147919 */ /* 0x000e640000002100 */
[----:B------:R-:W-:Y:S02]  /*f540*/  IMAD.IADD R3, R3, 0x1, R0 ;  /* 0x0000000103037824 */ /* 0x000fe400078e0200 */
[----:B------:R-:W2:Y:S01]  /*f550*/  @P0 LDC R0, c[0x0][0x450] ;  /* 0x00011400ff000b82 */ /* 0x000ea20000000800 */
[----:B-1----:R-:W-:-:S05]  /*f560*/  IMAD.SHL.U32 R20, R20, 0x10, RZ ;  /* 0x0000001014147824 */ /* 0x002fca00078e00ff */
[----:B------:R-:W-:-:S05]  /*f570*/  LOP3.LUT R20, R36, 0x70, R20, 0xf8, !PT ;  /* 0x0000007024147812 */ /* 0x000fca00078ef814 */
[----:B------:R-:W-:-:S04]  /*f580*/  IMAD R5, R25, 0x40, R20 ;  /* 0x0000004019057824 */ /* 0x000fc800078e0214 */
[----:B0-----:R-:W-:-:S04]  /*f590*/  @P0 IMAD.HI.U32 R6, R5, R6, RZ ;  /* 0x0000000605060227 */ /* 0x001fc800078e00ff */
[----:B------:R-:W-:Y:S01]  /*f5a0*/  IMAD.MOV.U32 R4, RZ, RZ, R5 ;  /* 0x000000ffff047224 */ /* 0x000fe200078e0005 */
[----:B--2---:R-:W-:-:S05]  /*f5b0*/  @P0 SHF.R.U32.HI R4, RZ, R0, R6 ;  /* 0x00000000ff040219 */ /* 0x004fca0000011606 */
[----:B------:R-:W-:-:S04]  /*f5c0*/  IMAD.MOV R0, RZ, RZ, -R4 ;  /* 0x000000ffff007224 */ /* 0x000fc800078e0a04 */
[----:B------:R-:W-:Y:S01]  /*f5d0*/  IMAD R0, R7, R0, R5 ;  /* 0x0000000007007224 */ /* 0x000fe200078e0205 */
[----:B------:R-:W-:Y:S01]  /*f5e0*/  SHF.R.S32.HI R5, RZ, 0x1f, R4 ;  /* 0x0000001fff057819 */ /* 0x000fe20000011404 */
[----:B------:R-:W-:-:S04]  /*f5f0*/  IMAD.WIDE.U32 R2, R4, UR4, R2 ;  /* 0x0000000404027c25 */ /* 0x000fc8000f8e0002 */
[----:B------:R-:W-:-:S04]  /*f600*/  IMAD R5, R5, UR4, RZ ;  /* 0x0000000405057c24 */ /* 0x000fc8000f8e02ff */
[----:B------:R-:W-:Y:S01]  /*f610*/  IMAD R5, R4, UR5, R5 ;  /* 0x0000000504057c24 */ /* 0x000fe2000f8e0205 */
[----:B------:R-:W-:Y:S01]  /*f620*/  SHF.R.S32.HI R4, RZ, 0x1f, R0 ;  /* 0x0000001fff047819 */ /* 0x000fe20000011400 */
[----:B------:R-:W-:Y:S02]  /*f630*/  ULDC.64 UR4, c[0x0][0x2c8] ;  /* 0x0000b20000047ab9 */ /* 0x000fe40000000a00 */
[----:B------:R-:W-:Y:S02]  /*f640*/  IMAD.IADD R3, R3, 0x1, R5 ;  /* 0x0000000103037824 */ /* 0x000fe400078e0205 */
        /* <DEDUP_REMOVED lines=11> */
[----:B------:R-:W0:Y:S01]  /*f700*/  SHFL.IDX PT, R3, R0, RZ, 0x181f ;  /* 0x00181fff00037589 */ /* 0x000e2200000e0000 */
[----:B-----5:R-:W-:Y:S02]  /*f710*/  IMAD R5, R10, R7, RZ ;  /* 0x000000070a057224 */ /* 0x020fe400078e02ff */
[----:B------:R-:W-:Y:S01]  /*f720*/  IMAD R25, R25, 0x40, R36 ;  /* 0x0000004019197824 */ /* 0x000fe200078e0224 */
[----:B------:R-:W1:Y:S04]  /*f730*/  SHFL.IDX PT, R2, R4, RZ, 0x181f ;  /* 0x00181fff04027589 */ /* 0x000e6800000e0000 */
[----:B------:R-:W-:-:S13]  /*f740*/  ISETP.GE.AND P0, PT, R25, R5, PT ;  /* 0x000000051900720c */ /* 0x000fda0003f06270 */
[----:B0-----:R-:W-:-:S05]  /*f750*/  @!P0 LEA R3, P2, R9, R3, 0x1 ;  /* 0x0000000309038211 */ /* 0x001fca00078408ff */
[----:B-1----:R-:W-:-:S05]  /*f760*/  @!P0 IMAD.X R2, RZ, RZ, R2, P2 ;  /* 0x000000ffff028224 */ /* 0x002fca00010e0602 */
[----:B------:R-:W-:-:S04]  /*f770*/  @!P0 LOP3.LUT R3, R3, R2, RZ, 0x3c, !PT ;  /* 0x0000000203038212 */ /* 0x000fc800078e3cff */
[----:B------:R-:W-:-:S04]  /*f780*/  @!P0 LOP3.LUT R2, R3, R2, RZ, 0x3c, !PT ;  /* 0x0000000203028212 */ /* 0x000fc800078e3cff */
[----:B------:R-:W-:-:S05]  /*f790*/  @!P0 LOP3.LUT R3, R3, R2, RZ, 0x3c, !PT ;  /* 0x0000000203038212 */ /* 0x000fca00078e3cff */
[----:B------:R-:W-:Y:S01]  /*f7a0*/  @!PT LDS RZ, [RZ] ;  /* 0x00000000fffff984 */ /* 0x000fe20000000800 */
[----:B------:R0:W-:Y:S02]  /*f7b0*/  @!P0 LDGSTS.E.BYPASS.LTC128B.128 [R8+0x20400], desc[UR50][R2.64], !P1 ;  /* 0x2040000002088fae */ /* 0x0001e4000c901d72 */
[----:B0-----:R-:W-:Y:S02]  /*f7c0*/  VIADD R2, R25, 0x10 ;  /* 0x0000001019027836 */ /* 0x001fe40000000000 */
[----:B------:R-:W0:Y:S03]  /*f7d0*/  SHFL.IDX PT, R3, R0, 0x1, 0x181f ;  /* 0x00381f0000037f89 */ /* 0x000e2600000e0000 */
[----:B------:R-:W-:Y:S02]  /*f7e0*/  ISETP.GE.AND P0, PT, R2, R5, PT ;  /* 0x000000050200720c */ /* 0x000fe40003f06270 */
[----:B------:R-:W1:Y:S11]  /*f7f0*/  SHFL.IDX PT, R2, R4, 0x1, 0x181f ;  /* 0x00381f0004027f89 */ /* 0x000e7600000e0000 */
[----:B0-----:R-:W-:-:S05]  /*f800*/  @!P0 LEA R3, P2, R9, R3, 0x1 ;  /* 0x0000000309038211 */ /* 0x001fca00078408ff */
[----:B-1----:R-:W-:-:S05]  /*f810*/  @!P0 IMAD.X R2, RZ, RZ, R2, P2 ;  /* 0x000000ffff028224 */ /* 0x002fca00010e0602 */
[----:B------:R-:W-:-:S04]  /*f820*/  @!P0 LOP3.LUT R3, R3, R2, RZ, 0x3c, !PT ;  /* 0x0000000203038212 */ /* 0x000fc800078e3cff */
[----:B------:R-:W-:-:S04]  /*f830*/  @!P0 LOP3.LUT R2, R3, R2, RZ, 0x3c, !PT ;  /* 0x0000000203028212 */ /* 0x000fc800078e3cff */
[----:B------:R-:W-:-:S05]  /*f840*/  @!P0 LOP3.LUT R3, R3, R2, RZ, 0x3c, !PT ;  /* 0x0000000203038212 */ /* 0x000fca00078e3cff */
[----:B------:R0:W-:Y:S02]  /*f850*/  @!P0 LDGSTS.E.BYPASS.LTC128B.128 [R8+0x20c00], desc[UR50][R2.64], !P1 ;  /* 0x20c0000002088fae */ /* 0x0001e4000c901d72 */
[----:B0-----:R-:W-:Y:S02]  /*f860*/  VIADD R2, R25, 0x20 ;  /* 0x0000002019027836 */ /* 0x001fe40000000000 */
[----:B------:R-:W0:Y:S03]  /*f870*/  SHFL.IDX PT, R3, R0, 0x2, 0x181f ;  /* 0x00581f0000037f89 */ /* 0x000e2600000e0000 */
[----:B------:R-:W-:Y:S01]  /*f880*/  ISETP.GE.AND P0, PT, R2, R5, PT ;  /* 0x000000050200720c */ /* 0x000fe20003f06270 */
[----:B------:R-:W-:Y:S04]  /*f890*/  SHFL.IDX PT, R0, R0, 0x3, 0x181f ;  /* 0x00781f0000007f89 */ /* 0x000fe800000e0000 */
[----:B------:R-:W1:Y:S04]  /*f8a0*/  SHFL.IDX PT, R2, R4, 0x2, 0x181f ;  /* 0x00581f0004027f89 */ /* 0x000e6800000e0000 */
[----:B------:R-:W2:Y:S04]  /*f8b0*/  SHFL.IDX PT, R4, R4, 0x3, 0x181f ;  /* 0x00781f0004047f89 */ /* 0x000ea800000e0000 */
[----:B0-----:R-:W-:-:S05]  /*f8c0*/  @!P0 LEA R3, P2, R9, R3, 0x1 ;  /* 0x0000000309038211 */ /* 0x001fca00078408ff */
[----:B-1----:R-:W-:-:S05]  /*f8d0*/  @!P0 IMAD.X R2, RZ, RZ, R2, P2 ;  /* 0x000000ffff028224 */ /* 0x002fca00010e0602 */
[----:B------:R-:W-:-:S04]  /*f8e0*/  @!P0 LOP3.LUT R3, R3, R2, RZ, 0x3c, !PT ;  /* 0x0000000203038212 */ /* 0x000fc800078e3cff */
[----:B------:R-:W-:-:S04]  /*f8f0*/  @!P0 LOP3.LUT R2, R3, R2, RZ, 0x3c, !PT ;  /* 0x0000000203028212 */ /* 0x000fc800078e3cff */
[----:B------:R-:W-:-:S05]  /*f900*/  @!P0 LOP3.LUT R3, R3, R2, RZ, 0x3c, !PT ;  /* 0x0000000203038212 */ /* 0x000fca00078e3cff */
[----:B--2---:R1:W-:Y:S02]  /*f910*/  @!P0 LDGSTS.E.BYPASS.LTC128B.128 [R8+0x21400], desc[UR50][R2.64], !P1 ;  /* 0x2140000002088fae */ /* 0x0043e4000c901d72 */
.L_x_509:
[----:B------:R-:W-:-:S05]  /*f920*/  VIADD R25, R25, 0x30 ;  /* 0x0000003019197836 */ /* 0x000fca0000000000 */
[----:B------:R-:W-:-:S13]  /*f930*/  ISETP.GE.AND P0, PT, R25, R5, PT ;  /* 0x000000051900720c */ /* 0x000fda0003f06270 */
[----:B01----:R-:W-:-:S05]  /*f940*/  @!P0 LEA R2, P2, R9, R0, 0x1 ;  /* 0x0000000009028211 */ /* 0x003fca00078408ff */
[----:B------:R-:W-:-:S05]  /*f950*/  @!P0 IMAD.X R3, RZ, RZ, R4, P2 ;  /* 0x000000ffff038224 */ /* 0x000fca00010e0604 */
[----:B------:R-:W-:Y:S01]  /*f960*/  @!PT LDS RZ, [RZ] ;  /* 0x00000000fffff984 */ /* 0x000fe20000000800 */
[----:B------:R-:W-:Y:S01]  /*f970*/  @!PT LDS RZ, [RZ] ;  /* 0x00000000fffff984 */ /* 0x000fe20000000800 */
[----:B------:R-:W-:Y:S01]  /*f980*/  @!PT LDS RZ, [RZ] ;  /* 0x00000000fffff984 */ /* 0x000fe20000000800 */
[----:B------:R0:W-:Y:S01]  /*f990*/  @!P0 LDGSTS.E.BYPASS.LTC128B.128 [R8+0x21c00], desc[UR50][R2.64], !P1 ;  /* 0x21c0000002088fae */ /* 0x0001e2000c901d72 */
[----:B------:R-:W-:Y:S01]  /*f9a0*/  PLOP3.LUT P0, PT, PT, PT, PT, 0x80, 0x0 ;  /* 0x000000000000781c */ /* 0x000fe20003f0f070 */
[----:B------:R-:W-:-:S12]  /*f9b0*/  NOP ;  /* 0x0000000000007918 */ /* 0x000fd80000000000 */
.L_x_434:
[----:B------:R-:W-:Y:S02]  /*f9c0*/  PLOP3.LUT P1, PT, P1, P0, PT, 0xa2, 0x0 ;  /* 0x000000000000781c */ /* 0x000fe40000f21472 */
[----:B------:R-:W-:-:S08]  /*f9d0*/  @P0 R2UR P1, UR4, R17 ;  /* 0x00000000110402ca */ /* 0x000fd00000020000 */
[----:B------:R-:W-:-:S05]  /*f9e0*/  @P0 PLOP3.LUT P0, PT, P1, PT, PT, 0x80, 0x0 ;  /* 0x000000000000081c */ /* 0x000fca0000f0f070 */
[----:B------:R-:W-:Y:S01]  /*f9f0*/  @!P1 SYNCS.ARRIVE.TRANS64.RED.A0T1 RZ, [UR4+0x28c00], RZ ;  /* 0x028c00ffffff99a7 */ /* 0x000fe20008200404 */
[----:B------:R-:W-:Y:S07]  /*fa00*/  @!P1 ARRIVES.LDGSTSBAR.64.TRANSCNT [UR4+0x28c00] ;  /* 0x028c0000ff0099b0 */ /* 0x000fee0008000a84 */
[----:B------:R-:W-:Y:S05]  /*fa10*/  @P0 BRA.U.ANY `(.L_x_434) ;  /* 0xfffffffd00e80947 */ /* 0x000fea000393ffff */
[----:B0-----:R-:W2:Y:S02]  /*fa20*/  LDL.LU R2, [R1+0x24] ;  /* 0x0000240001027983 */ /* 0x001ea40000300800 */
[----:B--2---:R-:W-:-:S05]  /*fa30*/  VIADD R2, R2, 0x1 ;  /* 0x0000000102027836 */ /* 0x004fca0000000000 */
[----:B------:R0:W-:Y:S01]  /*fa40*/  STL [R1+0x24], R2 ;  /* 0x0000240201007387 */ /* 0x0001e20000100800 */
[----:B------:R-:W-:-:S04]  /*fa50*/  LEA.HI R0, R2, R2, RZ, 0x1 ;  /* 0x0000000202007211 */ /* 0x000fc800078f08ff */
[----:B------:R-:W-:-:S05]  /*fa60*/  LOP3.LUT R0, R0, 0xfffffffe, RZ, 0xc0, !PT ;  /* 0xfffffffe00007812 */ /* 0x000fca00078ec0ff */
[----:B------:R-:W-:-:S05]  /*fa70*/  IMAD.IADD R0, R2, 0x1, -R0 ;  /* 0x0000000102007824 */ /* 0x000fca00078e0a00 */
[----:B------:R-:W-:Y:S01]  /*fa80*/  SHF.L.U32 R0, R0, 0x1f, RZ ;  /* 0x0000001f00007819 */ /* 0x000fe200000006ff */
[----:B------:R-:W-:Y:S01]  /*fa90*/  NOP ;  /* 0x0000000000007918 */ /* 0x000fe20000000000 */
[----:B------:R0:W-:Y:S01]  /*faa0*/  SYNCS.ARRIVE.TRANS64.A1T0 RZ, [R17+URZ+0x28c00], RZ ;  /* 0x028c00ff11ff79a7 */ /* 0x0001e2000810003f */
[----:B------:R-:W-:Y:S01]  /*fab0*/  BSSY B0, `(.L_x_435) ;  /* 0x0000003000007945 */ /* 0x000fe20003800000 */
[----:B------:R-:W1:Y:S03]  /*fac0*/  SYNCS.PHASECHK.TRANS64.TRYWAIT P0, [R17+URZ+0x28c20], R0 ;  /* 0x028c2000110075a7 */ /* 0x000e66000800017f */
[----:B01----:R-:W-:Y:S05]  /*fad0*/  @!P0 BRA `(.L_x_436) ;  /* 0x0000003800308947 */ /* 0x003fea0003800000 */
.L_x_510:
[----:B------:R-:W-:Y:S05]  /*fae0*/  BSYNC B0 ;  /* 0x0000000000007941 */ /* 0x000fea0003800000 */
.L_x_435:
[----:B------:R-:W-:-:S05]  /*faf0*/  IMAD.U32 R2, RZ, RZ, UR36 ;  /* 0x00000024ff027e24 */ /* 0x000fca000f8e00ff */
[----:B------:R-:W-:-:S13]  /*fb00*/  ISETP.NE.AND P0, PT, R2, 0x3, PT ;  /* 0x000000030200780c */ /* 0x000fda0003f05270 */
[----:B------:R-:W-:Y:S05]  /*fb10*/  @!P0 BRA `(.L_x_437) ;  /* 0x0000000000048947 */ /* 0x000fea0003800000 */
[----:B------:R-:W-:Y:S01]  /*fb20*/  BPT.TRAP 0x1 ;  /* 0x000000040000795c */ /* 0x000fe20000300000 */
.L_x_437:
[----:B0-----:R-:W-:Y:S01]  /*fb30*/  SHF.L.U32 R0, R22, 0x1f, RZ ;  /* 0x0000001f16007819 */ /* 0x001fe200000006ff */
[----:B------:R-:W-:Y:S03]  /*fb40*/  BSSY B0, `(.L_x_438) ;  /* 0x0000003000007945 */ /* 0x000fe60003800000 */
[----:B------:R-:W0:Y:S02]  /*fb50*/  SYNCS.PHASECHK.TRANS64.TRYWAIT P0, [R19+URZ+0x28c60], R0 ;  /* 0x028c6000130075a7 */ /* 0x000e24000800017f */
[----:B0-----:R-:W-:Y:S05]  /*fb60*/  @!P0 BRA `(.L_x_439) ;  /* 0x0000003800208947 */ /* 0x001fea0003800000 */
.L_x_511:
[----:B------:R-:W-:Y:S05]  /*fb70*/  BSYNC B0 ;  /* 0x0000000000007941 */ /* 0x000fea0003800000 */
.L_x_438:
[----:B------:R-:W0:Y:S01]  /*fb80*/  LDL.LU R2, [R1+0x1c] ;  /* 0x00001c0001027983 */ /* 0x000e220000300800 */
[----:B------:R-:W-:Y:S01]  /*fb90*/  ULDC.64 UR4, c[0x0][0x328] ;  /* 0x0000ca0000047ab9 */ /* 0x000fe20000000a00 */
[----:B------:R-:W-:Y:S02]  /*fba0*/  ULDC.64 UR6, c[0x0][0x318] ;  /* 0x0000c60000067ab9 */ /* 0x000fe40000000a00 */
[----:B------:R-:W2:Y:S01]  /*fbb0*/  LDL.LU R4, [R1+0x20] ;  /* 0x0000200001047983 */ /* 0x000ea20000300800 */
[----:B------:R-:W-:Y:S02]  /*fbc0*/  IMAD R5, R18, 0x8000, R33 ;  /* 0x0000800012057824 */ /* 0x000fe400078e0221 */
[----:B0-----:R-:W-:Y:S02]  /*fbd0*/  IMAD R0, R2, UR4, RZ ;  /* 0x0000000402007c24 */ /* 0x001fe4000f8e02ff */
[----:B------:R-:W-:-:S04]  /*fbe0*/  IMAD.WIDE.U32 R2, R35, UR4, RZ ;  /* 0x0000000423027c25 */ /* 0x000fc8000f8e00ff */
[----:B------:R-:W-:Y:S01]  /*fbf0*/  IMAD R0, R35, UR5, R0 ;  /* 0x0000000523007c24 */ /* 0x000fe2000f8e0200 */
[----:B------:R-:W-:-:S03]  /*fc00*/  ULDC.64 UR4, c[0x0][0x338] ;  /* 0x0000ce0000047ab9 */ /* 0x000fc60000000a00 */
[----:B------:R-:W-:Y:S02]  /*fc10*/  IMAD.IADD R3, R3, 0x1, R0 ;  /* 0x0000000103037824 */ /* 0x000fe400078e0200 */
[----:B--2---:R-:W-:Y:S02]  /*fc20*/  IMAD R0, R4, UR4, RZ ;  /* 0x0000000404007c24 */ /* 0x004fe4000f8e02ff */
[----:B------:R-:W-:-:S04]  /*fc30*/  IMAD.WIDE.U32 R2, R34, UR4, R2 ;  /* 0x0000000422027c25 */ /* 0x000fc8000f8e0002 */
[----:B------:R-:W-:Y:S01]  /*fc40*/  IMAD R0, R34, UR5, R0 ;  /* 0x0000000522007c24 */ /* 0x000fe2000f8e0200 */
[----:B------:R-:W-:-:S03]  /*fc50*/  ULDC.64 UR4, c[0x0][0x330] ;  /* 0x0000cc0000047ab9 */ /* 0x000fc60000000a00 */
[----:B------:R-:W-:Y:S02]  /*fc60*/  IMAD.IADD R3, R3, 0x1, R0 ;  /* 0x0000000103037824 */ /* 0x000fe400078e0200 */
[----:B------:R-:W-:Y:S01]  /*fc70*/  IMAD.WIDE.U32 R2, R26, UR4, R2 ;  /* 0x000000041a027c25 */ /* 0x000fe2000f8e0002 */
[----:B------:R-:W-:-:S03]  /*fc80*/  UMOV UR4, 0xffffffff ;  /* 0xffffffff00047882 */ /* 0x000fc60000000000 */
[----:B------:R-:W-:Y:S01]  /*fc90*/  IMAD R6, R26, UR5, R3 ;  /* 0x000000051a067c24 */ /* 0x000fe2000f8e0203 */
[----:B------:R-:W-:-:S04]  /*fca0*/  LEA R4, P0, R2, UR6, 0x1 ;  /* 0x0000000602047c11 */ /* 0x000fc8000f8008ff */
[----:B------:R-:W-:Y:S01]  /*fcb0*/  LEA.HI.X R6, R2, UR7, R6, 0x1, P0 ;  /* 0x0000000702067c11 */ /* 0x000fe200080f0c06 */
[----:B------:R-:W-:Y:S08]  /*fcc0*/  BRA.DIV UR4, `(.L_x_440) ;  /* 0x0000003604dc7947 */ /* 0x000ff0000b800000 */
[----:B------:R-:W2:Y:S01]  /*fcd0*/  LDL R3, [R1] ;  /* 0x0000000001037983 */ /* 0x000ea20000100800 */
[----:B------:R-:W-:Y:S01]  /*fce0*/  IMAD R5, R5, 0x2, R17 ;  /* 0x0000000205057824 */ /* 0x000fe200078e0211 */
[C---:B------:R-:W-:Y:S01]  /*fcf0*/  LOP3.LUT P5, RZ, R29.reuse, 0x2, RZ, 0xc0, !PT ;  /* 0x000000021dff7812 */ /* 0x040fe200078ac0ff */
[----:B------:R-:W0:Y:S01]  /*fd00*/  S2R R7, SR_TID.X ;  /* 0x0000000000077919 */ /* 0x000e220000002100 */
[C---:B------:R-:W-:Y:S02]  /*fd10*/  LOP3.LUT P4, RZ, R29.reuse, 0x4, RZ, 0xc0, !PT ;  /* 0x000000041dff7812 */ /* 0x040fe4000788c0ff */
[C---:B------:R-:W-:Y:S01]  /*fd20*/  LOP3.LUT P3, RZ, R29.reuse, 0x8, RZ, 0xc0, !PT ;  /* 0x000000081dff7812 */ /* 0x040fe2000786c0ff */
[----:B------:R-:W1:Y:S01]  /*fd30*/  SHFL.IDX PT, R2, R4, RZ, 0x181f ;  /* 0x00181fff04027589 */ /* 0x000e6200000e0000 */
[----:B------:R-:W-:Y:S02]  /*fd40*/  LOP3.LUT R16, R16, 0xfffffeff, RZ, 0xc0, !PT ;  /* 0xfffffeff10107812 */ /* 0x000fe400078ec0ff */
[----:B------:R-:W-:Y:S01]  /*fd50*/  LOP3.LUT P2, RZ, R29, 0x10, RZ, 0xc0, !PT ;  /* 0x000000101dff7812 */ /* 0x000fe2000784c0ff */
[----:B0-----:R-:W-:-:S05]  /*fd60*/  IMAD.SHL.U32 R7, R7, 0x8, RZ ;  /* 0x0000000807077824 */ /* 0x001fca00078e00ff */
[----:B------:R-:W-:-:S05]  /*fd70*/  LOP3.LUT R7, R7, 0x38, RZ, 0xc0, !PT ;  /* 0x0000003807077812 */ /* 0x000fca00078ec0ff */
[----:B------:R-:W-:Y:S01]  /*fd80*/  IMAD.SHL.U32 R0, R7, 0x2, RZ ;  /* 0x0000000207007824 */ /* 0x000fe200078e00ff */
[----:B------:R-:W-:-:S04]  /*fd90*/  LOP3.LUT R7, R29, 0x1, RZ, 0xc0, !PT ;  /* 0x000000011d077812 */ /* 0x000fc800078ec0ff */
[----:B-1----:R-:W-:Y:S02]  /*fda0*/  IADD3 R2, P0, R2, R0, RZ ;  /* 0x0000000002027210 */ /* 0x002fe40007f1e0ff */
[----:B------:R-:W-:-:S13]  /*fdb0*/  ISETP.NE.U32.AND P1, PT, R7, 0x1, PT ;  /* 0x000000010700780c */ /* 0x000fda0003f25070 */
[----:B------:R-:W-:-:S04]  /*fdc0*/  @P1 LOP3.LUT R16, R16, 0x100, RZ, 0xfc, !PT ;  /* 0x0000010010101812 */ /* 0x000fc800078efcff */
[----:B------:R-:W-:Y:S01]  /*fdd0*/  LOP3.LUT R16, R16, 0xfffffdff, RZ, 0xc0, !PT ;  /* 0xfffffdff10107812 */ /* 0x000fe200078ec0ff */
[----:B--2---:R-:W-:Y:S02]  /*fde0*/  IMAD.MOV.U32 R8, RZ, RZ, R3 ;  /* 0x000000ffff087224 */ /* 0x004fe400078e0003 */
[----:B------:R-:W0:Y:S03]  /*fdf0*/  SHFL.IDX PT, R3, R6, RZ, 0x181f ;  /* 0x00181fff06037589 */ /* 0x000e2600000e0000 */
[----:B------:R-:W-:Y:S01]  /*fe00*/  PRMT R7, R8, 0x8880, RZ ;  /* 0x0000888008077816 */ /* 0x000fe200000000ff */
[----:B0-----:R-:W-:Y:S01]  /*fe10*/  IMAD.X R3, RZ, RZ, R3, P0 ;  /* 0x000000ffff037224 */ /* 0x001fe200000e0603 */
[----:B------:R-:W-:Y:S02]  /*fe20*/  ISETP.LT.OR P0, PT, R28, 0x1, P1 ;  /* 0x000000011c00780c */ /* 0x000fe40000f01670 */
[----:B------:R-:W-:-:S04]  /*fe30*/  LOP3.LUT P1, RZ, R29, 0x20, RZ, 0xc0, !PT ;  /* 0x000000201dff7812 */ /* 0x000fc8000782c0ff */
[----:B------:R-:W-:-:S07]  /*fe40*/  ISETP.LT.OR P6, PT, R28, 0x1, !P1 ;  /* 0x000000011c00780c */ /* 0x000fce0004fc1670 */
[----:B------:R-:W-:Y:S01]  /*fe50*/  @!PT LDS RZ, [RZ] ;  /* 0x00000000fffff984 */ /* 0x000fe20000000800 */
        /* <DEDUP_REMOVED lines=9> */
[----:B------:R-:W-:-:S03]  /*fef0*/  LOP3.LUT P0, RZ, R29, 0x40, RZ, 0xc0, !PT ;  /* 0x000000401dff7812 */ /* 0x000fc6000780c0ff */
[----:B------:R-:W-:Y:S01]  /*ff00*/  LDGSTS.E.BYPASS.LTC128B.128 [R5+0xa400], desc[UR50][R2.64+0x280], !P6 ;  /* 0x0a40028002057fae */ /* 0x000fe2000f101d72 */
[----:B------:R-:W-:-:S13]  /*ff10*/  ISETP.LT.OR P6, PT, R28, 0x1, !P0 ;  /* 0x000000011c00780c */ /* 0x000fda00047c1670 */
[----:B------:R-:W-:Y:S01]  /*ff20*/  LDGSTS.E.BYPASS.LTC128B.128 [R5+0xc400], desc[UR50][R2.64+0x300], !P6 ;  /* 0x0c40030002057fae */ /* 0x000fe2000f101d72 */
[----:B------:R-:W-:-:S03]  /*ff30*/  ISETP.GT.AND P6, PT, R7, -0x1, PT ;  /* 0xffffffff0700780c */ /* 0x000fc60003fc4270 */
[----:B------:R-:W-:Y:S10]  /*ff40*/  SHFL.IDX PT, R7, R6, 0x2, 0x181f ;  /* 0x00581f0006077f89 */ /* 0x000ff400000e0000 */
[----:B------:R-:W-:-:S02]  /*ff50*/  @P6 LOP3.LUT R16, R16, 0x200, RZ, 0xfc, !PT ;  /* 0x0000020010106812 */ /* 0x000fc400078efcff */
[----:B------:R-:W-:-:S13]  /*ff60*/  ISETP.LT.OR P6, PT, R28, 0x1, P6 ;  /* 0x000000011c00780c */ /* 0x000fda00037c1670 */
[----:B------:R0:W-:Y:S04]  /*ff70*/  LDGSTS.E.BYPASS.LTC128B.128 [R5+0xe400], desc[UR50][R2.64+0x380], !P6 ;  /* 0x0e40038002057fae */ /* 0x0001e8000f101d72 */
[----:B0-----:R-:W0:Y:S04]  /*ff80*/  SHFL.IDX PT, R2, R4, 0x1, 0x181f ;  /* 0x00381f0004027f89 */ /* 0x001e2800000e0000 */
[----:B------:R-:W1:Y:S04]  /*ff90*/  SHFL.IDX PT, R3, R6, 0x1, 0x181f ;  /* 0x00381f0006037f89 */ /* 0x000e6800000e0000 */
[----:B------:R-:W-:Y:S01]  /*ffa0*/  SHFL.IDX PT, R6, R6, 0x3, 0x181f ;  /* 0x00781f0006067f89 */ /* 0x000fe200000e0000 */
[----:B0-----:R-:W-:-:S05]  /*ffb0*/  IADD3 R2, P6, R2, R0, RZ ;  /* 0x0000000002027210 */ /* 0x001fca0007fde0ff */
[----:B-1----:R-:W-:Y:S01]  /*ffc0*/  IMAD.X R3, RZ, RZ, R3, P6 ;  /* 0x000000ffff037224 */ /* 0x002fe200030e0603 */
        /* <DEDUP_REMOVED lines=17> */
[----:B------:R0:W-:Y:S04]  /*100e0*/  LDGSTS.E.BYPASS.LTC128B.128 [R5+0xec00], desc[UR50][R2.64+0x380], !P6 ;  /* 0x0ec0038002057fae */ /* 0x0001e8000f101d72 */
[----:B0-----:R-:W0:Y:S02]  /*100f0*/  SHFL.IDX PT, R2, R4, 0x2, 0x181f ;  /* 0x00581f0004027f89 */ /* 0x001e2400000e0000 */
[----:B0-----:R-:W-:-:S05]  /*10100*/  IADD3 R2, P6, R2, R0, RZ ;  /* 0x0000000002027210 */ /* 0x001fca0007fde0ff */
        /* <DEDUP_REMOVED lines=19> */
[----:B0-----:R0:W1:Y:S02]  /*10240*/  SHFL.IDX PT, R2, R4, 0x3, 0x181f ;  /* 0x00781f0004027f89 */ /* 0x00106400000e0000 */
.L_x_521:
[C---:B------:R-:W-:Y:S02]  /*10250*/  LOP3.LUT P6, RZ, R16.reuse, 0x100, RZ, 0xc0, !PT ;  /* 0x0000010010ff7812 */ /* 0x040fe400078cc0ff */
[----:B------:R-:W-:Y:S02]  /*10260*/  LOP3.LUT R16, R16, 0xffffefff, RZ, 0xc0, !PT ;  /* 0xffffefff10107812 */ /* 0x000fe400078ec0ff */
[C---:B------:R-:W-:Y:S02]  /*10270*/  ISETP.LT.OR P6, PT, R28.reuse, 0x31, P6 ;  /* 0x000000311c00780c */ /* 0x040fe400037c1670 */
[----:B------:R-:W-:-:S11]  /*10280*/  ISETP.LT.OR P5, PT, R28, 0x31, !P5 ;  /* 0x000000311c00780c */ /* 0x000fd60006fa1670 */
[----:B------:R-:W-:Y:S02]  /*10290*/  @P6 LOP3.LUT R16, R16, 0x1000, RZ, 0xfc, !PT ;  /* 0x0000100010106812 */ /* 0x000fe400078efcff */
[----:B------:R-:W-:Y:S02]  /*102a0*/  ISETP.LT.OR P6, PT, R28, 0x31, !P4 ;  /* 0x000000311c00780c */ /* 0x000fe400067c1670 */
[----:B------:R-:W-:Y:S02]  /*102b0*/  LOP3.LUT R16, R16, 0xffffbfff, RZ, 0xc0, !PT ;  /* 0xffffbfff10107812 */ /* 0x000fe400078ec0ff */
[----:B------:R-:W-:Y:S02]  /*102c0*/  ISETP.LT.OR P4, PT, R28, 0x31, !P2 ;  /* 0x000000311c00780c */ /* 0x000fe40005781670 */
[----:B------:R-:W-:Y:S02]  /*102d0*/  LOP3.LUT R16, R16, 0xfffffeff, RZ, 0xc0, !PT ;  /* 0xfffffeff10107812 */ /* 0x000fe400078ec0ff */
[----:B------:R-:W-:-:S02]  /*102e0*/  ISETP.LT.OR P2, PT, R28, 0x31, !P0 ;  /* 0x000000311c00780c */ /* 0x000fc40004741670 */
[----:B------:R-:W-:Y:S02]  /*102f0*/  @P5 LOP3.LUT R16, R16, 0x100, RZ, 0xfc, !PT ;  /* 0x0000010010105812 */ /* 0x000fe400078efcff */
[----:B-1----:R-:W-:Y:S02]  /*10300*/  IADD3 R2, P0, R2, R0, RZ ;  /* 0x0000000002027210 */ /* 0x002fe40007f1e0ff */
[----:B------:R-:W-:Y:S02]  /*10310*/  @P6 LOP3.LUT R16, R16, 0x4000, RZ, 0xfc, !PT ;  /* 0x0000400010106812 */ /* 0x000fe400078efcff */
[----:B------:R-:W-:Y:S01]  /*10320*/  ISETP.LT.OR P5, PT, R28, 0x31, !P3 ;  /* 0x000000311c00780c */ /* 0x000fe20005fa1670 */
[----:B------:R-:W-:Y:S01]  /*10330*/  IMAD.X R3, RZ, RZ, R6, P0 ;  /* 0x000000ffff037224 */ /* 0x000fe200000e0606 */
[C---:B------:R-:W-:Y:S02]  /*10340*/  LOP3.LUT P6, RZ, R16.reuse, 0x1000, RZ, 0xc0, !PT ;  /* 0x0000100010ff7812 */ /* 0x040fe400078cc0ff */
[----:B------:R-:W-:-:S02]  /*10350*/  LOP3.LUT P0, RZ, R16, 0x100, RZ, 0xc0, !PT ;  /* 0x0000010010ff7812 */ /* 0x000fc4000780c0ff */
[----:B------:R-:W-:Y:S02]  /*10360*/  ISETP.LT.OR P3, PT, R28, 0x31, !P1 ;  /* 0x000000311c00780c */ /* 0x000fe40004f61670 */
[----:B------:R-:W-:-:S04]  /*10370*/  LOP3.LUT P1, RZ, R16, 0x200, RZ, 0xc0, !PT ;  /* 0x0000020010ff7812 */ /* 0x000fc8000782c0ff */
[----:B------:R-:W-:-:S03]  /*10380*/  ISETP.LT.OR P1, PT, R28, 0x31, P1 ;  /* 0x000000311c00780c */ /* 0x000fc60000f21670 */
[----:B------:R-:W-:Y:S01]  /*10390*/  @!PT LDS RZ, [RZ] ;  /* 0x00000000fffff984 */ /* 0x000fe20000000800 */
[----:B------:R-:W-:Y:S01]  /*103a0*/  @!PT LDS RZ, [RZ] ;  /* 0x00000000fffff984 */ /* 0x000fe20000000800 */
[----:B------:R-:W-:Y:S01]  /*103b0*/  @!PT LDS RZ, [RZ] ;  /* 0x00000000fffff984 */ /* 0x000fe20000000800 */
[----:B------:R1:W-:Y:S01]  /*103c0*/  LDGSTS.E.BYPASS.LTC128B.128 [R5+0x1c00], desc[UR50][R2.64], !P6 ;  /* 0x01c0000002057fae */ /* 0x0003e2000f101d72 */
[----:B------:R-:W-:-:S03]  /*103d0*/  LOP3.LUT P6, RZ, R16, 0x4000, RZ, 0xc0, !PT ;  /* 0x0000400010ff7812 */ /* 0x000fc600078cc0ff */
[----:B------:R1:W-:Y:S01]  /*103e0*/  LDGSTS.E.BYPASS.LTC128B.128 [R5+0x3c00], desc[UR50][R2.64+0x80], !P0 ;  /* 0x03c0008002057fae */ /* 0x0003e2000c101d72 */
[----:B------:R-:W-:-:S09]  /*103f0*/  PLOP3.LUT P0, PT, PT, PT, PT, 0x80, 0x0 ;  /* 0x000000000000781c */ /* 0x000fd20003f0f070 */
[----:B------:R1:W-:Y:S04]  /*10400*/  LDGSTS.E.BYPASS.LTC128B.128 [R5+0x5c00], desc[UR50][R2.64+0x100], !P6 ;  /* 0x05c0010002057fae */ /* 0x0003e8000f101d72 */
[----:B------:R1:W-:Y:S04]  /*10410*/  LDGSTS.E.BYPASS.LTC128B.128 [R5+0x7c00], desc[UR50][R2.64+0x180], !P5 ;  /* 0x07c0018002057fae */ /* 0x0003e8000e901d72 */
[----:B------:R1:W-:Y:S04]  /*10420*/  LDGSTS.E.BYPASS.LTC128B.128 [R5+0x9c00], desc[UR50][R2.64+0x200], !P4 ;  /* 0x09c0020002057fae */ /* 0x0003e8000e101d72 */
[----:B------:R1:W-:Y:S04]  /*10430*/  LDGSTS.E.BYPASS.LTC128B.128 [R5+0xbc00], desc[UR50][R2.64+0x280], !P3 ;  /* 0x0bc0028002057fae */ /* 0x0003e8000d901d72 */
[----:B------:R1:W-:Y:S04]  /*10440*/  LDGSTS.E.BYPASS.LTC128B.128 [R5+0xdc00], desc[UR50][R2.64+0x300], !P2 ;  /* 0x0dc0030002057fae */ /* 0x0003e8000d101d72 */
[----:B------:R1:W-:Y:S01]  /*10450*/  LDGSTS.E.BYPASS.LTC128B.128 [R5+0xfc00], desc[UR50][R2.64+0x380], !P1 ;  /* 0x0fc0038002057fae */ /* 0x0003e2000c901d72 */
[----:B------:R-:W-:Y:S01]  /*10460*/  NOP ;  /* 0x0000000000007918 */ /* 0x000fe20000000000 */
.L_x_441:
[----:B------:R-:W-:Y:S02]  /*10470*/  PLOP3.LUT P1, PT, P1, P0, PT, 0xa2, 0x0 ;  /* 0x000000000000781c */ /* 0x000fe40000f21472 */
[----:B------:R-:W-:-:S08]  /*10480*/  @P0 R2UR P1, UR4, R19 ;  /* 0x00000000130402ca */ /* 0x000fd00000020000 */
[----:B------:R-:W-:-:S05]  /*10490*/  @P0 PLOP3.LUT P0, PT, P1, PT, PT, 0x80, 0x0 ;  /* 0x000000000000081c */ /* 0x000fca0000f0f070 */
[----:B------:R-:W-:Y:S01]  /*104a0*/  @!P1 SYNCS.ARRIVE.TRANS64.RED.A0T1 RZ, [UR4+0x28c50], RZ ;  /* 0x028c50ffffff99a7 */ /* 0x000fe20008200404 */
[----:B------:R-:W-:Y:S07]  /*104b0*/  @!P1 ARRIVES.LDGSTSBAR.64.TRANSCNT [UR4+0x28c50] ;  /* 0x028c5000ff0099b0 */ /* 0x000fee0008000a84 */
[----:B------:R-:W-:Y:S05]  /*104c0*/  @P0 BRA.U.ANY `(.L_x_441) ;  /* 0xfffffffd00e80947 */ /* 0x000fea000393ffff */
[----:B------:R-:W-:Y:S01]  /*104d0*/  NOP ;  /* 0x0000000000007918 */ /* 0x000fe20000000000 */
[----:B-1----:R-:W-:-:S05]  /*104e0*/  IMAD.U32 R2, RZ, RZ, UR36 ;  /* 0x00000024ff027e24 */ /* 0x002fca000f8e00ff */
[----:B------:R-:W-:-:S13]  /*104f0*/  ISETP.NE.AND P2, PT, R2, 0x3, PT ;  /* 0x000000030200780c */ /* 0x000fda0003f45270 */
[----:B------:R-:W-:Y:S05]  /*10500*/  @!P2 BRA `(.L_x_442) ;  /* 0x000000000004a947 */ /* 0x000fea0003800000 */
[----:B------:R-:W-:Y:S01]  /*10510*/  BPT.TRAP 0x1 ;  /* 0x000000040000795c */ /* 0x000fe20000300000 */
.L_x_442:
[----:B------:R-:W2:Y:S01]  /*10520*/  LDL.LU R2, [R1+0xc] ;  /* 0x00000c0001027983 */ /* 0x000ea20000300800 */
[----:B------:R1:W-:Y:S01]  /*10530*/  SYNCS.ARRIVE.TRANS64.A1T0 RZ, [R19+URZ+0x28c50], RZ ;  /* 0x028c50ff13ff79a7 */ /* 0x0003e2000810003f */
[----:B------:R-:W-:Y:S01]  /*10540*/  BSSY B0, `(.L_x_443) ;  /* 0x00000f1000007945 */ /* 0x000fe20003800000 */
[----:B--2---:R-:W-:-:S05]  /*10550*/  VIADD R7, R2, 0xfffffffe ;  /* 0xfffffffe02077836 */ /* 0x004fca0000000000 */
[----:B------:R-:W-:-:S13]  /*10560*/  ISETP.GE.AND P0, PT, R7, R30, PT ;  /* 0x0000001e0700720c */ /* 0x000fda0003f06270 */
[----:B-1----:R-:W-:Y:S05]  /*10570*/  @!P0 BRA `(.L_x_444) ;  /* 0x0000000c00b48947 */ /* 0x002fea0003800000 */
[----:B------:R-:W2:Y:S04]  /*10580*/  LDL.LU R3, [R1+0x28] ;  /* 0x0000280001037983 */ /* 0x000ea80000300800 */
[----:B------:R-:W3:Y:S01]  /*10590*/  LDL.LU R2, [R1] ;  /* 0x0000000001027983 */ /* 0x000ee20000300800 */
[----:B--2---:R-:W-:Y:S02]  /*105a0*/  LOP3.LUT R29, R3, 0x40, RZ, 0xc0, !PT ;  /* 0x00000040031d7812 */ /* 0x004fe400078ec0ff */
[----:B---3--:R-:W-:Y:S02]  /*105b0*/  LOP3.LUT R28, R2, 0x80, RZ, 0xc0, !PT ;  /* 0x00000080021c7812 */ /* 0x008fe400078ec0ff */
[----:B------:R-:W-:Y:S02]  /*105c0*/  SHF.R.U32.HI R29, RZ, 0x2, R29 ;  /* 0x00000002ff1d7819 */ /* 0x000fe4000001161d */
[----:B------:R-:W-:-:S07]  /*105d0*/  SHF.R.U32.HI R28, RZ, 0x3, R28 ;  /* 0x00000003ff1c7819 */ /* 0x000fce000001161c */
.L_x_457:
[----:B0-----:R-:W0:Y:S01]  /*105e0*/  S2R R4, SR_TID.X ;  /* 0x0000000000047919 */ /* 0x001e220000002100 */
[----:B-1----:R-:W1:Y:S01]  /*105f0*/  LDC R2, c[0x0][0x430] ;  /* 0x00010c00ff027b82 */ /* 0x002e620000000800 */
[----:B--23--:R-:W-:Y:S01]  /*10600*/  IMAD R6, R7, 0x40, R31 ;  /* 0x0000004007067824 */ /* 0x00cfe200078e021f */
[----:B------:R-:W-:Y:S05]  /*10610*/  YIELD ;  /* 0x0000000000007946 */ /* 0x000fea0003800000 */
[----:B------:R-:W-:Y:S01]  /*10620*/  IMAD.U32 R11, RZ, RZ, UR36 ;  /* 0x00000024ff0b7e24 */ /* 0x000fe2000f8e00ff */
[----:B------:R-:W-:Y:S01]  /*10630*/  ULDC UR4, c[0x0][0x430] ;  /* 0x00010c0000047ab9 */ /* 0x000fe20000000800 */
[----:B------:R-:W-:Y:S01]  /*10640*/  VIADD R18, R18, 0x1 ;  /* 0x0000000112127836 */ /* 0x000fe20000000000 */
[----:B-1----:R-:W-:Y:S01]  /*10650*/  ISETP.NE.AND P0, PT, R2, 0x1, PT ;  /* 0x000000010200780c */ /* 0x002fe20003f05270 */
[----:B0-----:R-:W-:-:S05]  /*10660*/  IMAD.SHL.U32 R4, R4, 0x10, RZ ;  /* 0x0000001004047824 */ /* 0x001fca00078e00ff */
[----:B------:R-:W-:-:S07]  /*10670*/  LOP3.LUT R4, R36, 0x70, R4, 0xf8, !PT ;  /* 0x0000007024047812 */ /* 0x000fce00078ef804 */
[----:B------:R-:W0:Y:S01]  /*10680*/  @P0 LDC R3, c[0x0][0x434] ;  /* 0x00010d00ff030b82 */ /* 0x000e220000000800 */
[C---:B------:R-:W-:Y:S01]  /*10690*/  ISETP.GT.U32.AND P1, PT, R4.reuse, 0x3f, PT ;  /* 0x0000003f0400780c */ /* 0x040fe20003f24070 */
[----:B------:R-:W-:-:S06]  /*106a0*/  IMAD.IADD R6, R4, 0x1, R6 ;  /* 0x0000000104067824 */ /* 0x000fcc00078e0206 */
[----:B------:R-:W1:Y:S01]  /*106b0*/  @P0 LDC R2, c[0x0][0x438] ;  /* 0x00010e00ff020b82 */ /* 0x000e620000000800 */
[----:B------:R-:W-:-:S07]  /*106c0*/  IMAD.MOV.U32 R10, RZ, RZ, R6 ;  /* 0x000000ffff0a7224 */ /* 0x000fce00078e0006 */
[----:B------:R-:W2:Y:S01]  /*106d0*/  @!P1 LDC.64 R4, c[0x0][0x428] ;  /* 0x00010a00ff049b82 */ /* 0x000ea20000000a00 */
[----:B0-----:R-:W-:-:S07]  /*106e0*/  @P0 IMAD.HI.U32 R3, R6, R3, RZ ;  /* 0x0000000306030227 */ /* 0x001fce00078e00ff */
[----:B------:R-:W0:Y:S01]  /*106f0*/  @!P1 LDC.64 R8, c[0x0][0x418] ;  /* 0x00010600ff089b82 */ /* 0x000e220000000a00 */
[----:B-1----:R-:W-:-:S04]  /*10700*/  @P0 SHF.R.U32.HI R10, RZ, R2, R3 ;  /* 0x00000002ff0a0219 */ /* 0x002fc80000011603 */
[--C-:B------:R-:W-:Y:S01]  /*10710*/  @!P1 SHF.R.S32.HI R3, RZ, 0x1f, R10.reuse ;  /* 0x0000001fff039819 */ /* 0x100fe2000001140a */
[----:B------:R-:W-:-:S04]  /*10720*/  @!P1 IMAD.MOV.U32 R2, RZ, RZ, R10 ;  /* 0x000000ffff029224 */ /* 0x000fc800078e000a */
[----:B--2---:R-:W-:-:S04]  /*10730*/  @!P1 IMAD.WIDE.U32 R2, R23, R4, R2 ;  /* 0x0000000417029225 */ /* 0x004fc800078e0002 */
[----:B------:R-:W-:-:S04]  /*10740*/  @!P1 IMAD R4, R32, R4, RZ ;  /* 0x0000000420049224 */ /* 0x000fc800078e02ff */
[----:B------:R-:W-:Y:S01]  /*10750*/  @!P1 IMAD R5, R23, R5, R4 ;  /* 0x0000000517059224 */ /* 0x000fe200078e0204 */
[----:B0-----:R-:W-:Y:S01]  /*10760*/  @!P1 LEA R8, P0, R2, R8, 0x2 ;  /* 0x0000000802089211 */ /* 0x001fe200078010ff */
[----:B------:R-:W-:Y:S02]  /*10770*/  IMAD.MOV.U32 R4, RZ, RZ, RZ ;  /* 0x000000ffff047224 */ /* 0x000fe400078e00ff */
[----:B------:R-:W-:Y:S02]  /*10780*/  @!P1 IMAD.IADD R3, R5, 0x1, R3 ;  /* 0x0000000105039824 */ /* 0x000fe400078e0203 */
[----:B------:R-:W-:-:S03]  /*10790*/  IMAD.MOV R5, RZ, RZ, -R10 ;  /* 0x000000ffff057224 */ /* 0x000fc600078e0a0a */
[----:B------:R-:W-:Y:S01]  /*107a0*/  @!P1 LEA.HI.X R9, R2, R9, R3, 0x2, P0 ;  /* 0x0000000902099211 */ /* 0x000fe200000f1403 */
[----:B------:R-:W-:Y:S01]  /*107b0*/  IMAD R5, R5, UR4, R6 ;  /* 0x0000000405057c24 */ /* 0x000fe2000f8e0206 */
[----:B------:R-:W-:-:S03]  /*107c0*/  ISETP.NE.AND P0, PT, R18, 0x2, PT ;  /* 0x000000021200780c */ /* 0x000fc60003f05270 */
[----:B------:R0:W5:Y:S01]  /*107d0*/  @!P1 LDG.E R4, desc[UR50][R8.64] ;  /* 0x0000003208049981 */ /* 0x000162000c1e1900 */
[----:B------:R-:W-:Y:S01]  /*107e0*/  ISETP.NE.AND P1, PT, R11, 0x3, PT ;  /* 0x000000030b00780c */ /* 0x000fe20003f25270 */
[----:B------:R-:W-:Y:S01]  /*107f0*/  IMAD.MOV.U32 R3, RZ, RZ, R7 ;  /* 0x000000ffff037224 */ /* 0x000fe200078e0007 */
[----:B------:R-:W-:Y:S01]  /*10800*/  SEL R2, RZ, 0x1, P0 ;  /* 0x00000001ff027807 */ /* 0x000fe20000000000 */
[----:B------:R-:W-:Y:S01]  /*10810*/  VIADD R7, R7, 0xffffffff ;  /* 0xffffffff07077836 */ /* 0x000fe20000000000 */
[----:B------:R-:W-:Y:S02]  /*10820*/  SEL R18, R18, RZ, P0 ;  /* 0x000000ff12127207 */ /* 0x000fe40000000000 */
[----:B------:R-:W-:Y:S02]  /*10830*/  LOP3.LUT R22, R22, R2, RZ, 0x3c, !PT ;  /* 0x0000000216167212 */ /* 0x000fe400078e3cff */
[----:B------:R-:W-:-:S05]  /*10840*/  ISETP.GT.AND P3, PT, R3, R30, PT ;  /* 0x0000001e0300720c */ /* 0x000fca0003f64270 */
[----:B0-----:R-:W-:Y:S08]  /*10850*/  @!P1 BRA `(.L_x_445) ;  /* 0x0000000000049947 */ /* 0x001ff00003800000 */
[----:B------:R-:W-:Y:S01]  /*10860*/  BPT.TRAP 0x1 ;  /* 0x000000040000795c */ /* 0x000fe20000300000 */
.L_x_445:
[----:B------:R-:W-:Y:S01]  /*10870*/  IMAD R6, R18, 0x8, R17 ;  /* 0x0000000812067824 */ /* 0x000fe200078e0211 */
[----:B------:R-:W-:Y:S01]  /*10880*/  SHF.L.U32 R19, R22, 0x1f, RZ ;  /* 0x0000001f16137819 */ /* 0x000fe200000006ff */
[----:B------:R-:W-:Y:S01]  /*10890*/  BSSY B1, `(.L_x_446) ;  /* 0x0000004000017945 */ /* 0x000fe20003800000 */
[----:B------:R-:W-:Y:S02]  /*108a0*/  SHF.R.S32.HI R9, RZ, 0x1f, R5 ;  /* 0x0000001fff097819 */ /* 0x000fe40000011405 */
[----:B------:R-:W0:Y:S02]  /*108b0*/  SYNCS.PHASECHK.TRANS64.TRYWAIT P0, [R6+URZ+0x28c40], R19 ;  /* 0x028c4013060075a7 */ /* 0x000e24000800017f */
[----:B0-----:R-:W-:Y:S05]  /*108c0*/  @!P0 BRA `(.L_x_447) ;  /* 0x0000003400088947 */ /* 0x001fea0003800000 */
.L_x_522:
[----:B------:R-:W-:Y:S05]  /*108d0*/  BSYNC B1 ;  /* 0x0000000000017941 */ /* 0x000fea0003800000 */
.L_x_446:
[----:B------:R-:W-:Y:S01]  /*108e0*/  ULDC.64 UR4, c[0x0][0x300] ;  /* 0x0000c00000047ab9 */ /* 0x000fe20000000a00 */
[----:B-----5:R-:W-:Y:S01]  /*108f0*/  SHF.R.S32.HI R10, RZ, 0x1f, R4 ;  /* 0x0000001fff0a7819 */ /* 0x020fe20000011404 */
[----:B------:R-:W-:Y:S01]  /*10900*/  IMAD R8, R9, UR4, RZ ;  /* 0x0000000409087c24 */ /* 0x000fe2000f8e02ff */
[----:B------:R-:W-:Y:S01]  /*10910*/  ULDC.64 UR6, c[0x0][0x2e8] ;  /* 0x0000ba0000067ab9 */ /* 0x000fe20000000a00 */
[----:B------:R-:W-:Y:S01]  /*10920*/  IMAD.WIDE.U32 R2, R5, UR4, RZ ;  /* 0x0000000405027c25 */ /* 0x000fe2000f8e00ff */
[----:B------:R-:W-:-:S03]  /*10930*/  LOP3.LUT P1, RZ, R16, 0x2, RZ, 0xc0, !PT ;  /* 0x0000000210ff7812 */ /* 0x000fc6000782c0ff */
[----:B------:R-:W-:Y:S01]  /*10940*/  IMAD R8, R5, UR5, R8 ;  /* 0x0000000505087c24 */ /* 0x000fe2000f8e0208 */
[----:B------:R-:W-:-:S03]  /*10950*/  ULDC.64 UR4, c[0x0][0x310] ;  /* 0x0000c40000047ab9 */ /* 0x000fc60000000a00 */
[----:B------:R-:W-:Y:S02]  /*10960*/  IMAD.IADD R3, R3, 0x1, R8 ;  /* 0x0000000103037824 */ /* 0x000fe400078e0208 */
[----:B------:R-:W-:Y:S02]  /*10970*/  IMAD R8, R10, UR4, RZ ;  /* 0x000000040a087c24 */ /* 0x000fe4000f8e02ff */
[----:B------:R-:W-:-:S04]  /*10980*/  IMAD.WIDE.U32 R2, R4, UR4, R2 ;  /* 0x0000000404027c25 */ /* 0x000fc8000f8e0002 */
[----:B------:R-:W-:Y:S01]  /*10990*/  IMAD R8, R4, UR5, R8 ;  /* 0x0000000504087c24 */ /* 0x000fe2000f8e0208 */
[----:B------:R-:W-:-:S03]  /*109a0*/  ULDC.64 UR4, c[0x0][0x308] ;  /* 0x0000c20000047ab9 */ /* 0x000fc60000000a00 */
[----:B------:R-:W-:Y:S02]  /*109b0*/  IMAD.IADD R3, R3, 0x1, R8 ;  /* 0x0000000103037824 */ /* 0x000fe400078e0208 */
[----:B------:R-:W-:Y:S02]  /*109c0*/  IMAD R8, R18, 0x1000, R33 ;  /* 0x0000100012087824 */ /* 0x000fe400078e0221 */
[----:B------:R-:W-:Y:S01]  /*109d0*/  IMAD.WIDE.U32 R2, R26, UR4, R2 ;  /* 0x000000041a027c25 */ /* 0x000fe2000f8e0002 */
[----:B------:R-:W-:-:S03]  /*109e0*/  UMOV UR4, 0xffffffff ;  /* 0xffffffff00047882 */ /* 0x000fc60000000000 */
[----:B------:R-:W-:Y:S01]  /*109f0*/  IMAD R25, R26, UR5, R3 ;  /* 0x000000051a197c24 */ /* 0x000fe2000f8e0203 */
[----:B------:R-:W-:-:S04]  /*10a00*/  LEA R20, P0, R2, UR6, 0x1 ;  /* 0x0000000602147c11 */ /* 0x000fc8000f8008ff */
[----:B------:R-:W-:Y:S01]  /*10a10*/  LEA.HI.X R25, R2, UR7, R25, 0x1, P0 ;  /* 0x0000000702197c11 */ /* 0x000fe200080f0c19 */
[----:B------:R-:W-:Y:S08]  /*10a20*/  BRA.DIV UR4, `(.L_x_448) ;  /* 0x0000003204c47947 */ /* 0x000ff0000b800000 */
[----:B------:R-:W1:Y:S01]  /*10a30*/  SHFL.IDX PT, R2, R20, RZ, 0x181f ;  /* 0x00181fff14027589 */ /* 0x000e6200000e0000 */
[----:B------:R-:W-:-:S03]  /*10a40*/  IMAD R21, R8, 0x2, R17 ;  /* 0x0000000208157824 */ /* 0x000fc600078e0211 */
[----:B------:R-:W2:Y:S01]  /*10a50*/  SHFL.IDX PT, R3, R25, RZ, 0x181f ;  /* 0x00181fff19037589 */ /* 0x000ea200000e0000 */
[----:B-1----:R-:W-:-:S05]  /*10a60*/  IADD3 R2, P0, R2, R0, RZ ;  /* 0x0000000002027210 */ /* 0x002fca0007f1e0ff */
[----:B--2---:R-:W-:-:S05]  /*10a70*/  IMAD.X R3, RZ, RZ, R3, P0 ;  /* 0x000000ffff037224 */ /* 0x004fca00000e0603 */
[----:B------:R-:W-:Y:S01]  /*10a80*/  @!PT LDS RZ, [RZ] ;  /* 0x00000000fffff984 */ /* 0x000fe20000000800 */
[----:B------:R1:W-:Y:S04]  /*10a90*/  LDGSTS.E.BYPASS.LTC128B.128 [R21+0x22400], desc[UR50][R2.64], !P1 ;  /* 0x2240000002157fae */ /* 0x0003e8000c901d72 */
[----:B-1----:R-:W1:Y:S04]  /*10aa0*/  SHFL.IDX PT, R2, R20, 0x1, 0x181f ;  /* 0x00381f0014027f89 */ /* 0x002e6800000e0000 */
[----:B------:R-:W2:Y:S01]  /*10ab0*/  SHFL.IDX PT, R3, R25, 0x1, 0x181f ;  /* 0x00381f0019037f89 */ /* 0x000ea200000e0000 */
[----:B-1----:R-:W-:-:S05]  /*10ac0*/  IADD3 R2, P0, R2, R0, RZ ;  /* 0x0000000002027210 */ /* 0x002fca0007f1e0ff */
[----:B--2---:R-:W-:-:S05]  /*10ad0*/  IMAD.X R3, RZ, RZ, R3, P0 ;  /* 0x000000ffff037224 */ /* 0x004fca00000e0603 */
[----:B------:R1:W-:Y:S04]  /*10ae0*/  LDGSTS.E.BYPASS.LTC128B.128 [R21+0x22c00], desc[UR50][R2.64], !P1 ;  /* 0x22c0000002157fae */ /* 0x0003e8000c901d72 */
[----:B-1----:R-:W1:Y:S04]  /*10af0*/  SHFL.IDX PT, R2, R20, 0x2, 0x181f ;  /* 0x00581f0014027f89 */ /* 0x002e6800000e0000 */
[----:B------:R-:W2:Y:S04]  /*10b00*/  SHFL.IDX PT, R3, R25, 0x2, 0x181f ;  /* 0x00581f0019037f89 */ /* 0x000ea800000e0000 */
[----:B------:R-:W3:Y:S01]  /*10b10*/  SHFL.IDX PT, R25, R25, 0x3, 0x181f ;  /* 0x00781f0019197f89 */ /* 0x000ee200000e0000 */
[----:B-1----:R-:W-:-:S05]  /*10b20*/  IADD3 R2, P0, R2, R0, RZ ;  /* 0x0000000002027210 */ /* 0x002fca0007f1e0ff */
[----:B--2---:R-:W-:-:S05]  /*10b30*/  IMAD.X R3, RZ, RZ, R3, P0 ;  /* 0x000000ffff037224 */ /* 0x004fca00000e0603 */
[----:B------:R1:W-:Y:S04]  /*10b40*/  LDGSTS.E.BYPASS.LTC128B.128 [R21+0x23400], desc[UR50][R2.64], !P1 ;  /* 0x2340000002157fae */ /* 0x0003e8000c901d72 */
[----:B-1-3--:R1:W2:Y:S02]  /*10b50*/  SHFL.IDX PT, R2, R20, 0x3, 0x181f ;  /* 0x00781f0014027f89 */ /* 0x00a2a400000e0000 */
.L_x_532:
[----:B--2---:R-:W-:-:S05]  /*10b60*/  IADD3 R2, P0, R2, R0, RZ ;  /* 0x0000000002027210 */ /* 0x004fca0007f1e0ff */
[----:B------:R-:W-:Y:S01]  /*10b70*/  IMAD.X R3, RZ, RZ, R25, P0 ;  /* 0x000000ffff037224 */ /* 0x000fe200000e0619 */
[----:B------:R-:W-:-:S04]  /*10b80*/  PLOP3.LUT P0, PT, PT, PT, PT, 0x80, 0x0 ;  /* 0x000000000000781c */ /* 0x000fc80003f0f070 */
[----:B------:R-:W-:Y:S01]  /*10b90*/  @!PT LDS RZ, [RZ] ;  /* 0x00000000fffff984 */ /* 0x000fe20000000800 */
[----:B------:R-:W-:Y:S01]  /*10ba0*/  @!PT LDS RZ, [RZ] ;  /* 0x00000000fffff984 */ /* 0x000fe20000000800 */
[----:B------:R-:W-:Y:S01]  /*10bb0*/  @!PT LDS RZ, [RZ] ;  /* 0x00000000fffff984 */ /* 0x000fe20000000800 */
[----:B------:R2:W-:Y:S01]  /*10bc0*/  LDGSTS.E.BYPASS.LTC128B.128 [R21+0x23c00], desc[UR50][R2.64], !P1 ;  /* 0x23c0000002157fae */ /* 0x0005e2000c901d72 */
[----:B------:R-:W-:-:S08]  /*10bd0*/  NOP ;  /* 0x0000000000007918 */ /* 0x000fd00000000000 */
.L_x_449:
[----:B------:R-:W-:Y:S02]  /*10be0*/  PLOP3.LUT P1, PT, P1, P0, PT, 0xa2, 0x0 ;  /* 0x000000000000781c */ /* 0x000fe40000f21472 */
[----:B------:R-:W-:-:S08]  /*10bf0*/  @P0 R2UR P1, UR4, R6 ;  /* 0x00000000060402ca */ /* 0x000fd00000020000 */
[----:B------:R-:W-:-:S05]  /*10c00*/  @P0 PLOP3.LUT P0, PT, P1, PT, PT, 0x80, 0x0 ;  /* 0x000000000000081c */ /* 0x000fca0000f0f070 */
[----:B------:R-:W-:Y:S01]  /*10c10*/  @!P1 SYNCS.ARRIVE.TRANS64.RED.A0T1 RZ, [UR4+0x28c30], RZ ;  /* 0x028c30ffffff99a7 */ /* 0x000fe20008200404 */
[----:B------:R-:W-:Y:S07]  /*10c20*/  @!P1 ARRIVES.LDGSTSBAR.64.TRANSCNT [UR4+0x28c30] ;  /* 0x028c3000ff0099b0 */ /* 0x000fee0008000a84 */
[----:B------:R-:W-:Y:S05]  /*10c30*/  @P0 BRA.U.ANY `(.L_x_449) ;  /* 0xfffffffd00e80947 */ /* 0x000fea000393ffff */
[----:B------:R-:W-:Y:S01]  /*10c40*/  NOP ;  /* 0x0000000000007918 */ /* 0x000fe20000000000 */
[----:B--2---:R-:W-:-:S05]  /*10c50*/  IMAD.U32 R2, RZ, RZ, UR36 ;  /* 0x00000024ff027e24 */ /* 0x004fca000f8e00ff */
[----:B------:R-:W-:-:S13]  /*10c60*/  ISETP.NE.AND P2, PT, R2, 0x3, PT ;  /* 0x000000030200780c */ /* 0x000fda0003f45270 */
[----:B------:R-:W-:Y:S05]  /*10c70*/  @!P2 BRA `(.L_x_450) ;  /* 0x000000000004a947 */ /* 0x000fea0003800000 */
[----:B------:R-:W-:Y:S01]  /*10c80*/  BPT.TRAP 0x1 ;  /* 0x000000040000795c */ /* 0x000fe20000300000 */
.L_x_450:
[----:B------:R2:W-:Y:S01]  /*10c90*/  SYNCS.ARRIVE.TRANS64.A1T0 RZ, [R6+URZ+0x28c30], RZ ;  /* 0x028c30ff06ff79a7 */ /* 0x0005e2000810003f */
[----:B------:R-:W-:Y:S05]  /*10ca0*/  @!P2 BRA `(.L_x_451) ;  /* 0x000000000004a947 */ /* 0x000fea0003800000 */
[----:B------:R-:W-:Y:S01]  /*10cb0*/  BPT.TRAP 0x1 ;  /* 0x000000040000795c */ /* 0x000fe20000300000 */
.L_x_451:
[----:B------:R-:W3:Y:S01]  /*10cc0*/  SYNCS.PHASECHK.TRANS64.TRYWAIT P0, [R6+URZ+0x28c60], R19 ;  /* 0x028c6013060075a7 */ /* 0x000ee2000800017f */
[----:B------:R-:W-:Y:S04]  /*10cd0*/  BSSY B1, `(.L_x_452) ;  /* 0x0000002000017945 */ /* 0x000fe80003800000 */
[----:B---3--:R-:W-:Y:S05]  /*10ce0*/  @!P0 BRA `(.L_x_453) ;  /* 0x0000003400308947 */ /* 0x008fea0003800000 */
.L_x_533:
[----:B------:R-:W-:Y:S05]  /*10cf0*/  BSYNC B1 ;  /* 0x0000000000017941 */ /* 0x000fea0003800000 */
.L_x_452:
[----:B------:R-:W-:Y:S01]  /*10d00*/  ULDC.64 UR4, c[0x0][0x328] ;  /* 0x0000ca0000047ab9 */ /* 0x000fe20000000a00 */
[----:B------:R-:W-:Y:S01]  /*10d10*/  ULDC.64 UR6, c[0x0][0x318] ;  /* 0x0000c60000067ab9 */ /* 0x000fe20000000a00 */
[----:B------:R-:W-:Y:S01]  /*10d20*/  IMAD R9, R9, UR4, RZ ;  /* 0x0000000409097c24 */ /* 0x000fe2000f8e02ff */
[C---:B------:R-:W-:Y:S01]  /*10d30*/  LOP3.LUT P5, RZ, R16.reuse, 0x8, RZ, 0xc0, !PT ;  /* 0x0000000810ff7812 */ /* 0x040fe200078ac0ff */
[----:B------:R-:W-:Y:S01]  /*10d40*/  IMAD.WIDE.U32 R2, R5, UR4, RZ ;  /* 0x0000000405027c25 */ /* 0x000fe2000f8e00ff */
[----:B------:R-:W-:-:S03]  /*10d50*/  LOP3.LUT P4, RZ, R16, 0x4, RZ, 0xc0, !PT ;  /* 0x0000000410ff7812 */ /* 0x000fc6000788c0ff */
[----:B------:R-:W-:Y:S01]  /*10d60*/  IMAD R9, R5, UR5, R9 ;  /* 0x0000000505097c24 */ /* 0x000fe2000f8e0209 */
[----:B------:R-:W-:Y:S01]  /*10d70*/  ULDC.64 UR4, c[0x0][0x338] ;  /* 0x0000ce0000047ab9 */ /* 0x000fe20000000a00 */
[----:B0--3--:R-:W-:Y:S02]  /*10d80*/  IMAD R19, R18, 0x7000, R8 ;  /* 0x0000700012137824 */ /* 0x009fe400078e0208 */
[----:B------:R-:W-:Y:S02]  /*10d90*/  IMAD.IADD R3, R3, 0x1, R9 ;  /* 0x0000000103037824 */ /* 0x000fe400078e0209 */
[----:B------:R-:W-:Y:S02]  /*10da0*/  IMAD R10, R10, UR4, RZ ;  /* 0x000000040a0a7c24 */ /* 0x000fe4000f8e02ff */
        /* <DEDUP_REMOVED lines=10> */
[----:B------:R-:W0:Y:S01]  /*10e50*/  SHFL.IDX PT, R2, R9, RZ, 0x181f ;  /* 0x00181fff09027589 */ /* 0x000e2200000e0000 */
[C---:B------:R-:W-:Y:S01]  /*10e60*/  LOP3.LUT P1, RZ, R16.reuse, 0x80, RZ, 0xc0, !PT ;  /* 0x0000008010ff7812 */ /* 0x040fe2000782c0ff */
[----:B------:R-:W-:Y:S01]  /*10e70*/  IMAD R19, R19, 0x2, R17 ;  /* 0x0000000213137824 */ /* 0x000fe200078e0211 */
[C---:B------:R-:W-:Y:S01]  /*10e80*/  LOP3.LUT P2, RZ, R16.reuse, 0x40, RZ, 0xc0, !PT ;  /* 0x0000004010ff7812 */ /* 0x040fe2000784c0ff */
[----:B------:R-:W3:Y:S01]  /*10e90*/  SHFL.IDX PT, R3, R10, RZ, 0x181f ;  /* 0x00181fff0a037589 */ /* 0x000ee200000e0000 */
[----:B------:R-:W-:-:S03]  /*10ea0*/  LOP3.LUT R16, R16, 0xffffbfff, RZ, 0xc0, !PT ;  /* 0xffffbfff10107812 */ /* 0x000fc600078ec0ff */
[----:B------:R-:W4:Y:S01]  /*10eb0*/  SHFL.IDX PT, R14, R9, 0x1, 0x181f ;  /* 0x00381f00090e7f89 */ /* 0x000f2200000e0000 */
[----:B------:R-:W-:-:S03]  /*10ec0*/  @P3 LOP3.LUT R16, R16, 0x4000, RZ, 0xfc, !PT ;  /* 0x0000400010103812 */ /* 0x000fc600078efcff */
[----:B------:R-:W5:Y:S01]  /*10ed0*/  SHFL.IDX PT, R5, R10, 0x1, 0x181f ;  /* 0x00381f000a057f89 */ /* 0x000f6200000e0000 */
[C---:B------:R-:W-:Y:S02]  /*10ee0*/  LOP3.LUT P3, RZ, R16.reuse, 0x20, RZ, 0xc0, !PT ;  /* 0x0000002010ff7812 */ /* 0x040fe4000786c0ff */
[C---:B------:R-:W-:Y:S01]  /*10ef0*/  LOP3.LUT P6, RZ, R16.reuse, 0x10, RZ, 0xc0, !PT ;  /* 0x0000001010ff7812 */ /* 0x040fe200078cc0ff */
[----:B------:R-:W-:Y:S01]  /*10f00*/  SHFL.IDX PT, R8, R10, 0x2, 0x181f ;  /* 0x00581f000a087f89 */ /* 0x000fe200000e0000 */
[----:B------:R-:W-:-:S03]  /*10f10*/  LOP3.LUT R16, R16, 0xfffeffff, RZ, 0xc0, !PT ;  /* 0xfffeffff10107812 */ /* 0x000fc600078ec0ff */
[----:B------:R-:W-:Y:S01]  /*10f20*/  SHFL.IDX PT, R10, R10, 0x3, 0x181f ;  /* 0x00781f000a0a7f89 */ /* 0x000fe200000e0000 */
[----:B0-----:R-:W-:-:S05]  /*10f30*/  IADD3 R2, P0, R2, R0, RZ ;  /* 0x0000000002027210 */ /* 0x001fca0007f1e0ff */
[----:B------:R-:W-:Y:S01]  /*10f40*/  @P3 LOP3.LUT R16, R16, 0x10000, RZ, 0xfc, !PT ;  /* 0x0001000010103812 */ /* 0x000fe200078efcff */
[----:B---3--:R-:W-:Y:S01]  /*10f50*/  IMAD.X R3, RZ, RZ, R3, P0 ;  /* 0x000000ffff037224 */ /* 0x008fe200000e0603 */
[----:B------:R-:W-:-:S04]  /*10f60*/  ISETP.NE.U32.AND P0, PT, R29, RZ, PT ;  /* 0x000000ff1d00720c */ /* 0x000fc80003f05070 */
[----:B------:R-:W-:Y:S01]  /*10f70*/  LDGSTS.E.BYPASS.LTC128B.128 [R19+0x400], desc[UR50][R2.64], !P1 ;  /* 0x0040000002137fae */ /* 0x000fe2000c901d72 */
[----:B------:R-:W-:-:S03]  /*10f80*/  ISETP.NE.U32.AND P1, PT, R28, RZ, PT ;  /* 0x000000ff1c00720c */ /* 0x000fc60003f25070 */
[----:B------:R-:W-:Y:S01]  /*10f90*/  LDGSTS.E.BYPASS.LTC128B.128 [R19+0x2400], desc[UR50][R2.64+0x80], !P2 ;  /* 0x0240008002137fae */ /* 0x000fe2000d101d72 */
[----:B----4-:R-:W-:-:S03]  /*10fa0*/  IADD3 R4, P2, R14, R0, RZ ;  /* 0x000000000e047210 */ /* 0x010fc60007f5e0ff */
[----:B------:R-:W-:Y:S01]  /*10fb0*/  LDGSTS.E.BYPASS.LTC128B.128 [R19+0x4400], desc[UR50][R2.64+0x100], !P3 ;  /* 0x0440010002137fae */ /* 0x000fe2000d901d72 */
[C---:B------:R-:W-:Y:S01]  /*10fc0*/  LOP3.LUT P3, RZ, R16.reuse, 0x80, RZ, 0xc0, !PT ;  /* 0x0000008010ff7812 */ /* 0x040fe2000786c0ff */
[----:B-----5:R-:W-:Y:S01]  /*10fd0*/  IMAD.X R5, RZ, RZ, R5, P2 ;  /* 0x000000ffff057224 */ /* 0x020fe200010e0605 */
[C---:B------:R-:W-:Y:S01]  /*10fe0*/  LOP3.LUT P2, RZ, R16.reuse, 0x40, RZ, 0xc0, !PT ;  /* 0x0000004010ff7812 */ /* 0x040fe2000784c0ff */
[----:B------:R-:W-:Y:S04]  /*10ff0*/  LDGSTS.E.BYPASS.LTC128B.128 [R19+0x6400], desc[UR50][R2.64+0x180], !P6 ;  /* 0x0640018002137fae */ /* 0x000fe8000f101d72 */
[----:B------:R-:W-:Y:S04]  /*11000*/  LDGSTS.E.BYPASS.LTC128B.128 [R19+0x8400], desc[UR50][R2.64+0x200], !P5 ;  /* 0x0840020002137fae */ /* 0x000fe8000e901d72 */
[----:B------:R-:W-:Y:S04]  /*11010*/  LDGSTS.E.BYPASS.LTC128B.128 [R19+0xa400], desc[UR50][R2.64+0x280], !P4 ;  /* 0x0a40028002137fae */ /* 0x000fe8000e101d72 */
[----:B------:R-:W0:Y:S04]  /*11020*/  SHFL.IDX PT, R14, R9, 0x2, 0x181f ;  /* 0x00581f00090e7f89 */ /* 0x000e2800000e0000 */
[----:B------:R-:W-:Y:S04]  /*11030*/  LDGSTS.E.BYPASS.LTC128B.128 [R19+0xc400], desc[UR50][R2.64+0x300], P0 ;  /* 0x0c40030002137fae */ /* 0x000fe80008101d72 */
[----:B------:R0:W-:Y:S04]  /*11040*/  LDGSTS.E.BYPASS.LTC128B.128 [R19+0xe400], desc[UR50][R2.64+0x380], P1 ;  /* 0x0e40038002137fae */ /* 0x0001e80008901d72 */
[----:B------:R3:W-:Y:S01]  /*11050*/  LDGSTS.E.BYPASS.LTC128B.128 [R19+0xc00], desc[UR50][R4.64], !P3 ;  /* 0x00c0000004137fae */ /* 0x0007e2000d901d72 */
[----:B------:R-:W-:-:S02]  /*11060*/  LOP3.LUT P3, RZ, R16, 0x10000, RZ, 0xc0, !PT ;  /* 0x0001000010ff7812 */ /* 0x000fc4000786c0ff */
[----:B------:R-:W-:Y:S01]  /*11070*/  LOP3.LUT R16, R16, 0xffff7fff, RZ, 0xc0, !PT ;  /* 0xffff7fff10107812 */ /* 0x000fe200078ec0ff */
[----:B------:R3:W-:Y:S01]  /*11080*/  LDGSTS.E.BYPASS.LTC128B.128 [R19+0x2c00], desc[UR50][R4.64+0x80], !P2 ;  /* 0x02c0008004137fae */ /* 0x0007e2000d101d72 */
[----:B0-----:R-:W-:-:S09]  /*11090*/  IADD3 R2, P2, R14, R0, RZ ;  /* 0x000000000e027210 */ /* 0x001fd20007f5e0ff */
[----:B------:R-:W-:Y:S01]  /*110a0*/  @P3 LOP3.LUT R16, R16, 0x8000, RZ, 0xfc, !PT ;  /* 0x0000800010103812 */ /* 0x000fe200078efcff */
[----:B------:R3:W-:Y:S01]  /*110b0*/  LDGSTS.E.BYPASS.LTC128B.128 [R19+0x4c00], desc[UR50][R4.64+0x100], !P3 ;  /* 0x04c0010004137fae */ /* 0x0007e2000d901d72 */
[----:B------:R-:W-:Y:S02]  /*110c0*/  IMAD.X R3, RZ, RZ, R8, P2 ;  /* 0x000000ffff037224 */ /* 0x000fe400010e0608 */
[C---:B------:R-:W-:Y:S01]  /*110d0*/  LOP3.LUT P3, RZ, R16.reuse, 0x80, RZ, 0xc0, !PT ;  /* 0x0000008010ff7812 */ /* 0x040fe2000786c0ff */
[----:B------:R3:W-:Y:S01]  /*110e0*/  LDGSTS.E.BYPASS.LTC128B.128 [R19+0x6c00], desc[UR50][R4.64+0x180], !P6 ;  /* 0x06c0018004137fae */ /* 0x0007e2000f101d72 */
[----:B------:R-:W-:-:S03]  /*110f0*/  LOP3.LUT P2, RZ, R16, 0x40, RZ, 0xc0, !PT ;  /* 0x0000004010ff7812 */ /* 0x000fc6000784c0ff */
[----:B------:R3:W-:Y:S04]  /*11100*/  LDGSTS.E.BYPASS.LTC128B.128 [R19+0x8c00], desc[UR50][R4.64+0x200], !P5 ;  /* 0x08c0020004137fae */ /* 0x0007e8000e901d72 */
[----:B------:R3:W-:Y:S04]  /*11110*/  LDGSTS.E.BYPASS.LTC128B.128 [R19+0xac00], desc[UR50][R4.64+0x280], !P4 ;  /* 0x0ac0028004137fae */ /* 0x0007e8000e101d72 */
[----:B------:R3:W-:Y:S04]  /*11120*/  LDGSTS.E.BYPASS.LTC128B.128 [R19+0xcc00], desc[UR50][R4.64+0x300], P0 ;  /* 0x0cc0030004137fae */ /* 0x0007e80008101d72 */
[----:B------:R3:W-:Y:S04]  /*11130*/  LDGSTS.E.BYPASS.LTC128B.128 [R19+0xec00], desc[UR50][R4.64+0x380], P1 ;  /* 0x0ec0038004137fae */ /* 0x0007e80008901d72 */
[----:B------:R3:W-:Y:S01]  /*11140*/  LDGSTS.E.BYPASS.LTC128B.128 [R19+0x1400], desc[UR50][R2.64], !P3 ;  /* 0x0140000002137fae */ /* 0x0007e2000d901d72 */
[----:B------:R-:W-:-:S03]  /*11150*/  LOP3.LUT P3, RZ, R16, 0x8000, RZ, 0xc0, !PT ;  /* 0x0000800010ff7812 */ /* 0x000fc6000786c0ff */
[----:B------:R3:W-:Y:S04]  /*11160*/  LDGSTS.E.BYPASS.LTC128B.128 [R19+0x3400], desc[UR50][R2.64+0x80], !P2 ;  /* 0x0340008002137fae */ /* 0x0007e8000d101d72 */
[----:B------:R3:W0:Y:S06]  /*11170*/  SHFL.IDX PT, R14, R9, 0x3, 0x181f ;  /* 0x00781f00090e7f89 */ /* 0x00062c00000e0000 */
[----:B------:R3:W-:Y:S01]  /*11180*/  LDGSTS.E.BYPASS.LTC128B.128 [R19+0x5400], desc[UR50][R2.64+0x100], !P3 ;  /* 0x0540010002137fae */ /* 0x0007e2000d901d72 */
[----:B------:R-:W-:-:S03]  /*11190*/  LOP3.LUT P3, RZ, R16, 0x4000, RZ, 0xc0, !PT ;  /* 0x0000400010ff7812 */ /* 0x000fc6000786c0ff */
[----:B------:R3:W-:Y:S04]  /*111a0*/  LDGSTS.E.BYPASS.LTC128B.128 [R19+0x7400], desc[UR50][R2.64+0x180], !P6 ;  /* 0x0740018002137fae */ /* 0x0007e8000f101d72 */
[----:B------:R3:W-:Y:S04]  /*111b0*/  LDGSTS.E.BYPASS.LTC128B.128 [R19+0x9400], desc[UR50][R2.64+0x200], !P5 ;  /* 0x0940020002137fae */ /* 0x0007e8000e901d72 */
[----:B------:R3:W-:Y:S04]  /*111c0*/  LDGSTS.E.BYPASS.LTC128B.128 [R19+0xb400], desc[UR50][R2.64+0x280], !P4 ;  /* 0x0b40028002137fae */ /* 0x0007e8000e101d72 */
[----:B------:R3:W-:Y:S04]  /*111d0*/  LDGSTS.E.BYPASS.LTC128B.128 [R19+0xd400], desc[UR50][R2.64+0x300], P0 ;  /* 0x0d40030002137fae */ /* 0x0007e80008101d72 */
[----:B0-----:R3:W-:Y:S02]  /*111e0*/  LDGSTS.E.BYPASS.LTC128B.128 [R19+0xf400], desc[UR50][R2.64+0x380], P1 ;  /* 0x0f40038002137fae */ /* 0x0017e40008901d72 */
.L_x_543:
[----:B------:R-:W-:Y:S02]  /*111f0*/  LOP3.LUT R16, R16, 0xffff7fff, RZ, 0xc0, !PT ;  /* 0xffff7fff10107812 */ /* 0x000fe400078ec0ff */
[----:B---3--:R-:W-:Y:S02]  /*11200*/  IADD3 R2, P2, R14, R0, RZ ;  /* 0x000000000e027210 */ /* 0x008fe40007f5e0ff */
[----:B------:R-:W-:-:S03]  /*11210*/  @P1 LOP3.LUT R16, R16, 0x8000, RZ, 0xfc, !PT ;  /* 0x0000800010101812 */ /* 0x000fc600078efcff */
[----:B------:R-:W-:Y:S01]  /*11220*/  IMAD.X R3, RZ, RZ, R10, P2 ;  /* 0x000000ffff037224 */ /* 0x000fe200010e060a */
[C---:B------:R-:W-:Y:S02]  /*11230*/  LOP3.LUT P1, RZ, R16.reuse, 0x80, RZ, 0xc0, !PT ;  /* 0x0000008010ff7812 */ /* 0x040fe4000782c0ff */
[----:B------:R-:W-:-:S04]  /*11240*/  LOP3.LUT R16, R16, 0xffffbfff, RZ, 0xc0, !PT ;  /* 0xffffbfff10107812 */ /* 0x000fc800078ec0ff */
[----:B------:R-:W-:-:S04]  /*11250*/  @P3 LOP3.LUT R16, R16, 0x4000, RZ, 0xfc, !PT ;  /* 0x0000400010103812 */ /* 0x000fc800078efcff */
[C---:B------:R-:W-:Y:S02]  /*11260*/  LOP3.LUT P3, RZ, R16.reuse, 0x40, RZ, 0xc0, !PT ;  /* 0x0000004010ff7812 */ /* 0x040fe4000786c0ff */
[C---:B------:R-:W-:Y:S01]  /*11270*/  LOP3.LUT P2, RZ, R16.reuse, 0x20, RZ, 0xc0, !PT ;  /* 0x0000002010ff7812 */ /* 0x040fe2000784c0ff */
[----:B------:R-:W-:Y:S01]  /*11280*/  @!PT LDS RZ, [RZ] ;  /* 0x00000000fffff984 */ /* 0x000fe20000000800 */
[----:B------:R-:W-:Y:S01]  /*11290*/  @!PT LDS RZ, [RZ] ;  /* 0x00000000fffff984 */ /* 0x000fe20000000800 */
[----:B------:R-:W-:Y:S01]  /*112a0*/  @!PT LDS RZ, [RZ] ;  /* 0x00000000fffff984 */ /* 0x000fe20000000800 */
[----:B------:R0:W-:Y:S01]  /*112b0*/  LDGSTS.E.BYPASS.LTC128B.128 [R19+0x1c00], desc[UR50][R2.64], !P1 ;  /* 0x01c0000002137fae */ /* 0x0001e2000c901d72 */
[C---:B------:R-:W-:Y:S02]  /*112c0*/  LOP3.LUT P6, RZ, R16.reuse, 0x10, RZ, 0xc0, !PT ;  /* 0x0000001010ff7812 */ /* 0x040fe400078cc0ff */
[----:B------:R-:W-:-:S07]  /*112d0*/  LOP3.LUT P1, RZ, R16, 0x8000, RZ, 0xc0, !PT ;  /* 0x0000800010ff7812 */ /* 0x000fce000782c0ff */
[----:B------:R0:W-:Y:S01]  /*112e0*/  LDGSTS.E.BYPASS.LTC128B.128 [R19+0x3c00], desc[UR50][R2.64+0x80], !P3 ;  /* 0x03c0008002137fae */ /* 0x0001e2000d901d72 */
[----:B------:R-:W-:-:S03]  /*112f0*/  LOP3.LUT P3, RZ, R16, 0x4000, RZ, 0xc0, !PT ;  /* 0x0000400010ff7812 */ /* 0x000fc6000786c0ff */
        /* <DEDUP_REMOVED lines=8> */
.L_x_455:
[----:B------:R-:W-:Y:S02]  /*11380*/  PLOP3.LUT P1, PT, P1, P0, PT, 0xa2, 0x0 ;  /* 0x000000000000781c */ /* 0x000fe40000f21472 */
[----:B------:R-:W-:-:S08]  /*11390*/  @P0 R2UR P1, UR4, R6 ;  /* 0x00000000060402ca */ /* 0x000fd00000020000 */
[----:B------:R-:W-:-:S05]  /*113a0*/  @P0 PLOP3.LUT P0, PT, P1, PT, PT, 0x80, 0x0 ;  /* 0x000000000000081c */ /* 0x000fca0000f0f070 */
[----:B------:R-:W-:Y:S01]  /*113b0*/  @!P1 SYNCS.ARRIVE.TRANS64.RED.A0T1 RZ, [UR4+0x28c50], RZ ;  /* 0x028c50ffffff99a7 */ /* 0x000fe20008200404 */
[----:B------:R-:W-:Y:S07]  /*113c0*/  @!P1 ARRIVES.LDGSTSBAR.64.TRANSCNT [UR4+0x28c50] ;  /* 0x028c5000ff0099b0 */ /* 0x000fee0008000a84 */
[----:B------:R-:W-:Y:S05]  /*113d0*/  @P0 BRA.U.ANY `(.L_x_455) ;  /* 0xfffffffd00e80947 */ /* 0x000fea000393ffff */
[----:B------:R-:W-:Y:S01]  /*113e0*/  NOP ;  /* 0x0000000000007918 */ /* 0x000fe20000000000 */
[----:B0-----:R-:W-:-:S05]  /*113f0*/  IMAD.U32 R2, RZ, RZ, UR36 ;  /* 0x00000024ff027e24 */ /* 0x001fca000f8e00ff */
[----:B------:R-:W-:-:S13]  /*11400*/  ISETP.NE.AND P2, PT, R2, 0x3, PT ;  /* 0x000000030200780c */ /* 0x000fda0003f45270 */
[----:B------:R-:W-:Y:S05]  /*11410*/  @!P2 BRA `(.L_x_456) ;  /* 0x000000000004a947 */ /* 0x000fea0003800000 */
[----:B------:R-:W-:Y:S01]  /*11420*/  BPT.TRAP 0x1 ;  /* 0x000000040000795c */ /* 0x000fe20000300000 */
.L_x_456:
[----:B------:R3:W-:Y:S01]  /*11430*/  SYNCS.ARRIVE.TRANS64.A1T0 RZ, [R6+URZ+0x28c50], RZ ;  /* 0x028c50ff06ff79a7 */ /* 0x0007e2000810003f */
[----:B------:R-:W-:Y:S05]  /*11440*/  @P3 BRA `(.L_x_457) ;  /* 0xfffffff000643947 */ /* 0x000fea000383ffff */
.L_x_444:
[----:B------:R-:W-:Y:S05]  /*11450*/  BSYNC B0 ;  /* 0x0000000000007941 */ /* 0x000fea0003800000 */
.L_x_443:
[----:B------:R-:W4:Y:S01]  /*11460*/  S2R R2, SR_TID.X ;  /* 0x0000000000027919 */ /* 0x000f220000002100 */
[----:B------:R-:W-:Y:S01]  /*11470*/  VIADD R18, R18, 0x1 ;  /* 0x0000000112127836 */ /* 0x000fe20000000000 */
[----:B------:R-:W-:Y:S04]  /*11480*/  BSSY B0, `(.L_x_458) ;  /* 0x0000013000007945 */ /* 0x000fe80003800000 */
[----:B------:R-:W-:-:S04]  /*11490*/  ISETP.NE.AND P0, PT, R18, 0x2, PT ;  /* 0x000000021200780c */ /* 0x000fc80003f05270 */
[----:B------:R-:W-:-:S04]  /*114a0*/  SEL R3, RZ, 0x1, P0 ;  /* 0x00000001ff037807 */ /* 0x000fc80000000000 */
[----:B------:R-:W-:Y:S02]  /*114b0*/  LOP3.LUT R22, R22, R3, RZ, 0x3c, !PT ;  /* 0x0000000316167212 */ /* 0x000fe400078e3cff */
[----:B----4-:R-:W-:-:S04]  /*114c0*/  LOP3.LUT R2, R2, 0x7f, RZ, 0xc0, !PT ;  /* 0x0000007f02027812 */ /* 0x010fc800078ec0ff */
[----:B------:R-:W-:-:S13]  /*114d0*/  ISETP.NE.AND P1, PT, R2, RZ, PT ;  /* 0x000000ff0200720c */ /* 0x000fda0003f25270 */
[----:B------:R-:W-:Y:S05]  /*114e0*/  @P1 BRA `(.L_x_459) ;  /* 0x0000000000301947 */ /* 0x000fea0003800000 */
[----:B------:R-:W4:Y:S01]  /*114f0*/  S2R R5, SR_LANEID ;  /* 0x0000000000057919 */ /* 0x000f220000000000 */
[----:B------:R-:W-:Y:S01]  /*11500*/  VOTEU.ANY UR4, UPT, PT ;  /* 0x0000000000047886 */ /* 0x000fe200038e0100 */
[----:B------:R-:W5:Y:S01]  /*11510*/  LDC.64 R2, c[0x0][0xc60] ;  /* 0x00031800ff027b82 */ /* 0x000f620000000a00 */
[----:B------:R-:W4:Y:S02]  /*11520*/  FLO.U32 R0, UR4 ;  /* 0x0000000400007d00 */ /* 0x000f2400080e0000 */
[----:B----4-:R-:W-:-:S06]  /*11530*/  ISETP.EQ.U32.AND P1, PT, R0, R5, PT ;  /* 0x000000050000720c */ /* 0x010fcc0003f22070 */
[----:B------:R-:W5:Y:S07]  /*11540*/  POPC R5, UR4 ;  /* 0x0000000400057d09 */ /* 0x000f6e0008000000 */
[----:B-----5:R-:W4:Y:S01]  /*11550*/  @P1 ATOMG.E.ADD.STRONG.GPU PT, R3, desc[UR50][R2.64], R5 ;  /* 0x00000005020319a8 */ /* 0x020f2200081ee1f2 */
[----:B0-----:R-:W0:Y:S02]  /*11560*/  S2R R4, SR_LTMASK ;  /* 0x0000000000047919 */ /* 0x001e240000003900 */
[----:B0-----:R-:W-:-:S04]  /*11570*/  LOP3.LUT R4, R4, UR4, RZ, 0xc0, !PT ;  /* 0x0000000404047c12 */ /* 0x001fc8000f8ec0ff */
[----:B------:R-:W0:Y:S01]  /*11580*/  POPC R7, R4 ;  /* 0x0000000400077309 */ /* 0x000e220000000000 */
[----:B----4-:R-:W0:Y:S02]  /*11590*/  SHFL.IDX PT, R0, R3, R0, 0x1f ;  /* 0x00001f0003007589 */ /* 0x010e2400000e0000 */
[----:B0-----:R-:W-:-:S07]  /*115a0*/  IADD3 R24, R0, UR38, R7 ;  /* 0x0000002600187c10 */ /* 0x001fce000fffe007 */
.L_x_459:
[----:B------:R-:W-:Y:S05]  /*115b0*/  BSYNC B0 ;  /* 0x0000000000007941 */ /* 0x000fea0003800000 */
.L_x_458:
[----:B------:R-:W-:-:S07]  /*115c0*/  SEL R18, R18, RZ, P0 ;  /* 0x000000ff12127207 */ /* 0x000fce0000000000 */
.L_x_418:
[----:B------:R-:W-:Y:S05]  /*115d0*/  BSYNC B7 ;  /* 0x0000000000077941 */ /* 0x000fea0003800000 */
.L_x_416:
[----:B------:R-:W-:-:S13]  /*115e0*/  LOP3.LUT P0, RZ, R16, 0x2000, RZ, 0xc0, !PT ;  /* 0x0000200010ff7812 */ /* 0x000fda000780c0ff */
[----:B------:R-:W-:Y:S05]  /*115f0*/  @!P0 BRA `(.L_x_460) ;  /* 0x0000000000248947 */ /* 0x000fea0003800000 */
[----:B------:R-:W-:Y:S05]  /*11600*/  WARPSYNC.ALL ;  /* 0x0000000000007948 */ /* 0x000fea0003800000 */
[----:B------:R-:W4:Y:S08]  /*11610*/  S2UR UR5, SR_CgaCtaId ;  /* 0x00000000000579c3 */ /* 0x000f300000008800 */
[----:B------:R-:W-:Y:S06]  /*11620*/  BAR.SYNC.DEFER_BLOCKING 0x5, 0x180 ;  /* 0x0146000000007b1d */ /* 0x000fec0000010000 */
[----:B------:R-:W-:-:S02]  /*11630*/  UMOV UR4, 0x400 ;  /* 0x0000040000047882 */ /* 0x000fc40000000000 */
[----:B----4-:R-:W-:-:S06]  /*11640*/  ULEA UR4, UR5, UR4, 0x18 ;  /* 0x0000000405047291 */ /* 0x010fcc000f8ec03f */
[----:B------:R-:W-:-:S05]  /*11650*/  IMAD.U32 R17, RZ, RZ, UR4 ;  /* 0x00000004ff117e24 */ /* 0x000fca000f8e00ff */
[----:B------:R4:W0:Y:S01]  /*11660*/  LDS.128 R24, [R17+0x28cd0] ;  /* 0x028cd00011187984 */ /* 0x0008220000000c00 */
[----:B------:R-:W-:Y:S06]  /*11670*/  BAR.ARV 0x4, 0x180 ;  /* 0x0106000000007b1d */ /* 0x000fec0000002000 */
[----:B------:R-:W-:Y:S05]  /*11680*/  BRA `(.L_x_461) ;  /* 0x0000000800d07947 */ /* 0x000fea0003800000 */
.L_x_460:
[----:B------:R-:W4:Y:S01]  /*11690*/  S2R R9, SR_TID.X ;  /* 0x0000000000097919 */ /* 0x000f220000002100 */
[----:B------:R-:W-:Y:S01]  /*116a0*/  UMOV UR4, 0xffffffff ;  /* 0xffffffff00047882 */ /* 0x000fe20000000000 */
[----:B----4-:R-:W-:-:S04]  /*116b0*/  LOP3.LUT R9, R9, 0x1f, RZ, 0xc0, !PT ;  /* 0x0000001f09097812 */ /* 0x010fc800078ec0ff */
[----:B------:R-:W-:Y:S01]  /*116c0*/  ISETP.NE.AND P0, PT, R9, 0x1f, PT ;  /* 0x0000001f0900780c */ /* 0x000fe20003f05270 */
[----:B------:R-:W-:-:S12]  /*116d0*/  BRA.DIV UR4, `(.L_x_462) ;  /* 0x0000003204a47947 */ /* 0x000fd8000b800000 */
[----:B------:R-:W-:Y:S01]  /*116e0*/  IMAD.IADD R7, R27, 0x1, R9 ;  /* 0x000000011b077824 */ /* 0x000fe200078e0209 */
[----:B------:R-:W-:-:S04]  /*116f0*/  ULDC UR4, c[0x0][0xc3c] ;  /* 0x00030f0000047ab9 */ /* 0x000fc80000000800 */
[----:B------:R-:W-:-:S13]  /*11700*/  ISETP.GE.OR P1, PT, R7, UR4, !P0 ;  /* 0x0000000407007c0c */ /* 0x000fda000c726670 */
[----:B------:R-:W4:Y:S08]  /*11710*/  @!P1 LDC.64 R2, c[0x0][0xc80] ;  /* 0x00032000ff029b82 */ /* 0x000f300000000a00 */
[----:B0-----:R-:W0:Y:S01]  /*11720*/  @!P1 LDC.64 R4, c[0x0][0xc78] ;  /* 0x00031e00ff049b82 */ /* 0x001e220000000a00 */
[----:B----4-:R-:W-:-:S05]  /*11730*/  @!P1 IMAD.WIDE R2, R7, 0x4, R2 ;  /* 0x0000000407029825 */ /* 0x010fca00078e0202 */
[----:B------:R0:W4:Y:S02]  /*11740*/  @!P1 LDG.E R8, desc[UR50][R2.64] ;  /* 0x0000003202089981 */ /* 0x000124000c1e1900 */
[----:B0-----:R-:W-:-:S05]  /*11750*/  @!P1 IMAD.WIDE R2, R7, 0x4, R4 ;  /* 0x0000000407029825 */ /* 0x001fca00078e0204 */
[----:B------:R-:W5:Y:S01]  /*11760*/  @!P1 LDG.E R5, desc[UR50][R2.64] ;  /* 0x0000003202059981 */ /* 0x000f62000c1e1900 */
[----:B------:R-:W-:Y:S01]  /*11770*/  IMAD.MOV.U32 R7, RZ, RZ, RZ ;  /* 0x000000ffff077224 */ /* 0x000fe200078e00ff */
[C---:B------:R-:W-:Y:S01]  /*11780*/  ISETP.GE.U32.AND P2, PT, R9.reuse, 0x2, PT ;  /* 0x000000020900780c */ /* 0x040fe20003f46070 */
[----:B------:R-:W-:Y:S01]  /*11790*/  IMAD.MOV.U32 R4, RZ, RZ, RZ ;  /* 0x000000ffff047224 */ /* 0x000fe200078e00ff */
[C---:B------:R-:W-:Y:S01]  /*117a0*/  ISETP.GE.U32.AND P3, PT, R9.reuse, 0x4, PT ;  /* 0x000000040900780c */ /* 0x040fe20003f66070 */
[----:B------:R-:W-:Y:S01]  /*117b0*/  SHFL.IDX PT, R0, R24, RZ, 0x1f ;  /* 0x00001fff18007589 */ /* 0x000fe200000e0000 */
[C---:B------:R-:W-:Y:S02]  /*117c0*/  ISETP.GE.U32.AND P4, PT, R9.reuse, 0x8, PT ;  /* 0x000000080900780c */ /* 0x040fe40003f86070 */
[----:B------:R-:W-:Y:S01]  /*117d0*/  ISETP.GE.U32.AND P5, PT, R9, 0x10, PT ;  /* 0x000000100900780c */ /* 0x000fe20003fa6070 */
[----:B--23--:R0:W-:Y:S02]  /*117e0*/  SHFL.IDX PT, R6, R24, 0x1, 0x1f ;  /* 0x00201f0018067f89 */ /* 0x00c1e400000e0000 */
[----:B0-----:R-:W-:-:S02]  /*117f0*/  IMAD.MOV.U32 R24, RZ, RZ, RZ ;  /* 0x000000ffff187224 */ /* 0x001fc400078e00ff */
[----:B----4-:R-:W-:Y:S02]  /*11800*/  @!P1 IMAD.MOV.U32 R7, RZ, RZ, R8 ;  /* 0x000000ffff079224 */ /* 0x010fe400078e0008 */
[----:B-----5:R-:W-:Y:S01]  /*11810*/  @!P1 IMAD.MOV.U32 R4, RZ, RZ, R5 ;  /* 0x000000ffff049224 */ /* 0x020fe200078e0005 */
[----:B------:R-:W-:-:S03]  /*11820*/  ISETP.NE.AND P1, PT, R9, RZ, PT ;  /* 0x000000ff0900720c */ /* 0x000fc60003f25270 */
[----:B------:R-:W-:-:S05]  /*11830*/  IMAD R13, R4, R7, RZ ;  /* 0x00000007040d7224 */ /* 0x000fca00078e02ff */
        /* <DEDUP_REMOVED lines=15> */
[----:B------:R0:W2:Y:S02]  /*11930*/  SHFL.IDX PT, R14, R3, 0x1f, 0x1f ;  /* 0x03e01f00030e7f89 */ /* 0x0000a400000e0000 */
.L_x_553:
[----:B------:R-:W-:Y:S02]  /*11940*/  ULDC UR4, c[0x0][0xc38] ;  /* 0x00030e0000047ab9 */ /* 0x000fe40000000800 */
[----:B------:R-:W-:-:S04]  /*11950*/  IMAD.U32 R5, RZ, RZ, UR4 ;  /* 0x00000004ff057e24 */ /* 0x000fc8000f8e00ff */
[----:B--2---:R-:W-:-:S04]  /*11960*/  IMAD R9, R14, R5, RZ ;  /* 0x000000050e097224 */ /* 0x004fc800078e02ff */
[----:B------:R-:W-:-:S05]  /*11970*/  IMAD.IADD R6, R6, 0x1, R9 ;  /* 0x0000000106067824 */ /* 0x000fca00078e0209 */
[----:B------:R-:W-:-:S13]  /*11980*/  ISETP.GT.AND P6, PT, R6, R0, PT ;  /* 0x000000000600720c */ /* 0x000fda0003fc4270 */
[----:B------:R-:W-:Y:S05]  /*11990*/  @P6 BRA `(.L_x_463) ;  /* 0x0000000000a46947 */ /* 0x000fea0003800000 */
.L_x_466:
[----:B------:R-:W2:Y:S01]  /*119a0*/  LDC R2, c[0x0][0xc3c] ;  /* 0x00030f00ff027b82 */ /* 0x000ea20000000800 */
[----:B------:R-:W-:-:S05]  /*119b0*/  VIADD R27, R27, 0x1f ;  /* 0x0000001f1b1b7836 */ /* 0x000fca0000000000 */
[----:B--2---:R-:W-:-:S13]  /*119c0*/  ISETP.GE.AND P6, PT, R27, R2, PT ;  /* 0x000000021b00720c */ /* 0x004fda0003fc6270 */
[----:B------:R-:W-:Y:S05]  /*119d0*/  @P6 BRA `(.L_x_464) ;  /* 0x0000000400b86947 */ /* 0x000fea0003800000 */
[----:B0-----:R-:W0:Y:S01]  /*119e0*/  S2R R3, SR_TID.X ;  /* 0x0000000000037919 */ /* 0x001e220000002100 */
[----:B------:R-:W-:Y:S01]  /*119f0*/  IMAD.MOV.U32 R7, RZ, RZ, RZ ;  /* 0x000000ffff077224 */ /* 0x000fe200078e00ff */
[----:B0-----:R-:W-:-:S05]  /*11a00*/  LOP3.LUT R3, R3, 0x1f, RZ, 0xc0, !PT ;  /* 0x0000001f03037812 */ /* 0x001fca00078ec0ff */
[----:B------:R-:W-:-:S05]  /*11a10*/  IMAD.IADD R9, R27, 0x1, R3 ;  /* 0x000000011b097824 */ /* 0x000fca00078e0203 */
[----:B------:R-:W-:-:S13]  /*11a20*/  ISETP.GE.OR P6, PT, R9, R2, !P0 ;  /* 0x000000020900720c */ /* 0x000fda00047c6670 */
[----:B------:R-:W0:Y:S08]  /*11a30*/  @!P6 LDC.64 R2, c[0x0][0xc80] ;  /* 0x00032000ff02eb82 */ /* 0x000e300000000a00 */
[----:B------:R-:W2:Y:S01]  /*11a40*/  @!P6 LDC.64 R4, c[0x0][0xc78] ;  /* 0x00031e00ff04eb82 */ /* 0x000ea20000000a00 */
[----:B0-----:R-:W-:-:S05]  /*11a50*/  @!P6 IMAD.WIDE R2, R9, 0x4, R2 ;  /* 0x000000040902e825 */ /* 0x001fca00078e0202 */
[----:B------:R2:W3:Y:S02]  /*11a60*/  @!P6 LDG.E R7, desc[UR50][R2.64] ;  /* 0x000000320207e981 */ /* 0x0004e4000c1e1900 */
[----:B--2---:R-:W-:-:S04]  /*11a70*/  @!P6 IMAD.WIDE R2, R9, 0x4, R4 ;  /* 0x000000040902e825 */ /* 0x004fc800078e0204 */
[----:B------:R-:W-:-:S06]  /*11a80*/  IMAD.MOV.U32 R4, RZ, RZ, RZ ;  /* 0x000000ffff047224 */ /* 0x000fcc00078e00ff */
[----:B------:R-:W3:Y:S01]  /*11a90*/  @!P6 LDG.E R4, desc[UR50][R2.64] ;  /* 0x000000320204e981 */ /* 0x000ee2000c1e1900 */
[----:B------:R-:W-:Y:S01]  /*11aa0*/  UMOV UR4, 0xffffffff ;  /* 0xffffffff00047882 */ /* 0x000fe20000000000 */
[----:B---3--:R-:W-:Y:S02]  /*11ab0*/  IMAD R13, R4, R7, RZ ;  /* 0x00000007040d7224 */ /* 0x008fe400078e02ff */
[----:B------:R-:W-:Y:S05]  /*11ac0*/  BRA.DIV UR4, `(.L_x_465) ;  /* 0x0000003204e47947 */ /* 0x000fea000b800000 */
        /* <DEDUP_REMOVED lines=16> */
.L_x_561:
[----:B------:R-:W-:Y:S02]  /*11bd0*/  ULDC UR4, c[0x0][0xc38] ;  /* 0x00030e0000047ab9 */ /* 0x000fe40000000800 */
[----:B------:R-:W-:-:S04]  /*11be0*/  IMAD.U32 R5, RZ, RZ, UR4 ;  /* 0x00000004ff057e24 */ /* 0x000fc8000f8e00ff */
[----:B--2---:R-:W-:-:S04]  /*11bf0*/  IMAD R9, R14, R5, RZ ;  /* 0x000000050e097224 */ /* 0x004fc800078e02ff */
[----:B------:R-:W-:-:S05]  /*11c00*/  IMAD.IADD R6, R9, 0x1, R6 ;  /* 0x0000000109067824 */ /* 0x000fca00078e0206 */
[----:B------:R-:W-:-:S13]  /*11c10*/  ISETP.GT.AND P6, PT, R6, R0, PT ;  /* 0x000000000600720c */ /* 0x000fda0003fc4270 */
[----:B------:R-:W-:Y:S05]  /*11c20*/  @!P6 BRA `(.L_x_466) ;  /* 0xfffffffc005ce947 */ /* 0x000fea000383ffff */
.L_x_463:
[----:B------:R-:W-:Y:S01]  /*11c30*/  IMAD.IADD R2, R6, 0x1, -R9 ;  /* 0x0000000106027824 */ /* 0x000fe200078e0a09 */
[----:B------:R-:W-:-:S03]  /*11c40*/  UMOV UR4, 0xffffffff ;  /* 0xffffffff00047882 */ /* 0x000fc60000000000 */
[----:B------:R-:W-:-:S05]  /*11c50*/  IMAD R9, R3, R5, R2 ;  /* 0x0000000503097224 */ /* 0x000fca00078e0202 */
[----:B------:R-:W-:Y:S01]  /*11c60*/  ISETP.GT.AND P6, PT, R9, R0, PT ;  /* 0x000000000900720c */ /* 0x000fe20003fc4270 */
[----:B------:R-:W-:-:S12]  /*11c70*/  BRA.DIV UR4, `(.L_x_467) ;  /* 0x0000003604307947 */ /* 0x000fd8000b800000 */
[----:B------:R-:W-:-:S04]  /*11c80*/  VOTE.ANY R8, PT, !P6 ;  /* 0x0000000000087806 */ /* 0x000fc800070e0100 */
[----:B------:R-:W2:Y:S02]  /*11c90*/  POPC R6, R8 ;  /* 0x0000000800067309 */ /* 0x000ea40000000000 */
[----:B--2---:R2:W3:Y:S04]  /*11ca0*/  SHFL.IDX PT, R7, R7, R6, 0x1f ;  /* 0x00001f0607077589 */ /* 0x0044e800000e0000 */
[----:B------:R2:W4:Y:S02]  /*11cb0*/  SHFL.IDX PT, R4, R4, R6, 0x1f ;  /* 0x00001f0604047589 */ /* 0x00052400000e0000 */
.L_x_566:
[----:B------:R-:W-:-:S13]  /*11cc0*/  ISETP.NE.AND P0, PT, R8, RZ, PT ;  /* 0x000000ff0800720c */ /* 0x000fda0003f05270 */
[----:B------:R-:W-:Y:S05]  /*11cd0*/  @!P0 BRA `(.L_x_468) ;  /* 0x0000000000108947 */ /* 0x000fea0003800000 */
[----:B------:R-:W-:Y:S01]  /*11ce0*/  UMOV UR4, 0xffffffff ;  /* 0xffffffff00047882 */ /* 0x000fe20000000000 */
[----:B------:R-:W-:Y:S02]  /*11cf0*/  VIADD R12, R6, 0xffffffff ;  /* 0xffffffff060c7836 */ /* 0x000fe40000000000 */
[----:B------:R-:W-:Y:S05]  /*11d00*/  BRA.DIV UR4, `(.L_x_469) ;  /* 0x0000003604687947 */ /* 0x000fea000b800000 */
[----:B------:R0:W0:Y:S02]  /*11d10*/  SHFL.IDX PT, R24, R3, R12, 0x1f ;  /* 0x00001f0c03187589 */ /* 0x00002400000e0000 */
.L_x_468:
[----:B---3--:R-:W-:Y:S01]  /*11d20*/  IABS R8, R7 ;  /* 0x0000000700087213 */ /* 0x008fe20000000000 */
[----:B0-----:R-:W-:Y:S01]  /*11d30*/  IMAD R24, R24, R5, R2 ;  /* 0x0000000518187224 */ /* 0x001fe200078e0202 */
[----:B----4-:R-:W-:Y:S01]  /*11d40*/  IABS R5, R4 ;  /* 0x0000000400057213 */ /* 0x010fe20000000000 */
[----:B------:R-:W-:Y:S01]  /*11d50*/  IMAD.MOV.U32 R2, RZ, RZ, RZ ;  /* 0x000000ffff027224 */ /* 0x000fe200078e00ff */
[----:B------:R-:W0:Y:S01]  /*11d60*/  I2F.RP R9, R8 ;  /* 0x0000000800097306 */ /* 0x000e220000209400 */
[----:B------:R-:W-:Y:S02]  /*11d70*/  IMAD.IADD R0, R0, 0x1, -R24 ;  /* 0x0000000100007824 */ /* 0x000fe400078e0a18 */
[----:B------:R-:W-:-:S05]  /*11d80*/  IMAD.IADD R27, R6, 0x1, R27 ;  /* 0x00000001061b7824 */ /* 0x000fca00078e021b */
[----:B------:R-:W3:Y:S08]  /*11d90*/  I2F.RP R10, R5 ;  /* 0x00000005000a7306 */ /* 0x000ef00000209400 */
[----:B0-----:R-:W0:Y:S08]  /*11da0*/  MUFU.RCP R9, R9 ;  /* 0x0000000900097308 */ /* 0x001e300000001000 */
[----:B---3--:R-:W-:Y:S01]  /*11db0*/  MUFU.RCP R10, R10 ;  /* 0x0000000a000a7308 */ /* 0x008fe20000001000 */
[----:B0-----:R-:W-:-:S07]  /*11dc0*/  VIADD R3, R9, 0xffffffe ;  /* 0x0ffffffe09037836 */ /* 0x001fce0000000000 */
[----:B------:R-:W0:Y:S02]  /*11dd0*/  F2I.FTZ.U32.TRUNC.NTZ R3, R3 ;  /* 0x0000000300037305 */ /* 0x000e24000021f000 */
[----:B0-----:R-:W-:-:S04]  /*11de0*/  IMAD.MOV R11, RZ, RZ, -R3 ;  /* 0x000000ffff0b7224 */ /* 0x001fc800078e0a03 */
[----:B------:R-:W-:-:S04]  /*11df0*/  IMAD R11, R11, R8, RZ ;  /* 0x000000080b0b7224 */ /* 0x000fc800078e02ff */
[----:B------:R-:W-:Y:S01]  /*11e00*/  IMAD.HI.U32 R2, R3, R11, R2 ;  /* 0x0000000b03027227 */ /* 0x000fe200078e0002 */
[----:B------:R-:W-:Y:S02]  /*11e10*/  IABS R3, R7 ;  /* 0x0000000700037213 */ /* 0x000fe40000000000 */
[----:B------:R-:W-:-:S03]  /*11e20*/  IABS R11, R0 ;  /* 0x00000000000b7213 */ /* 0x000fc60000000000 */
[----:B------:R-:W-:Y:S02]  /*11e30*/  IMAD.MOV R12, RZ, RZ, -R3 ;  /* 0x000000ffff0c7224 */ /* 0x000fe400078e0a03 */
[----:B------:R-:W-:-:S04]  /*11e40*/  IMAD.HI.U32 R9, R2, R11, RZ ;  /* 0x0000000b02097227 */ /* 0x000fc800078e00ff */
[----:B------:R-:W-:Y:S02]  /*11e50*/  VIADD R3, R10, 0xffffffe ;  /* 0x0ffffffe0a037836 */ /* 0x000fe40000000000 */
[----:B------:R-:W-:-:S04]  /*11e60*/  IMAD R11, R9, R12, R11 ;  /* 0x0000000c090b7224 */ /* 0x000fc800078e020b */
[----:B------:R-:W0:Y:S01]  /*11e70*/  F2I.FTZ.U32.TRUNC.NTZ R3, R3 ;  /* 0x0000000300037305 */ /* 0x000e22000021f000 */
[----:B------:R-:W-:-:S13]  /*11e80*/  ISETP.GT.U32.AND P1, PT, R8, R11, PT ;  /* 0x0000000b0800720c */ /* 0x000fda0003f24070 */
[----:B------:R-:W-:Y:S02]  /*11e90*/  @!P1 IMAD.IADD R11, R11, 0x1, -R8 ;  /* 0x000000010b0b9824 */ /* 0x000fe400078e0a08 */
[----:B0-----:R-:W-:Y:S02]  /*11ea0*/  IMAD.MOV R2, RZ, RZ, -R3 ;  /* 0x000000ffff027224 */ /* 0x001fe400078e0a03 */
[----:B------:R-:W-:Y:S01]  /*11eb0*/  @!P1 VIADD R9, R9, 0x1 ;  /* 0x0000000109099836 */ /* 0x000fe20000000000 */
[----:B------:R-:W-:Y:S01]  /*11ec0*/  ISETP.GE.U32.AND P0, PT, R11, R8, PT ;  /* 0x000000080b00720c */ /* 0x000fe20003f06070 */
[----:B------:R-:W-:Y:S01]  /*11ed0*/  IMAD R11, R2, R5, RZ ;  /* 0x00000005020b7224 */ /* 0x000fe200078e02ff */
[----:B------:R-:W-:Y:S01]  /*11ee0*/  ISETP.NE.AND P1, PT, R7, RZ, PT ;  /* 0x000000ff0700720c */ /* 0x000fe20003f25270 */
[----:B------:R-:W-:-:S04]  /*11ef0*/  IMAD.MOV.U32 R2, RZ, RZ, RZ ;  /* 0x000000ffff027224 */ /* 0x000fc800078e00ff */
[----:B------:R-:W-:Y:S01]  /*11f00*/  IMAD.HI.U32 R8, R3, R11, R2 ;  /* 0x0000000b03087227 */ /* 0x000fe200078e0002 */
[----:B------:R-:W-:-:S04]  /*11f10*/  LOP3.LUT R2, R0, R7, RZ, 0x3c, !PT ;  /* 0x0000000700027212 */ /* 0x000fc800078e3cff */
[----:B------:R-:W-:Y:S01]  /*11f20*/  ISETP.GE.AND P2, PT, R2, RZ, PT ;  /* 0x000000ff0200720c */ /* 0x000fe20003f46270 */
[----:B------:R-:W-:Y:S01]  /*11f30*/  @P0 VIADD R9, R9, 0x1 ;  /* 0x0000000109090836 */ /* 0x000fe20000000000 */
[----:B------:R-:W-:-:S05]  /*11f40*/  IABS R2, R4 ;  /* 0x0000000400027213 */ /* 0x000fca0000000000 */
[----:B------:R-:W-:-:S06]  /*11f50*/  IMAD.MOV R2, RZ, RZ, -R2 ;  /* 0x000000ffff027224 */ /* 0x000fcc00078e0a02 */
[----:B------:R-:W-:Y:S01]  /*11f60*/  @!P2 IMAD.MOV R9, RZ, RZ, -R9 ;  /* 0x000000ffff09a224 */ /* 0x000fe200078e0a09 */
[----:B------:R-:W-:-:S04]  /*11f70*/  @!P1 LOP3.LUT R9, RZ, R7, RZ, 0x33, !PT ;  /* 0x00000007ff099212 */ /* 0x000fc800078e33ff */
[-C--:B------:R-:W-:Y:S01]  /*11f80*/  IABS R3, R9.reuse ;  /* 0x0000000900037213 */ /* 0x080fe20000000000 */
[----:B------:R-:W-:-:S04]  /*11f90*/  IMAD R7, R7, R9, RZ ;  /* 0x0000000907077224 */ /* 0x000fc800078e02ff */
        /* <DEDUP_REMOVED lines=18> */
.L_x_464:
[----:B------:R-:W-:Y:S01]  /*120c0*/  UMOV UR4, URZ ;  /* 0x0000003f00047c82 */ /* 0x000fe20008000000 */
[----:B------:R-:W-:Y:S01]  /*120d0*/  UMOV UR5, URZ ;  /* 0x0000003f00057c82 */ /* 0x000fe20008000000 */
[----:B------:R-:W-:Y:S01]  /*120e0*/  ULDC UR6, c[0x0][0xc3c] ;  /* 0x00030f0000067ab9 */ /* 0x000fe20000000800 */
[----:B------:R-:W-:Y:S02]  /*120f0*/  IMAD.MOV.U32 R24, RZ, RZ, R0 ;  /* 0x000000ffff187224 */ /* 0x000fe400078e0000 */
[----:B------:R-:W-:Y:S02]  /*12100*/  IMAD.U32 R25, RZ, RZ, UR4 ;  /* 0x00000004ff197e24 */ /* 0x000fe4000f8e00ff */
[----:B------:R-:W-:Y:S02]  /*12110*/  IMAD.U32 R26, RZ, RZ, UR5 ;  /* 0x00000005ff1a7e24 */ /* 0x000fe4000f8e00ff */
[----:B------:R-:W-:-:S07]  /*12120*/  IMAD.U32 R27, RZ, RZ, UR6 ;  /* 0x00000006ff1b7e24 */ /* 0x000fce000f8e00ff */
.L_x_470:
[----:B------:R-:W3:Y:S01]  /*12130*/  S2R R0, SR_TID.X ;  /* 0x0000000000007919 */ /* 0x000ee20000002100 */
[----:B------:R-:W-:Y:S05]  /*12140*/  WARPSYNC.ALL ;  /* 0x0000000000007948 */ /* 0x000fea0003800000 */
[----:B------:R-:W-:Y:S01]  /*12150*/  BAR.SYNC.DEFER_BLOCKING 0x4, 0x180 ;  /* 0x0106000000007b1d */ /* 0x000fe20000010000 */
[----:B---3--:R-:W-:-:S04]  /*12160*/  LOP3.LUT R0, R0, 0x1f, RZ, 0xc0, !PT ;  /* 0x0000001f00007812 */ /* 0x008fc800078ec0ff */
[----:B------:R-:W-:-:S13]  /*12170*/  ISETP.NE.AND P0, PT, R0, RZ, PT ;  /* 0x000000ff0000720c */ /* 0x000fda0003f05270 */
[----:B0-----:R-:W0:Y:S01]  /*12180*/  @!P0 S2R R3, SR_CgaCtaId ;  /* 0x0000000000038919 */ /* 0x001e220000008800 */
[----:B------:R-:W-:-:S04]  /*12190*/  @!P0 MOV R0, 0x400 ;  /* 0x0000040000008802 */ /* 0x000fc80000000f00 */
[----:B0-----:R-:W-:-:S05]  /*121a0*/  @!P0 LEA R17, R3, R0, 0x18 ;  /* 0x0000000003118211 */ /* 0x001fca00078ec0ff */
[----:B------:R0:W-:Y:S01]  /*121b0*/  @!P0 STS.128 [R17+0x28cd0], R24 ;  /* 0x028cd01811008388 */ /* 0x0001e20000000c00 */
[----:B------:R-:W-:Y:S06]  /*121c0*/  BAR.ARV 0x5, 0x180 ;  /* 0x0146000000007b1d */ /* 0x000fec0000002000 */
.L_x_461:
[----:B------:R-:W-:Y:S02]  /*121d0*/  ULDC UR4, c[0x0][0xc3c] ;  /* 0x00030f0000047ab9 */ /* 0x000fe40000000800 */
[----:B0-----:R-:W-:-:S13]  /*121e0*/  ISETP.GE.AND P0, PT, R27, UR4, PT ;  /* 0x000000041b007c0c */ /* 0x001fda000bf06270 */
[----:B------:R-:W-:Y:S05]  /*121f0*/  @!P0 BRA `(.L_x_471) ;  /* 0xffffffb400bc8947 */ /* 0x000fea000383ffff */
[----:B------:R-:W-:Y:S05]  /*12200*/  BSYNC B8 ;  /* 0x0000000000087941 */ /* 0x000fea0003800000 */
.L_x_410:
[----:B------:R-:W5:Y:S01]  /*12210*/  LDL.LU R0, [R1+0x24] ;  /* 0x0000240001007983 */ /* 0x000f620000300800 */
[----:B------:R-:W-:Y:S01]  /*12220*/  BSSY B0, `(.L_x_472) ;  /* 0x000000b000007945 */ /* 0x000fe20003800000 */
[----:B------:R-:W0:Y:S01]  /*12230*/  S2R R5, SR_CgaCtaId ;  /* 0x0000000000057919 */ /* 0x000e220000008800 */
[----:B-----5:R-:W-:-:S05]  /*12240*/  VIADD R0, R0, 0x1 ;  /* 0x0000000100007836 */ /* 0x020fca0000000000 */
[----:B-1----:R-:W-:-:S04]  /*12250*/  LEA.HI R2, R0, R0, RZ, 0x1 ;  /* 0x0000000000027211 */ /* 0x002fc800078f08ff */
[----:B------:R-:W-:Y:S02]  /*12260*/  LOP3.LUT R3, R2, 0xfffffffe, RZ, 0xc0, !PT ;  /* 0xfffffffe02037812 */ /* 0x000fe400078ec0ff */
[----:B------:R-:W-:-:S03]  /*12270*/  MOV R2, 0x400 ;  /* 0x0000040000027802 */ /* 0x000fc60000000f00 */
[----:B------:R-:W-:Y:S01]  /*12280*/  IMAD.IADD R0, R0, 0x1, -R3 ;  /* 0x0000000100007824 */ /* 0x000fe200078e0a03 */
[----:B0-----:R-:W-:-:S04]  /*12290*/  LEA R7, R5, R2, 0x18 ;  /* 0x0000000205077211 */ /* 0x001fc800078ec0ff */
[----:B------:R-:W-:-:S04]  /*122a0*/  SHF.L.U32 R0, R0, 0x1f, RZ ;  /* 0x0000001f00007819 */ /* 0x000fc800000006ff */
[----:B------:R-:W0:Y:S02]  /*122b0*/  SYNCS.PHASECHK.TRANS64.TRYWAIT P0, [R7+URZ+0x28c20], R0 ;  /* 0x028c2000070075a7 */ /* 0x000e24000800017f */
[----:B0-----:R-:W-:Y:S05]  /*122c0*/  @!P0 BRA `(.L_x_473) ;  /* 0x0000003000208947 */ /* 0x001fea0003800000 */
.L_x_569:
[----:B------:R-:W-:Y:S05]  /*122d0*/  BSYNC B0 ;  /* 0x0000000000007941 */ /* 0x000fea0003800000 */
.L_x_472:
[----:B------:R-:W-:-:S03]  /*122e0*/  UMOV UR4, 0xffffffff ;  /* 0xffffffff00047882 */ /* 0x000fc60000000000 */
[----:B------:R-:W-:Y:S05]  /*122f0*/  BRA.DIV UR4, `(.L_x_474) ;  /* 0x0000003204287947 */ /* 0x000fea000b800000 */
[----:B0-----:R-:W0:Y:S02]  /*12300*/  S2R R0, SR_TID.X ;  /* 0x0000000000007919 */ /* 0x001e240000002100 */
[----:B0-----:R-:W-:-:S04]  /*12310*/  SHF.R.U32.HI R0, RZ, 0x5, R0 ;  /* 0x00000005ff007819 */ /* 0x001fc80000011600 */
[----:B------:R-:W-:-:S05]  /*12320*/  LOP3.LUT R0, R0, 0x3, RZ, 0xc0, !PT ;  /* 0x0000000300007812 */ /* 0x000fca00078ec0ff */
[----:B------:R0:W1:Y:S02]  /*12330*/  SHFL.IDX PT, R14, R0, RZ, 0x1f ;  /* 0x00001fff000e7589 */ /* 0x00006400000e0000 */
.L_x_572:
[----:B-1----:R-:W-:Y:S01]  /*12340*/  ISETP.NE.AND P0, PT, R14, RZ, PT ;  /* 0x000000ff0e00720c */ /* 0x002fe20003f05270 */
[----:B------:R-:W-:-:S12]  /*12350*/  BSSY B0, `(.L_x_475) ;  /* 0x0000024000007945 */ /* 0x000fd80003800000 */
[----:B------:R-:W-:Y:S05]  /*12360*/  @P0 BRA `(.L_x_476) ;  /* 0x0000000000880947 */ /* 0x000fea0003800000 */
[----:B------:R-:W-:-:S03]  /*12370*/  UMOV UR4, 0xffffffff ;  /* 0xffffffff00047882 */ /* 0x000fc60000000000 */
[----:B------:R-:W-:Y:S05]  /*12380*/  BRA.DIV UR4, `(.L_x_477) ;  /* 0x0000003204387947 */ /* 0x000fea000b800000 */
[----:B------:R-:W-:-:S13]  /*12390*/  ELECT P6, URZ, PT ;  /* 0x00000000003f782f */ /* 0x000fda00038c0000 */
.L_x_575:
[----:B------:R-:W-:Y:S05]  /*123a0*/  @!P6 BRA `(.L_x_476) ;  /* 0x000000000078e947 */ /* 0x000fea0003800000 */
[----:B------:R-:W-:-:S06]  /*123b0*/  ULOP3.LUT UR4, UR37, 0x2, URZ, 0xfc, !UPT ;  /* 0x0000000225047892 */ /* 0x000fcc000f8efc3f */
[----:B0-----:R-:W-:-:S05]  /*123c0*/  IMAD.U32 R0, RZ, RZ, UR4 ;  /* 0x00000004ff007e24 */ /* 0x001fca000f8e00ff */
[----:B------:R-:W-:-:S13]  /*123d0*/  ISETP.NE.AND P0, PT, R0, 0x3, PT ;  /* 0x000000030000780c */ /* 0x000fda0003f05270 */
[----:B------:R-:W-:Y:S05]  /*123e0*/  @!P0 BRA `(.L_x_478) ;  /* 0x0000000000048947 */ /* 0x000fea0003800000 */
[----:B------:R-:W-:Y:S01]  /*123f0*/  BPT.TRAP 0x1 ;  /* 0x000000040000795c */ /* 0x000fe20000300000 */
.L_x_478:
[----:B------:R-:W-:Y:S01]  /*12400*/  IMAD R5, R18, 0x8, R7 ;  /* 0x0000000812057824 */ /* 0x000fe200078e0207 */
[----:B------:R-:W-:Y:S01]  /*12410*/  SHF.L.U32 R0, R22, 0x1f, RZ ;  /* 0x0000001f16007819 */ /* 0x000fe200000006ff */
[----:B------:R-:W-:-:S03]  /*12420*/  VIADD R18, R18, 0x1 ;  /* 0x0000000112127836 */ /* 0x000fc60000000000 */
[----:B------:R-:W0:Y:S02]  /*12430*/  SYNCS.PHASECHK.TRANS64.TRYWAIT P1, [R5+URZ+0x28c40], R0 ;  /* 0x028c4000050075a7 */ /* 0x000e24000802017f */
[----:B------:R-:W-:-:S04]  /*12440*/  ISETP.NE.AND P2, PT, R18, 0x2, PT ;  /* 0x000000021200780c */ /* 0x000fc80003f45270 */
[----:B------:R-:W-:Y:S01]  /*12450*/  SEL R3, RZ, 0x1, P2 ;  /* 0x00000001ff037807 */ /* 0x000fe20001000000 */
[----:B0-----:R-:W-:Y:S08]  /*12460*/  @!P1 BRA `(.L_x_479) ;  /* 0x0000003000209947 */ /* 0x001ff00003800000 */
.L_x_576:
[----:B------:R-:W-:Y:S02]  /*12470*/  SEL R18, R18, RZ, P2 ;  /* 0x000000ff12127207 */ /* 0x000fe40001000000 */
[----:B------:R-:W-:Y:S01]  /*12480*/  LOP3.LUT R2, R22, R3, RZ, 0x3c, !PT ;  /* 0x0000000316027212 */ /* 0x000fe200078e3cff */
[----:B------:R-:W-:Y:S06]  /*12490*/  @!P0 BRA `(.L_x_480) ;  /* 0x0000000000048947 */ /* 0x000fec0003800000 */
[----:B------:R-:W-:Y:S01]  /*124a0*/  BPT.TRAP 0x1 ;  /* 0x000000040000795c */ /* 0x000fe20000300000 */
.L_x_480:
[----:B------:R-:W-:Y:S01]  /*124b0*/  IMAD R3, R18, 0x8, R7 ;  /* 0x0000000812037824 */ /* 0x000fe200078e0207 */
[----:B------:R-:W-:-:S04]  /*124c0*/  SHF.L.U32 R2, R2, 0x1f, RZ ;  /* 0x0000001f02027819 */ /* 0x000fc800000006ff */
[----:B------:R-:W1:Y:S02]  /*124d0*/  SYNCS.PHASECHK.TRANS64.TRYWAIT P1, [R3+URZ+0x28c40], R2 ;  /* 0x028c4002030075a7 */ /* 0x000e64000802017f */
[----:B-1----:R-:W-:Y:S05]  /*124e0*/  @!P1 BRA `(.L_x_481) ;  /* 0x0000003000149947 */ /* 0x002fea0003800000 */
.L_x_577:
[----:B------:R-:W-:Y:S05]  /*124f0*/  @!P0 BRA `(.L_x_482) ;  /* 0x0000000000048947 */ /* 0x000fea0003800000 */
[----:B------:R-:W-:Y:S01]  /*12500*/  BPT.TRAP 0x1 ;  /* 0x000000040000795c */ /* 0x000fe20000300000 */
.L_x_482:
[----:B------:R-:W5:Y:S02]  /*12510*/  SYNCS.PHASECHK.TRANS64.TRYWAIT P1, [R5+URZ+0x28c60], R0 ;  /* 0x028c6000050075a7 */ /* 0x000f64000802017f */
[----:B-----5:R-:W-:Y:S05]  /*12520*/  @!P1 BRA `(.L_x_483) ;  /* 0x0000003000189947 */ /* 0x020fea0003800000 */
.L_x_578:
[----:B------:R-:W-:Y:S05]  /*12530*/  @!P0 BRA `(.L_x_484) ;  /* 0x0000000000048947 */ /* 0x000fea0003800000 */
[----:B------:R-:W-:Y:S01]  /*12540*/  BPT.TRAP 0x1 ;  /* 0x000000040000795c */ /* 0x000fe20000300000 */
.L_x_484:
[----:B------:R0:W0:Y:S02]  /*12550*/  SYNCS.PHASECHK.TRANS64.TRYWAIT P0, [R3+URZ+0x28c60], R2 ;  /* 0x028c6002030075a7 */ /* 0x000024000800017f */
[----:B0-----:R-:W-:Y:S05]  /*12560*/  @!P0 NANOSLEEP.SYNCS 0x989680 ;  /* 0x009896800000895d */ /* 0x001fea0003900000 */
[----:B------:R-:W0:Y:S02]  /*12570*/  @!P0 SYNCS.PHASECHK.TRANS64 P0, [R3+URZ+0x28c60], R2 ;  /* 0x028c6002030085a7 */ /* 0x000e24000800007f */
[----:B0-----:R-:W-:Y:S05]  /*12580*/  @!P0 BRA `(.L_x_484) ;  /* 0xfffffffc00f08947 */ /* 0x001fea000383ffff */
.L_x_476:
[----:B------:R-:W-:Y:S05]  /*12590*/  BSYNC B0 ;  /* 0x0000000000007941 */ /* 0x000fea0003800000 */
.L_x_475:
[----:B------:R-:W-:Y:S05]  /*125a0*/  EXIT ;  /* 0x000000000000794d */ /* 0x000fea0003800000 */
.L_x_353:
[----:B0-----:R-:W-:-:S04]  /*125b0*/  IMAD.U32 R3, RZ, RZ, UR17 ;  /* 0x00000011ff037e24 */ /* 0x001fc8000f8e00ff */
[----:B------:R0:W1:Y:S03]  /*125c0*/  SYNCS.PHASECHK.TRANS64.TRYWAIT P1, [R3+URZ+0x28c50], R0 ;  /* 0x028c5000030075a7 */ /* 0x000066000802017f */
[----:B-1----:R-:W-:Y:S05]  /*125d0*/  @!P1 NANOSLEEP.SYNCS 0x989680 ;  /* 0x009896800000995d */ /* 0x002fea0003900000 */
[----:B------:R-:W1:Y:S02]  /*125e0*/  @!P1 SYNCS.PHASECHK.TRANS64 P1, [R3+URZ+0x28c50], R0 ;  /* 0x028c5000030095a7 */ /* 0x000e64000802007f */
[----:B-1----:R-:W-:Y:S05]  /*125f0*/  @!P1 BRA `(.L_x_353) ;  /* 0xfffffffc00ec9947 */ /* 0x002fea000383ffff */
[----:B------:R-:W-:Y:S05]  /*12600*/  BRA `(.L_x_485) ;  /* 0xfffffef800547947 */ /* 0x000fea000383ffff */
.L_x_359:
[----:B-1----:R-:W-:-:S04]  /*12610*/  IMAD.U32 R3, RZ, RZ, UR6 ;  /* 0x00000006ff037e24 */ /* 0x002fc8000f8e00ff */
[----:B------:R1:W2:Y:S03]  /*12620*/  SYNCS.PHASECHK.TRANS64.TRYWAIT P1, [R3+URZ+0x28c50], R0 ;  /* 0x028c5000030075a7 */ /* 0x0002a6000802017f */
[----:B--2---:R-:W-:Y:S05]  /*12630*/  @!P1 NANOSLEEP.SYNCS 0x989680 ;  /* 0x009896800000995d */ /* 0x004fea0003900000 */
[----:B------:R-:W2:Y:S02]  /*12640*/  @!P1 SYNCS.PHASECHK.TRANS64 P1, [R3+URZ+0x28c50], R0 ;  /* 0x028c5000030095a7 */ /* 0x000ea4000802007f */
[----:B--2---:R-:W-:Y:S05]  /*12650*/  @!P1 BRA `(.L_x_359) ;  /* 0xfffffffc00ec9947 */ /* 0x004fea000383ffff */
[----:B------:R-:W-:Y:S05]  /*12660*/  BRA `(.L_x_358) ;  /* 0xffffff0400547947 */ /* 0x000fea000383ffff */
.L_x_364:
[----:B0-----:R-:W-:-:S04]  /*12670*/  IMAD.U32 R3, RZ, RZ, UR39 ;  /* 0x00000027ff037e24 */ /* 0x001fc8000f8e00ff */
[----:B------:R0:W1:Y:S03]  /*12680*/  SYNCS.PHASECHK.TRANS64.TRYWAIT P1, [R3+URZ+0x28c00], R0 ;  /* 0x028c0000030075a7 */ /* 0x000066000802017f */
[----:B-1----:R-:W-:Y:S05]  /*12690*/  @!P1 NANOSLEEP.SYNCS 0x989680 ;  /* 0x009896800000995d */ /* 0x002fea0003900000 */
[----:B------:R-:W1:Y:S02]  /*126a0*/  @!P1 SYNCS.PHASECHK.TRANS64 P1, [R3+URZ+0x28c00], R0 ;  /* 0x028c0000030095a7 */ /* 0x000e64000802007f */
[----:B-1----:R-:W-:Y:S05]  /*126b0*/  @!P1 BRA `(.L_x_364) ;  /* 0xfffffffc00ec9947 */ /* 0x002fea000383ffff */
[----:B------:R-:W-:Y:S05]  /*126c0*/  BRA `(.L_x_486) ;  /* 0xffffff1800747947 */ /* 0x000fea000383ffff */
.L_x_368:
[----:B--2---:R2:W3:Y:S02]  /*126d0*/  SYNCS.PHASECHK.TRANS64.TRYWAIT P1, [R6+URZ+0x28c30], R9 ;  /* 0x028c3009060075a7 */ /* 0x0044e4000802017f */
[----:B---3--:R-:W-:Y:S05]  /*126e0*/  @!P1 NANOSLEEP.SYNCS 0x989680 ;  /* 0x009896800000995d */ /* 0x008fea0003900000 */
[----:B------:R-:W3:Y:S02]  /*126f0*/  @!P1 SYNCS.PHASECHK.TRANS64 P1, [R6+URZ+0x28c30], R9 ;  /* 0x028c3009060095a7 */ /* 0x000ee4000802007f */
[----:B---3--:R-:W-:Y:S05]  /*12700*/  @!P1 BRA `(.L_x_368) ;  /* 0xfffffffc00f09947 */ /* 0x008fea000383ffff */
[----:B------:R-:W-:Y:S05]  /*12710*/  BRA `(.L_x_367) ;  /* 0xffffff1800907947 */ /* 0x000fea000383ffff */
.L_x_373:
[----:B----4-:R4:W0:Y:S02]  /*12720*/  SYNCS.PHASECHK.TRANS64.TRYWAIT P1, [R6+URZ+0x28c50], R9 ;  /* 0x028c5009060075a7 */ /* 0x010824000802017f */
[----:B0-----:R-:W-:Y:S05]  /*12730*/  @!P1 NANOSLEEP.SYNCS 0x989680 ;  /* 0x009896800000995d */ /* 0x001fea0003900000 */
[----:B------:R-:W0:Y:S02]  /*12740*/  @!P1 SYNCS.PHASECHK.TRANS64 P1, [R6+URZ+0x28c50], R9 ;  /* 0x028c5009060095a7 */ /* 0x000e24000802007f */
[----:B0-----:R-:W-:Y:S05]  /*12750*/  @!P1 BRA `(.L_x_373) ;  /* 0xfffffffc00f09947 */ /* 0x001fea000383ffff */
[----:B------:R-:W-:Y:S05]  /*12760*/  BRA `(.L_x_372) ;  /* 0xffffff2c00a87947 */ /* 0x000fea000383ffff */
.L_x_379:
[----:B--2---:R-:W-:-:S04]  /*12770*/  IMAD.U32 R7, RZ, RZ, UR22 ;  /* 0x00000016ff077e24 */ /* 0x004fc8000f8e00ff */
[----:B------:R2:W3:Y:S03]  /*12780*/  SYNCS.PHASECHK.TRANS64.TRYWAIT P1, [R7+URZ+0x28c30], R6 ;  /* 0x028c3006070075a7 */ /* 0x0004e6000802017f */
[----:B---3--:R-:W-:Y:S05]  /*12790*/  @!P1 NANOSLEEP.SYNCS 0x989680 ;  /* 0x009896800000995d */ /* 0x008fea0003900000 */
[----:B------:R-:W3:Y:S02]  /*127a0*/  @!P1 SYNCS.PHASECHK.TRANS64 P1, [R7+URZ+0x28c30], R6 ;  /* 0x028c3006070095a7 */ /* 0x000ee4000802007f */
[----:B---3--:R-:W-:Y:S05]  /*127b0*/  @!P1 BRA `(.L_x_379) ;  /* 0xfffffffc00ec9947 */ /* 0x008fea000383ffff */
[----:B------:R-:W-:Y:S05]  /*127c0*/  BRA `(.L_x_378) ;  /* 0xffffff3000987947 */ /* 0x000fea000383ffff */
.L_x_384:
[----:B---3--:R-:W-:-:S04]  /*127d0*/  IMAD.U32 R9, RZ, RZ, UR22 ;  /* 0x00000016ff097e24 */ /* 0x008fc8000f8e00ff */
[----:B------:R3:W4:Y:S03]  /*127e0*/  SYNCS.PHASECHK.TRANS64.TRYWAIT P1, [R9+URZ+0x28c50], R6 ;  /* 0x028c5006090075a7 */ /* 0x000726000802017f */
[----:B----4-:R-:W-:Y:S05]  /*127f0*/  @!P1 NANOSLEEP.SYNCS 0x989680 ;  /* 0x009896800000995d */ /* 0x010fea0003900000 */
[----:B------:R-:W4:Y:S02]  /*12800*/  @!P1 SYNCS.PHASECHK.TRANS64 P1, [R9+URZ+0x28c50], R6 ;  /* 0x028c5006090095a7 */ /* 0x000f24000802007f */
[----:B----4-:R-:W-:Y:S05]  /*12810*/  @!P1 BRA `(.L_x_384) ;  /* 0xfffffffc00ec9947 */ /* 0x010fea000383ffff */
[----:B------:R-:W-:Y:S05]  /*12820*/  BRA `(.L_x_383) ;  /* 0xffffff4800cc7947 */ /* 0x000fea000383ffff */
.L_x_424:
[----:B------:R-:W0:Y:S01]  /*12830*/  S2R R21, SR_TID.X ;  /* 0x0000000000157919 */ /* 0x000e220000002100 */
[----:B------:R-:W-:Y:S01]  /*12840*/  BSSY B0, `(.L_x_487) ;  /* 0x000000a000007945 */ /* 0x000fe20003800000 */
[----:B------:R-:W-:Y:S02]  /*12850*/  IMAD.MOV.U32 R12, RZ, RZ, RZ ;  /* 0x000000ffff0c7224 */ /* 0x000fe400078e00ff */
[----:B------:R-:W-:Y:S02]  /*12860*/  IMAD.MOV.U32 R11, RZ, RZ, 0x1f ;  /* 0x0000001fff0b7424 */ /* 0x000fe400078e00ff */
[----:B------:R-:W-:Y:S01]  /*12870*/  IMAD.MOV.U32 R15, RZ, RZ, -0x1 ;  /* 0xffffffffff0f7424 */ /* 0x000fe200078e00ff */
[----:B0-----:R-:W-:-:S04]  /*12880*/  SHF.R.U32.HI R21, RZ, 0x5, R21 ;  /* 0x00000005ff157819 */ /* 0x001fc80000011615 */
[----:B------:R-:W-:-:S05]  /*12890*/  LOP3.LUT R21, R21, 0x3, RZ, 0xc0, !PT ;  /* 0x0000000315157812 */ /* 0x000fca00078ec0ff */
[----:B------:R-:W-:-:S07]  /*128a0*/  IMAD.MOV.U32 R13, RZ, RZ, R21 ;  /* 0x000000ffff0d7224 */ /* 0x000fce00078e0015 */
[----:B-----5:R-:W-:Y:S05]  /*128b0*/  WARPSYNC.COLLECTIVE R15, `(.L_x_488) ;  /* 0x000000000f087348 */ /* 0x020fea0003c00000 */
[----:B------:R0:W1:Y:S02]  /*128c0*/  SHFL.IDX P6, R14, R13, R12, R11 ;  /* 0x0000000c0d0e7389 */ /* 0x00006400000c000b */
[----:B01---5:R-:W-:Y:S01]  /*128d0*/  ENDCOLLECTIVE ;  /* 0x000000000000791b */ /* 0x023fe20003800000 */
.L_x_488:
[----:B------:R-:W-:Y:S05]  /*128e0*/  BSYNC B0 ;  /* 0x0000000000007941 */ /* 0x000fea0003800000 */
.L_x_487:
[----:B------:R-:W-:Y:S05]  /*128f0*/  BRA `(.L_x_489) ;  /* 0xffffffbc00d07947 */ /* 0x000fea000383ffff */
.L_x_427:
[----:B0-----:R0:W1:Y:S02]  /*12900*/  SYNCS.PHASECHK.TRANS64.TRYWAIT P0, [R19+URZ+0x28c40], R0 ;  /* 0x028c4000130075a7 */ /* 0x001064000800017f */
[----:B-1----:R-:W-:Y:S05]  /*12910*/  @!P0 NANOSLEEP.SYNCS 0x989680 ;  /* 0x009896800000895d */ /* 0x002fea0003900000 */
[----:B------:R-:W1:Y:S02]  /*12920*/  @!P0 SYNCS.PHASECHK.TRANS64 P0, [R19+URZ+0x28c40], R0 ;  /* 0x028c4000130085a7 */ /* 0x000e64000800007f */
[----:B-1----:R-:W-:Y:S05]  /*12930*/  @!P0 BRA `(.L_x_427) ;  /* 0xfffffffc00f08947 */ /* 0x002fea000383ffff */
[----:B------:R-:W-:Y:S05]  /*12940*/  BRA `(.L_x_490) ;  /* 0xffffffc000b47947 */ /* 0x000fea000383ffff */
.L_x_428:
        /* <DEDUP_REMOVED lines=8> */
.L_x_492:
[----:B------:R-:W-:Y:S05]  /*129d0*/  BSYNC B0 ;  /* 0x0000000000007941 */ /* 0x000fea0003800000 */
.L_x_491:
[----:B------:R-:W-:Y:S02]  /*129e0*/  IMAD.MOV.U32 R13, RZ, RZ, R0 ;  /* 0x000000ffff0d7224 */ /* 0x000fe400078e0000 */
[----:B------:R-:W-:Y:S02]  /*129f0*/  IMAD.MOV.U32 R12, RZ, RZ, RZ ;  /* 0x000000ffff0c7224 */ /* 0x000fe400078e00ff */
[----:B------:R-:W-:Y:S02]  /*12a00*/  IMAD.MOV.U32 R11, RZ, RZ, 0x181f ;  /* 0x0000181fff0b7424 */ /* 0x000fe400078e00ff */
[----:B------:R-:W-:Y:S02]  /*12a10*/  IMAD.MOV.U32 R15, RZ, RZ, -0x1 ;  /* 0xffffffffff0f7424 */ /* 0x000fe400078e00ff */
[----:B------:R-:W-:Y:S02]  /*12a20*/  IMAD.MOV.U32 R2, RZ, RZ, R14 ;  /* 0x000000ffff027224 */ /* 0x000fe400078e000e */
[----:B------:R-:W-:-:S07]  /*12a30*/  @P0 IMAD R6, R4, 0x2, R17 ;  /* 0x0000000204060824 */ /* 0x000fce00078e0211 */
[----:B------:R-:W-:Y:S05]  /*12a40*/  WARPSYNC.COLLECTIVE R15, `(.L_x_493) ;  /* 0x000000000f087348 */ /* 0x000fea0003c00000 */
[----:B------:R0:W1:Y:S02]  /*12a50*/  SHFL.IDX P6, R14, R13, R12, R11 ;  /* 0x0000000c0d0e7389 */ /* 0x00006400000c000b */
[----:B01----:R-:W-:Y:S01]  /*12a60*/  ENDCOLLECTIVE ;  /* 0x000000000000791b */ /* 0x003fe20003800000 */
.L_x_493:
[----:B------:R-:W-:Y:S02]  /*12a70*/  IMAD.MOV.U32 R13, RZ, RZ, R5 ;  /* 0x000000ffff0d7224 */ /* 0x000fe400078e0005 */
[----:B------:R-:W-:Y:S02]  /*12a80*/  IMAD.MOV.U32 R12, RZ, RZ, 0x1 ;  /* 0x00000001ff0c7424 */ /* 0x000fe400078e00ff */
[----:B------:R-:W-:-:S07]  /*12a90*/  IMAD.MOV.U32 R3, RZ, RZ, R14 ;  /* 0x000000ffff037224 */ /* 0x000fce00078e000e */
[----:B------:R-:W-:Y:S05]  /*12aa0*/  WARPSYNC.COLLECTIVE R15, `(.L_x_494) ;  /* 0x000000000f087348 */ /* 0x000fea0003c00000 */
[----:B------:R0:W1:Y:S02]  /*12ab0*/  SHFL.IDX P6, R14, R13, R12, R11 ;  /* 0x0000000c0d0e7389 */ /* 0x00006400000c000b */
[----:B01----:R-:W-:Y:S01]  /*12ac0*/  ENDCOLLECTIVE ;  /* 0x000000000000791b */ /* 0x003fe20003800000 */
.L_x_494:
[----:B------:R-:W-:-:S05]  /*12ad0*/  @P0 LEA R3, P1, R7, R3, 0x1 ;  /* 0x0000000307030211 */ /* 0x000fca00078208ff */
[----:B------:R-:W-:-:S05]  /*12ae0*/  @P0 IMAD.X R2, RZ, RZ, R2, P1 ;  /* 0x000000ffff020224 */ /* 0x000fca00008e0602 */
[----:B------:R-:W-:Y:S01]  /*12af0*/  @P0 LOP3.LUT R3, R3, R2, RZ, 0x3c, !PT ;  /* 0x0000000203030212 */ /* 0x000fe200078e3cff */
[----:B------:R-:W-:-:S03]  /*12b00*/  IMAD.MOV.U32 R13, RZ, RZ, R0 ;  /* 0x000000ffff0d7224 */ /* 0x000fc600078e0000 */
[----:B------:R-:W-:-:S04]  /*12b10*/  @P0 LOP3.LUT R2, R3, R2, RZ, 0x3c, !PT ;  /* 0x0000000203020212 */ /* 0x000fc800078e3cff */
[----:B------:R-:W-:-:S05]  /*12b20*/  @P0 LOP3.LUT R3, R3, R2, RZ, 0x3c, !PT ;  /* 0x0000000203030212 */ /* 0x000fca00078e3cff */
[----:B------:R-:W-:Y:S01]  /*12b30*/  @!PT LDS RZ, [RZ] ;  /* 0x00000000fffff984 */ /* 0x000fe20000000800 */
[----:B------:R-:W-:Y:S01]  /*12b40*/  @!PT LDS RZ, [RZ] ;  /* 0x00000000fffff984 */ /* 0x000fe20000000800 */
[----:B------:R-:W-:Y:S01]  /*12b50*/  @!PT LDS RZ, [RZ] ;  /* 0x00000000fffff984 */ /* 0x000fe20000000800 */
[----:B------:R0:W-:Y:S01]  /*12b60*/  @P0 LDGSTS.E.BYPASS.LTC128B.128 [R6+0x22400], desc[UR50][R2.64], !P2 ;  /* 0x2240000002060fae */ /* 0x0001e2000d101d72 */
[----:B------:R-:W-:Y:S01]  /*12b70*/  ISETP.GE.AND P0, PT, R28, 0x11, PT ;  /* 0x000000111c00780c */ /* 0x000fe20003f06270 */
[----:B0-----:R-:W-:-:S12]  /*12b80*/  IMAD.MOV.U32 R2, RZ, RZ, R14 ;  /* 0x000000ffff027224 */ /* 0x001fd800078e000e */
[----:B------:R-:W-:Y:S05]  /*12b90*/  WARPSYNC.COLLECTIVE R15, `(.L_x_495) ;  /* 0x000000000f087348 */ /* 0x000fea0003c00000 */
[----:B------:R0:W1:Y:S02]  /*12ba0*/  SHFL.IDX P6, R14, R13, R12, R11 ;  /* 0x0000000c0d0e7389 */ /* 0x00006400000c000b */
[----:B01----:R-:W-:Y:S01]  /*12bb0*/  ENDCOLLECTIVE ;  /* 0x000000000000791b */ /* 0x003fe20003800000 */
.L_x_495:
[----:B------:R-:W-:Y:S02]  /*12bc0*/  @P0 IMAD R6, R4, 0x2, R17 ;  /* 0x0000000204060824 */ /* 0x000fe400078e0211 */
[----:B------:R-:W-:Y:S02]  /*12bd0*/  IMAD.MOV.U32 R13, RZ, RZ, R5 ;  /* 0x000000ffff0d7224 */ /* 0x000fe400078e0005 */
[----:B------:R-:W-:Y:S02]  /*12be0*/  IMAD.MOV.U32 R12, RZ, RZ, 0x2 ;  /* 0x00000002ff0c7424 */ /* 0x000fe400078e00ff */
[----:B------:R-:W-:-:S07]  /*12bf0*/  IMAD.MOV.U32 R3, RZ, RZ, R14 ;  /* 0x000000ffff037224 */ /* 0x000fce00078e000e */
[----:B------:R-:W-:Y:S05]  /*12c00*/  WARPSYNC.COLLECTIVE R15, `(.L_x_496) ;  /* 0x000000000f087348 */ /* 0x000fea0003c00000 */
[----:B------:R0:W1:Y:S02]  /*12c10*/  SHFL.IDX P6, R14, R13, R12, R11 ;  /* 0x0000000c0d0e7389 */ /* 0x00006400000c000b */
[----:B01----:R-:W-:Y:S01]  /*12c20*/  ENDCOLLECTIVE ;  /* 0x000000000000791b */ /* 0x003fe20003800000 */
.L_x_496:
        /* <DEDUP_REMOVED lines=15> */
.L_x_497:
[----:B------:R-:W-:Y:S02]  /*12d20*/  @P0 IMAD R6, R4, 0x2, R17 ;  /* 0x0000000204060824 */ /* 0x000fe400078e0211 */
[----:B------:R-:W-:Y:S02]  /*12d30*/  IMAD.MOV.U32 R13, RZ, RZ, R5 ;  /* 0x000000ffff0d7224 */ /* 0x000fe400078e0005 */
[----:B------:R-:W-:Y:S02]  /*12d40*/  IMAD.MOV.U32 R12, RZ, RZ, 0x3 ;  /* 0x00000003ff0c7424 */ /* 0x000fe400078e00ff */
[----:B------:R-:W-:-:S07]  /*12d50*/  IMAD.MOV.U32 R3, RZ, RZ, R14 ;  /* 0x000000ffff037224 */ /* 0x000fce00078e000e */
[----:B------:R-:W-:Y:S05]  /*12d60*/  WARPSYNC.COLLECTIVE R15, `(.L_x_498) ;  /* 0x000000000f087348 */ /* 0x000fea0003c00000 */
[----:B------:R0:W1:Y:S02]  /*12d70*/  SHFL.IDX P6, R14, R13, R12, R11 ;  /* 0x0000000c0d0e7389 */ /* 0x00006400000c000b */
[----:B01----:R-:W-:Y:S01]  /*12d80*/  ENDCOLLECTIVE ;  /* 0x000000000000791b */ /* 0x003fe20003800000 */
.L_x_498:
[----:B------:R-:W-:-:S05]  /*12d90*/  @P0 LEA R3, P1, R7, R3, 0x1 ;  /* 0x0000000307030211 */ /* 0x000fca00078208ff */
[----:B------:R-:W-:-:S05]  /*12da0*/  @P0 IMAD.X R2, RZ, RZ, R2, P1 ;  /* 0x000000ffff020224 */ /* 0x000fca00008e0602 */
[----:B------:R-:W-:Y:S01]  /*12db0*/  @P0 LOP3.LUT R3, R3, R2, RZ, 0x3c, !PT ;  /* 0x0000000203030212 */ /* 0x000fe200078e3cff */
[----:B------:R-:W-:-:S03]  /*12dc0*/  IMAD.MOV.U32 R13, RZ, RZ, R0 ;  /* 0x000000ffff0d7224 */ /* 0x000fc600078e0000 */
[----:B------:R-:W-:-:S04]  /*12dd0*/  @P0 LOP3.LUT R2, R3, R2, RZ, 0x3c, !PT ;  /* 0x0000000203020212 */ /* 0x000fc800078e3cff */
[----:B------:R-:W-:Y:S01]  /*12de0*/  @P0 LOP3.LUT R3, R3, R2, RZ, 0x3c, !PT ;  /* 0x0000000203030212 */ /* 0x000fe200078e3cff */
[----:B------:R-:W-:-:S07]  /*12df0*/  IMAD.MOV.U32 R5, RZ, RZ, R14 ;  /* 0x000000ffff057224 */ /* 0x000fce00078e000e */
[----:B------:R-:W-:Y:S05]  /*12e00*/  WARPSYNC.COLLECTIVE R15, `(.L_x_499) ;  /* 0x000000000f087348 */ /* 0x000fea0003c00000 */
[----:B------:R0:W1:Y:S02]  /*12e10*/  SHFL.IDX P6, R14, R13, R12, R11 ;  /* 0x0000000c0d0e7389 */ /* 0x00006400000c000b */
[----:B01----:R-:W-:Y:S01]  /*12e20*/  ENDCOLLECTIVE ;  /* 0x000000000000791b */ /* 0x003fe20003800000 */
.L_x_499:
[----:B------:R-:W-:Y:S01]  /*12e30*/  @!PT LDS RZ, [RZ] ;  /* 0x00000000fffff984 */ /* 0x000fe20000000800 */
[----:B------:R-:W-:Y:S01]  /*12e40*/  @!PT LDS RZ, [RZ] ;  /* 0x00000000fffff984 */ /* 0x000fe20000000800 */
[----:B------:R-:W-:Y:S01]  /*12e50*/  @!PT LDS RZ, [RZ] ;  /* 0x00000000fffff984 */ /* 0x000fe20000000800 */
[----:B------:R1:W-:Y:S01]  /*12e60*/  @P0 LDGSTS.E.BYPASS.LTC128B.128 [R6+0x23400], desc[UR50][R2.64], !P2 ;  /* 0x2340000002060fae */ /* 0x0003e2000d101d72 */
[----:B------:R-:W-:Y:S01]  /*12e70*/  IMAD.MOV.U32 R0, RZ, RZ, R14 ;  /* 0x000000ffff007224 */ /* 0x000fe200078e000e */
[----:B------:R-:W-:Y:S06]  /*12e80*/  BRA `(.L_x_500) ;  /* 0xffffffc000647947 */ /* 0x000fec000383ffff */
.L_x_433:
[----:B------:R-:W-:Y:S02]  /*12e90*/  IMAD.MOV.U32 R13, RZ, RZ, R4 ;  /* 0x000000ffff0d7224 */ /* 0x000fe400078e0004 */
[----:B------:R-:W-:Y:S02]  /*12ea0*/  IMAD.MOV.U32 R12, RZ, RZ, RZ ;  /* 0x000000ffff0c7224 */ /* 0x000fe400078e00ff */
[----:B------:R-:W-:Y:S02]  /*12eb0*/  IMAD.MOV.U32 R11, RZ, RZ, 0x181f ;  /* 0x0000181fff0b7424 */ /* 0x000fe400078e00ff */
[----:B------:R-:W-:Y:S02]  /*12ec0*/  IMAD.MOV.U32 R15, RZ, RZ, -0x1 ;  /* 0xffffffffff0f7424 */ /* 0x000fe400078e00ff */
[----:B-----5:R-:W-:Y:S02]  /*12ed0*/  IMAD R5, R10, R7, RZ ;  /* 0x000000070a057224 */ /* 0x020fe400078e02ff */
[----:B------:R-:W-:-:S07]  /*12ee0*/  IMAD R25, R25, 0x40, R36 ;  /* 0x0000004019197824 */ /* 0x000fce00078e0224 */
[----:B------:R-:W-:Y:S05]  /*12ef0*/  WARPSYNC.COLLECTIVE R15, `(.L_x_501) ;  /* 0x000000000f087348 */ /* 0x000fea0003c00000 */
[----:B------:R0:W1:Y:S02]  /*12f00*/  SHFL.IDX P6, R14, R13, R12, R11 ;  /* 0x0000000c0d0e7389 */ /* 0x00006400000c000b */
[----:B01----:R-:W-:Y:S01]  /*12f10*/  ENDCOLLECTIVE ;  /* 0x000000000000791b */ /* 0x003fe20003800000 */
.L_x_501:
[C---:B------:R-:W-:Y:S01]  /*12f20*/  VIADD R6, R25.reuse, 0x10 ;  /* 0x0000001019067836 */ /* 0x040fe20000000000 */
[----:B------:R-:W-:Y:S01]  /*12f30*/  ISETP.GE.AND P0, PT, R25, R5, PT ;  /* 0x000000051900720c */ /* 0x000fe20003f06270 */
[----:B------:R-:W-:Y:S02]  /*12f40*/  IMAD.MOV.U32 R13, RZ, RZ, R0 ;  /* 0x000000ffff0d7224 */ /* 0x000fe400078e0000 */
[----:B------:R-:W-:-:S10]  /*12f50*/  IMAD.MOV.U32 R2, RZ, RZ, R14 ;  /* 0x000000ffff027224 */ /* 0x000fd400078e000e */
[----:B------:R-:W-:Y:S05]  /*12f60*/  WARPSYNC.COLLECTIVE R15, `(.L_x_502) ;  /* 0x000000000f087348 */ /* 0x000fea0003c00000 */
[----:B------:R0:W1:Y:S02]  /*12f70*/  SHFL.IDX P6, R14, R13, R12, R11 ;  /* 0x0000000c0d0e7389 */ /* 0x00006400000c000b */
[----:B01----:R-:W-:Y:S01]  /*12f80*/  ENDCOLLECTIVE ;  /* 0x000000000000791b */ /* 0x003fe20003800000 */
.L_x_502:
[----:B------:R-:W-:Y:S02]  /*12f90*/  IMAD.MOV.U32 R13, RZ, RZ, R4 ;  /* 0x000000ffff0d7224 */ /* 0x000fe400078e0004 */
[----:B------:R-:W-:Y:S02]  /*12fa0*/  IMAD.MOV.U32 R12, RZ, RZ, 0x1 ;  /* 0x00000001ff0c7424 */ /* 0x000fe400078e00ff */
[----:B------:R-:W-:-:S07]  /*12fb0*/  IMAD.MOV.U32 R3, RZ, RZ, R14 ;  /* 0x000000ffff037224 */ /* 0x000fce00078e000e */
[----:B------:R-:W-:Y:S05]  /*12fc0*/  WARPSYNC.COLLECTIVE R15, `(.L_x_503) ;  /* 0x000000000f087348 */ /* 0x000fea0003c00000 */
[----:B------:R0:W1:Y:S02]  /*12fd0*/  SHFL.IDX P6, R14, R13, R12, R11 ;  /* 0x0000000c0d0e7389 */ /* 0x00006400000c000b */
[----:B01----:R-:W-:Y:S01]  /*12fe0*/  ENDCOLLECTIVE ;  /* 0x000000000000791b */ /* 0x003fe20003800000 */
.L_x_503:
[----:B------:R-:W-:-:S05]  /*12ff0*/  @!P0 LEA R3, P2, R9, R3, 0x1 ;  /* 0x0000000309038211 */ /* 0x000fca00078408ff */
[----:B------:R-:W-:-:S05]  /*13000*/  @!P0 IMAD.X R2, RZ, RZ, R2, P2 ;  /* 0x000000ffff028224 */ /* 0x000fca00010e0602 */
[----:B------:R-:W-:Y:S01]  /*13010*/  @!P0 LOP3.LUT R3, R3, R2, RZ, 0x3c, !PT ;  /* 0x0000000203038212 */ /* 0x000fe200078e3cff */
[----:B------:R-:W-:-:S03]  /*13020*/  IMAD.MOV.U32 R13, RZ, RZ, R0 ;  /* 0x000000ffff0d7224 */ /* 0x000fc600078e0000 */
[----:B------:R-:W-:-:S04]  /*13030*/  @!P0 LOP3.LUT R2, R3, R2, RZ, 0x3c, !PT ;  /* 0x0000000203028212 */ /* 0x000fc800078e3cff */
[----:B------:R-:W-:-:S05]  /*13040*/  @!P0 LOP3.LUT R3, R3, R2, RZ, 0x3c, !PT ;  /* 0x0000000203038212 */ /* 0x000fca00078e3cff */
        /* <DEDUP_REMOVED lines=9> */
.L_x_504:
[----:B------:R-:W-:Y:S02]  /*130e0*/  IMAD.MOV.U32 R13, RZ, RZ, R4 ;  /* 0x000000ffff0d7224 */ /* 0x000fe400078e0004 */
[----:B------:R-:W-:Y:S02]  /*130f0*/  IMAD.MOV.U32 R12, RZ, RZ, 0x2 ;  /* 0x00000002ff0c7424 */ /* 0x000fe400078e00ff */
[----:B------:R-:W-:-:S07]  /*13100*/  IMAD.MOV.U32 R3, RZ, RZ, R14 ;  /* 0x000000ffff037224 */ /* 0x000fce00078e000e */
[----:B------:R-:W-:Y:S05]  /*13110*/  WARPSYNC.COLLECTIVE R15, `(.L_x_505) ;  /* 0x000000000f087348 */ /* 0x000fea0003c00000 */
[----:B------:R0:W1:Y:S02]  /*13120*/  SHFL.IDX P6, R14, R13, R12, R11 ;  /* 0x0000000c0d0e7389 */ /* 0x00006400000c000b */
[----:B01----:R-:W-:Y:S01]  /*13130*/  ENDCOLLECTIVE ;  /* 0x000000000000791b */ /* 0x003fe20003800000 */
.L_x_505:
        /* <DEDUP_REMOVED lines=9> */
[----:B------:R0:W-:Y:S02]  /*131d0*/  @!P0 LDGSTS.E.BYPASS.LTC128B.128 [R8+0x20c00], desc[UR50][R2.64], !P1 ;  /* 0x20c0000002088fae */ /* 0x0001e4000c901d72 */
[----:B0-----:R-:W-:-:S05]  /*131e0*/  VIADD R2, R25, 0x20 ;  /* 0x0000002019027836 */ /* 0x001fca0000000000 */
[----:B------:R-:W-:Y:S01]  /*131f0*/  ISETP.GE.AND P0, PT, R2, R5, PT ;  /* 0x000000050200720c */ /* 0x000fe20003f06270 */
[----:B------:R-:W-:-:S12]  /*13200*/  IMAD.MOV.U32 R2, RZ, RZ, R14 ;  /* 0x000000ffff027224 */ /* 0x000fd800078e000e */
[----:B------:R-:W-:Y:S05]  /*13210*/  WARPSYNC.COLLECTIVE R15, `(.L_x_506) ;  /* 0x000000000f087348 */ /* 0x000fea0003c00000 */
[----:B------:R0:W1:Y:S02]  /*13220*/  SHFL.IDX P6, R14, R13, R12, R11 ;  /* 0x0000000c0d0e7389 */ /* 0x00006400000c000b */
[----:B01----:R-:W-:Y:S01]  /*13230*/  ENDCOLLECTIVE ;  /* 0x000000000000791b */ /* 0x003fe20003800000 */
.L_x_506:
[----:B------:R-:W-:Y:S02]  /*13240*/  IMAD.MOV.U32 R13, RZ, RZ, R4 ;  /* 0x000000ffff0d7224 */ /* 0x000fe400078e0004 */
[----:B------:R-:W-:Y:S02]  /*13250*/  IMAD.MOV.U32 R12, RZ, RZ, 0x3 ;  /* 0x00000003ff0c7424 */ /* 0x000fe400078e00ff */
[----:B------:R-:W-:-:S07]  /*13260*/  IMAD.MOV.U32 R3, RZ, RZ, R14 ;  /* 0x000000ffff037224 */ /* 0x000fce00078e000e */
[----:B------:R-:W-:Y:S05]  /*13270*/  WARPSYNC.COLLECTIVE R15, `(.L_x_507) ;  /* 0x000000000f087348 */ /* 0x000fea0003c00000 */
[----:B------:R0:W1:Y:S02]  /*13280*/  SHFL.IDX P6, R14, R13, R12, R11 ;  /* 0x0000000c0d0e7389 */ /* 0x00006400000c000b */
[----:B01----:R-:W-:Y:S01]  /*13290*/  ENDCOLLECTIVE ;  /* 0x000000000000791b */ /* 0x003fe20003800000 */
.L_x_507:
[----:B------:R-:W-:-:S05]  /*132a0*/  @!P0 LEA R3, P2, R9, R3, 0x1 ;  /* 0x0000000309038211 */ /* 0x000fca00078408ff */
[----:B------:R-:W-:-:S05]  /*132b0*/  @!P0 IMAD.X R2, RZ, RZ, R2, P2 ;  /* 0x000000ffff028224 */ /* 0x000fca00010e0602 */
[----:B------:R-:W-:Y:S01]  /*132c0*/  @!P0 LOP3.LUT R3, R3, R2, RZ, 0x3c, !PT ;  /* 0x0000000203038212 */ /* 0x000fe200078e3cff */
[----:B------:R-:W-:-:S03]  /*132d0*/  IMAD.MOV.U32 R13, RZ, RZ, R0 ;  /* 0x000000ffff0d7224 */ /* 0x000fc600078e0000 */
[----:B------:R-:W-:-:S04]  /*132e0*/  @!P0 LOP3.LUT R2, R3, R2, RZ, 0x3c, !PT ;  /* 0x0000000203028212 */ /* 0x000fc800078e3cff */
[----:B------:R-:W-:Y:S01]  /*132f0*/  @!P0 LOP3.LUT R3, R3, R2, RZ, 0x3c, !PT ;  /* 0x0000000203038212 */ /* 0x000fe200078e3cff */
[----:B------:R-:W-:-:S07]  /*13300*/  IMAD.MOV.U32 R4, RZ, RZ, R14 ;  /* 0x000000ffff047224 */ /* 0x000fce00078e000e */
[----:B------:R-:W-:Y:S05]  /*13310*/  WARPSYNC.COLLECTIVE R15, `(.L_x_508) ;  /* 0x000000000f087348 */ /* 0x000fea0003c00000 */
[----:B------:R0:W1:Y:S02]  /*13320*/  SHFL.IDX P6, R14, R13, R12, R11 ;  /* 0x0000000c0d0e7389 */ /* 0x00006400000c000b */
[----:B01----:R-:W-:Y:S01]  /*13330*/  ENDCOLLECTIVE ;  /* 0x000000000000791b */ /* 0x003fe20003800000 */
.L_x_508:
[----:B------:R-:W-:Y:S01]  /*13340*/  @!PT LDS RZ, [RZ] ;  /* 0x00000000fffff984 */ /* 0x000fe20000000800 */
[----:B------:R-:W-:Y:S01]  /*13350*/  @!PT LDS RZ, [RZ] ;  /* 0x00000000fffff984 */ /* 0x000fe20000000800 */
[----:B------:R-:W-:Y:S01]  /*13360*/  @!PT LDS RZ, [RZ] ;  /* 0x00000000fffff984 */ /* 0x000fe20000000800 */
[----:B------:R0:W-:Y:S01]  /*13370*/  @!P0 LDGSTS.E.BYPASS.LTC128B.128 [R8+0x21400], desc[UR50][R2.64], !P1 ;  /* 0x2140000002088fae */ /* 0x0001e2000c901d72 */
[----:B------:R-:W-:Y:S01]  /*13380*/  IMAD.MOV.U32 R0, RZ, RZ, R14 ;  /* 0x000000ffff007224 */ /* 0x000fe200078e000e */
[----:B------:R-:W-:Y:S06]  /*13390*/  BRA `(.L_x_509) ;  /* 0xffffffc400607947 */ /* 0x000fec000383ffff */
.L_x_436:
[----:B0-----:R0:W1:Y:S02]  /*133a0*/  SYNCS.PHASECHK.TRANS64.TRYWAIT P0, [R17+URZ+0x28c20], R0 ;  /* 0x028c2000110075a7 */ /* 0x001064000800017f */
[----:B-1----:R-:W-:Y:S05]  /*133b0*/  @!P0 NANOSLEEP.SYNCS 0x989680 ;  /* 0x009896800000895d */ /* 0x002fea0003900000 */
[----:B------:R-:W1:Y:S02]  /*133c0*/  @!P0 SYNCS.PHASECHK.TRANS64 P0, [R17+URZ+0x28c20], R0 ;  /* 0x028c2000110085a7 */ /* 0x000e64000800007f */
[----:B-1----:R-:W-:Y:S05]  /*133d0*/  @!P0 BRA `(.L_x_436) ;  /* 0xfffffffc00f08947 */ /* 0x002fea000383ffff */
[----:B------:R-:W-:Y:S05]  /*133e0*/  BRA `(.L_x_510) ;  /* 0xffffffc400bc7947 */ /* 0x000fea000383ffff */
.L_x_439:
[----:B0-----:R0:W1:Y:S02]  /*133f0*/  SYNCS.PHASECHK.TRANS64.TRYWAIT P0, [R19+URZ+0x28c60], R0 ;  /* 0x028c6000130075a7 */ /* 0x001064000800017f */
[----:B-1----:R-:W-:Y:S05]  /*13400*/  @!P0 NANOSLEEP.SYNCS 0x989680 ;  /* 0x009896800000895d */ /* 0x002fea0003900000 */
[----:B------:R-:W1:Y:S02]  /*13410*/  @!P0 SYNCS.PHASECHK.TRANS64 P0, [R19+URZ+0x28c60], R0 ;  /* 0x028c6000130085a7 */ /* 0x000e64000800007f */
[----:B-1----:R-:W-:Y:S05]  /*13420*/  @!P0 BRA `(.L_x_439) ;  /* 0xfffffffc00f08947 */ /* 0x002fea000383ffff */
[----:B------:R-:W-:Y:S05]  /*13430*/  BRA `(.L_x_511) ;  /* 0xffffffc400cc7947 */ /* 0x000fea000383ffff */
.L_x_440:
        /* <DEDUP_REMOVED lines=8> */
.L_x_513:
[----:B------:R-:W-:Y:S05]  /*134c0*/  BSYNC B0 ;  /* 0x0000000000007941 */ /* 0x000fea0003800000 */
.L_x_512:
[----:B------:R0:W5:Y:S01]  /*134d0*/  LDL R8, [R1] ;  /* 0x0000000001087983 */ /* 0x0001620000100800 */
[----:B------:R-:W-:Y:S01]  /*134e0*/  IMAD.MOV.U32 R13, RZ, RZ, R4 ;  /* 0x000000ffff0d7224 */ /* 0x000fe200078e0004 */
[C---:B------:R-:W-:Y:S01]  /*134f0*/  LOP3.LUT P5, RZ, R29.reuse, 0x2, RZ, 0xc0, !PT ;  /* 0x000000021dff7812 */ /* 0x040fe200078ac0ff */
[----:B------:R-:W-:Y:S01]  /*13500*/  IMAD.MOV.U32 R12, RZ, RZ, RZ ;  /* 0x000000ffff0c7224 */ /* 0x000fe200078e00ff */
[----:B------:R-:W1:Y:S01]  /*13510*/  S2R R7, SR_TID.X ;  /* 0x0000000000077919 */ /* 0x000e620000002100 */
[----:B------:R-:W-:Y:S01]  /*13520*/  IMAD.MOV.U32 R11, RZ, RZ, 0x181f ;  /* 0x0000181fff0b7424 */ /* 0x000fe200078e00ff */
[C---:B------:R-:W-:Y:S01]  /*13530*/  LOP3.LUT P4, RZ, R29.reuse, 0x4, RZ, 0xc0, !PT ;  /* 0x000000041dff7812 */ /* 0x040fe2000788c0ff */
[----:B------:R-:W-:Y:S01]  /*13540*/  IMAD.MOV.U32 R15, RZ, RZ, -0x1 ;  /* 0xffffffffff0f7424 */ /* 0x000fe200078e00ff */
[----:B------:R-:W-:Y:S01]  /*13550*/  LOP3.LUT P3, RZ, R29, 0x8, RZ, 0xc0, !PT ;  /* 0x000000081dff7812 */ /* 0x000fe2000786c0ff */
[----:B------:R-:W-:Y:S01]  /*13560*/  IMAD.MOV.U32 R3, RZ, RZ, R14 ;  /* 0x000000ffff037224 */ /* 0x000fe200078e000e */
[----:B------:R-:W-:Y:S01]  /*13570*/  LOP3.LUT R16, R16, 0xfffffeff, RZ, 0xc0, !PT ;  /* 0xfffffeff10107812 */ /* 0x000fe200078ec0ff */
[----:B0-----:R-:W-:-:S10]  /*13580*/  IMAD R5, R5, 0x2, R17 ;  /* 0x0000000205057824 */ /* 0x001fd400078e0211 */
[----:B-1---5:R-:W-:Y:S05]  /*13590*/  WARPSYNC.COLLECTIVE R15, `(.L_x_514) ;  /* 0x000000000f087348 */ /* 0x022fea0003c00000 */
[----:B------:R0:W2:Y:S02]  /*135a0*/  SHFL.IDX P6, R14, R13, R12, R11 ;  /* 0x0000000c0d0e7389 */ /* 0x0000a400000c000b */
[----:B012--5:R-:W-:Y:S01]  /*135b0*/  ENDCOLLECTIVE ;  /* 0x000000000000791b */ /* 0x027fe20003800000 */
.L_x_514:
[----:B------:R-:W-:Y:S01]  /*135c0*/  LOP3.LUT P2, RZ, R29, 0x10, RZ, 0xc0, !PT ;  /* 0x000000101dff7812 */ /* 0x000fe2000784c0ff */
[----:B------:R-:W-:Y:S02]  /*135d0*/  IMAD.MOV.U32 R13, RZ, RZ, R6 ;  /* 0x000000ffff0d7224 */ /* 0x000fe400078e0006 */
[----:B------:R-:W-:Y:S02]  /*135e0*/  IMAD.MOV.U32 R12, RZ, RZ, 0x1 ;  /* 0x00000001ff0c7424 */ /* 0x000fe400078e00ff */
[----:B------:R-:W-:Y:S02]  /*135f0*/  IMAD.SHL.U32 R7, R7, 0x8, RZ ;  /* 0x0000000807077824 */ /* 0x000fe400078e00ff */
[----:B------:R-:W-:-:S03]  /*13600*/  IMAD.MOV.U32 R2, RZ, RZ, R14 ;  /* 0x000000ffff027224 */ /* 0x000fc600078e000e */
[----:B------:R-:W-:-:S05]  /*13610*/  LOP3.LUT R7, R7, 0x38, RZ, 0xc0, !PT ;  /* 0x0000003807077812 */ /* 0x000fca00078ec0ff */
[----:B------:R-:W-:Y:S01]  /*13620*/  IMAD.SHL.U32 R0, R7, 0x2, RZ ;  /* 0x0000000207007824 */ /* 0x000fe200078e00ff */
[----:B------:R-:W-:-:S04]  /*13630*/  LOP3.LUT R7, R29, 0x1, RZ, 0xc0, !PT ;  /* 0x000000011d077812 */ /* 0x000fc800078ec0ff */
[----:B------:R-:W-:Y:S02]  /*13640*/  IADD3 R2, P0, R2, R0, RZ ;  /* 0x0000000002027210 */ /* 0x000fe40007f1e0ff */
[----:B------:R-:W-:-:S03]  /*13650*/  ISETP.NE.U32.AND P1, PT, R7, 0x1, PT ;  /* 0x000000010700780c */ /* 0x000fc60003f25070 */
[----:B------:R-:W-:Y:S01]  /*13660*/  IMAD.X R3, RZ, RZ, R3, P0 ;  /* 0x000000ffff037224 */ /* 0x000fe200000e0603 */
[----:B------:R-:W-:-:S09]  /*13670*/  ISETP.LT.OR P0, PT, R28, 0x1, P1 ;  /* 0x000000011c00780c */ /* 0x000fd20000f01670 */
[----:B------:R-:W-:Y:S02]  /*13680*/  @P1 LOP3.LUT R16, R16, 0x100, RZ, 0xfc, !PT ;  /* 0x0000010010101812 */ /* 0x000fe400078efcff */
[----:B------:R-:W-:Y:S02]  /*13690*/  LOP3.LUT P1, RZ, R29, 0x20, RZ, 0xc0, !PT ;  /* 0x000000201dff7812 */ /* 0x000fe4000782c0ff */
[----:B------:R-:W-:Y:S01]  /*136a0*/  @!PT LDS RZ, [RZ] ;  /* 0x00000000fffff984 */ /* 0x000fe20000000800 */
[----:B------:R-:W-:Y:S01]  /*136b0*/  @!PT LDS RZ, [RZ] ;  /* 0x00000000fffff984 */ /* 0x000fe20000000800 */
[----:B------:R-:W-:Y:S01]  /*136c0*/  @!PT LDS RZ, [RZ] ;  /* 0x00000000fffff984 */ /* 0x000fe20000000800 */
[----:B------:R0:W-:Y:S01]  /*136d0*/  LDGSTS.E.BYPASS.LTC128B.128 [R5+0x400], desc[UR50][R2.64], !P0 ;  /* 0x0040000002057fae */ /* 0x0001e2000c101d72 */
[C---:B------:R-:W-:Y:S02]  /*136e0*/  ISETP.LT.OR P0, PT, R28.reuse, 0x1, !P5 ;  /* 0x000000011c00780c */ /* 0x040fe40006f01670 */
[----:B------:R-:W-:Y:S02]  /*136f0*/  ISETP.LT.OR P6, PT, R28, 0x1, !P1 ;  /* 0x000000011c00780c */ /* 0x000fe40004fc1670 */
[----:B------:R-:W-:-:S09]  /*13700*/  LOP3.LUT R16, R16, 0xfffffdff, RZ, 0xc0, !PT ;  /* 0xfffffdff10107812 */ /* 0x000fd200078ec0ff */
[----:B------:R0:W-:Y:S01]  /*13710*/  LDGSTS.E.BYPASS.LTC128B.128 [R5+0x2400], desc[UR50][R2.64+0x80], !P0 ;  /* 0x0240008002057fae */ /* 0x0001e2000c101d72 */
[----:B------:R-:W-:-:S13]  /*13720*/  ISETP.LT.OR P0, PT, R28, 0x1, !P4 ;  /* 0x000000011c00780c */ /* 0x000fda0006701670 */
[----:B------:R0:W-:Y:S01]  /*13730*/  LDGSTS.E.BYPASS.LTC128B.128 [R5+0x4400], desc[UR50][R2.64+0x100], !P0 ;  /* 0x0440010002057fae */ /* 0x0001e2000c101d72 */
[----:B------:R-:W-:-:S13]  /*13740*/  ISETP.LT.OR P0, PT, R28, 0x1, !P3 ;  /* 0x000000011c00780c */ /* 0x000fda0005f01670 */
[----:B------:R0:W-:Y:S01]  /*13750*/  LDGSTS.E.BYPASS.LTC128B.128 [R5+0x6400], desc[UR50][R2.64+0x180], !P0 ;  /* 0x0640018002057fae */ /* 0x0001e2000c101d72 */
[----:B------:R-:W-:-:S13]  /*13760*/  ISETP.LT.OR P0, PT, R28, 0x1, !P2 ;  /* 0x000000011c00780c */ /* 0x000fda0005701670 */
[----:B------:R0:W-:Y:S01]  /*13770*/  LDGSTS.E.BYPASS.LTC128B.128 [R5+0x8400], desc[UR50][R2.64+0x200], !P0 ;  /* 0x0840020002057fae */ /* 0x0001e2000c101d72 */
[----:B------:R-:W-:-:S03]  /*13780*/  LOP3.LUT P0, RZ, R29, 0x40, RZ, 0xc0, !PT ;  /* 0x000000401dff7812 */ /* 0x000fc6000780c0ff */
[----:B------:R0:W-:Y:S01]  /*13790*/  LDGSTS.E.BYPASS.LTC128B.128 [R5+0xa400], desc[UR50][R2.64+0x280], !P6 ;  /* 0x0a40028002057fae */ /* 0x0001e2000f101d72 */
[----:B------:R-:W-:-:S13]  /*137a0*/  ISETP.LT.OR P6, PT, R28, 0x1, !P0 ;  /* 0x000000011c00780c */ /* 0x000fda00047c1670 */
[----:B------:R0:W-:Y:S01]  /*137b0*/  LDGSTS.E.BYPASS.LTC128B.128 [R5+0xc400], desc[UR50][R2.64+0x300], !P6 ;  /* 0x0c40030002057fae */ /* 0x0001e2000f101d72 */
[----:B------:R-:W-:-:S04]  /*137c0*/  PRMT R7, R8, 0x8880, RZ ;  /* 0x0000888008077816 */ /* 0x000fc800000000ff */
[----:B------:R-:W-:-:S13]  /*137d0*/  ISETP.GT.AND P6, PT, R7, -0x1, PT ;  /* 0xffffffff0700780c */ /* 0x000fda0003fc4270 */
[----:B------:R-:W-:Y:S02]  /*137e0*/  @P6 LOP3.LUT R16, R16, 0x200, RZ, 0xfc, !PT ;  /* 0x0000020010106812 */ /* 0x000fe400078efcff */
[----:B------:R-:W-:-:S13]  /*137f0*/  ISETP.LT.OR P6, PT, R28, 0x1, P6 ;  /* 0x000000011c00780c */ /* 0x000fda00037c1670 */
[----:B------:R0:W-:Y:S02]  /*13800*/  LDGSTS.E.BYPASS.LTC128B.128 [R5+0xe400], desc[UR50][R2.64+0x380], !P6 ;  /* 0x0e40038002057fae */ /* 0x0001e4000f101d72 */
[----:B0-----:R-:W-:Y:S05]  /*13810*/  WARPSYNC.COLLECTIVE R15, `(.L_x_515) ;  /* 0x000000000f087348 */ /* 0x001fea0003c00000 */
[----:B------:R1:W2:Y:S02]  /*13820*/  SHFL.IDX P6, R14, R13, R12, R11 ;  /* 0x0000000c0d0e7389 */ /* 0x0002a400000c000b */
[----:B012---:R-:W-:Y:S01]  /*13830*/  ENDCOLLECTIVE ;  /* 0x000000000000791b */ /* 0x007fe20003800000 */
.L_x_515:
[----:B------:R-:W-:Y:S02]  /*13840*/  IMAD.MOV.U32 R13, RZ, RZ, R4 ;  /* 0x000000ffff0d7224 */ /* 0x000fe400078e0004 */
[----:B------:R-:W-:-:S07]  /*13850*/  IMAD.MOV.U32 R3, RZ, RZ, R14 ;  /* 0x000000ffff037224 */ /* 0x000fce00078e000e */
[----:B------:R-:W-:Y:S05]  /*13860*/  WARPSYNC.COLLECTIVE R15, `(.L_x_516) ;  /* 0x000000000f087348 */ /* 0x000fea0003c00000 */
[----:B------:R0:W1:Y:S02]  /*13870*/  SHFL.IDX P6, R14, R13, R12, R11 ;  /* 0x0000000c0d0e7389 */ /* 0x00006400000c000b */
[----:B01----:R-:W-:Y:S01]  /*13880*/  ENDCOLLECTIVE ;  /* 0x000000000000791b */ /* 0x003fe20003800000 */
.L_x_516:
[----:B------:R-:W-:Y:S02]  /*13890*/  IMAD.MOV.U32 R13, RZ, RZ, R6 ;  /* 0x000000ffff0d7224 */ /* 0x000fe400078e0006 */
[----:B------:R-:W-:Y:S02]  /*138a0*/  IMAD.MOV.U32 R12, RZ, RZ, 0x2 ;  /* 0x00000002ff0c7424 */ /* 0x000fe400078e00ff */
[----:B------:R-:W-:-:S05]  /*138b0*/  IMAD.MOV.U32 R2, RZ, RZ, R14 ;  /* 0x000000ffff027224 */ /* 0x000fca00078e000e */
        /* <DEDUP_REMOVED lines=26> */
.L_x_517:
[----:B------:R-:W-:Y:S02]  /*13a60*/  IMAD.MOV.U32 R13, RZ, RZ, R4 ;  /* 0x000000ffff0d7224 */ /* 0x000fe400078e0004 */
[----:B------:R-:W-:-:S07]  /*13a70*/  IMAD.MOV.U32 R7, RZ, RZ, R14 ;  /* 0x000000ffff077224 */ /* 0x000fce00078e000e */
[----:B------:R-:W-:Y:S05]  /*13a80*/  WARPSYNC.COLLECTIVE R15, `(.L_x_518) ;  /* 0x000000000f087348 */ /* 0x000fea0003c00000 */
[----:B------:R0:W1:Y:S02]  /*13a90*/  SHFL.IDX P6, R14, R13, R12, R11 ;  /* 0x0000000c0d0e7389 */ /* 0x00006400000c000b */
[----:B01----:R-:W-:Y:S01]  /*13aa0*/  ENDCOLLECTIVE ;  /* 0x000000000000791b */ /* 0x003fe20003800000 */
.L_x_518:
        /* <DEDUP_REMOVED lines=29> */
.L_x_519:
[----:B------:R-:W-:Y:S02]  /*13c80*/  IMAD.MOV.U32 R13, RZ, RZ, R4 ;  /* 0x000000ffff0d7224 */ /* 0x000fe400078e0004 */
[----:B------:R-:W-:-:S07]  /*13c90*/  IMAD.MOV.U32 R6, RZ, RZ, R14 ;  /* 0x000000ffff067224 */ /* 0x000fce00078e000e */
[----:B------:R-:W-:Y:S05]  /*13ca0*/  WARPSYNC.COLLECTIVE R15, `(.L_x_520) ;  /* 0x000000000f087348 */ /* 0x000fea0003c00000 */
[----:B------:R0:W1:Y:S02]  /*13cb0*/  SHFL.IDX P6, R14, R13, R12, R11 ;  /* 0x0000000c0d0e7389 */ /* 0x00006400000c000b */
[----:B01----:R-:W-:Y:S01]  /*13cc0*/  ENDCOLLECTIVE ;  /* 0x000000000000791b */ /* 0x003fe20003800000 */
.L_x_520:
[----:B------:R-:W-:Y:S01]  /*13cd0*/  IMAD.MOV.U32 R2, RZ, RZ, R14 ;  /* 0x000000ffff027224 */ /* 0x000fe200078e000e */
[----:B------:R-:W-:Y:S06]  /*13ce0*/  BRA `(.L_x_521) ;  /* 0xffffffc400587947 */ /* 0x000fec000383ffff */
.L_x_447:
[----:B0-----:R0:W1:Y:S02]  /*13cf0*/  SYNCS.PHASECHK.TRANS64.TRYWAIT P0, [R6+URZ+0x28c40], R19 ;  /* 0x028c4013060075a7 */ /* 0x001064000800017f */
[----:B-1----:R-:W-:Y:S05]  /*13d00*/  @!P0 NANOSLEEP.SYNCS 0x989680 ;  /* 0x009896800000895d */ /* 0x002fea0003900000 */
[----:B------:R-:W1:Y:S02]  /*13d10*/  @!P0 SYNCS.PHASECHK.TRANS64 P0, [R6+URZ+0x28c40], R19 ;  /* 0x028c4013060085a7 */ /* 0x000e64000800007f */
[----:B-1----:R-:W-:Y:S05]  /*13d20*/  @!P0 BRA `(.L_x_447) ;  /* 0xfffffffc00f08947 */ /* 0x002fea000383ffff */
[----:B------:R-:W-:Y:S05]  /*13d30*/  BRA `(.L_x_522) ;  /* 0xffffffc800e47947 */ /* 0x000fea000383ffff */
.L_x_448:
[----:B------:R-:W-:Y:S01]  /*13d40*/  BSSY B1, `(.L_x_523) ;  /* 0x0000008000017945 */ /* 0x000fe20003800000 */
[----:B------:R-:W-:Y:S02]  /*13d50*/  IMAD.MOV.U32 R13, RZ, RZ, R25 ;  /* 0x000000ffff0d7224 */ /* 0x000fe400078e0019 */
[----:B------:R-:W-:Y:S02]  /*13d60*/  IMAD.MOV.U32 R12, RZ, RZ, RZ ;  /* 0x000000ffff0c7224 */ /* 0x000fe400078e00ff */
[----:B------:R-:W-:Y:S02]  /*13d70*/  IMAD.MOV.U32 R11, RZ, RZ, 0x181f ;  /* 0x0000181fff0b7424 */ /* 0x000fe400078e00ff */
[----:B------:R-:W-:-:S07]  /*13d80*/  IMAD.MOV.U32 R15, RZ, RZ, -0x1 ;  /* 0xffffffffff0f7424 */ /* 0x000fce00078e00ff */
[----:B0-----:R-:W-:Y:S05]  /*13d90*/  WARPSYNC.COLLECTIVE R15, `(.L_x_524) ;  /* 0x000000000f087348 */ /* 0x001fea0003c00000 */
[----:B------:R1:W2:Y:S02]  /*13da0*/  SHFL.IDX P6, R14, R13, R12, R11 ;  /* 0x0000000c0d0e7389 */ /* 0x0002a400000c000b */
[----:B012---:R-:W-:Y:S01]  /*13db0*/  ENDCOLLECTIVE ;  /* 0x000000000000791b */ /* 0x007fe20003800000 */
.L_x_524:
[----:B------:R-:W-:Y:S05]  /*13dc0*/  BSYNC B1 ;  /* 0x0000000000017941 */ /* 0x000fea0003800000 */
.L_x_523:
[----:B------:R-:W-:Y:S02]  /*13dd0*/  IMAD.MOV.U32 R13, RZ, RZ, R20 ;  /* 0x000000ffff0d7224 */ /* 0x000fe400078e0014 */
[----:B------:R-:W-:Y:S02]  /*13de0*/  IMAD.MOV.U32 R12, RZ, RZ, RZ ;  /* 0x000000ffff0c7224 */ /* 0x000fe400078e00ff */
[----:B------:R-:W-:Y:S02]  /*13df0*/  IMAD.MOV.U32 R11, RZ, RZ, 0x181f ;  /* 0x0000181fff0b7424 */ /* 0x000fe400078e00ff */
[----:B------:R-:W-:Y:S02]  /*13e00*/  IMAD.MOV.U32 R15, RZ, RZ, -0x1 ;  /* 0xffffffffff0f7424 */ /* 0x000fe400078e00ff */
[----:B------:R-:W-:Y:S02]  /*13e10*/  IMAD.MOV.U32 R3, RZ, RZ, R14 ;  /* 0x000000ffff037224 */ /* 0x000fe400078e000e */
[----:B------:R-:W-:-:S07]  /*13e20*/  IMAD R21, R8, 0x2, R17 ;  /* 0x0000000208157824 */ /* 0x000fce00078e0211 */
[----:B------:R-:W-:Y:S05]  /*13e30*/  WARPSYNC.COLLECTIVE R15, `(.L_x_525) ;  /* 0x000000000f087348 */ /* 0x000fea0003c00000 */
[----:B------:R0:W1:Y:S02]  /*13e40*/  SHFL.IDX P6, R14, R13, R12, R11 ;  /* 0x0000000c0d0e7389 */ /* 0x00006400000c000b */
[----:B01----:R-:W-:Y:S01]  /*13e50*/  ENDCOLLECTIVE ;  /* 0x000000000000791b */ /* 0x003fe20003800000 */
.L_x_525:
[----:B------:R-:W-:Y:S02]  /*13e60*/  IMAD.MOV.U32 R13, RZ, RZ, R25 ;  /* 0x000000ffff0d7224 */ /* 0x000fe400078e0019 */
[----:B------:R-:W-:Y:S02]  /*13e70*/  IMAD.MOV.U32 R12, RZ, RZ, 0x1 ;  /* 0x00000001ff0c7424 */ /* 0x000fe400078e00ff */
[----:B------:R-:W-:-:S07]  /*13e80*/  IMAD.MOV.U32 R2, RZ, RZ, R14 ;  /* 0x000000ffff027224 */ /* 0x000fce00078e000e */
[----:B------:R-:W-:Y:S05]  /*13e90*/  WARPSYNC.COLLECTIVE R15, `(.L_x_526) ;  /* 0x000000000f087348 */ /* 0x000fea0003c00000 */
[----:B------:R0:W1:Y:S02]  /*13ea0*/  SHFL.IDX P6, R14, R13, R12, R11 ;  /* 0x0000000c0d0e7389 */ /* 0x00006400000c000b */
[----:B01----:R-:W-:Y:S01]  /*13eb0*/  ENDCOLLECTIVE ;  /* 0x000000000000791b */ /* 0x003fe20003800000 */
.L_x_526:
[----:B------:R-:W-:-:S05]  /*13ec0*/  IADD3 R2, P0, R2, R0, RZ ;  /* 0x0000000002027210 */ /* 0x000fca0007f1e0ff */
        /* <DEDUP_REMOVED lines=10> */
.L_x_527:
[----:B------:R-:W-:Y:S02]  /*13f70*/  IMAD.MOV.U32 R13, RZ, RZ, R25 ;  /* 0x000000ffff0d7224 */ /* 0x000fe400078e0019 */
[----:B------:R-:W-:Y:S02]  /*13f80*/  IMAD.MOV.U32 R12, RZ, RZ, 0x2 ;  /* 0x00000002ff0c7424 */ /* 0x000fe400078e00ff */
[----:B------:R-:W-:-:S07]  /*13f90*/  IMAD.MOV.U32 R2, RZ, RZ, R14 ;  /* 0x000000ffff027224 */ /* 0x000fce00078e000e */
[----:B------:R-:W-:Y:S05]  /*13fa0*/  WARPSYNC.COLLECTIVE R15, `(.L_x_528) ;  /* 0x000000000f087348 */ /* 0x000fea0003c00000 */
[----:B------:R0:W1:Y:S02]  /*13fb0*/  SHFL.IDX P6, R14, R13, R12, R11 ;  /* 0x0000000c0d0e7389 */ /* 0x00006400000c000b */
[----:B01----:R-:W-:Y:S01]  /*13fc0*/  ENDCOLLECTIVE ;  /* 0x000000000000791b */ /* 0x003fe20003800000 */
.L_x_528:
        /* <DEDUP_REMOVED lines=11> */
.L_x_529:
[----:B------:R-:W-:Y:S02]  /*14080*/  IMAD.MOV.U32 R13, RZ, RZ, R25 ;  /* 0x000000ffff0d7224 */ /* 0x000fe400078e0019 */
[----:B------:R-:W-:Y:S02]  /*14090*/  IMAD.MOV.U32 R12, RZ, RZ, 0x3 ;  /* 0x00000003ff0c7424 */ /* 0x000fe400078e00ff */
[----:B------:R-:W-:-:S07]  /*140a0*/  IMAD.MOV.U32 R2, RZ, RZ, R14 ;  /* 0x000000ffff027224 */ /* 0x000fce00078e000e */
[----:B------:R-:W-:Y:S05]  /*140b0*/  WARPSYNC.COLLECTIVE R15, `(.L_x_530) ;  /* 0x000000000f087348 */ /* 0x000fea0003c00000 */
[----:B------:R0:W1:Y:S02]  /*140c0*/  SHFL.IDX P6, R14, R13, R12, R11 ;  /* 0x0000000c0d0e7389 */ /* 0x00006400000c000b */
[----:B01----:R-:W-:Y:S01]  /*140d0*/  ENDCOLLECTIVE ;  /* 0x000000000000791b */ /* 0x003fe20003800000 */
.L_x_530:
[----:B------:R-:W-:-:S05]  /*140e0*/  IADD3 R2, P0, R2, R0, RZ ;  /* 0x0000000002027210 */ /* 0x000fca0007f1e0ff */
        /* <DEDUP_REMOVED lines=10> */
.L_x_531:
[----:B------:R-:W-:Y:S01]  /*14190*/  IMAD.MOV.U32 R2, RZ, RZ, R14 ;  /* 0x000000ffff027224 */ /* 0x000fe200078e000e */
[----:B------:R-:W-:Y:S06]  /*141a0*/  BRA `(.L_x_532) ;  /* 0xffffffc8006c7947 */ /* 0x000fec000383ffff */
.L_x_453:
[----:B---3--:R3:W4:Y:S02]  /*141b0*/  SYNCS.PHASECHK.TRANS64.TRYWAIT P0, [R6+URZ+0x28c60], R19 ;  /* 0x028c6013060075a7 */ /* 0x008724000800017f */
[----:B----4-:R-:W-:Y:S05]  /*141c0*/  @!P0 NANOSLEEP.SYNCS 0x989680 ;  /* 0x009896800000895d */ /* 0x010fea0003900000 */
[----:B------:R-:W4:Y:S02]  /*141d0*/  @!P0 SYNCS.PHASECHK.TRANS64 P0, [R6+URZ+0x28c60], R19 ;  /* 0x028c6013060085a7 */ /* 0x000f24000800007f */
[----:B----4-:R-:W-:Y:S05]  /*141e0*/  @!P0 BRA `(.L_x_453) ;  /* 0xfffffffc00f08947 */ /* 0x010fea000383ffff */
[----:B------:R-:W-:Y:S05]  /*141f0*/  BRA `(.L_x_533) ;  /* 0xffffffc800bc7947 */ /* 0x000fea000383ffff */
.L_x_454:
[----:B------:R-:W-:Y:S01]  /*14200*/  BSSY B1, `(.L_x_534) ;  /* 0x0000008000017945 */ /* 0x000fe20003800000 */
[----:B------:R-:W-:Y:S02]  /*14210*/  IMAD.MOV.U32 R13, RZ, RZ, R10 ;  /* 0x000000ffff0d7224 */ /* 0x000fe400078e000a */
[----:B------:R-:W-:Y:S02]  /*14220*/  IMAD.MOV.U32 R12, RZ, RZ, RZ ;  /* 0x000000ffff0c7224 */ /* 0x000fe400078e00ff */
[----:B------:R-:W-:Y:S02]  /*14230*/  IMAD.MOV.U32 R11, RZ, RZ, 0x181f ;  /* 0x0000181fff0b7424 */ /* 0x000fe400078e00ff */
[----:B------:R-:W-:-:S07]  /*14240*/  IMAD.MOV.U32 R15, RZ, RZ, -0x1 ;  /* 0xffffffffff0f7424 */ /* 0x000fce00078e00ff */
[----:B-12---:R-:W-:Y:S05]  /*14250*/  WARPSYNC.COLLECTIVE R15, `(.L_x_535) ;  /* 0x000000000f087348 */ /* 0x006fea0003c00000 */
[----:B------:R0:W3:Y:S02]  /*14260*/  SHFL.IDX P6, R14, R13, R12, R11 ;  /* 0x0000000c0d0e7389 */ /* 0x0000e400000c000b */
[----:B0123--:R-:W-:Y:S01]  /*14270*/  ENDCOLLECTIVE ;  /* 0x000000000000791b */ /* 0x00ffe20003800000 */
.L_x_535:
[----:B------:R-:W-:Y:S05]  /*14280*/  BSYNC B1 ;  /* 0x0000000000017941 */ /* 0x000fea0003800000 */
.L_x_534:
[----:B------:R-:W-:Y:S01]  /*14290*/  IMAD.MOV.U32 R13, RZ, RZ, R9 ;  /* 0x000000ffff0d7224 */ /* 0x000fe200078e0009 */
[C---:B------:R-:W-:Y:S01]  /*142a0*/  LOP3.LUT P2, RZ, R16.reuse, 0x40, RZ, 0xc0, !PT ;  /* 0x0000004010ff7812 */ /* 0x040fe2000784c0ff */
[----:B------:R-:W-:Y:S01]  /*142b0*/  IMAD.MOV.U32 R12, RZ, RZ, RZ ;  /* 0x000000ffff0c7224 */ /* 0x000fe200078e00ff */
[C---:B------:R-:W-:Y:S01]  /*142c0*/  LOP3.LUT P1, RZ, R16.reuse, 0x20, RZ, 0xc0, !PT ;  /* 0x0000002010ff7812 */ /* 0x040fe2000782c0ff */
[----:B------:R-:W-:Y:S01]  /*142d0*/  IMAD.MOV.U32 R11, RZ, RZ, 0x181f ;  /* 0x0000181fff0b7424 */ /* 0x000fe200078e00ff */
[----:B------:R-:W-:Y:S01]  /*142e0*/  LOP3.LUT R16, R16, 0xffffbfff, RZ, 0xc0, !PT ;  /* 0xffffbfff10107812 */ /* 0x000fe200078ec0ff */
[----:B------:R-:W-:Y:S02]  /*142f0*/  IMAD.MOV.U32 R15, RZ, RZ, -0x1 ;  /* 0xffffffffff0f7424 */ /* 0x000fe400078e00ff */
[----:B------:R-:W-:Y:S01]  /*14300*/  IMAD.MOV.U32 R3, RZ, RZ, R14 ;  /* 0x000000ffff037224 */ /* 0x000fe200078e000e */
[----:B------:R-:W-:Y:S01]  /*14310*/  @P3 LOP3.LUT R16, R16, 0x4000, RZ, 0xfc, !PT ;  /* 0x0000400010103812 */ /* 0x000fe200078efcff */
[----:B------:R-:W-:-:S07]  /*14320*/  IMAD R19, R19, 0x2, R17 ;  /* 0x0000000213137824 */ /* 0x000fce00078e0211 */
[----:B------:R-:W-:Y:S05]  /*14330*/  WARPSYNC.COLLECTIVE R15, `(.L_x_536) ;  /* 0x000000000f087348 */ /* 0x000fea0003c00000 */
[----:B------:R0:W1:Y:S02]  /*14340*/  SHFL.IDX P6, R14, R13, R12, R11 ;  /* 0x0000000c0d0e7389 */ /* 0x00006400000c000b */
[----:B01----:R-:W-:Y:S01]  /*14350*/  ENDCOLLECTIVE ;  /* 0x000000000000791b */ /* 0x003fe20003800000 */
.L_x_536:
[C---:B------:R-:W-:Y:S01]  /*14360*/  LOP3.LUT P3, RZ, R16.reuse, 0x10, RZ, 0xc0, !PT ;  /* 0x0000001010ff7812 */ /* 0x040fe2000786c0ff */
[----:B------:R-:W-:Y:S02]  /*14370*/  IMAD.MOV.U32 R13, RZ, RZ, R10 ;  /* 0x000000ffff0d7224 */ /* 0x000fe400078e000a */
[----:B------:R-:W-:Y:S02]  /*14380*/  IMAD.MOV.U32 R12, RZ, RZ, 0x1 ;  /* 0x00000001ff0c7424 */ /* 0x000fe400078e00ff */
[----:B------:R-:W-:Y:S01]  /*14390*/  IMAD.MOV.U32 R2, RZ, RZ, R14 ;  /* 0x000000ffff027224 */ /* 0x000fe200078e000e */
[C---:B------:R-:W-:Y:S02]  /*143a0*/  LOP3.LUT P6, RZ, R16.reuse, 0x80, RZ, 0xc0, !PT ;  /* 0x0000008010ff7812 */ /* 0x040fe400078cc0ff */
[----:B------:R-:W-:Y:S02]  /*143b0*/  LOP3.LUT R16, R16, 0xfffeffff, RZ, 0xc0, !PT ;  /* 0xfffeffff10107812 */ /* 0x000fe400078ec0ff */
[----:B------:R-:W-:-:S03]  /*143c0*/  IADD3 R2, P0, R2, R0, RZ ;  /* 0x0000000002027210 */ /* 0x000fc60007f1e0ff */
[----:B------:R-:W-:Y:S02]  /*143d0*/  @P3 LOP3.LUT R16, R16, 0x10000, RZ, 0xfc, !PT ;  /* 0x0001000010103812 */ /* 0x000fe400078efcff */
[----:B------:R-:W-:Y:S01]  /*143e0*/  IMAD.X R3, RZ, RZ, R3, P0 ;  /* 0x000000ffff037224 */ /* 0x000fe200000e0603 */
[----:B------:R-:W-:-:S04]  /*143f0*/  ISETP.NE.U32.AND P0, PT, R29, RZ, PT ;  /* 0x000000ff1d00720c */ /* 0x000fc80003f05070 */
[----:B------:R-:W-:Y:S01]  /*14400*/  @!PT LDS RZ, [RZ] ;  /* 0x00000000fffff984 */ /* 0x000fe20000000800 */
[----:B------:R-:W-:Y:S01]  /*14410*/  @!PT LDS RZ, [RZ] ;  /* 0x00000000fffff984 */ /* 0x000fe20000000800 */
[----:B------:R-:W-:Y:S01]  /*14420*/  @!PT LDS RZ, [RZ] ;  /* 0x00000000fffff984 */ /* 0x000fe20000000800 */
[----:B------:R0:W-:Y:S09]  /*14430*/  LDGSTS.E.BYPASS.LTC128B.128 [R19+0x400], desc[UR50][R2.64], !P6 ;  /* 0x0040000002137fae */ /* 0x0001f2000f101d72 */
[----:B0-----:R-:W-:Y:S05]  /*14440*/  WARPSYNC.COLLECTIVE R15, `(.L_x_537) ;  /* 0x000000000f087348 */ /* 0x001fea0003c00000 */
[----:B------:R1:W2:Y:S02]  /*14450*/  SHFL.IDX P6, R14, R13, R12, R11 ;  /* 0x0000000c0d0e7389 */ /* 0x0002a400000c000b */
[----:B012---:R-:W-:Y:S01]  /*14460*/  ENDCOLLECTIVE ;  /* 0x000000000000791b */ /* 0x007fe20003800000 */
.L_x_537:
[----:B------:R-:W-:Y:S01]  /*14470*/  @!PT LDS RZ, [RZ] ;  /* 0x00000000fffff984 */ /* 0x000fe20000000800 */
[----:B------:R-:W-:Y:S01]  /*14480*/  @!PT LDS RZ, [RZ] ;  /* 0x00000000fffff984 */ /* 0x000fe20000000800 */
[----:B------:R-:W-:Y:S01]  /*14490*/  @!PT LDS RZ, [RZ] ;  /* 0x00000000fffff984 */ /* 0x000fe20000000800 */
[----:B------:R0:W-:Y:S04]  /*144a0*/  LDGSTS.E.BYPASS.LTC128B.128 [R19+0x2400], desc[UR50][R2.64+0x80], !P2 ;  /* 0x0240008002137fae */ /* 0x0001e8000d101d72 */
[----:B------:R0:W-:Y:S01]  /*144b0*/  LDGSTS.E.BYPASS.LTC128B.128 [R19+0x4400], desc[UR50][R2.64+0x100], !P1 ;  /* 0x0440010002137fae */ /* 0x0001e2000c901d72 */
[----:B------:R-:W-:-:S03]  /*144c0*/  ISETP.NE.U32.AND P1, PT, R28, RZ, PT ;  /* 0x000000ff1c00720c */ /* 0x000fc60003f25070 */
[----:B------:R0:W-:Y:S01]  /*144d0*/  LDGSTS.E.BYPASS.LTC128B.128 [R19+0x6400], desc[UR50][R2.64+0x180], !P3 ;  /* 0x0640018002137fae */ /* 0x0001e2000d901d72 */
[----:B------:R-:W-:Y:S01]  /*144e0*/  LOP3.LUT P3, RZ, R16, 0x80, RZ, 0xc0, !PT ;  /* 0x0000008010ff7812 */ /* 0x000fe2000786c0ff */
[----:B------:R-:W-:Y:S02]  /*144f0*/  IMAD.MOV.U32 R13, RZ, RZ, R9 ;  /* 0x000000ffff0d7224 */ /* 0x000fe400078e0009 */
[----:B------:R0:W-:Y:S04]  /*14500*/  LDGSTS.E.BYPASS.LTC128B.128 [R19+0x8400], desc[UR50][R2.64+0x200], !P5 ;  /* 0x0840020002137fae */ /* 0x0001e8000e901d72 */
[----:B------:R0:W-:Y:S01]  /*14510*/  LDGSTS.E.BYPASS.LTC128B.128 [R19+0xa400], desc[UR50][R2.64+0x280], !P4 ;  /* 0x0a40028002137fae */ /* 0x0001e2000e101d72 */
[----:B------:R-:W-:-:S03]  /*14520*/  IMAD.MOV.U32 R5, RZ, RZ, R14 ;  /* 0x000000ffff057224 */ /* 0x000fc600078e000e */
[----:B------:R0:W-:Y:S04]  /*14530*/  LDGSTS.E.BYPASS.LTC128B.128 [R19+0xc400], desc[UR50][R2.64+0x300], P0 ;  /* 0x0c40030002137fae */ /* 0x0001e80008101d72 */
[----:B0-----:R-:W-:Y:S05]  /*14540*/  WARPSYNC.COLLECTIVE R15, `(.L_x_538) ;  /* 0x000000000f087348 */ /* 0x001fea0003c00000 */
[----:B------:R1:W2:Y:S02]  /*14550*/  SHFL.IDX P6, R14, R13, R12, R11 ;  /* 0x0000000c0d0e7389 */ /* 0x0002a400000c000b */
[----:B012---:R-:W-:Y:S01]  /*14560*/  ENDCOLLECTIVE ;  /* 0x000000000000791b */ /* 0x007fe20003800000 */
.L_x_538:
        /* <DEDUP_REMOVED lines=11> */
[C---:B------:R-:W-:Y:S02]  /*14620*/  LOP3.LUT P3, RZ, R16.reuse, 0x10000, RZ, 0xc0, !PT ;  /* 0x0001000010ff7812 */ /* 0x040fe4000786c0ff */
[----:B------:R-:W-:-:S06]  /*14630*/  LOP3.LUT R16, R16, 0xffff7fff, RZ, 0xc0, !PT ;  /* 0xffff7fff10107812 */ /* 0x000fcc00078ec0ff */
[----:B------:R0:W-:Y:S04]  /*14640*/  LDGSTS.E.BYPASS.LTC128B.128 [R19+0x2c00], desc[UR50][R2.64+0x80], !P2 ;  /* 0x02c0008002137fae */ /* 0x0001e8000d101d72 */
[----:B------:R0:W-:Y:S01]  /*14650*/  LDGSTS.E.BYPASS.LTC128B.128 [R19+0x4c00], desc[UR50][R2.64+0x100], !P6 ;  /* 0x04c0010002137fae */ /* 0x0001e2000f101d72 */
[----:B------:R-:W-:-:S07]  /*14660*/  @P3 LOP3.LUT R16, R16, 0x8000, RZ, 0xfc, !PT ;  /* 0x0000800010103812 */ /* 0x000fce00078efcff */
[----:B0-----:R-:W-:Y:S05]  /*14670*/  WARPSYNC.COLLECTIVE R15, `(.L_x_539) ;  /* 0x000000000f087348 */ /* 0x001fea0003c00000 */
[----:B------:R1:W2:Y:S02]  /*14680*/  SHFL.IDX P6, R14, R13, R12, R11 ;  /* 0x0000000c0d0e7389 */ /* 0x0002a400000c000b */
[----:B012---:R-:W-:Y:S01]  /*14690*/  ENDCOLLECTIVE ;  /* 0x000000000000791b */ /* 0x007fe20003800000 */
.L_x_539:
        /* <DEDUP_REMOVED lines=14> */
.L_x_540:
        /* <DEDUP_REMOVED lines=10> */
[----:B------:R-:W-:-:S08]  /*14820*/  LOP3.LUT P3, RZ, R16, 0x8000, RZ, 0xc0, !PT ;  /* 0x0000800010ff7812 */ /* 0x000fd0000786c0ff */
[----:B------:R0:W-:Y:S04]  /*14830*/  LDGSTS.E.BYPASS.LTC128B.128 [R19+0x3400], desc[UR50][R2.64+0x80], !P2 ;  /* 0x0340008002137fae */ /* 0x0001e8000d101d72 */
[----:B------:R0:W-:Y:S02]  /*14840*/  LDGSTS.E.BYPASS.LTC128B.128 [R19+0x5400], desc[UR50][R2.64+0x100], !P6 ;  /* 0x0540010002137fae */ /* 0x0001e4000f101d72 */
[----:B0-----:R-:W-:Y:S05]  /*14850*/  WARPSYNC.COLLECTIVE R15, `(.L_x_541) ;  /* 0x000000000f087348 */ /* 0x001fea0003c00000 */
[----:B------:R1:W2:Y:S02]  /*14860*/  SHFL.IDX P6, R14, R13, R12, R11 ;  /* 0x0000000c0d0e7389 */ /* 0x0002a400000c000b */
[----:B012---:R-:W-:Y:S01]  /*14870*/  ENDCOLLECTIVE ;  /* 0x000000000000791b */ /* 0x007fe20003800000 */
.L_x_541:
        /* <DEDUP_REMOVED lines=14> */
.L_x_542:
[----:B------:R-:W-:Y:S05]  /*14960*/  BRA `(.L_x_543) ;  /* 0xffffffc800207947 */ /* 0x000fea000383ffff */
.L_x_462:
[----:B------:R-:W-:Y:S01]  /*14970*/  BSSY B0, `(.L_x_544) ;  /* 0x0000008000007945 */ /* 0x000fe20003800000 */
[----:B------:R-:W-:Y:S02]  /*14980*/  IMAD.MOV.U32 R13, RZ, RZ, R24 ;  /* 0x000000ffff0d7224 */ /* 0x000fe400078e0018 */
[----:B------:R-:W-:Y:S02]  /*14990*/  IMAD.MOV.U32 R12, RZ, RZ, RZ ;  /* 0x000000ffff0c7224 */ /* 0x000fe400078e00ff */
[----:B------:R-:W-:Y:S02]  /*149a0*/  IMAD.MOV.U32 R11, RZ, RZ, 0x1f ;  /* 0x0000001fff0b7424 */ /* 0x000fe400078e00ff */
[----:B------:R-:W-:-:S07]  /*149b0*/  IMAD.MOV.U32 R15, RZ, RZ, -0x1 ;  /* 0xffffffffff0f7424 */ /* 0x000fce00078e00ff */
[----:B0123--:R-:W-:Y:S05]  /*149c0*/  WARPSYNC.COLLECTIVE R15, `(.L_x_545) ;  /* 0x000000000f087348 */ /* 0x00ffea0003c00000 */
[----:B------:R4:W0:Y:S02]  /*149d0*/  SHFL.IDX P6, R14, R13, R12, R11 ;  /* 0x0000000c0d0e7389 */ /* 0x00082400000c000b */
[----:B01234-:R-:W-:Y:S01]  /*149e0*/  ENDCOLLECTIVE ;  /* 0x000000000000791b */ /* 0x01ffe20003800000 */
.L_x_545:
[----:B------:R-:W-:Y:S05]  /*149f0*/  BSYNC B0 ;  /* 0x0000000000007941 */ /* 0x000fea0003800000 */
.L_x_544:
[----:B------:R-:W-:Y:S02]  /*14a00*/  IMAD.MOV.U32 R13, RZ, RZ, R24 ;  /* 0x000000ffff0d7224 */ /* 0x000fe400078e0018 */
[----:B------:R-:W-:Y:S02]  /*14a10*/  IMAD.MOV.U32 R12, RZ, RZ, 0x1 ;  /* 0x00000001ff0c7424 */ /* 0x000fe400078e00ff */
[----:B------:R-:W-:Y:S02]  /*14a20*/  IMAD.MOV.U32 R11, RZ, RZ, 0x1f ;  /* 0x0000001fff0b7424 */ /* 0x000fe400078e00ff */
[----:B------:R-:W-:Y:S02]  /*14a30*/  IMAD.MOV.U32 R15, RZ, RZ, -0x1 ;  /* 0xffffffffff0f7424 */ /* 0x000fe400078e00ff */
[----:B------:R-:W-:Y:S02]  /*14a40*/  IMAD.IADD R7, R27, 0x1, R9 ;  /* 0x000000011b077824 */ /* 0x000fe400078e0209 */
[----:B------:R-:W-:-:S07]  /*14a50*/  IMAD.MOV.U32 R0, RZ, RZ, R14 ;  /* 0x000000ffff007224 */ /* 0x000fce00078e000e */
[----:B------:R-:W-:Y:S05]  /*14a60*/  WARPSYNC.COLLECTIVE R15, `(.L_x_546) ;  /* 0x000000000f087348 */ /* 0x000fea0003c00000 */
[----:B------:R0:W1:Y:S02]  /*14a70*/  SHFL.IDX P6, R14, R13, R12, R11 ;  /* 0x0000000c0d0e7389 */ /* 0x00006400000c000b */
[----:B01----:R-:W-:Y:S01]  /*14a80*/  ENDCOLLECTIVE ;  /* 0x000000000000791b */ /* 0x003fe20003800000 */
.L_x_546:
[----:B------:R-:W-:Y:S02]  /*14a90*/  ULDC UR4, c[0x0][0xc3c] ;  /* 0x00030f0000047ab9 */ /* 0x000fe40000000800 */
[----:B------:R-:W-:-:S13]  /*14aa0*/  ISETP.GE.OR P1, PT, R7, UR4, !P0 ;  /* 0x0000000407007c0c */ /* 0x000fda000c726670 */
[----:B------:R-:W0:Y:S08]  /*14ab0*/  @!P1 LDC.64 R2, c[0x0][0xc80] ;  /* 0x00032000ff029b82 */ /* 0x000e300000000a00 */
[----:B------:R-:W1:Y:S01]  /*14ac0*/  @!P1 LDC.64 R4, c[0x0][0xc78] ;  /* 0x00031e00ff049b82 */ /* 0x000e620000000a00 */
[----:B------:R-:W-:Y:S02]  /*14ad0*/  IMAD.MOV.U32 R11, RZ, RZ, RZ ;  /* 0x000000ffff0b7224 */ /* 0x000fe400078e00ff */
[----:B------:R-:W-:-:S02]  /*14ae0*/  IMAD.MOV.U32 R6, RZ, RZ, R14 ;  /* 0x000000ffff067224 */ /* 0x000fc400078e000e */
[----:B0-----:R-:W-:-:S05]  /*14af0*/  @!P1 IMAD.WIDE R2, R7, 0x4, R2 ;  /* 0x0000000407029825 */ /* 0x001fca00078e0202 */
[----:B------:R1:W2:Y:S02]  /*14b00*/  @!P1 LDG.E R8, desc[UR50][R2.64] ;  /* 0x0000003202089981 */ /* 0x0002a4000c1e1900 */
[----:B-1----:R-:W-:-:S05]  /*14b10*/  @!P1 IMAD.WIDE R2, R7, 0x4, R4 ;  /* 0x0000000407029825 */ /* 0x002fca00078e0204 */
[----:B------:R-:W3:Y:S01]  /*14b20*/  @!P1 LDG.E R5, desc[UR50][R2.64] ;  /* 0x0000003202059981 */ /* 0x000ee2000c1e1900 */
[----:B------:R-:W-:Y:S01]  /*14b30*/  IMAD.MOV.U32 R7, RZ, RZ, RZ ;  /* 0x000000ffff077224 */ /* 0x000fe200078e00ff */
[C---:B------:R-:W-:Y:S01]  /*14b40*/  ISETP.GE.U32.AND P2, PT, R9.reuse, 0x2, PT ;  /* 0x000000020900780c */ /* 0x040fe20003f46070 */
[----:B------:R-:W-:Y:S01]  /*14b50*/  IMAD.MOV.U32 R4, RZ, RZ, RZ ;  /* 0x000000ffff047224 */ /* 0x000fe200078e00ff */
[C---:B------:R-:W-:Y:S01]  /*14b60*/  ISETP.GE.U32.AND P3, PT, R9.reuse, 0x4, PT ;  /* 0x000000040900780c */ /* 0x040fe20003f66070 */
[----:B------:R-:W-:Y:S01]  /*14b70*/  IMAD.MOV.U32 R24, RZ, RZ, RZ ;  /* 0x000000ffff187224 */ /* 0x000fe200078e00ff */
[C---:B------:R-:W-:Y:S02]  /*14b80*/  ISETP.GE.U32.AND P4, PT, R9.reuse, 0x8, PT ;  /* 0x000000080900780c */ /* 0x040fe40003f86070 */
[C---:B------:R-:W-:Y:S01]  /*14b90*/  ISETP.GE.U32.AND P5, PT, R9.reuse, 0x10, PT ;  /* 0x000000100900780c */ /* 0x040fe20003fa6070 */
[----:B--2---:R-:W-:Y:S02]  /*14ba0*/  @!P1 IMAD.MOV.U32 R7, RZ, RZ, R8 ;  /* 0x000000ffff079224 */ /* 0x004fe400078e0008 */
[----:B---3--:R-:W-:Y:S01]  /*14bb0*/  @!P1 IMAD.MOV.U32 R4, RZ, RZ, R5 ;  /* 0x000000ffff049224 */ /* 0x008fe200078e0005 */
[----:B------:R-:W-:-:S03]  /*14bc0*/  ISETP.NE.AND P1, PT, R9, RZ, PT ;  /* 0x000000ff0900720c */ /* 0x000fc60003f25270 */
[----:B------:R-:W-:-:S10]  /*14bd0*/  IMAD R13, R4, R7, RZ ;  /* 0x00000007040d7224 */ /* 0x000fd400078e02ff */
[----:B------:R-:W-:Y:S05]  /*14be0*/  WARPSYNC.COLLECTIVE R15, `(.L_x_547) ;  /* 0x000000000f087348 */ /* 0x000fea0003c00000 */
[----:B------:R0:W1:Y:S02]  /*14bf0*/  SHFL.UP P6, R14, R13, R12, R11 ;  /* 0x0400000c0d0e7389 */ /* 0x00006400000c000b */
[----:B01----:R-:W-:Y:S01]  /*14c00*/  ENDCOLLECTIVE ;  /* 0x000000000000791b */ /* 0x003fe20003800000 */
.L_x_547:
[----:B------:R-:W-:Y:S01]  /*14c10*/  IMAD.MOV.U32 R12, RZ, RZ, 0x2 ;  /* 0x00000002ff0c7424 */ /* 0x000fe200078e00ff */
[----:B------:R-:W-:-:S05]  /*14c20*/  SEL R14, R14, RZ, P1 ;  /* 0x000000ff0e0e7207 */ /* 0x000fca0000800000 */
[----:B------:R-:W-:-:S04]  /*14c30*/  IMAD.IADD R5, R13, 0x1, R14 ;  /* 0x000000010d057824 */ /* 0x000fc800078e020e */
[----:B------:R-:W-:-:S07]  /*14c40*/  IMAD.MOV.U32 R13, RZ, RZ, R5 ;  /* 0x000000ffff0d7224 */ /* 0x000fce00078e0005 */
[----:B------:R-:W-:Y:S05]  /*14c50*/  WARPSYNC.COLLECTIVE R15, `(.L_x_548) ;  /* 0x000000000f087348 */ /* 0x000fea0003c00000 */
[----:B------:R0:W1:Y:S02]  /*14c60*/  SHFL.UP P6, R14, R13, R12, R11 ;  /* 0x0400000c0d0e7389 */ /* 0x00006400000c000b */
[----:B01----:R-:W-:Y:S01]  /*14c70*/  ENDCOLLECTIVE ;  /* 0x000000000000791b */ /* 0x003fe20003800000 */
.L_x_548:
[----:B------:R-:W-:Y:S01]  /*14c80*/  IMAD.MOV.U32 R12, RZ, RZ, 0x4 ;  /* 0x00000004ff0c7424 */ /* 0x000fe200078e00ff */
[----:B------:R-:W-:-:S05]  /*14c90*/  SEL R2, R14, RZ, P2 ;  /* 0x000000ff0e027207 */ /* 0x000fca0001000000 */
[----:B------:R-:W-:-:S04]  /*14ca0*/  IMAD.IADD R2, R5, 0x1, R2 ;  /* 0x0000000105027824 */ /* 0x000fc800078e0202 */
[----:B------:R-:W-:-:S07]  /*14cb0*/  IMAD.MOV.U32 R13, RZ, RZ, R2 ;  /* 0x000000ffff0d7224 */ /* 0x000fce00078e0002 */
[----:B------:R-:W-:Y:S05]  /*14cc0*/  WARPSYNC.COLLECTIVE R15, `(.L_x_549) ;  /* 0x000000000f087348 */ /* 0x000fea0003c00000 */
[----:B------:R0:W1:Y:S02]  /*14cd0*/  SHFL.UP P6, R14, R13, R12, R11 ;  /* 0x0400000c0d0e7389 */ /* 0x00006400000c000b */
[----:B01----:R-:W-:Y:S01]  /*14ce0*/  ENDCOLLECTIVE ;  /* 0x000000000000791b */ /* 0x003fe20003800000 */
.L_x_549:
[----:B------:R-:W-:Y:S01]  /*14cf0*/  IMAD.MOV.U32 R12, RZ, RZ, 0x8 ;  /* 0x00000008ff0c7424 */ /* 0x000fe200078e00ff */
[----:B------:R-:W-:-:S05]  /*14d00*/  SEL R3, R14, RZ, P3 ;  /* 0x000000ff0e037207 */ /* 0x000fca0001800000 */
[----:B------:R-:W-:-:S04]  /*14d10*/  IMAD.IADD R3, R2, 0x1, R3 ;  /* 0x0000000102037824 */ /* 0x000fc800078e0203 */
[----:B------:R-:W-:-:S07]  /*14d20*/  IMAD.MOV.U32 R13, RZ, RZ, R3 ;  /* 0x000000ffff0d7224 */ /* 0x000fce00078e0003 */
[----:B------:R-:W-:Y:S05]  /*14d30*/  WARPSYNC.COLLECTIVE R15, `(.L_x_550) ;  /* 0x000000000f087348 */ /* 0x000fea0003c00000 */
[----:B------:R0:W1:Y:S02]  /*14d40*/  SHFL.UP P6, R14, R13, R12, R11 ;  /* 0x0400000c0d0e7389 */ /* 0x00006400000c000b */
[----:B01----:R-:W-:Y:S01]  /*14d50*/  ENDCOLLECTIVE ;  /* 0x000000000000791b */ /* 0x003fe20003800000 */
.L_x_550:
[----:B------:R-:W-:Y:S01]  /*14d60*/  IMAD.MOV.U32 R12, RZ, RZ, 0x10 ;  /* 0x00000010ff0c7424 */ /* 0x000fe200078e00ff */
[----:B------:R-:W-:-:S05]  /*14d70*/  SEL R14, R14, RZ, P4 ;  /* 0x000000ff0e0e7207 */ /* 0x000fca0002000000 */
[----:B------:R-:W-:-:S04]  /*14d80*/  IMAD.IADD R5, R3, 0x1, R14 ;  /* 0x0000000103057824 */ /* 0x000fc800078e020e */
[----:B------:R-:W-:-:S07]  /*14d90*/  IMAD.MOV.U32 R13, RZ, RZ, R5 ;  /* 0x000000ffff0d7224 */ /* 0x000fce00078e0005 */
[----:B------:R-:W-:Y:S05]  /*14da0*/  WARPSYNC.COLLECTIVE R15, `(.L_x_551) ;  /* 0x000000000f087348 */ /* 0x000fea0003c00000 */
[----:B------:R0:W1:Y:S02]  /*14db0*/  SHFL.UP P6, R14, R13, R12, R11 ;  /* 0x0400000c0d0e7389 */ /* 0x00006400000c000b */
[----:B01----:R-:W-:Y:S01]  /*14dc0*/  ENDCOLLECTIVE ;  /* 0x000000000000791b */ /* 0x003fe20003800000 */
.L_x_551:
[----:B------:R-:W-:Y:S02]  /*14dd0*/  IMAD.MOV.U32 R12, RZ, RZ, 0x1f ;  /* 0x0000001fff0c7424 */ /* 0x000fe400078e00ff */
[----:B------:R-:W-:Y:S01]  /*14de0*/  IMAD.MOV.U32 R11, RZ, RZ, 0x1f ;  /* 0x0000001fff0b7424 */ /* 0x000fe200078e00ff */
[----:B------:R-:W-:-:S05]  /*14df0*/  SEL R14, R14, RZ, P5 ;  /* 0x000000ff0e0e7207 */ /* 0x000fca0002800000 */
[----:B------:R-:W-:-:S04]  /*14e00*/  IMAD.IADD R3, R5, 0x1, R14 ;  /* 0x0000000105037824 */ /* 0x000fc800078e020e */
[----:B------:R-:W-:-:S07]  /*14e10*/  IMAD.MOV.U32 R13, RZ, RZ, R3 ;  /* 0x000000ffff0d7224 */ /* 0x000fce00078e0003 */
[----:B------:R-:W-:Y:S05]  /*14e20*/  WARPSYNC.COLLECTIVE R15, `(.L_x_552) ;  /* 0x000000000f087348 */ /* 0x000fea0003c00000 */
[----:B------:R0:W1:Y:S02]  /*14e30*/  SHFL.IDX P6, R14, R13, R12, R11 ;  /* 0x0000000c0d0e7389 */ /* 0x00006400000c000b */
[----:B01----:R-:W-:Y:S01]  /*14e40*/  ENDCOLLECTIVE ;  /* 0x000000000000791b */ /* 0x003fe20003800000 */
.L_x_552:
[----:B------:R-:W-:Y:S05]  /*14e50*/  BRA `(.L_x_553) ;  /* 0xffffffc800b87947 */ /* 0x000fea000383ffff */
.L_x_465:
[----:B------:R-:W-:Y:S01]  /*14e60*/  BSSY B0, `(.L_x_554) ;  /* 0x0000007000007945 */ /* 0x000fe20003800000 */
[----:B------:R-:W-:Y:S02]  /*14e70*/  IMAD.MOV.U32 R12, RZ, RZ, 0x1 ;  /* 0x00000001ff0c7424 */ /* 0x000fe400078e00ff */
[----:B------:R-:W-:Y:S02]  /*14e80*/  IMAD.MOV.U32 R11, RZ, RZ, RZ ;  /* 0x000000ffff0b7224 */ /* 0x000fe400078e00ff */
[----:B------:R-:W-:-:S07]  /*14e90*/  IMAD.MOV.U32 R15, RZ, RZ, -0x1 ;  /* 0xffffffffff0f7424 */ /* 0x000fce00078e00ff */
[----:B-1----:R-:W-:Y:S05]  /*14ea0*/  WARPSYNC.COLLECTIVE R15, `(.L_x_555) ;  /* 0x000000000f087348 */ /* 0x002fea0003c00000 */
[----:B------:R0:W2:Y:S02]  /*14eb0*/  SHFL.UP P6, R14, R13, R12, R11 ;  /* 0x0400000c0d0e7389 */ /* 0x0000a400000c000b */
[----:B012---:R-:W-:Y:S01]  /*14ec0*/  ENDCOLLECTIVE ;  /* 0x000000000000791b */ /* 0x007fe20003800000 */
.L_x_555:
[----:B------:R-:W-:Y:S05]  /*14ed0*/  BSYNC B0 ;  /* 0x0000000000007941 */ /* 0x000fea0003800000 */
.L_x_554:
[----:B------:R-:W-:Y:S01]  /*14ee0*/  SEL R14, R14, RZ, P1 ;  /* 0x000000ff0e0e7207 */ /* 0x000fe20000800000 */
[----:B------:R-:W-:Y:S02]  /*14ef0*/  IMAD.MOV.U32 R12, RZ, RZ, 0x2 ;  /* 0x00000002ff0c7424 */ /* 0x000fe400078e00ff */
[----:B------:R-:W-:Y:S02]  /*14f00*/  IMAD.MOV.U32 R11, RZ, RZ, RZ ;  /* 0x000000ffff0b7224 */ /* 0x000fe400078e00ff */
[----:B------:R-:W-:Y:S02]  /*14f10*/  IMAD.IADD R13, R13, 0x1, R14 ;  /* 0x000000010d0d7824 */ /* 0x000fe400078e020e */
[----:B------:R-:W-:-:S07]  /*14f20*/  IMAD.MOV.U32 R15, RZ, RZ, -0x1 ;  /* 0xffffffffff0f7424 */ /* 0x000fce00078e00ff */
[----:B------:R-:W-:Y:S05]  /*14f30*/  WARPSYNC.COLLECTIVE R15, `(.L_x_556) ;  /* 0x000000000f087348 */ /* 0x000fea0003c00000 */
[----:B------:R0:W1:Y:S02]  /*14f40*/  SHFL.UP P6, R14, R13, R12, R11 ;  /* 0x0400000c0d0e7389 */ /* 0x00006400000c000b */
[----:B01----:R-:W-:Y:S01]  /*14f50*/  ENDCOLLECTIVE ;  /* 0x000000000000791b */ /* 0x003fe20003800000 */
.L_x_556:
[----:B------:R-:W-:Y:S01]  /*14f60*/  IMAD.MOV.U32 R12, RZ, RZ, 0x4 ;  /* 0x00000004ff0c7424 */ /* 0x000fe200078e00ff */
[----:B------:R-:W-:-:S05]  /*14f70*/  SEL R2, R14, RZ, P2 ;  /* 0x000000ff0e027207 */ /* 0x000fca0001000000 */
[----:B------:R-:W-:-:S04]  /*14f80*/  IMAD.IADD R2, R13, 0x1, R2 ;  /* 0x000000010d027824 */ /* 0x000fc800078e0202 */
[----:B------:R-:W-:-:S07]  /*14f90*/  IMAD.MOV.U32 R13, RZ, RZ, R2 ;  /* 0x000000ffff0d7224 */ /* 0x000fce00078e0002 */
[----:B------:R-:W-:Y:S05]  /*14fa0*/  WARPSYNC.COLLECTIVE R15, `(.L_x_557) ;  /* 0x000000000f087348 */ /* 0x000fea0003c00000 */
[----:B------:R0:W1:Y:S02]  /*14fb0*/  SHFL.UP P6, R14, R13, R12, R11 ;  /* 0x0400000c0d0e7389 */ /* 0x00006400000c000b */
[----:B01----:R-:W-:Y:S01]  /*14fc0*/  ENDCOLLECTIVE ;  /* 0x000000000000791b */ /* 0x003fe20003800000 */
.L_x_557:
[----:B------:R-:W-:Y:S01]  /*14fd0*/  IMAD.MOV.U32 R12, RZ, RZ, 0x8 ;  /* 0x00000008ff0c7424 */ /* 0x000fe200078e00ff */
[----:B------:R-:W-:-:S05]  /*14fe0*/  SEL R3, R14, RZ, P3 ;  /* 0x000000ff0e037207 */ /* 0x000fca0001800000 */
[----:B------:R-:W-:-:S04]  /*14ff0*/  IMAD.IADD R3, R2, 0x1, R3 ;  /* 0x0000000102037824 */ /* 0x000fc800078e0203 */
[----:B------:R-:W-:-:S07]  /*15000*/  IMAD.MOV.U32 R13, RZ, RZ, R3 ;  /* 0x000000ffff0d7224 */ /* 0x000fce00078e0003 */
[----:B------:R-:W-:Y:S05]  /*15010*/  WARPSYNC.COLLECTIVE R15, `(.L_x_558) ;  /* 0x000000000f087348 */ /* 0x000fea0003c00000 */
[----:B------:R0:W1:Y:S02]  /*15020*/  SHFL.UP P6, R14, R13, R12, R11 ;  /* 0x0400000c0d0e7389 */ /* 0x00006400000c000b */
[----:B01----:R-:W-:Y:S01]  /*15030*/  ENDCOLLECTIVE ;  /* 0x000000000000791b */ /* 0x003fe20003800000 */
.L_x_558:
[----:B------:R-:W-:Y:S01]  /*15040*/  IMAD.MOV.U32 R12, RZ, RZ, 0x10 ;  /* 0x00000010ff0c7424 */ /* 0x000fe200078e00ff */
[----:B------:R-:W-:-:S05]  /*15050*/  SEL R14, R14, RZ, P4 ;  /* 0x000000ff0e0e7207 */ /* 0x000fca0002000000 */
[----:B------:R-:W-:-:S04]  /*15060*/  IMAD.IADD R5, R3, 0x1, R14 ;  /* 0x0000000103057824 */ /* 0x000fc800078e020e */
[----:B------:R-:W-:-:S07]  /*15070*/  IMAD.MOV.U32 R13, RZ, RZ, R5 ;  /* 0x000000ffff0d7224 */ /* 0x000fce00078e0005 */
[----:B------:R-:W-:Y:S05]  /*15080*/  WARPSYNC.COLLECTIVE R15, `(.L_x_559) ;  /* 0x000000000f087348 */ /* 0x000fea0003c00000 */
[----:B------:R0:W1:Y:S02]  /*15090*/  SHFL.UP P6, R14, R13, R12, R11 ;  /* 0x0400000c0d0e7389 */ /* 0x00006400000c000b */
[----:B01----:R-:W-:Y:S01]  /*150a0*/  ENDCOLLECTIVE ;  /* 0x000000000000791b */ /* 0x003fe20003800000 */
.L_x_559:
        /* <DEDUP_REMOVED lines=8> */
.L_x_560:
[----:B------:R-:W-:Y:S05]  /*15130*/  BRA `(.L_x_561) ;  /* 0xffffffc800a47947 */ /* 0x000fea000383ffff */
.L_x_467:
[----:B------:R-:W-:Y:S01]  /*15140*/  BSSY B0, `(.L_x_562) ;  /* 0x0000006000007945 */ /* 0x000fe20003800000 */
[----:B------:R-:W-:Y:S01]  /*15150*/  PLOP3.LUT P6, PT, P6, PT, PT, 0x8, 0x0 ;  /* 0x000000000000781c */ /* 0x000fe200037ce170 */
[----:B------:R-:W-:-:S12]  /*15160*/  IMAD.MOV.U32 R15, RZ, RZ, -0x1 ;  /* 0xffffffffff0f7424 */ /* 0x000fd800078e00ff */
[----:B01----:R-:W-:Y:S05]  /*15170*/  WARPSYNC.COLLECTIVE R15, `(.L_x_563) ;  /* 0x000000000f087348 */ /* 0x003fea0003c00000 */
[----:B------:R-:W-:Y:S01]  /*15180*/  VOTE.ANY R14, PT, P6 ;  /* 0x00000000000e7806 */ /* 0x000fe200030e0100 */
[----:B01----:R-:W-:Y:S06]  /*15190*/  ENDCOLLECTIVE ;  /* 0x000000000000791b */ /* 0x003fec0003800000 */
.L_x_563:
[----:B------:R-:W-:Y:S05]  /*151a0*/  BSYNC B0 ;  /* 0x0000000000007941 */ /* 0x000fea0003800000 */
.L_x_562:
[----:B------:R-:W-:Y:S02]  /*151b0*/  IMAD.MOV.U32 R8, RZ, RZ, R14 ;  /* 0x000000ffff087224 */ /* 0x000fe400078e000e */
[----:B------:R-:W-:Y:S02]  /*151c0*/  IMAD.MOV.U32 R13, RZ, RZ, R7 ;  /* 0x000000ffff0d7224 */ /* 0x000fe400078e0007 */
[----:B------:R-:W0:Y:S01]  /*151d0*/  POPC R6, R8 ;  /* 0x0000000800067309 */ /* 0x000e220000000000 */
[----:B------:R-:W-:Y:S02]  /*151e0*/  IMAD.MOV.U32 R11, RZ, RZ, 0x1f ;  /* 0x0000001fff0b7424 */ /* 0x000fe400078e00ff */
[----:B------:R-:W-:Y:S02]  /*151f0*/  IMAD.MOV.U32 R15, RZ, RZ, -0x1 ;  /* 0xffffffffff0f7424 */ /* 0x000fe400078e00ff */
[----:B0-----:R-:W-:-:S07]  /*15200*/  IMAD.MOV.U32 R12, RZ, RZ, R6 ;  /* 0x000000ffff0c7224 */ /* 0x001fce00078e0006 */
[----:B------:R-:W-:Y:S05]  /*15210*/  WARPSYNC.COLLECTIVE R15, `(.L_x_564) ;  /* 0x000000000f087348 */ /* 0x000fea0003c00000 */
[----:B------:R0:W1:Y:S02]  /*15220*/  SHFL.IDX P6, R14, R13, R12, R11 ;  /* 0x0000000c0d0e7389 */ /* 0x00006400000c000b */
[----:B01----:R-:W-:Y:S01]  /*15230*/  ENDCOLLECTIVE ;  /* 0x000000000000791b */ /* 0x003fe20003800000 */
.L_x_564:
[----:B------:R-:W-:Y:S02]  /*15240*/  IMAD.MOV.U32 R13, RZ, RZ, R4 ;  /* 0x000000ffff0d7224 */ /* 0x000fe400078e0004 */
[----:B------:R-:W-:-:S07]  /*15250*/  IMAD.MOV.U32 R7, RZ, RZ, R14 ;  /* 0x000000ffff077224 */ /* 0x000fce00078e000e */
[----:B------:R-:W-:Y:S05]  /*15260*/  WARPSYNC.COLLECTIVE R15, `(.L_x_565) ;  /* 0x000000000f087348 */ /* 0x000fea0003c00000 */
[----:B------:R0:W1:Y:S02]  /*15270*/  SHFL.IDX P6, R14, R13, R12, R11 ;  /* 0x0000000c0d0e7389 */ /* 0x00006400000c000b */
[----:B01----:R-:W-:Y:S01]  /*15280*/  ENDCOLLECTIVE ;  /* 0x000000000000791b */ /* 0x003fe20003800000 */
.L_x_565:
[----:B------:R-:W-:Y:S01]  /*15290*/  IMAD.MOV.U32 R4, RZ, RZ, R14 ;  /* 0x000000ffff047224 */ /* 0x000fe200078e000e */
[----:B------:R-:W-:Y:S06]  /*152a0*/  BRA `(.L_x_566) ;  /* 0xffffffc800847947 */ /* 0x000fec000383ffff */
.L_x_469:
[----:B------:R-:W-:Y:S01]  /*152b0*/  BSSY B0, `(.L_x_567) ;  /* 0x0000007000007945 */ /* 0x000fe20003800000 */
[----:B------:R-:W-:Y:S02]  /*152c0*/  IMAD.MOV.U32 R13, RZ, RZ, R3 ;  /* 0x000000ffff0d7224 */ /* 0x000fe400078e0003 */
[----:B------:R-:W-:Y:S02]  /*152d0*/  IMAD.MOV.U32 R11, RZ, RZ, 0x1f ;  /* 0x0000001fff0b7424 */ /* 0x000fe400078e00ff */
[----:B------:R-:W-:-:S07]  /*152e0*/  IMAD.MOV.U32 R15, RZ, RZ, -0x1 ;  /* 0xffffffffff0f7424 */ /* 0x000fce00078e00ff */
[----:B01234-:R-:W-:Y:S05]  /*152f0*/  WARPSYNC.COLLECTIVE R15, `(.L_x_568) ;  /* 0x000000000f087348 */ /* 0x01ffea0003c00000 */
[----:B------:R0:W0:Y:S02]  /*15300*/  SHFL.IDX P6, R14, R13, R12, R11 ;  /* 0x0000000c0d0e7389 */ /* 0x00002400000c000b */
[----:B01234-:R-:W-:Y:S01]  /*15310*/  ENDCOLLECTIVE ;  /* 0x000000000000791b */ /* 0x01ffe20003800000 */
.L_x_568:
[----:B------:R-:W-:Y:S05]  /*15320*/  BSYNC B0 ;  /* 0x0000000000007941 */ /* 0x000fea0003800000 */
.L_x_567:
[----:B------:R-:W-:Y:S01]  /*15330*/  IMAD.MOV.U32 R24, RZ, RZ, R14 ;  /* 0x000000ffff187224 */ /* 0x000fe200078e000e */
[----:B------:R-:W-:Y:S06]  /*15340*/  BRA `(.L_x_468) ;  /* 0xffffffc800747947 */ /* 0x000fec000383ffff */
.L_x_473:
[----:B0-----:R0:W1:Y:S02]  /*15350*/  SYNCS.PHASECHK.TRANS64.TRYWAIT P0, [R7+URZ+0x28c20], R0 ;  /* 0x028c2000070075a7 */ /* 0x001064000800017f */
[----:B-1----:R-:W-:Y:S05]  /*15360*/  @!P0 NANOSLEEP.SYNCS 0x989680 ;  /* 0x009896800000895d */ /* 0x002fea0003900000 */
[----:B------:R-:W1:Y:S02]  /*15370*/  @!P0 SYNCS.PHASECHK.TRANS64 P0, [R7+URZ+0x28c20], R0 ;  /* 0x028c2000070085a7 */ /* 0x000e64000800007f */
[----:B-1----:R-:W-:Y:S05]  /*15380*/  @!P0 BRA `(.L_x_473) ;  /* 0xfffffffc00f08947 */ /* 0x002fea000383ffff */
[----:B------:R-:W-:Y:S05]  /*15390*/  BRA `(.L_x_569) ;  /* 0xffffffcc00cc7947 */ /* 0x000fea000383ffff */
.L_x_474:
        /* <DEDUP_REMOVED lines=8> */
[----:B0-234-:R-:W-:Y:S05]  /*15420*/  WARPSYNC.COLLECTIVE R15, `(.L_x_571) ;  /* 0x000000000f087348 */ /* 0x01dfea0003c00000 */
[----:B------:R1:W0:Y:S02]  /*15430*/  SHFL.IDX P6, R14, R13, R12, R11 ;  /* 0x0000000c0d0e7389 */ /* 0x00022400000c000b */
[----:B01234-:R-:W-:Y:S01]  /*15440*/  ENDCOLLECTIVE ;  /* 0x000000000000791b */ /* 0x01ffe20003800000 */
.L_x_571:
[----:B------:R-:W-:Y:S05]  /*15450*/  BSYNC B0 ;  /* 0x0000000000007941 */ /* 0x000fea0003800000 */
.L_x_570:
[----:B------:R-:W-:Y:S05]  /*15460*/  BRA `(.L_x_572) ;  /* 0xffffffcc00b47947 */ /* 0x000fea000383ffff */
.L_x_477:
[----:B------:R-:W-:Y:S01]  /*15470*/  BSSY B1, `(.L_x_573) ;  /* 0x0000006000017945 */ /* 0x000fe20003800000 */
[----:B------:R-:W-:-:S07]  /*15480*/  IMAD.MOV.U32 R15, RZ, RZ, -0x1 ;  /* 0xffffffffff0f7424 */ /* 0x000fce00078e00ff */
[----:B0-234-:R-:W-:Y:S05]  /*15490*/  WARPSYNC.COLLECTIVE R15, `(.L_x_574) ;  /* 0x000000000f0c7348 */ /* 0x01dfea0003c00000 */
[----:B------:R-:W-:Y:S02]  /*154a0*/  ELECT P6, UR62, PT ;  /* 0x00000000003e782f */ /* 0x000fe400038c0000 */
[----:B------:R-:W-:Y:S01]  /*154b0*/  MOV R14, UR62 ;  /* 0x0000003e000e7c02 */ /* 0x000fe20008000f00 */
[----:B0-234-:R-:W-:Y:S10]  /*154c0*/  ENDCOLLECTIVE ;  /* 0x000000000000791b */ /* 0x01dff40003800000 */
.L_x_574:
[----:B------:R-:W-:Y:S05]  /*154d0*/  BSYNC B1 ;  /* 0x0000000000017941 */ /* 0x000fea0003800000 */
.L_x_573:
[----:B------:R-:W-:Y:S05]  /*154e0*/  BRA `(.L_x_575) ;  /* 0xffffffcc00ac7947 */ /* 0x000fea000383ffff */
.L_x_479:
[----:B0-----:R0:W1:Y:S02]  /*154f0*/  SYNCS.PHASECHK.TRANS64.TRYWAIT P1, [R5+URZ+0x28c40], R0 ;  /* 0x028c4000050075a7 */ /* 0x001064000802017f */
[----:B-1----:R-:W-:Y:S05]  /*15500*/  @!P1 NANOSLEEP.SYNCS 0x989680 ;  /* 0x009896800000995d */ /* 0x002fea0003900000 */
[----:B------:R-:W1:Y:S02]  /*15510*/  @!P1 SYNCS.PHASECHK.TRANS64 P1, [R5+URZ+0x28c40], R0 ;  /* 0x028c4000050095a7 */ /* 0x000e64000802007f */
[----:B-1----:R-:W-:Y:S05]  /*15520*/  @!P1 BRA `(.L_x_479) ;  /* 0xfffffffc00f09947 */ /* 0x002fea000383ffff */
[----:B------:R-:W-:Y:S05]  /*15530*/  BRA `(.L_x_576) ;  /* 0xffffffcc00cc7947 */ /* 0x000fea000383ffff */
.L_x_481:
[----:B-1----:R1:W0:Y:S02]  /*15540*/  SYNCS.PHASECHK.TRANS64.TRYWAIT P1, [R3+URZ+0x28c40], R2 ;  /* 0x028c4002030075a7 */ /* 0x002224000802017f */
[----:B0-----:R-:W-:Y:S05]  /*15550*/  @!P1 NANOSLEEP.SYNCS 0x989680 ;  /* 0x009896800000995d */ /* 0x001fea0003900000 */
[----:B------:R-:W0:Y:S02]  /*15560*/  @!P1 SYNCS.PHASECHK.TRANS64 P1, [R3+URZ+0x28c40], R2 ;  /* 0x028c4002030095a7 */ /* 0x000e24000802007f */
[----:B0-----:R-:W-:Y:S05]  /*15570*/  @!P1 BRA `(.L_x_481) ;  /* 0xfffffffc00f09947 */ /* 0x001fea000383ffff */
[----:B------:R-:W-:Y:S05]  /*15580*/  BRA `(.L_x_577) ;  /* 0xffffffcc00d87947 */ /* 0x000fea000383ffff */
.L_x_483:
[----:B------:R0:W0:Y:S02]  /*15590*/  SYNCS.PHASECHK.TRANS64.TRYWAIT P1, [R5+URZ+0x28c60], R0 ;  /* 0x028c6000050075a7 */ /* 0x000024000802017f */
[----:B0-----:R-:W-:Y:S05]  /*155a0*/  @!P1 NANOSLEEP.SYNCS 0x989680 ;  /* 0x009896800000995d */ /* 0x001fea0003900000 */
[----:B------:R-:W0:Y:S02]  /*155b0*/  @!P1 SYNCS.PHASECHK.TRANS64 P1, [R5+URZ+0x28c60], R0 ;  /* 0x028c6000050095a7 */ /* 0x000e24000802007f */
[----:B0-----:R-:W-:Y:S05]  /*155c0*/  @!P1 BRA `(.L_x_483) ;  /* 0xfffffffc00f09947 */ /* 0x001fea000383ffff */
[----:B------:R-:W-:Y:S05]  /*155d0*/  BRA `(.L_x_578) ;  /* 0xffffffcc00d47947 */ /* 0x000fea000383ffff */
.L_x_579:
        /* <DEDUP_REMOVED lines=10> */
.L_x_5828:


//--------------------- .text._ZN7cutlass13device_kernelIN5flash11enable_sm90INS1_16FlashAttnFwdSm90INS1_25CollectiveMainloopFwdSm90ILi2EN4cute5tupleIJNS5_1CILi1EEES8_S8_EEENS6_IJNS7_ILi64EEESA_SA_EEELi512ENS_6half_tEfNS_4arch4Sm90ELb0ELb0ELb1ELb1ELb1ELb1ELb0ELb0ELb0ELb1ELb1ELb0EEENS1_21CollectiveEpilogueFwdINS6_IJSA_NS7_ILi512EEESA_EEES9_SC_SE_Li256ELb1ELb1ELb1ELb0EEENS1_36VarlenDynamicPersistentTileSchedulerILi64ELi64ELi256ELi128ELb1ELb1ELb1ELb0ELb1ELb1EEEEEEEEEvNT_6ParamsE --------------------------
	.section	.text._ZN7cutlass13device_kernelIN5flash11enable_sm90INS1_16FlashAttnFwdSm90INS1_25CollectiveMainloopFwdSm90ILi2EN4cute5tupleIJNS5_1CILi1EEES8_S8_EEENS6_IJNS7_ILi64EEESA_SA_EEELi512ENS_6half_tEfNS_4arch4Sm90ELb0ELb0ELb1ELb1ELb1ELb1ELb0ELb0ELb0ELb1ELb1ELb0EEENS1_21CollectiveEpilogueFwdINS6_IJSA_NS7_ILi512EEESA_EEES9_SC_SE_Li256ELb1ELb1ELb1ELb0EEENS1_36VarlenDynamicPersistentTileSchedulerILi64ELi64ELi256ELi128ELb1ELb1ELb1ELb0ELb1ELb1EEEEEEEEEvNT_6ParamsE,"ax",@progbits
	.align	128
.text._ZN7cutlass13device_kernelIN5flash11enable_sm90INS1_16FlashAttnFwdSm90INS1_25CollectiveMainloopFwdSm90ILi2EN4cute5tupleIJNS5_1CILi1EEES8_S8_EEENS6_IJNS7_ILi64EEESA_SA_EEELi512ENS_6half_tEfNS_4arch4Sm90ELb0ELb0ELb1ELb1ELb1ELb1ELb0ELb0ELb0ELb1ELb1ELb0EEENS1_21CollectiveEpilogueFwdINS6_IJSA_NS7_ILi512EEESA_EEES9_SC_SE_Li256ELb1ELb1ELb1ELb0EEENS1_36VarlenDynamicPersistentTileSchedulerILi64ELi64ELi256ELi128ELb1ELb1ELb1ELb0ELb1ELb1EEEEEEEEEvNT_6ParamsE:
        .type           _ZN7cutlass13device_kernelIN5flash11enable_sm90INS1_16FlashAttnFwdSm90INS1_25CollectiveMainloopFwdSm90ILi2EN4cute5tupleIJNS5_1CILi1EEES8_S8_EEENS6_IJNS7_ILi64EEESA_SA_EEELi512ENS_6half_tEfNS_4arch4Sm90ELb0ELb0ELb1ELb1ELb1ELb1ELb0ELb0ELb0ELb1ELb1ELb0EEENS1_21CollectiveEpilogueFwdINS6_IJSA_NS7_ILi512EEESA_EEES9_SC_SE_Li256ELb1ELb1ELb1ELb0EEENS1_36VarlenDynamicPersistentTileSchedulerILi64ELi64ELi256ELi128ELb1ELb1ELb1ELb0ELb1ELb1EEEEEEEEEvNT_6ParamsE,@function
        .size           _ZN7cutlass13device_kernelIN5flash11enable_sm90INS1_16FlashAttnFwdSm90INS1_25CollectiveMainloopFwdSm90ILi2EN4cute5tupleIJNS5_1CILi1EEES8_S8_EEENS6_IJNS7_ILi64EEESA_SA_EEELi512ENS_6half_tEfNS_4arch4Sm90ELb0ELb0ELb1ELb1ELb1ELb1ELb0ELb0ELb0ELb1ELb1ELb0EEENS1_21CollectiveEpilogueFwdINS6_IJSA_NS7_ILi512EEESA_EEES9_SC_SE_Li256ELb1ELb1ELb1ELb0EEENS1_36VarlenDynamicPersistentTileSchedulerILi64ELi64ELi256ELi128ELb1ELb1ELb1ELb0ELb1ELb1EEEEEEEEEvNT_6ParamsE,(.L_x_5829 - _ZN7cutlass13device_kernelIN5flash11enable_sm90INS1_16FlashAttnFwdSm90INS1_25CollectiveMainloopFwdSm90ILi2EN4cute5tupleIJNS5_1CILi1EEES8_S8_EEENS6_IJNS7_ILi64EEESA_SA_EEELi512ENS_6half_tEfNS_4arch4Sm90ELb0ELb0ELb1ELb1ELb1ELb1ELb0ELb0ELb0ELb1ELb1ELb0EEENS1_21CollectiveEpilogueFwdINS6_IJSA_NS7_ILi512EEESA_EEES9_SC_SE_Li256ELb1ELb1ELb1ELb0EEENS1_36VarlenDynamicPersistentTileSchedulerILi64ELi64ELi256ELi128ELb1ELb1ELb1ELb0ELb1ELb1EEEEEEEEEvNT_6ParamsE)
        .other          _ZN7cutlass13device_kernelIN5flash11enable_sm90INS1_16FlashAttnFwdSm90INS1_25CollectiveMainloopFwdSm90ILi2EN4cute5tupleIJNS5_1CILi1EEES8_S8_EEENS6_IJNS7_ILi64EEESA_SA_EEELi512ENS_6half_tEfNS_4arch4Sm90ELb0ELb0ELb1ELb1ELb1ELb1ELb0ELb0ELb0ELb1ELb1ELb0EEENS1_21CollectiveEpilogueFwdINS6_IJSA_NS7_ILi512EEESA_EEES9_SC_SE_Li256ELb1ELb1ELb1ELb0EEENS1_36VarlenDynamicPersistentTileSchedulerILi64ELi64ELi256ELi128ELb1ELb1ELb1ELb0ELb1ELb1EEEEEEEEEvNT_6ParamsE,@"STO_CUDA_ENTRY STV_DEFAULT"
_ZN7cutlass13device_kernelIN5flash11enable_sm90INS1_16FlashAttnFwdSm90INS1_25CollectiveMainloopFwdSm90ILi2EN4cute5tupleIJNS5_1CILi1EEES8_S8_EEENS6_IJNS7_ILi64EEESA_SA_EEELi512ENS_6half_tEfNS_4arch4Sm90ELb0ELb0ELb1ELb1ELb1ELb1ELb0ELb0ELb0ELb1ELb1ELb0EEENS1_21CollectiveEpilogueFwdINS6_IJSA_NS7_ILi512EEESA_EEES9_SC_SE_Li256ELb1ELb1ELb1ELb0EEENS1_36VarlenDynamicPersistentTileSchedulerILi64ELi64ELi256ELi128ELb1ELb1ELb1ELb0ELb1ELb1EEEEEEEEEvNT_6ParamsE:
[----:B------:R-:W0:Y:S02]  /*0000*/  LDC R1, c[0x0][0x28] ;  /* 0x00000a00ff017b82 */ /* 0x000e240000000800 */
[----:B0-----:R-:W-:Y:S01]  /*0010*/  VIADD R1, R1, 0xffffffa0 ;  /* 0xffffffa001017836 */ /* 0x001fe20000000000 */
[----:B------:R-:W0:Y:S01]  /*0020*/  S2R R0, SR_TID.X ;  /* 0x0000000000007919 */ /* 0x000e220000002100 */
[----:B------:R-:W-:Y:S01]  /*0030*/  ELECT P0, URZ, PT ;  /* 0x00000000003f782f */ /* 0x000fe20003800000 */
[----:B------:R-:W-:Y:S01]  /*0040*/  BSSY B0, `(.L_x_580) ;  /* 0x000000e000007945 */ /* 0x000fe20003800000 */
[----:B0-----:R-:W-:-:S05]  /*0050*/  SHF.R.U32.HI R2, RZ, 0x5, R0 ;  /* 0x00000005ff027819 */ /* 0x001fca0000011600 */
[----:B------:R-:W0:Y:S02]  /*0060*/  SHFL.IDX PT, R3, R2, RZ, 0x1f ;  /* 0x00001fff02037589 */ /* 0x000e2400000e0000 */
[----:B0-----:R-:W-:Y:S02]  /*0070*/  ISETP.EQ.AND P0, PT, R3, RZ, P0 ;  /* 0x000000ff0300720c */ /* 0x001fe40000702270 */
[----:B------:R-:W-:-:S11]  /*0080*/  SHF.R.U32.HI R3, RZ, 0x7, R0 ;  /* 0x00000007ff037819 */ /* 0x000fd60000011600 */
[----:B------:R-:W-:Y:S05]  /*0090*/  @!P0 BRA `(.L_x_581) ;  /* 0x0000000000208947 */ /* 0x000fea0003800000 */
[----:B------:R-:W-:Y:S02]  /*00a0*/  ULDC.64 UR4, c[0x0][0x198] ;  /* 0x0000660000047ab9 */ /* 0x000fe40000000a00 */
[----:B------:R-:W-:Y:S02]  /*00b0*/  UIADD3 UR6, UP0, UR4, 0x570, URZ ;  /* 0x0000057004067890 */ /* 0x000fe4000ff1e03f */
[----:B------:R-:W-:Y:S02]  /*00c0*/  UIADD3 UR4, UP1, UR4, 0x670, URZ ;  /* 0x0000067004047890 */ /* 0x000fe4000ff3e03f */
[----:B------:R-:W-:Y:S02]  /*00d0*/  UIADD3.X UR7, URZ, UR5, URZ, UP0, !UPT ;  /* 0x000000053f077290 */ /* 0x000fe400087fe43f */
[----:B------:R-:W-:-:S07]  /*00e0*/  UIADD3.X UR5, URZ, UR5, URZ, UP1, !UPT ;  /* 0x000000053f057290 */ /* 0x000fce0008ffe43f */
[----:B------:R0:W-:Y:S02]  /*00f0*/  UTMACCTL.PF [UR6] ;  /* 0x00000000060079b9 */ /* 0x0001e40008040000 */
[----:B------:R0:W-:Y:S02]  /*0100*/  UTMACCTL.PF [UR4] ;  /* 0x00000000040079b9 */ /* 0x0001e40008040000 */
[----:B0-----:R-:W-:Y:S01]  /*0110*/  NOP ;  /* 0x0000000000007918 */ /* 0x001fe20000000000 */
.L_x_581:
[----:B------:R-:W-:Y:S05]  /*0120*/  BSYNC B0 ;  /* 0x0000000000007941 */ /* 0x000fea0003800000 */
.L_x_580:
[----:B------:R-:W-:Y:S01]  /*0130*/  VOTEU.ANY UP0, P0 ;  /* 0x00000000003f7886 */ /* 0x000fe20000000100 */
[----:B------:R-:W0:Y:S01]  /*0140*/  SHFL.IDX PT, R5, R3, RZ, 0x1f ;  /* 0x00001fff03057589 */ /* 0x000e2200000e0000 */
[----:B------:R-:W-:Y:S01]  /*0150*/  UMOV UR4, 0x80 ;  /* 0x0000008000047882 */ /* 0x000fe20000000000 */
[----:B------:R-:W-:Y:S01]  /*0160*/  UMOV UR7, 0x100 ;  /* 0x0000010000077882 */ /* 0x000fe20000000000 */
[----:B------:R-:W-:Y:S01]  /*0170*/  VOTEU.ANY UP1, P0 ;  /* 0x00000000003f7886 */ /* 0x000fe20000020100 */
[----:B------:R-:W1:Y:S01]  /*0180*/  @UP0 S2UR UR8, SR_CgaCtaId ;  /* 0x00000000000809c3 */ /* 0x000e620000008800 */
[----:B------:R-:W2:Y:S01]  /*0190*/  SHFL.IDX PT, R4, R2, RZ, 0x1f ;  /* 0x00001fff02047589 */ /* 0x000ea200000e0000 */
[----:B------:R-:W-:Y:S01]  /*01a0*/  @UP0 UMOV UR6, 0x400 ;  /* 0x0000040000060882 */ /* 0x000fe20000000000 */
[----:B------:R-:W-:-:S04]  /*01b0*/  @UP0 UIADD3 UR4, -UR4, 0x100000, URZ ;  /* 0x0010000004040890 */ /* 0x000fc8000fffe13f */
[----:B------:R-:W-:Y:S02]  /*01c0*/  @UP0 USHF.L.U32 UR5, UR4, 0xb, URZ ;  /* 0x0000000b04050899 */ /* 0x000fe4000800063f */
[----:B------:R-:W-:Y:S01]  /*01d0*/  @UP0 USHF.L.U32 UR4, UR4, 0x1, URZ ;  /* 0x0000000104040899 */ /* 0x000fe2000800063f */
[----:B------:R-:W-:Y:S01]  /*01e0*/  VOTEU.ANY UP2, P0 ;  /* 0x00000000003f7886 */ /* 0x000fe20000040100 */
[----:B0-----:R-:W-:Y:S01]  /*01f0*/  R2UR UR39, R5 ;  /* 0x00000000052772ca */ /* 0x001fe200000e0000 */
[----:B-1----:R-:W-:Y:S01]  /*0200*/  @UP0 ULEA UR8, UR8, UR6, 0x18 ;  /* 0x0000000608080291 */ /* 0x002fe2000f8ec03f */
[----:B--2---:R-:W-:Y:S01]  /*0210*/  ISETP.NE.AND P1, PT, R4, RZ, PT ;  /* 0x000000ff0400720c */ /* 0x004fe20003f25270 */
[----:B------:R-:W-:-:S04]  /*0220*/  @UP0 UIADD3 UR6, -UR7, 0x100000, URZ ;  /* 0x0010000007060890 */ /* 0x000fc8000fffe13f */
[----:B------:R-:W-:Y:S02]  /*0230*/  @UP0 USHF.L.U32 UR7, UR6, 0xb, URZ ;  /* 0x0000000b06070899 */ /* 0x000fe4000800063f */
[----:B------:R-:W-:-:S04]  /*0240*/  @UP0 USHF.L.U32 UR6, UR6, 0x1, URZ ;  /* 0x0000000106060899 */ /* 0x000fc8000800063f */
[----:B------:R-:W-:Y:S01]  /*0250*/  UISETP.NE.AND UP0, UPT, UR39, URZ, UPT ;  /* 0x0000003f2700728c */ /* 0x000fe2000bf05270 */
[----:B------:R-:W0:Y:S02]  /*0260*/  FENCE.VIEW.ASYNC.S ;  /* 0x00000000000073c6 */ /* 0x000e240000000000 */
[----:B0-----:R0:W1:Y:S05]  /*0270*/  @UP1 SYNCS.EXCH.64 URZ, [UR8+0x28c00], UR4 ;  /* 0x028c0004083f15b2 */ /* 0x00106a0008000100 */
[----:B------:R0:W2:Y:S01]  /*0280*/  @UP2 SYNCS.EXCH.64 URZ, [UR8+0x28c20], UR6 ;  /* 0x028c2006083f25b2 */ /* 0x0000a20008000100 */
        /* <DEDUP_REMOVED lines=10> */
[----:B0-----:R3:W4:Y:S01]  /*0330*/  SYNCS.EXCH.64 URZ, [UR6+0x28c30], UR4 ;  /* 0x028c3004063f75b2 */ /* 0x0017220008000100 */
[----:B------:R3:W0:Y:S01]  /*0340*/  SYNCS.EXCH.64 URZ, [UR6+0x28c40], UR4 ;  /* 0x028c4004063f75b2 */ /* 0x0006220008000100 */
[----:B------:R3:W0:Y:S01]  /*0350*/  SYNCS.EXCH.64 URZ, [UR6+0x28c38], UR4 ;  /* 0x028c3804063f75b2 */ /* 0x0006220008000100 */
[----:B------:R3:W0:Y:S02]  /*0360*/  SYNCS.EXCH.64 URZ, [UR6+0x28c48], UR4 ;  /* 0x028c4804063f75b2 */ /* 0x0006240008000100 */
[----:B---3--:R-:W-:Y:S01]  /*0370*/  NOP ;  /* 0x0000000000007918 */ /* 0x008fe20000000000 */
.L_x_582:
[----:B------:R-:W3:Y:S01]  /*0380*/  SHFL.IDX PT, R4, R2, RZ, 0x1f ;  /* 0x00001fff02047589 */ /* 0x000ee200000e0000 */
[----:B------:R-:W-:Y:S01]  /*0390*/  NOP ;  /* 0x0000000000007918 */ /* 0x000fe20000000000 */
[----:B---3--:R-:W-:-:S13]  /*03a0*/  ISETP.NE.AND P0, PT, R4, RZ, PT ;  /* 0x000000ff0400720c */ /* 0x008fda0003f05270 */
        /* <DEDUP_REMOVED lines=17> */
[----:B------:R3:W0:Y:S02]  /*04c0*/  SYNCS.EXCH.64 URZ, [UR8+0x28c68], UR6 ;  /* 0x028c6806083f75b2 */ /* 0x0006240008000100 */
[----:B---3--:R-:W-:Y:S01]  /*04d0*/  NOP ;  /* 0x0000000000007918 */ /* 0x008fe20000000000 */
.L_x_583:
[----:B------:R-:W3:Y:S01]  /*04e0*/  SHFL.IDX PT, R4, R2, RZ, 0x1f ;  /* 0x00001fff02047589 */ /* 0x000ee200000e0000 */
[----:B------:R-:W-:Y:S01]  /*04f0*/  NOP ;  /* 0x0000000000007918 */ /* 0x000fe20000000000 */
[----:B---3--:R-:W-:-:S13]  /*0500*/  ISETP.NE.AND P0, PT, R4, RZ, PT ;  /* 0x000000ff0400720c */ /* 0x008fda0003f05270 */
        /* <DEDUP_REMOVED lines=13> */
[----:B------:R3:W0:Y:S02]  /*05e0*/  SYNCS.EXCH.64 URZ, [UR6+0x28c88], UR4 ;  /* 0x028c8804063f75b2 */ /* 0x0006240008000100 */
[----:B---3--:R-:W-:Y:S01]  /*05f0*/  NOP ;  /* 0x0000000000007918 */ /* 0x008fe20000000000 */
.L_x_584:
        /* <DEDUP_REMOVED lines=22> */
.L_x_585:
        /* <DEDUP_REMOVED lines=22> */
.L_x_586:
[----:B------:R-:W-:Y:S01]  /*08c0*/  PLOP3.LUT P0, PT, PT, PT, UP0, 0x80, 0x0 ;  /* 0x000000000000781c */ /* 0x000fe20003f0f008 */
[----:B------:R-:W-:Y:S01]  /*08d0*/  UMOV UR36, 0x1 ;  /* 0x0000000100247882 */ /* 0x000fe20000000000 */
[----:B------:R-:W-:Y:S01]  /*08e0*/  NOP ;  /* 0x0000000000007918 */ /* 0x000fe20000000000 */
[----:B------:R-:W-:Y:S01]  /*08f0*/  USEL UR36, UR36, 0x2, !UP0 ;  /* 0x0000000224247887 */ /* 0x000fe2000c000000 */
[----:B------:R-:W-:Y:S01]  /*0900*/  BSSY B9, `(.L_x_587) ;  /* 0x0001a23000097945 */ /* 0x000fe20003800000 */
[----:B------:R-:W-:Y:S01]  /*0910*/  ULDC.64 UR42, c[0x0][0x208] ;  /* 0x00008200002a7ab9 */ /* 0x000fe20000000a00 */
[----:B012-4-:R-:W-:Y:S07]  /*0920*/  BAR.SYNC.DEFER_BLOCKING 0x0 ;  /* 0x0000000000007b1d */ /* 0x017fee0000010000 */
[----:B------:R-:W-:Y:S05]  /*0930*/  @!P0 BRA `(.L_x_588) ;  /* 0x0000012800488947 */ /* 0x000fea0003800000 */
.L_x_589:
[----:B------:R-:W-:-:S08]  /*0940*/  NOP ;  /* 0x0000000000007918 */ /* 0x000fd00000000000 */
[----:B------:R-:W0:Y:S02]  /*0950*/  USETMAXREG.TRY_ALLOC.CTAPOOL UP0, 0xe8 ;  /* 0x000000e8000079c8 */ /* 0x000e240008000600 */
[----:B0-----:R-:W-:-:S13]  /*0960*/  PLOP3.LUT P0, PT, PT, PT, UP0, 0x80, 0x0 ;  /* 0x000000000000781c */ /* 0x001fda0003f0f008 */
[----:B------:R-:W-:Y:S05]  /*0970*/  @!P0 BRA `(.L_x_589) ;  /* 0xfffffffc00f08947 */ /* 0x000fea000383ffff */
[----:B------:R-:W-:Y:S01]  /*0980*/  ISETP.NE.AND P0, PT, R3, 0x1, PT ;  /* 0x000000010300780c */ /* 0x000fe20003f05270 */
[----:B------:R-:W0:Y:S01]  /*0990*/  S2UR UR4, SR_CgaCtaId ;  /* 0x00000000000479c3 */ /* 0x000e220000008800 */
[----:B------:R-:W-:-:S11]  /*09a0*/  MOV R3, 0x400 ;  /* 0x0000040000037802 */ /* 0x000fd60000000f00 */
[----:B------:R-:W-:Y:S06]  /*09b0*/  @!P0 BAR.ARV 0x8, 0x100 ;  /* 0x0204000000008b1d */ /* 0x000fec0000002000 */
[----:B------:R-:W-:Y:S01]  /*09c0*/  ISETP.GE.U32.AND P0, PT, R0, 0x100, PT ;  /* 0x000001000000780c */ /* 0x000fe20003f06070 */
[----:B0-----:R-:W-:Y:S01]  /*09d0*/  IMAD.U32 R190, RZ, RZ, UR4 ;  /* 0x00000004ffbe7e24 */ /* 0x001fe2000f8e00ff */
[----:B------:R-:W-:-:S04]  /*09e0*/  ULDC UR4, c[0x0][0xc3c] ;  /* 0x00030f0000047ab9 */ /* 0x000fc80000000800 */
[----:B------:R-:W-:-:S07]  /*09f0*/  LEA R2, R190, R3, 0x18 ;  /* 0x00000003be027211 */ /* 0x000fce00078ec0ff */
[----:B------:R-:W-:Y:S08]  /*0a00*/  @P0 BAR.ARV 0xf, 0x100 ;  /* 0x03c4000000000b1d */ /* 0x000ff00000002000 */
[----:B------:R-:W-:Y:S06]  /*0a10*/  BAR.SYNC.DEFER_BLOCKING 0x5, 0x180 ;  /* 0x0146000000007b1d */ /* 0x000fec0000010000 */
[----:B------:R-:W0:Y:S02]  /*0a20*/  LDS.128 R152, [R2+0x28cd0] ;  /* 0x028cd00002987984 */ /* 0x000e240000000c00 */
[----:B------:R-:W-:Y:S06]  /*0a30*/  BAR.ARV 0x4, 0x180 ;  /* 0x0106000000007b1d */ /* 0x000fec0000002000 */
[----:B0-----:R-:W-:-:S13]  /*0a40*/  ISETP.GE.AND P0, PT, R155, UR4, PT ;  /* 0x000000049b007c0c */ /* 0x001fda000bf06270 */
[----:B------:R-:W-:Y:S05]  /*0a50*/  @P0 BRA `(.L_x_590) ;  /* 0x000001a000340947 */ /* 0x000fea0003800000 */
[----:B------:R-:W-:Y:S01]  /*0a60*/  VIADD R0, R0, 0xffffff80 ;  /* 0xffffff8000007836 */ /* 0x000fe20000000000 */
[----:B------:R-:W-:Y:S01]  /*0a70*/  ULOP3.LUT UR37, UR36, 0x1, URZ, 0xfc, !UPT ;  /* 0x0000000124257892 */ /* 0x000fe2000f8efc3f */
[----:B------:R-:W-:Y:S02]  /*0a80*/  IMAD.MOV.U32 R201, RZ, RZ, 0x40 ;  /* 0x00000040ffc97424 */ /* 0x000fe400078e00ff */
[----:B------:R-:W-:Y:S01]  /*0a90*/  IMAD.MOV.U32 R23, RZ, RZ, RZ ;  /* 0x000000ffff177224 */ /* 0x000fe200078e00ff */
[----:B------:R-:W-:Y:S01]  /*0aa0*/  SHF.R.S32.HI R3, RZ, 0x1f, R0 ;  /* 0x0000001fff037819 */ /* 0x000fe20000011400 */
[----:B------:R-:W-:Y:S02]  /*0ab0*/  IMAD.MOV.U32 R187, RZ, RZ, RZ ;  /* 0x000000ffffbb7224 */ /* 0x000fe400078e00ff */
[----:B------:R-:W-:Y:S01]  /*0ac0*/  IMAD.MOV.U32 R185, RZ, RZ, RZ ;  /* 0x000000ffffb97224 */ /* 0x000fe200078e00ff */
[CC--:B------:R-:W-:Y:S01]  /*0ad0*/  LEA.HI R5, R3.reuse, R0.reuse, RZ, 0x4 ;  /* 0x0000000003057211 */ /* 0x0c0fe200078f20ff */
[----:B------:R-:W-:Y:S01]  /*0ae0*/  IMAD.MOV.U32 R19, RZ, RZ, RZ ;  /* 0x000000ffff137224 */ /* 0x000fe200078e00ff */
[----:B------:R-:W-:-:S02]  /*0af0*/  LEA.HI R4, R3, R0, RZ, 0x7 ;  /* 0x0000000003047211 */ /* 0x000fc400078f38ff */
[-C--:B------:R-:W-:Y:S02]  /*0b00*/  LEA.HI R8, R3, R0.reuse, RZ, 0x3 ;  /* 0x0000000003087211 */ /* 0x080fe400078f18ff */
[----:B------:R-:W-:Y:S02]  /*0b10*/  LOP3.LUT R7, R5, 0xfffffff0, RZ, 0xc0, !PT ;  /* 0xfffffff005077812 */ /* 0x000fe400078ec0ff */
[CC--:B------:R-:W-:Y:S02]  /*0b20*/  LEA.HI R6, R3.reuse, R0.reuse, RZ, 0x5 ;  /* 0x0000000003067211 */ /* 0x0c0fe400078f28ff */
[----:B------:R-:W-:Y:S02]  /*0b30*/  LEA.HI R14, R3, R0, RZ, 0x2 ;  /* 0x00000000030e7211 */ /* 0x000fe400078f10ff */
[----:B------:R-:W-:Y:S02]  /*0b40*/  LOP3.LUT R3, R4, 0xffffff80, RZ, 0xc0, !PT ;  /* 0xffffff8004037812 */ /* 0x000fe400078ec0ff */
[----:B------:R-:W-:Y:S01]  /*0b50*/  LOP3.LUT R11, R8, 0xfffffff8, RZ, 0xc0, !PT ;  /* 0xfffffff8080b7812 */ /* 0x000fe200078ec0ff */
[----:B------:R-:W-:Y:S01]  /*0b60*/  IMAD.IADD R8, R0, 0x1, -R7 ;  /* 0x0000000100087824 */ /* 0x000fe200078e0a07 */
[----:B------:R-:W-:Y:S01]  /*0b70*/  LOP3.LUT R9, R14, 0xfffffffc, RZ, 0xc0, !PT ;  /* 0xfffffffc0e097812 */ /* 0x000fe200078ec0ff */
[C---:B------:R-:W-:Y:S01]  /*0b80*/  IMAD.IADD R3, R0.reuse, 0x1, -R3 ;  /* 0x0000000100037824 */ /* 0x040fe200078e0a03 */
[----:B------:R-:W-:Y:S01]  /*0b90*/  SHF.R.S32.HI R10, RZ, 0x4, R5 ;  /* 0x00000004ff0a7819 */ /* 0x000fe20000011405 */
[C---:B------:R-:W-:Y:S01]  /*0ba0*/  IMAD.IADD R192, R0.reuse, 0x1, -R11 ;  /* 0x0000000100c07824 */ /* 0x040fe200078e0a0b */
[----:B------:R-:W-:Y:S01]  /*0bb0*/  SHF.R.S32.HI R7, RZ, 0x1f, R8 ;  /* 0x0000001fff077819 */ /* 0x000fe20000011408 */
[----:B------:R-:W-:Y:S01]  /*0bc0*/  IMAD.IADD R188, R0, 0x1, -R9 ;  /* 0x0000000100bc7824 */ /* 0x000fe200078e0a09 */
[--C-:B------:R-:W-:Y:S01]  /*0bd0*/  SHF.R.S32.HI R198, RZ, 0x5, R6.reuse ;  /* 0x00000005ffc67819 */ /* 0x100fe20000011406 */
[----:B------:R-:W-:Y:S01]  /*0be0*/  IMAD.SHL.U32 R192, R192, 0x8, RZ ;  /* 0x00000008c0c07824 */ /* 0x000fe200078e00ff */
[----:B------:R-:W-:Y:S01]  /*0bf0*/  SHF.R.S32.HI R11, RZ, 0x1f, R6 ;  /* 0x0000001fff0b7819 */ /* 0x000fe20000011406 */
[----:B------:R-:W-:Y:S01]  /*0c00*/  IMAD.SHL.U32 R16, R188, 0x8, RZ ;  /* 0x00000008bc107824 */ /* 0x000fe200078e00ff */
[----:B------:R-:W-:Y:S01]  /*0c10*/  SHF.R.S32.HI R0, RZ, 0x1f, R3 ;  /* 0x0000001fff007819 */ /* 0x000fe20000011403 */
[----:B------:R-:W-:Y:S01]  /*0c20*/  VIADD R32, R192, 0x80 ;  /* 0x00000080c0207836 */ /* 0x000fe20000000000 */
[----:B------:R-:W-:Y:S01]  /*0c30*/  LEA.HI R9, R7, R8, RZ, 0x3 ;  /* 0x0000000807097211 */ /* 0x000fe200078f18ff */
[C---:B------:R-:W-:Y:S01]  /*0c40*/  VIADD R215, R16.reuse, 0x60 ;  /* 0x0000006010d77836 */ /* 0x040fe20000000000 */
[----:B------:R-:W-:Y:S01]  /*0c50*/  LEA.HI R6, R5, R10, RZ, 0x1 ;  /* 0x0000000a05067211 */ /* 0x000fe200078f08ff */
[----:B------:R-:W-:Y:S01]  /*0c60*/  VIADD R208, R16, 0x140 ;  /* 0x0000014010d07836 */ /* 0x000fe20000000000 */
[-C--:B------:R-:W-:Y:S01]  /*0c70*/  LEA.HI R5, R0, R3.reuse, RZ, 0x2 ;  /* 0x0000000300057211 */ /* 0x080fe200078f10ff */
[C---:B------:R-:W-:Y:S01]  /*0c80*/  VIADD R213, R16.reuse, 0xa0 ;  /* 0x000000a010d57836 */ /* 0x040fe20000000000 */
[----:B------:R-:W-:Y:S01]  /*0c90*/  LEA.HI R12, R11, R198, RZ, 0x2 ;  /* 0x000000c60b0c7211 */ /* 0x000fe200078f10ff */
[----:B------:R-:W-:Y:S01]  /*0ca0*/  VIADD R214, R16, 0x80 ;  /* 0x0000008010d67836 */ /* 0x000fe20000000000 */
[C---:B------:R-:W-:Y:S01]  /*0cb0*/  LOP3.LUT R11, R9.reuse, 0xfffffff8, RZ, 0xc0, !PT ;  /* 0xfffffff8090b7812 */ /* 0x040fe200078ec0ff */
[----:B------:R-:W-:Y:S01]  /*0cc0*/  IMAD.SHL.U32 R9, R9, 0x40, RZ ;  /* 0x0000004009097824 */ /* 0x000fe200078e00ff */
[----:B------:R-:W-:Y:S01]  /*0cd0*/  LOP3.LUT R13, R6, 0x1ffffffe, RZ, 0xc0, !PT ;  /* 0x1ffffffe060d7812 */ /* 0x000fe200078ec0ff */
[----:B------:R-:W-:Y:S01]  /*0ce0*/  VIADD R207, R16, 0x160 ;  /* 0x0000016010cf7836 */ /* 0x000fe20000000000 */
[----:B------:R-:W-:Y:S01]  /*0cf0*/  SHF.R.S32.HI R18, RZ, 0x7, R4 ;  /* 0x00000007ff127819 */ /* 0x000fe20000011404 */
[----:B------:R-:W-:Y:S01]  /*0d00*/  IMAD.IADD R11, R8, 0x1, -R11 ;  /* 0x00000001080b7824 */ /* 0x000fe200078e0a0b */
[----:B------:R-:W-:Y:S01]  /*0d10*/  SHF.R.S32.HI R6, RZ, 0x2, R5 ;  /* 0x00000002ff067819 */ /* 0x000fe20000011405 */
[----:B------:R-:W-:Y:S01]  /*0d20*/  IMAD.IADD R13, R10, 0x1, -R13 ;  /* 0x000000010a0d7824 */ /* 0x000fe200078e0a0d */
[----:B------:R-:W-:Y:S01]  /*0d30*/  SHF.R.S32.HI R7, RZ, 0x1f, R5 ;  /* 0x0000001fff077819 */ /* 0x000fe20000011405 */
[----:B------:R-:W-:Y:S01]  /*0d40*/  STL [R1+0x44], R18 ;  /* 0x0000441201007387 */ /* 0x000fe20000100800 */
[----:B------:R-:W-:Y:S01]  /*0d50*/  LOP3.LUT R15, R12, 0x3ffffc, RZ, 0xc0, !PT ;  /* 0x003ffffc0c0f7812 */ /* 0x000fe200078ec0ff */
[----:B------:R-:W-:Y:S01]  /*0d60*/  IMAD R12, R18, 0x100, R8 ;  /* 0x00000100120c7824 */ /* 0x000fe200078e0208 */
[----:B------:R-:W-:Y:S01]  /*0d70*/  LEA.HI R7, R7, R6, RZ, 0x3 ;  /* 0x0000000607077211 */ /* 0x000fe200078f18ff */
[----:B------:R-:W-:Y:S01]  /*0d80*/  IMAD.SHL.U32 R8, R11, 0x40, RZ ;  /* 0x000000400b087824 */ /* 0x000fe200078e00ff */
[----:B------:R-:W-:Y:S01]  /*0d90*/  LEA.HI R0, R0, R3, RZ, 0x5 ;  /* 0x0000000300007211 */ /* 0x000fe200078f28ff */
[----:B------:R-:W-:Y:S01]  /*0da0*/  IMAD.IADD R15, R198, 0x1, -R15 ;  /* 0x00000001c60f7824 */ /* 0x000fe200078e0a0f */
[----:B------:R-:W-:Y:S01]  /*0db0*/  LOP3.LUT R7, R7, 0xfffffff8, RZ, 0xc0, !PT ;  /* 0xfffffff807077812 */ /* 0x000fe200078ec0ff */
[----:B------:R-:W-:Y:S01]  /*0dc0*/  IMAD.SHL.U32 R13, R13, 0x8, RZ ;  /* 0x000000080d0d7824 */ /* 0x000fe200078e00ff */
[----:B------:R-:W-:Y:S01]  /*0dd0*/  LOP3.LUT R8, R8, 0x1c0, RZ, 0xc0, !PT ;  /* 0x000001c008087812 */ /* 0x000fe200078ec0ff */
[----:B------:R-:W-:Y:S01]  /*0de0*/  IMAD R12, R15, 0x10, R12 ;  /* 0x000000100f0c7824 */ /* 0x000fe200078e020c */
[----:B------:R-:W-:Y:S01]  /*0df0*/  LOP3.LUT R9, R9, 0x7ffffe00, RZ, 0xc0, !PT ;  /* 0x7ffffe0009097812 */ /* 0x000fe200078ec0ff */
[----:B------:R-:W-:Y:S01]  /*0e00*/  IMAD.IADD R7, R6, 0x1, -R7 ;  /* 0x0000000106077824 */ /* 0x000fe200078e0a07 */
[----:B------:R-:W-:Y:S01]  /*0e10*/  SHF.R.S32.HI R0, RZ, 0x5, R0 ;  /* 0x00000005ff007819 */ /* 0x000fe20000011400 */
[--C-:B------:R-:W-:Y:S01]  /*0e20*/  IMAD.U32 R6, R12, 0x40, R13.reuse ;  /* 0x000000400c067824 */ /* 0x100fe200078e000d */
[----:B------:R-:W-:Y:S01]  /*0e30*/  LOP3.LUT R13, R8, 0x8, R13, 0xf8, !PT ;  /* 0x00000008080d7812 */ /* 0x000fe200078ef80d */
[----:B------:R-:W-:Y:S01]  /*0e40*/  IMAD R9, R198, 0x400, R9 ;  /* 0x00000400c6097824 */ /* 0x000fe200078e0209 */
[----:B------:R-:W-:Y:S01]  /*0e50*/  SHF.R.U32.HI R8, RZ, 0x3, R8 ;  /* 0x00000003ff087819 */ /* 0x000fe20000011608 */
[----:B------:R-:W-:Y:S01]  /*0e60*/  IMAD R195, R0, 0x10, R7 ;  /* 0x0000001000c37824 */ /* 0x000fe200078e0207 */
[----:B------:R-:W-:Y:S01]  /*0e70*/  SHF.R.S32.HI R186, RZ, 0x2, R14 ;  /* 0x00000002ffba7819 */ /* 0x000fe2000001140e */
[----:B------:R0:W-:Y:S01]  /*0e80*/  STL [R1+0x5c], R6 ;  /* 0x00005c0601007387 */ /* 0x0001e20000100800 */
[----:B------:R-:W-:Y:S01]  /*0e90*/  LOP3.LUT R8, R13, R8, RZ, 0x3c, !PT ;  /* 0x000000080d087212 */ /* 0x000fe200078e3cff */
[----:B------:R-:W-:Y:S01]  /*0ea0*/  VIADD R206, R16, 0x180 ;  /* 0x0000018010ce7836 */ /* 0x000fe20000000000 */
[----:B------:R-:W-:Y:S01]  /*0eb0*/  LEA.HI R0, R188, R188, RZ, 0x1 ;  /* 0x000000bcbc007211 */ /* 0x000fe200078f08ff */
[----:B------:R-:W-:Y:S01]  /*0ec0*/  VIADD R205, R16, 0x1a0 ;  /* 0x000001a010cd7836 */ /* 0x000fe20000000000 */
[----:B------:R-:W-:Y:S01]  /*0ed0*/  IADD3 R9, R9, R8, RZ ;  /* 0x0000000809097210 */ /* 0x000fe20007ffe0ff */
[----:B------:R-:W-:Y:S01]  /*0ee0*/  VIADD R8, R186, 0x20 ;  /* 0x00000020ba087836 */ /* 0x000fe20000000000 */
[----:B------:R-:W-:Y:S01]  /*0ef0*/  LEA.HI R4, R4, R18, RZ, 0x1 ;  /* 0x0000001204047211 */ /* 0x000fe200078f08ff */
[C---:B------:R-:W-:Y:S01]  /*0f00*/  VIADD R204, R16.reuse, 0x1c0 ;  /* 0x000001c010cc7836 */ /* 0x040fe20000000000 */
[----:B------:R-:W-:Y:S01]  /*0f10*/  SHF.R.S32.HI R15, RZ, 0x1f, R208 ;  /* 0x0000001fff0f7819 */ /* 0x000fe200000114d0 */
[----:B------:R-:W-:Y:S01]  /*0f20*/  STL [R1+0x3c], RZ ;  /* 0x00003cff01007387 */ /* 0x000fe20000100800 */
[----:B0-----:R-:W-:Y:S01]  /*0f30*/  LOP3.LUT R6, R5, 0x7ffffffc, RZ, 0xc0, !PT ;  /* 0x7ffffffc05067812 */ /* 0x001fe200078ec0ff */
[----:B------:R-:W-:Y:S01]  /*0f40*/  VIADD R203, R16, 0x1e0 ;  /* 0x000001e010cb7836 */ /* 0x000fe20000000000 */
[----:B------:R-:W-:Y:S01]  /*0f50*/  LOP3.LUT R5, R0, 0x1ffffffe, RZ, 0xc0, !PT ;  /* 0x1ffffffe00057812 */ /* 0x000fe200078ec0ff */
[----:B------:R-:W-:Y:S01]  /*0f60*/  VIADD R29, R192, 0x140 ;  /* 0x00000140c01d7836 */ /* 0x000fe20000000000 */
[----:B------:R-:W-:Y:S01]  /*0f70*/  LOP3.LUT R4, R4, 0xfffffe, RZ, 0xc0, !PT ;  /* 0x00fffffe04047812 */ /* 0x000fe200078ec0ff */
[----:B------:R-:W-:Y:S01]  /*0f80*/  IMAD.IADD R6, R3, 0x1, -R6 ;  /* 0x0000000103067824 */ /* 0x000fe200078e0a06 */
[----:B------:R-:W-:Y:S01]  /*0f90*/  SHF.R.S32.HI R3, RZ, 0x1f, R14 ;  /* 0x0000001fff037819 */ /* 0x000fe2000001140e */
[----:B------:R-:W-:Y:S01]  /*0fa0*/  IMAD.IADD R0, R188, 0x1, -R5 ;  /* 0x00000001bc007824 */ /* 0x000fe200078e0a05 */
[----:B------:R-:W-:Y:S01]  /*0fb0*/  SHF.R.S32.HI R7, RZ, 0x1f, R8 ;  /* 0x0000001fff077819 */ /* 0x000fe20000011408 */
[----:B------:R-:W-:Y:S01]  /*0fc0*/  IMAD.SHL.U32 R5, R8, 0x40, RZ ;  /* 0x0000004008057824 */ /* 0x000fe200078e00ff */
[----:B------:R-:W-:Y:S01]  /*0fd0*/  LEA.HI R3, R3, R186, RZ, 0x3 ;  /* 0x000000ba03037211 */ /* 0x000fe200078f18ff */
[----:B------:R-:W-:Y:S01]  /*0fe0*/  IMAD.IADD R4, R18, 0x1, -R4 ;  /* 0x0000000112047824 */ /* 0x000fe200078e0a04 */
[----:B------:R-:W-:Y:S01]  /*0ff0*/  LEA.HI R7, R7, R8, RZ, 0x3 ;  /* 0x0000000807077211 */ /* 0x000fe200078f18ff */
[----:B------:R-:W-:Y:S01]  /*1000*/  IMAD R0, R0, 0x8, R195 ;  /* 0x0000000800007824 */ /* 0x000fe200078e02c3 */
[----:B------:R-:W-:Y:S01]  /*1010*/  LOP3.LUT R3, R3, 0xfffffff8, RZ, 0xc0, !PT ;  /* 0xfffffff803037812 */ /* 0x000fe200078ec0ff */
[----:B------:R-:W-:Y:S01]  /*1020*/  IMAD.SHL.U32 R24, R4, 0x100, RZ ;  /* 0x0000010004187824 */ /* 0x000fe200078e00ff */
[----:B------:R-:W-:Y:S01]  /*1030*/  LOP3.LUT R5, R5, 0x1c0, RZ, 0xc0, !PT ;  /* 0x000001c005057812 */ /* 0x000fe200078ec0ff */
[----:B------:R-:W-:Y:S01]  /*1040*/  IMAD.SHL.U32 R7, R7, 0x40, RZ ;  /* 0x0000004007077824 */ /* 0x000fe200078e00ff */
[----:B------:R-:W-:Y:S01]  /*1050*/  SHF.R.S32.HI R4, RZ, 0x1f, R215 ;  /* 0x0000001fff047819 */ /* 0x000fe200000114d7 */
[----:B------:R-:W-:Y:S01]  /*1060*/  IMAD.IADD R191, R186, 0x1, -R3 ;  /* 0x00000001babf7824 */ /* 0x000fe200078e0a03 */
[----:B------:R-:W-:Y:S01]  /*1070*/  LOP3.LUT R3, R5, 0x38, R16, 0xf8, !PT ;  /* 0x0000003805037812 */ /* 0x000fe200078ef810 */
[----:B------:R-:W-:Y:S01]  /*1080*/  STL [R1+0x58], R24 ;  /* 0x0000581801007387 */ /* 0x000fe20000100800 */
[----:B------:R-:W-:Y:S01]  /*1090*/  SHF.R.U32.HI R26, RZ, 0x3, R5 ;  /* 0x00000003ff1a7819 */ /* 0x000fe20000011605 */
[C---:B------:R-:W-:Y:S01]  /*10a0*/  VIADD R212, R16.reuse, 0xc0 ;  /* 0x000000c010d47836 */ /* 0x040fe20000000000 */
[----:B------:R-:W-:Y:S01]  /*10b0*/  SHF.R.S32.HI R8, RZ, 0x1f, R213 ;  /* 0x0000001fff087819 */ /* 0x000fe200000114d5 */
[C---:B------:R-:W-:Y:S01]  /*10c0*/  VIADD R211, R16.reuse, 0xe0 ;  /* 0x000000e010d37836 */ /* 0x040fe20000000000 */
[----:B------:R-:W-:Y:S01]  /*10d0*/  SHF.R.S32.HI R5, RZ, 0x1f, R214 ;  /* 0x0000001fff057819 */ /* 0x000fe200000114d6 */
[----:B------:R-:W-:Y:S01]  /*10e0*/  VIADD R210, R16, 0x100 ;  /* 0x0000010010d27836 */ /* 0x000fe20000000000 */
[----:B------:R-:W-:Y:S01]  /*10f0*/  SHF.R.S32.HI R14, RZ, 0x1f, R207 ;  /* 0x0000001fff0e7819 */ /* 0x000fe200000114cf */
[----:B------:R-:W-:Y:S01]  /*1100*/  IMAD R199, R9, 0x2, R2 ;  /* 0x0000000209c77824 */ /* 0x000fe200078e0202 */
[----:B------:R-:W-:Y:S01]  /*1110*/  SHF.R.S32.HI R21, RZ, 0x1f, R206 ;  /* 0x0000001fff157819 */ /* 0x000fe200000114ce */
[C---:B------:R-:W-:Y:S01]  /*1120*/  VIADD R33, R192.reuse, 0x40 ;  /* 0x00000040c0217836 */ /* 0x040fe20000000000 */
[----:B------:R-:W-:Y:S01]  /*1130*/  LOP3.LUT R7, R7, 0xfffffe00, RZ, 0xc0, !PT ;  /* 0xfffffe0007077812 */ /* 0x000fe200078ec0ff */
[C---:B------:R-:W-:Y:S01]  /*1140*/  VIADD R31, R192.reuse, 0xc0 ;  /* 0x000000c0c01f7836 */ /* 0x040fe20000000000 */
[----:B------:R-:W-:Y:S01]  /*1150*/  SHF.L.U64.HI R223, R215, 0x1, R4 ;  /* 0x00000001d7df7819 */ /* 0x000fe20000010204 */
[----:B------:R-:W-:Y:S01]  /*1160*/  VIADD R30, R192, 0x100 ;  /* 0x00000100c01e7836 */ /* 0x000fe20000000000 */
[----:B------:R-:W-:Y:S01]  /*1170*/  SHF.L.U64.HI R4, R208, 0x1, R15 ;  /* 0x00000001d0047819 */ /* 0x000fe2000001020f */
[----:B------:R-:W-:Y:S01]  /*1180*/  STL [R1+0x54], R7 ;  /* 0x0000540701007387 */ /* 0x000fe20000100800 */
[----:B------:R-:W-:Y:S01]  /*1190*/  SHF.L.U64.HI R225, R213, 0x1, R8 ;  /* 0x00000001d5e17819 */ /* 0x000fe20000010208 */
[----:B------:R-:W-:Y:S01]  /*11a0*/  VIADD R28, R192, 0x180 ;  /* 0x00000180c01c7836 */ /* 0x000fe20000000000 */
[----:B------:R-:W-:Y:S01]  /*11b0*/  SHF.L.U64.HI R224, R214, 0x1, R5 ;  /* 0x00000001d6e07819 */ /* 0x000fe20000010205 */
[----:B------:R0:W-:Y:S01]  /*11c0*/  STL [R1], R4 ;  /* 0x0000000401007387 */ /* 0x0001e20000100800 */
[----:B------:R-:W-:Y:S01]  /*11d0*/  SHF.L.U64.HI R8, R207, 0x1, R14 ;  /* 0x00000001cf087819 */ /* 0x000fe2000001020e */
[----:B------:R-:W-:Y:S01]  /*11e0*/  VIADD R27, R192, 0x1c0 ;  /* 0x000001c0c01b7836 */ /* 0x000fe20000000000 */
[----:B------:R-:W-:Y:S01]  /*11f0*/  SHF.R.S32.HI R18, RZ, 0x1f, R205 ;  /* 0x0000001fff127819 */ /* 0x000fe200000114cd */
[----:B------:R-:W-:Y:S01]  /*1200*/  VIADD R216, R16, 0x40 ;  /* 0x0000004010d87836 */ /* 0x000fe20000000000 */
[----:B------:R-:W-:Y:S01]  /*1210*/  SHF.L.U64.HI R5, R206, 0x1, R21 ;  /* 0x00000001ce057819 */ /* 0x000fe20000010215 */
[----:B------:R-:W-:Y:S01]  /*1220*/  STL [R1+0x4], R8 ;  /* 0x0000040801007387 */ /* 0x000fe20000100800 */
[----:B------:R-:W-:Y:S01]  /*1230*/  SHF.R.S32.HI R25, RZ, 0x1f, R204 ;  /* 0x0000001fff197819 */ /* 0x000fe200000114cc */
[----:B------:R-:W-:Y:S01]  /*1240*/  VIADD R202, R199, 0x26800 ;  /* 0x00026800c7ca7836 */ /* 0x000fe20000000000 */
[----:B------:R-:W-:Y:S01]  /*1250*/  SHF.R.S32.HI R20, RZ, 0x1f, R203 ;  /* 0x0000001fff147819 */ /* 0x000fe200000114cb */
[----:B0-----:R-:W-:Y:S01]  /*1260*/  IMAD.SHL.U32 R4, R6, 0x2, RZ ;  /* 0x0000000206047824 */ /* 0x001fe200078e00ff */
[----:B------:R-:W-:Y:S01]  /*1270*/  SHF.L.U64.HI R6, R205, 0x1, R18 ;  /* 0x00000001cd067819 */ /* 0x000fe20000010212 */
[----:B------:R0:W-:Y:S01]  /*1280*/  STL [R1+0x8], R5 ;  /* 0x0000080501007387 */ /* 0x0001e20000100800 */
[----:B------:R-:W-:Y:S01]  /*1290*/  LOP3.LUT R3, R7, R3, R26, 0xf6, !PT ;  /* 0x0000000307037212 */ /* 0x000fe200078ef61a */
[----:B------:R-:W-:Y:S01]  /*12a0*/  IMAD.IADD R197, R4, 0x1, R24 ;  /* 0x0000000104c57824 */ /* 0x000fe200078e0218 */
[----:B------:R-:W-:Y:S01]  /*12b0*/  R2P PR, R11, 0x6 ;  /* 0x000000060b007804 */ /* 0x000fe20000000000 */
[----:B------:R-:W-:Y:S01]  /*12c0*/  STL [R1+0xc], R6 ;  /* 0x00000c0601007387 */ /* 0x000fe20000100800 */
[----:B------:R-:W-:Y:S01]  /*12d0*/  IADD3 R209, R16, 0x120, RZ ;  /* 0x0000012010d17810 */ /* 0x000fe20007ffe0ff */
[C---:B------:R-:W-:Y:S01]  /*12e0*/  VIADD R38, R197.reuse, 0x10 ;  /* 0x00000010c5267836 */ /* 0x040fe20000000000 */
[----:B------:R-:W-:Y:S01]  /*12f0*/  SHF.R.S32.HI R32, RZ, 0x1f, R32 ;  /* 0x0000001fff207819 */ /* 0x000fe20000011420 */
[----:B------:R1:W-:Y:S01]  /*1300*/  STL [R1+0x48], R4 ;  /* 0x0000480401007387 */ /* 0x0003e20000100800 */
[C---:B------:R-:W-:Y:S01]  /*1310*/  VIADD R35, R197.reuse, 0x28 ;  /* 0x00000028c5237836 */ /* 0x040fe20000000000 */
[----:B0-----:R-:W-:Y:S01]  /*1320*/  SHF.L.U64.HI R5, R204, 0x1, R25 ;  /* 0x00000001cc057819 */ /* 0x001fe20000010219 */
[C---:B------:R-:W-:Y:S01]  /*1330*/  VIADD R32, R197.reuse, 0x40 ;  /* 0x00000040c5207836 */ /* 0x040fe20000000000 */
[----:B------:R-:W-:Y:S01]  /*1340*/  SHF.R.S32.HI R12, RZ, 0x1f, R209 ;  /* 0x0000001fff0c7819 */ /* 0x000fe200000114d1 */
[C---:B------:R-:W-:Y:S01]  /*1350*/  VIADD R26, R197.reuse, 0x70 ;  /* 0x00000070c51a7836 */ /* 0x040fe20000000000 */
[----:B------:R-:W-:Y:S01]  /*1360*/  SHF.R.S32.HI R29, RZ, 0x1f, R29 ;  /* 0x0000001fff1d7819 */ /* 0x000fe2000001141d */
[----:B------:R0:W-:Y:S01]  /*1370*/  STL [R1+0x10], R5 ;  /* 0x0000100501007387 */ /* 0x0001e20000100800 */
[----:B------:R-:W-:Y:S01]  /*1380*/  VIADD R29, R197, 0x58 ;  /* 0x00000058c51d7836 */ /* 0x000fe20000000000 */
[----:B------:R-:W-:Y:S01]  /*1390*/  SHF.R.S32.HI R11, RZ, 0x1f, R212 ;  /* 0x0000001fff0b7819 */ /* 0x000fe200000114d4 */
[----:B-1----:R-:W-:Y:S01]  /*13a0*/  IMAD R4, R3, 0x2, R2 ;  /* 0x0000000203047824 */ /* 0x002fe200078e0202 */
[----:B------:R-:W-:Y:S01]  /*13b0*/  SHF.R.S32.HI R10, RZ, 0x1f, R211 ;  /* 0x0000001fff0a7819 */ /* 0x000fe200000114d3 */
[C---:B------:R-:W-:Y:S01]  /*13c0*/  VIADD R21, R197.reuse, 0x88 ;  /* 0x00000088c5157836 */ /* 0x040fe20000000000 */
[----:B------:R-:W-:Y:S01]  /*13d0*/  SHF.R.S32.HI R13, RZ, 0x1f, R210 ;  /* 0x0000001fff0d7819 */ /* 0x000fe200000114d2 */
[----:B------:R-:W-:Y:S01]  /*13e0*/  VIADD R15, R197, 0xa0 ;  /* 0x000000a0c50f7836 */ /* 0x000fe20000000000 */
[----:B------:R-:W-:Y:S01]  /*13f0*/  SHF.L.U64.HI R229, R209, 0x1, R12 ;  /* 0x00000001d1e57819 */ /* 0x000fe2000001020c */
[----:B------:R-:W-:Y:S01]  /*1400*/  VIADD R12, R197, 0xb8 ;  /* 0x000000b8c50c7836 */ /* 0x000fe20000000000 */
[----:B0-----:R-:W-:Y:S01]  /*1410*/  SHF.L.U64.HI R5, R203, 0x1, R20 ;  /* 0x00000001cb057819 */ /* 0x001fe20000010214 */
[C---:B------:R-:W-:Y:S01]  /*1420*/  VIADD R8, R197.reuse, 0xd0 ;  /* 0x000000d0c5087836 */ /* 0x040fe20000000000 */
[----:B------:R-:W-:Y:S01]  /*1430*/  SHF.R.S32.HI R33, RZ, 0x1f, R33 ;  /* 0x0000001fff217819 */ /* 0x000fe20000011421 */
[----:B------:R-:W-:Y:S01]  /*1440*/  VIADD R22, R16, 0x20 ;  /* 0x0000002010167836 */ /* 0x000fe20000000000 */
[----:B------:R-:W-:Y:S01]  /*1450*/  SHF.R.S32.HI R31, RZ, 0x1f, R31 ;  /* 0x0000001fff1f7819 */ /* 0x000fe2000001141f */
[----:B------:R0:W-:Y:S01]  /*1460*/  STL [R1+0x14], R5 ;  /* 0x0000140501007387 */ /* 0x0001e20000100800 */
[----:B------:R-:W-:Y:S01]  /*1470*/  SHF.R.S32.HI R30, RZ, 0x1f, R30 ;  /* 0x0000001fff1e7819 */ /* 0x000fe2000001141e */
[C---:B------:R-:W-:Y:S01]  /*1480*/  VIADD R37, R197.reuse, 0x18 ;  /* 0x00000018c5257836 */ /* 0x040fe20000000000 */
[----:B------:R-:W-:Y:S01]  /*1490*/  SHF.R.S32.HI R28, RZ, 0x1f, R28 ;  /* 0x0000001fff1c7819 */ /* 0x000fe2000001141c */
[----:B------:R-:W-:Y:S01]  /*14a0*/  STL [R1+0x4c], R4 ;  /* 0x00004c0401007387 */ /* 0x000fe20000100800 */
[----:B------:R-:W-:Y:S01]  /*14b0*/  SHF.R.S32.HI R27, RZ, 0x1f, R27 ;  /* 0x0000001fff1b7819 */ /* 0x000fe2000001141b */
[----:B------:R-:W-:Y:S01]  /*14c0*/  VIADD R36, R197, 0x20 ;  /* 0x00000020c5247836 */ /* 0x000fe20000000000 */
[----:B------:R-:W-:Y:S01]  /*14d0*/  SHF.L.U64.HI R226, R212, 0x1, R11 ;  /* 0x00000001d4e27819 */ /* 0x000fe2000001020b */
[----:B------:R1:W-:Y:S01]  /*14e0*/  STL [R1+0x50], R0 ;  /* 0x0000500001007387 */ /* 0x0003e20000100800 */
[----:B------:R-:W-:Y:S01]  /*14f0*/  SHF.L.U64.HI R227, R211, 0x1, R10 ;  /* 0x00000001d3e37819 */ /* 0x000fe2000001020a */
[----:B0-----:R-:W-:Y:S01]  /*1500*/  VIADD R5, R197, 0xe8 ;  /* 0x000000e8c5057836 */ /* 0x001fe20000000000 */
[----:B------:R-:W-:Y:S01]  /*1510*/  SEL R201, R201, 0xffffffc0, !P2 ;  /* 0xffffffc0c9c97807 */ /* 0x000fe20005000000 */
[C---:B------:R-:W-:Y:S01]  /*1520*/  VIADD R34, R197.reuse, 0x30 ;  /* 0x00000030c5227836 */ /* 0x040fe20000000000 */
[----:B------:R-:W-:Y:S01]  /*1530*/  SHF.R.S32.HI R3, RZ, 0x1f, R197 ;  /* 0x0000001fff037819 */ /* 0x000fe200000114c5 */
[C---:B------:R-:W-:Y:S01]  /*1540*/  VIADD R33, R197.reuse, 0x38 ;  /* 0x00000038c5217836 */ /* 0x040fe20000000000 */
[----:B------:R-:W-:Y:S01]  /*1550*/  SHF.L.U64.HI R228, R210, 0x1, R13 ;  /* 0x00000001d2e47819 */ /* 0x000fe2000001020d */
[C---:B------:R-:W-:Y:S01]  /*1560*/  VIADD R31, R197.reuse, 0x48 ;  /* 0x00000048c51f7836 */ /* 0x040fe20000000000 */
[----:B------:R-:W-:Y:S01]  /*1570*/  SHF.R.S32.HI R221, RZ, 0x1f, R216 ;  /* 0x0000001fffdd7819 */ /* 0x000fe200000114d8 */
[C---:B------:R-:W-:Y:S01]  /*1580*/  VIADD R30, R197.reuse, 0x50 ;  /* 0x00000050c51e7836 */ /* 0x040fe20000000000 */
[----:B-1----:R-:W-:Y:S01]  /*1590*/  SHF.R.S32.HI R0, RZ, 0x1f, R38 ;  /* 0x0000001fff007819 */ /* 0x002fe20000011426 */
        /* <DEDUP_REMOVED lines=11> */
[C---:B------:R-:W-:Y:S01]  /*1650*/  IADD3 R39, R197.reuse, 0x8, RZ ;  /* 0x00000008c5277810 */ /* 0x040fe20007ffe0ff */
[C---:B------:R-:W-:Y:S01]  /*1660*/  VIADD R14, R197.reuse, 0xa8 ;  /* 0x000000a8c50e7836 */ /* 0x040fe20000000000 */
[C---:B------:R-:W-:Y:S01]  /*1670*/  IADD3 R13, R197.reuse, 0xb0, RZ ;  /* 0x000000b0c50d7810 */ /* 0x040fe20007ffe0ff */
        /* <DEDUP_REMOVED lines=13> */
[----:B------:R-:W-:Y:S01]  /*1750*/  SHF.L.U64.HI R221, R216, 0x1, R221 ;  /* 0x00000001d8dd7819 */ /* 0x000fe200000102dd */
[----:B------:R-:W-:Y:S01]  /*1760*/  IMAD.SHL.U32 R188, R188, 0x4, RZ ;  /* 0x00000004bcbc7824 */ /* 0x000fe200078e00ff */
[----:B------:R-:W-:Y:S01]  /*1770*/  SHF.R.S32.HI R39, RZ, 0x1f, R39 ;  /* 0x0000001fff277819 */ /* 0x000fe20000011427 */
[C---:B------:R-:W-:Y:S01]  /*1780*/  @P1 VIADD R200, R202.reuse, 0xffffffe0 ;  /* 0xffffffe0cac81836 */ /* 0x040fe20000000000 */
[----:B------:R-:W-:Y:S01]  /*1790*/  SHF.R.S32.HI R37, RZ, 0x1f, R37 ;  /* 0x0000001fff257819 */ /* 0x000fe20000011425 */
[----:B------:R-:W-:Y:S01]  /*17a0*/  IMAD.IADD R202, R202, 0x1, R201 ;  /* 0x00000001caca7824 */ /* 0x000fe200078e02c9 */
[----:B------:R-:W-:Y:S01]  /*17b0*/  SHF.R.S32.HI R36, RZ, 0x1f, R36 ;  /* 0x0000001fff247819 */ /* 0x000fe20000011424 */
[----:B------:R-:W-:Y:S01]  /*17c0*/  VIADD R194, R188, 0x10 ;  /* 0x00000010bcc27836 */ /* 0x000fe20000000000 */
[----:B------:R-:W-:Y:S01]  /*17d0*/  SHF.R.S32.HI R34, RZ, 0x1f, R34 ;  /* 0x0000001fff227819 */ /* 0x000fe20000011422 */
[----:B------:R-:W-:Y:S01]  /*17e0*/  IMAD.IADD R201, R201, 0x1, R200 ;  /* 0x00000001c9c97824 */ /* 0x000fe200078e02c8 */
[----:B------:R-:W-:-:S02]  /*17f0*/  SHF.R.S32.HI R33, RZ, 0x1f, R33 ;  /* 0x0000001fff217819 */ /* 0x000fc40000011421 */
[----:B------:R-:W-:Y:S02]  /*1800*/  SHF.R.S32.HI R31, RZ, 0x1f, R31 ;  /* 0x0000001fff1f7819 */ /* 0x000fe4000001141f */
[----:B------:R-:W-:Y:S02]  /*1810*/  SHF.R.S32.HI R30, RZ, 0x1f, R30 ;  /* 0x0000001fff1e7819 */ /* 0x000fe4000001141e */
[----:B------:R-:W-:Y:S02]  /*1820*/  SHF.R.S32.HI R28, RZ, 0x1f, R28 ;  /* 0x0000001fff1c7819 */ /* 0x000fe4000001141c */
[----:B------:R-:W-:Y:S02]  /*1830*/  SHF.R.S32.HI R27, RZ, 0x1f, R27 ;  /* 0x0000001fff1b7819 */ /* 0x000fe4000001141b */
[----:B------:R-:W-:Y:S02]  /*1840*/  SHF.R.S32.HI R25, RZ, 0x1f, R25 ;  /* 0x0000001fff197819 */ /* 0x000fe40000011419 */
        /* <DEDUP_REMOVED lines=10> */
[----:B------:R-:W-:-:S07]  /*18f0*/  SHF.R.S32.HI R0, RZ, 0x1f, R3 ;  /* 0x0000001fff007819 */ /* 0x000fce0000011403 */
.L_x_727:
[----:B012-4-:R-:W0:Y:S01]  /*1900*/  LDC.64 R4, c[0x0][0xc88] ;  /* 0x00032200ff047b82 */ /* 0x017e220000000a00 */
[----:B------:R-:W-:Y:S01]  /*1910*/  ULDC.64 UR4, c[0x0][0xa28] ;  /* 0x00028a0000047ab9 */ /* 0x000fe20000000a00 */
[----:B------:R-:W-:Y:S01]  /*1920*/  ULDC.64 UR8, c[0x0][0xa18] ;  /* 0x0002860000087ab9 */ /* 0x000fe20000000a00 */
[----:B------:R-:W-:Y:S01]  /*1930*/  ULDC.64 UR6, c[0x0][0xa08] ;  /* 0x0002820000067ab9 */ /* 0x000fe20000000a00 */
[----:B0-----:R-:W-:-:S05]  /*1940*/  IMAD.WIDE R4, R155, 0x4, R4 ;  /* 0x000000049b047825 */ /* 0x001fca00078e0204 */
[----:B-----5:R-:W2:Y:S01]  /*1950*/  LDG.E R26, desc[UR42][R4.64] ;  /* 0x0000002a041a7981 */ /* 0x020ea2000c1e1900 */
[----:B------:R-:W-:Y:S01]  /*1960*/  ISETP.NE.U32.AND P2, PT, RZ, UR4, PT ;  /* 0x00000004ff007c0c */ /* 0x000fe2000bf45070 */
[----:B---3--:R-:W-:Y:S01]  /*1970*/  IMAD.MOV.U32 R8, RZ, RZ, RZ ;  /* 0x000000ffff087224 */ /* 0x008fe200078e00ff */
[----:B------:R-:W-:Y:S01]  /*1980*/  ISETP.NE.U32.AND P1, PT, RZ, UR8, PT ;  /* 0x00000008ff007c0c */ /* 0x000fe2000bf25070 */
[----:B------:R-:W-:Y:S01]  /*1990*/  IMAD.MOV.U32 R24, RZ, RZ, RZ ;  /* 0x000000ffff187224 */ /* 0x000fe200078e00ff */
[----:B------:R-:W-:Y:S02]  /*19a0*/  ISETP.NE.AND.EX P2, PT, RZ, UR5, PT, P2 ;  /* 0x00000005ff007c0c */ /* 0x000fe4000bf45320 */
[----:B------:R-:W-:Y:S02]  /*19b0*/  ISETP.NE.AND.EX P1, PT, RZ, UR9, PT, P1 ;  /* 0x00000009ff007c0c */ /* 0x000fe4000bf25310 */
[----:B------:R-:W-:-:S04]  /*19c0*/  ISETP.NE.U32.AND P0, PT, RZ, UR6, PT ;  /* 0x00000006ff007c0c */ /* 0x000fc8000bf05070 */
[----:B------:R-:W-:Y:S02]  /*19d0*/  ISETP.NE.AND.EX P0, PT, RZ, UR7, PT, P0 ;  /* 0x00000007ff007c0c */ /* 0x000fe4000bf05300 */
[----:B--2---:R-:W-:Y:S01]  /*19e0*/  SHF.R.S32.HI R0, RZ, 0x1f, R26 ;  /* 0x0000001fff007819 */ /* 0x004fe2000001141a */
[C---:B------:R-:W-:Y:S02]  /*19f0*/  IMAD.SHL.U32 R28, R26.reuse, 0x4, RZ ;  /* 0x000000041a1c7824 */ /* 0x040fe400078e00ff */
[C---:B------:R-:W-:Y:S01]  /*1a00*/  @P2 LEA R6, P3, R26.reuse, UR4, 0x2 ;  /* 0x000000041a062c11 */ /* 0x040fe2000f8610ff */
[----:B------:R-:W-:Y:S01]  /*1a10*/  STL [R1+0x18], R26 ;  /* 0x0000181a01007387 */ /* 0x000fe20000100800 */
[C-C-:B------:R-:W-:Y:S02]  /*1a20*/  SHF.L.U64.HI R27, R26.reuse, 0x2, R0.reuse ;  /* 0x000000021a1b7819 */ /* 0x140fe40000010200 */
[----:B------:R-:W-:Y:S01]  /*1a30*/  @P2 LEA.HI.X R7, R26, UR5, R0, 0x2, P3 ;  /* 0x000000051a072c11 */ /* 0x000fe200098f1400 */
[----:B------:R-:W-:Y:S01]  /*1a40*/  ULDC UR4, c[0x0][0x288] ;  /* 0x0000a20000047ab9 */ /* 0x000fe20000000800 */
[C---:B------:R-:W-:Y:S01]  /*1a50*/  IADD3 R4, P4, R28.reuse, UR6, RZ ;  /* 0x000000061c047c10 */ /* 0x040fe2000ff9e0ff */
[----:B------:R0:W-:Y:S04]  /*1a60*/  STL [R1+0x40], R0 ;  /* 0x0000400001007387 */ /* 0x0001e80000100800 */
[----:B------:R1:W5:Y:S01]  /*1a70*/  @P2 LDG.E R8, desc[UR42][R6.64] ;  /* 0x0000002a06082981 */ /* 0x000362000c1e1900 */
[----:B------:R-:W-:Y:S01]  /*1a80*/  IMAD.U32 R155, RZ, RZ, UR4 ;  /* 0x00000004ff9b7e24 */ /* 0x000fe2000f8e00ff */
[----:B------:R-:W-:Y:S01]  /*1a90*/  IADD3.X R5, R27, UR7, RZ, P4, !PT ;  /* 0x000000071b057c10 */ /* 0x000fe2000a7fe4ff */
[----:B------:R-:W-:Y:S01]  /*1aa0*/  ULDC.64 UR4, c[0x0][0x418] ;  /* 0x0001060000047ab9 */ /* 0x000fe20000000a00 */
[----:B------:R2:W-:Y:S04]  /*1ab0*/  STL [R1+0x20], R28 ;  /* 0x0000201c01007387 */ /* 0x0005e80000100800 */
[----:B------:R2:W5:Y:S01]  /*1ac0*/  @P0 LDG.E R24, desc[UR42][R4.64] ;  /* 0x0000002a04180981 */ /* 0x000562000c1e1900 */
[----:B-1----:R-:W-:-:S03]  /*1ad0*/  @P1 IADD3 R6, P2, R28, UR8, RZ ;  /* 0x000000081c061c10 */ /* 0x002fc6000ff5e0ff */
[----:B------:R2:W-:Y:S01]  /*1ae0*/  STL [R1+0x24], R27 ;  /* 0x0000241b01007387 */ /* 0x0005e20000100800 */
[----:B------:R-:W-:Y:S01]  /*1af0*/  @P1 IADD3.X R7, R27, UR9, RZ, P2, !PT ;  /* 0x000000091b071c10 */ /* 0x000fe200097fe4ff */
[----:B------:R-:W-:Y:S02]  /*1b00*/  UISETP.NE.U32.AND UP0, UPT, UR4, URZ, UPT ;  /* 0x0000003f0400728c */ /* 0x000fe4000bf05070 */
[----:B------:R2:W-:Y:S01]  /*1b10*/  STL [R1+0x28], R153 ;  /* 0x0000289901007387 */ /* 0x0005e20000100800 */
[----:B------:R-:W-:Y:S01]  /*1b20*/  ULDC.64 UR8, c[0x0][0xa20] ;  /* 0x0002880000087ab9 */ /* 0x000fe20000000a00 */
[----:B------:R-:W-:Y:S02]  /*1b30*/  ULDC UR4, c[0x0][0x424] ;  /* 0x0001090000047ab9 */ /* 0x000fe40000000800 */
[----:B------:R2:W5:Y:S01]  /*1b40*/  @P1 LDG.E R155, desc[UR42][R6.64] ;  /* 0x0000002a069b1981 */ /* 0x000562000c1e1900 */
[----:B------:R-:W-:Y:S01]  /*1b50*/  UISETP.NE.AND.EX UP0, UPT, UR5, URZ, UPT, UP0 ;  /* 0x0000003f0500728c */ /* 0x000fe2000bf05300 */
[----:B------:R-:W-:-:S02]  /*1b60*/  LOP3.LUT R3, R154, 0xff000000, RZ, 0xc0, !PT ;  /* 0xff0000009a037812 */ /* 0x000fc400078ec0ff */
[----:B------:R-:W-:Y:S01]  /*1b70*/  ISETP.NE.U32.AND P2, PT, RZ, UR8, PT ;  /* 0x00000008ff007c0c */ /* 0x000fe2000bf45070 */
[----:B------:R-:W-:Y:S01]  /*1b80*/  USEL UR4, UR4, 0x1, UP0 ;  /* 0x0000000104047887 */ /* 0x000fe20008000000 */
[----:B------:R-:W-:Y:S01]  /*1b90*/  ULDC UR5, c[0x0][0x2f0] ;  /* 0x0000bc0000057ab9 */ /* 0x000fe20000000800 */
[----:B0-----:R-:W-:Y:S02]  /*1ba0*/  LOP3.LUT R0, R154, 0xff0000, RZ, 0xc0, !PT ;  /* 0x00ff00009a007812 */ /* 0x001fe400078ec0ff */
[----:B------:R-:W-:Y:S01]  /*1bb0*/  UIMAD UR4, UR4, UR5, URZ ;  /* 0x00000005040472a4 */ /* 0x000fe2000f8e023f */
[----:B------:R-:W-:Y:S02]  /*1bc0*/  SHF.R.U32.HI R3, RZ, 0x8, R3 ;  /* 0x00000008ff037819 */ /* 0x000fe40000011603 */
[----:B------:R-:W-:Y:S01]  /*1bd0*/  ISETP.NE.AND.EX P2, PT, RZ, UR9, PT, P2 ;  /* 0x00000009ff007c0c */ /* 0x000fe2000bf45320 */
[----:B------:R-:W-:Y:S01]  /*1be0*/  ULDC UR5, c[0x0][0x348] ;  /* 0x0000d20000057ab9 */ /* 0x000fe20000000800 */
[----:B------:R-:W-:-:S02]  /*1bf0*/  LEA.HI R9, R0, R3, RZ, 0x10 ;  /* 0x0000000300097211 */ /* 0x000fc400078f80ff */
[----:B------:R-:W-:Y:S01]  /*1c00*/  LOP3.LUT R184, R154, 0xffff, RZ, 0xc0, !PT ;  /* 0x0000ffff9ab87812 */ /* 0x000fe200078ec0ff */
[----:B--2---:R-:W-:Y:S08]  /*1c10*/  @P1 BRA `(.L_x_591) ;  /* 0x0000000000241947 */ /* 0x004ff00003800000 */
[----:B------:R-:W-:Y:S02]  /*1c20*/  ULDC.64 UR6, c[0x0][0xa00] ;  /* 0x0002800000067ab9 */ /* 0x000fe40000000a00 */
[----:B------:R-:W-:-:S04]  /*1c30*/  ISETP.NE.U32.AND P1, PT, RZ, UR6, PT ;  /* 0x00000006ff007c0c */ /* 0x000fc8000bf25070 */
[----:B------:R-:W-:-:S13]  /*1c40*/  ISETP.NE.AND.EX P1, PT, RZ, UR7, PT, P1 ;  /* 0x00000007ff007c0c */ /* 0x000fda000bf25310 */
[----:B------:R-:W-:Y:S05]  /*1c50*/  @!P1 BRA `(.L_x_591) ;  /* 0x0000000000149947 */ /* 0x000fea0003800000 */
[----:B------:R-:W0:Y:S02]  /*1c60*/  LDC.64 R6, c[0x0][0xa00] ;  /* 0x00028000ff067b82 */ /* 0x000e240000000a00 */
[----:B0-----:R-:W-:-:S05]  /*1c70*/  IMAD.WIDE R6, R26, 0x4, R6 ;  /* 0x000000041a067825 */ /* 0x001fca00078e0206 */
[----:B-----5:R-:W2:Y:S04]  /*1c80*/  LDG.E R155, desc[UR42][R6.64] ;  /* 0x0000002a069b7981 */ /* 0x020ea8000c1e1900 */
[----:B------:R-:W2:Y:S02]  /*1c90*/  LDG.E R0, desc[UR42][R6.64+0x4] ;  /* 0x0000042a06007981 */ /* 0x000ea4000c1e1900 */
[----:B--2---:R-:W-:-:S07]  /*1ca0*/  IADD3 R155, -R155, R0, RZ ;  /* 0x000000009b9b7210 */ /* 0x004fce0007ffe1ff */
.L_x_591:
[----:B------:R-:W-:Y:S02]  /*1cb0*/  IMAD.U32 R36, RZ, RZ, UR5 ;  /* 0x00000005ff247e24 */ /* 0x000fe4000f8e00ff */
[----:B------:R-:W-:Y:S01]  /*1cc0*/  IMAD.U32 R25, RZ, RZ, UR4 ;  /* 0x00000004ff197e24 */ /* 0x000fe2000f8e00ff */
[----:B------:R-:W-:Y:S06]  /*1cd0*/  @!P2 BRA `(.L_x_592) ;  /* 0x000000000010a947 */ /* 0x000fec0003800000 */
[----:B------:R-:W-:-:S04]  /*1ce0*/  IADD3 R4, P0, R28, UR8, RZ ;  /* 0x000000081c047c10 */ /* 0x000fc8000ff1e0ff */
[----:B------:R-:W-:-:S05]  /*1cf0*/  IADD3.X R5, R27, UR9, RZ, P0, !PT ;  /* 0x000000091b057c10 */ /* 0x000fca00087fe4ff */
[----:B------:R0:W5:Y:S01]  /*1d00*/  LDG.E R25, desc[UR42][R4.64] ;  /* 0x0000002a04197981 */ /* 0x000162000c1e1900 */
[----:B------:R-:W-:Y:S05]  /*1d10*/  BRA `(.L_x_593) ;  /* 0x0000000000107947 */ /* 0x000fea0003800000 */
.L_x_592:
[----:B------:R-:W-:Y:S05]  /*1d20*/  @!P0 BRA `(.L_x_593) ;  /* 0x00000000000c8947 */ /* 0x000fea0003800000 */
[----:B------:R-:W2:Y:S04]  /*1d30*/  LDG.E R0, desc[UR42][R4.64] ;  /* 0x0000002a04007981 */ /* 0x000ea8000c1e1900 */
[----:B------:R-:W2:Y:S02]  /*1d40*/  LDG.E R25, desc[UR42][R4.64+0x4] ;  /* 0x0000042a04197981 */ /* 0x000ea4000c1e1900 */
[----:B--2---:R-:W-:-:S07]  /*1d50*/  IMAD.IADD R25, R25, 0x1, -R0 ;  /* 0x0000000119197824 */ /* 0x004fce00078e0a00 */
.L_x_593:
[----:B------:R-:W-:Y:S02]  /*1d60*/  ULDC.64 UR4, c[0x0][0xa10] ;  /* 0x0002840000047ab9 */ /* 0x000fe40000000a00 */
[----:B------:R-:W-:-:S04]  /*1d70*/  ISETP.NE.U32.AND P0, PT, RZ, UR4, PT ;  /* 0x00000004ff007c0c */ /* 0x000fc8000bf05070 */
[----:B------:R-:W-:Y:S01]  /*1d80*/  ISETP.NE.AND.EX P0, PT, RZ, UR5, PT, P0 ;  /* 0x00000005ff007c0c */ /* 0x000fe2000bf05300 */
[----:B------:R-:W-:Y:S02]  /*1d90*/  ULDC.64 UR4, c[0x0][0xa30] ;  /* 0x00028c0000047ab9 */ /* 0x000fe40000000a00 */
[----:B------:R-:W-:-:S10]  /*1da0*/  ISETP.NE.U32.AND P1, PT, RZ, UR4, PT ;  /* 0x00000004ff007c0c */ /* 0x000fd4000bf25070 */
[----:B0-----:R-:W0:Y:S01]  /*1db0*/  @P0 LDC.64 R4, c[0x0][0xa10] ;  /* 0x00028400ff040b82 */ /* 0x001e220000000a00 */
[----:B------:R-:W-:Y:S01]  /*1dc0*/  ISETP.NE.AND.EX P1, PT, RZ, UR5, PT, P1 ;  /* 0x00000005ff007c0c */ /* 0x000fe2000bf25310 */
[----:B0-----:R-:W-:-:S05]  /*1dd0*/  @P0 IMAD.WIDE R4, R26, 0x4, R4 ;  /* 0x000000041a040825 */ /* 0x001fca00078e0204 */
[----:B------:R-:W2:Y:S04]  /*1de0*/  @P0 LDG.E R0, desc[UR42][R4.64] ;  /* 0x0000002a04000981 */ /* 0x000ea8000c1e1900 */
[----:B------:R0:W2:Y:S01]  /*1df0*/  @P0 LDG.E R3, desc[UR42][R4.64+0x4] ;  /* 0x0000042a04030981 */ /* 0x0000a2000c1e1900 */
[----:B-----5:R-:W-:Y:S02]  /*1e00*/  IMAD.MOV.U32 R154, RZ, RZ, R25 ;  /* 0x000000ffff9a7224 */ /* 0x020fe400078e0019 */
[----:B0-----:R-:W-:-:S04]  /*1e10*/  @P1 IADD3 R4, P2, R28, UR4, RZ ;  /* 0x000000041c041c10 */ /* 0x001fc8000ff5e0ff */
[----:B------:R-:W-:-:S05]  /*1e20*/  @P1 IADD3.X R5, R27, UR5, RZ, P2, !PT ;  /* 0x000000051b051c10 */ /* 0x000fca00097fe4ff */
[----:B------:R0:W5:Y:S01]  /*1e30*/  @P1 LDG.E R154, desc[UR42][R4.64] ;  /* 0x0000002a049a1981 */ /* 0x000162000c1e1900 */
[----:B------:R-:W-:Y:S01]  /*1e40*/  LOP3.LUT R12, R9, 0xff, RZ, 0xc0, !PT ;  /* 0x000000ff090c7812 */ /* 0x000fe200078ec0ff */
[----:B------:R-:W-:Y:S01]  /*1e50*/  IMAD.IADD R11, R25, 0x1, -R8 ;  /* 0x00000001190b7824 */ /* 0x000fe200078e0a08 */
[----:B------:R-:W-:Y:S01]  /*1e60*/  SHF.R.U32.HI R6, RZ, 0x10, R9 ;  /* 0x00000010ff067819 */ /* 0x000fe20000011609 */
[----:B------:R-:W-:Y:S01]  /*1e70*/  BSSY B0, `(.L_x_594) ;  /* 0x000002b000007945 */ /* 0x000fe20003800000 */
[----:B------:R-:W-:Y:S01]  /*1e80*/  LOP3.LUT R18, R18, 0xfffffffb, RZ, 0xc0, !PT ;  /* 0xfffffffb12127812 */ /* 0x000fe200078ec0ff */
[----:B------:R0:W-:Y:S04]  /*1e90*/  STL [R1+0x38], R12 ;  /* 0x0000380c01007387 */ /* 0x0001e80000100800 */
[----:B------:R0:W-:Y:S01]  /*1ea0*/  STL [R1+0x1c], R6 ;  /* 0x00001c0601007387 */ /* 0x0001e20000100800 */
[----:B--2---:R-:W-:-:S04]  /*1eb0*/  @P0 IMAD.IADD R36, R3, 0x1, -R0 ;  /* 0x0000000103240824 */ /* 0x004fc800078e0a00 */
[----:B------:R-:W-:-:S04]  /*1ec0*/  IMAD.IADD R152, R11, 0x1, R36 ;  /* 0x000000010b987824 */ /* 0x000fc800078e0224 */
[C---:B------:R-:W-:Y:S01]  /*1ed0*/  VIADD R0, R152.reuse, 0x3f ;  /* 0x0000003f98007836 */ /* 0x040fe20000000000 */
[----:B------:R-:W-:-:S04]  /*1ee0*/  ISETP.GE.AND P3, PT, R152, 0x1, PT ;  /* 0x000000019800780c */ /* 0x000fc80003f66270 */
[----:B------:R-:W-:-:S04]  /*1ef0*/  SHF.R.S32.HI R3, RZ, 0x1f, R0 ;  /* 0x0000001fff037819 */ /* 0x000fc80000011400 */
[----:B------:R-:W-:Y:S01]  /*1f00*/  LEA.HI R3, R3, R0, RZ, 0x6 ;  /* 0x0000000003037211 */ /* 0x000fe200078f30ff */
[----:B------:R-:W-:-:S03]  /*1f10*/  IMAD.MOV.U32 R0, RZ, RZ, RZ ;  /* 0x000000ffff007224 */ /* 0x000fc600078e00ff */
[----:B------:R-:W-:Y:S02]  /*1f20*/  SHF.R.S32.HI R171, RZ, 0x6, R3 ;  /* 0x00000006ffab7819 */ /* 0x000fe40000011403 */
[----:B------:R-:W-:Y:S01]  /*1f30*/  @P3 LOP3.LUT R18, R18, 0x4, RZ, 0xfc, !PT ;  /* 0x0000000412123812 */ /* 0x000fe200078efcff */
[----:B0-----:R-:W-:Y:S06]  /*1f40*/  @!P3 BRA `(.L_x_595) ;  /* 0x000000000074b947 */ /* 0x001fec0003800000 */
[----:B------:R-:W-:Y:S01]  /*1f50*/  ISETP.NE.AND P0, PT, R6, RZ, PT ;  /* 0x000000ff0600720c */ /* 0x000fe20003f05270 */
[----:B------:R-:W-:-:S03]  /*1f60*/  ULDC UR4, c[0x0][0x9f0] ;  /* 0x00027c0000047ab9 */ /* 0x000fc60000000800 */
[----:B------:R-:W-:-:S04]  /*1f70*/  SEL R9, R6, UR4, P0 ;  /* 0x0000000406097c07 */ /* 0x000fc80008000000 */
[-C--:B------:R-:W-:Y:S02]  /*1f80*/  IABS R6, R9.reuse ;  /* 0x0000000900067213 */ /* 0x080fe40000000000 */
[----:B------:R-:W-:Y:S02]  /*1f90*/  IADD3 R0, R171, -0x1, R9 ;  /* 0xffffffffab007810 */ /* 0x000fe40007ffe009 */
[----:B------:R-:W0:Y:S01]  /*1fa0*/  I2F.RP R3, R6 ;  /* 0x0000000600037306 */ /* 0x000e220000209400 */
[-C--:B------:R-:W-:Y:S02]  /*1fb0*/  IABS R10, R9.reuse ;  /* 0x00000009000a7213 */ /* 0x080fe40000000000 */
[----:B------:R-:W-:Y:S02]  /*1fc0*/  IABS R8, R0 ;  /* 0x0000000000087213 */ /* 0x000fe40000000000 */
[----:B------:R-:W-:-:S04]  /*1fd0*/  LOP3.LUT R0, R0, R9, RZ, 0x3c, !PT ;  /* 0x0000000900007212 */ /* 0x000fc800078e3cff */
[----:B------:R-:W-:Y:S01]  /*1fe0*/  ISETP.GE.AND P2, PT, R0, RZ, PT ;  /* 0x000000ff0000720c */ /* 0x000fe20003f46270 */
[----:B0-----:R-:W0:Y:S02]  /*1ff0*/  MUFU.RCP R3, R3 ;  /* 0x0000000300037308 */ /* 0x001e240000001000 */
[----:B0-----:R-:W-:Y:S02]  /*2000*/  VIADD R4, R3, 0xffffffe ;  /* 0x0ffffffe03047836 */ /* 0x001fe40000000000 */
[----:B------:R-:W-:-:S04]  /*2010*/  IMAD.MOV R3, RZ, RZ, -R10 ;  /* 0x000000ffff037224 */ /* 0x000fc800078e0a0a */
[----:B------:R0:W1:Y:S02]  /*2020*/  F2I.FTZ.U32.TRUNC.NTZ R5, R4 ;  /* 0x0000000400057305 */ /* 0x000064000021f000 */
[----:B0-----:R-:W-:Y:S02]  /*2030*/  IMAD.MOV.U32 R4, RZ, RZ, RZ ;  /* 0x000000ffff047224 */ /* 0x001fe400078e00ff */
[----:B-1----:R-:W-:-:S04]  /*2040*/  IMAD.MOV R7, RZ, RZ, -R5 ;  /* 0x000000ffff077224 */ /* 0x002fc800078e0a05 */
[----:B------:R-:W-:-:S04]  /*2050*/  IMAD R7, R7, R6, RZ ;  /* 0x0000000607077224 */ /* 0x000fc800078e02ff */
[----:B------:R-:W-:-:S06]  /*2060*/  IMAD.HI.U32 R5, R5, R7, R4 ;  /* 0x0000000705057227 */ /* 0x000fcc00078e0004 */
[----:B------:R-:W-:-:S04]  /*2070*/  IMAD.HI.U32 R5, R5, R8, RZ ;  /* 0x0000000805057227 */ /* 0x000fc800078e00ff */
        /* <DEDUP_REMOVED lines=10> */
.L_x_595:
[----:B------:R-:W-:Y:S05]  /*2120*/  BSYNC B0 ;  /* 0x0000000000007941 */ /* 0x000fea0003800000 */
.L_x_594:
[----:B------:R-:W-:Y:S01]  /*2130*/  IMAD R3, R12, R0, RZ ;  /* 0x000000000c037224 */ /* 0x000fe200078e02ff */
[----:B------:R-:W-:-:S04]  /*2140*/  PLOP3.LUT P2, PT, PT, PT, PT, 0x80, 0x0 ;  /* 0x000000000000781c */ /* 0x000fc80003f4f070 */
[C---:B------:R-:W-:Y:S01]  /*2150*/  VIADDMNMX R0, R3.reuse, R0, R171, PT ;  /* 0x0000000003007246 */ /* 0x040fe200038001ab */
[----:B------:R-:W-:-:S04]  /*2160*/  IMAD R3, R3, 0x40, -R11 ;  /* 0x0000004003037824 */ /* 0x000fc800078e0a0b */
[----:B------:R-:W-:Y:S01]  /*2170*/  IMAD R5, R0, 0x40, -R11 ;  /* 0x0000004000057824 */ /* 0x000fe200078e0a0b */
[----:B------:R-:W-:-:S04]  /*2180*/  VIMNMX R3, RZ, R3, !PT ;  /* 0x00000003ff037248 */ /* 0x000fc80007fe0100 */
[----:B------:R-:W-:Y:S02]  /*2190*/  VIMNMX R0, R5, R36, PT ;  /* 0x0000002405007248 */ /* 0x000fe40003fe0100 */
[----:B------:R-:W-:Y:S02]  /*21a0*/  SHF.R.U32.HI R35, RZ, 0x6, R3 ;  /* 0x00000006ff237819 */ /* 0x000fe40000011603 */
[----:B------:R-:W-:-:S03]  /*21b0*/  ISETP.GT.AND P0, PT, R0, R3, PT ;  /* 0x000000030000720c */ /* 0x000fc60003f04270 */
[----:B------:R-:W-:-:S10]  /*21c0*/  IMAD.MOV.U32 R34, RZ, RZ, R35 ;  /* 0x000000ffff227224 */ /* 0x000fd400078e0023 */
[----:B------:R-:W-:-:S04]  /*21d0*/  @P0 IADD3 R0, R0, 0x3f, RZ ;  /* 0x0000003f00000810 */ /* 0x000fc80007ffe0ff */
[----:B------:R-:W-:-:S04]  /*21e0*/  @P0 SHF.R.S32.HI R3, RZ, 0x1f, R0 ;  /* 0x0000001fff030819 */ /* 0x000fc80000011400 */
[----:B------:R-:W-:-:S04]  /*21f0*/  @P0 LEA.HI R3, R3, R0, RZ, 0x6 ;  /* 0x0000000003030211 */ /* 0x000fc800078f30ff */
[----:B------:R-:W-:-:S04]  /*2200*/  @P0 SHF.R.S32.HI R34, RZ, 0x6, R3 ;  /* 0x00000006ff220819 */ /* 0x000fc80000011403 */
[----:B------:R-:W-:-:S13]  /*2210*/  ISETP.GT.AND P0, PT, R34, R35, PT ;  /* 0x000000232200720c */ /* 0x000fda0003f04270 */
[----:B------:R-:W-:Y:S05]  /*2220*/  @!P0 BRA `(.L_x_596) ;  /* 0x0000002c009c8947 */ /* 0x000fea0003800000 */
[----:B------:R-:W-:Y:S01]  /*2230*/  VIADD R0, R2, 0x22400 ;  /* 0x0002240002007836 */ /* 0x000fe20000000000 */
[----:B------:R-:W-:Y:S04]  /*2240*/  BSSY B6, `(.L_x_597) ;  /* 0x0000013000067945 */ /* 0x000fe80003800000 */
[----:B------:R-:W-:-:S13]  /*2250*/  LOP3.LUT P0, RZ, R0, 0x3ff, RZ, 0xc0, !PT ;  /* 0x000003ff00ff7812 */ /* 0x000fda000780c0ff */
        /* <DEDUP_REMOVED lines=16> */
[----:B0----5:R-:W-:Y:S05]  /*2360*/  CALL.ABS.NOINC R14 ;  /* 0x000000000e007343 */ /* 0x021fea0003c00000 */
.L_x_598:
[----:B------:R-:W-:Y:S05]  /*2370*/  BSYNC B6 ;  /* 0x0000000000067941 */ /* 0x000fea0003800000 */
.L_x_597:
[----:B------:R-:W-:Y:S01]  /*2380*/  VIADD R0, R2, 0x400 ;  /* 0x0000040002007836 */ /* 0x000fe20000000000 */
[----:B------:R-:W-:Y:S04]  /*2390*/  BSSY B6, `(.L_x_599) ;  /* 0x0000013000067945 */ /* 0x000fe80003800000 */
[----:B------:R-:W-:-:S13]  /*23a0*/  LOP3.LUT P0, RZ, R0, 0x3ff, RZ, 0xc0, !PT ;  /* 0x000003ff00ff7812 */ /* 0x000fda000780c0ff */
[----:B------:R-:W-:Y:S05]  /*23b0*/  @!P0 BRA `(.L_x_600) ;  /* 0x0000000000408947 */ /* 0x000fea0003800000 */
[----:B------:R-:W-:Y:S01]  /*23c0*/  MOV R14, 0x0 ;  /* 0x00000000000e7802 */ /* 0x000fe20000000f00 */
[----:B------:R-:W-:Y:S01]  /*23d0*/  ULDC.64 UR4, c[0x4][0x90] ;  /* 0x0100240000047ab9 */ /* 0x000fe20000000a00 */
[----:B------:R-:W-:Y:S01]  /*23e0*/  ULDC.64 UR6, c[0x4][0x98] ;  /* 0x0100260000067ab9 */ /* 0x000fe20000000a00 */
[----:B------:R-:W-:Y:S01]  /*23f0*/  IMAD.U32 R4, RZ, RZ, UR4 ;  /* 0x00000004ff047e24 */ /* 0x000fe2000f8e00ff */
[----:B------:R-:W-:Y:S01]  /*2400*/  MOV R13, RZ ;  /* 0x000000ff000d7202 */ /* 0x000fe20000000f00 */
        /* <DEDUP_REMOVED lines=8> */
[----:B------:R-:W-:-:S07]  /*2490*/  IMAD.MOV.U32 R12, RZ, RZ, 0x1 ;  /* 0x00000001ff0c7424 */ /* 0x000fce00078e00ff */
[----:B------:R-:W-:-:S07]  /*24a0*/  LEPC R20, `(.L_x_600) ;  /* 0x000000001014794e */ /* 0x000fce0000000000 */
[----:B0----5:R-:W-:Y:S05]  /*24b0*/  CALL.ABS.NOINC R14 ;  /* 0x000000000e007343 */ /* 0x021fea0003c00000 */
.L_x_600:
[----:B------:R-:W-:Y:S05]  /*24c0*/  BSYNC B6 ;  /* 0x0000000000067941 */ /* 0x000fea0003800000 */
.L_x_599:
[----:B------:R-:W-:Y:S01]  /*24d0*/  ULDC.64 UR4, c[0x0][0x9f8] ;  /* 0x00027e0000047ab9 */ /* 0x000fe20000000a00 */
[----:B------:R-:W-:Y:S01]  /*24e0*/  IMAD.MOV.U32 R0, RZ, RZ, R26 ;  /* 0x000000ffff007224 */ /* 0x000fe200078e001a */
[----:B------:R-:W-:Y:S01]  /*24f0*/  ISETP.NE.U32.AND P0, PT, RZ, UR4, PT ;  /* 0x00000004ff007c0c */ /* 0x000fe2000bf05070 */
[----:B------:R-:W0:Y:S01]  /*2500*/  S2R R3, SR_TID.X ;  /* 0x0000000000037919 */ /* 0x000e220000002100 */
[----:B------:R-:W1:Y:S02]  /*2510*/  LDC.64 R6, c[0x0][0x3f8] ;  /* 0x0000fe00ff067b82 */ /* 0x000e640000000a00 */
[----:B------:R-:W-:-:S06]  /*2520*/  ISETP.NE.AND.EX P0, PT, RZ, UR5, PT, P0 ;  /* 0x00000005ff007c0c */ /* 0x000fcc000bf05300 */
[----:B------:R-:W2:Y:S07]  /*2530*/  LDC R45, c[0x0][0x3f4] ;  /* 0x0000fd00ff2d7b82 */ /* 0x000eae0000000800 */
[----:B------:R-:W-:Y:S02]  /*2540*/  @P0 IADD3 R4, P1, R28, UR4, RZ ;  /* 0x000000041c040c10 */ /* 0x000fe4000ff3e0ff */
[----:B------:R-:W-:Y:S02]  /*2550*/  SHF.R.S32.HI R9, RZ, 0x1f, R186 ;  /* 0x0000001fff097819 */ /* 0x000fe400000114ba */
[----:B------:R-:W-:Y:S01]  /*2560*/  SHF.R.S32.HI R189, RZ, 0x1f, R188 ;  /* 0x0000001fffbd7819 */ /* 0x000fe200000114bc */
[----:B------:R-:W3:Y:S01]  /*2570*/  S2R R44, SR_TID.X ;  /* 0x00000000002c7919 */ /* 0x000ee20000002100 */
[----:B------:R-:W-:Y:S01]  /*2580*/  @P0 IADD3.X R5, R27, UR5, RZ, P1, !PT ;  /* 0x000000051b050c10 */ /* 0x000fe20008ffe4ff */
[----:B------:R-:W-:Y:S01]  /*2590*/  IMAD.SHL.U32 R40, R191, 0x40, RZ ;  /* 0x00000040bf287824 */ /* 0x000fe200078e00ff */
[----:B------:R-:W-:-:S03]  /*25a0*/  ULDC UR4, c[0x0][0x2f4] ;  /* 0x0000bd0000047ab9 */ /* 0x000fc60000000800 */
[----:B------:R4:W3:Y:S01]  /*25b0*/  @P0 LDG.E R0, desc[UR42][R4.64] ;  /* 0x0000002a04000981 */ /* 0x0008e2000c1e1900 */
[-C--:B-1----:R-:W-:Y:S01]  /*25c0*/  IMAD.WIDE.U32 R20, R186, R6.reuse, R188 ;  /* 0x00000006ba147225 */ /* 0x082fe200078e00bc */
[----:B------:R-:W-:Y:S02]  /*25d0*/  LOP3.LUT R40, R40, 0x1c0, RZ, 0xc0, !PT ;  /* 0x000001c028287812 */ /* 0x000fe400078ec0ff */
[----:B------:R-:W-:Y:S01]  /*25e0*/  ISETP.GE.AND P1, PT, R22, UR4, PT ;  /* 0x0000000416007c0c */ /* 0x000fe2000bf26270 */
[----:B0-----:R-:W-:Y:S01]  /*25f0*/  VIADD R8, R3, 0xffffff80 ;  /* 0xffffff8003087836 */ /* 0x001fe20000000000 */
[----:B--2---:R-:W-:Y:S01]  /*2600*/  ISETP.GE.AND P2, PT, R16, R45, PT ;  /* 0x0000002d1000720c */ /* 0x004fe20003f46270 */
[-C--:B------:R-:W-:Y:S01]  /*2610*/  IMAD R3, R9, R6.reuse, RZ ;  /* 0x0000000609037224 */ /* 0x080fe200078e02ff */
[----:B------:R-:W-:Y:S01]  /*2620*/  SHF.R.U32.HI R42, RZ, 0x3, R40 ;  /* 0x00000003ff2a7819 */ /* 0x000fe20000011628 */
[----:B------:R-:W-:Y:S01]  /*2630*/  IMAD.WIDE.U32 R28, R186, R6, R16 ;  /* 0x00000006ba1c7225 */ /* 0x000fe200078e0010 */
[----:B----4-:R-:W0:Y:S01]  /*2640*/  LDC.64 R4, c[0x0][0x408] ;  /* 0x00010200ff047b82 */ /* 0x010e220000000a00 */
[----:B------:R-:W-:-:S02]  /*2650*/  SHF.R.S32.HI R13, RZ, 0x1f, R8 ;  /* 0x0000001fff0d7819 */ /* 0x000fc40000011408 */
[----:B------:R-:W-:Y:S01]  /*2660*/  IMAD R11, R186, R7, R3 ;  /* 0x00000007ba0b7224 */ /* 0x000fe200078e0203 */
[----:B------:R-:W-:Y:S01]  /*2670*/  LOP3.LUT R18, R18, 0xfffffffe, RZ, 0xc0, !PT ;  /* 0xfffffffe12127812 */ /* 0x000fe200078ec0ff */
[----:B------:R-:W-:Y:S01]  /*2680*/  IMAD.IADD R3, R24, 0x1, R25 ;  /* 0x0000000118037824 */ /* 0x000fe200078e0219 */
[----:B------:R-:W-:Y:S01]  /*2690*/  LEA.HI R13, R13, R8, RZ, 0x2 ;  /* 0x000000080d0d7211 */ /* 0x000fe200078f10ff */
[----:B------:R-:W-:Y:S01]  /*26a0*/  IMAD.IADD R21, R21, 0x1, R11 ;  /* 0x0000000115157824 */ /* 0x000fe200078e020b */
[----:B------:R-:W-:Y:S01]  /*26b0*/  SHF.L.U64.HI R38, R6, 0x6, R7 ;  /* 0x0000000606267819 */ /* 0x000fe20000010207 */
[----:B------:R-:W-:Y:S01]  /*26c0*/  IMAD.IADD R29, R11, 0x1, R29 ;  /* 0x000000010b1d7824 */ /* 0x000fe200078e021d */
[----:B------:R-:W-:Y:S01]  /*26d0*/  LOP3.LUT R13, R13, 0xfffffffc, RZ, 0xc0, !PT ;  /* 0xfffffffc0d0d7812 */ /* 0x000fe200078ec0ff */
[-C--:B-----5:R-:W-:Y:S01]  /*26e0*/  IMAD.WIDE.U32 R20, R154, R6.reuse, R20 ;  /* 0x000000069a147225 */ /* 0x0a0fe200078e0014 */
[----:B------:R-:W-:Y:S02]  /*26f0*/  SHF.R.S32.HI R11, RZ, 0x1f, R154 ;  /* 0x0000001fff0b7819 */ /* 0x000fe4000001149a */
[----:B------:R-:W-:Y:S01]  /*2700*/  @P2 LOP3.LUT R18, R18, 0x1, RZ, 0xfc, !PT ;  /* 0x0000000112122812 */ /* 0x000fe200078efcff */
[----:B------:R-:W-:Y:S01]  /*2710*/  IMAD.IADD R47, R8, 0x1, -R13 ;  /* 0x00000001082f7824 */ /* 0x000fe200078e0a0d */
[----:B------:R-:W-:Y:S01]  /*2720*/  ISETP.GE.AND P0, PT, R16, UR4, PT ;  /* 0x0000000410007c0c */ /* 0x000fe2000bf06270 */
[-C--:B------:R-:W-:Y:S01]  /*2730*/  IMAD R10, R11, R6.reuse, RZ ;  /* 0x000000060b0a7224 */ /* 0x080fe200078e02ff */
[----:B------:R-:W-:Y:S01]  /*2740*/  LOP3.LUT R18, R18, 0xfffffffd, RZ, 0xc0, !PT ;  /* 0xfffffffd12127812 */ /* 0x000fe200078ec0ff */
[----:B------:R-:W-:Y:S01]  /*2750*/  IMAD.WIDE.U32 R28, R154, R6, R28 ;  /* 0x000000069a1c7225 */ /* 0x000fe200078e001c */
[----:B---3--:R-:W-:-:S02]  /*2760*/  LEA.HI R44, R44, 0x8, RZ, 0x19 ;  /* 0x000000082c2c7811 */ /* 0x008fc400078fc8ff */
[----:B------:R-:W-:Y:S01]  /*2770*/  @P1 LOP3.LUT R18, R18, 0x2, RZ, 0xfc, !PT ;  /* 0x0000000212121812 */ /* 0x000fe200078efcff */
[----:B------:R-:W-:Y:S01]  /*2780*/  IMAD R49, R154, R7, R10 ;  /* 0x000000079a317224 */ /* 0x000fe200078e020a */
[----:B0-----:R-:W-:Y:S01]  /*2790*/  SHF.L.U64.HI R41, R4, 0x6, R5 ;  /* 0x0000000604297819 */ /* 0x001fe20000010205 */
[-C--:B------:R-:W-:Y:S02]  /*27a0*/  IMAD R9, R9, R4.reuse, RZ ;  /* 0x0000000409097224 */ /* 0x080fe400078e02ff */
[-C--:B------:R-:W-:Y:S02]  /*27b0*/  IMAD R11, R11, R4.reuse, RZ ;  /* 0x000000040b0b7224 */ /* 0x080fe400078e02ff */
[-C--:B------:R-:W-:Y:S01]  /*27c0*/  IMAD R13, R186, R5.reuse, R9 ;  /* 0x00000005ba0d7224 */ /* 0x080fe200078e0209 */
[----:B------:R-:W-:Y:S01]  /*27d0*/  SEL R9, R45, RZ, P2 ;  /* 0x000000ff2d097207 */ /* 0x000fe20001000000 */
[----:B------:R-:W-:Y:S01]  /*27e0*/  IMAD R11, R154, R5, R11 ;  /* 0x000000059a0b7224 */ /* 0x000fe200078e020b */
[----:B------:R-:W-:Y:S01]  /*27f0*/  LOP3.LUT R5, R40, 0x18, R16, 0xf8, !PT ;  /* 0x0000001828057812 */ /* 0x000fe200078ef810 */
[----:B------:R-:W-:-:S03]  /*2800*/  IMAD.WIDE.U32 R30, R186, R4, R188 ;  /* 0x00000004ba1e7225 */ /* 0x000fc600078e00bc */
[----:B------:R-:W-:Y:S01]  /*2810*/  LOP3.LUT R5, R5, R42, RZ, 0x3c, !PT ;  /* 0x0000002a05057212 */ /* 0x000fe200078e3cff */
[----:B------:R-:W-:Y:S02]  /*2820*/  IMAD.IADD R9, R16, 0x1, R9 ;  /* 0x0000000110097824 */ /* 0x000fe400078e0209 */
[----:B------:R-:W-:-:S03]  /*2830*/  IMAD.WIDE.U32 R32, R186, R4, R16 ;  /* 0x00000004ba207225 */ /* 0x000fc600078e0010 */
[----:B------:R-:W-:Y:S01]  /*2840*/  SHF.R.S32.HI R8, RZ, 0x1f, R9 ;  /* 0x0000001fff087819 */ /* 0x000fe20000011409 */
[----:B------:R-:W-:Y:S02]  /*2850*/  IMAD R46, R198, 0x200, R5 ;  /* 0x00000200c62e7824 */ /* 0x000fe400078e0205 */
[----:B------:R-:W-:Y:S01]  /*2860*/  IMAD.IADD R31, R31, 0x1, R13 ;  /* 0x000000011f1f7824 */ /* 0x000fe200078e020d */
[----:B------:R-:W-:Y:S01]  /*2870*/  LEA.HI R37, R8, R9, RZ, 0x3 ;  /* 0x0000000908257211 */ /* 0x000fe200078f18ff */
[----:B------:R-:W-:Y:S02]  /*2880*/  IMAD.IADD R33, R13, 0x1, R33 ;  /* 0x000000010d217824 */ /* 0x000fe400078e0221 */
[-C--:B------:R-:W-:Y:S01]  /*2890*/  IMAD.WIDE.U32 R30, R154, R4.reuse, R30 ;  /* 0x000000049a1e7225 */ /* 0x080fe200078e001e */
[----:B------:R-:W-:Y:S02]  /*28a0*/  LOP3.LUT R5, R40, 0x38, R37, 0xf8, !PT ;  /* 0x0000003828057812 */ /* 0x000fe400078ef825 */
[----:B------:R-:W-:Y:S01]  /*28b0*/  LOP3.LUT R51, R37, 0xfffffff8, RZ, 0xc0, !PT ;  /* 0xfffffff825337812 */ /* 0x000fe200078ec0ff */
[----:B------:R-:W-:Y:S01]  /*28c0*/  IMAD.WIDE.U32 R32, R154, R4, R32 ;  /* 0x000000049a207225 */ /* 0x000fe200078e0020 */
[----:B------:R-:W-:-:S02]  /*28d0*/  LOP3.LUT R5, R5, R42, RZ, 0x3c, !PT ;  /* 0x0000002a05057212 */ /* 0x000fc400078e3cff */
[----:B------:R-:W-:Y:S01]  /*28e0*/  SHF.R.S32.HI R54, RZ, 0x1f, R51 ;  /* 0x0000001fff367819 */ /* 0x000fe20000011433 */
[----:B------:R-:W-:Y:S02]  /*28f0*/  IMAD.IADD R48, R21, 0x1, R49 ;  /* 0x0000000115307824 */ /* 0x000fe400078e0231 */
[----:B------:R-:W-:Y:S02]  /*2900*/  IMAD.SHL.U32 R39, R6, 0x40, RZ ;  /* 0x0000004006277824 */ /* 0x000fe400078e00ff */
[----:B------:R-:W-:Y:S02]  /*2910*/  IMAD.SHL.U32 R43, R4, 0x40, RZ ;  /* 0x00000040042b7824 */ /* 0x000fe400078e00ff */
[----:B------:R-:W-:Y:S02]  /*2920*/  IMAD.SHL.U32 R45, R45, 0x2, RZ ;  /* 0x000000022d2d7824 */ /* 0x000fe400078e00ff */
[----:B------:R-:W-:Y:S02]  /*2930*/  IMAD R47, R47, 0x40, R186 ;  /* 0x000000402f2f7824 */ /* 0x000fe400078e02ba */
[----:B------:R-:W-:-:S02]  /*2940*/  IMAD.IADD R49, R49, 0x1, R29 ;  /* 0x0000000131317824 */ /* 0x000fc400078e021d */
[----:B------:R-:W-:Y:S02]  /*2950*/  IMAD.IADD R50, R31, 0x1, R11 ;  /* 0x000000011f327824 */ /* 0x000fe400078e020b */
[----:B------:R-:W-:Y:S02]  /*2960*/  IMAD.IADD R52, R11, 0x1, R33 ;  /* 0x000000010b347824 */ /* 0x000fe400078e0221 */
[----:B------:R-:W-:Y:S01]  /*2970*/  IMAD R55, R198, 0x200, R5 ;  /* 0x00000200c6377824 */ /* 0x000fe200078e0205 */
[----:B------:R-:W-:-:S07]  /*2980*/  SHF.R.S32.HI R53, RZ, 0x1f, R0 ;  /* 0x0000001fff357819 */ /* 0x000fce0000011400 */
.L_x_633:
[----:B0-----:R-:W0:Y:S01]  /*2990*/  LDC R60, c[0x0][0x430] ;  /* 0x00010c00ff3c7b82 */ /* 0x001e220000000800 */
[----:B------:R-:W-:Y:S01]  /*29a0*/  IADD3 R34, R34, -0x1, RZ ;  /* 0xffffffff22227810 */ /* 0x000fe20007ffe0ff */
[----:B------:R-:W-:-:S04]  /*29b0*/  IMAD.MOV.U32 R59, RZ, RZ, RZ ;  /* 0x000000ffff3b7224 */ /* 0x000fc800078e00ff */
[----:B------:R-:W-:Y:S02]  /*29c0*/  IMAD R4, R34, 0x40, R47 ;  /* 0x0000004022047824 */ /* 0x000fe400078e022f */
[----:B-1----:R-:W1:Y:S02]  /*29d0*/  LDC R68, c[0x0][0x3f4] ;  /* 0x0000fd00ff447b82 */ /* 0x002e640000000800 */
[----:B------:R-:W-:Y:S01]  /*29e0*/  IMAD.IADD R12, R3, 0x1, R4 ;  /* 0x00000001030c7824 */ /* 0x000fe200078e0204 */
[----:B------:R-:W-:-:S03]  /*29f0*/  ISETP.GE.AND P1, PT, R4, R36, PT ;  /* 0x000000240400720c */ /* 0x000fc60003f26270 */
[----:B------:R-:W-:Y:S01]  /*2a00*/  IMAD.MOV.U32 R8, RZ, RZ, R12 ;  /* 0x000000ffff087224 */ /* 0x000fe200078e000c */
[----:B------:R-:W-:Y:S02]  /*2a10*/  ISETP.GT.OR P1, PT, R47, 0x3f, P1 ;  /* 0x0000003f2f00780c */ /* 0x000fe40000f24670 */
[----:B0-----:R-:W-:-:S11]  /*2a20*/  ISETP.NE.AND P2, PT, R60, 0x1, PT ;  /* 0x000000013c00780c */ /* 0x001fd60003f45270 */
[----:B------:R-:W0:Y:S08]  /*2a30*/  @!P1 LDC.64 R6, c[0x0][0x428] ;  /* 0x00010a00ff069b82 */ /* 0x000e300000000a00 */
[----:B--2---:R-:W2:Y:S08]  /*2a40*/  @!P1 LDC.64 R4, c[0x0][0x418] ;  /* 0x00010600ff049b82 */ /* 0x004eb00000000a00 */
[----:B---3--:R-:W3:Y:S08]  /*2a50*/  @P2 LDC R9, c[0x0][0x434] ;  /* 0x00010d00ff092b82 */ /* 0x008ef00000000800 */
[----:B------:R-:W4:Y:S01]  /*2a60*/  @P2 LDC R10, c[0x0][0x438] ;  /* 0x00010e00ff0a2b82 */ /* 0x000f220000000800 */
[----:B---3--:R-:W-:-:S05]  /*2a70*/  @P2 IMAD.HI.U32 R9, R12, R9, RZ ;  /* 0x000000090c092227 */ /* 0x008fca00078e00ff */
[----:B----4-:R-:W-:Y:S01]  /*2a80*/  @P2 SHF.R.U32.HI R8, RZ, R10, R9 ;  /* 0x0000000aff082219 */ /* 0x010fe20000011609 */
[----:B0-----:R-:W-:-:S03]  /*2a90*/  @!P1 IMAD R10, R53, R6, RZ ;  /* 0x00000006350a9224 */ /* 0x001fc600078e02ff */
[----:B------:R-:W-:Y:S01]  /*2aa0*/  @!P1 SHF.R.S32.HI R9, RZ, 0x1f, R8 ;  /* 0x0000001fff099819 */ /* 0x000fe20000011408 */
[C---:B------:R-:W-:Y:S02]  /*2ab0*/  @!P1 IMAD R11, R0.reuse, R7, R10 ;  /* 0x00000007000b9224 */ /* 0x040fe400078e020a */
[----:B------:R-:W-:-:S04]  /*2ac0*/  @!P1 IMAD.WIDE.U32 R6, R0, R6, R8 ;  /* 0x0000000600069225 */ /* 0x000fc800078e0008 */
[----:B------:R-:W-:Y:S01]  /*2ad0*/  @!P1 IMAD.IADD R7, R7, 0x1, R11 ;  /* 0x0000000107079824 */ /* 0x000fe200078e020b */
[----:B--2---:R-:W-:-:S04]  /*2ae0*/  @!P1 LEA R4, P2, R6, R4, 0x2 ;  /* 0x0000000406049211 */ /* 0x004fc800078410ff */
[----:B------:R-:W-:Y:S02]  /*2af0*/  @!P1 LEA.HI.X R5, R6, R5, R7, 0x2, P2 ;  /* 0x0000000506059211 */ /* 0x000fe400010f1407 */
[----:B-1----:R-:W-:Y:S01]  /*2b00*/  ISETP.GE.AND P2, PT, R68, 0x1, PT ;  /* 0x000000014400780c */ /* 0x002fe20003f46270 */
[----:B------:R-:W-:Y:S02]  /*2b10*/  IMAD.MOV R7, RZ, RZ, -R8 ;  /* 0x000000ffff077224 */ /* 0x000fe400078e0a08 */
[----:B------:R-:W-:Y:S01]  /*2b20*/  IMAD.SHL.U32 R64, R23, 0x1000, RZ ;  /* 0x0000100017407824 */ /* 0x000fe200078e00ff */
[----:B------:R-:W-:Y:S05]  /*2b30*/  YIELD ;  /* 0x0000000000007946 */ /* 0x000fea0003800000 */
[----:B------:R-:W-:Y:S01]  /*2b40*/  IMAD R60, R60, R7, R12 ;  /* 0x000000073c3c7224 */ /* 0x000fe200078e020c */
[----:B------:R-:W-:Y:S01]  /*2b50*/  BSSY B0, `(.L_x_601) ;  /* 0x00001ac000007945 */ /* 0x000fe20003800000 */
[----:B------:R-:W-:Y:S01]  /*2b60*/  IMAD.IADD R7, R46, 0x1, R64 ;  /* 0x000000012e077824 */ /* 0x000fe200078e0240 */
[----:B------:R0:W5:Y:S01]  /*2b70*/  @!P1 LDG.E R59, desc[UR42][R4.64] ;  /* 0x0000002a043b9981 */ /* 0x000162000c1e1900 */
[----:B------:R-:W-:-:S02]  /*2b80*/  ISETP.GT.AND P1, PT, R34, R35, PT ;  /* 0x000000232200720c */ /* 0x000fc40003f24270 */
[----:B------:R-:W-:Y:S01]  /*2b90*/  IMAD R66, R7, 0x2, R2 ;  /* 0x0000000207427824 */ /* 0x000fe200078e0202 */
[----:B------:R-:W-:Y:S10]  /*2ba0*/  @!P2 BRA `(.L_x_602) ;  /* 0x0000001400c4a947 */ /* 0x000ff40003800000 */
[----:B------:R-:W-:Y:S01]  /*2bb0*/  SHF.R.S32.HI R62, RZ, 0x1f, R60 ;  /* 0x0000001fff3e7819 */ /* 0x000fe2000001143c */
[----:B------:R-:W-:Y:S01]  /*2bc0*/  ULDC.64 UR4, c[0x0][0x300] ;  /* 0x0000c00000047ab9 */ /* 0x000fe20000000a00 */
[----:B-----5:R-:W-:Y:S01]  /*2bd0*/  SHF.R.S32.HI R61, RZ, 0x1f, R59 ;  /* 0x0000001fff3d7819 */ /* 0x020fe2000001143b */
[----:B0-----:R-:W-:Y:S01]  /*2be0*/  IMAD.WIDE.U32 R4, R60, UR4, RZ ;  /* 0x000000043c047c25 */ /* 0x001fe2000f8e00ff */
[----:B------:R-:W-:Y:S01]  /*2bf0*/  ULDC.U8 UR8, c[0x0][0x410] ;  /* 0x0001040000087ab9 */ /* 0x000fe20000000000 */
[----:B------:R-:W-:Y:S01]  /*2c00*/  SHF.R.S32.HI R12, RZ, 0x1f, R34 ;  /* 0x0000001fff0c7819 */ /* 0x000fe20000011422 */
[----:B------:R-:W-:Y:S01]  /*2c10*/  ULDC.64 UR6, c[0x0][0x2e8] ;  /* 0x0000ba0000067ab9 */ /* 0x000fe20000000a00 */
[----:B------:R-:W-:Y:S01]  /*2c20*/  IMAD R7, R62, UR4, RZ ;  /* 0x000000043e077c24 */ /* 0x000fe2000f8e02ff */
[----:B------:R-:W-:Y:S01]  /*2c30*/  ISETP.NE.AND P2, PT, RZ, UR8, PT ;  /* 0x00000008ff007c0c */ /* 0x000fe2000bf45270 */
[----:B------:R-:W-:Y:S02]  /*2c40*/  IMAD R8, R38, R34, RZ ;  /* 0x0000002226087224 */ /* 0x000fe400078e02ff */
[----:B------:R-:W-:Y:S01]  /*2c50*/  IMAD R7, R60, UR5, R7 ;  /* 0x000000053c077c24 */ /* 0x000fe2000f8e0207 */
[----:B------:R-:W-:Y:S01]  /*2c60*/  ULDC.64 UR4, c[0x0][0x310] ;  /* 0x0000c40000047ab9 */ /* 0x000fe20000000a00 */
[----:B------:R-:W-:-:S02]  /*2c70*/  IMAD R9, R12, R39, R8 ;  /* 0x000000270c097224 */ /* 0x000fc400078e0208 */
[----:B------:R-:W-:Y:S02]  /*2c80*/  IMAD R6, R61, UR4, RZ ;  /* 0x000000043d067c24 */ /* 0x000fe4000f8e02ff */
[----:B------:R-:W-:Y:S02]  /*2c90*/  IMAD.IADD R5, R5, 0x1, R7 ;  /* 0x0000000105057824 */ /* 0x000fe400078e0207 */
[C---:B------:R-:W-:Y:S02]  /*2ca0*/  IMAD R7, R59.reuse, UR5, R6 ;  /* 0x000000053b077c24 */ /* 0x040fe4000f8e0206 */
[----:B------:R-:W-:Y:S01]  /*2cb0*/  IMAD.WIDE.U32 R4, R59, UR4, R4 ;  /* 0x000000043b047c25 */ /* 0x000fe2000f8e0004 */
[----:B------:R-:W-:-:S03]  /*2cc0*/  ULDC.64 UR4, c[0x0][0x308] ;  /* 0x0000c20000047ab9 */ /* 0x000fc60000000a00 */
[----:B------:R-:W-:Y:S02]  /*2cd0*/  IMAD.IADD R5, R5, 0x1, R7 ;  /* 0x0000000105057824 */ /* 0x000fe400078e0207 */
[----:B------:R-:W-:-:S04]  /*2ce0*/  IMAD.WIDE.U32 R6, R184, UR4, R4 ;  /* 0x00000004b8067c25 */ /* 0x000fc8000f8e0004 */
[----:B------:R-:W-:Y:S01]  /*2cf0*/  IMAD R13, R184, UR5, R7 ;  /* 0x00000005b80d7c24 */ /* 0x000fe2000f8e0207 */
[----:B------:R-:W-:Y:S01]  /*2d00*/  LEA R67, P3, R6, UR6, 0x1 ;  /* 0x0000000606437c11 */ /* 0x000fe2000f8608ff */
[----:B------:R-:W-:-:S03]  /*2d10*/  IMAD.WIDE.U32 R4, R39, R34, RZ ;  /* 0x0000002227047225 */ /* 0x000fc600078e00ff */
[----:B------:R-:W-:Y:S01]  /*2d20*/  LEA.HI.X R13, R6, UR7, R13, 0x1, P3 ;  /* 0x00000007060d7c11 */ /* 0x000fe200098f0c0d */
[----:B------:R-:W-:Y:S01]  /*2d30*/  IMAD.IADD R10, R5, 0x1, R9 ;  /* 0x00000001050a7824 */ /* 0x000fe200078e0209 */
[----:B------:R-:W-:Y:S07]  /*2d40*/  @!P2 BRA `(.L_x_603) ;  /* 0x0000000800a4a947 */ /* 0x000fee0003800000 */
[----:B------:R-:W-:Y:S01]  /*2d50*/  IMAD R63, R34, -0x40, R36 ;  /* 0xffffffc0223f7824 */ /* 0x000fe200078e0224 */
[----:B------:R-:W-:Y:S01]  /*2d60*/  BSSY B1, `(.L_x_604) ;  /* 0x000001e000017945 */ /* 0x000fe20003800000 */
[----:B------:R-:W-:Y:S02]  /*2d70*/  CS2R R8, SRZ ;  /* 0x0000000000087805 */ /* 0x000fe4000001ff00 */
[----:B------:R-:W-:Y:S02]  /*2d80*/  CS2R R26, SRZ ;  /* 0x00000000001a7805 */ /* 0x000fe4000001ff00 */
[----:B------:R-:W-:Y:S02]  /*2d90*/  CS2R R24, SRZ ;  /* 0x0000000000187805 */ /* 0x000fe4000001ff00 */
[----:B------:R-:W-:Y:S02]  /*2da0*/  VIMNMX R63, R63, 0x40, PT ;  /* 0x000000403f3f7848 */ /* 0x000fe40003fe0100 */
[----:B------:R-:W-:-:S02]  /*2db0*/  CS2R R56, SRZ ;  /* 0x0000000000387805 */ /* 0x000fc4000001ff00 */
[----:B------:R-:W-:-:S13]  /*2dc0*/  ISETP.GE.AND P2, PT, R186, R63, PT ;  /* 0x0000003fba00720c */ /* 0x000fda0003f46270 */
[----:B------:R-:W-:Y:S05]  /*2dd0*/  @P2 BRA `(.L_x_605) ;  /* 0x0000000000582947 */ /* 0x000fea0003800000 */
[----:B------:R-:W-:Y:S01]  /*2de0*/  IMAD R6, R41, R34, RZ ;  /* 0x0000002229067224 */ /* 0x000fe200078e02ff */
[----:B------:R-:W-:Y:S01]  /*2df0*/  IADD3 R8, P3, R20, R4, RZ ;  /* 0x0000000414087210 */ /* 0x000fe20007f7e0ff */
[----:B------:R-:W-:Y:S01]  /*2e00*/  IMAD.MOV.U32 R4, RZ, RZ, R30 ;  /* 0x000000ffff047224 */ /* 0x000fe200078e001e */
[----:B------:R-:W-:Y:S01]  /*2e10*/  ULDC.64 UR6, c[0x0][0x400] ;  /* 0x0001000000067ab9 */ /* 0x000fe20000000a00 */
[----:B------:R-:W-:Y:S01]  /*2e20*/  IMAD.MOV.U32 R5, RZ, RZ, R50 ;  /* 0x000000ffff057224 */ /* 0x000fe200078e0032 */
[----:B------:R-:W-:Y:S01]  /*2e30*/  ULDC.64 UR4, c[0x0][0x3e8] ;  /* 0x0000fa0000047ab9 */ /* 0x000fe20000000a00 */
[-C--:B------:R-:W-:Y:S02]  /*2e40*/  IMAD R11, R12, R43.reuse, R6 ;  /* 0x0000002b0c0b7224 */ /* 0x080fe400078e0206 */
[----:B------:R-:W-:-:S04]  /*2e50*/  IMAD.WIDE.U32 R6, R34, R43, R4 ;  /* 0x0000002b22067225 */ /* 0x000fc800078e0004 */
[----:B------:R-:W-:Y:S01]  /*2e60*/  IMAD.X R9, R10, 0x1, R48, P3 ;  /* 0x000000010a097824 */ /* 0x000fe200018e0630 */
[----:B------:R-:W-:Y:S01]  /*2e70*/  LEA R4, P3, R6, UR6, 0x1 ;  /* 0x0000000606047c11 */ /* 0x000fe2000f8608ff */
[----:B------:R-:W-:-:S05]  /*2e80*/  IMAD.IADD R5, R7, 0x1, R11 ;  /* 0x0000000107057824 */ /* 0x000fca00078e020b */
[----:B------:R-:W-:Y:S02]  /*2e90*/  LEA.HI.X R5, R6, UR7, R5, 0x1, P3 ;  /* 0x0000000706057c11 */ /* 0x000fe400098f0c05 */
[----:B------:R-:W-:-:S04]  /*2ea0*/  LEA R6, P3, R8, UR4, 0x1 ;  /* 0x0000000408067c11 */ /* 0x000fc8000f8608ff */
[----:B------:R-:W-:Y:S02]  /*2eb0*/  LEA.HI.X R7, R8, UR5, R9, 0x1, P3 ;  /* 0x0000000508077c11 */ /* 0x000fe400098f0c09 */
[----:B------:R-:W-:Y:S02]  /*2ec0*/  ISETP.GE.AND P3, PT, R188, R68, PT ;  /* 0x00000044bc00720c */ /* 0x000fe40003f66270 */
[----:B------:R-:W-:Y:S02]  /*2ed0*/  CS2R R8, SRZ ;  /* 0x0000000000087805 */ /* 0x000fe4000001ff00 */
[----:B------:R-:W-:-:S09]  /*2ee0*/  CS2R R24, SRZ ;  /* 0x0000000000187805 */ /* 0x000fd2000001ff00 */
[----:B------:R0:W5:Y:S04]  /*2ef0*/  @!P3 LDG.E.64 R26, desc[UR42][R6.64] ;  /* 0x0000002a061ab981 */ /* 0x000168000c1e1b00 */
[----:B------:R0:W5:Y:S01]  /*2f00*/  @!P3 LDG.E.64 R56, desc[UR42][R4.64] ;  /* 0x0000002a0438b981 */ /* 0x000162000c1e1b00 */
[----:B------:R-:W-:-:S13]  /*2f10*/  ISETP.GE.AND P3, PT, R194, R68, PT ;  /* 0x00000044c200720c */ /* 0x000fda0003f66270 */
[----:B------:R0:W5:Y:S04]  /*2f20*/  @!P3 LDG.E.64 R8, desc[UR42][R6.64+0x20] ;  /* 0x0000202a0608b981 */ /* 0x000168000c1e1b00 */
[----:B------:R0:W5:Y:S02]  /*2f30*/  @!P3 LDG.E.64 R24, desc[UR42][R4.64+0x20] ;  /* 0x0000202a0418b981 */ /* 0x000164000c1e1b00 */
.L_x_605:
[----:B------:R-:W-:Y:S05]  /*2f40*/  BSYNC B1 ;  /* 0x0000000000017941 */ /* 0x000fea0003800000 */
.L_x_604:
[----:B------:R-:W-:Y:S01]  /*2f50*/  UISETP.NE.AND UP0, UPT, UR37, 0x3, UPT ;  /* 0x000000032500788c */ /* 0x000fe2000bf05270 */
[----:B0----5:R-:W-:Y:S02]  /*2f60*/  IMAD.MOV.U32 R4, RZ, RZ, R8 ;  /* 0x000000ffff047224 */ /* 0x021fe400078e0008 */
[----:B------:R-:W-:Y:S02]  /*2f70*/  IMAD.MOV.U32 R5, RZ, RZ, R9 ;  /* 0x000000ffff057224 */ /* 0x000fe400078e0009 */
[----:B------:R-:W-:Y:S01]  /*2f80*/  IMAD.MOV.U32 R6, RZ, RZ, R26 ;  /* 0x000000ffff067224 */ /* 0x000fe200078e001a */
[----:B------:R-:W-:Y:S01]  /*2f90*/  PLOP3.LUT P3, PT, PT, PT, UP0, 0x80, 0x0 ;  /* 0x000000000000781c */ /* 0x000fe20003f6f008 */
[----:B------:R-:W-:Y:S01]  /*2fa0*/  IMAD.MOV.U32 R7, RZ, RZ, R57 ;  /* 0x000000ffff077224 */ /* 0x000fe200078e0039 */
[----:B------:R-:W-:Y:S01]  /*2fb0*/  PRMT R70, R4, 0x5410, R5 ;  /* 0x0000541004467816 */ /* 0x000fe20000000005 */
[----:B------:R-:W-:Y:S02]  /*2fc0*/  IMAD.MOV.U32 R4, RZ, RZ, R27 ;  /* 0x000000ffff047224 */ /* 0x000fe400078e001b */
[----:B------:R-:W-:-:S03]  /*2fd0*/  IMAD.MOV.U32 R5, RZ, RZ, R25 ;  /* 0x000000ffff057224 */ /* 0x000fc600078e0019 */
[----:B------:R-:W-:Y:S01]  /*2fe0*/  PRMT R71, R6, 0x5410, R4 ;  /* 0x0000541006477816 */ /* 0x000fe20000000004 */
[----:B------:R-:W-:Y:S01]  /*2ff0*/  IMAD.MOV.U32 R6, RZ, RZ, R56 ;  /* 0x000000ffff067224 */ /* 0x000fe200078e0038 */
[----:B------:R-:W-:-:S04]  /*3000*/  MOV R4, R24 ;  /* 0x0000001800047202 */ /* 0x000fc80000000f00 */
[----:B------:R-:W-:Y:S02]  /*3010*/  PRMT R72, R4, 0x5410, R5 ;  /* 0x0000541004487816 */ /* 0x000fe40000000005 */
[----:B------:R-:W-:Y:S01]  /*3020*/  PRMT R73, R6, 0x5410, R7 ;  /* 0x0000541006497816 */ /* 0x000fe20000000007 */
[----:B------:R-:W-:Y:S06]  /*3030*/  @!P3 BRA `(.L_x_606) ;  /* 0x000000000004b947 */ /* 0x000fec0003800000 */
[----:B------:R-:W-:Y:S01]  /*3040*/  BPT.TRAP 0x1 ;  /* 0x000000040000795c */ /* 0x000fe20000300000 */
.L_x_606:
[----:B------:R-:W-:Y:S01]  /*3050*/  IMAD R58, R23, 0x8, R2 ;  /* 0x00000008173a7824 */ /* 0x000fe200078e0202 */
[----:B------:R-:W-:Y:S01]  /*3060*/  SHF.L.U32 R65, R187, 0x1f, RZ ;  /* 0x0000001fbb417819 */ /* 0x000fe200000006ff */
[----:B------:R-:W-:Y:S03]  /*3070*/  BSSY B1, `(.L_x_607) ;  /* 0x0000003000017945 */ /* 0x000fe60003800000 */
[----:B------:R-:W0:Y:S02]  /*3080*/  SYNCS.PHASECHK.TRANS64.TRYWAIT P4, [R58+URZ+0x28c90], R65 ;  /* 0x028c90413a0075a7 */ /* 0x000e24000808017f */
[----:B0-----:R-:W-:Y:S05]  /*3090*/  @!P4 BRA `(.L_x_608) ;  /* 0x0000017800acc947 */ /* 0x001fea0003800000 */
.L_x_856:
[----:B------:R-:W-:Y:S05]  /*30a0*/  BSYNC B1 ;  /* 0x0000000000017941 */ /* 0x000fea0003800000 */
.L_x_607:
[----:B------:R-:W-:-:S03]  /*30b0*/  UMOV UR4, 0xffffffff ;  /* 0xffffffff00047882 */ /* 0x000fc60000000000 */
[----:B------:R-:W-:Y:S05]  /*30c0*/  BRA.DIV UR4, `(.L_x_609) ;  /* 0x0000017a04b47947 */ /* 0x000fea000b800000 */
[----:B------:R1:W2:Y:S04]  /*30d0*/  SHFL.IDX PT, R69, R13, RZ, 0x1c1f ;  /* 0x001c1fff0d457589 */ /* 0x0002a800000e0000 */
[----:B------:R1:W3:Y:S02]  /*30e0*/  SHFL.IDX PT, R14, R67, RZ, 0x1c1f ;  /* 0x001c1fff430e7589 */ /* 0x0002e400000e0000 */
.L_x_860:
[----:B------:R-:W-:Y:S05]  /*30f0*/  @P2 BRA `(.L_x_610) ;  /* 0x0000001400442947 */ /* 0x000fea0003800000 */
[----:B------:R-:W-:Y:S04]  /*3100*/  BSSY B1, `(.L_x_611) ;  /* 0x0000034000017945 */ /* 0x000fe80003800000 */
[----:B------:R-:W-:Y:S05]  /*3110*/  @P0 BRA `(.L_x_612) ;  /* 0x0000000000c80947 */ /* 0x000fea0003800000 */
[----:B------:R4:W0:Y:S01]  /*3120*/  LDS.128 R4, [R66+0x22400] ;  /* 0x0224000042047984 */ /* 0x0008220000000c00 */
[C---:B---3--:R-:W-:Y:S01]  /*3130*/  LEA R10, P2, R16.reuse, R14, 0x1 ;  /* 0x0000000e100a7211 */ /* 0x048fe200078408ff */
[----:B------:R-:W-:Y:S03]  /*3140*/  BSSY B2, `(.L_x_613) ;  /* 0x000002e000027945 */ /* 0x000fe60003800000 */
[----:B--2---:R-:W-:Y:S02]  /*3150*/  LEA.HI.X R11, R16, R69, R17, 0x1, P2 ;  /* 0x00000045100b7211 */ /* 0x004fe400010f0c11 */
[----:B------:R-:W-:-:S13]  /*3160*/  ISETP.GE.AND P2, PT, R188, R68, PT ;  /* 0x00000044bc00720c */ /* 0x000fda0003f46270 */
[----:B----4-:R-:W-:Y:S05]  /*3170*/  @P2 BRA `(.L_x_614) ;  /* 0x0000000000a82947 */ /* 0x010fea0003800000 */
[----:B------:R-:W-:Y:S01]  /*3180*/  SHF.R.U64 R15, R56, 0x10, R57 ;  /* 0x00000010380f7819 */ /* 0x000fe20000001239 */
[--C-:B0-----:R-:W-:Y:S01]  /*3190*/  HADD2.F32 R12, -RZ, R5.reuse.H1_H1 ;  /* 0x30000005ff0c7230 */ /* 0x101fe20000004100 */
[--C-:B-1----:R-:W-:Y:S01]  /*31a0*/  SHF.R.U64 R13, R26, 0x10, R27.reuse ;  /* 0x000000101a0d7819 */ /* 0x102fe2000000121b */
[----:B------:R-:W-:Y:S01]  /*31b0*/  HADD2.F32 R5, -RZ, R5.H0_H0 ;  /* 0x20000005ff057230 */ /* 0x000fe20000004100 */
[----:B------:R-:W-:Y:S01]  /*31c0*/  SHF.R.U32.HI R27, RZ, 0x10, R27 ;  /* 0x00000010ff1b7819 */ /* 0x000fe2000001161b */
[----:B------:R-:W-:Y:S02]  /*31d0*/  HADD2.F32 R15, -RZ, R15.H0_H0 ;  /* 0x2000000fff0f7230 */ /* 0x000fe40000004100 */
[----:B------:R-:W-:-:S03]  /*31e0*/  HADD2.F32 R13, -RZ, R13.H0_H0 ;  /* 0x2000000dff0d7230 */ /* 0x000fc60000004100 */
[-C--:B------:R-:W-:Y:S01]  /*31f0*/  FMUL.FTZ R26, R12, R15.reuse ;  /* 0x0000000f0c1a7220 */ /* 0x080fe20000410000 */
[----:B------:R-:W-:-:S03]  /*3200*/  FMUL.FTZ R15, R5, R15 ;  /* 0x0000000f050f7220 */ /* 0x000fc60000410000 */
[-C--:B------:R-:W-:Y:S01]  /*3210*/  FFMA.FTZ R5, R5, R13.reuse, -R26 ;  /* 0x0000000d05057223 */ /* 0x080fe2000001081a */
[----:B------:R-:W-:Y:S01]  /*3220*/  SHF.R.U32.HI R26, RZ, 0x10, R57 ;  /* 0x00000010ff1a7819 */ /* 0x000fe20000011639 */
[----:B------:R-:W-:Y:S01]  /*3230*/  FFMA.FTZ R12, R12, R13, R15 ;  /* 0x0000000d0c0c7223 */ /* 0x000fe2000001000f */
[----:B------:R-:W-:Y:S02]  /*3240*/  IMAD.MOV.U32 R13, RZ, RZ, R4 ;  /* 0x000000ffff0d7224 */ /* 0x000fe400078e0004 */
[--C-:B------:R-:W-:Y:S02]  /*3250*/  HADD2.F32 R15, -RZ, R7.reuse.H1_H1 ;  /* 0x30000007ff0f7230 */ /* 0x100fe40000004100 */
[----:B------:R-:W-:Y:S01]  /*3260*/  HADD2.F32 R26, -RZ, R26.H0_H0 ;  /* 0x2000001aff1a7230 */ /* 0x000fe20000004100 */
[----:B------:R-:W-:Y:S01]  /*3270*/  F2FP.F16.F32.PACK_AB R5, R12, R5 ;  /* 0x000000050c05723e */ /* 0x000fe200000000ff */
[----:B------:R-:W-:Y:S02]  /*3280*/  HADD2.F32 R4, -RZ, R7.H0_H0 ;  /* 0x20000007ff047230 */ /* 0x000fe40000004100 */
[----:B------:R-:W-:-:S02]  /*3290*/  HADD2.F32 R7, -RZ, R27.H0_H0 ;  /* 0x2000001bff077230 */ /* 0x000fc40000004100 */
[-C--:B------:R-:W-:Y:S01]  /*32a0*/  FMUL.FTZ R27, R15, R26.reuse ;  /* 0x0000001a0f1b7220 */ /* 0x080fe20000410000 */
[----:B------:R-:W-:-:S03]  /*32b0*/  FMUL.FTZ R26, R4, R26 ;  /* 0x0000001a041a7220 */ /* 0x000fc60000410000 */
[-C--:B------:R-:W-:Y:S01]  /*32c0*/  FFMA.FTZ R4, R4, R7.reuse, -R27 ;  /* 0x0000000704047223 */ /* 0x080fe2000001081b */
[----:B------:R-:W-:Y:S02]  /*32d0*/  HADD2.F32 R27, -RZ, R73.H0_H0 ;  /* 0x20000049ff1b7230 */ /* 0x000fe40000004100 */
[----:B------:R-:W-:Y:S01]  /*32e0*/  FFMA.FTZ R7, R15, R7, R26 ;  /* 0x000000070f077223 */ /* 0x000fe2000001001a */
[----:B------:R-:W-:Y:S02]  /*32f0*/  IMAD.MOV.U32 R15, RZ, RZ, R6 ;  /* 0x000000ffff0f7224 */ /* 0x000fe400078e0006 */
[--C-:B------:R-:W-:Y:S02]  /*3300*/  HADD2.F32 R6, -RZ, R13.reuse.H0_H0 ;  /* 0x2000000dff067230 */ /* 0x100fe40000004100 */
[----:B------:R-:W-:Y:S01]  /*3310*/  HADD2.F32 R13, -RZ, R13.H1_H1 ;  /* 0x3000000dff0d7230 */ /* 0x000fe20000004100 */
[----:B------:R-:W-:Y:S01]  /*3320*/  F2FP.F16.F32.PACK_AB R7, R7, R4 ;  /* 0x000000040707723e */ /* 0x000fe200000000ff */
[----:B------:R-:W-:-:S02]  /*3330*/  HADD2.F32 R26, -RZ, R71.H0_H0 ;  /* 0x20000047ff1a7230 */ /* 0x000fc40000004100 */
[-C--:B------:R-:W-:Y:S01]  /*3340*/  FMUL.FTZ R56, R6, R27.reuse ;  /* 0x0000001b06387220 */ /* 0x080fe20000410000 */
[----:B------:R-:W-:-:S03]  /*3350*/  FMUL.FTZ R57, R13, R27 ;  /* 0x0000001b0d397220 */ /* 0x000fc60000410000 */
[-C--:B------:R-:W-:Y:S01]  /*3360*/  FFMA.FTZ R56, R13, R26.reuse, R56 ;  /* 0x0000001a0d387223 */ /* 0x080fe20000010038 */
[----:B------:R-:W-:Y:S02]  /*3370*/  HADD2.F32 R13, -RZ, R71.H1_H1 ;  /* 0x30000047ff0d7230 */ /* 0x000fe40000004100 */
[----:B------:R-:W-:Y:S01]  /*3380*/  FFMA.FTZ R57, R6, R26, -R57 ;  /* 0x0000001a06397223 */ /* 0x000fe20000010839 */
[--C-:B------:R-:W-:Y:S02]  /*3390*/  HADD2.F32 R6, -RZ, R15.reuse.H0_H0 ;  /* 0x2000000fff067230 */ /* 0x100fe40000004100 */
[----:B------:R-:W-:Y:S02]  /*33a0*/  HADD2.F32 R15, -RZ, R15.H1_H1 ;  /* 0x3000000fff0f7230 */ /* 0x000fe40000004100 */
[----:B------:R-:W-:Y:S01]  /*33b0*/  HADD2.F32 R26, -RZ, R73.H1_H1 ;  /* 0x30000049ff1a7230 */ /* 0x000fe20000004100 */
[----:B------:R-:W-:-:S04]  /*33c0*/  F2FP.F16.F32.PACK_AB R4, R56, R57 ;  /* 0x000000393804723e */ /* 0x000fc800000000ff */
[-C--:B------:R-:W-:Y:S01]  /*33d0*/  FMUL.FTZ R27, R15, R26.reuse ;  /* 0x0000001a0f1b7220 */ /* 0x080fe20000410000 */
[----:B------:R-:W-:-:S03]  /*33e0*/  FMUL.FTZ R26, R6, R26 ;  /* 0x0000001a061a7220 */ /* 0x000fc60000410000 */
[-C--:B------:R-:W-:Y:S01]  /*33f0*/  FFMA.FTZ R27, R6, R13.reuse, -R27 ;  /* 0x0000000d061b7223 */ /* 0x080fe2000001081b */
[----:B------:R-:W-:-:S05]  /*3400*/  FFMA.FTZ R26, R15, R13, R26 ;  /* 0x0000000d0f1a7223 */ /* 0x000fca000001001a */
[----:B------:R-:W-:-:S07]  /*3410*/  F2FP.F16.F32.PACK_AB R6, R26, R27 ;  /* 0x0000001b1a06723e */ /* 0x000fce00000000ff */
.L_x_614:
[----:B------:R-:W-:Y:S05]  /*3420*/  BSYNC B2 ;  /* 0x0000000000027941 */ /* 0x000fea0003800000 */
.L_x_613:
[----:B0-----:R4:W-:Y:S02]  /*3430*/  ST.E.128 desc[UR42][R10.64], R4 ;  /* 0x000000040a007985 */ /* 0x0019e4000c101d2a */
.L_x_612:
[----:B------:R-:W-:Y:S05]  /*3440*/  BSYNC B1 ;  /* 0x0000000000017941 */ /* 0x000fea0003800000 */
.L_x_611:
[----:B------:R-:W-:-:S13]  /*3450*/  LOP3.LUT P2, RZ, R18, 0x2, RZ, 0xc0, !PT ;  /* 0x0000000212ff7812 */ /* 0x000fda000784c0ff */
[----:B------:R-:W-:Y:S05]  /*3460*/  @P2 BRA `(.L_x_610) ;  /* 0x0000001000682947 */ /* 0x000fea0003800000 */
[----:B----4-:R-:W-:Y:S01]  /*3470*/  IMAD.MOV.U32 R5, RZ, RZ, 0x20 ;  /* 0x00000020ff057424 */ /* 0x010fe200078e00ff */
[----:B------:R-:W-:Y:S01]  /*3480*/  LOP3.LUT P2, RZ, R191, 0x4, RZ, 0xc0, !PT ;  /* 0x00000004bfff7812 */ /* 0x000fe2000784c0ff */
[----:B------:R-:W-:Y:S03]  /*3490*/  BSSY B1, `(.L_x_615) ;  /* 0x0000032000017945 */ /* 0x000fe60003800000 */
[----:B------:R-:W-:Y:S02]  /*34a0*/  SEL R5, R5, 0xffffffe0, !P2 ;  /* 0xffffffe005057807 */ /* 0x000fe40005000000 */
[C---:B---3--:R-:W-:Y:S02]  /*34b0*/  LEA R10, P2, R22.reuse, R14, 0x1 ;  /* 0x0000000e160a7211 */ /* 0x048fe400078408ff */
[----:B------:R-:W-:Y:S02]  /*34c0*/  IADD3 R5, R5, R46, R64 ;  /* 0x0000002e05057210 */ /* 0x000fe40007ffe040 */
[----:B--2---:R-:W-:-:S02]  /*34d0*/  LEA.HI.X R11, R22, R69, R193, 0x1, P2 ;  /* 0x00000045160b7211 */ /* 0x004fc400010f0cc1 */
[----:B------:R-:W-:Y:S01]  /*34e0*/  ISETP.GE.AND P2, PT, R194, R68, PT ;  /* 0x00000044c200720c */ /* 0x000fe20003f46270 */
[----:B------:R-:W-:-:S06]  /*34f0*/  IMAD R4, R5, 0x2, R2 ;  /* 0x0000000205047824 */ /* 0x000fcc00078e0202 */
[----:B------:R-:W2:Y:S06]  /*3500*/  LDS.128 R4, [R4+0x22400] ;  /* 0x0224000004047984 */ /* 0x000eac0000000c00 */
[----:B------:R-:W-:Y:S05]  /*3510*/  @P2 BRA `(.L_x_616) ;  /* 0x0000000000a42947 */ /* 0x000fea0003800000 */
[----:B-1----:R-:W-:Y:S02]  /*3520*/  SHF.R.U64 R13, R24, 0x10, R25 ;  /* 0x00000010180d7819 */ /* 0x002fe40000001219 */
[----:B------:R-:W-:Y:S01]  /*3530*/  SHF.R.U64 R12, R8, 0x10, R9 ;  /* 0x00000010080c7819 */ /* 0x000fe20000001209 */
[----:B--2---:R-:W-:Y:S01]  /*3540*/  IMAD.MOV.U32 R8, RZ, RZ, R6 ;  /* 0x000000ffff087224 */ /* 0x004fe200078e0006 */
[----:B------:R-:W-:Y:S01]  /*3550*/  SHF.R.U32.HI R24, RZ, 0x10, R25 ;  /* 0x00000010ff187819 */ /* 0x000fe20000011619 */
[----:B------:R-:W-:Y:S01]  /*3560*/  HADD2.F32 R13, -RZ, R13.H0_H0 ;  /* 0x2000000dff0d7230 */ /* 0x000fe20000004100 */
[----:B------:R-:W-:Y:S01]  /*3570*/  SHF.R.U32.HI R14, RZ, 0x10, R9 ;  /* 0x00000010ff0e7819 */ /* 0x000fe20000011609 */
[--C-:B------:R-:W-:Y:S02]  /*3580*/  HADD2.F32 R6, -RZ, R5.reuse.H1_H1 ;  /* 0x30000005ff067230 */ /* 0x100fe40000004100 */
[----:B------:R-:W-:Y:S02]  /*3590*/  HADD2.F32 R5, -RZ, R5.H0_H0 ;  /* 0x20000005ff057230 */ /* 0x000fe40000004100 */
[----:B------:R-:W-:-:S02]  /*35a0*/  HADD2.F32 R12, -RZ, R12.H0_H0 ;  /* 0x2000000cff0c7230 */ /* 0x000fc40000004100 */
[CC--:B------:R-:W-:Y:S01]  /*35b0*/  FMUL.FTZ R26, R6.reuse, R13.reuse ;  /* 0x0000000d061a7220 */ /* 0x0c0fe20000410000 */
[----:B------:R-:W-:Y:S02]  /*35c0*/  HADD2.F32 R24, -RZ, R24.H0_H0 ;  /* 0x20000018ff187230 */ /* 0x000fe40000004100 */
[C---:B------:R-:W-:Y:S01]  /*35d0*/  FMUL.FTZ R13, R5.reuse, R13 ;  /* 0x0000000d050d7220 */ /* 0x040fe20000410000 */
[--C-:B------:R-:W-:Y:S02]  /*35e0*/  HADD2.F32 R9, -RZ, R7.reuse.H1_H1 ;  /* 0x30000007ff097230 */ /* 0x100fe40000004100 */
[-C--:B------:R-:W-:Y:S01]  /*35f0*/  FFMA.FTZ R26, R5, R12.reuse, -R26 ;  /* 0x0000000c051a7223 */ /* 0x080fe2000001081a */
[----:B------:R-:W-:Y:S02]  /*3600*/  HADD2.F32 R7, -RZ, R7.H0_H0 ;  /* 0x20000007ff077230 */ /* 0x000fe40000004100 */
[----:B------:R-:W-:Y:S01]  /*3610*/  FFMA.FTZ R25, R6, R12, R13 ;  /* 0x0000000c06197223 */ /* 0x000fe2000001000d */
[----:B------:R-:W-:-:S02]  /*3620*/  HADD2.F32 R14, -RZ, R14.H0_H0 ;  /* 0x2000000eff0e7230 */ /* 0x000fc40000004100 */
[-C--:B------:R-:W-:Y:S01]  /*3630*/  FMUL.FTZ R56, R9, R24.reuse ;  /* 0x0000001809387220 */ /* 0x080fe20000410000 */
[--C-:B------:R-:W-:Y:S02]  /*3640*/  HADD2.F32 R12, -RZ, R72.reuse.H0_H0 ;  /* 0x20000048ff0c7230 */ /* 0x100fe40000004100 */
[C---:B------:R-:W-:Y:S01]  /*3650*/  FMUL.FTZ R24, R7.reuse, R24 ;  /* 0x0000001807187220 */ /* 0x040fe20000410000 */
[----:B------:R-:W-:Y:S02]  /*3660*/  HADD2.F32 R13, -RZ, R72.H1_H1 ;  /* 0x30000048ff0d7230 */ /* 0x000fe40000004100 */
[-C--:B------:R-:W-:Y:S01]  /*3670*/  FFMA.FTZ R56, R7, R14.reuse, -R56 ;  /* 0x0000000e07387223 */ /* 0x080fe20000010838 */
[----:B------:R-:W-:Y:S02]  /*3680*/  HADD2.F32 R5, -RZ, R4.H1_H1 ;  /* 0x30000004ff057230 */ /* 0x000fe40000004100 */
[----:B------:R-:W-:Y:S01]  /*3690*/  FFMA.FTZ R57, R9, R14, R24 ;  /* 0x0000000e09397223 */ /* 0x000fe20000010018 */
[----:B------:R-:W-:-:S02]  /*36a0*/  HADD2.F32 R6, -RZ, R8.H1_H1 ;  /* 0x30000008ff067230 */ /* 0x000fc40000004100 */
[----:B------:R-:W-:Y:S02]  /*36b0*/  HADD2.F32 R4, -RZ, R4.H0_H0 ;  /* 0x20000004ff047230 */ /* 0x000fe40000004100 */
[CC--:B------:R-:W-:Y:S01]  /*36c0*/  FMUL.FTZ R15, R5.reuse, R12.reuse ;  /* 0x0000000c050f7220 */ /* 0x0c0fe20000410000 */
[----:B------:R-:W-:Y:S02]  /*36d0*/  HADD2.F32 R8, -RZ, R8.H0_H0 ;  /* 0x20000008ff087230 */ /* 0x000fe40000004100 */
[-C--:B------:R-:W-:Y:S01]  /*36e0*/  FMUL.FTZ R27, R6, R13.reuse ;  /* 0x0000000d061b7220 */ /* 0x080fe20000410000 */
[--C-:B------:R-:W-:Y:S02]  /*36f0*/  HADD2.F32 R7, -RZ, R70.reuse.H0_H0 ;  /* 0x20000046ff077230 */ /* 0x100fe40000004100 */
[----:B------:R-:W-:Y:S01]  /*3700*/  FMUL.FTZ R12, R4, R12 ;  /* 0x0000000c040c7220 */ /* 0x000fe20000410000 */
[----:B------:R-:W-:Y:S02]  /*3710*/  HADD2.F32 R9, -RZ, R70.H1_H1 ;  /* 0x30000046ff097230 */ /* 0x000fe40000004100 */
[----:B------:R-:W-:Y:S01]  /*3720*/  FMUL.FTZ R13, R8, R13 ;  /* 0x0000000d080d7220 */ /* 0x000fe20000410000 */
[-C--:B------:R-:W-:Y:S01]  /*3730*/  FFMA.FTZ R15, R4, R7.reuse, -R15 ;  /* 0x00000007040f7223 */ /* 0x080fe2000001080f */
[----:B------:R-:W-:Y:S01]  /*3740*/  FFMA.FTZ R12, R5, R7, R12 ;  /* 0x00000007050c7223 */ /* 0x000fe2000001000c */
[-C--:B------:R-:W-:Y:S01]  /*3750*/  FFMA.FTZ R27, R8, R9.reuse, -R27 ;  /* 0x00000009081b7223 */ /* 0x080fe2000001081b */
[----:B------:R-:W-:Y:S01]  /*3760*/  FFMA.FTZ R6, R6, R9, R13 ;  /* 0x0000000906067223 */ /* 0x000fe2000001000d */
[----:B------:R-:W-:-:S02]  /*3770*/  F2FP.F16.F32.PACK_AB R5, R25, R26 ;  /* 0x0000001a1905723e */ /* 0x000fc400000000ff */
[----:B------:R-:W-:Y:S02]  /*3780*/  F2FP.F16.F32.PACK_AB R7, R57, R56 ;  /* 0x000000383907723e */ /* 0x000fe400000000ff */
[----:B------:R-:W-:Y:S02]  /*3790*/  F2FP.F16.F32.PACK_AB R4, R12, R15 ;  /* 0x0000000f0c04723e */ /* 0x000fe400000000ff */
[----:B------:R-:W-:-:S07]  /*37a0*/  F2FP.F16.F32.PACK_AB R6, R6, R27 ;  /* 0x0000001b0606723e */ /* 0x000fce00000000ff */
.L_x_616:
[----:B------:R-:W-:Y:S05]  /*37b0*/  BSYNC B1 ;  /* 0x0000000000017941 */ /* 0x000fea0003800000 */
.L_x_615:
[----:B--2---:R2:W-:Y:S01]  /*37c0*/  ST.E.128 desc[UR42][R10.64], R4 ;  /* 0x000000040a007985 */ /* 0x0045e2000c101d2a */
[----:B------:R-:W-:Y:S05]  /*37d0*/  BRA `(.L_x_610) ;  /* 0x0000000c008c7947 */ /* 0x000fea0003800000 */
.L_x_603:
[----:B------:R-:W-:Y:S01]  /*37e0*/  IMAD R63, R34, -0x40, R36 ;  /* 0xffffffc0223f7824 */ /* 0x000fe200078e0224 */
[----:B------:R-:W-:-:S04]  /*37f0*/  ISETP.GE.AND P2, PT, R16, R68, PT ;  /* 0x000000441000720c */ /* 0x000fc80003f46270 */
[----:B------:R-:W-:-:S04]  /*3800*/  VIMNMX R63, R63, 0x40, PT ;  /* 0x000000403f3f7848 */ /* 0x000fc80003fe0100 */
[----:B------:R-:W-:-:S13]  /*3810*/  ISETP.GE.OR P3, PT, R186, R63, P2 ;  /* 0x0000003fba00720c */ /* 0x000fda0001766670 */
[----:B------:R-:W-:Y:S01]  /*3820*/  @!P3 IADD3 R4, P4, R28, R4, RZ ;  /* 0x000000041c04b210 */ /* 0x000fe20007f9e0ff */
[----:B------:R-:W0:Y:S04]  /*3830*/  @!P3 LDC.64 R8, c[0x0][0x400] ;  /* 0x00010000ff08bb82 */ /* 0x000e280000000a00 */
[----:B------:R-:W-:-:S04]  /*3840*/  @!P3 IMAD.X R5, R10, 0x1, R49, P4 ;  /* 0x000000010a05b824 */ /* 0x000fc800020e0631 */
[----:B------:R-:W1:Y:S02]  /*3850*/  @!P3 LDC.64 R10, c[0x0][0x3e8] ;  /* 0x0000fa00ff0abb82 */ /* 0x000e640000000a00 */
[----:B-1----:R-:W-:-:S04]  /*3860*/  @!P3 LEA R10, P4, R4, R10, 0x1 ;  /* 0x0000000a040ab211 */ /* 0x002fc800078808ff */
[----:B------:R-:W-:Y:S01]  /*3870*/  @!P3 LEA.HI.X R11, R4, R11, R5, 0x1, P4 ;  /* 0x0000000b040bb211 */ /* 0x000fe200020f0c05 */
[----:B------:R-:W-:Y:S02]  /*3880*/  @!P3 IMAD R4, R41, R34, RZ ;  /* 0x000000222904b224 */ /* 0x000fe400078e02ff */
[----:B------:R-:W-:Y:S02]  /*3890*/  @!P3 IMAD.MOV.U32 R5, RZ, RZ, R52 ;  /* 0x000000ffff05b224 */ /* 0x000fe400078e0034 */
[----:B------:R-:W-:Y:S02]  /*38a0*/  @!P3 IMAD R7, R12, R43, R4 ;  /* 0x0000002b0c07b224 */ /* 0x000fe400078e0204 */
[----:B------:R-:W-:-:S04]  /*38b0*/  @!P3 IMAD.MOV.U32 R4, RZ, RZ, R32 ;  /* 0x000000ffff04b224 */ /* 0x000fc800078e0020 */
[----:B------:R-:W-:-:S04]  /*38c0*/  @!P3 IMAD.WIDE.U32 R4, R34, R43, R4 ;  /* 0x0000002b2204b225 */ /* 0x000fc800078e0004 */
[----:B------:R-:W-:Y:S01]  /*38d0*/  @!P3 IMAD.IADD R5, R7, 0x1, R5 ;  /* 0x000000010705b824 */ /* 0x000fe200078e0205 */
[C---:B0-----:R-:W-:Y:S02]  /*38e0*/  @!P3 LEA R8, P4, R4.reuse, R8, 0x1 ;  /* 0x000000080408b211 */ /* 0x041fe400078808ff */
[----:B------:R-:W-:Y:S02]  /*38f0*/  CS2R R6, SRZ ;  /* 0x0000000000067805 */ /* 0x000fe4000001ff00 */
[----:B------:R-:W-:Y:S02]  /*3900*/  @!P3 LEA.HI.X R9, R4, R9, R5, 0x1, P4 ;  /* 0x000000090409b211 */ /* 0x000fe400020f0c05 */
[----:B------:R-:W-:Y:S02]  /*3910*/  CS2R R4, SRZ ;  /* 0x0000000000047805 */ /* 0x000fe4000001ff00 */
[----:B------:R-:W-:Y:S02]  /*3920*/  CS2R R26, SRZ ;  /* 0x00000000001a7805 */ /* 0x000fe4000001ff00 */
[----:B------:R-:W-:-:S02]  /*3930*/  CS2R R24, SRZ ;  /* 0x0000000000187805 */ /* 0x000fc4000001ff00 */
[----:B------:R-:W2:Y:S04]  /*3940*/  @!P3 LDG.E.128 R4, desc[UR42][R10.64] ;  /* 0x0000002a0a04b981 */ /* 0x000ea8000c1e1d00 */
[----:B------:R-:W3:Y:S01]  /*3950*/  @!P3 LDG.E.128 R24, desc[UR42][R8.64] ;  /* 0x0000002a0818b981 */ /* 0x000ee2000c1e1d00 */
[----:B------:R-:W-:-:S06]  /*3960*/  UISETP.NE.AND UP0, UPT, UR37, 0x3, UPT ;  /* 0x000000032500788c */ /* 0x000fcc000bf05270 */
[----:B------:R-:W-:Y:S01]  /*3970*/  PLOP3.LUT P3, PT, PT, PT, UP0, 0x80, 0x0 ;  /* 0x000000000000781c */ /* 0x000fe20003f6f008 */
[----:B--2---:R-:W-:Y:S02]  /*3980*/  IMAD.MOV.U32 R12, RZ, RZ, R6 ;  /* 0x000000ffff0c7224 */ /* 0x004fe400078e0006 */
[----:B------:R-:W-:Y:S02]  /*3990*/  IMAD.MOV.U32 R14, RZ, RZ, R7 ;  /* 0x000000ffff0e7224 */ /* 0x000fe400078e0007 */
[----:B------:R-:W-:Y:S01]  /*39a0*/  IMAD.MOV.U32 R15, RZ, RZ, R4 ;  /* 0x000000ffff0f7224 */ /* 0x000fe200078e0004 */
[----:B------:R-:W-:Y:S01]  /*39b0*/  PRMT R77, R77, 0x5410, R12 ;  /* 0x000054104d4d7816 */ /* 0x000fe2000000000c */
[----:B------:R-:W-:Y:S01]  /*39c0*/  IMAD.MOV.U32 R56, RZ, RZ, R5 ;  /* 0x000000ffff387224 */ /* 0x000fe200078e0005 */
[----:B---3--:R-:W-:Y:S01]  /*39d0*/  MOV R11, R25 ;  /* 0x00000019000b7202 */ /* 0x008fe20000000f00 */
[----:B------:R-:W-:Y:S01]  /*39e0*/  IMAD.MOV.U32 R8, RZ, RZ, R26 ;  /* 0x000000ffff087224 */ /* 0x000fe200078e001a */
[----:B------:R-:W-:Y:S01]  /*39f0*/  PRMT R76, R14, 0x7610, R76 ;  /* 0x000076100e4c7816 */ /* 0x000fe2000000004c */
[----:B------:R-:W-:Y:S01]  /*3a00*/  IMAD.MOV.U32 R9, RZ, RZ, R27 ;  /* 0x000000ffff097224 */ /* 0x000fe200078e001b */
[----:B------:R-:W-:Y:S01]  /*3a10*/  PRMT R78, R15, 0x7610, R78 ;  /* 0x000076100f4e7816 */ /* 0x000fe2000000004e */
[----:B------:R-:W-:Y:S01]  /*3a20*/  IMAD.MOV.U32 R10, RZ, RZ, R24 ;  /* 0x000000ffff0a7224 */ /* 0x000fe200078e0018 */
[----:B------:R-:W-:-:S02]  /*3a30*/  PRMT R69, R56, 0x7610, R69 ;  /* 0x0000761038457816 */ /* 0x000fc40000000045 */
[----:B------:R-:W-:Y:S02]  /*3a40*/  PRMT R77, R8, 0x7610, R77 ;  /* 0x00007610084d7816 */ /* 0x000fe4000000004d */
[----:B------:R-:W-:Y:S02]  /*3a50*/  PRMT R75, R9, 0x5410, R10 ;  /* 0x00005410094b7816 */ /* 0x000fe4000000000a */
[----:B------:R-:W-:Y:S01]  /*3a60*/  PRMT R71, R11, 0x7610, R71 ;  /* 0x000076100b477816 */ /* 0x000fe20000000047 */
[----:B------:R-:W-:Y:S06]  /*3a70*/  @!P3 BRA `(.L_x_617) ;  /* 0x000000000004b947 */ /* 0x000fec0003800000 */
[----:B------:R-:W-:Y:S01]  /*3a80*/  BPT.TRAP 0x1 ;  /* 0x000000040000795c */ /* 0x000fe20000300000 */
.L_x_617:
[----:B------:R-:W-:Y:S01]  /*3a90*/  IMAD R58, R23, 0x8, R2 ;  /* 0x00000008173a7824 */ /* 0x000fe200078e0202 */
[----:B------:R-:W-:Y:S01]  /*3aa0*/  SHF.L.U32 R65, R187, 0x1f, RZ ;  /* 0x0000001fbb417819 */ /* 0x000fe200000006ff */
[----:B------:R-:W-:Y:S03]  /*3ab0*/  BSSY B1, `(.L_x_618) ;  /* 0x0000003000017945 */ /* 0x000fe60003800000 */
[----:B------:R-:W0:Y:S02]  /*3ac0*/  SYNCS.PHASECHK.TRANS64.TRYWAIT P4, [R58+URZ+0x28c90], R65 ;  /* 0x028c90413a0075a7 */ /* 0x000e24000808017f */
[----:B0-----:R-:W-:Y:S05]  /*3ad0*/  @!P4 BRA `(.L_x_619) ;  /* 0x000001700074c947 */ /* 0x001fea0003800000 */
.L_x_861:
[----:B------:R-:W-:Y:S05]  /*3ae0*/  BSYNC B1 ;  /* 0x0000000000017941 */ /* 0x000fea0003800000 */
.L_x_618:
[----:B------:R-:W-:-:S03]  /*3af0*/  UMOV UR4, 0xffffffff ;  /* 0xffffffff00047882 */ /* 0x000fc60000000000 */
[----:B------:R-:W-:Y:S05]  /*3b00*/  BRA.DIV UR4, `(.L_x_620) ;  /* 0x00000172047c7947 */ /* 0x000fea000b800000 */
[----:B------:R1:W2:Y:S04]  /*3b10*/  SHFL.IDX PT, R56, R13, RZ, 0x1c1f ;  /* 0x001c1fff0d387589 */ /* 0x0002a800000e0000 */
[----:B------:R-:W3:Y:S02]  /*3b20*/  SHFL.IDX PT, R67, R67, RZ, 0x1c1f ;  /* 0x001c1fff43437589 */ /* 0x000ee400000e0000 */
.L_x_865:
[----:B------:R-:W-:-:S13]  /*3b30*/  ISETP.GE.OR P4, PT, R186, R63, P0 ;  /* 0x0000003fba00720c */ /* 0x000fda0000786670 */
[----:B------:R-:W-:Y:S05]  /*3b40*/  @P4 BRA `(.L_x_610) ;  /* 0x0000000800b04947 */ /* 0x000fea0003800000 */
[----:B------:R-:W4:Y:S01]  /*3b50*/  LDC R66, c[0x0][0x2f4] ;  /* 0x0000bd00ff427b82 */ /* 0x000f220000000800 */
[----:B------:R-:W-:Y:S01]  /*3b60*/  LOP3.LUT P5, RZ, R18, 0x1, RZ, 0xc0, !PT ;  /* 0x0000000112ff7812 */ /* 0x000fe200078ac0ff */
[----:B------:R-:W-:Y:S01]  /*3b70*/  BSSY B1, `(.L_x_621) ;  /* 0x000006a000017945 */ /* 0x000fe20003800000 */
[----:B----4-:R-:W-:-:S05]  /*3b80*/  IMAD.IADD R8, R66, 0x1, -R45 ;  /* 0x0000000142087824 */ /* 0x010fca00078e0a2d */
[----:B------:R-:W-:-:S04]  /*3b90*/  SEL R8, R45, R8, !P5 ;  /* 0x000000082d087207 */ /* 0x000fc80006800000 */
[----:B------:R-:W-:-:S04]  /*3ba0*/  SHF.R.S32.HI R9, RZ, 0x1f, R8 ;  /* 0x0000001fff097819 */ /* 0x000fc80000011408 */
[----:B------:R-:W-:-:S04]  /*3bb0*/  LEA.HI R9, R9, R8, RZ, 0x4 ;  /* 0x0000000809097211 */ /* 0x000fc800078f20ff */
[----:B------:R-:W-:-:S04]  /*3bc0*/  SHF.R.S32.HI R8, RZ, 0x4, R9 ;  /* 0x00000004ff087819 */ /* 0x000fc80000011409 */
[----:B------:R-:W-:-:S05]  /*3bd0*/  LEA.HI.SX32 R8, R37, R8, 0x1d ;  /* 0x0000000825087211 */ /* 0x000fca00078feaff */
[----:B------:R-:W-:-:S05]  /*3be0*/  IMAD.SHL.U32 R57, R8, 0x8, RZ ;  /* 0x0000000808397824 */ /* 0x000fca00078e00ff */
[----:B------:R-:W-:-:S04]  /*3bf0*/  LOP3.LUT R9, R40, 0x38, R57, 0xf8, !PT ;  /* 0x0000003828097812 */ /* 0x000fc800078ef839 */
[----:B------:R-:W-:-:S05]  /*3c00*/  LOP3.LUT R9, R9, R42, RZ, 0x3c, !PT ;  /* 0x0000002a09097212 */ /* 0x000fca00078e3cff */
[----:B------:R-:W-:Y:S02]  /*3c10*/  IMAD R11, R198, 0x200, R9 ;  /* 0x00000200c60b7824 */ /* 0x000fe400078e0209 */
[----:B------:R-:W-:Y:S02]  /*3c20*/  IMAD.IADD R9, R55, 0x1, R64 ;  /* 0x0000000137097824 */ /* 0x000fe400078e0240 */
[----:B------:R-:W-:Y:S02]  /*3c30*/  IMAD.IADD R11, R64, 0x1, R11 ;  /* 0x00000001400b7824 */ /* 0x000fe400078e020b */
[--C-:B------:R-:W-:Y:S02]  /*3c40*/  IMAD R9, R9, 0x2, R2.reuse ;  /* 0x0000000209097824 */ /* 0x100fe400078e0202 */
[----:B------:R-:W-:-:S04]  /*3c50*/  IMAD R12, R11, 0x2, R2 ;  /* 0x000000020b0c7824 */ /* 0x000fc800078e0202 */
[----:B------:R-:W4:Y:S04]  /*3c60*/  LDS.128 R8, [R9+0x22400] ;  /* 0x0224000009087984 */ /* 0x000f280000000c00 */
[----:B-1----:R-:W1:Y:S01]  /*3c70*/  LDS.128 R12, [R12+0x22400] ;  /* 0x022400000c0c7984 */ /* 0x002e620000000c00 */
[----:B------:R-:W-:Y:S05]  /*3c80*/  @P2 BRA `(.L_x_622) ;  /* 0x0000000400602947 */ /* 0x000fea0003800000 */
[----:B------:R-:W-:Y:S01]  /*3c90*/  HADD2.F32 R71, -RZ, R71.H0_H0 ;  /* 0x20000047ff477230 */ /* 0x000fe20000004100 */
[----:B------:R-:W-:Y:S01]  /*3ca0*/  SHF.R.U32.HI R72, RZ, 0x10, R25 ;  /* 0x00000010ff487819 */ /* 0x000fe20000011619 */
[----:B-1----:R-:W-:Y:S01]  /*3cb0*/  HADD2.F32 R64, -RZ, R13.H0_H0 ;  /* 0x2000000dff407230 */ /* 0x002fe20000004100 */
[----:B------:R-:W-:Y:S01]  /*3cc0*/  SHF.R.U32.HI R70, RZ, 0x10, R5 ;  /* 0x00000010ff467819 */ /* 0x000fe20000011605 */
[----:B----4-:R-:W-:Y:S01]  /*3cd0*/  HADD2.F32 R68, -RZ, R9.H0_H0 ;  /* 0x20000009ff447230 */ /* 0x010fe20000004100 */
[----:B------:R-:W-:Y:S01]  /*3ce0*/  SHF.R.U64 R24, R24, 0x10, R25 ;  /* 0x0000001018187819 */ /* 0x000fe20000001219 */
[----:B------:R-:W-:Y:S02]  /*3cf0*/  HADD2.F32 R69, -RZ, R69.H0_H0 ;  /* 0x20000045ff457230 */ /* 0x000fe40000004100 */
[-C--:B------:R-:W-:Y:S01]  /*3d00*/  FMUL.FTZ R73, R64, R71.reuse ;  /* 0x0000004740497220 */ /* 0x080fe20000410000 */
[----:B------:R-:W-:Y:S02]  /*3d10*/  HADD2.F32 R72, -RZ, R72.H0_H0 ;  /* 0x20000048ff487230 */ /* 0x000fe40000004100 */
[----:B------:R-:W-:Y:S01]  /*3d20*/  FMUL.FTZ R71, R68, R71 ;  /* 0x0000004744477220 */ /* 0x000fe20000410000 */
[----:B------:R-:W-:-:S02]  /*3d30*/  HADD2.F32 R70, -RZ, R70.H0_H0 ;  /* 0x20000046ff467230 */ /* 0x000fc40000004100 */
[-C--:B------:R-:W-:Y:S01]  /*3d40*/  FFMA.FTZ R68, R68, R69.reuse, -R73 ;  /* 0x0000004544447223 */ /* 0x080fe20000010849 */
[----:B------:R-:W-:Y:S01]  /*3d50*/  SHF.R.U32.HI R73, RZ, 0x10, R7 ;  /* 0x00000010ff497819 */ /* 0x000fe20000011607 */
[----:B------:R-:W-:Y:S01]  /*3d60*/  FFMA.FTZ R64, R64, R69, R71 ;  /* 0x0000004540407223 */ /* 0x000fe20000010047 */
[----:B------:R-:W-:Y:S01]  /*3d70*/  HADD2.F32 R69, -RZ, R13.H1_H1 ;  /* 0x3000000dff457230 */ /* 0x000fe20000004100 */
[----:B------:R-:W-:Y:S01]  /*3d80*/  SHF.R.U32.HI R71, RZ, 0x10, R27 ;  /* 0x00000010ff477819 */ /* 0x000fe2000001161b */
[----:B------:R-:W-:Y:S01]  /*3d90*/  HADD2.F32 R13, -RZ, R9.H1_H1 ;  /* 0x30000009ff0d7230 */ /* 0x000fe20000004100 */
[----:B------:R-:W-:Y:S01]  /*3da0*/  SHF.R.U64 R4, R4, 0x10, R5 ;  /* 0x0000001004047819 */ /* 0x000fe20000001205 */
[----:B------:R-:W-:Y:S02]  /*3db0*/  HADD2.F32 R25, -RZ, R78.H0_H0 ;  /* 0x2000004eff197230 */ /* 0x000fe40000004100 */
[----:B------:R-:W-:Y:S01]  /*3dc0*/  FMUL.FTZ R74, R69, R72 ;  /* 0x00000048454a7220 */ /* 0x000fe20000410000 */
[----:B------:R-:W-:-:S02]  /*3dd0*/  HADD2.F32 R71, -RZ, R71.H0_H0 ;  /* 0x20000047ff477230 */ /* 0x000fc40000004100 */
[C---:B------:R-:W-:Y:S01]  /*3de0*/  FMUL.FTZ R72, R13.reuse, R72 ;  /* 0x000000480d487220 */ /* 0x040fe20000410000 */
[----:B------:R-:W-:Y:S02]  /*3df0*/  HADD2.F32 R24, -RZ, R24.H0_H0 ;  /* 0x20000018ff187230 */ /* 0x000fe40000004100 */
[-C--:B------:R-:W-:Y:S01]  /*3e00*/  FFMA.FTZ R13, R13, R70.reuse, -R74 ;  /* 0x000000460d0d7223 */ /* 0x080fe2000001084a */
[----:B------:R-:W-:Y:S02]  /*3e10*/  HADD2.F32 R74, -RZ, R75.H0_H0 ;  /* 0x2000004bff4a7230 */ /* 0x000fe40000004100 */
[----:B------:R-:W-:Y:S01]  /*3e20*/  FFMA.FTZ R9, R69, R70, R72 ;  /* 0x0000004645097223 */ /* 0x000fe20000010048 */
[----:B------:R-:W-:Y:S01]  /*3e30*/  IMAD.MOV.U32 R70, RZ, RZ, R15 ;  /* 0x000000ffff467224 */ /* 0x000fe200078e000f */
[----:B------:R-:W-:Y:S01]  /*3e40*/  SHF.R.U64 R26, R26, 0x10, R27 ;  /* 0x000000101a1a7819 */ /* 0x000fe2000000121b */
[----:B------:R-:W-:Y:S01]  /*3e50*/  IMAD.MOV.U32 R69, RZ, RZ, R11 ;  /* 0x000000ffff457224 */ /* 0x000fe200078e000b */
[----:B------:R-:W-:Y:S01]  /*3e60*/  SHF.R.U64 R7, R6, 0x10, R7 ;  /* 0x0000001006077819 */ /* 0x000fe20000001207 */
[----:B------:R-:W-:Y:S01]  /*3e70*/  HADD2.F32 R72, -RZ, R76.H0_H0 ;  /* 0x2000004cff487230 */ /* 0x000fe20000004100 */
[----:B------:R-:W-:Y:S01]  /*3e80*/  F2FP.F16.F32.PACK_AB R13, R13, R68 ;  /* 0x000000440d0d723e */ /* 0x000fe200000000ff */
[----:B------:R-:W-:Y:S01]  /*3e90*/  HADD2.F32 R15, -RZ, R70.H0_H0 ;  /* 0x20000046ff0f7230 */ /* 0x000fe20000004100 */
[----:B------:R-:W-:Y:S01]  /*3ea0*/  F2FP.F16.F32.PACK_AB R64, R9, R64 ;  /* 0x000000400940723e */ /* 0x000fe200000000ff */
[----:B------:R-:W-:-:S02]  /*3eb0*/  HADD2.F32 R11, -RZ, R69.H0_H0 ;  /* 0x20000045ff0b7230 */ /* 0x000fc40000004100 */
[----:B------:R-:W-:Y:S02]  /*3ec0*/  HADD2.F32 R4, -RZ, R4.H0_H0 ;  /* 0x20000004ff047230 */ /* 0x000fe40000004100 */
[-C--:B------:R-:W-:Y:S01]  /*3ed0*/  FMUL.FTZ R76, R15, R74.reuse ;  /* 0x0000004a0f4c7220 */ /* 0x080fe20000410000 */
[----:B------:R-:W-:Y:S02]  /*3ee0*/  HADD2.F32 R27, -RZ, R77.H1_H1 ;  /* 0x3000004dff1b7230 */ /* 0x000fe40000004100 */
[C---:B------:R-:W-:Y:S01]  /*3ef0*/  FMUL.FTZ R74, R11.reuse, R74 ;  /* 0x0000004a0b4a7220 */ /* 0x040fe20000410000 */
[----:B------:R-:W-:Y:S02]  /*3f00*/  HADD2.F32 R7, -RZ, R7.H0_H0 ;  /* 0x20000007ff077230 */ /* 0x000fe40000004100 */
[-C--:B------:R-:W-:Y:S01]  /*3f10*/  FFMA.FTZ R11, R11, R72.reuse, -R76 ;  /* 0x000000480b0b7223 */ /* 0x080fe2000001084c */
[----:B------:R-:W-:Y:S02]  /*3f20*/  IMAD.MOV.U32 R9, RZ, RZ, R13 ;  /* 0x000000ffff097224 */ /* 0x000fe400078e000d */
[----:B------:R-:W-:Y:S01]  /*3f30*/  FFMA.FTZ R15, R15, R72, R74 ;  /* 0x000000480f0f7223 */ /* 0x000fe2000001004a */
[----:B------:R-:W-:-:S02]  /*3f40*/  HADD2.F32 R72, -RZ, R70.H1_H1 ;  /* 0x30000046ff487230 */ /* 0x000fc40000004100 */
[----:B------:R-:W-:Y:S02]  /*3f50*/  HADD2.F32 R70, -RZ, R69.H1_H1 ;  /* 0x30000045ff467230 */ /* 0x000fe40000004100 */
[----:B------:R-:W-:Y:S02]  /*3f60*/  HADD2.F32 R69, -RZ, R73.H0_H0 ;  /* 0x20000049ff457230 */ /* 0x000fe40000004100 */
[-C--:B------:R-:W-:Y:S01]  /*3f70*/  FMUL.FTZ R73, R72, R71.reuse ;  /* 0x0000004748497220 */ /* 0x080fe20000410000 */
[----:B------:R-:W-:Y:S02]  /*3f80*/  IMAD.MOV.U32 R13, RZ, RZ, R64 ;  /* 0x000000ffff0d7224 */ /* 0x000fe400078e0040 */
[C---:B------:R-:W-:Y:S01]  /*3f90*/  FMUL.FTZ R71, R70.reuse, R71 ;  /* 0x0000004746477220 */ /* 0x040fe20000410000 */
[-C--:B------:R-:W-:Y:S01]  /*3fa0*/  FFMA.FTZ R70, R70, R69.reuse, -R73 ;  /* 0x0000004546467223 */ /* 0x080fe20000010849 */
[----:B------:R-:W-:Y:S02]  /*3fb0*/  HADD2.F32 R73, -RZ, R75.H1_H1 ;  /* 0x3000004bff497230 */ /* 0x000fe40000004100 */
[----:B------:R-:W-:Y:S01]  /*3fc0*/  FFMA.FTZ R72, R72, R69, R71 ;  /* 0x0000004548487223 */ /* 0x000fe20000010047 */
[----:B------:R-:W-:-:S02]  /*3fd0*/  IMAD.MOV.U32 R69, RZ, RZ, R12 ;  /* 0x000000ffff457224 */ /* 0x000fc400078e000c */
[----:B------:R-:W-:Y:S01]  /*3fe0*/  IMAD.MOV.U32 R71, RZ, RZ, R8 ;  /* 0x000000ffff477224 */ /* 0x000fe200078e0008 */
[----:B------:R-:W-:Y:S02]  /*3ff0*/  F2FP.F16.F32.PACK_AB R11, R70, R11 ;  /* 0x0000000b460b723e */ /* 0x000fe400000000ff */
[----:B------:R-:W-:Y:S01]  /*4000*/  HADD2.F32 R12, -RZ, R69.H0_H0 ;  /* 0x20000045ff0c7230 */ /* 0x000fe20000004100 */
[----:B------:R-:W-:Y:S01]  /*4010*/  F2FP.F16.F32.PACK_AB R15, R72, R15 ;  /* 0x0000000f480f723e */ /* 0x000fe200000000ff */
[--C-:B------:R-:W-:Y:S02]  /*4020*/  HADD2.F32 R8, -RZ, R71.reuse.H0_H0 ;  /* 0x20000047ff087230 */ /* 0x100fe40000004100 */
[----:B------:R-:W-:Y:S02]  /*4030*/  HADD2.F32 R5, -RZ, R71.H1_H1 ;  /* 0x30000047ff057230 */ /* 0x000fe40000004100 */
[-C--:B------:R-:W-:Y:S01]  /*4040*/  FMUL.FTZ R75, R12, R73.reuse ;  /* 0x000000490c4b7220 */ /* 0x080fe20000410000 */
[----:B------:R-:W-:-:S03]  /*4050*/  FMUL.FTZ R73, R8, R73 ;  /* 0x0000004908497220 */ /* 0x000fc60000410000 */
[-C--:B------:R-:W-:Y:S01]  /*4060*/  FFMA.FTZ R8, R8, R25.reuse, -R75 ;  /* 0x0000001908087223 */ /* 0x080fe2000001084b */
[----:B------:R-:W-:Y:S01]  /*4070*/  FFMA.FTZ R12, R12, R25, R73 ;  /* 0x000000190c0c7223 */ /* 0x000fe20000010049 */
[----:B------:R-:W-:Y:S02]  /*4080*/  HADD2.F32 R25, -RZ, R69.H1_H1 ;  /* 0x30000045ff197230 */ /* 0x000fe40000004100 */
[----:B------:R-:W-:-:S03]  /*4090*/  HADD2.F32 R69, -RZ, R77.H0_H0 ;  /* 0x2000004dff457230 */ /* 0x000fc60000004100 */
[-C--:B------:R-:W-:Y:S01]  /*40a0*/  FMUL.FTZ R74, R25, R24.reuse ;  /* 0x00000018194a7220 */ /* 0x080fe20000410000 */
[----:B------:R-:W-:-:S03]  /*40b0*/  FMUL.FTZ R24, R5, R24 ;  /* 0x0000001805187220 */ /* 0x000fc60000410000 */
[-C--:B------:R-:W-:Y:S01]  /*40c0*/  FFMA.FTZ R5, R5, R4.reuse, -R74 ;  /* 0x0000000405057223 */ /* 0x080fe2000001084a */
[----:B------:R-:W-:Y:S01]  /*40d0*/  FFMA.FTZ R25, R25, R4, R24 ;  /* 0x0000000419197223 */ /* 0x000fe20000010018 */
[----:B------:R-:W-:Y:S02]  /*40e0*/  IMAD.MOV.U32 R24, RZ, RZ, R10 ;  /* 0x000000ffff187224 */ /* 0x000fe400078e000a */
[--C-:B------:R-:W-:Y:S01]  /*40f0*/  HADD2.F32 R10, -RZ, R14.reuse.H0_H0 ;  /* 0x2000000eff0a7230 */ /* 0x100fe20000004100 */
[----:B------:R-:W-:Y:S01]  /*4100*/  F2FP.F16.F32.PACK_AB R8, R5, R8 ;  /* 0x000000080508723e */ /* 0x000fe200000000ff */
[----:B------:R-:W-:Y:S01]  /*4110*/  HADD2.F32 R14, -RZ, R14.H1_H1 ;  /* 0x3000000eff0e7230 */ /* 0x000fe20000004100 */
[----:B------:R-:W-:Y:S01]  /*4120*/  F2FP.F16.F32.PACK_AB R12, R25, R12 ;  /* 0x0000000c190c723e */ /* 0x000fe200000000ff */
[--C-:B------:R-:W-:Y:S02]  /*4130*/  HADD2.F32 R4, -RZ, R24.reuse.H0_H0 ;  /* 0x20000018ff047230 */ /* 0x100fe40000004100 */
[----:B------:R-:W-:Y:S01]  /*4140*/  FMUL.FTZ R71, R10, R69 ;  /* 0x000000450a477220 */ /* 0x000fe20000410000 */
[----:B------:R-:W-:-:S02]  /*4150*/  HADD2.F32 R24, -RZ, R24.H1_H1 ;  /* 0x30000018ff187230 */ /* 0x000fc40000004100 */
[C---:B------:R-:W-:Y:S01]  /*4160*/  FMUL.FTZ R69, R4.reuse, R69 ;  /* 0x0000004504457220 */ /* 0x040fe20000410000 */
[----:B------:R-:W-:-:S03]  /*4170*/  FFMA.FTZ R4, R4, R27, -R71 ;  /* 0x0000001b04047223 */ /* 0x000fc60000010847 */
[----:B------:R-:W-:Y:S01]  /*4180*/  FFMA.FTZ R10, R10, R27, R69 ;  /* 0x0000001b0a0a7223 */ /* 0x000fe20000010045 */
[----:B------:R-:W-:-:S05]  /*4190*/  HADD2.F32 R27, -RZ, R26.H0_H0 ;  /* 0x2000001aff1b7230 */ /* 0x000fca0000004100 */
[-C--:B------:R-:W-:Y:S01]  /*41a0*/  FMUL.FTZ R69, R14, R27.reuse ;  /* 0x0000001b0e457220 */ /* 0x080fe20000410000 */
[----:B------:R-:W-:-:S03]  /*41b0*/  FMUL.FTZ R27, R24, R27 ;  /* 0x0000001b181b7220 */ /* 0x000fc60000410000 */
[-C--:B------:R-:W-:Y:S01]  /*41c0*/  FFMA.FTZ R69, R24, R7.reuse, -R69 ;  /* 0x0000000718457223 */ /* 0x080fe20000010845 */
[----:B------:R-:W-:-:S04]  /*41d0*/  FFMA.FTZ R27, R14, R7, R27 ;  /* 0x000000070e1b7223 */ /* 0x000fc8000001001b */
[----:B------:R-:W-:Y:S02]  /*41e0*/  F2FP.F16.F32.PACK_AB R4, R69, R4 ;  /* 0x000000044504723e */ /* 0x000fe400000000ff */
[----:B------:R-:W-:-:S03]  /*41f0*/  F2FP.F16.F32.PACK_AB R14, R27, R10 ;  /* 0x0000000a1b0e723e */ /* 0x000fc600000000ff */
[----:B------:R-:W-:-:S07]  /*4200*/  IMAD.MOV.U32 R10, RZ, RZ, R4 ;  /* 0x000000ffff0a7224 */ /* 0x000fce00078e0004 */
.L_x_622:
[----:B------:R-:W-:Y:S05]  /*4210*/  BSYNC B1 ;  /* 0x0000000000017941 */ /* 0x000fea0003800000 */
.L_x_621:
[----:B---3--:R-:W-:-:S04]  /*4220*/  LEA R4, P2, R51, R67, 0x1 ;  /* 0x0000004333047211 */ /* 0x008fc800078408ff */
[----:B--2---:R-:W-:Y:S02]  /*4230*/  LEA.HI.X R5, R51, R56, R54, 0x1, P2 ;  /* 0x0000003833057211 */ /* 0x004fe400010f0c36 */
[----:B------:R-:W-:-:S03]  /*4240*/  ISETP.GE.AND P2, PT, R57, R66, PT ;  /* 0x000000423900720c */ /* 0x000fc60003f46270 */
[----:B----4-:R2:W-:Y:S02]  /*4250*/  ST.E.128 desc[UR42][R4.64], R8 ;  /* 0x0000000804007985 */ /* 0x0105e4000c101d2a */
[----:B--2---:R-:W-:Y:S02]  /*4260*/  IMAD.MOV.U32 R4, RZ, RZ, R67 ;  /* 0x000000ffff047224 */ /* 0x004fe400078e0043 */
[----:B------:R-:W-:-:S06]  /*4270*/  IMAD.MOV.U32 R5, RZ, RZ, R56 ;  /* 0x000000ffff057224 */ /* 0x000fcc00078e0038 */
[----:B------:R-:W-:Y:S05]  /*4280*/  @P2 BRA `(.L_x_610) ;  /* 0x0000000000e02947 */ /* 0x000fea0003800000 */
[----:B------:R-:W-:-:S05]  /*4290*/  IMAD.WIDE R4, R57, 0x2, R4 ;  /* 0x0000000239047825 */ /* 0x000fca00078e0204 */
[----:B-1----:R1:W-:Y:S01]  /*42a0*/  ST.E.128 desc[UR42][R4.64], R12 ;  /* 0x0000000c04007985 */ /* 0x0023e2000c101d2a */
[----:B------:R-:W-:Y:S05]  /*42b0*/  BRA `(.L_x_610) ;  /* 0x0000000000d47947 */ /* 0x000fea0003800000 */
.L_x_602:
[----:B------:R-:W-:-:S06]  /*42c0*/  UISETP.NE.AND UP0, UPT, UR37, 0x3, UPT ;  /* 0x000000032500788c */ /* 0x000fcc000bf05270 */
[----:B------:R-:W-:-:S13]  /*42d0*/  PLOP3.LUT P3, PT, PT, PT, UP0, 0x80, 0x0 ;  /* 0x000000000000781c */ /* 0x000fda0003f6f008 */
[----:B------:R-:W-:Y:S05]  /*42e0*/  @!P3 BRA `(.L_x_623) ;  /* 0x000000000004b947 */ /* 0x000fea0003800000 */
[----:B------:R-:W-:Y:S01]  /*42f0*/  BPT.TRAP 0x1 ;  /* 0x000000040000795c */ /* 0x000fe20000300000 */
.L_x_623:
[----:B------:R-:W-:Y:S01]  /*4300*/  IMAD R58, R23, 0x8, R2 ;  /* 0x00000008173a7824 */ /* 0x000fe200078e0202 */
[----:B------:R-:W-:Y:S01]  /*4310*/  SHF.L.U32 R65, R187, 0x1f, RZ ;  /* 0x0000001fbb417819 */ /* 0x000fe200000006ff */
[----:B------:R-:W-:Y:S01]  /*4320*/  BSSY B1, `(.L_x_624) ;  /* 0x0000004000017945 */ /* 0x000fe20003800000 */
[----:B------:R-:W-:Y:S02]  /*4330*/  SHF.R.S32.HI R62, RZ, 0x1f, R60 ;  /* 0x0000001fff3e7819 */ /* 0x000fe4000001143c */
[----:B------:R-:W1:Y:S02]  /*4340*/  SYNCS.PHASECHK.TRANS64.TRYWAIT P2, [R58+URZ+0x28c90], R65 ;  /* 0x028c90413a0075a7 */ /* 0x000e64000804017f */
[----:B-1----:R-:W-:Y:S05]  /*4350*/  @!P2 BRA `(.L_x_625) ;  /* 0x0000016800b0a947 */ /* 0x002fea0003800000 */
.L_x_866:
[----:B------:R-:W-:Y:S05]  /*4360*/  BSYNC B1 ;  /* 0x0000000000017941 */ /* 0x000fea0003800000 */
.L_x_624:
[----:B------:R-:W-:Y:S01]  /*4370*/  ULDC.64 UR4, c[0x0][0x300] ;  /* 0x0000c00000047ab9 */ /* 0x000fe20000000a00 */
[----:B-----5:R-:W-:Y:S01]  /*4380*/  SHF.R.S32.HI R61, RZ, 0x1f, R59 ;  /* 0x0000001fff3d7819 */ /* 0x020fe2000001143b */
[----:B------:R-:W-:Y:S01]  /*4390*/  IMAD R7, R62, UR4, RZ ;  /* 0x000000043e077c24 */ /* 0x000fe2000f8e02ff */
[----:B------:R-:W-:Y:S01]  /*43a0*/  ULDC.64 UR6, c[0x0][0x2e8] ;  /* 0x0000ba0000067ab9 */ /* 0x000fe20000000a00 */
[----:B0-----:R-:W-:-:S04]  /*43b0*/  IMAD.WIDE.U32 R4, R60, UR4, RZ ;  /* 0x000000043c047c25 */ /* 0x001fc8000f8e00ff */
[----:B------:R-:W-:Y:S01]  /*43c0*/  IMAD R7, R60, UR5, R7 ;  /* 0x000000053c077c24 */ /* 0x000fe2000f8e0207 */
[----:B------:R-:W-:Y:S01]  /*43d0*/  ULDC.64 UR4, c[0x0][0x310] ;  /* 0x0000c40000047ab9 */ /* 0x000fe20000000a00 */
[----:B------:R-:W-:Y:S02]  /*43e0*/  IMAD R63, R34, -0x40, R36 ;  /* 0xffffffc0223f7824 */ /* 0x000fe400078e0224 */
[----:B------:R-:W-:Y:S02]  /*43f0*/  IMAD R6, R61, UR4, RZ ;  /* 0x000000043d067c24 */ /* 0x000fe4000f8e02ff */
[----:B------:R-:W-:Y:S01]  /*4400*/  IMAD.IADD R5, R5, 0x1, R7 ;  /* 0x0000000105057824 */ /* 0x000fe200078e0207 */
[----:B------:R-:W-:Y:S01]  /*4410*/  VIMNMX R63, R63, 0x40, PT ;  /* 0x000000403f3f7848 */ /* 0x000fe20003fe0100 */
[C---:B------:R-:W-:Y:S02]  /*4420*/  IMAD R7, R59.reuse, UR5, R6 ;  /* 0x000000053b077c24 */ /* 0x040fe4000f8e0206 */
[----:B------:R-:W-:Y:S01]  /*4430*/  IMAD.WIDE.U32 R4, R59, UR4, R4 ;  /* 0x000000043b047c25 */ /* 0x000fe2000f8e0004 */
[----:B------:R-:W-:-:S04]  /*4440*/  ULDC.64 UR4, c[0x0][0x308] ;  /* 0x0000c20000047ab9 */ /* 0x000fc80000000a00 */
[----:B------:R-:W-:-:S03]  /*4450*/  IADD3 R5, R5, R7, RZ ;  /* 0x0000000705057210 */ /* 0x000fc60007ffe0ff */
[----:B------:R-:W-:Y:S01]  /*4460*/  IMAD.WIDE.U32 R4, R184, UR4, R4 ;  /* 0x00000004b8047c25 */ /* 0x000fe2000f8e0004 */
[----:B------:R-:W-:-:S03]  /*4470*/  UMOV UR4, 0xffffffff ;  /* 0xffffffff00047882 */ /* 0x000fc60000000000 */
[----:B------:R-:W-:Y:S01]  /*4480*/  IMAD R13, R184, UR5, R5 ;  /* 0x00000005b80d7c24 */ /* 0x000fe2000f8e0205 */
[----:B------:R-:W-:-:S04]  /*4490*/  LEA R5, P2, R4, UR6, 0x1 ;  /* 0x0000000604057c11 */ /* 0x000fc8000f8408ff */
[----:B------:R-:W-:Y:S02]  /*44a0*/  LEA.HI.X R13, R4, UR7, R13, 0x1, P2 ;  /* 0x00000007040d7c11 */ /* 0x000fe400090f0c0d */
[----:B------:R-:W-:Y:S01]  /*44b0*/  ISETP.GT.AND P2, PT, R63, R186, PT ;  /* 0x000000ba3f00720c */ /* 0x000fe20003f44270 */
[----:B------:R-:W-:-:S12]  /*44c0*/  BRA.DIV UR4, `(.L_x_626) ;  /* 0x0000016a04687947 */ /* 0x000fd8000b800000 */
[----:B------:R0:W2:Y:S04]  /*44d0*/  SHFL.IDX PT, R25, R13, RZ, 0x1c1f ;  /* 0x001c1fff0d197589 */ /* 0x0000a800000e0000 */
[----:B------:R0:W3:Y:S02]  /*44e0*/  SHFL.IDX PT, R14, R5, RZ, 0x1c1f ;  /* 0x001c1fff050e7589 */ /* 0x0000e400000e0000 */
.L_x_870:
[----:B------:R-:W-:Y:S05]  /*44f0*/  @!P2 BRA `(.L_x_610) ;  /* 0x000000000044a947 */ /* 0x000fea0003800000 */
[----:B------:R-:W-:Y:S02]  /*4500*/  ULDC UR4, c[0x0][0x2f4] ;  /* 0x0000bd0000047ab9 */ /* 0x000fe40000000800 */
[----:B------:R-:W-:-:S13]  /*4510*/  ISETP.GE.AND P2, PT, R16, UR4, PT ;  /* 0x0000000410007c0c */ /* 0x000fda000bf46270 */
[----:B0-----:R-:W0:Y:S01]  /*4520*/  @!P2 LDS.128 R4, [R66+0x22400] ;  /* 0x022400004204a984 */ /* 0x001e220000000c00 */
[----:B---3--:R-:W-:-:S04]  /*4530*/  @!P2 LEA R8, P4, R16, R14, 0x1 ;  /* 0x0000000e1008a211 */ /* 0x008fc800078808ff */
[----:B--2---:R-:W-:-:S05]  /*4540*/  @!P2 LEA.HI.X R9, R16, R25, R17, 0x1, P4 ;  /* 0x000000191009a211 */ /* 0x004fca00020f0c11 */
[----:B0-----:R4:W-:Y:S01]  /*4550*/  @!P2 ST.E.128 desc[UR42][R8.64], R4 ;  /* 0x000000040800a985 */ /* 0x0019e2000c101d2a */
[----:B------:R-:W-:-:S13]  /*4560*/  ISETP.GE.AND P2, PT, R22, UR4, PT ;  /* 0x0000000416007c0c */ /* 0x000fda000bf46270 */
[----:B------:R-:W-:Y:S05]  /*4570*/  @P2 BRA `(.L_x_610) ;  /* 0x0000000000242947 */ /* 0x000fea0003800000 */
[----:B------:R-:W-:Y:S01]  /*4580*/  LOP3.LUT P2, RZ, R191, 0x4, RZ, 0xc0, !PT ;  /* 0x00000004bfff7812 */ /* 0x000fe2000784c0ff */
[----:B----4-:R-:W-:-:S12]  /*4590*/  VIADD R5, R46, 0x20 ;  /* 0x000000202e057836 */ /* 0x010fd80000000000 */
[----:B------:R-:W-:Y:S01]  /*45a0*/  @P2 VIADD R5, R46, 0xffffffe0 ;  /* 0xffffffe02e052836 */ /* 0x000fe20000000000 */
[----:B------:R-:W-:-:S03]  /*45b0*/  LEA R8, P2, R22, R14, 0x1 ;  /* 0x0000000e16087211 */ /* 0x000fc600078408ff */
[----:B------:R-:W-:Y:S01]  /*45c0*/  IMAD.IADD R5, R64, 0x1, R5 ;  /* 0x0000000140057824 */ /* 0x000fe200078e0205 */
[----:B------:R-:W-:-:S03]  /*45d0*/  LEA.HI.X R9, R22, R25, R193, 0x1, P2 ;  /* 0x0000001916097211 */ /* 0x000fc600010f0cc1 */
[----:B------:R-:W-:-:S06]  /*45e0*/  IMAD R5, R5, 0x2, R2 ;  /* 0x0000000205057824 */ /* 0x000fcc00078e0202 */
[----:B------:R-:W0:Y:S04]  /*45f0*/  LDS.128 R4, [R5+0x22400] ;  /* 0x0224000005047984 */ /* 0x000e280000000c00 */
[----:B0-----:R0:W-:Y:S02]  /*4600*/  ST.E.128 desc[UR42][R8.64], R4 ;  /* 0x0000000408007985 */ /* 0x0011e4000c101d2a */
.L_x_610:
[----:B------:R-:W-:Y:S05]  /*4610*/  BSYNC B0 ;  /* 0x0000000000007941 */ /* 0x000fea0003800000 */
.L_x_601:
[----:B012-4-:R-:W0:Y:S01]  /*4620*/  S2R R4, SR_TID.X ;  /* 0x0000000000047919 */ /* 0x017e220000002100 */
[----:B------:R-:W-:Y:S01]  /*4630*/  @!PT LDS RZ, [RZ] ;  /* 0x00000000fffff984 */ /* 0x000fe20000000800 */
[----:B------:R-:W-:Y:S01]  /*4640*/  @!PT LDS RZ, [RZ] ;  /* 0x00000000fffff984 */ /* 0x000fe20000000800 */
[----:B------:R-:W-:Y:S01]  /*4650*/  @!PT LDS RZ, [RZ] ;  /* 0x00000000fffff984 */ /* 0x000fe20000000800 */
[----:B------:R-:W-:Y:S01]  /*4660*/  @!PT LDS RZ, [RZ] ;  /* 0x00000000fffff984 */ /* 0x000fe20000000800 */
[----:B------:R1:W-:Y:S06]  /*4670*/  MEMBAR.ALL.CTA ;  /* 0x0000000000007992 */ /* 0x0003ec0000008000 */
[----:B-1----:R-:W1:Y:S01]  /*4680*/  FENCE.VIEW.ASYNC.S ;  /* 0x00000000000073c6 */ /* 0x002e620000000000 */
[----:B------:R-:W-:Y:S05]  /*4690*/  WARPSYNC.ALL ;  /* 0x0000000000007948 */ /* 0x000fea0003800000 */
[----:B------:R-:W-:Y:S01]  /*46a0*/  BSSY B0, `(.L_x_627) ;  /* 0x0000009000007945 */ /* 0x000fe20003800000 */
[----:B0-----:R-:W-:Y:S01]  /*46b0*/  LOP3.LUT R4, R4, 0x7f, RZ, 0xc0, !PT ;  /* 0x0000007f04047812 */ /* 0x001fe200078ec0ff */
[----:B-1----:R0:W-:Y:S03]  /*46c0*/  BAR.SYNC.DEFER_BLOCKING R44, 0x80 ;  /* 0x0002002c0000751d */ /* 0x0021e60000010000 */
[----:B------:R-:W-:-:S13]  /*46d0*/  ISETP.NE.AND P2, PT, R4, RZ, PT ;  /* 0x000000ff0400720c */ /* 0x000fda0003f45270 */
[----:B------:R-:W-:-:S05]  /*46e0*/  @!P2 VIADD R4, R58, 0x28ca0 ;  /* 0x00028ca03a04a836 */ /* 0x000fca0000000000 */
[----:B------:R-:W-:-:S04]  /*46f0*/  @!P2 PRMT R4, RZ, 0x654, R4 ;  /* 0x00000654ff04a816 */ /* 0x000fc80000000004 */
[----:B------:R0:W-:Y:S01]  /*4700*/  @!P2 SYNCS.ARRIVE.TRANS64.RED.A1T0 RZ, [R4+URZ], RZ ;  /* 0x000000ff04ffa9a7 */ /* 0x0001e2000810043f */
[----:B------:R-:W-:Y:S05]  /*4710*/  @!P3 BRA `(.L_x_628) ;  /* 0x000000000004b947 */ /* 0x000fea0003800000 */
[----:B------:R-:W-:Y:S01]  /*4720*/  BPT.TRAP 0x1 ;  /* 0x000000040000795c */ /* 0x000fe20000300000 */
.L_x_628:
[----:B------:R-:W-:Y:S05]  /*4730*/  BSYNC B0 ;  /* 0x0000000000007941 */ /* 0x000fea0003800000 */
.L_x_627:
[----:B------:R-:W1:Y:S01]  /*4740*/  SYNCS.PHASECHK.TRANS64.TRYWAIT P3, [R58+URZ+0x28cb0], R65 ;  /* 0x028cb0413a0075a7 */ /* 0x000e62000806017f */
[----:B------:R-:W-:Y:S04]  /*4750*/  BSSY B0, `(.L_x_629) ;  /* 0x0000002000007945 */ /* 0x000fe80003800000 */
[----:B-1----:R-:W-:Y:S05]  /*4760*/  @!P3 BRA `(.L_x_630) ;  /* 0x000001680004b947 */ /* 0x002fea0003800000 */
.L_x_871:
[----:B------:R-:W-:Y:S05]  /*4770*/  BSYNC B0 ;  /* 0x0000000000007941 */ /* 0x000fea0003800000 */
.L_x_629:
[----:B------:R-:W-:Y:S01]  /*4780*/  ULDC.64 UR4, c[0x0][0x328] ;  /* 0x0000ca0000047ab9 */ /* 0x000fe20000000a00 */
[----:B------:R-:W-:Y:S01]  /*4790*/  ULDC.64 UR6, c[0x0][0x318] ;  /* 0x0000c60000067ab9 */ /* 0x000fe20000000a00 */
[----:B------:R-:W-:Y:S01]  /*47a0*/  IMAD R7, R62, UR4, RZ ;  /* 0x000000043e077c24 */ /* 0x000fe2000f8e02ff */
[----:B------:R-:W-:Y:S01]  /*47b0*/  BSSY B0, `(.L_x_631) ;  /* 0x000007d000007945 */ /* 0x000fe20003800000 */
[----:B0-----:R-:W-:-:S04]  /*47c0*/  IMAD.WIDE.U32 R4, R60, UR4, RZ ;  /* 0x000000043c047c25 */ /* 0x001fc8000f8e00ff */
[----:B------:R-:W-:Y:S01]  /*47d0*/  IMAD R7, R60, UR5, R7 ;  /* 0x000000053c077c24 */ /* 0x000fe2000f8e0207 */
[----:B------:R-:W-:Y:S02]  /*47e0*/  ULDC.64 UR4, c[0x0][0x338] ;  /* 0x0000ce0000047ab9 */ /* 0x000fe40000000a00 */
        /* <DEDUP_REMOVED lines=8> */
[----:B------:R-:W-:-:S04]  /*4870*/  LEA R25, P3, R4, UR6, 0x1 ;  /* 0x0000000604197c11 */ /* 0x000fc8000f8608ff */
[----:B------:R-:W-:Y:S02]  /*4880*/  LEA.HI.X R24, R4, UR7, R5, 0x1, P3 ;  /* 0x0000000704187c11 */ /* 0x000fe400098f0c05 */
[----:B------:R-:W-:Y:S01]  /*4890*/  ISETP.GT.AND P3, PT, R63, R186, PT ;  /* 0x000000ba3f00720c */ /* 0x000fe20003f64270 */
[----:B------:R-:W0:Y:S04]  /*48a0*/  SHFL.IDX PT, R25, R25, RZ, 0x1c1f ;  /* 0x001c1fff19197589 */ /* 0x000e2800000e0000 */
[----:B------:R-:W2:Y:S08]  /*48b0*/  SHFL.IDX PT, R24, R24, RZ, 0x1c1f ;  /* 0x001c1fff18187589 */ /* 0x000eb000000e0000 */
[----:B------:R-:W-:Y:S05]  /*48c0*/  @!P3 BRA `(.L_x_632) ;  /* 0x0000000400acb947 */ /* 0x000fea0003800000 */
[----:B------:R-:W-:Y:S01]  /*48d0*/  LOP3.LUT P3, RZ, R191, 0x4, RZ, 0xc0, !PT ;  /* 0x00000004bfff7812 */ /* 0x000fe2000786c0ff */
[----:B------:R-:W-:Y:S01]  /*48e0*/  IMAD R5, R23, 0x8000, R46 ;  /* 0x0000800017057824 */ /* 0x000fe200078e022e */
[----:B------:R-:W-:Y:S01]  /*48f0*/  ULDC UR4, c[0x0][0x320] ;  /* 0x0000c80000047ab9 */ /* 0x000fe20000000800 */
[----:B---3--:R-:W3:Y:S02]  /*4900*/  LDL R67, [R1] ;  /* 0x0000000001437983 */ /* 0x008ee40000100800 */
[C---:B------:R-:W-:Y:S02]  /*4910*/  VIADD R15, R5.reuse, 0x20 ;  /* 0x00000020050f7836 */ /* 0x040fe40000000000 */
[----:B------:R-:W4:Y:S04]  /*4920*/  LDL R66, [R1+0x4] ;  /* 0x0000040001427983 */ /* 0x000f280000100800 */
[----:B------:R-:W5:Y:S02]  /*4930*/  LDL R64, [R1+0x8] ;  /* 0x0000080001407983 */ /* 0x000f640000100800 */
[C---:B------:R-:W-:Y:S01]  /*4940*/  @P3 VIADD R15, R5.reuse, 0xffffffe0 ;  /* 0xffffffe0050f3836 */ /* 0x040fe20000000000 */
[----:B------:R-:W-:Y:S01]  /*4950*/  ISETP.GE.AND P3, PT, R16, UR4, PT ;  /* 0x0000000410007c0c */ /* 0x000fe2000bf66270 */
[--C-:B------:R-:W-:Y:S01]  /*4960*/  IMAD R14, R5, 0x2, R2.reuse ;  /* 0x00000002050e7824 */ /* 0x100fe200078e0202 */
[----:B------:R-:W5:Y:S04]  /*4970*/  LDL R57, [R1+0xc] ;  /* 0x00000c0001397983 */ /* 0x000f680000100800 */
[----:B------:R-:W5:Y:S04]  /*4980*/  LDL R56, [R1+0x10] ;  /* 0x0000100001387983 */ /* 0x000f680000100800 */
[----:B------:R-:W5:Y:S01]  /*4990*/  LDL R27, [R1+0x14] ;  /* 0x00001400011b7983 */ /* 0x000f620000100800 */
[----:B------:R-:W-:Y:S01]  /*49a0*/  ISETP.GE.AND P5, PT, R22, UR4, PT ;  /* 0x0000000416007c0c */ /* 0x000fe2000bfa6270 */
[----:B------:R-:W-:Y:S01]  /*49b0*/  IMAD R15, R15, 0x2, R2 ;  /* 0x000000020f0f7824 */ /* 0x000fe200078e0202 */
[C---:B0-----:R-:W-:Y:S01]  /*49c0*/  @!P3 LEA R8, P4, R16.reuse, R25, 0x1 ;  /* 0x000000191008b211 */ /* 0x041fe200078808ff */
[----:B------:R-:W0:Y:S01]  /*49d0*/  @!P3 LDS.128 R4, [R14+0x400] ;  /* 0x000400000e04b984 */ /* 0x000e220000000c00 */
[----:B------:R-:W-:-:S02]  /*49e0*/  VIADD R10, R16, 0x40 ;  /* 0x00000040100a7836 */ /* 0x000fc40000000000 */
[C---:B--2---:R-:W-:Y:S01]  /*49f0*/  @!P3 LEA.HI.X R9, R16.reuse, R24, R17, 0x1, P4 ;  /* 0x000000181009b211 */ /* 0x044fe200020f0c11 */
[----:B------:R-:W-:-:S06]  /*4a00*/  VIADD R26, R16, 0x80 ;  /* 0x00000080101a7836 */ /* 0x000fcc0000000000 */
[----:B------:R-:W-:-:S04]  /*4a10*/  @!P5 LEA R12, P4, R22, R25, 0x1 ;  /* 0x00000019160cd211 */ /* 0x000fc800078808ff */
[----:B------:R-:W-:Y:S02]  /*4a20*/  @!P5 LEA.HI.X R13, R22, R24, R193, 0x1, P4 ;  /* 0x00000018160dd211 */ /* 0x000fe400020f0cc1 */
[----:B------:R-:W-:Y:S01]  /*4a30*/  ISETP.GE.AND P4, PT, R10, UR4, PT ;  /* 0x000000040a007c0c */ /* 0x000fe2000bf86270 */
[----:B------:R-:W-:Y:S01]  /*4a40*/  VIADD R10, R16, 0x60 ;  /* 0x00000060100a7836 */ /* 0x000fe20000000000 */
[----:B0-----:R0:W-:Y:S04]  /*4a50*/  @!P3 ST.E.128 desc[UR42][R8.64], R4 ;  /* 0x000000040800b985 */ /* 0x0011e8000c101d2a */
[----:B------:R-:W2:Y:S07]  /*4a60*/  @!P5 LDS.128 R4, [R15+0x400] ;  /* 0x000400000f04d984 */ /* 0x000eae0000000c00 */
[----:B0-----:R-:W-:-:S05]  /*4a70*/  @!P4 LEA R8, P3, R216, R25, 0x1 ;  /* 0x00000019d808c211 */ /* 0x001fca00078608ff */
[----:B------:R-:W-:Y:S01]  /*4a80*/  @!P4 IMAD.X R9, R24, 0x1, R221, P3 ;  /* 0x000000011809c824 */ /* 0x000fe200018e06dd */
[----:B------:R-:W-:-:S13]  /*4a90*/  ISETP.GE.AND P3, PT, R10, UR4, PT ;  /* 0x000000040a007c0c */ /* 0x000fda000bf66270 */
[----:B------:R-:W-:-:S05]  /*4aa0*/  @!P3 LEA R10, P6, R215, R25, 0x1 ;  /* 0x00000019d70ab211 */ /* 0x000fca00078c08ff */
[----:B------:R-:W-:Y:S01]  /*4ab0*/  @!P3 IMAD.X R11, R24, 0x1, R223, P6 ;  /* 0x00000001180bb824 */ /* 0x000fe200030e06df */
[----:B--2---:R0:W-:Y:S01]  /*4ac0*/  @!P5 ST.E.128 desc[UR42][R12.64], R4 ;  /* 0x000000040c00d985 */ /* 0x0041e2000c101d2a */
[----:B------:R-:W-:Y:S01]  /*4ad0*/  ISETP.GE.AND P5, PT, R26, UR4, PT ;  /* 0x000000041a007c0c */ /* 0x000fe2000bfa6270 */
[----:B------:R-:W-:Y:S02]  /*4ae0*/  VIADD R26, R16, 0xa0 ;  /* 0x000000a0101a7836 */ /* 0x000fe40000000000 */
[----:B------:R-:W2:Y:S10]  /*4af0*/  @!P4 LDS.128 R4, [R14+0x2400] ;  /* 0x002400000e04c984 */ /* 0x000eb40000000c00 */
[----:B0-----:R-:W-:-:S05]  /*4b00*/  @!P5 LEA R12, P6, R214, R25, 0x1 ;  /* 0x00000019d60cd211 */ /* 0x001fca00078c08ff */
[----:B------:R-:W-:Y:S01]  /*4b10*/  @!P5 IMAD.X R13, R24, 0x1, R224, P6 ;  /* 0x00000001180dd824 */ /* 0x000fe200030e06e0 */
[----:B--2---:R0:W-:Y:S01]  /*4b20*/  @!P4 ST.E.128 desc[UR42][R8.64], R4 ;  /* 0x000000040800c985 */ /* 0x0041e2000c101d2a */
[----:B------:R-:W-:Y:S02]  /*4b30*/  ISETP.GE.AND P4, PT, R26, UR4, PT ;  /* 0x000000041a007c0c */ /* 0x000fe4000bf86270 */
[----:B------:R-:W-:Y:S01]  /*4b40*/  IADD3 R26, R16, 0xc0, RZ ;  /* 0x000000c0101a7810 */ /* 0x000fe20007ffe0ff */
[----:B------:R-:W2:Y:S10]  /*4b50*/  @!P3 LDS.128 R4, [R15+0x2400] ;  /* 0x002400000f04b984 */ /* 0x000eb40000000c00 */
[----:B0-----:R-:W-:-:S05]  /*4b60*/  @!P4 LEA R8, P6, R213, R25, 0x1 ;  /* 0x00000019d508c211 */ /* 0x001fca00078c08ff */
        /* <DEDUP_REMOVED lines=30> */
[----:B---3--:R-:W-:Y:S01]  /*4d50*/  @!P5 IMAD.X R13, R24, 0x1, R67, P6 ;  /* 0x00000001180dd824 */ /* 0x008fe200030e0643 */
[----:B--2---:R0:W-:Y:S01]  /*4d60*/  @!P4 ST.E.128 desc[UR42][R8.64], R4 ;  /* 0x000000040800c985 */ /* 0x0041e2000c101d2a */
[----:B------:R-:W-:Y:S01]  /*4d70*/  ISETP.GE.AND P4, PT, R26, UR4, PT ;  /* 0x000000041a007c0c */ /* 0x000fe2000bf86270 */
[----:B------:R-:W-:Y:S02]  /*4d80*/  VIADD R26, R16, 0x180 ;  /* 0x00000180101a7836 */ /* 0x000fe40000000000 */
[----:B------:R-:W2:Y:S10]  /*4d90*/  @!P3 LDS.128 R4, [R15+0x8400] ;  /* 0x008400000f04b984 */ /* 0x000eb40000000c00 */
[----:B0-----:R-:W-:-:S05]  /*4da0*/  @!P4 LEA R8, P6, R207, R25, 0x1 ;  /* 0x00000019cf08c211 */ /* 0x001fca00078c08ff */
[----:B----4-:R-:W-:Y:S01]  /*4db0*/  @!P4 IMAD.X R9, R24, 0x1, R66, P6 ;  /* 0x000000011809c824 */ /* 0x010fe200030e0642 */
[----:B--2---:R0:W-:Y:S01]  /*4dc0*/  @!P3 ST.E.128 desc[UR42][R10.64], R4 ;  /* 0x000000040a00b985 */ /* 0x0041e2000c101d2a */
[----:B------:R-:W-:Y:S01]  /*4dd0*/  ISETP.GE.AND P3, PT, R26, UR4, PT ;  /* 0x000000041a007c0c */ /* 0x000fe2000bf66270 */
[----:B------:R-:W-:Y:S02]  /*4de0*/  VIADD R26, R16, 0x1a0 ;  /* 0x000001a0101a7836 */ /* 0x000fe40000000000 */
[----:B------:R-:W2:Y:S10]  /*4df0*/  @!P5 LDS.128 R4, [R14+0xa400] ;  /* 0x00a400000e04d984 */ /* 0x000eb40000000c00 */
[----:B0-----:R-:W-:-:S05]  /*4e00*/  @!P3 LEA R10, P6, R206, R25, 0x1 ;  /* 0x00000019ce0ab211 */ /* 0x001fca00078c08ff */
[----:B-----5:R-:W-:Y:S01]  /*4e10*/  @!P3 IMAD.X R11, R24, 0x1, R64, P6 ;  /* 0x00000001180bb824 */ /* 0x020fe200030e0640 */
        /* <DEDUP_REMOVED lines=13> */
[----:B------:R-:W-:-:S03]  /*4ef0*/  ISETP.GE.AND P3, PT, R26, UR4, PT ;  /* 0x000000041a007c0c */ /* 0x000fc6000bf66270 */
[----:B------:R-:W2:Y:S10]  /*4f00*/  @!P5 LDS.128 R4, [R15+0xc400] ;  /* 0x00c400000f04d984 */ /* 0x000eb40000000c00 */
[----:B0-----:R-:W-:-:S05]  /*4f10*/  @!P3 LEA R10, P6, R203, R25, 0x1 ;  /* 0x00000019cb0ab211 */ /* 0x001fca00078c08ff */
[----:B------:R-:W-:Y:S01]  /*4f20*/  @!P3 IMAD.X R11, R24, 0x1, R27, P6 ;  /* 0x00000001180bb824 */ /* 0x000fe200030e061b */
[----:B--2---:R-:W-:Y:S04]  /*4f30*/  @!P5 ST.E.128 desc[UR42][R12.64], R4 ;  /* 0x000000040c00d985 */ /* 0x004fe8000c101d2a */
[----:B------:R-:W0:Y:S04]  /*4f40*/  @!P4 LDS.128 R4, [R14+0xe400] ;  /* 0x00e400000e04c984 */ /* 0x000e280000000c00 */
[----:B0-----:R-:W-:Y:S04]  /*4f50*/  @!P4 ST.E.128 desc[UR42][R8.64], R4 ;  /* 0x000000040800c985 */ /* 0x001fe8000c101d2a */
[----:B------:R-:W0:Y:S04]  /*4f60*/  @!P3 LDS.128 R4, [R15+0xe400] ;  /* 0x00e400000f04b984 */ /* 0x000e280000000c00 */
[----:B0-----:R4:W-:Y:S02]  /*4f70*/  @!P3 ST.E.128 desc[UR42][R10.64], R4 ;  /* 0x000000040a00b985 */ /* 0x0019e4000c101d2a */
.L_x_632:
[----:B------:R-:W-:Y:S05]  /*4f80*/  BSYNC B0 ;  /* 0x0000000000007941 */ /* 0x000fea0003800000 */
.L_x_631:
[----:B------:R-:W-:Y:S01]  /*4f90*/  @!PT LDS RZ, [RZ] ;  /* 0x00000000fffff984 */ /* 0x000fe20000000800 */
[----:B------:R-:W-:Y:S01]  /*4fa0*/  @!PT LDS RZ, [RZ] ;  /* 0x00000000fffff984 */ /* 0x000fe20000000800 */
[----:B------:R-:W-:Y:S01]  /*4fb0*/  @!PT LDS RZ, [RZ] ;  /* 0x00000000fffff984 */ /* 0x000fe20000000800 */
[----:B------:R-:W-:Y:S01]  /*4fc0*/  @!PT LDS RZ, [RZ] ;  /* 0x00000000fffff984 */ /* 0x000fe20000000800 */
[----:B------:R5:W-:Y:S06]  /*4fd0*/  MEMBAR.ALL.CTA ;  /* 0x0000000000007992 */ /* 0x000bec0000008000 */
[----:B-----5:R-:W5:Y:S01]  /*4fe0*/  FENCE.VIEW.ASYNC.S ;  /* 0x00000000000073c6 */ /* 0x020f620000000000 */
[----:B-1----:R-:W-:Y:S01]  /*4ff0*/  @!P2 VIADD R58, R58, 0x28cc0 ;  /* 0x00028cc03a3aa836 */ /* 0x002fe20000000000 */
[----:B------:R-:W-:Y:S01]  /*5000*/  IADD3 R23, R23, 0x1, RZ ;  /* 0x0000000117177810 */ /* 0x000fe20007ffe0ff */
[----:B-----5:R1:W-:Y:S03]  /*5010*/  BAR.SYNC.DEFER_BLOCKING R44, 0x80 ;  /* 0x0002002c0000751d */ /* 0x0203e60000010000 */
[----:B------:R-:W-:-:S02]  /*5020*/  ISETP.NE.AND P3, PT, R23, 0x2, PT ;  /* 0x000000021700780c */ /* 0x000fc40003f65270 */
[----:B------:R-:W-:Y:S02]  /*5030*/  @!P2 PRMT R58, RZ, 0x654, R58 ;  /* 0x00000654ff3aa816 */ /* 0x000fe4000000003a */
[----:B----4-:R-:W-:Y:S02]  /*5040*/  SEL R4, RZ, 0x1, P3 ;  /* 0x00000001ff047807 */ /* 0x010fe40001800000 */
[----:B------:R-:W-:Y:S02]  /*5050*/  SEL R23, R23, RZ, P3 ;  /* 0x000000ff17177207 */ /* 0x000fe40001800000 */
[----:B------:R-:W-:Y:S01]  /*5060*/  LOP3.LUT R187, R187, R4, RZ, 0x3c, !PT ;  /* 0x00000004bbbb7212 */ /* 0x000fe200078e3cff */
[----:B------:R1:W-:Y:S01]  /*5070*/  @!P2 SYNCS.ARRIVE.TRANS64.RED.A1T0 RZ, [R58+URZ], RZ ;  /* 0x000000ff3affa9a7 */ /* 0x0003e2000810043f */
[----:B------:R-:W-:Y:S01]  /*5080*/  PLOP3.LUT P2, PT, PT, PT, PT, 0x8, 0x0 ;  /* 0x000000000000781c */ /* 0x000fe20003f4e170 */
[----:B------:R-:W-:-:S12]  /*5090*/  @P1 BRA `(.L_x_633) ;  /* 0xffffffd8003c1947 */ /* 0x000fd8000383ffff */
.L_x_596:
[----:B------:R-:W-:Y:S04]  /*50a0*/  BSSY B0, `(.L_x_634) ;  /* 0x0000004000007945 */ /* 0x000fe80003800000 */
[----:B------:R-:W-:Y:S05]  /*50b0*/  @P2 BRA `(.L_x_635) ;  /* 0x0000000000082947 */ /* 0x000fea0003800000 */
[----:B------:R-:W4:Y:S02]  /*50c0*/  FENCE.VIEW.ASYNC.G ;  /* 0x00000000000073c6 */ /* 0x000f240000000100 */
[----:B----4-:R-:W-:Y:S06]  /*50d0*/  BAR.ARV 0xc, 0x180 ;  /* 0x0306000000007b1d */ /* 0x010fec0000002000 */
.L_x_635:
[----:B------:R-:W-:Y:S05]  /*50e0*/  BSYNC B0 ;  /* 0x0000000000007941 */ /* 0x000fea0003800000 */
.L_x_634:
[----:B------:R-:W4:Y:S01]  /*50f0*/  LDL R0, [R1+0x1c] ;  /* 0x00001c0001007983 */ /* 0x000f220000100800 */
[----:B------:R-:W-:Y:S01]  /*5100*/  UISETP.NE.AND UP0, UPT, UR39, 0x1, UPT ;  /* 0x000000012700788c */ /* 0x000fe2000bf05270 */
[----:B------:R-:W-:Y:S01]  /*5110*/  BSSY B7, `(.L_x_636) ;  /* 0x0000907000077945 */ /* 0x000fe20003800000 */
[----:B------:R-:W-:-:S04]  /*5120*/  ULDC UR4, c[0x0][0x9f0] ;  /* 0x00027c0000047ab9 */ /* 0x000fc80000000800 */
[----:B------:R-:W-:Y:S02]  /*5130*/  PLOP3.LUT P1, PT, PT, PT, UP0, 0x80, 0x0 ;  /* 0x000000000000781c */ /* 0x000fe40003f2f008 */
[----:B----4-:R-:W-:-:S04]  /*5140*/  ISETP.NE.AND P0, PT, R0, RZ, PT ;  /* 0x000000ff0000720c */ /* 0x010fc80003f05270 */
[----:B------:R-:W-:-:S07]  /*5150*/  SEL R10, R0, UR4, P0 ;  /* 0x00000004000a7c07 */ /* 0x000fce0008000000 */
[----:B------:R-:W-:Y:S05]  /*5160*/  @!P1 BRA `(.L_x_637) ;  /* 0x00000020003c9947 */ /* 0x000fea0003800000 */
[----:B------:R-:W-:Y:S01]  /*5170*/  LOP3.LUT P2, RZ, R18, 0x4, RZ, 0xc0, !PT ;  /* 0x0000000412ff7812 */ /* 0x000fe2000784c0ff */
[----:B------:R-:W-:Y:S01]  /*5180*/  BSSY B0, `(.L_x_638) ;  /* 0x000001d000007945 */ /* 0x000fe20003800000 */
[----:B------:R-:W-:-:S11]  /*5190*/  IMAD.MOV.U32 R3, RZ, RZ, RZ ;  /* 0x000000ffff037224 */ /* 0x000fd600078e00ff */
[----:B------:R-:W-:Y:S05]  /*51a0*/  @!P2 BRA `(.L_x_639) ;  /* 0x000000000068a947 */ /* 0x000fea0003800000 */
[-C--:B------:R-:W-:Y:S02]  /*51b0*/  IABS R6, R10.reuse ;  /* 0x0000000a00067213 */ /* 0x080fe40000000000 */
[----:B------:R-:W-:Y:S02]  /*51c0*/  IADD3 R0, R171, -0x1, R10 ;  /* 0xffffffffab007810 */ /* 0x000fe40007ffe00a */
[----:B------:R-:W4:Y:S01]  /*51d0*/  I2F.RP R3, R6 ;  /* 0x0000000600037306 */ /* 0x000f220000209400 */
[----:B------:R-:W-:Y:S02]  /*51e0*/  IABS R9, R10 ;  /* 0x0000000a00097213 */ /* 0x000fe40000000000 */
[----:B------:R-:W-:Y:S02]  /*51f0*/  IABS R8, R0 ;  /* 0x0000000000087213 */ /* 0x000fe40000000000 */
[----:B------:R-:W-:-:S04]  /*5200*/  LOP3.LUT R0, R0, R10, RZ, 0x3c, !PT ;  /* 0x0000000a00007212 */ /* 0x000fc800078e3cff */
[----:B------:R-:W-:Y:S01]  /*5210*/  ISETP.GE.AND P2, PT, R0, RZ, PT ;  /* 0x000000ff0000720c */ /* 0x000fe20003f46270 */
[----:B----4-:R-:W4:Y:S02]  /*5220*/  MUFU.RCP R3, R3 ;  /* 0x0000000300037308 */ /* 0x010f240000001000 */
[----:B----4-:R-:W-:Y:S02]  /*5230*/  VIADD R4, R3, 0xffffffe ;  /* 0x0ffffffe03047836 */ /* 0x010fe40000000000 */
[----:B------:R-:W-:-:S04]  /*5240*/  IMAD.MOV R3, RZ, RZ, -R9 ;  /* 0x000000ffff037224 */ /* 0x000fc800078e0a09 */
[----:B------:R4:W0:Y:S02]  /*5250*/  F2I.FTZ.U32.TRUNC.NTZ R5, R4 ;  /* 0x0000000400057305 */ /* 0x000824000021f000 */
[----:B----4-:R-:W-:Y:S02]  /*5260*/  IMAD.MOV.U32 R4, RZ, RZ, RZ ;  /* 0x000000ffff047224 */ /* 0x010fe400078e00ff */
[----:B0-----:R-:W-:-:S04]  /*5270*/  IMAD.MOV R7, RZ, RZ, -R5 ;  /* 0x000000ffff077224 */ /* 0x001fc800078e0a05 */
        /* <DEDUP_REMOVED lines=13> */
.L_x_639:
[----:B------:R-:W-:Y:S05]  /*5350*/  BSYNC B0 ;  /* 0x0000000000007941 */ /* 0x000fea0003800000 */
.L_x_638:
[----:B------:R-:W4:Y:S01]  /*5360*/  LDL R0, [R1+0x38] ;  /* 0x0000380001007983 */ /* 0x000f220000100800 */
[----:B------:R-:W-:Y:S02]  /*5370*/  PLOP3.LUT P0, PT, PT, PT, PT, 0x80, 0x0 ;  /* 0x000000000000781c */ /* 0x000fe40003f0f070 */
        /* <DEDUP_REMOVED lines=43> */
[----:B---3--:R-:W-:Y:S02]  /*5630*/  CS2R R66, SRZ ;  /* 0x0000000000427805 */ /* 0x008fe4000001ff00 */
[----:B------:R-:W-:Y:S02]  /*5640*/  CS2R R64, SRZ ;  /* 0x0000000000407805 */ /* 0x000fe4000001ff00 */
[----:B------:R-:W-:Y:S02]  /*5650*/  CS2R R62, SRZ ;  /* 0x00000000003e7805 */ /* 0x000fe4000001ff00 */
[----:B------:R-:W-:-:S02]  /*5660*/  CS2R R60, SRZ ;  /* 0x00000000003c7805 */ /* 0x000fc4000001ff00 */
[----:B-1----:R-:W-:Y:S02]  /*5670*/  CS2R R58, SRZ ;  /* 0x00000000003a7805 */ /* 0x002fe4000001ff00 */
        /* <DEDUP_REMOVED lines=16> */
[----:B0-2---:R-:W-:Y:S01]  /*5780*/  CS2R R24, SRZ ;  /* 0x0000000000187805 */ /* 0x005fe2000001ff00 */
[----:B----4-:R-:W-:-:S05]  /*5790*/  IMAD R0, R0, R3, RZ ;  /* 0x0000000300007224 */ /* 0x010fca00078e02ff */
[----:B------:R-:W-:-:S04]  /*57a0*/  VIADDMNMX R3, R0, R3, R171, PT ;  /* 0x0000000300037246 */ /* 0x000fc800038001ab */
[----:B------:R-:W-:-:S13]  /*57b0*/  ISETP.GT.AND P1, PT, R3, R0, PT ;  /* 0x000000000300720c */ /* 0x000fda0003f24270 */
[----:B------:R-:W-:Y:S05]  /*57c0*/  @!P1 BRA `(.L_x_640) ;  /* 0x00000088006c9947 */ /* 0x000fea0003800000 */
[----:B------:R-:W2:Y:S04]  /*57d0*/  LDL R4, [R1+0x44] ;  /* 0x0000440001047983 */ /* 0x000ea80000100800 */
[----:B--2---:R-:W0:Y:S02]  /*57e0*/  SHFL.IDX PT, R4, R4, RZ, 0x1f ;  /* 0x00001fff04047589 */ /* 0x004e2400000e0000 */
[----:B0-----:R-:W-:-:S04]  /*57f0*/  LEA.HI R5, R4, R4, RZ, 0x1 ;  /* 0x0000000404057211 */ /* 0x001fc800078f08ff */
[----:B------:R-:W-:-:S05]  /*5800*/  LOP3.LUT R5, R5, 0x1fffe, RZ, 0xc0, !PT ;  /* 0x0001fffe05057812 */ /* 0x000fca00078ec0ff */
[----:B------:R-:W-:Y:S02]  /*5810*/  IMAD.IADD R5, R4, 0x1, -R5 ;  /* 0x0000000104057824 */ /* 0x000fe400078e0a05 */
[----:B------:R-:W-:Y:S02]  /*5820*/  IMAD.U32 R4, RZ, RZ, UR37 ;  /* 0x00000025ff047e24 */ /* 0x000fe4000f8e00ff */
[----:B------:R-:W-:-:S03]  /*5830*/  IMAD R5, R5, 0x8000, R2 ;  /* 0x0000800005057824 */ /* 0x000fc600078e0202 */
[----:B------:R-:W-:Y:S01]  /*5840*/  ISETP.NE.AND P0, PT, R4, 0x3, PT ;  /* 0x000000030400780c */ /* 0x000fe20003f05270 */
[----:B------:R-:W-:-:S05]  /*5850*/  VIADD R5, R5, 0x400 ;  /* 0x0000040005057836 */ /* 0x000fca0000000000 */
[----:B------:R-:W-:-:S04]  /*5860*/  SHF.R.U32.HI R5, RZ, 0x4, R5 ;  /* 0x00000004ff057819 */ /* 0x000fc80000011605 */
[----:B------:R-:W-:-:S04]  /*5870*/  LOP3.LUT R5, R5, 0x3fff, RZ, 0xc0, !PT ;  /* 0x00003fff05057812 */ /* 0x000fc800078ec0ff */
[----:B------:R-:W-:Y:S01]  /*5880*/  LOP3.LUT R14, R5, 0x2000000, RZ, 0xfc, !PT ;  /* 0x02000000050e7812 */ /* 0x000fe200078efcff */
[----:B------:R-:W-:Y:S06]  /*5890*/  @!P0 BRA `(.L_x_641) ;  /* 0x0000000000048947 */ /* 0x000fec0003800000 */
[----:B------:R-:W-:Y:S01]  /*58a0*/  BPT.TRAP 0x1 ;  /* 0x000000040000795c */ /* 0x000fe20000300000 */
.L_x_641:
[----:B------:R-:W-:Y:S01]  /*58b0*/  IMAD R10, R19, 0x8, R2 ;  /* 0x00000008130a7824 */ /* 0x000fe200078e0202 */
[----:B------:R-:W-:Y:S01]  /*58c0*/  SHF.L.U32 R7, R185, 0x1f, RZ ;  /* 0x0000001fb9077819 */ /* 0x000fe200000006ff */
[----:B------:R-:W-:Y:S01]  /*58d0*/  VIADD R4, R2, 0x26800 ;  /* 0x0002680002047836 */ /* 0x000fe20000000000 */
[----:B------:R-:W-:Y:S02]  /*58e0*/  BSSY B0, `(.L_x_642) ;  /* 0x0000008000007945 */ /* 0x000fe40003800000 */
[----:B------:R-:W0:Y:S02]  /*58f0*/  SYNCS.PHASECHK.TRANS64.TRYWAIT P1, [R10+URZ+0x28c50], R7 ;  /* 0x028c50070a0075a7 */ /* 0x000e24000802017f */
[----:B------:R-:W-:Y:S01]  /*5900*/  SHF.R.U32.HI R5, RZ, 0x4, R4 ;  /* 0x00000004ff057819 */ /* 0x000fe20000011604 */
[----:B------:R-:W-:-:S03]  /*5910*/  IMAD R4, R19, 0x1000, R14 ;  /* 0x0000100013047824 */ /* 0x000fc600078e020e */
[----:B------:R-:W-:-:S04]  /*5920*/  LOP3.LUT R5, R5, 0x3fff, RZ, 0xc0, !PT ;  /* 0x00003fff05057812 */ /* 0x000fc800078ec0ff */
[----:B------:R-:W-:Y:S01]  /*5930*/  LOP3.LUT R11, R5, 0x10000, RZ, 0xfc, !PT ;  /* 0x00010000050b7812 */ /* 0x000fe200078efcff */
[----:B------:R-:W-:Y:S01]  /*5940*/  IMAD.MOV.U32 R5, RZ, RZ, 0x40000040 ;  /* 0x40000040ff057424 */ /* 0x000fe200078e00ff */
[----:B0-----:R-:W-:Y:S06]  /*5950*/  @!P1 BRA `(.L_x_643) ;  /* 0x00000154009c9947 */ /* 0x001fec0003800000 */
.L_x_872:
[----:B------:R-:W-:Y:S05]  /*5960*/  BSYNC B0 ;  /* 0x0000000000007941 */ /* 0x000fea0003800000 */
.L_x_642:
[----:B------:R-:W-:Y:S01]  /*5970*/  BAR.SYNC.DEFER_BLOCKING 0xe, 0x100 ;  /* 0x0384000000007b1d */ /* 0x000fe20000010000 */
[----:B------:R-:W-:Y:S01]  /*5980*/  IMAD.MOV.U32 R6, RZ, RZ, R11 ;  /* 0x000000ffff067224 */ /* 0x000fe200078e000b */
[C---:B------:R-:W-:Y:S01]  /*5990*/  R2UR UR6, R4.reuse ;  /* 0x00000000040672ca */ /* 0x040fe200000e0000 */
[----:B0-----:R-:W-:Y:S01]  /*59a0*/  IMAD.MOV.U32 R7, RZ, RZ, 0x40000040 ;  /* 0x40000040ff077424 */ /* 0x001fe200078e00ff */
[----:B------:R-:W-:Y:S01]  /*59b0*/  R2UR UR7, R5 ;  /* 0x00000000050772ca */ /* 0x000fe200000e0000 */
[----:B------:R-:W-:Y:S01]  /*59c0*/  VIADD R8, R4, 0x100 ;  /* 0x0000010004087836 */ /* 0x000fe20000000000 */
[----:B------:R-:W-:Y:S01]  /*59d0*/  R2UR UR4, R6 ;  /* 0x00000000060472ca */ /* 0x000fe200000e0000 */
[----:B------:R-:W-:Y:S01]  /*59e0*/  IMAD.MOV.U32 R9, RZ, RZ, 0x40000040 ;  /* 0x40000040ff097424 */ /* 0x000fe200078e00ff */
[----:B------:R-:W-:Y:S01]  /*59f0*/  R2UR UR5, R7 ;  /* 0x00000000070572ca */ /* 0x000fe200000e0000 */
[----:B------:R-:W-:Y:S01]  /*5a00*/  IMAD.MOV.U32 R5, RZ, RZ, 0x40000040 ;  /* 0x40000040ff057424 */ /* 0x000fe200078e00ff */
[----:B------:R-:W-:Y:S01]  /*5a10*/  R2UR UR14, R8 ;  /* 0x00000000080e72ca */ /* 0x000fe200000e0000 */
[----:B------:R-:W-:Y:S01]  /*5a20*/  VIADD R8, R11, 0x2 ;  /* 0x000000020b087836 */ /* 0x000fe20000000000 */
[----:B------:R-:W-:Y:S01]  /*5a30*/  R2UR UR15, R9 ;  /* 0x00000000090f72ca */ /* 0x000fe200000e0000 */
[----:B------:R-:W-:Y:S01]  /*5a40*/  IMAD.MOV.U32 R9, RZ, RZ, 0x40000040 ;  /* 0x40000040ff097424 */ /* 0x000fe200078e00ff */
[C---:B------:R-:W-:Y:S01]  /*5a50*/  IADD3 R6, R4.reuse, 0x80, RZ ;  /* 0x0000008004067810 */ /* 0x040fe20007ffe0ff */
[----:B------:R-:W-:Y:S01]  /*5a60*/  VIADD R4, R4, 0x180 ;  /* 0x0000018004047836 */ /* 0x000fe20000000000 */
[----:B------:R-:W-:Y:S01]  /*5a70*/  R2UR UR11, R7 ;  /* 0x00000000070b72ca */ /* 0x000fe200000e0000 */
[----:B------:R-:W-:Y:S01]  /*5a80*/  IMAD.MOV.U32 R7, RZ, RZ, 0x40000040 ;  /* 0x40000040ff077424 */ /* 0x000fe200078e00ff */
[----:B------:R-:W-:Y:S01]  /*5a90*/  R2UR UR10, R6 ;  /* 0x00000000060a72ca */ /* 0x000fe200000e0000 */
[----:B------:R-:W-:Y:S01]  /*5aa0*/  VIADD R6, R11, 0x4 ;  /* 0x000000040b067836 */ /* 0x000fe20000000000 */
[----:B------:R-:W-:-:S02]  /*5ab0*/  R2UR UR8, R8 ;  /* 0x00000000080872ca */ /* 0x000fc400000e0000 */
[----:B------:R-:W-:Y:S01]  /*5ac0*/  R2UR UR9, R9 ;  /* 0x00000000090972ca */ /* 0x000fe200000e0000 */
[----:B------:R-:W-:Y:S01]  /*5ad0*/  WARPGROUP.ARRIVE ;  /* 0x00000000000079c5 */ /* 0x000fe20000000000 */
[----:B------:R-:W-:Y:S02]  /*5ae0*/  R2UR UR12, R6 ;  /* 0x00000000060c72ca */ /* 0x000fe400000e0000 */
[----:B------:R-:W-:-:S03]  /*5af0*/  R2UR UR13, R7 ;  /* 0x00000000070d72ca */ /* 0x000fc600000e0000 */
[----:B------:R-:W-:Y:S01]  /*5b00*/  HGMMA.64x256x16.F32 R24, gdesc[UR4].tnspB, RZ, !UPT, gsb0 ;  /* 0x43e00000041879f0 */ /* 0x000fe2000c0008ff */
[----:B------:R-:W-:Y:S01]  /*5b10*/  R2UR UR6, R4 ;  /* 0x00000000040672ca */ /* 0x000fe200000e0000 */
[----:B------:R-:W-:Y:S01]  /*5b20*/  VIADD R4, R11, 0x6 ;  /* 0x000000060b047836 */ /* 0x000fe20000000000 */
[----:B------:R-:W-:Y:S01]  /*5b30*/  R2UR UR7, R5 ;  /* 0x00000000050772ca */ /* 0x000fe200000e0000 */
[----:B------:R-:W-:-:S03]  /*5b40*/  IMAD.MOV.U32 R5, RZ, RZ, 0x40000040 ;  /* 0x40000040ff057424 */ /* 0x000fc600078e00ff */
[----:B------:R-:W-:Y:S02]  /*5b50*/  R2UR UR4, R4 ;  /* 0x00000000040472ca */ /* 0x000fe400000e0000 */
[----:B------:R-:W-:Y:S01]  /*5b60*/  R2UR UR5, R5 ;  /* 0x00000000050572ca */ /* 0x000fe200000e0000 */
        /* <DEDUP_REMOVED lines=16> */
.L_x_644:
[----:B------:R-:W-:Y:S01]  /*5c70*/  VIADD R3, R3, 0xfffffffe ;  /* 0xfffffffe03037836 */ /* 0x000fe20000000000 */
[----:B------:R-:W-:Y:S01]  /*5c80*/  BSSY B0, `(.L_x_645) ;  /* 0x00000cf000007945 */ /* 0x000fe20003800000 */
[----:B------:R-:W-:-:S03]  /*5c90*/  VIADD R10, R10, 0x28c60 ;  /* 0x00028c600a0a7836 */ /* 0x000fc60000000000 */
[----:B------:R-:W-:Y:S02]  /*5ca0*/  ISETP.GE.AND P1, PT, R3, R0, PT ;  /* 0x000000000300720c */ /* 0x000fe40003f26270 */
[----:B------:R-:W-:-:S04]  /*5cb0*/  PRMT R10, R190, 0x654, R10 ;  /* 0x00000654be0a7816 */ /* 0x000fc8000000000a */
[----:B------:R0:W-:Y:S07]  /*5cc0*/  SYNCS.ARRIVE.TRANS64.RED.A1T0 RZ, [R10+URZ], RZ ;  /* 0x000000ff0aff79a7 */ /* 0x0001ee000810043f */
[----:B------:R-:W-:Y:S05]  /*5cd0*/  @!P1 BRA `(.L_x_646) ;  /* 0x0000000c00249947 */ /* 0x000fea0003800000 */
.L_x_653:
[----:B------:R-:W-:Y:S01]  /*5ce0*/  BAR.SYNC.DEFER_BLOCKING 0xe, 0x100 ;  /* 0x0384000000007b1d */ /* 0x000fe20000010000 */
[C---:B01----:R-:W-:Y:S02]  /*5cf0*/  IMAD R10, R19.reuse, 0x40, R195 ;  /* 0x00000040130a7824 */ /* 0x043fe400078e02c3 */
[----:B------:R-:W-:Y:S02]  /*5d00*/  VIADD R19, R19, 0x1 ;  /* 0x0000000113137836 */ /* 0x000fe40000000000 */
[----:B------:R-:W-:-:S03]  /*5d10*/  IMAD R10, R10, 0x4, R2 ;  /* 0x000000040a0a7824 */ /* 0x000fc600078e0202 */
[----:B------:R-:W-:-:S04]  /*5d20*/  ISETP.NE.AND P1, PT, R19, 0x2, PT ;  /* 0x000000021300780c */ /* 0x000fc80003f25270 */
[----:B------:R-:W-:Y:S01]  /*5d30*/  SEL R19, R19, RZ, P1 ;  /* 0x000000ff13137207 */ /* 0x000fe20000800000 */
[----:B------:R-:W0:Y:S04]  /*5d40*/  LDS R11, [R10+0x28800] ;  /* 0x028800000a0b7984 */ /* 0x000e280000000800 */
[----:B------:R-:W1:Y:S01]  /*5d50*/  LDS R10, [R10+0x28820] ;  /* 0x028820000a0a7984 */ /* 0x000e620000000800 */
[-C--:B0-----:R-:W-:Y:S01]  /*5d60*/  FMUL.FTZ R24, R24, R11.reuse ;  /* 0x0000000b18187220 */ /* 0x081fe20000410000 */
[-C--:B------:R-:W-:Y:S01]  /*5d70*/  FMUL.FTZ R25, R25, R11.reuse ;  /* 0x0000000b19197220 */ /* 0x080fe20000410000 */
[-C--:B------:R-:W-:Y:S01]  /*5d80*/  FMUL.FTZ R28, R28, R11.reuse ;  /* 0x0000000b1c1c7220 */ /* 0x080fe20000410000 */
[-C--:B------:R-:W-:Y:S01]  /*5d90*/  FMUL.FTZ R29, R29, R11.reuse ;  /* 0x0000000b1d1d7220 */ /* 0x080fe20000410000 */
        /* <DEDUP_REMOVED lines=64> */
[----:B------:R-:W-:Y:S01]  /*61a0*/  SEL R10, RZ, 0x1, P1 ;  /* 0x00000001ff0a7807 */ /* 0x000fe20000800000 */
        /* <DEDUP_REMOVED lines=60> */
[----:B------:R-:W-:Y:S01]  /*6570*/  LOP3.LUT R185, R185, R10, RZ, 0x3c, !PT ;  /* 0x0000000ab9b97212 */ /* 0x000fe200078e3cff */
[----:B------:R-:W-:Y:S06]  /*6580*/  @!P0 BRA `(.L_x_647) ;  /* 0x0000000000048947 */ /* 0x000fec0003800000 */
[----:B------:R-:W-:Y:S01]  /*6590*/  BPT.TRAP 0x1 ;  /* 0x000000040000795c */ /* 0x000fe20000300000 */
.L_x_647:
[----:B------:R-:W-:Y:S01]  /*65a0*/  IMAD R10, R19, 0x8, R2 ;  /* 0x00000008130a7824 */ /* 0x000fe200078e0202 */
[----:B------:R-:W-:-:S04]  /*65b0*/  SHF.L.U32 R11, R185, 0x1f, RZ ;  /* 0x0000001fb90b7819 */ /* 0x000fc800000006ff */
[----:B------:R0:W1:Y:S01]  /*65c0*/  SYNCS.PHASECHK.TRANS64.TRYWAIT P1, [R10+URZ+0x28c50], R11 ;  /* 0x028c500b0a0075a7 */ /* 0x000062000802017f */
[----:B------:R-:W-:Y:S05]  /*65d0*/  @!P0 BRA `(.L_x_648) ;  /* 0x0000000000048947 */ /* 0x000fea0003800000 */
[----:B------:R-:W-:Y:S01]  /*65e0*/  BPT.TRAP 0x1 ;  /* 0x000000040000795c */ /* 0x000fe20000300000 */
.L_x_648:
[----:B------:R-:W-:Y:S04]  /*65f0*/  BSSY B1, `(.L_x_649) ;  /* 0x0000004000017945 */ /* 0x000fe80003800000 */
[----:B-1----:R-:W-:Y:S05]  /*6600*/  @P1 BRA `(.L_x_650) ;  /* 0x0000000000081947 */ /* 0x002fea0003800000 */
[----:B------:R-:W1:Y:S02]  /*6610*/  SYNCS.PHASECHK.TRANS64.TRYWAIT P1, [R10+URZ+0x28c50], R11 ;  /* 0x028c500b0a0075a7 */ /* 0x000e64000802017f */
[----:B-1----:R-:W-:Y:S05]  /*6620*/  @!P1 BRA `(.L_x_651) ;  /* 0x00000148007c9947 */ /* 0x002fea0003800000 */
.L_x_650:
[----:B------:R-:W-:Y:S05]  /*6630*/  BSYNC B1 ;  /* 0x0000000000017941 */ /* 0x000fea0003800000 */
.L_x_649:
[----:B01----:R-:W-:Y:S01]  /*6640*/  IMAD R10, R19, 0x1000, R14 ;  /* 0x00001000130a7824 */ /* 0x003fe200078e020e */
[----:B------:R-:W-:Y:S01]  /*6650*/  WARPGROUP.ARRIVE ;  /* 0x00000000000079c5 */ /* 0x000fe20000000000 */
[----:B------:R-:W-:Y:S01]  /*6660*/  IMAD.MOV.U32 R11, RZ, RZ, 0x40000040 ;  /* 0x40000040ff0b7424 */ /* 0x000fe200078e00ff */
[----:B------:R-:W-:Y:S01]  /*6670*/  R2UR UR8, R8 ;  /* 0x00000000080872ca */ /* 0x000fe200000e0000 */
[C---:B------:R-:W-:Y:S01]  /*6680*/  VIADD R12, R10.reuse, 0x80 ;  /* 0x000000800a0c7836 */ /* 0x040fe20000000000 */
[----:B------:R-:W-:Y:S01]  /*6690*/  R2UR UR6, R10 ;  /* 0x000000000a0672ca */ /* 0x000fe200000e0000 */
[----:B------:R-:W-:Y:S01]  /*66a0*/  IMAD.MOV.U32 R13, RZ, RZ, 0x40000040 ;  /* 0x40000040ff0d7424 */ /* 0x000fe200078e00ff */
[C---:B------:R-:W-:Y:S02]  /*66b0*/  R2UR UR7, R11.reuse ;  /* 0x000000000b0772ca */ /* 0x040fe400000e0000 */
[----:B------:R-:W-:Y:S02]  /*66c0*/  R2UR UR10, R12 ;  /* 0x000000000c0a72ca */ /* 0x000fe400000e0000 */
[C---:B------:R-:W-:Y:S01]  /*66d0*/  IADD3 R12, R10.reuse, 0x100, RZ ;  /* 0x000001000a0c7810 */ /* 0x040fe20007ffe0ff */
[----:B------:R-:W-:Y:S01]  /*66e0*/  VIADD R10, R10, 0x180 ;  /* 0x000001800a0a7836 */ /* 0x000fe20000000000 */
[----:B------:R-:W-:-:S02]  /*66f0*/  R2UR UR5, R11 ;  /* 0x000000000b0572ca */ /* 0x000fc400000e0000 */
[----:B------:R-:W-:Y:S02]  /*6700*/  R2UR UR11, R13 ;  /* 0x000000000d0b72ca */ /* 0x000fe400000e0000 */
[----:B------:R-:W-:Y:S01]  /*6710*/  R2UR UR18, R10 ;  /* 0x000000000a1272ca */ /* 0x000fe200000e0000 */
[----:B------:R-:W-:Y:S01]  /*6720*/  VIADD R10, R2, 0x26800 ;  /* 0x00026800020a7836 */ /* 0x000fe20000000000 */
[----:B------:R-:W-:Y:S02]  /*6730*/  R2UR UR9, R9 ;  /* 0x00000000090972ca */ /* 0x000fe400000e0000 */
[----:B------:R-:W-:Y:S02]  /*6740*/  R2UR UR14, R12 ;  /* 0x000000000c0e72ca */ /* 0x000fe400000e0000 */
[----:B------:R-:W-:Y:S02]  /*6750*/  SHF.R.U32.HI R10, RZ, 0x4, R10 ;  /* 0x00000004ff0a7819 */ /* 0x000fe4000001160a */
[----:B------:R-:W-:-:S02]  /*6760*/  R2UR UR15, R13 ;  /* 0x000000000d0f72ca */ /* 0x000fc400000e0000 */
[----:B------:R-:W-:Y:S02]  /*6770*/  LOP3.LUT R10, R10, 0x3fff, RZ, 0xc0, !PT ;  /* 0x00003fff0a0a7812 */ /* 0x000fe400078ec0ff */
[----:B------:R-:W-:Y:S02]  /*6780*/  R2UR UR12, R6 ;  /* 0x00000000060c72ca */ /* 0x000fe400000e0000 */
[----:B------:R-:W-:Y:S02]  /*6790*/  LOP3.LUT R10, R10, 0x10000, RZ, 0xfc, !PT ;  /* 0x000100000a0a7812 */ /* 0x000fe400078efcff */
[----:B------:R-:W-:Y:S02]  /*67a0*/  R2UR UR13, R7 ;  /* 0x00000000070d72ca */ /* 0x000fe400000e0000 */
[----:B------:R-:W-:Y:S02]  /*67b0*/  R2UR UR4, R10 ;  /* 0x000000000a0472ca */ /* 0x000fe400000e0000 */
[----:B------:R-:W-:-:S02]  /*67c0*/  R2UR UR19, R11 ;  /* 0x000000000b1372ca */ /* 0x000fc400000e0000 */
[----:B------:R-:W-:Y:S02]  /*67d0*/  R2UR UR16, R4 ;  /* 0x00000000041072ca */ /* 0x000fe400000e0000 */
[----:B------:R-:W-:-:S07]  /*67e0*/  R2UR UR17, R5 ;  /* 0x00000000051172ca */ /* 0x000fce00000e0000 */
        /* <DEDUP_REMOVED lines=17> */
.L_x_652:
[----:B------:R-:W-:Y:S01]  /*6900*/  IMAD R10, R19, 0x8, R2 ;  /* 0x00000008130a7824 */ /* 0x000fe200078e0202 */
[C---:B------:R-:W-:Y:S01]  /*6910*/  ISETP.GT.AND P1, PT, R3.reuse, R0, PT ;  /* 0x000000000300720c */ /* 0x040fe20003f24270 */
[----:B------:R-:W-:Y:S02]  /*6920*/  VIADD R3, R3, 0xffffffff ;  /* 0xffffffff03037836 */ /* 0x000fe40000000000 */
[----:B------:R-:W-:-:S05]  /*6930*/  VIADD R10, R10, 0x28c60 ;  /* 0x00028c600a0a7836 */ /* 0x000fca0000000000 */
[----:B------:R-:W-:-:S04]  /*6940*/  PRMT R10, R190, 0x654, R10 ;  /* 0x00000654be0a7816 */ /* 0x000fc8000000000a */
[----:B------:R1:W-:Y:S01]  /*6950*/  SYNCS.ARRIVE.TRANS64.RED.A1T0 RZ, [R10+URZ], RZ ;  /* 0x000000ff0aff79a7 */ /* 0x0003e2000810043f */
[----:B------:R-:W-:Y:S05]  /*6960*/  @P1 BRA `(.L_x_653) ;  /* 0xfffffff000dc1947 */ /* 0x000fea000383ffff */
.L_x_646:
[----:B------:R-:W-:Y:S05]  /*6970*/  BSYNC B0 ;  /* 0x0000000000007941 */ /* 0x000fea0003800000 */
.L_x_645:
[----:B------:R-:W-:Y:S01]  /*6980*/  BAR.SYNC.DEFER_BLOCKING 0xe, 0x100 ;  /* 0x0384000000007b1d */ /* 0x000fe20000010000 */
[C---:B------:R-:W-:Y:S01]  /*6990*/  IMAD R0, R19.reuse, 0x40, R195 ;  /* 0x0000004013007824 */ /* 0x040fe200078e02c3 */
[----:B------:R-:W-:Y:S01]  /*69a0*/  PLOP3.LUT P0, PT, PT, PT, PT, 0x8, 0x0 ;  /* 0x000000000000781c */ /* 0x000fe20003f0e170 */
[----:B------:R-:W-:Y:S01]  /*69b0*/  VIADD R19, R19, 0x1 ;  /* 0x0000000113137836 */ /* 0x000fe20000000000 */
[----:B------:R-:W-:Y:S01]  /*69c0*/  CS2R R20, SRZ ;  /* 0x0000000000147805 */ /* 0x000fe2000001ff00 */
[----:B------:R-:W-:-:S03]  /*69d0*/  IMAD R2, R0, 0x4, R2 ;  /* 0x0000000400027824 */ /* 0x000fc600078e0202 */
[----:B------:R-:W-:-:S04]  /*69e0*/  ISETP.NE.AND P1, PT, R19, 0x2, PT ;  /* 0x000000021300780c */ /* 0x000fc80003f25270 */
[----:B------:R-:W-:Y:S01]  /*69f0*/  SEL R19, R19, RZ, P1 ;  /* 0x000000ff13137207 */ /* 0x000fe20000800000 */
[----:B------:R-:W2:Y:S02]  /*6a00*/  LDS R0, [R2+0x28800] ;  /* 0x0288000002007984 */ /* 0x000ea40000000800 */
        /* <DEDUP_REMOVED lines=63> */
[----:B------:R-:W-:-:S02]  /*6e00*/  FMUL.FTZ R149, R149, R0 ;  /* 0x0000000095957220 */ /* 0x000fc40000410000 */
        /* <DEDUP_REMOVED lines=65> */
[----:B------:R-:W-:-:S04]  /*7220*/  SEL R0, RZ, 0x1, P1 ;  /* 0x00000001ff007807 */ /* 0x000fc80000800000 */
[----:B------:R-:W-:Y:S01]  /*7230*/  LOP3.LUT R185, R185, R0, RZ, 0x3c, !PT ;  /* 0x00000000b9b97212 */ /* 0x000fe200078e3cff */
[----:B------:R-:W-:Y:S06]  /*7240*/  BAR.ARV 0xf, 0x100 ;  /* 0x03c4000000007b1d */ /* 0x000fec0000002000 */
[----:B------:R-:W-:Y:S05]  /*7250*/  BRA `(.L_x_640) ;  /* 0x0000006c00c87947 */ /* 0x000fea0003800000 */
.L_x_637:
[----:B------:R-:W-:Y:S01]  /*7260*/  LOP3.LUT P1, RZ, R18, 0x4, RZ, 0xc0, !PT ;  /* 0x0000000412ff7812 */ /* 0x000fe2000782c0ff */
[----:B------:R-:W-:Y:S01]  /*7270*/  BSSY B0, `(.L_x_654) ;  /* 0x000001e000007945 */ /* 0x000fe20003800000 */
[----:B------:R-:W-:-:S11]  /*7280*/  IMAD.MOV.U32 R0, RZ, RZ, RZ ;  /* 0x000000ffff007224 */ /* 0x000fd600078e00ff */
[----:B------:R-:W-:Y:S05]  /*7290*/  @!P1 BRA `(.L_x_655) ;  /* 0x00000000006c9947 */ /* 0x000fea0003800000 */
[-C--:B------:R-:W-:Y:S02]  /*72a0*/  IABS R0, R10.reuse ;  /* 0x0000000a00007213 */ /* 0x080fe40000000000 */
[----:B------:R-:W-:Y:S02]  /*72b0*/  IADD3 R3, R171, -0x1, R10 ;  /* 0xffffffffab037810 */ /* 0x000fe40007ffe00a */
[----:B------:R-:W4:Y:S01]  /*72c0*/  I2F.RP R6, R0 ;  /* 0x0000000000067306 */ /* 0x000f220000209400 */
[----:B------:R-:W-:-:S05]  /*72d0*/  IABS R8, R10 ;  /* 0x0000000a00087213 */ /* 0x000fca0000000000 */
[----:B------:R-:W-:Y:S02]  /*72e0*/  IMAD.MOV R8, RZ, RZ, -R8 ;  /* 0x000000ffff087224 */ /* 0x000fe400078e0a08 */
[----:B----4-:R-:W4:Y:S02]  /*72f0*/  MUFU.RCP R6, R6 ;  /* 0x0000000600067308 */ /* 0x010f240000001000 */
[----:B----4-:R-:W-:Y:S01]  /*7300*/  VIADD R4, R6, 0xffffffe ;  /* 0x0ffffffe06047836 */ /* 0x010fe20000000000 */
[----:B------:R-:W-:Y:S02]  /*7310*/  IABS R6, R3 ;  /* 0x0000000300067213 */ /* 0x000fe40000000000 */
[----:B------:R-:W-:-:S03]  /*7320*/  LOP3.LUT R3, R3, R10, RZ, 0x3c, !PT ;  /* 0x0000000a03037212 */ /* 0x000fc600078e3cff */
[----:B------:R4:W0:Y:S01]  /*7330*/  F2I.FTZ.U32.TRUNC.NTZ R5, R4 ;  /* 0x0000000400057305 */ /* 0x000822000021f000 */
[----:B------:R-:W-:Y:S01]  /*7340*/  ISETP.GE.AND P2, PT, R3, RZ, PT ;  /* 0x000000ff0300720c */ /* 0x000fe20003f46270 */
[----:B----4-:R-:W-:Y:S02]  /*7350*/  IMAD.MOV.U32 R4, RZ, RZ, RZ ;  /* 0x000000ffff047224 */ /* 0x010fe400078e00ff */
[----:B0-----:R-:W-:-:S04]  /*7360*/  IMAD.MOV R7, RZ, RZ, -R5 ;  /* 0x000000ffff077224 */ /* 0x001fc800078e0a05 */
        /* <DEDUP_REMOVED lines=14> */
.L_x_655:
[----:B------:R-:W-:Y:S05]  /*7450*/  BSYNC B0 ;  /* 0x0000000000007941 */ /* 0x000fea0003800000 */
.L_x_654:
        /* <DEDUP_REMOVED lines=71> */
[----:B------:R-:W2:Y:S01]  /*78d0*/  LDL R3, [R1+0x44] ;  /* 0x0000440001037983 */ /* 0x000ea20000100800 */
[----:B------:R-:W-:Y:S03]  /*78e0*/  BSSY B6, `(.L_x_656) ;  /* 0x000001c000067945 */ /* 0x000fe60003800000 */
[----:B--2---:R-:W0:Y:S02]  /*78f0*/  SHFL.IDX PT, R0, R3, RZ, 0x1f ;  /* 0x00001fff03007589 */ /* 0x004e2400000e0000 */
[----:B0-----:R-:W-:-:S04]  /*7900*/  LEA.HI R3, R0, R0, RZ, 0x1 ;  /* 0x0000000000037211 */ /* 0x001fc800078f08ff */
[----:B------:R-:W-:-:S05]  /*7910*/  LOP3.LUT R3, R3, 0x1fffe, RZ, 0xc0, !PT ;  /* 0x0001fffe03037812 */ /* 0x000fca00078ec0ff */
        /* <DEDUP_REMOVED lines=24> */
.L_x_657:
[----:B------:R-:W-:Y:S05]  /*7aa0*/  BSYNC B6 ;  /* 0x0000000000067941 */ /* 0x000fea0003800000 */
.L_x_656:
[----:B------:R-:W-:Y:S02]  /*7ab0*/  ULDC UR4, c[0x0][0x3f4] ;  /* 0x0000fd0000047ab9 */ /* 0x000fe40000000800 */
[----:B------:R-:W-:-:S13]  /*7ac0*/  ISETP.LT.AND P0, PT, RZ, UR4, PT ;  /* 0x00000004ff007c0c */ /* 0x000fda000bf01270 */
[----:B------:R-:W-:Y:S05]  /*7ad0*/  @P0 BRA `(.L_x_658) ;  /* 0x0000000000400947 */ /* 0x000fea0003800000 */
[----:B------:R-:W2:Y:S02]  /*7ae0*/  LDL R20, [R1+0x3c] ;  /* 0x00003c0001147983 */ /* 0x000ea40000100800 */
[----:B--2---:R-:W-:-:S04]  /*7af0*/  LEA.HI R0, R20, R20, RZ, 0x1 ;  /* 0x0000001414007211 */ /* 0x004fc800078f08ff */
[----:B------:R-:W-:-:S05]  /*7b00*/  LOP3.LUT R0, R0, 0xfffffffe, RZ, 0xc0, !PT ;  /* 0xfffffffe00007812 */ /* 0x000fca00078ec0ff */
[----:B------:R-:W-:-:S05]  /*7b10*/  IMAD.IADD R0, R20, 0x1, -R0 ;  /* 0x0000000114007824 */ /* 0x000fca00078e0a00 */
[----:B------:R-:W-:-:S04]  /*7b20*/  SHF.L.U32 R3, R0, 0x1f, RZ ;  /* 0x0000001f00037819 */ /* 0x000fc800000006ff */
[----:B------:R0:W1:Y:S03]  /*7b30*/  SYNCS.PHASECHK.TRANS64.TRYWAIT P0, [R2+URZ+0x28c00], R3 ;  /* 0x028c0003020075a7 */ /* 0x000066000800017f */
[----:B-1----:R-:W-:Y:S05]  /*7b40*/  @!P0 NANOSLEEP.SYNCS 0x989680 ;  /* 0x009896800000895d */ /* 0x002fea0003900000 */
[----:B------:R-:W1:Y:S01]  /*7b50*/  @!P0 SYNCS.PHASECHK.TRANS64 P0, [R2+URZ+0x28c00], R3 ;  /* 0x028c0003020085a7 */ /* 0x000e62000800007f */
[----:B------:R-:W-:Y:S04]  /*7b60*/  BSSY B0, `(.L_x_659) ;  /* 0x0000006000007945 */ /* 0x000fe80003800000 */
[----:B-1----:R-:W-:Y:S05]  /*7b70*/  @P0 BRA `(.L_x_660) ;  /* 0x0000000000100947 */ /* 0x002fea0003800000 */
.L_x_661:
[----:B-1----:R1:W2:Y:S02]  /*7b80*/  SYNCS.PHASECHK.TRANS64.TRYWAIT P0, [R2+URZ+0x28c00], R3 ;  /* 0x028c0003020075a7 */ /* 0x0022a4000800017f */
[----:B--2---:R-:W-:Y:S05]  /*7b90*/  @!P0 NANOSLEEP.SYNCS 0x989680 ;  /* 0x009896800000895d */ /* 0x004fea0003900000 */
[----:B------:R-:W2:Y:S02]  /*7ba0*/  @!P0 SYNCS.PHASECHK.TRANS64 P0, [R2+URZ+0x28c00], R3 ;  /* 0x028c0003020085a7 */ /* 0x000ea4000800007f */
[----:B--2---:R-:W-:Y:S05]  /*7bb0*/  @!P0 BRA `(.L_x_661) ;  /* 0xfffffffc00f08947 */ /* 0x004fea000383ffff */
.L_x_660:
[----:B------:R-:W-:Y:S05]  /*7bc0*/  BSYNC B0 ;  /* 0x0000000000007941 */ /* 0x000fea0003800000 */
.L_x_659:
[----:B------:R-:W-:Y:S05]  /*7bd0*/  BRA `(.L_x_662) ;  /* 0x0000002000c07947 */ /* 0x000fea0003800000 */
.L_x_658:
[----:B-----5:R-:W-:Y:S01]  /*7be0*/  SHF.R.S32.HI R0, RZ, 0x1f, R154 ;  /* 0x0000001fff007819 */ /* 0x020fe2000001149a */
[----:B------:R-:W-:Y:S01]  /*7bf0*/  VIADD R4, R2, 0x20400 ;  /* 0x0002040002047836 */ /* 0x000fe20000000000 */
[----:B------:R-:W-:Y:S01]  /*7c00*/  ULDC.64 UR4, c[0x0][0x3f8] ;  /* 0x0000fe0000047ab9 */ /* 0x000fe20000000a00 */
[----:B------:R-:W-:Y:S01]  /*7c10*/  ULDC.64 UR6, c[0x0][0x408] ;  /* 0x0001020000067ab9 */ /* 0x000fe20000000a00 */
[----:B------:R-:W-:Y:S01]  /*7c20*/  BSSY B6, `(.L_x_663) ;  /* 0x0000021000067945 */ /* 0x000fe20003800000 */
[----:B------:R-:W-:Y:S01]  /*7c30*/  IMAD R3, R0, UR4, RZ ;  /* 0x0000000400037c24 */ /* 0x000fe2000f8e02ff */
[----:B------:R-:W-:Y:S01]  /*7c40*/  LOP3.LUT P0, RZ, R4, 0x3ff, RZ, 0xc0, !PT ;  /* 0x000003ff04ff7812 */ /* 0x000fe2000780c0ff */
[----:B------:R-:W-:Y:S02]  /*7c50*/  IMAD R9, R0, UR6, RZ ;  /* 0x0000000600097c24 */ /* 0x000fe4000f8e02ff */
[----:B------:R-:W-:-:S04]  /*7c60*/  IMAD.WIDE.U32 R4, R154, UR4, RZ ;  /* 0x000000049a047c25 */ /* 0x000fc8000f8e00ff */
[C---:B------:R-:W-:Y:S01]  /*7c70*/  IMAD R3, R154.reuse, UR5, R3 ;  /* 0x000000059a037c24 */ /* 0x040fe2000f8e0203 */
[----:B------:R-:W-:Y:S01]  /*7c80*/  ULDC.64 UR4, c[0x0][0x3e8] ;  /* 0x0000fa0000047ab9 */ /* 0x000fe20000000a00 */
[----:B------:R-:W-:Y:S01]  /*7c90*/  IMAD.WIDE.U32 R6, R154, UR6, RZ ;  /* 0x000000069a067c25 */ /* 0x000fe2000f8e00ff */
[----:B------:R-:W-:-:S03]  /*7ca0*/  LEA R25, P1, R4, UR4, 0x1 ;  /* 0x0000000404197c11 */ /* 0x000fc6000f8208ff */
[----:B------:R-:W-:Y:S01]  /*7cb0*/  IMAD R9, R154, UR7, R9 ;  /* 0x000000079a097c24 */ /* 0x000fe2000f8e0209 */
[----:B------:R-:W-:Y:S01]  /*7cc0*/  ULDC.64 UR6, c[0x0][0x400] ;  /* 0x0001000000067ab9 */ /* 0x000fe20000000a00 */
[----:B------:R-:W-:Y:S01]  /*7cd0*/  IMAD.IADD R5, R3, 0x1, R5 ;  /* 0x0000000103057824 */ /* 0x000fe200078e0205 */
[----:B------:R-:W-:Y:S01]  /*7ce0*/  LEA R27, P2, R6, UR6, 0x1 ;  /* 0x00000006061b7c11 */ /* 0x000fe2000f8408ff */
[----:B------:R-:W-:-:S03]  /*7cf0*/  IMAD.IADD R3, R9, 0x1, R7 ;  /* 0x0000000109037824 */ /* 0x000fc600078e0207 */
[----:B------:R-:W-:Y:S02]  /*7d00*/  LEA.HI.X R26, R4, UR5, R5, 0x1, P1 ;  /* 0x00000005041a7c11 */ /* 0x000fe400088f0c05 */
[----:B------:R-:W-:Y:S01]  /*7d10*/  LEA.HI.X R24, R6, UR7, R3, 0x1, P2 ;  /* 0x0000000706187c11 */ /* 0x000fe200090f0c03 */
[----:B------:R-:W-:Y:S06]  /*7d20*/  @!P0 BRA `(.L_x_664) ;  /* 0x0000000000408947 */ /* 0x000fec0003800000 */
        /* <DEDUP_REMOVED lines=16> */
.L_x_664:
[----:B------:R-:W-:Y:S05]  /*7e30*/  BSYNC B6 ;  /* 0x0000000000067941 */ /* 0x000fea0003800000 */
.L_x_663:
[----:B------:R-:W-:Y:S01]  /*7e40*/  ULDC.U8 UR4, c[0x0][0x410] ;  /* 0x0001040000047ab9 */ /* 0x000fe20000000000 */
[----:B------:R-:W-:Y:S01]  /*7e50*/  BSSY B0, `(.L_x_665) ;  /* 0x0000200000007945 */ /* 0x000fe20003800000 */
[----:B------:R-:W-:Y:S01]  /*7e60*/  ISETP.NE.AND P0, PT, RZ, UR4, PT ;  /* 0x00000004ff007c0c */ /* 0x000fe2000bf05270 */
[----:B------:R-:W-:-:S12]  /*7e70*/  IMAD R4, R153, 0x40, R186 ;  /* 0x0000004099047824 */ /* 0x000fd800078e02ba */
[----:B------:R-:W-:Y:S05]  /*7e80*/  @!P0 BRA `(.L_x_666) ;  /* 0x0000001000108947 */ /* 0x000fea0003800000 */
[----:B------:R-:W-:-:S03]  /*7e90*/  UMOV UR4, 0xffffffff ;  /* 0xffffffff00047882 */ /* 0x000fc60000000000 */
[----:B------:R-:W-:Y:S05]  /*7ea0*/  BRA.DIV UR4, `(.L_x_667) ;  /* 0x0000013204707947 */ /* 0x000fea000b800000 */
[----:B------:R0:W1:Y:S04]  /*7eb0*/  SHFL.IDX PT, R0, R26, RZ, 0x1c1f ;  /* 0x001c1fff1a007589 */ /* 0x00006800000e0000 */
[----:B------:R0:W2:Y:S04]  /*7ec0*/  SHFL.IDX PT, R3, R25, RZ, 0x1c1f ;  /* 0x001c1fff19037589 */ /* 0x0000a800000e0000 */
[----:B------:R-:W3:Y:S04]  /*7ed0*/  SHFL.IDX PT, R24, R24, RZ, 0x1c1f ;  /* 0x001c1fff18187589 */ /* 0x000ee800000e0000 */
[----:B------:R0:W4:Y:S02]  /*7ee0*/  SHFL.IDX PT, R21, R27, RZ, 0x1c1f ;  /* 0x001c1fff1b157589 */ /* 0x00012400000e0000 */
.L_x_878:
[----:B------:R-:W5:Y:S01]  /*7ef0*/  LDL R11, [R1+0x3c] ;  /* 0x00003c00010b7983 */ /* 0x000f620000100800 */
[----:B------:R-:W-:Y:S01]  /*7f00*/  ULDC UR4, c[0x0][0x448] ;  /* 0x0001120000047ab9 */ /* 0x000fe20000000800 */
[----:B------:R-:W-:Y:S01]  /*7f10*/  IMAD.SHL.U32 R5, R191, 0x40, RZ ;  /* 0x00000040bf057824 */ /* 0x000fe200078e00ff */
[----:B------:R-:W-:Y:S01]  /*7f20*/  BSSY B1, `(.L_x_668) ;  /* 0x0000028000017945 */ /* 0x000fe20003800000 */
[----:B0-----:R-:W-:Y:S01]  /*7f30*/  IMAD R25, R155, UR4, RZ ;  /* 0x000000049b197c24 */ /* 0x001fe2000f8e02ff */
[----:B------:R-:W-:Y:S02]  /*7f40*/  CS2R R8, SRZ ;  /* 0x0000000000087805 */ /* 0x000fe4000001ff00 */
[----:B------:R-:W-:Y:S02]  /*7f50*/  LOP3.LUT R5, R5, 0x1c0, RZ, 0xc0, !PT ;  /* 0x000001c005057812 */ /* 0x000fe400078ec0ff */
[----:B------:R-:W-:Y:S01]  /*7f60*/  ISETP.GE.AND P0, PT, R4, R25, PT ;  /* 0x000000190400720c */ /* 0x000fe20003f06270 */
[----:B------:R-:W-:Y:S01]  /*7f70*/  IMAD R25, R153, -0x40, R25 ;  /* 0xffffffc099197824 */ /* 0x000fe200078e0219 */
[----:B------:R-:W-:-:S02]  /*7f80*/  LOP3.LUT R6, R5, 0x18, R16, 0xf8, !PT ;  /* 0x0000001805067812 */ /* 0x000fc400078ef810 */
[----:B------:R-:W-:-:S04]  /*7f90*/  SHF.R.U32.HI R7, RZ, 0x3, R5 ;  /* 0x00000003ff077819 */ /* 0x000fc80000011605 */
[----:B------:R-:W-:Y:S02]  /*7fa0*/  LOP3.LUT R27, R6, R7, RZ, 0x3c, !PT ;  /* 0x00000007061b7212 */ /* 0x000fe400078e3cff */
[----:B------:R-:W-:Y:S02]  /*7fb0*/  CS2R R6, SRZ ;  /* 0x0000000000067805 */ /* 0x000fe4000001ff00 */
[----:B-----5:R-:W-:-:S04]  /*7fc0*/  LEA.HI R5, R11, R11, RZ, 0x1 ;  /* 0x0000000b0b057211 */ /* 0x020fc800078f08ff */
[----:B------:R-:W-:Y:S02]  /*7fd0*/  LOP3.LUT R10, R5, 0xfffffffe, RZ, 0xc0, !PT ;  /* 0xfffffffe050a7812 */ /* 0x000fe400078ec0ff */
[----:B------:R-:W-:-:S03]  /*7fe0*/  CS2R R4, SRZ ;  /* 0x0000000000047805 */ /* 0x000fc6000001ff00 */
[----:B------:R-:W-:Y:S01]  /*7ff0*/  IMAD.IADD R26, R11, 0x1, -R10 ;  /* 0x000000010b1a7824 */ /* 0x000fe200078e0a0a */
[----:B------:R-:W-:Y:S01]  /*8000*/  CS2R R10, SRZ ;  /* 0x00000000000a7805 */ /* 0x000fe2000001ff00 */
[----:B------:R-:W-:Y:S06]  /*8010*/  @P0 BRA `(.L_x_669) ;  /* 0x0000000000600947 */ /* 0x000fec0003800000 */
[----:B------:R-:W-:Y:S01]  /*8020*/  ULDC UR4, c[0x0][0x3f4] ;  /* 0x0000fd0000047ab9 */ /* 0x000fe20000000800 */
[----:B------:R-:W-:Y:S01]  /*8030*/  IMAD.SHL.U32 R14, R194, 0x2, RZ ;  /* 0x00000002c20e7824 */ /* 0x000fe200078e00ff */
[----:B------:R-:W-:Y:S01]  /*8040*/  ISETP.GE.AND P2, PT, R188, UR4, PT ;  /* 0x00000004bc007c0c */ /* 0x000fe2000bf46270 */
[----:B--2---:R-:W-:Y:S01]  /*8050*/  IMAD.MOV.U32 R4, RZ, RZ, R3 ;  /* 0x000000ffff047224 */ /* 0x004fe200078e0003 */
[C---:B------:R-:W-:Y:S01]  /*8060*/  ISETP.GE.AND P3, PT, R194.reuse, UR4, PT ;  /* 0x00000004c2007c0c */ /* 0x040fe2000bf66270 */
[----:B-1----:R-:W-:Y:S01]  /*8070*/  IMAD.MOV.U32 R5, RZ, RZ, R0 ;  /* 0x000000ffff057224 */ /* 0x002fe200078e0000 */
[----:B------:R-:W-:Y:S02]  /*8080*/  SHF.R.S32.HI R7, RZ, 0x1f, R194 ;  /* 0x0000001fff077819 */ /* 0x000fe400000114c2 */
[----:B------:R-:W-:Y:S01]  /*8090*/  CS2R R8, SRZ ;  /* 0x0000000000087805 */ /* 0x000fe2000001ff00 */
[----:B----4-:R-:W-:Y:S01]  /*80a0*/  IMAD.MOV.U32 R6, RZ, RZ, R21 ;  /* 0x000000ffff067224 */ /* 0x010fe200078e0015 */
[----:B------:R-:W-:Y:S01]  /*80b0*/  SHF.L.U64.HI R15, R194, 0x1, R7 ;  /* 0x00000001c20f7819 */ /* 0x000fe20000010207 */
[----:B---3--:R-:W-:-:S04]  /*80c0*/  IMAD.MOV.U32 R7, RZ, RZ, R24 ;  /* 0x000000ffff077224 */ /* 0x008fc800078e0018 */
[C---:B------:R-:W-:Y:S02]  /*80d0*/  @!P2 IMAD.WIDE R4, R188.reuse, 0x2, R4 ;  /* 0x00000002bc04a825 */ /* 0x040fe400078e0204 */
[-C--:B------:R-:W-:Y:S02]  /*80e0*/  @!P3 IADD3 R12, P0, R3, R14.reuse, RZ ;  /* 0x0000000e030cb210 */ /* 0x080fe40007f1e0ff */
[----:B------:R-:W-:Y:S01]  /*80f0*/  @!P3 IADD3 R14, P1, R21, R14, RZ ;  /* 0x0000000e150eb210 */ /* 0x000fe20007f3e0ff */
[----:B------:R0:W5:Y:S01]  /*8100*/  @!P2 LD.E.64 R8, desc[UR42][R4.64] ;  /* 0x0000002a0408a980 */ /* 0x000162000c101b00 */
[----:B------:R-:W-:Y:S01]  /*8110*/  @!P2 IMAD.WIDE R20, R188, 0x2, R6 ;  /* 0x00000002bc14a825 */ /* 0x000fe200078e0206 */
[----:B------:R-:W-:Y:S02]  /*8120*/  CS2R R10, SRZ ;  /* 0x00000000000a7805 */ /* 0x000fe4000001ff00 */
[----:B------:R-:W-:Y:S01]  /*8130*/  CS2R R6, SRZ ;  /* 0x0000000000067805 */ /* 0x000fe2000001ff00 */
[----:B------:R-:W-:-:S02]  /*8140*/  @!P3 IMAD.X R13, R0, 0x1, R15, P0 ;  /* 0x00000001000db824 */ /* 0x000fc400000e060f */
[----:B------:R-:W-:Y:S01]  /*8150*/  @!P3 IMAD.X R15, R24, 0x1, R15, P1 ;  /* 0x00000001180fb824 */ /* 0x000fe200008e060f */
[----:B0-----:R-:W-:Y:S02]  /*8160*/  CS2R R4, SRZ ;  /* 0x0000000000047805 */ /* 0x001fe4000001ff00 */
[----:B------:R0:W5:Y:S04]  /*8170*/  @!P3 LD.E.64 R10, desc[UR42][R12.64] ;  /* 0x0000002a0c0ab980 */ /* 0x000168000c101b00 */
[----:B------:R0:W5:Y:S04]  /*8180*/  @!P3 LD.E.64 R6, desc[UR42][R14.64] ;  /* 0x0000002a0e06b980 */ /* 0x000168000c101b00 */
[----:B------:R0:W5:Y:S02]  /*8190*/  @!P2 LD.E.64 R4, desc[UR42][R20.64] ;  /* 0x0000002a1404a980 */ /* 0x000164000c101b00 */
.L_x_669:
[----:B------:R-:W-:Y:S05]  /*81a0*/  BSYNC B1 ;  /* 0x0000000000017941 */ /* 0x000fea0003800000 */
.L_x_668:
[----:B0-----:R-:W-:Y:S01]  /*81b0*/  SHF.L.U32 R13, R26, 0x1f, RZ ;  /* 0x0000001f1a0d7819 */ /* 0x001fe200000006ff */
[----:B--2---:R-:W-:Y:S01]  /*81c0*/  IMAD R3, R198, 0x200, R27 ;  /* 0x00000200c6037824 */ /* 0x004fe200078e021b */
[----:B------:R-:W-:Y:S01]  /*81d0*/  LOP3.LUT P1, RZ, R191, 0x4, RZ, 0xc0, !PT ;  /* 0x00000004bfff7812 */ /* 0x000fe2000782c0ff */
[--C-:B-----5:R-:W-:Y:S01]  /*81e0*/  IMAD.MOV.U32 R12, RZ, RZ, R9.reuse ;  /* 0x000000ffff0c7224 */ /* 0x120fe200078e0009 */
[----:B------:R-:W0:Y:S01]  /*81f0*/  SYNCS.PHASECHK.TRANS64.TRYWAIT P0, [R2+URZ+0x28c00], R13 ;  /* 0x028c000d020075a7 */ /* 0x000e22000800017f */
[--C-:B------:R-:W-:Y:S01]  /*8200*/  SHF.R.U64 R31, R8, 0x10, R9.reuse ;  /* 0x00000010081f7819 */ /* 0x100fe20000001209 */
[----:B------:R-:W-:Y:S01]  /*8210*/  IMAD R3, R3, 0x2, R2 ;  /* 0x0000000203037824 */ /* 0x000fe200078e0202 */
[----:B------:R-:W-:Y:S01]  /*8220*/  SHF.R.U32.HI R9, RZ, 0x10, R9 ;  /* 0x00000010ff097819 */ /* 0x000fe20000011609 */
[----:B------:R-:W-:Y:S01]  /*8230*/  IMAD.MOV.U32 R30, RZ, RZ, R10 ;  /* 0x000000ffff1e7224 */ /* 0x000fe200078e000a */
[--C-:B------:R-:W-:Y:S01]  /*8240*/  SHF.R.U64 R32, R10, 0x10, R11.reuse ;  /* 0x000000100a207819 */ /* 0x100fe2000000120b */
[----:B------:R-:W-:Y:S01]  /*8250*/  IMAD.MOV.U32 R29, RZ, RZ, R8 ;  /* 0x000000ffff1d7224 */ /* 0x000fe200078e0008 */
[--C-:B------:R-:W-:Y:S01]  /*8260*/  SHF.R.U32.HI R10, RZ, 0x10, R11.reuse ;  /* 0x00000010ff0a7819 */ /* 0x100fe2000001160b */
[----:B------:R-:W-:Y:S01]  /*8270*/  IMAD.MOV.U32 R14, RZ, RZ, R11 ;  /* 0x000000ffff0e7224 */ /* 0x000fe200078e000b */
[----:B------:R-:W-:Y:S01]  /*8280*/  MOV R8, R5 ;  /* 0x0000000500087202 */ /* 0x000fe20000000f00 */
[----:B------:R-:W-:Y:S01]  /*8290*/  IMAD.MOV.U32 R26, RZ, RZ, R4 ;  /* 0x000000ffff1a7224 */ /* 0x000fe200078e0004 */
[--C-:B------:R-:W-:Y:S01]  /*82a0*/  SHF.R.U64 R33, R4, 0x10, R5.reuse ;  /* 0x0000001004217819 */ /* 0x100fe20000001205 */
[----:B------:R-:W-:Y:S01]  /*82b0*/  IMAD.MOV.U32 R28, RZ, RZ, R6 ;  /* 0x000000ffff1c7224 */ /* 0x000fe200078e0006 */
[----:B------:R-:W-:Y:S01]  /*82c0*/  SHF.R.U32.HI R11, RZ, 0x10, R5 ;  /* 0x00000010ff0b7819 */ /* 0x000fe20000011605 */
[----:B------:R-:W-:Y:S01]  /*82d0*/  VIADD R4, R3, 0x20400 ;  /* 0x0002040003047836 */ /* 0x000fe20000000000 */
[----:B------:R-:W-:Y:S01]  /*82e0*/  PRMT R31, R31, 0x5410, R9 ;  /* 0x000054101f1f7816 */ /* 0x000fe20000000009 */
[--C-:B------:R-:W-:Y:S01]  /*82f0*/  IMAD.MOV.U32 R5, RZ, RZ, R7.reuse ;  /* 0x000000ffff057224 */ /* 0x100fe200078e0007 */
[----:B------:R-:W-:Y:S01]  /*8300*/  VIMNMX R9, R25, 0x40, PT ;  /* 0x0000004019097848 */ /* 0x000fe20003fe0100 */
[----:B------:R-:W-:Y:S01]  /*8310*/  BSSY B1, `(.L_x_670) ;  /* 0x000000d000017945 */ /* 0x000fe20003800000 */
[----:B-1----:R-:W-:Y:S01]  /*8320*/  VIADD R0, R3, 0x20440 ;  /* 0x0002044003007836 */ /* 0x002fe20000000000 */
[--C-:B------:R-:W-:Y:S01]  /*8330*/  SHF.R.U64 R34, R6, 0x10, R7.reuse ;  /* 0x0000001006227819 */ /* 0x100fe20000001207 */
[----:B------:R-:W-:Y:S01]  /*8340*/  @P1 VIADD R0, R4, 0xffffffc0 ;  /* 0xffffffc004001836 */ /* 0x000fe20000000000 */
[----:B------:R-:W-:-:S02]  /*8350*/  SHF.R.U32.HI R6, RZ, 0x10, R7 ;  /* 0x00000010ff067819 */ /* 0x000fc40000011607 */
[----:B------:R-:W-:Y:S02]  /*8360*/  PRMT R29, R29, 0x5410, R12 ;  /* 0x000054101d1d7816 */ /* 0x000fe4000000000c */
[----:B------:R-:W-:Y:S02]  /*8370*/  PRMT R30, R30, 0x5410, R14 ;  /* 0x000054101e1e7816 */ /* 0x000fe4000000000e */
[----:B------:R-:W-:Y:S02]  /*8380*/  PRMT R32, R32, 0x5410, R10 ;  /* 0x0000541020207816 */ /* 0x000fe4000000000a */
[----:B------:R-:W-:Y:S02]  /*8390*/  ISETP.GE.AND P1, PT, R186, R9, PT ;  /* 0x00000009ba00720c */ /* 0x000fe40003f26270 */
[----:B------:R-:W-:Y:S02]  /*83a0*/  PRMT R26, R26, 0x5410, R8 ;  /* 0x000054101a1a7816 */ /* 0x000fe40000000008 */
[----:B------:R-:W-:-:S02]  /*83b0*/  PRMT R33, R33, 0x5410, R11 ;  /* 0x0000541021217816 */ /* 0x000fc4000000000b */
[----:B------:R-:W-:Y:S01]  /*83c0*/  PRMT R28, R28, 0x5410, R5 ;  /* 0x000054101c1c7816 */ /* 0x000fe20000000005 */
[----:B0-----:R-:W-:Y:S06]  /*83d0*/  @!P0 BRA `(.L_x_671) ;  /* 0x0000012c00988947 */ /* 0x001fec0003800000 */
.L_x_879:
[----:B------:R-:W-:Y:S05]  /*83e0*/  BSYNC B1 ;  /* 0x0000000000017941 */ /* 0x000fea0003800000 */
.L_x_670:
[----:B------:R-:W-:Y:S01]  /*83f0*/  BSSY B1, `(.L_x_672) ;  /* 0x0000056000017945 */ /* 0x000fe20003800000 */
[----:B------:R-:W-:-:S03]  /*8400*/  PRMT R34, R34, 0x5410, R6 ;  /* 0x0000541022227816 */ /* 0x000fc60000000006 */
[----:B------:R-:W-:Y:S05]  /*8410*/  @P1 BRA `(.L_x_673) ;  /* 0x00000004004c1947 */ /* 0x000fea0003800000 */
[----:B------:R-:W1:Y:S01]  /*8420*/  LDC R5, c[0x0][0x3f4] ;  /* 0x0000fd00ff057b82 */ /* 0x000e620000000800 */
[----:B------:R-:W-:Y:S01]  /*8430*/  BSSY B2, `(.L_x_674) ;  /* 0x000002a000027945 */ /* 0x000fe20003800000 */
[-C--:B-1----:R-:W-:Y:S02]  /*8440*/  ISETP.GE.AND P0, PT, R188, R5.reuse, PT ;  /* 0x00000005bc00720c */ /* 0x082fe40003f06270 */
[----:B------:R-:W-:-:S11]  /*8450*/  ISETP.GE.AND P1, PT, R194, R5, PT ;  /* 0x00000005c200720c */ /* 0x000fd60003f26270 */
[----:B------:R-:W-:Y:S05]  /*8460*/  @P0 BRA `(.L_x_675) ;  /* 0x0000000000980947 */ /* 0x000fea0003800000 */
[----:B------:R-:W1:Y:S01]  /*8470*/  LDS.128 R4, [R3+0x20400] ;  /* 0x0204000003047984 */ /* 0x000e620000000c00 */
[----:B------:R-:W-:Y:S02]  /*8480*/  HADD2.F32 R15, -RZ, R26.H0_H0 ;  /* 0x2000001aff0f7230 */ /* 0x000fe40000004100 */
[----:B0-----:R-:W-:Y:S02]  /*8490*/  HADD2.F32 R13, -RZ, R29.H0_H0 ;  /* 0x2000001dff0d7230 */ /* 0x001fe40000004100 */
[----:B------:R-:W-:Y:S02]  /*84a0*/  HADD2.F32 R14, -RZ, R31.H0_H0 ;  /* 0x2000001fff0e7230 */ /* 0x000fe40000004100 */
[----:B------:R-:W-:Y:S02]  /*84b0*/  HADD2.F32 R20, -RZ, R33.H0_H0 ;  /* 0x20000021ff147230 */ /* 0x000fe40000004100 */
[--C-:B-1----:R-:W-:Y:S02]  /*84c0*/  HADD2.F32 R8, -RZ, R4.reuse.H0_H0 ;  /* 0x20000004ff087230 */ /* 0x102fe40000004100 */
[----:B------:R-:W-:-:S02]  /*84d0*/  HADD2.F32 R4, -RZ, R4.H1_H1 ;  /* 0x30000004ff047230 */ /* 0x000fc40000004100 */
[--C-:B------:R-:W-:Y:S02]  /*84e0*/  HADD2.F32 R10, -RZ, R5.reuse.H0_H0 ;  /* 0x20000005ff0a7230 */ /* 0x100fe40000004100 */
[----:B------:R-:W-:Y:S02]  /*84f0*/  HADD2.F32 R5, -RZ, R5.H1_H1 ;  /* 0x30000005ff057230 */ /* 0x000fe40000004100 */
[C---:B----4-:R-:W-:Y:S01]  /*8500*/  FMUL.FTZ R21, R4.reuse, R15 ;  /* 0x0000000f04157220 */ /* 0x050fe20000410000 */
[----:B------:R-:W-:Y:S01]  /*8510*/  FMUL.FTZ R4, R4, R13 ;  /* 0x0000000d04047220 */ /* 0x000fe20000410000 */
[--C-:B------:R-:W-:Y:S02]  /*8520*/  HADD2.F32 R11, -RZ, R6.reuse.H0_H0 ;  /* 0x20000006ff0b7230 */ /* 0x100fe40000004100 */
[----:B------:R-:W-:Y:S02]  /*8530*/  HADD2.F32 R12, -RZ, R7.H0_H0 ;  /* 0x20000007ff0c7230 */ /* 0x000fe40000004100 */
[C---:B---3--:R-:W-:Y:S01]  /*8540*/  FFMA.FTZ R24, R8.reuse, R15, R4 ;  /* 0x0000000f08187223 */ /* 0x048fe20000010004 */
[C---:B------:R-:W-:Y:S01]  /*8550*/  FMUL.FTZ R25, R5.reuse, R20 ;  /* 0x0000001405197220 */ /* 0x040fe20000410000 */
[----:B------:R-:W-:Y:S01]  /*8560*/  FFMA.FTZ R21, R8, R13, -R21 ;  /* 0x0000000d08157223 */ /* 0x000fe20000010815 */
[----:B------:R-:W-:Y:S01]  /*8570*/  FMUL.FTZ R15, R5, R14 ;  /* 0x0000000e050f7220 */ /* 0x000fe20000410000 */
[----:B------:R-:W-:-:S02]  /*8580*/  HADD2.F32 R6, -RZ, R6.H1_H1 ;  /* 0x30000006ff067230 */ /* 0x000fc40000004100 */
[C---:B------:R-:W-:Y:S01]  /*8590*/  FFMA.FTZ R25, R10.reuse, R14, -R25 ;  /* 0x0000000e0a197223 */ /* 0x040fe20000010819 */
[----:B------:R-:W-:Y:S02]  /*85a0*/  HADD2.F32 R7, -RZ, R7.H1_H1 ;  /* 0x30000007ff077230 */ /* 0x000fe40000004100 */
[----:B------:R-:W-:Y:S01]  /*85b0*/  FFMA.FTZ R10, R10, R20, R15 ;  /* 0x000000140a0a7223 */ /* 0x000fe2000001000f */
[----:B------:R-:W-:Y:S02]  /*85c0*/  HADD2.F32 R8, -RZ, R26.H1_H1 ;  /* 0x3000001aff087230 */ /* 0x000fe40000004100 */
[----:B------:R-:W-:Y:S02]  /*85d0*/  HADD2.F32 R4, -RZ, R29.H1_H1 ;  /* 0x3000001dff047230 */ /* 0x000fe40000004100 */
[----:B------:R-:W-:Y:S02]  /*85e0*/  HADD2.F32 R13, -RZ, R33.H1_H1 ;  /* 0x30000021ff0d7230 */ /* 0x000fe40000004100 */
[----:B------:R-:W-:Y:S01]  /*85f0*/  FMUL.FTZ R14, R6, R8 ;  /* 0x00000008060e7220 */ /* 0x000fe20000410000 */
[----:B------:R-:W-:-:S02]  /*8600*/  HADD2.F32 R5, -RZ, R31.H1_H1 ;  /* 0x3000001fff057230 */ /* 0x000fc40000004100 */
[-C--:B------:R-:W-:Y:S01]  /*8610*/  FMUL.FTZ R15, R6, R4.reuse ;  /* 0x00000004060f7220 */ /* 0x080fe20000410000 */
[----:B------:R-:W-:Y:S01]  /*8620*/  FMUL.FTZ R27, R7, R13 ;  /* 0x0000000d071b7220 */ /* 0x000fe20000410000 */
[----:B------:R-:W-:Y:S01]  /*8630*/  FFMA.FTZ R6, R11, R4, -R14 ;  /* 0x000000040b067223 */ /* 0x000fe2000001080e */
[-C--:B------:R-:W-:Y:S01]  /*8640*/  FMUL.FTZ R20, R7, R5.reuse ;  /* 0x0000000507147220 */ /* 0x080fe20000410000 */
[----:B------:R-:W-:Y:S01]  /*8650*/  FFMA.FTZ R15, R11, R8, R15 ;  /* 0x000000080b0f7223 */ /* 0x000fe2000001000f */
[----:B------:R-:W-:Y:S01]  /*8660*/  FFMA.FTZ R7, R12, R5, -R27 ;  /* 0x000000050c077223 */ /* 0x000fe2000001081b */
[----:B------:R-:W-:Y:S01]  /*8670*/  F2FP.F16.F32.PACK_AB R4, R24, R21 ;  /* 0x000000151804723e */ /* 0x000fe200000000ff */
[----:B------:R-:W-:Y:S01]  /*8680*/  FFMA.FTZ R20, R12, R13, R20 ;  /* 0x0000000d0c147223 */ /* 0x000fe20000010014 */
[----:B------:R-:W-:Y:S02]  /*8690*/  F2FP.F16.F32.PACK_AB R5, R10, R25 ;  /* 0x000000190a05723e */ /* 0x000fe400000000ff */
[----:B------:R-:W-:-:S02]  /*86a0*/  F2FP.F16.F32.PACK_AB R6, R15, R6 ;  /* 0x000000060f06723e */ /* 0x000fc400000000ff */
[----:B------:R-:W-:-:S05]  /*86b0*/  F2FP.F16.F32.PACK_AB R7, R20, R7 ;  /* 0x000000071407723e */ /* 0x000fca00000000ff */
[----:B------:R1:W-:Y:S02]  /*86c0*/  STS.128 [R3+0x20400], R4 ;  /* 0x0204000403007388 */ /* 0x0003e40000000c00 */
.L_x_675:
[----:B------:R-:W-:Y:S05]  /*86d0*/  BSYNC B2 ;  /* 0x0000000000027941 */ /* 0x000fea0003800000 */
.L_x_674:
[----:B------:R-:W-:Y:S05]  /*86e0*/  @P1 BRA `(.L_x_673) ;  /* 0x0000000000981947 */ /* 0x000fea0003800000 */
[----:B-1----:R-:W1:Y:S01]  /*86f0*/  LDS.128 R4, [R0] ;  /* 0x0000000000047984 */ /* 0x002e620000000c00 */
        /* <DEDUP_REMOVED lines=36> */
[----:B------:R2:W-:Y:S02]  /*8940*/  STS.128 [R0], R4 ;  /* 0x0000000400007388 */ /* 0x0005e40000000c00 */
.L_x_673:
[----:B------:R-:W-:Y:S05]  /*8950*/  BSYNC B1 ;  /* 0x0000000000017941 */ /* 0x000fea0003800000 */
.L_x_672:
[----:B-12---:R-:W-:-:S05]  /*8960*/  VIADD R4, R186, 0x20 ;  /* 0x00000020ba047836 */ /* 0x006fca0000000000 */
[----:B------:R-:W-:-:S13]  /*8970*/  ISETP.GE.AND P0, PT, R4, R9, PT ;  /* 0x000000090400720c */ /* 0x000fda0003f06270 */
        /* <DEDUP_REMOVED lines=8> */
[--C-:B------:R-:W-:Y:S02]  /*8a00*/  HADD2.F32 R20, -RZ, R26.reuse.H0_H0 ;  /* 0x2000001aff147230 */ /* 0x100fe40000004100 */
[----:B------:R-:W-:Y:S02]  /*8a10*/  HADD2.F32 R25, -RZ, R33.H0_H0 ;  /* 0x20000021ff197230 */ /* 0x000fe40000004100 */
[----:B----4-:R-:W-:Y:S02]  /*8a20*/  HADD2.F32 R21, -RZ, R31.H0_H0 ;  /* 0x2000001fff157230 */ /* 0x010fe40000004100 */
[----:B---3--:R-:W-:Y:S02]  /*8a30*/  HADD2.F32 R24, -RZ, R26.H1_H1 ;  /* 0x3000001aff187230 */ /* 0x008fe40000004100 */
[----:B------:R-:W-:-:S02]  /*8a40*/  HADD2.F32 R27, -RZ, R33.H1_H1 ;  /* 0x30000021ff1b7230 */ /* 0x000fc40000004100 */
[--C-:B-1----:R-:W-:Y:S02]  /*8a50*/  HADD2.F32 R8, -RZ, R4.reuse.H0_H0 ;  /* 0x20000004ff087230 */ /* 0x102fe40000004100 */
[----:B------:R-:W-:Y:S02]  /*8a60*/  HADD2.F32 R4, -RZ, R4.H1_H1 ;  /* 0x30000004ff047230 */ /* 0x000fe40000004100 */
[--C-:B------:R-:W-:Y:S02]  /*8a70*/  HADD2.F32 R9, -RZ, R5.reuse.H0_H0 ;  /* 0x20000005ff097230 */ /* 0x100fe40000004100 */
[----:B------:R-:W-:Y:S02]  /*8a80*/  HADD2.F32 R5, -RZ, R5.H1_H1 ;  /* 0x30000005ff057230 */ /* 0x000fe40000004100 */
[-C--:B0-----:R-:W-:Y:S01]  /*8a90*/  FMUL.FTZ R13, R20, R4.reuse ;  /* 0x00000004140d7220 */ /* 0x081fe20000410000 */
[----:B------:R-:W-:Y:S01]  /*8aa0*/  FMUL.FTZ R15, R14, R4 ;  /* 0x000000040e0f7220 */ /* 0x000fe20000410000 */
[----:B------:R-:W-:-:S02]  /*8ab0*/  HADD2.F32 R10, -RZ, R6.H0_H0 ;  /* 0x20000006ff0a7230 */ /* 0x000fc40000004100 */
[-C--:B------:R-:W-:Y:S01]  /*8ac0*/  FMUL.FTZ R12, R25, R5.reuse ;  /* 0x00000005190c7220 */ /* 0x080fe20000410000 */
[-C--:B------:R-:W-:Y:S01]  /*8ad0*/  FFMA.FTZ R4, R14, R8.reuse, -R13 ;  /* 0x000000080e047223 */ /* 0x080fe2000001080d */
[----:B------:R-:W-:Y:S01]  /*8ae0*/  FFMA.FTZ R15, R20, R8, R15 ;  /* 0x00000008140f7223 */ /* 0x000fe2000001000f */
[C---:B------:R-:W-:Y:S01]  /*8af0*/  FMUL.FTZ R8, R21.reuse, R5 ;  /* 0x0000000515087220 */ /* 0x040fe20000410000 */
[--C-:B------:R-:W-:Y:S02]  /*8b00*/  HADD2.F32 R11, -RZ, R7.reuse.H0_H0 ;  /* 0x20000007ff0b7230 */ /* 0x100fe40000004100 */
[-C--:B------:R-:W-:Y:S01]  /*8b10*/  FFMA.FTZ R5, R21, R9.reuse, -R12 ;  /* 0x0000000915057223 */ /* 0x080fe2000001080c */
[----:B------:R-:W-:Y:S02]  /*8b20*/  HADD2.F32 R6, -RZ, R6.H1_H1 ;  /* 0x30000006ff067230 */ /* 0x000fe40000004100 */
[----:B------:R-:W-:Y:S01]  /*8b30*/  FFMA.FTZ R8, R25, R9, R8 ;  /* 0x0000000919087223 */ /* 0x000fe20000010008 */
[----:B------:R-:W-:Y:S01]  /*8b40*/  HADD2.F32 R7, -RZ, R7.H1_H1 ;  /* 0x30000007ff077230 */ /* 0x000fe20000004100 */
[----:B------:R-:W-:Y:S01]  /*8b50*/  F2FP.F16.F32.PACK_AB R4, R15, R4 ;  /* 0x000000040f04723e */ /* 0x000fe200000000ff */
[----:B------:R-:W-:-:S02]  /*8b60*/  HADD2.F32 R20, -RZ, R29.H1_H1 ;  /* 0x3000001dff147230 */ /* 0x000fc40000004100 */
[-C--:B------:R-:W-:Y:S01]  /*8b70*/  FMUL.FTZ R9, R24, R6.reuse ;  /* 0x0000000618097220 */ /* 0x080fe20000410000 */
[----:B------:R-:W-:Y:S02]  /*8b80*/  HADD2.F32 R21, -RZ, R31.H1_H1 ;  /* 0x3000001fff157230 */ /* 0x000fe40000004100 */
[----:B------:R-:W-:Y:S01]  /*8b90*/  FMUL.FTZ R12, R27, R7 ;  /* 0x000000071b0c7220 */ /* 0x000fe20000410000 */
[----:B------:R-:W-:Y:S01]  /*8ba0*/  F2FP.F16.F32.PACK_AB R5, R8, R5 ;  /* 0x000000050805723e */ /* 0x000fe200000000ff */
[C---:B------:R-:W-:Y:S01]  /*8bb0*/  FMUL.FTZ R13, R20.reuse, R6 ;  /* 0x00000006140d7220 */ /* 0x040fe20000410000 */
[-C--:B------:R-:W-:Y:S01]  /*8bc0*/  FFMA.FTZ R6, R20, R10.reuse, -R9 ;  /* 0x0000000a14067223 */ /* 0x080fe20000010809 */
[C---:B------:R-:W-:Y:S01]  /*8bd0*/  FMUL.FTZ R14, R21.reuse, R7 ;  /* 0x00000007150e7220 */ /* 0x040fe20000410000 */
[-C--:B------:R-:W-:Y:S01]  /*8be0*/  FFMA.FTZ R7, R21, R11.reuse, -R12 ;  /* 0x0000000b15077223 */ /* 0x080fe2000001080c */
[----:B------:R-:W-:Y:S02]  /*8bf0*/  FFMA.FTZ R13, R24, R10, R13 ;  /* 0x0000000a180d7223 */ /* 0x000fe4000001000d */
[----:B------:R-:W-:-:S03]  /*8c00*/  FFMA.FTZ R14, R27, R11, R14 ;  /* 0x0000000b1b0e7223 */ /* 0x000fc6000001000e */
[----:B------:R-:W-:Y:S02]  /*8c10*/  F2FP.F16.F32.PACK_AB R6, R13, R6 ;  /* 0x000000060d06723e */ /* 0x000fe400000000ff */
[----:B------:R-:W-:-:S05]  /*8c20*/  F2FP.F16.F32.PACK_AB R7, R14, R7 ;  /* 0x000000070e07723e */ /* 0x000fca00000000ff */
[----:B------:R1:W-:Y:S02]  /*8c30*/  STS.128 [R3+0x21400], R4 ;  /* 0x0214000403007388 */ /* 0x0003e40000000c00 */
.L_x_678:
[----:B------:R-:W-:Y:S05]  /*8c40*/  BSYNC B1 ;  /* 0x0000000000017941 */ /* 0x000fea0003800000 */
.L_x_677:
[----:B------:R-:W-:Y:S05]  /*8c50*/  @P1 BRA `(.L_x_676) ;  /* 0x00000010007c1947 */ /* 0x000fea0003800000 */
[----:B-1----:R-:W1:Y:S01]  /*8c60*/  LDS.128 R4, [R0+0x1000] ;  /* 0x0010000000047984 */ /* 0x002e620000000c00 */
[----:B------:R-:W-:Y:S02]  /*8c70*/  HADD2.F32 R15, -RZ, R28.H0_H0 ;  /* 0x2000001cff0f7230 */ /* 0x000fe40000004100 */
[----:B0-----:R-:W-:Y:S02]  /*8c80*/  HADD2.F32 R13, -RZ, R30.H0_H0 ;  /* 0x2000001eff0d7230 */ /* 0x001fe40000004100 */
[----:B---3--:R-:W-:Y:S02]  /*8c90*/  HADD2.F32 R24, -RZ, R34.H0_H0 ;  /* 0x20000022ff187230 */ /* 0x008fe40000004100 */
[----:B------:R-:W-:Y:S02]  /*8ca0*/  HADD2.F32 R20, -RZ, R32.H0_H0 ;  /* 0x20000020ff147230 */ /* 0x000fe40000004100 */
[----:B----4-:R-:W-:Y:S02]  /*8cb0*/  HADD2.F32 R21, -RZ, R28.H1_H1 ;  /* 0x3000001cff157230 */ /* 0x010fe40000004100 */
[----:B------:R-:W-:-:S02]  /*8cc0*/  HADD2.F32 R26, -RZ, R34.H1_H1 ;  /* 0x30000022ff1a7230 */ /* 0x000fc40000004100 */
[--C-:B-1----:R-:W-:Y:S02]  /*8cd0*/  HADD2.F32 R3, -RZ, R4.reuse.H0_H0 ;  /* 0x20000004ff037230 */ /* 0x102fe40000004100 */
[----:B------:R-:W-:Y:S02]  /*8ce0*/  HADD2.F32 R4, -RZ, R4.H1_H1 ;  /* 0x30000004ff047230 */ /* 0x000fe40000004100 */
[--C-:B------:R-:W-:Y:S02]  /*8cf0*/  HADD2.F32 R8, -RZ, R5.reuse.H0_H0 ;  /* 0x20000005ff087230 */ /* 0x100fe40000004100 */
[----:B------:R-:W-:Y:S02]  /*8d00*/  HADD2.F32 R5, -RZ, R5.H1_H1 ;  /* 0x30000005ff057230 */ /* 0x000fe40000004100 */
[-C--:B------:R-:W-:Y:S01]  /*8d10*/  FMUL.FTZ R12, R15, R4.reuse ;  /* 0x000000040f0c7220 */ /* 0x080fe20000410000 */
[----:B------:R-:W-:Y:S01]  /*8d20*/  FMUL.FTZ R14, R13, R4 ;  /* 0x000000040d0e7220 */ /* 0x000fe20000410000 */
[----:B------:R-:W-:-:S02]  /*8d30*/  HADD2.F32 R9, -RZ, R6.H0_H0 ;  /* 0x20000006ff097230 */ /* 0x000fc40000004100 */
[----:B------:R-:W-:Y:S01]  /*8d40*/  FMUL.FTZ R11, R24, R5 ;  /* 0x00000005180b7220 */ /* 0x000fe20000410000 */
[----:B------:R-:W-:Y:S01]  /*8d50*/  FFMA.FTZ R4, R13, R3, -R12 ;  /* 0x000000030d047223 */ /* 0x000fe2000001080c */
[--C-:B------:R-:W-:Y:S02]  /*8d60*/  HADD2.F32 R10, -RZ, R7.reuse.H0_H0 ;  /* 0x20000007ff0a7230 */ /* 0x100fe40000004100 */
[C---:B------:R-:W-:Y:S01]  /*8d70*/  FMUL.FTZ R13, R20.reuse, R5 ;  /* 0x00000005140d7220 */ /* 0x040fe20000410000 */
[----:B------:R-:W-:Y:S02]  /*8d80*/  HADD2.F32 R6, -RZ, R6.H1_H1 ;  /* 0x30000006ff067230 */ /* 0x000fe40000004100 */
[----:B------:R-:W-:Y:S01]  /*8d90*/  FFMA.FTZ R3, R15, R3, R14 ;  /* 0x000000030f037223 */ /* 0x000fe2000001000e */
[----:B------:R-:W-:Y:S02]  /*8da0*/  HADD2.F32 R7, -RZ, R7.H1_H1 ;  /* 0x30000007ff077230 */ /* 0x000fe40000004100 */
[----:B------:R-:W-:Y:S01]  /*8db0*/  FFMA.FTZ R5, R20, R8, -R11 ;  /* 0x0000000814057223 */ /* 0x000fe2000001080b */
[----:B------:R-:W-:-:S02]  /*8dc0*/  HADD2.F32 R15, -RZ, R30.H1_H1 ;  /* 0x3000001eff0f7230 */ /* 0x000fc40000004100 */
[----:B------:R-:W-:Y:S01]  /*8dd0*/  FFMA.FTZ R8, R24, R8, R13 ;  /* 0x0000000818087223 */ /* 0x000fe2000001000d */
[----:B------:R-:W-:Y:S02]  /*8de0*/  HADD2.F32 R20, -RZ, R32.H1_H1 ;  /* 0x30000020ff147230 */ /* 0x000fe40000004100 */
[-C--:B------:R-:W-:Y:S01]  /*8df0*/  FMUL.FTZ R12, R21, R6.reuse ;  /* 0x00000006150c7220 */ /* 0x080fe20000410000 */
[-C--:B------:R-:W-:Y:S01]  /*8e00*/  FMUL.FTZ R11, R26, R7.reuse ;  /* 0x000000071a0b7220 */ /* 0x080fe20000410000 */
[----:B------:R-:W-:Y:S01]  /*8e10*/  FMUL.FTZ R14, R15, R6 ;  /* 0x000000060f0e7220 */ /* 0x000fe20000410000 */
[----:B------:R-:W-:Y:S01]  /*8e20*/  F2FP.F16.F32.PACK_AB R4, R3, R4 ;  /* 0x000000040304723e */ /* 0x000fe200000000ff */
[C---:B------:R-:W-:Y:S01]  /*8e30*/  FMUL.FTZ R13, R20.reuse, R7 ;  /* 0x00000007140d7220 */ /* 0x040fe20000410000 */
[-C--:B------:R-:W-:Y:S01]  /*8e40*/  FFMA.FTZ R6, R15, R9.reuse, -R12 ;  /* 0x000000090f067223 */ /* 0x080fe2000001080c */
[-C--:B------:R-:W-:Y:S01]  /*8e50*/  FFMA.FTZ R7, R20, R10.reuse, -R11 ;  /* 0x0000000a14077223 */ /* 0x080fe2000001080b */
[----:B------:R-:W-:Y:S01]  /*8e60*/  FFMA.FTZ R9, R21, R9, R14 ;  /* 0x0000000915097223 */ /* 0x000fe2000001000e */
[----:B------:R-:W-:Y:S01]  /*8e70*/  FFMA.FTZ R10, R26, R10, R13 ;  /* 0x0000000a1a0a7223 */ /* 0x000fe2000001000d */
[----:B------:R-:W-:-:S03]  /*8e80*/  F2FP.F16.F32.PACK_AB R5, R8, R5 ;  /* 0x000000050805723e */ /* 0x000fc600000000ff */
[----:B------:R-:W-:Y:S02]  /*8e90*/  F2FP.F16.F32.PACK_AB R6, R9, R6 ;  /* 0x000000060906723e */ /* 0x000fe400000000ff */
[----:B------:R-:W-:-:S05]  /*8ea0*/  F2FP.F16.F32.PACK_AB R7, R10, R7 ;  /* 0x000000070a07723e */ /* 0x000fca00000000ff */
[----:B------:R0:W-:Y:S01]  /*8eb0*/  STS.128 [R0+0x1000], R4 ;  /* 0x0010000400007388 */ /* 0x0001e20000000c00 */
[----:B------:R-:W-:Y:S05]  /*8ec0*/  BRA `(.L_x_676) ;  /* 0x0000000c00e07947 */ /* 0x000fea0003800000 */
.L_x_666:
[----:B------:R-:W-:-:S03]  /*8ed0*/  UMOV UR4, 0xffffffff ;  /* 0xffffffff00047882 */ /* 0x000fc60000000000 */
[----:B------:R-:W-:Y:S05]  /*8ee0*/  BRA.DIV UR4, `(.L_x_679) ;  /* 0x0000012204e87947 */ /* 0x000fea000b800000 */
[----:B------:R0:W1:Y:S04]  /*8ef0*/  SHFL.IDX PT, R0, R26, RZ, 0x1c1f ;  /* 0x001c1fff1a007589 */ /* 0x00006800000e0000 */
[----:B------:R0:W2:Y:S04]  /*8f00*/  SHFL.IDX PT, R3, R25, RZ, 0x1c1f ;  /* 0x001c1fff19037589 */ /* 0x0000a800000e0000 */
[----:B------:R0:W3:Y:S04]  /*8f10*/  SHFL.IDX PT, R20, R24, RZ, 0x1c1f ;  /* 0x001c1fff18147589 */ /* 0x0000e800000e0000 */
[----:B------:R0:W4:Y:S02]  /*8f20*/  SHFL.IDX PT, R14, R27, RZ, 0x1c1f ;  /* 0x001c1fff1b0e7589 */ /* 0x00012400000e0000 */
.L_x_885:
[----:B------:R-:W5:Y:S01]  /*8f30*/  LDL R6, [R1+0x3c] ;  /* 0x00003c0001067983 */ /* 0x000f620000100800 */
[----:B------:R-:W-:Y:S01]  /*8f40*/  ULDC UR4, c[0x0][0x448] ;  /* 0x0001120000047ab9 */ /* 0x000fe20000000800 */
[----:B------:R-:W-:Y:S01]  /*8f50*/  BSSY B1, `(.L_x_680) ;  /* 0x0000019000017945 */ /* 0x000fe20003800000 */
[----:B------:R-:W-:Y:S01]  /*8f60*/  IMAD R21, R155, UR4, RZ ;  /* 0x000000049b157c24 */ /* 0x000fe2000f8e02ff */
[----:B------:R-:W-:Y:S02]  /*8f70*/  CS2R R10, SRZ ;  /* 0x00000000000a7805 */ /* 0x000fe4000001ff00 */
[----:B------:R-:W-:Y:S02]  /*8f80*/  CS2R R8, SRZ ;  /* 0x0000000000087805 */ /* 0x000fe4000001ff00 */
[----:B------:R-:W-:Y:S01]  /*8f90*/  ISETP.GE.AND P0, PT, R4, R21, PT ;  /* 0x000000150400720c */ /* 0x000fe20003f06270 */
[----:B------:R-:W-:Y:S01]  /*8fa0*/  IMAD R21, R153, -0x40, R21 ;  /* 0xffffffc099157824 */ /* 0x000fe200078e0215 */
[----:B-----5:R-:W-:-:S04]  /*8fb0*/  LEA.HI R5, R6, R6, RZ, 0x1 ;  /* 0x0000000606057211 */ /* 0x020fc800078f08ff */
[----:B------:R-:W-:-:S05]  /*8fc0*/  LOP3.LUT R5, R5, 0xfffffffe, RZ, 0xc0, !PT ;  /* 0xfffffffe05057812 */ /* 0x000fca00078ec0ff */
[----:B0-----:R-:W-:Y:S01]  /*8fd0*/  IMAD.IADD R25, R6, 0x1, -R5 ;  /* 0x0000000106197824 */ /* 0x001fe200078e0a05 */
[----:B------:R-:W-:Y:S02]  /*8fe0*/  CS2R R6, SRZ ;  /* 0x0000000000067805 */ /* 0x000fe4000001ff00 */
[----:B------:R-:W-:Y:S02]  /*8ff0*/  CS2R R4, SRZ ;  /* 0x0000000000047805 */ /* 0x000fe4000001ff00 */
[----:B------:R-:W-:Y:S01]  /*9000*/  SHF.L.U32 R25, R25, 0x1f, RZ ;  /* 0x0000001f19197819 */ /* 0x000fe200000006ff */
[----:B------:R-:W-:Y:S06]  /*9010*/  @P0 BRA `(.L_x_681) ;  /* 0x0000000000300947 */ /* 0x000fec0003800000 */
[----:B------:R-:W-:Y:S01]  /*9020*/  ULDC UR4, c[0x0][0x3f4] ;  /* 0x0000fd0000047ab9 */ /* 0x000fe20000000800 */
[C---:B------:R-:W-:Y:S01]  /*9030*/  IMAD.SHL.U32 R15, R16.reuse, 0x2, RZ ;  /* 0x00000002100f7824 */ /* 0x040fe200078e00ff */
[C---:B------:R-:W-:Y:S02]  /*9040*/  ISETP.GE.AND P2, PT, R16.reuse, UR4, PT ;  /* 0x0000000410007c0c */ /* 0x040fe4000bf46270 */
[----:B------:R-:W-:Y:S02]  /*9050*/  SHF.L.U64.HI R7, R16, 0x1, R17 ;  /* 0x0000000110077819 */ /* 0x000fe40000010211 */
[-C--:B--2---:R-:W-:Y:S02]  /*9060*/  IADD3 R12, P0, R3, R15.reuse, RZ ;  /* 0x0000000f030c7210 */ /* 0x084fe40007f1e0ff */
[----:B----4-:R-:W-:-:S03]  /*9070*/  IADD3 R14, P1, R14, R15, RZ ;  /* 0x0000000f0e0e7210 */ /* 0x010fc60007f3e0ff */
[--C-:B-1----:R-:W-:Y:S02]  /*9080*/  IMAD.X R13, R0, 0x1, R7.reuse, P0 ;  /* 0x00000001000d7824 */ /* 0x102fe400000e0607 */
[----:B---3--:R-:W-:Y:S01]  /*9090*/  IMAD.X R15, R20, 0x1, R7, P1 ;  /* 0x00000001140f7824 */ /* 0x008fe200008e0607 */
[----:B------:R-:W-:Y:S01]  /*90a0*/  CS2R R6, SRZ ;  /* 0x0000000000067805 */ /* 0x000fe2000001ff00 */
[----:B------:R-:W-:Y:S06]  /*90b0*/  @P2 BRA `(.L_x_681) ;  /* 0x0000000000082947 */ /* 0x000fec0003800000 */
[----:B------:R0:W5:Y:S04]  /*90c0*/  LD.E.128 R8, desc[UR42][R12.64] ;  /* 0x0000002a0c087980 */ /* 0x000168000c101d00 */
[----:B------:R0:W5:Y:S02]  /*90d0*/  LD.E.128 R4, desc[UR42][R14.64] ;  /* 0x0000002a0e047980 */ /* 0x000164000c101d00 */
.L_x_681:
[----:B------:R-:W-:Y:S05]  /*90e0*/  BSYNC B1 ;  /* 0x0000000000017941 */ /* 0x000fea0003800000 */
.L_x_680:
[----:B------:R-:W3:Y:S01]  /*90f0*/  SYNCS.PHASECHK.TRANS64.TRYWAIT P1, [R2+URZ+0x28c00], R25 ;  /* 0x028c0019020075a7 */ /* 0x000ee2000802017f */
[----:B0----5:R-:W-:Y:S01]  /*9100*/  IMAD.MOV.U32 R12, RZ, RZ, R8 ;  /* 0x000000ffff0c7224 */ /* 0x021fe200078e0008 */
[--C-:B----4-:R-:W-:Y:S01]  /*9110*/  SHF.R.U64 R14, R8, 0x10, R9.reuse ;  /* 0x00000010080e7819 */ /* 0x110fe20000001209 */
[--C-:B------:R-:W-:Y:S01]  /*9120*/  IMAD.MOV.U32 R41, RZ, RZ, R9.reuse ;  /* 0x000000ffff297224 */ /* 0x100fe200078e0009 */
[----:B------:R-:W-:Y:S01]  /*9130*/  SHF.R.U32.HI R42, RZ, 0x10, R9 ;  /* 0x00000010ff2a7819 */ /* 0x000fe20000011609 */
[----:B-1----:R-:W-:Y:S01]  /*9140*/  IMAD.MOV.U32 R0, RZ, RZ, R4 ;  /* 0x000000ffff007224 */ /* 0x002fe200078e0004 */
[----:B------:R-:W-:Y:S01]  /*9150*/  SHF.R.U64 R43, R4, 0x10, R5 ;  /* 0x00000010042b7819 */ /* 0x000fe20000001205 */
[----:B------:R-:W-:Y:S01]  /*9160*/  IMAD.MOV.U32 R38, RZ, RZ, R7 ;  /* 0x000000ffff267224 */ /* 0x000fe200078e0007 */
[----:B------:R-:W-:Y:S01]  /*9170*/  SHF.R.U64 R9, R10, 0x10, R11 ;  /* 0x000000100a097819 */ /* 0x000fe2000000120b */
[----:B------:R-:W-:Y:S01]  /*9180*/  IMAD.MOV.U32 R40, RZ, RZ, R10 ;  /* 0x000000ffff287224 */ /* 0x000fe200078e000a */
[----:B------:R-:W-:Y:S01]  /*9190*/  SHF.R.U32.HI R4, RZ, 0x10, R5 ;  /* 0x00000010ff047819 */ /* 0x000fe20000011605 */
[----:B------:R-:W-:Y:S01]  /*91a0*/  IMAD.MOV.U32 R13, RZ, RZ, R11 ;  /* 0x000000ffff0d7224 */ /* 0x000fe200078e000b */
[----:B------:R-:W-:Y:S01]  /*91b0*/  VIMNMX R21, R21, 0x40, PT ;  /* 0x0000004015157848 */ /* 0x000fe20003fe0100 */
[----:B------:R-:W-:Y:S01]  /*91c0*/  IMAD.MOV.U32 R8, RZ, RZ, R5 ;  /* 0x000000ffff087224 */ /* 0x000fe200078e0005 */
[----:B------:R-:W-:Y:S01]  /*91d0*/  SHF.R.U32.HI R10, RZ, 0x10, R11 ;  /* 0x00000010ff0a7819 */ /* 0x000fe2000001160b */
[----:B------:R-:W-:Y:S01]  /*91e0*/  IMAD.MOV.U32 R39, RZ, RZ, R6 ;  /* 0x000000ffff277224 */ /* 0x000fe200078e0006 */
[----:B--2---:R-:W0:Y:S01]  /*91f0*/  LDC R3, c[0x0][0x3f4] ;  /* 0x0000fd00ff037b82 */ /* 0x004e220000000800 */
[----:B------:R-:W-:Y:S01]  /*9200*/  VIADD R15, R186, 0x20 ;  /* 0x00000020ba0f7836 */ /* 0x000fe20000000000 */
[--C-:B------:R-:W-:Y:S01]  /*9210*/  SHF.R.U64 R44, R6, 0x10, R7.reuse ;  /* 0x00000010062c7819 */ /* 0x100fe20000001207 */
[----:B------:R-:W-:Y:S01]  /*9220*/  BSSY B1, `(.L_x_682) ;  /* 0x000000f000017945 */ /* 0x000fe20003800000 */
[----:B------:R-:W-:-:S02]  /*9230*/  SHF.R.U32.HI R5, RZ, 0x10, R7 ;  /* 0x00000010ff057819 */ /* 0x000fc40000011607 */
[----:B------:R-:W-:Y:S02]  /*9240*/  PRMT R38, R38, 0x5410, R0 ;  /* 0x0000541026267816 */ /* 0x000fe40000000000 */
[----:B------:R-:W-:Y:S02]  /*9250*/  PRMT R40, R40, 0x5410, R12 ;  /* 0x0000541028287816 */ /* 0x000fe4000000000c */
[----:B------:R-:W-:Y:S02]  /*9260*/  PRMT R41, R41, 0x5410, R14 ;  /* 0x0000541029297816 */ /* 0x000fe4000000000e */
[----:B------:R-:W-:Y:S02]  /*9270*/  PRMT R13, R10, 0x5410, R13 ;  /* 0x000054100a0d7816 */ /* 0x000fe4000000000d */
[----:B------:R-:W-:Y:S02]  /*9280*/  PRMT R42, R42, 0x5410, R9 ;  /* 0x000054102a2a7816 */ /* 0x000fe40000000009 */
[----:B------:R-:W-:-:S02]  /*9290*/  PRMT R39, R39, 0x5410, R8 ;  /* 0x0000541027277816 */ /* 0x000fc40000000008 */
[----:B------:R-:W-:Y:S02]  /*92a0*/  PRMT R43, R43, 0x5410, R4 ;  /* 0x000054102b2b7816 */ /* 0x000fe40000000004 */
[----:B------:R-:W-:Y:S02]  /*92b0*/  PRMT R44, R44, 0x5410, R5 ;  /* 0x000054102c2c7816 */ /* 0x000fe40000000005 */
[C---:B0-----:R-:W-:Y:S01]  /*92c0*/  ISETP.GE.AND P0, PT, R16.reuse, R3, PT ;  /* 0x000000031000720c */ /* 0x041fe20003f06270 */
[----:B------:R-:W-:-:S03]  /*92d0*/  IMAD.IADD R0, R16, 0x1, R3 ;  /* 0x0000000110007824 */ /* 0x000fc600078e0203 */
[-C--:B------:R-:W-:Y:S02]  /*92e0*/  ISETP.GE.OR P2, PT, R186, R21.reuse, P0 ;  /* 0x00000015ba00720c */ /* 0x080fe40000746670 */
[----:B------:R-:W-:Y:S01]  /*92f0*/  ISETP.GE.OR P0, PT, R15, R21, P0 ;  /* 0x000000150f00720c */ /* 0x000fe20000706670 */
[----:B---3--:R-:W-:-:S12]  /*9300*/  @!P1 BRA `(.L_x_683) ;  /* 0x0000012000509947 */ /* 0x008fd80003800000 */
.L_x_886:
[----:B------:R-:W-:Y:S05]  /*9310*/  BSYNC B1 ;  /* 0x0000000000017941 */ /* 0x000fea0003800000 */
.L_x_682:
[----:B------:R-:W-:Y:S01]  /*9320*/  BSSY B1, `(.L_x_684) ;  /* 0x0000059000017945 */ /* 0x000fe20003800000 */
[----:B------:R-:W-:-:S03]  /*9330*/  LOP3.LUT R0, R0, 0x38, RZ, 0xc0, !PT ;  /* 0x0000003800007812 */ /* 0x000fc600078ec0ff */
[----:B------:R-:W-:Y:S05]  /*9340*/  @P2 BRA `(.L_x_685) ;  /* 0x0000000400582947 */ /* 0x000fea0003800000 */
[----:B------:R-:W-:Y:S01]  /*9350*/  SHF.L.U32 R3, R191, 0x6, RZ ;  /* 0x00000006bf037819 */ /* 0x000fe200000006ff */
[----:B------:R-:W-:Y:S02]  /*9360*/  HADD2.F32 R31, -RZ, R38.H1_H1 ;  /* 0x30000026ff1f7230 */ /* 0x000fe40000004100 */
[----:B------:R-:W-:Y:S01]  /*9370*/  HADD2.F32 R29, -RZ, R40.H1_H1 ;  /* 0x30000028ff1d7230 */ /* 0x000fe20000004100 */
[----:B------:R-:W-:Y:S01]  /*9380*/  LOP3.LUT R9, R3, 0x1c0, RZ, 0xc0, !PT ;  /* 0x000001c003097812 */ /* 0x000fe200078ec0ff */
[----:B------:R-:W-:Y:S02]  /*9390*/  HADD2.F32 R32, -RZ, R43.H0_H0 ;  /* 0x2000002bff207230 */ /* 0x000fe40000004100 */
[----:B------:R-:W-:Y:S01]  /*93a0*/  HADD2.F32 R30, -RZ, R41.H1_H1 ;  /* 0x30000029ff1e7230 */ /* 0x000fe20000004100 */
[----:B------:R-:W-:Y:S02]  /*93b0*/  LOP3.LUT R3, R9, 0x38, R16, 0xf8, !PT ;  /* 0x0000003809037812 */ /* 0x000fe400078ef810 */
[----:B------:R-:W-:-:S04]  /*93c0*/  SHF.R.U32.HI R4, RZ, 0x3, R9 ;  /* 0x00000003ff047819 */ /* 0x000fc80000011609 */
[----:B------:R-:W-:Y:S02]  /*93d0*/  LOP3.LUT R3, R3, R4, RZ, 0x3c, !PT ;  /* 0x0000000403037212 */ /* 0x000fe400078e3cff */
[----:B------:R-:W-:-:S03]  /*93e0*/  LOP3.LUT R9, R4, R0, R9, 0x1e, !PT ;  /* 0x0000000004097212 */ /* 0x000fc600078e1e09 */
[C---:B------:R-:W-:Y:S02]  /*93f0*/  IMAD R3, R198.reuse, 0x200, R3 ;  /* 0x00000200c6037824 */ /* 0x040fe400078e0203 */
[----:B------:R-:W-:Y:S02]  /*9400*/  IMAD R9, R198, 0x200, R9 ;  /* 0x00000200c6097824 */ /* 0x000fe400078e0209 */
[--C-:B------:R-:W-:Y:S02]  /*9410*/  IMAD R3, R3, 0x2, R2.reuse ;  /* 0x0000000203037824 */ /* 0x100fe400078e0202 */
[----:B------:R-:W-:-:S03]  /*9420*/  IMAD R12, R9, 0x2, R2 ;  /* 0x00000002090c7824 */ /* 0x000fc600078e0202 */
[----:B------:R-:W1:Y:S04]  /*9430*/  LDS.128 R4, [R3+0x20400] ;  /* 0x0204000003047984 */ /* 0x000e680000000c00 */
[----:B------:R-:W2:Y:S01]  /*9440*/  LDS.128 R8, [R12+0x20400] ;  /* 0x020400000c087984 */ /* 0x000ea20000000c00 */
[--C-:B-1----:R-:W-:Y:S02]  /*9450*/  HADD2.F32 R20, -RZ, R5.reuse.H0_H0 ;  /* 0x20000005ff147230 */ /* 0x102fe40000004100 */
[----:B------:R-:W-:Y:S02]  /*9460*/  HADD2.F32 R21, -RZ, R5.H1_H1 ;  /* 0x30000005ff157230 */ /* 0x000fe40000004100 */
[----:B--2---:R-:W-:Y:S02]  /*9470*/  HADD2.F32 R5, -RZ, R8.H0_H0 ;  /* 0x20000008ff057230 */ /* 0x004fe40000004100 */
[----:B------:R-:W-:-:S02]  /*9480*/  HADD2.F32 R14, -RZ, R4.H0_H0 ;  /* 0x20000004ff0e7230 */ /* 0x000fc40000004100 */
[----:B0-----:R-:W-:Y:S02]  /*9490*/  HADD2.F32 R25, -RZ, R8.H1_H1 ;  /* 0x30000008ff197230 */ /* 0x001fe40000004100 */
[C---:B------:R-:W-:Y:S01]  /*94a0*/  FMUL.FTZ R33, R5.reuse, R31 ;  /* 0x0000001f05217220 */ /* 0x040fe20000410000 */
[-C--:B------:R-:W-:Y:S01]  /*94b0*/  FMUL.FTZ R35, R5, R29.reuse ;  /* 0x0000001d05237220 */ /* 0x080fe20000410000 */
[----:B------:R-:W-:Y:S02]  /*94c0*/  HADD2.F32 R26, -RZ, R9.H0_H0 ;  /* 0x20000009ff1a7230 */ /* 0x000fe40000004100 */
[C---:B------:R-:W-:Y:S01]  /*94d0*/  FFMA.FTZ R5, R14.reuse, R29, -R33 ;  /* 0x0000001d0e057223 */ /* 0x040fe20000010821 */
[----:B------:R-:W-:Y:S02]  /*94e0*/  HADD2.F32 R33, -RZ, R39.H1_H1 ;  /* 0x30000027ff217230 */ /* 0x000fe40000004100 */
[----:B------:R-:W-:Y:S01]  /*94f0*/  FFMA.FTZ R8, R14, R31, R35 ;  /* 0x0000001f0e087223 */ /* 0x000fe20000010023 */
[----:B------:R-:W-:-:S02]  /*9500*/  HADD2.F32 R29, -RZ, R41.H0_H0 ;  /* 0x20000029ff1d7230 */ /* 0x000fc40000004100 */
[C---:B------:R-:W-:Y:S01]  /*9510*/  FMUL.FTZ R34, R25.reuse, R32 ;  /* 0x0000002019227220 */ /* 0x040fe20000410000 */
[----:B------:R-:W-:Y:S02]  /*9520*/  HADD2.F32 R15, -RZ, R4.H1_H1 ;  /* 0x30000004ff0f7230 */ /* 0x000fe40000004100 */
[-C--:B------:R-:W-:Y:S01]  /*9530*/  FMUL.FTZ R14, R25, R30.reuse ;  /* 0x0000001e190e7220 */ /* 0x080fe20000410000 */
[C---:B------:R-:W-:Y:S01]  /*9540*/  FMUL.FTZ R25, R26.reuse, R33 ;  /* 0x000000211a197220 */ /* 0x040fe20000410000 */
[-C--:B------:R-:W-:Y:S01]  /*9550*/  FMUL.FTZ R36, R26, R29.reuse ;  /* 0x0000001d1a247220 */ /* 0x080fe20000410000 */
[----:B------:R-:W-:Y:S02]  /*9560*/  HADD2.F32 R27, -RZ, R9.H1_H1 ;  /* 0x30000009ff1b7230 */ /* 0x000fe40000004100 */
[C---:B------:R-:W-:Y:S01]  /*9570*/  FFMA.FTZ R34, R15.reuse, R30, -R34 ;  /* 0x0000001e0f227223 */ /* 0x040fe20000010822 */
[----:B------:R-:W-:Y:S01]  /*9580*/  FFMA.FTZ R31, R15, R32, R14 ;  /* 0x000000200f1f7223 */ /* 0x000fe2000001000e */
[----:B------:R-:W-:Y:S01]  /*9590*/  FFMA.FTZ R26, R20, R29, -R25 ;  /* 0x0000001d141a7223 */ /* 0x000fe20000010819 */
[----:B------:R-:W-:-:S02]  /*95a0*/  HADD2.F32 R28, -RZ, R10.H0_H0 ;  /* 0x2000000aff1c7230 */ /* 0x000fc40000004100 */
[----:B------:R-:W-:Y:S01]  /*95b0*/  FFMA.FTZ R36, R20, R33, R36 ;  /* 0x0000002114247223 */ /* 0x000fe20000010024 */
[----:B------:R-:W-:Y:S01]  /*95c0*/  HADD2.F32 R30, -RZ, R43.H1_H1 ;  /* 0x3000002bff1e7230 */ /* 0x000fe20000004100 */
[----:B------:R-:W-:Y:S01]  /*95d0*/  F2FP.F16.F32.PACK_AB R8, R31, R8 ;  /* 0x000000081f08723e */ /* 0x000fe200000000ff */
[----:B------:R-:W-:Y:S02]  /*95e0*/  HADD2.F32 R14, -RZ, R42.H0_H0 ;  /* 0x2000002aff0e7230 */ /* 0x000fe40000004100 */
[----:B------:R-:W-:Y:S02]  /*95f0*/  HADD2.F32 R29, -RZ, R39.H0_H0 ;  /* 0x20000027ff1d7230 */ /* 0x000fe40000004100 */
[C---:B------:R-:W-:Y:S01]  /*9600*/  FMUL.FTZ R20, R27.reuse, R30 ;  /* 0x0000001e1b147220 */ /* 0x040fe20000410000 */
[----:B------:R-:W-:Y:S02]  /*9610*/  HADD2.F32 R15, -RZ, R40.H0_H0 ;  /* 0x20000028ff0f7230 */ /* 0x000fe40000004100 */
[----:B------:R-:W-:Y:S01]  /*9620*/  FMUL.FTZ R32, R27, R14 ;  /* 0x0000000e1b207220 */ /* 0x000fe20000410000 */
[----:B------:R-:W-:-:S02]  /*9630*/  HADD2.F32 R24, -RZ, R6.H0_H0 ;  /* 0x20000006ff187230 */ /* 0x000fc40000004100 */
[C---:B------:R-:W-:Y:S01]  /*9640*/  FMUL.FTZ R35, R28.reuse, R29 ;  /* 0x0000001d1c237220 */ /* 0x040fe20000410000 */
[----:B------:R-:W-:Y:S02]  /*9650*/  HADD2.F32 R10, -RZ, R10.H1_H1 ;  /* 0x3000000aff0a7230 */ /* 0x000fe40000004100 */
[----:B------:R-:W-:Y:S01]  /*9660*/  FMUL.FTZ R28, R28, R15 ;  /* 0x0000000f1c1c7220 */ /* 0x000fe20000410000 */
[----:B------:R-:W-:Y:S02]  /*9670*/  HADD2.F32 R27, -RZ, R44.H0_H0 ;  /* 0x2000002cff1b7230 */ /* 0x000fe40000004100 */
[----:B------:R-:W-:Y:S01]  /*9680*/  FFMA.FTZ R33, R21, R14, -R20 ;  /* 0x0000000e15217223 */ /* 0x000fe20000010814 */
[----:B------:R-:W-:Y:S02]  /*9690*/  HADD2.F32 R25, -RZ, R42.H1_H1 ;  /* 0x3000002aff197230 */ /* 0x000fe40000004100 */
[----:B------:R-:W-:Y:S01]  /*96a0*/  FFMA.FTZ R28, R24, R29, R28 ;  /* 0x0000001d181c7223 */ /* 0x000fe2000001001c */
[----:B------:R-:W-:-:S02]  /*96b0*/  HADD2.F32 R6, -RZ, R6.H1_H1 ;  /* 0x30000006ff067230 */ /* 0x000fc40000004100 */
[----:B------:R-:W-:Y:S01]  /*96c0*/  FMUL.FTZ R37, R10, R27 ;  /* 0x0000001b0a257220 */ /* 0x000fe20000410000 */
[--C-:B------:R-:W-:Y:S02]  /*96d0*/  HADD2.F32 R9, -RZ, R11.reuse.H0_H0 ;  /* 0x2000000bff097230 */ /* 0x100fe40000004100 */
[----:B------:R-:W-:Y:S01]  /*96e0*/  FFMA.FTZ R35, R24, R15, -R35 ;  /* 0x0000000f18237223 */ /* 0x000fe20000010823 */
[-C--:B------:R-:W-:Y:S01]  /*96f0*/  FMUL.FTZ R29, R10, R25.reuse ;  /* 0x000000190a1d7220 */ /* 0x080fe20000410000 */
[----:B------:R-:W-:Y:S02]  /*9700*/  HADD2.F32 R11, -RZ, R11.H1_H1 ;  /* 0x3000000bff0b7230 */ /* 0x000fe40000004100 */
[----:B------:R-:W-:Y:S01]  /*9710*/  FFMA.FTZ R21, R21, R30, R32 ;  /* 0x0000001e15157223 */ /* 0x000fe20000010020 */
[----:B------:R-:W-:Y:S02]  /*9720*/  HADD2.F32 R15, -RZ, R38.H0_H0 ;  /* 0x20000026ff0f7230 */ /* 0x000fe40000004100 */
[----:B------:R-:W-:Y:S01]  /*9730*/  FFMA.FTZ R24, R6, R25, -R37 ;  /* 0x0000001906187223 */ /* 0x000fe20000010825 */
[----:B------:R-:W-:-:S02]  /*9740*/  HADD2.F32 R10, -RZ, R13.H1_H1 ;  /* 0x3000000dff0a7230 */ /* 0x000fc40000004100 */
[----:B------:R-:W-:Y:S01]  /*9750*/  FFMA.FTZ R29, R6, R27, R29 ;  /* 0x0000001b061d7223 */ /* 0x000fe2000001001d */
[----:B------:R-:W-:Y:S02]  /*9760*/  HADD2.F32 R20, -RZ, R44.H1_H1 ;  /* 0x3000002cff147230 */ /* 0x000fe40000004100 */
[C---:B------:R-:W-:Y:S01]  /*9770*/  FMUL.FTZ R25, R9.reuse, R15 ;  /* 0x0000000f09197220 */ /* 0x040fe20000410000 */
[----:B------:R-:W-:Y:S02]  /*9780*/  HADD2.F32 R14, -RZ, R13.H0_H0 ;  /* 0x2000000dff0e7230 */ /* 0x000fe40000004100 */
[----:B------:R-:W-:Y:S01]  /*9790*/  FMUL.FTZ R6, R9, R10 ;  /* 0x0000000a09067220 */ /* 0x000fe20000410000 */
[--C-:B------:R-:W-:Y:S02]  /*97a0*/  HADD2.F32 R4, -RZ, R7.reuse.H0_H0 ;  /* 0x20000007ff047230 */ /* 0x100fe40000004100 */
[----:B------:R-:W-:Y:S01]  /*97b0*/  FMUL.FTZ R30, R11, R20 ;  /* 0x000000140b1e7220 */ /* 0x000fe20000410000 */
[----:B------:R-:W-:-:S02]  /*97c0*/  HADD2.F32 R7, -RZ, R7.H1_H1 ;  /* 0x30000007ff077230 */ /* 0x000fc40000004100 */
[----:B------:R-:W-:Y:S01]  /*97d0*/  FMUL.FTZ R9, R11, R14 ;  /* 0x0000000e0b097220 */ /* 0x000fe20000410000 */
[C---:B------:R-:W-:Y:S01]  /*97e0*/  FFMA.FTZ R25, R4.reuse, R10, -R25 ;  /* 0x0000000a04197223 */ /* 0x040fe20000010819 */
[----:B------:R-:W-:Y:S01]  /*97f0*/  FFMA.FTZ R11, R4, R15, R6 ;  /* 0x0000000f040b7223 */ /* 0x000fe20000010006 */
[C---:B------:R-:W-:Y:S01]  /*9800*/  FFMA.FTZ R30, R7.reuse, R14, -R30 ;  /* 0x0000000e071e7223 */ /* 0x040fe2000001081e */
[----:B------:R-:W-:Y:S01]  /*9810*/  FFMA.FTZ R20, R7, R20, R9 ;  /* 0x0000001407147223 */ /* 0x000fe20000010009 */
[----:B------:R-:W-:Y:S02]  /*9820*/  F2FP.F16.F32.PACK_AB R4, R34, R5 ;  /* 0x000000052204723e */ /* 0x000fe400000000ff */
[----:B------:R-:W-:Y:S02]  /*9830*/  F2FP.F16.F32.PACK_AB R5, R33, R26 ;  /* 0x0000001a2105723e */ /* 0x000fe400000000ff */
[----:B------:R-:W-:Y:S02]  /*9840*/  F2FP.F16.F32.PACK_AB R6, R24, R35 ;  /* 0x000000231806723e */ /* 0x000fe400000000ff */
[----:B------:R-:W-:-:S02]  /*9850*/  F2FP.F16.F32.PACK_AB R7, R30, R25 ;  /* 0x000000191e07723e */ /* 0x000fc400000000ff */
[----:B------:R-:W-:Y:S02]  /*9860*/  F2FP.F16.F32.PACK_AB R9, R21, R36 ;  /* 0x000000241509723e */ /* 0x000fe400000000ff */
[----:B------:R-:W-:Y:S01]  /*9870*/  F2FP.F16.F32.PACK_AB R10, R29, R28 ;  /* 0x0000001c1d0a723e */ /* 0x000fe200000000ff */
[----:B------:R1:W-:Y:S01]  /*9880*/  STS.128 [R3+0x20400], R4 ;  /* 0x0204000403007388 */ /* 0x0003e20000000c00 */
[----:B------:R-:W-:-:S05]  /*9890*/  F2FP.F16.F32.PACK_AB R11, R20, R11 ;  /* 0x0000000b140b723e */ /* 0x000fca00000000ff */
[----:B------:R1:W-:Y:S02]  /*98a0*/  STS.128 [R12+0x20400], R8 ;  /* 0x020400080c007388 */ /* 0x0003e40000000c00 */
.L_x_685:
[----:B------:R-:W-:Y:S05]  /*98b0*/  BSYNC B1 ;  /* 0x0000000000017941 */ /* 0x000fea0003800000 */
.L_x_684:
[----:B------:R-:W-:Y:S05]  /*98c0*/  @P0 BRA `(.L_x_676) ;  /* 0x0000000400600947 */ /* 0x000fea0003800000 */
[----:B-1----:R-:W2:Y:S01]  /*98d0*/  LDL R3, [R1+0x54] ;  /* 0x0000540001037983 */ /* 0x002ea20000100800 */
[C---:B------:R-:W-:Y:S02]  /*98e0*/  VIADD R4, R186.reuse, 0x20 ;  /* 0x00000020ba047836 */ /* 0x040fe40000000000 */
[----:B------:R-:W-:Y:S01]  /*98f0*/  VIADD R5, R186, 0x20 ;  /* 0x00000020ba057836 */ /* 0x000fe20000000000 */
[----:B------:R-:W3:Y:S01]  /*9900*/  LDL R34, [R1+0x4c] ;  /* 0x00004c0001227983 */ /* 0x000ee20000100800 */
[----:B------:R-:W-:Y:S02]  /*9910*/  IMAD.SHL.U32 R4, R4, 0x40, RZ ;  /* 0x0000004004047824 */ /* 0x000fe400078e00ff */
[----:B------:R-:W-:-:S03]  /*9920*/  IMAD.SHL.U32 R5, R5, 0x40, RZ ;  /* 0x0000004005057824 */ /* 0x000fc600078e00ff */
[----:B------:R-:W-:Y:S02]  /*9930*/  LOP3.LUT R4, R4, 0x1c0, RZ, 0xc0, !PT ;  /* 0x000001c004047812 */ /* 0x000fe400078ec0ff */
[----:B------:R-:W-:Y:S02]  /*9940*/  LOP3.LUT R5, R5, 0x1c0, RZ, 0xc0, !PT ;  /* 0x000001c005057812 */ /* 0x000fe400078ec0ff */
[----:B------:R-:W-:-:S04]  /*9950*/  SHF.R.U32.HI R4, RZ, 0x3, R4 ;  /* 0x00000003ff047819 */ /* 0x000fc80000011604 */
[----:B------:R-:W-:Y:S01]  /*9960*/  LOP3.LUT R0, R4, R0, R5, 0x1e, !PT ;  /* 0x0000000004007212 */ /* 0x000fe200078e1e05 */
[----:B------:R-:W-:Y:S02]  /*9970*/  HADD2.F32 R26, -RZ, R40.H1_H1 ;  /* 0x30000028ff1a7230 */ /* 0x000fe40000004100 */
[----:B------:R-:W-:Y:S02]  /*9980*/  HADD2.F32 R28, -RZ, R38.H1_H1 ;  /* 0x30000026ff1c7230 */ /* 0x000fe40000004100 */
[----:B------:R-:W-:Y:S02]  /*9990*/  HADD2.F32 R30, -RZ, R43.H0_H0 ;  /* 0x2000002bff1e7230 */ /* 0x000fe40000004100 */
[----:B------:R-:W-:Y:S02]  /*99a0*/  HADD2.F32 R32, -RZ, R39.H1_H1 ;  /* 0x30000027ff207230 */ /* 0x000fe40000004100 */
[----:B------:R-:W-:Y:S02]  /*99b0*/  HADD2.F32 R37, -RZ, R43.H1_H1 ;  /* 0x3000002bff257230 */ /* 0x000fe40000004100 */
[----:B------:R-:W-:-:S02]  /*99c0*/  HADD2.F32 R35, -RZ, R40.H0_H0 ;  /* 0x20000028ff237230 */ /* 0x000fc40000004100 */
[----:B------:R-:W-:Y:S02]  /*99d0*/  HADD2.F32 R39, -RZ, R39.H0_H0 ;  /* 0x20000027ff277230 */ /* 0x000fe40000004100 */
[----:B--2---:R-:W-:-:S04]  /*99e0*/  IMAD.IADD R3, R3, 0x1, R0 ;  /* 0x0000000103037824 */ /* 0x004fc800078e0200 */
[----:B------:R-:W-:Y:S01]  /*99f0*/  IMAD R0, R3, 0x2, R2 ;  /* 0x0000000203007824 */ /* 0x000fe200078e0202 */
[----:B---3--:R-:W-:Y:S04]  /*9a00*/  LDS.128 R4, [R34+0x20400] ;  /* 0x0204000022047984 */ /* 0x008fe80000000c00 */
[----:B------:R-:W1:Y:S02]  /*9a10*/  LDS.128 R8, [R0+0x20400] ;  /* 0x0204000000087984 */ /* 0x000e640000000c00 */
[--C-:B-1----:R-:W-:Y:S02]  /*9a20*/  HADD2.F32 R20, -RZ, R8.reuse.H0_H0 ;  /* 0x20000008ff147230 */ /* 0x102fe40000004100 */
[----:B------:R-:W-:-:S03]  /*9a30*/  HADD2.F32 R8, -RZ, R8.H1_H1 ;  /* 0x30000008ff087230 */ /* 0x000fc60000004100 */
[-C--:B------:R-:W-:Y:S01]  /*9a40*/  FMUL.FTZ R27, R28, R20.reuse ;  /* 0x000000141c1b7220 */ /* 0x080fe20000410000 */
[----:B------:R-:W-:Y:S01]  /*9a50*/  FMUL.FTZ R29, R26, R20 ;  /* 0x000000141a1d7220 */ /* 0x000fe20000410000 */
[----:B------:R-:W-:Y:S02]  /*9a60*/  HADD2.F32 R20, -RZ, R41.H1_H1 ;  /* 0x30000029ff147230 */ /* 0x000fe40000004100 */
[--C-:B------:R-:W-:Y:S02]  /*9a70*/  HADD2.F32 R12, -RZ, R4.reuse.H0_H0 ;  /* 0x20000004ff0c7230 */ /* 0x100fe40000004100 */
[----:B------:R-:W-:Y:S02]  /*9a80*/  HADD2.F32 R4, -RZ, R4.H1_H1 ;  /* 0x30000004ff047230 */ /* 0x000fe40000004100 */
[----:B------:R-:W-:Y:S01]  /*9a90*/  FMUL.FTZ R33, R20, R8 ;  /* 0x0000000814217220 */ /* 0x000fe20000410000 */
[----:B------:R-:W-:Y:S02]  /*9aa0*/  HADD2.F32 R21, -RZ, R9.H0_H0 ;  /* 0x20000009ff157230 */ /* 0x000fe40000004100 */
[----:B------:R-:W-:Y:S01]  /*9ab0*/  FFMA.FTZ R27, R26, R12, -R27 ;  /* 0x0000000c1a1b7223 */ /* 0x000fe2000001081b */
[----:B------:R-:W-:Y:S01]  /*9ac0*/  FMUL.FTZ R31, R30, R8 ;  /* 0x000000081e1f7220 */ /* 0x000fe20000410000 */
[----:B------:R-:W-:Y:S01]  /*9ad0*/  FFMA.FTZ R29, R28, R12, R29 ;  /* 0x0000000c1c1d7223 */ /* 0x000fe2000001001d */
[----:B------:R-:W-:-:S02]  /*9ae0*/  HADD2.F32 R26, -RZ, R41.H0_H0 ;  /* 0x20000029ff1a7230 */ /* 0x000fc40000004100 */
[-C--:B------:R-:W-:Y:S01]  /*9af0*/  FFMA.FTZ R12, R30, R4.reuse, R33 ;  /* 0x000000041e0c7223 */ /* 0x080fe20000010021 */
[----:B------:R-:W-:Y:S02]  /*9b00*/  HADD2.F32 R9, -RZ, R9.H1_H1 ;  /* 0x30000009ff097230 */ /* 0x000fe40000004100 */
[----:B------:R-:W-:Y:S01]  /*9b10*/  FFMA.FTZ R8, R20, R4, -R31 ;  /* 0x0000000414087223 */ /* 0x000fe2000001081f */
[----:B------:R-:W-:Y:S02]  /*9b20*/  HADD2.F32 R33, -RZ, R42.H0_H0 ;  /* 0x2000002aff217230 */ /* 0x000fe40000004100 */
[-C--:B------:R-:W-:Y:S01]  /*9b30*/  FMUL.FTZ R31, R32, R21.reuse ;  /* 0x00000015201f7220 */ /* 0x080fe20000410000 */
[--C-:B------:R-:W-:Y:S02]  /*9b40*/  HADD2.F32 R14, -RZ, R5.reuse.H0_H0 ;  /* 0x20000005ff0e7230 */ /* 0x100fe40000004100 */
[----:B------:R-:W-:Y:S01]  /*9b50*/  FMUL.FTZ R21, R26, R21 ;  /* 0x000000151a157220 */ /* 0x000fe20000410000 */
[----:B------:R-:W-:-:S02]  /*9b60*/  HADD2.F32 R5, -RZ, R5.H1_H1 ;  /* 0x30000005ff057230 */ /* 0x000fc40000004100 */
[-C--:B------:R-:W-:Y:S01]  /*9b70*/  FMUL.FTZ R4, R37, R9.reuse ;  /* 0x0000000925047220 */ /* 0x080fe20000410000 */
[--C-:B------:R-:W-:Y:S02]  /*9b80*/  HADD2.F32 R24, -RZ, R10.reuse.H0_H0 ;  /* 0x2000000aff187230 */ /* 0x100fe40000004100 */
[----:B------:R-:W-:Y:S01]  /*9b90*/  FMUL.FTZ R20, R33, R9 ;  /* 0x0000000921147220 */ /* 0x000fe20000410000 */
[----:B------:R-:W-:Y:S02]  /*9ba0*/  HADD2.F32 R10, -RZ, R10.H1_H1 ;  /* 0x3000000aff0a7230 */ /* 0x000fe40000004100 */
[----:B------:R-:W-:Y:S02]  /*9bb0*/  HADD2.F32 R30, -RZ, R44.H0_H0 ;  /* 0x2000002cff1e7230 */ /* 0x000fe40000004100 */
[-C--:B------:R-:W-:Y:S01]  /*9bc0*/  FFMA.FTZ R31, R26, R14.reuse, -R31 ;  /* 0x0000000e1a1f7223 */ /* 0x080fe2000001081f */
[----:B------:R-:W-:Y:S01]  /*9bd0*/  FFMA.FTZ R21, R32, R14, R21 ;  /* 0x0000000e20157223 */ /* 0x000fe20000010015 */
[----:B------:R-:W-:-:S02]  /*9be0*/  HADD2.F32 R15, -RZ, R6.H0_H0 ;  /* 0x20000006ff0f7230 */ /* 0x000fc40000004100 */
[-C--:B------:R-:W-:Y:S01]  /*9bf0*/  FFMA.FTZ R14, R33, R5.reuse, -R4 ;  /* 0x00000005210e7223 */ /* 0x080fe20000010804 */
[----:B------:R-:W-:Y:S02]  /*9c00*/  HADD2.F32 R6, -RZ, R6.H1_H1 ;  /* 0x30000006ff067230 */ /* 0x000fe40000004100 */
[-C--:B------:R-:W-:Y:S01]  /*9c10*/  FMUL.FTZ R4, R39, R24.reuse ;  /* 0x0000001827047220 */ /* 0x080fe20000410000 */
[----:B------:R-:W-:Y:S02]  /*9c20*/  HADD2.F32 R28, -RZ, R42.H1_H1 ;  /* 0x3000002aff1c7230 */ /* 0x000fe40000004100 */
[----:B------:R-:W-:Y:S01]  /*9c30*/  FMUL.FTZ R26, R35, R24 ;  /* 0x00000018231a7220 */ /* 0x000fe20000410000 */
[----:B------:R-:W-:Y:S01]  /*9c40*/  FFMA.FTZ R20, R37, R5, R20 ;  /* 0x0000000525147223 */ /* 0x000fe20000010014 */
[----:B------:R-:W-:Y:S01]  /*9c50*/  FMUL.FTZ R5, R30, R10 ;  /* 0x0000000a1e057220 */ /* 0x000fe20000410000 */
[--C-:B0-----:R-:W-:Y:S02]  /*9c60*/  HADD2.F32 R25, -RZ, R11.reuse.H0_H0 ;  /* 0x2000000bff197230 */ /* 0x101fe40000004100 */
[-C--:B------:R-:W-:Y:S01]  /*9c70*/  FFMA.FTZ R24, R35, R15.reuse, -R4 ;  /* 0x0000000f23187223 */ /* 0x080fe20000010804 */
[----:B------:R-:W-:Y:S01]  /*9c80*/  FFMA.FTZ R26, R39, R15, R26 ;  /* 0x0000000f271a7223 */ /* 0x000fe2000001001a */
[----:B------:R-:W-:-:S02]  /*9c90*/  HADD2.F32 R11, -RZ, R11.H1_H1 ;  /* 0x3000000bff0b7230 */ /* 0x000fc40000004100 */
[C---:B------:R-:W-:Y:S01]  /*9ca0*/  FFMA.FTZ R15, R28.reuse, R6, -R5 ;  /* 0x000000061c0f7223 */ /* 0x040fe20000010805 */
[----:B------:R-:W-:Y:S02]  /*9cb0*/  HADD2.F32 R35, -RZ, R38.H0_H0 ;  /* 0x20000026ff237230 */ /* 0x000fe40000004100 */
[----:B------:R-:W-:Y:S01]  /*9cc0*/  FMUL.FTZ R9, R28, R10 ;  /* 0x0000000a1c097220 */ /* 0x000fe20000410000 */
[----:B------:R-:W-:Y:S02]  /*9cd0*/  HADD2.F32 R37, -RZ, R44.H1_H1 ;  /* 0x3000002cff257230 */ /* 0x000fe40000004100 */
[--C-:B------:R-:W-:Y:S02]  /*9ce0*/  HADD2.F32 R5, -RZ, R13.reuse.H1_H1 ;  /* 0x3000000dff057230 */ /* 0x100fe40000004100 */
[----:B------:R-:W-:Y:S02]  /*9cf0*/  HADD2.F32 R33, -RZ, R13.H0_H0 ;  /* 0x2000000dff217230 */ /* 0x000fe40000004100 */
[----:B------:R-:W-:-:S02]  /*9d00*/  HADD2.F32 R3, -RZ, R7.H0_H0 ;  /* 0x20000007ff037230 */ /* 0x000fc40000004100 */
[----:B------:R-:W-:Y:S01]  /*9d10*/  FFMA.FTZ R13, R30, R6, R9 ;  /* 0x000000061e0d7223 */ /* 0x000fe20000010009 */
[----:B------:R-:W-:Y:S02]  /*9d20*/  HADD2.F32 R7, -RZ, R7.H1_H1 ;  /* 0x30000007ff077230 */ /* 0x000fe40000004100 */
[----:B------:R-:W-:Y:S01]  /*9d30*/  FMUL.FTZ R4, R35, R25 ;  /* 0x0000001923047220 */ /* 0x000fe20000410000 */
[----:B------:R-:W-:Y:S01]  /*9d40*/  FMUL.FTZ R10, R37, R11 ;  /* 0x0000000b250a7220 */ /* 0x000fe20000410000 */
[----:B------:R-:W-:Y:S01]  /*9d50*/  FMUL.FTZ R6, R5, R25 ;  /* 0x0000001905067220 */ /* 0x000fe20000410000 */
[----:B------:R-:W-:Y:S01]  /*9d60*/  FMUL.FTZ R30, R33, R11 ;  /* 0x0000000b211e7220 */ /* 0x000fe20000410000 */
[----:B------:R-:W-:Y:S01]  /*9d70*/  FFMA.FTZ R11, R5, R3, -R4 ;  /* 0x00000003050b7223 */ /* 0x000fe20000010804 */
[----:B------:R-:W-:Y:S01]  /*9d80*/  FFMA.FTZ R28, R33, R7, -R10 ;  /* 0x00000007211c7223 */ /* 0x000fe2000001080a */
[----:B------:R-:W-:Y:S01]  /*9d90*/  FFMA.FTZ R3, R35, R3, R6 ;  /* 0x0000000323037223 */ /* 0x000fe20000010006 */
[----:B------:R-:W-:Y:S01]  /*9da0*/  FFMA.FTZ R30, R37, R7, R30 ;  /* 0x00000007251e7223 */ /* 0x000fe2000001001e */
[----:B------:R-:W-:-:S02]  /*9db0*/  F2FP.F16.F32.PACK_AB R4, R8, R27 ;  /* 0x0000001b0804723e */ /* 0x000fc400000000ff */
[----:B------:R-:W-:Y:S02]  /*9dc0*/  F2FP.F16.F32.PACK_AB R5, R14, R31 ;  /* 0x0000001f0e05723e */ /* 0x000fe400000000ff */
[----:B------:R-:W-:Y:S02]  /*9dd0*/  F2FP.F16.F32.PACK_AB R6, R15, R24 ;  /* 0x000000180f06723e */ /* 0x000fe400000000ff */
[----:B------:R-:W-:Y:S02]  /*9de0*/  F2FP.F16.F32.PACK_AB R7, R28, R11 ;  /* 0x0000000b1c07723e */ /* 0x000fe400000000ff */
[----:B------:R-:W-:Y:S02]  /*9df0*/  F2FP.F16.F32.PACK_AB R8, R12, R29 ;  /* 0x0000001d0c08723e */ /* 0x000fe400000000ff */
[----:B------:R-:W-:Y:S02]  /*9e00*/  F2FP.F16.F32.PACK_AB R9, R20, R21 ;  /* 0x000000151409723e */ /* 0x000fe400000000ff */
[----:B------:R-:W-:-:S02]  /*9e10*/  F2FP.F16.F32.PACK_AB R10, R13, R26 ;  /* 0x0000001a0d0a723e */ /* 0x000fc400000000ff */
[----:B------:R-:W-:Y:S01]  /*9e20*/  F2FP.F16.F32.PACK_AB R11, R30, R3 ;  /* 0x000000031e0b723e */ /* 0x000fe200000000ff */
[----:B------:R2:W-:Y:S04]  /*9e30*/  STS.128 [R34+0x20400], R4 ;  /* 0x0204000422007388 */ /* 0x0005e80000000c00 */
[----:B------:R2:W-:Y:S02]  /*9e40*/  STS.128 [R0+0x20400], R8 ;  /* 0x0204000800007388 */ /* 0x0005e40000000c00 */
.L_x_676:
[----:B------:R-:W-:Y:S05]  /*9e50*/  BSYNC B0 ;  /* 0x0000000000007941 */ /* 0x000fea0003800000 */
.L_x_665:
[----:B------:R-:W-:Y:S01]  /*9e60*/  @!PT LDS RZ, [RZ] ;  /* 0x00000000fffff984 */ /* 0x000fe20000000800 */
[----:B------:R-:W-:Y:S01]  /*9e70*/  @!PT LDS RZ, [RZ] ;  /* 0x00000000fffff984 */ /* 0x000fe20000000800 */
[----:B------:R-:W-:Y:S01]  /*9e80*/  @!PT LDS RZ, [RZ] ;  /* 0x00000000fffff984 */ /* 0x000fe20000000800 */
[----:B------:R-:W-:Y:S01]  /*9e90*/  @!PT LDS RZ, [RZ] ;  /* 0x00000000fffff984 */ /* 0x000fe20000000800 */
[----:B------:R5:W-:Y:S06]  /*9ea0*/  MEMBAR.ALL.CTA ;  /* 0x0000000000007992 */ /* 0x000bec0000008000 */
[----:B-----5:R-:W5:Y:S01]  /*9eb0*/  FENCE.VIEW.ASYNC.S ;  /* 0x00000000000073c6 */ /* 0x020f620000000000 */
[----:B------:R-:W-:Y:S05]  /*9ec0*/  WARPSYNC.ALL ;  /* 0x0000000000007948 */ /* 0x000fea0003800000 */
[----:B-----5:R-:W-:Y:S06]  /*9ed0*/  BAR.SYNC.DEFER_BLOCKING 0xd, 0x80 ;  /* 0x0342000000007b1d */ /* 0x020fec0000010000 */
.L_x_662:
[----:B0-2---:R-:W-:-:S05]  /*9ee0*/  IMAD.U32 R0, RZ, RZ, UR37 ;  /* 0x00000025ff007e24 */ /* 0x005fca000f8e00ff */
[----:B------:R-:W-:-:S13]  /*9ef0*/  ISETP.NE.AND P0, PT, R0, 0x3, PT ;  /* 0x000000030000780c */ /* 0x000fda0003f05270 */
[----:B------:R-:W-:Y:S05]  /*9f00*/  @!P0 BRA `(.L_x_686) ;  /* 0x0000000000048947 */ /* 0x000fea0003800000 */
[----:B------:R-:W-:Y:S01]  /*9f10*/  BPT.TRAP 0x1 ;  /* 0x000000040000795c */ /* 0x000fe20000300000 */
.L_x_686:
[----:B-1----:R-:W-:Y:S01]  /*9f20*/  IMAD R12, R19, 0x8, R2 ;  /* 0x00000008130c7824 */ /* 0x002fe200078e0202 */
[----:B------:R-:W-:-:S04]  /*9f30*/  SHF.L.U32 R13, R185, 0x1f, RZ ;  /* 0x0000001fb90d7819 */ /* 0x000fc800000006ff */
[----:B------:R0:W1:Y:S01]  /*9f40*/  SYNCS.PHASECHK.TRANS64.TRYWAIT P1, [R12+URZ+0x28c30], R13 ;  /* 0x028c300d0c0075a7 */ /* 0x000062000802017f */
[----:B------:R-:W-:Y:S05]  /*9f50*/  @!P0 BRA `(.L_x_687) ;  /* 0x0000000000048947 */ /* 0x000fea0003800000 */
[----:B------:R-:W-:Y:S01]  /*9f60*/  BPT.TRAP 0x1 ;  /* 0x000000040000795c */ /* 0x000fe20000300000 */
.L_x_687:
[C---:B------:R-:W-:Y:S02]  /*9f70*/  VIADD R0, R2.reuse, 0x22400 ;  /* 0x0002240002007836 */ /* 0x040fe40000000000 */
[----:B------:R-:W-:-:S03]  /*9f80*/  VIADD R3, R2, 0x20400 ;  /* 0x0002040002037836 */ /* 0x000fc60000000000 */
[----:B------:R-:W-:Y:S02]  /*9f90*/  SHF.R.U32.HI R0, RZ, 0x4, R0 ;  /* 0x00000004ff007819 */ /* 0x000fe40000011600 */
[----:B------:R-:W-:Y:S02]  /*9fa0*/  SHF.R.U32.HI R3, RZ, 0x4, R3 ;  /* 0x00000004ff037819 */ /* 0x000fe40000011603 */
[----:B------:R-:W-:Y:S02]  /*9fb0*/  LOP3.LUT R0, R0, 0x3fff, RZ, 0xc0, !PT ;  /* 0x00003fff00007812 */ /* 0x000fe400078ec0ff */
[----:B------:R-:W-:Y:S02]  /*9fc0*/  LOP3.LUT R3, R3, 0x3fff, RZ, 0xc0, !PT ;  /* 0x00003fff03037812 */ /* 0x000fe400078ec0ff */
[----:B------:R-:W-:Y:S01]  /*9fd0*/  LOP3.LUT R0, R0, 0x10000, RZ, 0xfc, !PT ;  /* 0x0001000000007812 */ /* 0x000fe200078efcff */
[----:B-1----:R-:W-:Y:S06]  /*9fe0*/  @P1 BRA `(.L_x_688) ;  /* 0x0000000000081947 */ /* 0x002fec0003800000 */
[----:B------:R-:W1:Y:S02]  /*9ff0*/  SYNCS.PHASECHK.TRANS64.TRYWAIT P1, [R12+URZ+0x28c30], R13 ;  /* 0x028c300d0c0075a7 */ /* 0x000e64000802017f */
[----:B-1----:R-:W-:Y:S05]  /*a000*/  @!P1 BRA `(.L_x_689) ;  /* 0x0000011400249947 */ /* 0x002fea0003800000 */
.L_x_688:
[----:B------:R-:W-:Y:S01]  /*a010*/  IMAD R10, R19, 0x200, R0 ;  /* 0x00000200130a7824 */ /* 0x000fe200078e0200 */
[----:B------:R-:W-:Y:S01]  /*a020*/  LOP3.LUT R4, R3, 0x10000, RZ, 0xfc, !PT ;  /* 0x0001000003047812 */ /* 0x000fe200078efcff */
[----:B------:R-:W-:Y:S01]  /*a030*/  IMAD.MOV.U32 R5, RZ, RZ, 0x40000040 ;  /* 0x40000040ff057424 */ /* 0x000fe200078e00ff */
[----:B------:R-:W-:Y:S05]  /*a040*/  WARPSYNC.ALL ;  /* 0x0000000000007948 */ /* 0x000fea0003800000 */
[----:B------:R-:W-:Y:S01]  /*a050*/  IMAD.MOV.U32 R11, RZ, RZ, 0x40000040 ;  /* 0x40000040ff0b7424 */ /* 0x000fe200078e00ff */
[C---:B------:R-:W-:Y:S01]  /*a060*/  R2UR UR4, R4.reuse ;  /* 0x00000000040472ca */ /* 0x040fe200000e0000 */
[----:B---3--:R-:W-:Y:S01]  /*a070*/  WARPGROUP.ARRIVE ;  /* 0x00000000000079c5 */ /* 0x008fe20000000000 */
[----:B------:R-:W-:Y:S01]  /*a080*/  R2UR UR5, R5 ;  /* 0x00000000050572ca */ /* 0x000fe200000e0000 */
[----:B------:R-:W-:Y:S01]  /*a090*/  VIADD R8, R4, 0x2 ;  /* 0x0000000204087836 */ /* 0x000fe20000000000 */
[C---:B------:R-:W-:Y:S01]  /*a0a0*/  R2UR UR6, R10.reuse ;  /* 0x000000000a0672ca */ /* 0x040fe200000e0000 */
[C---:B------:R-:W-:Y:S01]  /*a0b0*/  VIADD R6, R10.reuse, 0x2 ;  /* 0x000000020a067836 */ /* 0x040fe20000000000 */
[----:B------:R-:W-:Y:S01]  /*a0c0*/  R2UR UR7, R11 ;  /* 0x000000000b0772ca */ /* 0x000fe200000e0000 */
[----:B------:R-:W-:Y:S01]  /*a0d0*/  IMAD.MOV.U32 R7, RZ, RZ, 0x40000040 ;  /* 0x40000040ff077424 */ /* 0x000fe200078e00ff */
[----:B------:R-:W-:Y:S01]  /*a0e0*/  MOV R9, 0x40000040 ;  /* 0x4000004000097802 */ /* 0x000fe20000000f00 */
[----:B------:R-:W-:-:S02]  /*a0f0*/  VIADD R14, R10, 0x4 ;  /* 0x000000040a0e7836 */ /* 0x000fc40000000000 */
[----:B------:R-:W-:Y:S02]  /*a100*/  IMAD.MOV.U32 R15, RZ, RZ, 0x40000040 ;  /* 0x40000040ff0f7424 */ /* 0x000fe400078e00ff */
[----:B------:R-:W-:Y:S02]  /*a110*/  VIADD R10, R10, 0x6 ;  /* 0x000000060a0a7836 */ /* 0x000fe40000000000 */
[----:B------:R-:W-:Y:S02]  /*a120*/  IMAD.MOV.U32 R5, RZ, RZ, 0x40000040 ;  /* 0x40000040ff057424 */ /* 0x000fe400078e00ff */
[----:B------:R-:W-:Y:S02]  /*a130*/  IMAD.MOV.U32 R11, RZ, RZ, 0x40000040 ;  /* 0x40000040ff0b7424 */ /* 0x000fe400078e00ff */
[----:B------:R-:W-:Y:S01]  /*a140*/  HGMMA.64x64x16.F32 R24, gdesc[UR4], RZ, !UPT, gsb0 ;  /* 0x00e00000041879f0 */ /* 0x000fe2000c0008ff */
[----:B------:R-:W-:Y:S02]  /*a150*/  R2UR UR4, R8 ;  /* 0x00000000080472ca */ /* 0x000fe400000e0000 */
[----:B------:R-:W-:-:S02]  /*a160*/  R2UR UR5, R9 ;  /* 0x00000000090572ca */ /* 0x000fc400000e0000 */
[----:B------:R-:W-:Y:S01]  /*a170*/  R2UR UR6, R6 ;  /* 0x00000000060672ca */ /* 0x000fe200000e0000 */
[C---:B------:R-:W-:Y:S01]  /*a180*/  VIADD R6, R4.reuse, 0x4 ;  /* 0x0000000404067836 */ /* 0x040fe20000000000 */
[----:B------:R-:W-:Y:S01]  /*a190*/  R2UR UR7, R7 ;  /* 0x00000000070772ca */ /* 0x000fe200000e0000 */
[----:B------:R-:W-:Y:S02]  /*a1a0*/  IMAD.MOV.U32 R7, RZ, RZ, 0x40000040 ;  /* 0x40000040ff077424 */ /* 0x000fe400078e00ff */
[----:B------:R-:W-:Y:S01]  /*a1b0*/  VIADD R4, R4, 0x6 ;  /* 0x0000000604047836 */ /* 0x000fe20000000000 */
[----:B------:R-:W-:Y:S02]  /*a1c0*/  WARPGROUP.DEPBAR.LE gsb0, 0x0 ;  /* 0x00008000000079c5 */ /* 0x000fe40000010000 */
[----:B------:R-:W-:-:S07]  /*a1d0*/  WARPGROUP.ARRIVE ;  /* 0x00000000000079c5 */ /* 0x000fce0000000000 */
[----:B------:R-:W-:Y:S01]  /*a1e0*/  HGMMA.64x64x16.F32 R24, gdesc[UR4], R24, gsb0 ;  /* 0x00e00000041879f0 */ /* 0x000fe20008000818 */
[----:B------:R-:W-:Y:S02]  /*a1f0*/  R2UR UR4, R6 ;  /* 0x00000000060472ca */ /* 0x000fe400000e0000 */
[----:B------:R-:W-:Y:S02]  /*a200*/  R2UR UR5, R7 ;  /* 0x00000000070572ca */ /* 0x000fe400000e0000 */
[----:B------:R-:W-:Y:S02]  /*a210*/  R2UR UR6, R14 ;  /* 0x000000000e0672ca */ /* 0x000fe400000e0000 */
[----:B------:R-:W-:Y:S01]  /*a220*/  R2UR UR7, R15 ;  /* 0x000000000f0772ca */ /* 0x000fe200000e0000 */
[----:B------:R-:W-:Y:S02]  /*a230*/  WARPGROUP.DEPBAR.LE gsb0, 0x0 ;  /* 0x00008000000079c5 */ /* 0x000fe40000010000 */
[----:B------:R-:W-:-:S10]  /*a240*/  WARPGROUP.ARRIVE ;  /* 0x00000000000079c5 */ /* 0x000fd40000000000 */
[----:B------:R-:W-:Y:S01]  /*a250*/  HGMMA.64x64x16.F32 R24, gdesc[UR4], R24, gsb0 ;  /* 0x00e00000041879f0 */ /* 0x000fe20008000818 */
[----:B------:R-:W-:Y:S02]  /*a260*/  R2UR UR4, R4 ;  /* 0x00000000040472ca */ /* 0x000fe400000e0000 */
[----:B------:R-:W-:Y:S02]  /*a270*/  R2UR UR5, R5 ;  /* 0x00000000050572ca */ /* 0x000fe400000e0000 */
[----:B------:R-:W-:Y:S02]  /*a280*/  R2UR UR6, R10 ;  /* 0x000000000a0672ca */ /* 0x000fe400000e0000 */
[----:B------:R-:W-:Y:S01]  /*a290*/  R2UR UR7, R11 ;  /* 0x000000000b0772ca */ /* 0x000fe200000e0000 */
[----:B------:R-:W-:Y:S02]  /*a2a0*/  WARPGROUP.DEPBAR.LE gsb0, 0x0 ;  /* 0x00008000000079c5 */ /* 0x000fe40000010000 */
[----:B------:R-:W-:-:S10]  /*a2b0*/  WARPGROUP.ARRIVE ;  /* 0x00000000000079c5 */ /* 0x000fd40000000000 */
[----:B------:R-:W-:Y:S03]  /*a2c0*/  HGMMA.64x64x16.F32 R24, gdesc[UR4], R24, gsb0 ;  /* 0x00e00000041879f0 */ /* 0x000fe60008000818 */
[----:B------:R-:W-:Y:S02]  /*a2d0*/  WARPGROUP.DEPBAR.LE gsb0, 0x0 ;  /* 0x00008000000079c5 */ /* 0x000fe40000010000 */
[----:B------:R-:W-:Y:S05]  /*a2e0*/  @!P0 BRA `(.L_x_690) ;  /* 0x0000000000048947 */ /* 0x000fea0003800000 */
[----:B------:R-:W-:Y:S01]  /*a2f0*/  BPT.TRAP 0x1 ;  /* 0x000000040000795c */ /* 0x000fe20000300000 */
.L_x_690:
[----:B------:R-:W2:Y:S01]  /*a300*/  LDL R58, [R1+0x48] ;  /* 0x00004800013a7983 */ /* 0x000ea20000100800 */
[----:B------:R-:W-:Y:S01]  /*a310*/  ULDC UR4, c[0x0][0x9d8] ;  /* 0x0002760000047ab9 */ /* 0x000fe20000000800 */
[----:B------:R-:W-:Y:S01]  /*a320*/  ULDC UR5, c[0x0][0x988] ;  /* 0x0002620000057ab9 */ /* 0x000fe20000000800 */
[----:B------:R-:W-:Y:S01]  /*a330*/  FMUL.FTZ R11, R24, UR4 ;  /* 0x00000004180b7c20 */ /* 0x000fe20008410000 */
[----:B------:R-:W-:Y:S01]  /*a340*/  FMUL.FTZ R14, R25, UR4 ;  /* 0x00000004190e7c20 */ /* 0x000fe20008410000 */
[----:B----4-:R-:W-:Y:S01]  /*a350*/  FMUL.FTZ R21, R28, UR4 ;  /* 0x000000041c157c20 */ /* 0x010fe20008410000 */
[----:B------:R-:W-:Y:S01]  /*a360*/  FMUL.FTZ R3, R26, UR4 ;  /* 0x000000041a037c20 */ /* 0x000fe20008410000 */
[----:B------:R-:W-:Y:S01]  /*a370*/  FMUL.FTZ R10, R27, UR4 ;  /* 0x000000041b0a7c20 */ /* 0x000fe20008410000 */
[----:B------:R-:W-:Y:S01]  /*a380*/  FMUL.FTZ R26, R29, UR4 ;  /* 0x000000041d1a7c20 */ /* 0x000fe20008410000 */
[----:B------:R-:W3:Y:S01]  /*a390*/  MUFU.TANH R11, R11 ;  /* 0x0000000b000b7308 */ /* 0x000ee20000002400 */
[----:B------:R-:W-:Y:S01]  /*a3a0*/  FMUL.FTZ R27, R38, UR4 ;  /* 0x00000004261b7c20 */ /* 0x000fe20008410000 */
[----:B------:R-:W-:Y:S01]  /*a3b0*/  FMUL.FTZ R38, R40, UR4 ;  /* 0x0000000428267c20 */ /* 0x000fe20008410000 */
[----:B------:R-:W-:-:S02]  /*a3c0*/  IMAD R40, R171, -0x40, R152 ;  /* 0xffffffc0ab287824 */ /* 0x000fc400078e0298 */
[----:B------:R-:W-:Y:S01]  /*a3d0*/  FMUL.FTZ R28, R32, UR4 ;  /* 0x00000004201c7c20 */ /* 0x000fe20008410000 */
[----:B------:R-:W-:Y:S01]  /*a3e0*/  FMUL.FTZ R15, R30, UR4 ;  /* 0x000000041e0f7c20 */ /* 0x000fe20008410000 */
[----:B------:R-:W-:Y:S01]  /*a3f0*/  FMUL.FTZ R30, R33, UR4 ;  /* 0x00000004211e7c20 */ /* 0x000fe20008410000 */
[----:B------:R-:W-:Y:S01]  /*a400*/  FMUL.FTZ R36, R36, UR4 ;  /* 0x0000000424247c20 */ /* 0x000fe20008410000 */
[----:B------:R-:W4:Y:S01]  /*a410*/  MUFU.TANH R14, R14 ;  /* 0x0000000e000e7308 */ /* 0x000f220000002400 */
        /* <DEDUP_REMOVED lines=21> */
[----:B------:R-:W-:-:S02]  /*a570*/  IMAD.U32 R168, RZ, RZ, UR5 ;  /* 0x00000005ffa87e24 */ /* 0x000fc4000f8e00ff */
[----:B------:R-:W1:Y:S08]  /*a580*/  MUFU.TANH R28, R28 ;  /* 0x0000001c001c7308 */ /* 0x000e700000002400 */
        /* <DEDUP_REMOVED lines=16> */
[----:B------:R1:W-:Y:S08]  /*a690*/  MUFU.TANH R67, R53 ;  /* 0x0000003500437308 */ /* 0x0003f00000002400 */
[----:B------:R-:W1:Y:S08]  /*a6a0*/  MUFU.TANH R31, R31 ;  /* 0x0000001f001f7308 */ /* 0x000e700000002400 */
[----:B------:R-:W1:Y:S08]  /*a6b0*/  MUFU.TANH R65, R65 ;  /* 0x0000004100417308 */ /* 0x000e700000002400 */
[----:B------:R-:W1:Y:S08]  /*a6c0*/  MUFU.TANH R33, R33 ;  /* 0x0000002100217308 */ /* 0x000e700000002400 */
[----:B------:R-:W1:Y:S08]  /*a6d0*/  MUFU.TANH R69, R69 ;  /* 0x0000004500457308 */ /* 0x000e700000002400 */
[----:B------:R-:W-:Y:S08]  /*a6e0*/  MUFU.TANH R46, R46 ;  /* 0x0000002e002e7308 */ /* 0x000ff00000002400 */
[----:B------:R-:W1:Y:S08]  /*a6f0*/  MUFU.TANH R50, R50 ;  /* 0x0000003200327308 */ /* 0x000e700000002400 */
[----:B------:R-:W1:Y:S08]  /*a700*/  MUFU.TANH R51, R51 ;  /* 0x0000003300337308 */ /* 0x000e700000002400 */
[----:B------:R-:W1:Y:S01]  /*a710*/  MUFU.TANH R54, R54 ;  /* 0x0000003600367308 */ /* 0x000e620000002400 */
[----:B--2---:R-:W-:-:S04]  /*a720*/  IADD3 R40, -R58, 0x40, R40 ;  /* 0x000000403a287810 */ /* 0x004fc80007ffe128 */
[C---:B------:R-:W-:Y:S02]  /*a730*/  ISETP.GT.AND P5, PT, R40.reuse, RZ, PT ;  /* 0x000000ff2800720c */ /* 0x040fe40003fa4270 */
[C---:B------:R-:W-:Y:S02]  /*a740*/  ISETP.GT.AND P4, PT, R40.reuse, 0x1, PT ;  /* 0x000000012800780c */ /* 0x040fe40003f84270 */
[----:B------:R-:W-:Y:S02]  /*a750*/  ISETP.GT.AND P3, PT, R40, 0x8, PT ;  /* 0x000000082800780c */ /* 0x000fe40003f64270 */
[----:B---3--:R-:W-:Y:S02]  /*a760*/  FSEL R32, R11, -INF , P5 ;  /* 0xff8000000b207808 */ /* 0x008fe40002800000 */
[----:B----4-:R-:W-:Y:S02]  /*a770*/  FSEL R41, R14, -INF , P4 ;  /* 0xff8000000e297808 */ /* 0x010fe40002000000 */
[----:B------:R-:W-:-:S02]  /*a780*/  ISETP.GT.AND P2, PT, R40, 0x9, PT ;  /* 0x000000092800780c */ /* 0x000fc40003f44270 */
[----:B0-----:R-:W-:Y:S02]  /*a790*/  FSEL R35, R21, -INF , P3 ;  /* 0xff80000015237808 */ /* 0x001fe40001800000 */
[----:B------:R-:W-:Y:S02]  /*a7a0*/  FMNMX.FTZ R14, R32, R41, !PT ;  /* 0x00000029200e7209 */ /* 0x000fe40007810000 */
[----:B------:R-:W-:Y:S02]  /*a7b0*/  ISETP.GT.AND P1, PT, R40, 0x10, PT ;  /* 0x000000102800780c */ /* 0x000fe40003f24270 */
[----:B-1----:R-:W-:Y:S02]  /*a7c0*/  FSEL R37, R26, -INF , P2 ;  /* 0xff8000001a257808 */ /* 0x002fe40001000000 */
[----:B------:R-:W-:Y:S02]  /*a7d0*/  FMNMX.FTZ R14, R35, R14, !PT ;  /* 0x0000000e230e7209 */ /* 0x000fe40007810000 */
[----:B------:R-:W-:-:S02]  /*a7e0*/  ISETP.GT.AND P6, PT, R40, 0x11, PT ;  /* 0x000000112800780c */ /* 0x000fc40003fc4270 */
[----:B------:R-:W-:Y:S02]  /*a7f0*/  FSEL R39, R28, -INF , P1 ;  /* 0xff8000001c277808 */ /* 0x000fe40000800000 */
[----:B------:R-:W-:Y:S02]  /*a800*/  FMNMX.FTZ R14, R37, R14, !PT ;  /* 0x0000000e250e7209 */ /* 0x000fe40007810000 */
[----:B------:R-:W-:Y:S02]  /*a810*/  FSEL R3, R3, -INF , P5 ;  /* 0xff80000003037808 */ /* 0x000fe40002800000 */
[----:B------:R-:W-:Y:S02]  /*a820*/  ISETP.GT.AND P5, PT, R40, 0x18, PT ;  /* 0x000000182800780c */ /* 0x000fe40003fa4270 */
[----:B------:R-:W-:Y:S02]  /*a830*/  FSEL R43, R30, -INF , P6 ;  /* 0xff8000001e2b7808 */ /* 0x000fe40003000000 */
[----:B------:R-:W-:-:S02]  /*a840*/  FMNMX.FTZ R14, R39, R14, !PT ;  /* 0x0000000e270e7209 */ /* 0x000fc40007810000 */
[----:B------:R-:W-:Y:S02]  /*a850*/  FSEL R10, R10, -INF , P4 ;  /* 0xff8000000a0a7808 */ /* 0x000fe40002000000 */
[----:B------:R-:W-:Y:S02]  /*a860*/  ISETP.GT.AND P4, PT, R40, 0x19, PT ;  /* 0x000000192800780c */ /* 0x000fe40003f84270 */
[----:B------:R-:W-:Y:S02]  /*a870*/  FSEL R45, R36, -INF , P5 ;  /* 0xff800000242d7808 */ /* 0x000fe40002800000 */
[----:B------:R-:W-:Y:S02]  /*a880*/  FMNMX.FTZ R14, R43, R14, !PT ;  /* 0x0000000e2b0e7209 */ /* 0x000fe40007810000 */
[----:B------:R-:W-:Y:S02]  /*a890*/  FSEL R11, R15, -INF , P3 ;  /* 0xff8000000f0b7808 */ /* 0x000fe40001800000 */
        /* <DEDUP_REMOVED lines=8> */
[C---:B------:R-:W-:Y:S02]  /*a920*/  ISETP.GT.AND P1, PT, R40.reuse, 0x28, PT ;  /* 0x000000282800780c */ /* 0x040fe40003f24270 */
        /* <DEDUP_REMOVED lines=23> */
[----:B------:R-:W-:Y:S02]  /*aaa0*/  FMNMX.FTZ R14, R69, R14, !PT ;  /* 0x0000000e450e7209 */ /* 0x000fe40007810000 */
[----:B------:R-:W-:Y:S02]  /*aab0*/  FSEL R73, R50, -INF , P5 ;  /* 0xff80000032497808 */ /* 0x000fe40002800000 */
[----:B------:R-:W-:Y:S02]  /*aac0*/  FMNMX.FTZ R20, R67, R14, !PT ;  /* 0x0000000e43147209 */ /* 0x000fe40007810000 */
[----:B------:R-:W-:Y:S02]  /*aad0*/  FMNMX.FTZ R14, R3, R10, !PT ;  /* 0x0000000a030e7209 */ /* 0x000fe40007810000 */
[----:B------:R-:W-:Y:S01]  /*aae0*/  FSEL R51, R51, -INF , P4 ;  /* 0xff80000033337808 */ /* 0x000fe20002000000 */
[----:B------:R-:W0:Y:S01]  /*aaf0*/  SHFL.BFLY PT, R71, R20, 0x2, 0x1f ;  /* 0x0c401f0014477f89 */ /* 0x000e2200000e0000 */
[----:B------:R-:W-:-:S04]  /*ab00*/  FMNMX.FTZ R14, R11, R14, !PT ;  /* 0x0000000e0b0e7209 */ /* 0x000fc80007810000 */
[----:B------:R-:W-:-:S04]  /*ab10*/  FMNMX.FTZ R14, R15, R14, !PT ;  /* 0x0000000e0f0e7209 */ /* 0x000fc80007810000 */
[----:B------:R-:W-:-:S04]  /*ab20*/  FMNMX.FTZ R14, R21, R14, !PT ;  /* 0x0000000e150e7209 */ /* 0x000fc80007810000 */
[----:B------:R-:W-:-:S04]  /*ab30*/  FMNMX.FTZ R14, R25, R14, !PT ;  /* 0x0000000e190e7209 */ /* 0x000fc80007810000 */
[----:B------:R-:W-:Y:S02]  /*ab40*/  FMNMX.FTZ R14, R27, R14, !PT ;  /* 0x0000000e1b0e7209 */ /* 0x000fe40007810000 */
[----:B0-----:R-:W-:Y:S02]  /*ab50*/  FMNMX.FTZ R169, R20, R71, !PT ;  /* 0x0000004714a97209 */ /* 0x001fe40007810000 */
[----:B------:R0:W1:Y:S01]  /*ab60*/  MUFU.TANH R71, R47 ;  /* 0x0000002f00477308 */ /* 0x0000620000002400 */
[----:B------:R-:W-:Y:S01]  /*ab70*/  FMNMX.FTZ R20, R29, R14, !PT ;  /* 0x0000000e1d147209 */ /* 0x000fe20007810000 */
[----:B------:R-:W-:Y:S01]  /*ab80*/  FMUL.FTZ R14, R55, UR4 ;  /* 0x00000004370e7c20 */ /* 0x000fe20008410000 */
[----:B------:R-:W2:Y:S01]  /*ab90*/  SHFL.BFLY PT, R24, R169, 0x1, 0x1f ;  /* 0x0c201f00a9187f89 */ /* 0x000ea200000e0000 */
[----:B------:R-:W-:Y:S02]  /*aba0*/  FSEL R55, R54, -INF , P3 ;  /* 0xff80000036377808 */ /* 0x000fe40001800000 */
[----:B------:R-:W-:-:S02]  /*abb0*/  FMNMX.FTZ R20, R31, R20, !PT ;  /* 0x000000141f147209 */ /* 0x000fc40007810000 */
[----:B------:R-:W3:Y:S01]  /*abc0*/  MUFU.TANH R14, R14 ;  /* 0x0000000e000e7308 */ /* 0x000ee20000002400 */
[----:B0-----:R-:W-:Y:S02]  /*abd0*/  FSEL R47, R46, -INF , P1 ;  /* 0xff8000002e2f7808 */ /* 0x001fe40000800000 */
[----:B------:R-:W-:-:S04]  /*abe0*/  FMNMX.FTZ R20, R33, R20, !PT ;  /* 0x0000001421147209 */ /* 0x000fc80007810000 */
[----:B------:R-:W-:Y:S02]  /*abf0*/  FMNMX.FTZ R20, R47, R20, !PT ;  /* 0x000000142f147209 */ /* 0x000fe40007810000 */
[----:B-1----:R-:W-:-:S04]  /*ac00*/  FSEL R71, R71, -INF , P6 ;  /* 0xff80000047477808 */ /* 0x002fc80003000000 */
[----:B------:R-:W-:-:S04]  /*ac10*/  FMNMX.FTZ R20, R71, R20, !PT ;  /* 0x0000001447147209 */ /* 0x000fc80007810000 */
[----:B------:R-:W-:Y:S02]  /*ac20*/  FMNMX.FTZ R20, R73, R20, !PT ;  /* 0x0000001449147209 */ /* 0x000fe40007810000 */
[----:B--2---:R-:W-:Y:S02]  /*ac30*/  FMNMX.FTZ R169, R169, R24, !PT ;  /* 0x00000018a9a97209 */ /* 0x004fe40007810000 */
[----:B------:R-:W-:Y:S02]  /*ac40*/  FMNMX.FTZ R20, R51, R20, !PT ;  /* 0x0000001433147209 */ /* 0x000fe40007810000 */
[C---:B------:R-:W-:Y:S01]  /*ac50*/  FSETP.NEU.FTZ.AND P1, PT, R169.reuse, -INF , PT ;  /* 0xff800000a900780b */ /* 0x040fe20003f3d000 */
[----:B------:R-:W-:Y:S01]  /*ac60*/  FMUL.FTZ R26, R169, R168 ;  /* 0x000000a8a91a7220 */ /* 0x000fe20000410000 */
[----:B---3--:R-:W-:Y:S02]  /*ac70*/  FSEL R75, R14, -INF , P2 ;  /* 0xff8000000e4b7808 */ /* 0x008fe40001000000 */
[----:B------:R-:W-:-:S02]  /*ac80*/  FMNMX.FTZ R20, R55, R20, !PT ;  /* 0x0000001437147209 */ /* 0x000fc40007810000 */
[----:B------:R-:W-:Y:S02]  /*ac90*/  FSEL R26, R26, RZ, P1 ;  /* 0x000000ff1a1a7208 */ /* 0x000fe40000800000 */
[----:B------:R-:W-:-:S03]  /*aca0*/  FMNMX.FTZ R20, R75, R20, !PT ;  /* 0x000000144b147209 */ /* 0x000fc60007810000 */
[-CC-:B-----5:R-:W-:Y:S01]  /*acb0*/  FFMA.FTZ R154, R35, R168.reuse, -R26.reuse ;  /* 0x000000a8239a7223 */ /* 0x1a0fe2000001081a */
[-CC-:B------:R-:W-:Y:S01]  /*acc0*/  FFMA.FTZ R158, R45, R168.reuse, -R26.reuse ;  /* 0x000000a82d9e7223 */ /* 0x180fe2000001081a */
[----:B------:R-:W0:Y:S01]  /*acd0*/  SHFL.BFLY PT, R35, R20, 0x2, 0x1f ;  /* 0x0c401f0014237f89 */ /* 0x000e2200000e0000 */
[-CC-:B------:R-:W-:Y:S01]  /*ace0*/  FFMA.FTZ R77, R37, R168.reuse, -R26.reuse ;  /* 0x000000a8254d7223 */ /* 0x180fe2000001081a */
        /* <DEDUP_REMOVED lines=12> */
[----:B------:R-:W-:Y:S08]  /*adb0*/  MUFU.EX2 R152, R152 ;  /* 0x0000009800987308 */ /* 0x000ff00000000800 */
[----:B------:R-:W1:Y:S01]  /*adc0*/  MUFU.EX2 R41, R41 ;  /* 0x0000002900297308 */ /* 0x000e620000000800 */
[----:B0-----:R-:W-:Y:S01]  /*add0*/  FMNMX.FTZ R35, R20, R35, !PT ;  /* 0x0000002314237209 */ /* 0x001fe20007810000 */
[----:B------:R-:W-:-:S04]  /*ade0*/  FFMA.FTZ R20, R63, R168, -R26 ;  /* 0x000000a83f147223 */ /* 0x000fc8000001081a */
[----:B------:R-:W0:Y:S02]  /*adf0*/  SHFL.BFLY PT, R170, R35, 0x1, 0x1f ;  /* 0x0c201f0023aa7f89 */ /* 0x000e2400000e0000 */
[----:B------:R-:W2:Y:S08]  /*ae00*/  MUFU.EX2 R154, R154 ;  /* 0x0000009a009a7308 */ /* 0x000eb00000000800 */
[----:B------:R-:W3:Y:S08]  /*ae10*/  MUFU.EX2 R77, R77 ;  /* 0x0000004d004d7308 */ /* 0x000ef00000000800 */
[----:B------:R-:W4:Y:S01]  /*ae20*/  MUFU.EX2 R156, R156 ;  /* 0x0000009c009c7308 */ /* 0x000f220000000800 */
[----:B0-----:R-:W-:-:S07]  /*ae30*/  FMNMX.FTZ R170, R35, R170, !PT ;  /* 0x000000aa23aa7209 */ /* 0x001fce0007810000 */
[----:B------:R-:W0:Y:S01]  /*ae40*/  MUFU.EX2 R43, R43 ;  /* 0x0000002b002b7308 */ /* 0x000e220000000800 */
[C---:B------:R-:W-:Y:S01]  /*ae50*/  FSETP.NEU.FTZ.AND P1, PT, R170.reuse, -INF , PT ;  /* 0xff800000aa00780b */ /* 0x040fe20003f3d000 */
[----:B------:R-:W-:-:S06]  /*ae60*/  FMUL.FTZ R28, R170, R168 ;  /* 0x000000a8aa1c7220 */ /* 0x000fcc0000410000 */
[----:B------:R-:W0:Y:S01]  /*ae70*/  MUFU.EX2 R158, R158 ;  /* 0x0000009e009e7308 */ /* 0x000e220000000800 */
[----:B------:R-:W-:-:S05]  /*ae80*/  FSEL R26, R28, RZ, P1 ;  /* 0x000000ff1c1a7208 */ /* 0x000fca0000800000 */
[-CC-:B------:R-:W-:Y:S01]  /*ae90*/  FFMA.FTZ R153, R3, R168.reuse, -R26.reuse ;  /* 0x000000a803997223 */ /* 0x180fe2000001081a */
[-CC-:B------:R-:W-:Y:S01]  /*aea0*/  FFMA.FTZ R10, R10, R168.reuse, -R26.reuse ;  /* 0x000000a80a0a7223 */ /* 0x180fe2000001081a */
[-CC-:B------:R-:W-:Y:S01]  /*aeb0*/  FFMA.FTZ R155, R11, R168.reuse, -R26.reuse ;  /* 0x000000a80b9b7223 */ /* 0x180fe2000001081a */
[-CC-:B------:R-:W-:Y:S01]  /*aec0*/  FFMA.FTZ R28, R15, R168.reuse, -R26.reuse ;  /* 0x000000a80f1c7223 */ /* 0x180fe2000001081a */
[-CC-:B------:R-:W-:Y:S01]  /*aed0*/  FFMA.FTZ R157, R21, R168.reuse, -R26.reuse ;  /* 0x000000a8159d7223 */ /* 0x180fe2000001081a */
[-CC-:B------:R-:W-:Y:S01]  /*aee0*/  FFMA.FTZ R30, R25, R168.reuse, -R26.reuse ;  /* 0x000000a8191e7223 */ /* 0x180fe2000001081a */
[----:B------:R-:W-:Y:S01]  /*aef0*/  MUFU.EX2 R153, R153 ;  /* 0x0000009900997308 */ /* 0x000fe20000000800 */
[-CC-:B------:R-:W-:Y:S01]  /*af00*/  FFMA.FTZ R159, R27, R168.reuse, -R26.reuse ;  /* 0x000000a81b9f7223 */ /* 0x180fe2000001081a */
[----:B-1----:R-:W-:Y:S01]  /*af10*/  FADD.FTZ R15, R152, R41 ;  /* 0x00000029980f7221 */ /* 0x002fe20000010000 */
[-CC-:B------:R-:W-:Y:S01]  /*af20*/  FFMA.FTZ R32, R29, R168.reuse, -R26.reuse ;  /* 0x000000a81d207223 */ /* 0x180fe2000001081a */
[-CC-:B------:R-:W-:Y:S01]  /*af30*/  FFMA.FTZ R161, R31, R168.reuse, -R26.reuse ;  /* 0x000000a81fa17223 */ /* 0x180fe2000001081a */
[-CC-:B------:R-:W-:Y:S01]  /*af40*/  FFMA.FTZ R34, R33, R168.reuse, -R26.reuse ;  /* 0x000000a821227223 */ /* 0x180fe2000001081a */
[----:B--2---:R-:W-:Y:S01]  /*af50*/  FADD.FTZ R38, R154, R15 ;  /* 0x0000000f9a267221 */ /* 0x004fe20000010000 */
[----:B------:R-:W-:Y:S01]  /*af60*/  FFMA.FTZ R36, R47, R168, -R26 ;  /* 0x000000a82f247223 */ /* 0x000fe2000001081a */
[----:B------:R-:W1:Y:S01]  /*af70*/  MUFU.EX2 R10, R10 ;  /* 0x0000000a000a7308 */ /* 0x000e620000000800 */
[----:B------:R-:W-:-:S02]  /*af80*/  VIADD R15, R12, 0x28c40 ;  /* 0x00028c400c0f7836 */ /* 0x000fc40000000000 */
[----:B---3--:R-:W-:Y:S01]  /*af90*/  FADD.FTZ R25, R77, R38 ;  /* 0x000000264d197221 */ /* 0x008fe20000010000 */
[-CC-:B------:R-:W-:Y:S01]  /*afa0*/  FFMA.FTZ R3, R71, R168.reuse, -R26.reuse ;  /* 0x000000a847037223 */ /* 0x180fe2000001081a */
[-CC-:B------:R-:W-:Y:S01]  /*afb0*/  FFMA.FTZ R11, R73, R168.reuse, -R26.reuse ;  /* 0x000000a8490b7223 */ /* 0x180fe2000001081a */
[----:B------:R-:W-:Y:S01]  /*afc0*/  FFMA.FTZ R38, R51, R168, -R26 ;  /* 0x000000a833267223 */ /* 0x000fe2000001081a */
[----:B----4-:R-:W-:Y:S01]  /*afd0*/  FADD.FTZ R42, R156, R25 ;  /* 0x000000199c2a7221 */ /* 0x010fe20000010000 */
[----:B------:R-:W-:Y:S01]  /*afe0*/  PRMT R15, R190, 0x654, R15 ;  /* 0x00000654be0f7816 */ /* 0x000fe2000000000f */
[----:B------:R-:W2:Y:S01]  /*aff0*/  MUFU.EX2 R155, R155 ;  /* 0x0000009b009b7308 */ /* 0x000ea20000000800 */
[----:B------:R-:W-:Y:S01]  /*b000*/  F2FP.F16.F32.PACK_AB R152, R41, R152 ;  /* 0x000000982998723e */ /* 0x000fe200000000ff */
[----:B0-----:R-:W-:Y:S01]  /*b010*/  FADD.FTZ R25, R43, R42 ;  /* 0x0000002a2b197221 */ /* 0x001fe20000010000 */
[----:B------:R0:W-:Y:S01]  /*b020*/  SYNCS.ARRIVE.TRANS64.RED.A1T0 RZ, [R15+URZ], RZ ;  /* 0x000000ff0fff79a7 */ /* 0x0001e2000810043f */
[----:B------:R-:W-:-:S02]  /*b030*/  F2FP.F16.F32.PACK_AB R154, R77, R154 ;  /* 0x0000009a4d9a723e */ /* 0x000fc400000000ff */
[----:B------:R-:W-:Y:S01]  /*b040*/  FADD.FTZ R42, R158, R25 ;  /* 0x000000199e2a7221 */ /* 0x000fe20000010000 */
[----:B------:R-:W-:Y:S01]  /*b050*/  F2FP.F16.F32.PACK_AB R156, R43, R156 ;  /* 0x0000009c2b9c723e */ /* 0x000fe200000000ff */
[----:B------:R-:W3:Y:S01]  /*b060*/  MUFU.EX2 R28, R28 ;  /* 0x0000001c001c7308 */ /* 0x000ee20000000800 */
[----:B-1----:R-:W-:Y:S01]  /*b070*/  FADD.FTZ R40, R153, R10 ;  /* 0x0000000a99287221 */ /* 0x002fe20000010000 */
[----:B------:R-:W-:Y:S01]  /*b080*/  F2FP.F16.F32.PACK_AB R153, R10, R153 ;  /* 0x000000990a99723e */ /* 0x000fe200000000ff */
[-CC-:B0-----:R-:W-:Y:S01]  /*b090*/  FFMA.FTZ R15, R55, R168.reuse, -R26.reuse ;  /* 0x000000a8370f7223 */ /* 0x181fe2000001081a */
[----:B------:R-:W-:-:S04]  /*b0a0*/  FFMA.FTZ R26, R75, R168, -R26 ;  /* 0x000000a84b1a7223 */ /* 0x000fc8000001081a */
[----:B------:R-:W0:Y:S01]  /*b0b0*/  MUFU.EX2 R157, R157 ;  /* 0x0000009d009d7308 */ /* 0x000e220000000800 */
[----:B--2---:R-:W-:-:S07]  /*b0c0*/  FADD.FTZ R21, R155, R40 ;  /* 0x000000289b157221 */ /* 0x004fce0000010000 */
[----:B------:R-:W1:Y:S01]  /*b0d0*/  MUFU.EX2 R30, R30 ;  /* 0x0000001e001e7308 */ /* 0x000e620000000800 */
[C---:B---3--:R-:W-:Y:S01]  /*b0e0*/  FADD.FTZ R40, R28.reuse, R21 ;  /* 0x000000151c287221 */ /* 0x048fe20000010000 */
[----:B------:R-:W-:Y:S01]  /*b0f0*/  F2FP.F16.F32.PACK_AB R155, R28, R155 ;  /* 0x0000009b1c9b723e */ /* 0x000fe200000000ff */
[----:B------:R-:W-:Y:S06]  /*b100*/  BAR.SYNC.DEFER_BLOCKING 0xf, 0x100 ;  /* 0x03c4000000007b1d */ /* 0x000fec0000010000 */
[----:B------:R-:W2:Y:S01]  /*b110*/  MUFU.EX2 R159, R159 ;  /* 0x0000009f009f7308 */ /* 0x000ea20000000800 */
[----:B0-----:R-:W-:-:S07]  /*b120*/  FADD.FTZ R21, R157, R40 ;  /* 0x000000289d157221 */ /* 0x001fce0000010000 */
[----:B------:R-:W0:Y:S01]  /*b130*/  MUFU.EX2 R45, R45 ;  /* 0x0000002d002d7308 */ /* 0x000e220000000800 */
[C---:B-1----:R-:W-:Y:S01]  /*b140*/  FADD.FTZ R40, R30.reuse, R21 ;  /* 0x000000151e287221 */ /* 0x042fe20000010000 */
[----:B------:R-:W-:-:S06]  /*b150*/  F2FP.F16.F32.PACK_AB R157, R30, R157 ;  /* 0x0000009d1e9d723e */ /* 0x000fcc00000000ff */
[----:B------:R-:W1:Y:S01]  /*b160*/  MUFU.EX2 R32, R32 ;  /* 0x0000002000207308 */ /* 0x000e620000000800 */
[----:B--2---:R-:W-:Y:S01]  /*b170*/  FADD.FTZ R21, R159, R40 ;  /* 0x000000289f157221 */ /* 0x004fe20000010000 */
[----:B------:R2:W-:Y:S06]  /*b180*/  STSM.16.M88.4 [R199+0x26800], R152 ;  /* 0x02680098c7007844 */ /* 0x0005ec0000000200 */
[----:B------:R-:W3:Y:S01]  /*b190*/  MUFU.EX2 R160, R160 ;  /* 0x000000a000a07308 */ /* 0x000ee20000000800 */
[C---:B0-----:R-:W-:Y:S01]  /*b1a0*/  FADD.FTZ R25, R45.reuse, R42 ;  /* 0x0000002a2d197221 */ /* 0x041fe20000010000 */
[----:B------:R-:W-:-:S06]  /*b1b0*/  F2FP.F16.F32.PACK_AB R158, R45, R158 ;  /* 0x0000009e2d9e723e */ /* 0x000fcc00000000ff */
[----:B------:R-:W0:Y:S01]  /*b1c0*/  MUFU.EX2 R161, R161 ;  /* 0x000000a100a17308 */ /* 0x000e220000000800 */
[C---:B-1----:R-:W-:Y:S01]  /*b1d0*/  FADD.FTZ R40, R32.reuse, R21 ;  /* 0x0000001520287221 */ /* 0x042fe20000010000 */
[----:B------:R-:W-:-:S05]  /*b1e0*/  F2FP.F16.F32.PACK_AB R159, R32, R159 ;  /* 0x0000009f209f723e */ /* 0x000fca00000000ff */
[----:B------:R2:W-:Y:S01]  /*b1f0*/  STSM.16.M88.4 [R200], R156 ;  /* 0x0000009cc8007844 */ /* 0x0005e20000000200 */
[----:B------:R-:W1:Y:S01]  /*b200*/  MUFU.EX2 R49, R49 ;  /* 0x0000003100317308 */ /* 0x000e620000000800 */
[----:B---3--:R-:W-:-:S07]  /*b210*/  FADD.FTZ R42, R160, R25 ;  /* 0x00000019a02a7221 */ /* 0x008fce0000010000 */
[----:B------:R-:W3:Y:S01]  /*b220*/  MUFU.EX2 R34, R34 ;  /* 0x0000002200227308 */ /* 0x000ee20000000800 */
[----:B0-----:R-:W-:-:S07]  /*b230*/  FADD.FTZ R21, R161, R40 ;  /* 0x00000028a1157221 */ /* 0x001fce0000010000 */
[----:B------:R-:W0:Y:S01]  /*b240*/  MUFU.EX2 R37, R37 ;  /* 0x0000002500257308 */ /* 0x000e220000000800 */
[C---:B-1----:R-:W-:Y:S01]  /*b250*/  FADD.FTZ R42, R49.reuse, R42 ;  /* 0x0000002a312a7221 */ /* 0x042fe20000010000 */
[----:B------:R-:W-:-:S06]  /*b260*/  F2FP.F16.F32.PACK_AB R160, R49, R160 ;  /* 0x000000a031a0723e */ /* 0x000fcc00000000ff */
[----:B------:R-:W1:Y:S01]  /*b270*/  MUFU.EX2 R36, R36 ;  /* 0x0000002400247308 */ /* 0x000e620000000800 */
[C---:B---3--:R-:W-:Y:S01]  /*b280*/  FADD.FTZ R21, R34.reuse, R21 ;  /* 0x0000001522157221 */ /* 0x048fe20000010000 */
[----:B------:R-:W-:-:S06]  /*b290*/  F2FP.F16.F32.PACK_AB R161, R34, R161 ;  /* 0x000000a122a1723e */ /* 0x000fcc00000000ff */
[----:B------:R-:W3:Y:S01]  /*b2a0*/  MUFU.EX2 R14, R14 ;  /* 0x0000000e000e7308 */ /* 0x000ee20000000800 */
[----:B0-----:R-:W-:-:S07]  /*b2b0*/  FADD.FTZ R25, R37, R42 ;  /* 0x0000002a25197221 */ /* 0x001fce0000010000 */
[----:B------:R-:W0:Y:S01]  /*b2c0*/  MUFU.EX2 R3, R3 ;  /* 0x0000000300037308 */ /* 0x000e220000000800 */
[----:B-1----:R-:W-:-:S07]  /*b2d0*/  FADD.FTZ R10, R36, R21 ;  /* 0x00000015240a7221 */ /* 0x002fce0000010000 */
[----:B------:R-:W-:Y:S01]  /*b2e0*/  MUFU.EX2 R20, R20 ;  /* 0x0000001400147308 */ /* 0x000fe20000000800 */
[C---:B---3--:R-:W-:Y:S01]  /*b2f0*/  FADD.FTZ R25, R14.reuse, R25 ;  /* 0x000000190e197221 */ /* 0x048fe20000010000 */
[----:B------:R-:W-:-:S06]  /*b300*/  F2FP.F16.F32.PACK_AB R162, R14, R37 ;  /* 0x000000250ea2723e */ /* 0x000fcc00000000ff */
[----:B------:R-:W1:Y:S01]  /*b310*/  MUFU.EX2 R35, R65 ;  /* 0x0000004100237308 */ /* 0x000e620000000800 */
[C---:B0-----:R-:W-:Y:S01]  /*b320*/  FADD.FTZ R10, R3.reuse, R10 ;  /* 0x0000000a030a7221 */ /* 0x041fe20000010000 */
[----:B------:R-:W-:-:S05]  /*b330*/  F2FP.F16.F32.PACK_AB R163, R3, R36 ;  /* 0x0000002403a3723e */ /* 0x000fca00000000ff */
[----:B------:R2:W-:Y:S01]  /*b340*/  STSM.16.M88.4 [R202], R160 ;  /* 0x000000a0ca007844 */ /* 0x0005e20000000200 */
[----:B------:R-:W-:Y:S08]  /*b350*/  MUFU.EX2 R11, R11 ;  /* 0x0000000b000b7308 */ /* 0x000ff00000000800 */
[----:B------:R-:W0:Y:S01]  /*b360*/  MUFU.EX2 R38, R38 ;  /* 0x0000002600267308 */ /* 0x000e220000000800 */
[----:B-1----:R-:W-:Y:S01]  /*b370*/  F2FP.F16.F32.PACK_AB R164, R35, R20 ;  /* 0x0000001423a4723e */ /* 0x002fe200000000ff */
[----:B------:R-:W-:-:S04]  /*b380*/  FADD.FTZ R20, R20, R25 ;  /* 0x0000001914147221 */ /* 0x000fc80000010000 */
[----:B------:R-:W-:Y:S02]  /*b390*/  FADD.FTZ R35, R35, R20 ;  /* 0x0000001423237221 */ /* 0x000fe40000010000 */
[----:B------:R-:W-:Y:S08]  /*b3a0*/  MUFU.EX2 R24, R24 ;  /* 0x0000001800187308 */ /* 0x000ff00000000800 */
[----:B------:R-:W1:Y:S01]  /*b3b0*/  MUFU.EX2 R39, R39 ;  /* 0x0000002700277308 */ /* 0x000e620000000800 */
[----:B0-----:R-:W-:Y:S01]  /*b3c0*/  F2FP.F16.F32.PACK_AB R165, R38, R11 ;  /* 0x0000000b26a5723e */ /* 0x001fe200000000ff */
[----:B------:R-:W-:-:S04]  /*b3d0*/  FADD.FTZ R11, R11, R10 ;  /* 0x0000000a0b0b7221 */ /* 0x000fc80000010000 */
[----:B------:R-:W-:Y:S02]  /*b3e0*/  FADD.FTZ R38, R38, R11 ;  /* 0x0000000b26267221 */ /* 0x000fe40000010000 */
[----:B------:R-:W-:Y:S08]  /*b3f0*/  MUFU.EX2 R15, R15 ;  /* 0x0000000f000f7308 */ /* 0x000ff00000000800 */
[----:B------:R-:W0:Y:S01]  /*b400*/  MUFU.EX2 R26, R26 ;  /* 0x0000001a001a7308 */ /* 0x000e220000000800 */
[----:B-1----:R-:W-:Y:S01]  /*b410*/  F2FP.F16.F32.PACK_AB R166, R39, R24 ;  /* 0x0000001827a6723e */ /* 0x002fe200000000ff */
[----:B------:R-:W-:-:S04]  /*b420*/  FADD.FTZ R24, R24, R35 ;  /* 0x0000002318187221 */ /* 0x000fc80000010000 */
[----:B------:R-:W-:Y:S01]  /*b430*/  FADD.FTZ R3, R39, R24 ;  /* 0x0000001827037221 */ /* 0x000fe20000010000 */
[----:B0-----:R-:W-:Y:S01]  /*b440*/  F2FP.F16.F32.PACK_AB R167, R26, R15 ;  /* 0x0000000f1aa7723e */ /* 0x001fe200000000ff */
[----:B------:R-:W-:-:S04]  /*b450*/  FADD.FTZ R15, R15, R38 ;  /* 0x000000260f0f7221 */ /* 0x000fc80000010000 */
[----:B------:R2:W-:Y:S01]  /*b460*/  STSM.16.M88.4 [R201], R164 ;  /* 0x000000a4c9007844 */ /* 0x0005e20000000200 */
[----:B------:R-:W-:Y:S01]  /*b470*/  FADD.FTZ R10, R26, R15 ;  /* 0x0000000f1a0a7221 */ /* 0x000fe20000010000 */
[----:B------:R-:W-:Y:S06]  /*b480*/  @!P0 BRA `(.L_x_691) ;  /* 0x0000000000048947 */ /* 0x000fec0003800000 */
[----:B------:R-:W-:Y:S01]  /*b490*/  BPT.TRAP 0x1 ;  /* 0x000000040000795c */ /* 0x000fe20000300000 */
.L_x_691:
[----:B------:R0:W1:Y:S01]  /*b4a0*/  SYNCS.PHASECHK.TRANS64.TRYWAIT P1, [R12+URZ+0x28c50], R13 ;  /* 0x028c500d0c0075a7 */ /* 0x000062000802017f */
[----:B------:R-:W-:Y:S05]  /*b4b0*/  @!P0 BRA `(.L_x_692) ;  /* 0x0000000000048947 */ /* 0x000fea0003800000 */
[----:B------:R-:W-:Y:S01]  /*b4c0*/  BPT.TRAP 0x1 ;  /* 0x000000040000795c */ /* 0x000fe20000300000 */
.L_x_692:
[----:B------:R-:W-:Y:S01]  /*b4d0*/  LOP3.LUT R11, R56, 0x2000000, RZ, 0xfc, !PT ;  /* 0x02000000380b7812 */ /* 0x000fe200078efcff */
[----:B------:R-:W-:Y:S01]  /*b4e0*/  ULDC UR40, c[0x0][0x9d8] ;  /* 0x0002760000287ab9 */ /* 0x000fe20000000800 */
[----:B------:R-:W-:Y:S01]  /*b4f0*/  ULDC UR38, c[0x0][0x988] ;  /* 0x0002620000267ab9 */ /* 0x000fe20000000800 */
[----:B------:R-:W-:Y:S01]  /*b500*/  BSSY B0, `(.L_x_693) ;  /* 0x0000006000007945 */ /* 0x000fe20003800000 */
[----:B------:R-:W-:Y:S02]  /*b510*/  IMAD.MOV.U32 R25, RZ, RZ, 0x40000040 ;  /* 0x40000040ff197424 */ /* 0x000fe400078e00ff */
[----:B------:R-:W-:Y:S01]  /*b520*/  IMAD R24, R19, 0x1000, R11 ;  /* 0x0000100013187824 */ /* 0x000fe200078e020b */
[----:B-1----:R-:W-:Y:S06]  /*b530*/  @P1 BRA `(.L_x_694) ;  /* 0x0000000000081947 */ /* 0x002fec0003800000 */
[----:B------:R-:W1:Y:S02]  /*b540*/  SYNCS.PHASECHK.TRANS64.TRYWAIT P1, [R12+URZ+0x28c50], R13 ;  /* 0x028c500d0c0075a7 */ /* 0x000e64000802017f */
[----:B-1----:R-:W-:Y:S05]  /*b550*/  @!P1 BRA `(.L_x_695) ;  /* 0x000000fc00e49947 */ /* 0x002fea0003800000 */
.L_x_694:
[----:B------:R-:W-:Y:S05]  /*b560*/  BSYNC B0 ;  /* 0x0000000000007941 */ /* 0x000fea0003800000 */
.L_x_693:
[C---:B------:R-:W-:Y:S01]  /*b570*/  R2UR UR6, R24.reuse ;  /* 0x00000000180672ca */ /* 0x040fe200000e0000 */
[C---:B------:R-:W-:Y:S01]  /*b580*/  VIADD R20, R24.reuse, 0x80 ;  /* 0x0000008018147836 */ /* 0x040fe20000000000 */
[----:B------:R-:W-:Y:S01]  /*b590*/  R2UR UR7, R25 ;  /* 0x00000000190772ca */ /* 0x000fe200000e0000 */
[C---:B------:R-:W-:Y:S02]  /*b5a0*/  VIADD R14, R24.reuse, 0x100 ;  /* 0x00000100180e7836 */ /* 0x040fe40000000000 */
[----:B------:R-:W-:Y:S01]  /*b5b0*/  VIADD R24, R24, 0x180 ;  /* 0x0000018018187836 */ /* 0x000fe20000000000 */
[----:B------:R-:W-:Y:S01]  /*b5c0*/  R2UR UR10, R20 ;  /* 0x00000000140a72ca */ /* 0x000fe200000e0000 */
[----:B------:R-:W-:Y:S01]  /*b5d0*/  IMAD.MOV.U32 R25, RZ, RZ, 0x40000040 ;  /* 0x40000040ff197424 */ /* 0x000fe200078e00ff */
[----:B------:R-:W-:Y:S01]  /*b5e0*/  R2UR UR14, R14 ;  /* 0x000000000e0e72ca */ /* 0x000fe200000e0000 */
[----:B------:R-:W-:Y:S01]  /*b5f0*/  IMAD.MOV.U32 R21, RZ, RZ, 0x40000040 ;  /* 0x40000040ff157424 */ /* 0x000fe200078e00ff */
[----:B------:R-:W-:Y:S01]  /*b600*/  R2UR UR18, R24 ;  /* 0x00000000181272ca */ /* 0x000fe200000e0000 */
[----:B------:R-:W-:Y:S01]  /*b610*/  IMAD.MOV.U32 R15, RZ, RZ, 0x40000040 ;  /* 0x40000040ff0f7424 */ /* 0x000fe200078e00ff */
[----:B------:R-:W-:-:S02]  /*b620*/  R2UR UR19, R25 ;  /* 0x00000000191372ca */ /* 0x000fc400000e0000 */
[----:B------:R-:W-:Y:S01]  /*b630*/  WARPGROUP.ARRIVE ;  /* 0x00000000000079c5 */ /* 0x000fe20000000000 */
[----:B------:R-:W-:Y:S02]  /*b640*/  R2UR UR11, R21 ;  /* 0x00000000150b72ca */ /* 0x000fe400000e0000 */
[----:B------:R-:W-:-:S03]  /*b650*/  R2UR UR15, R15 ;  /* 0x000000000f0f72ca */ /* 0x000fc600000e0000 */
[----:B------:R-:W-:Y:S03]  /*b660*/  HGMMA.64x256x16.F32 R24, R152, gdesc[UR4].tnspB, RZ, !UPT, gsb0 ;  /* 0x43e0000498187df0 */ /* 0x000fe6000c0008ff */
[----:B------:R-:W-:Y:S02]  /*b670*/  WARPGROUP.DEPBAR.LE gsb0, 0x0 ;  /* 0x00008000000079c5 */ /* 0x000fe40000010000 */
[----:B------:R-:W-:-:S15]  /*b680*/  WARPGROUP.ARRIVE ;  /* 0x00000000000079c5 */ /* 0x000fde0000000000 */
[----:B------:R-:W-:-:S08]  /*b690*/  NOP ;  /* 0x0000000000007918 */ /* 0x000fd00000000000 */
[----:B------:R-:W-:Y:S03]  /*b6a0*/  HGMMA.64x256x16.F32 R24, R156, gdesc[UR8].tnspB, R24, gsb0 ;  /* 0x43e000089c187df0 */ /* 0x000fe60008000818 */
        /* <DEDUP_REMOVED lines=19> */
.L_x_696:
[----:B------:R-:W-:Y:S01]  /*b7e0*/  VIADD R15, R171, 0xfffffffe ;  /* 0xfffffffeab0f7836 */ /* 0x000fe20000000000 */
[----:B01----:R-:W-:Y:S01]  /*b7f0*/  IADD3 R12, R12, 0x28c60, RZ ;  /* 0x00028c600c0c7810 */ /* 0x003fe20007ffe0ff */
[----:B------:R-:W-:Y:S03]  /*b800*/  BSSY B0, `(.L_x_697) ;  /* 0x00001ee000007945 */ /* 0x000fe60003800000 */
[----:B------:R-:W-:Y:S02]  /*b810*/  ISETP.GE.AND P1, PT, R15, R196, PT ;  /* 0x000000c40f00720c */ /* 0x000fe40003f26270 */
[----:B------:R-:W-:-:S04]  /*b820*/  PRMT R12, R190, 0x654, R12 ;  /* 0x00000654be0c7816 */ /* 0x000fc8000000000c */
[----:B------:R0:W-:Y:S07]  /*b830*/  SYNCS.ARRIVE.TRANS64.RED.A1T0 RZ, [R12+URZ], RZ ;  /* 0x000000ff0cff79a7 */ /* 0x0001ee000810043f */
[----:B------:R-:W-:Y:S05]  /*b840*/  @!P1 BRA `(.L_x_698) ;  /* 0x0000001c00a49947 */ /* 0x000fea0003800000 */
[----:B------:R-:W-:Y:S02]  /*b850*/  IMAD.MOV.U32 R13, RZ, RZ, R170 ;  /* 0x000000ffff0d7224 */ /* 0x000fe400078e00aa */
[----:B------:R-:W-:Y:S02]  /*b860*/  IMAD.MOV.U32 R218, RZ, RZ, R169 ;  /* 0x000000ffffda7224 */ /* 0x000fe400078e00a9 */
[----:B------:R-:W-:-:S07]  /*b870*/  IMAD.MOV.U32 R217, RZ, RZ, R19 ;  /* 0x000000ffffd97224 */ /* 0x000fce00078e0013 */
.L_x_711:
[----:B------:R-:W-:Y:S02]  /*b880*/  VIADD R19, R217, 0x1 ;  /* 0x00000001d9137836 */ /* 0x000fe40000000000 */
[----:B0-----:R-:W-:Y:S02]  /*b890*/  IMAD.MOV.U32 R12, RZ, RZ, R15 ;  /* 0x000000ffff0c7224 */ /* 0x001fe400078e000f */
[----:B------:R-:W-:Y:S01]  /*b8a0*/  VIADD R15, R15, 0xffffffff ;  /* 0xffffffff0f0f7836 */ /* 0x000fe20000000000 */
[C---:B------:R-:W-:Y:S02]  /*b8b0*/  ISETP.NE.AND P2, PT, R19.reuse, 0x2, PT ;  /* 0x000000021300780c */ /* 0x040fe40003f45270 */
[----:B------:R-:W-:Y:S02]  /*b8c0*/  ISETP.GT.AND P1, PT, R12, R196, PT ;  /* 0x000000c40c00720c */ /* 0x000fe40003f24270 */
[----:B------:R-:W-:Y:S02]  /*b8d0*/  SEL R12, RZ, 0x1, P2 ;  /* 0x00000001ff0c7807 */ /* 0x000fe40001000000 */
[----:B------:R-:W-:-:S02]  /*b8e0*/  SEL R19, R19, RZ, P2 ;  /* 0x000000ff13137207 */ /* 0x000fc40001000000 */
[----:B------:R-:W-:Y:S01]  /*b8f0*/  LOP3.LUT R185, R185, R12, RZ, 0x3c, !PT ;  /* 0x0000000cb9b97212 */ /* 0x000fe200078e3cff */
[----:B-1----:R-:W-:Y:S06]  /*b900*/  @!P0 BRA `(.L_x_699) ;  /* 0x0000000000048947 */ /* 0x002fec0003800000 */
[----:B------:R-:W-:Y:S01]  /*b910*/  BPT.TRAP 0x1 ;  /* 0x000000040000795c */ /* 0x000fe20000300000 */
.L_x_699:
[----:B------:R-:W-:Y:S01]  /*b920*/  IMAD R14, R19, 0x8, R2 ;  /* 0x00000008130e7824 */ /* 0x000fe200078e0202 */
[----:B------:R-:W-:-:S04]  /*b930*/  SHF.L.U32 R12, R185, 0x1f, RZ ;  /* 0x0000001fb90c7819 */ /* 0x000fc800000006ff */
[----:B------:R0:W1:Y:S01]  /*b940*/  SYNCS.PHASECHK.TRANS64.TRYWAIT P2, [R14+URZ+0x28c30], R12 ;  /* 0x028c300c0e0075a7 */ /* 0x000062000804017f */
[----:B------:R-:W-:Y:S05]  /*b950*/  @!P0 BRA `(.L_x_700) ;  /* 0x0000000000048947 */ /* 0x000fea0003800000 */
[----:B------:R-:W-:Y:S01]  /*b960*/  BPT.TRAP 0x1 ;  /* 0x000000040000795c */ /* 0x000fe20000300000 */
.L_x_700:
[----:B------:R-:W-:Y:S01]  /*b970*/  VIADD R20, R2, 0x20400 ;  /* 0x0002040002147836 */ /* 0x000fe20000000000 */
[----:B------:R-:W-:Y:S01]  /*b980*/  BSSY B1, `(.L_x_701) ;  /* 0x0000009000017945 */ /* 0x000fe20003800000 */
[----:B--2---:R-:W-:Y:S02]  /*b990*/  IMAD R154, R19, 0x200, R0 ;  /* 0x00000200139a7824 */ /* 0x004fe400078e0200 */
[----:B------:R-:W-:Y:S01]  /*b9a0*/  IMAD.MOV.U32 R155, RZ, RZ, 0x40000040 ;  /* 0x40000040ff9b7424 */ /* 0x000fe200078e00ff */
[----:B------:R-:W-:-:S04]  /*b9b0*/  SHF.R.U32.HI R20, RZ, 0x4, R20 ;  /* 0x00000004ff147819 */ /* 0x000fc80000011614 */
[----:B------:R-:W-:-:S04]  /*b9c0*/  LOP3.LUT R20, R20, 0x3fff, RZ, 0xc0, !PT ;  /* 0x00003fff14147812 */ /* 0x000fc800078ec0ff */
[----:B------:R-:W-:Y:S01]  /*b9d0*/  LOP3.LUT R20, R20, 0x10000, RZ, 0xfc, !PT ;  /* 0x0001000014147812 */ /* 0x000fe200078efcff */
[----:B-1----:R-:W-:Y:S06]  /*b9e0*/  @P2 BRA `(.L_x_702) ;  /* 0x0000000000082947 */ /* 0x002fec0003800000 */
[----:B------:R-:W1:Y:S02]  /*b9f0*/  SYNCS.PHASECHK.TRANS64.TRYWAIT P2, [R14+URZ+0x28c30], R12 ;  /* 0x028c300c0e0075a7 */ /* 0x000e64000804017f */
[----:B-1----:R-:W-:Y:S05]  /*ba00*/  @!P2 BRA `(.L_x_703) ;  /* 0x000000f800cca947 */ /* 0x002fea0003800000 */
.L_x_702:
[----:B------:R-:W-:Y:S05]  /*ba10*/  BSYNC B1 ;  /* 0x0000000000017941 */ /* 0x000fea0003800000 */
.L_x_701:
[----:B------:R-:W-:Y:S01]  /*ba20*/  IMAD.MOV.U32 R21, RZ, RZ, 0x40000040 ;  /* 0x40000040ff157424 */ /* 0x000fe200078e00ff */
[----:B------:R-:W-:Y:S01]  /*ba30*/  R2UR UR4, R20 ;  /* 0x00000000140472ca */ /* 0x000fe200000e0000 */
[C---:B------:R-:W-:Y:S01]  /*ba40*/  VIADD R152, R154.reuse, 0x2 ;  /* 0x000000029a987836 */ /* 0x040fe20000000000 */
[C---:B------:R-:W-:Y:S01]  /*ba50*/  R2UR UR6, R154.reuse ;  /* 0x000000009a0672ca */ /* 0x040fe200000e0000 */
[C---:B------:R-:W-:Y:S01]  /*ba60*/  VIADD R20, R154.reuse, 0x4 ;  /* 0x000000049a147836 */ /* 0x040fe20000000000 */
[----:B------:R-:W-:Y:S01]  /*ba70*/  R2UR UR7, R155 ;  /* 0x000000009b0772ca */ /* 0x000fe200000e0000 */
[----:B------:R-:W-:Y:S01]  /*ba80*/  VIADD R154, R154, 0x6 ;  /* 0x000000069a9a7836 */ /* 0x000fe20000000000 */
[----:B------:R-:W-:Y:S01]  /*ba90*/  R2UR UR5, R21 ;  /* 0x00000000150572ca */ /* 0x000fe200000e0000 */
[----:B------:R-:W-:Y:S01]  /*baa0*/  IMAD.MOV.U32 R153, RZ, RZ, 0x40000040 ;  /* 0x40000040ff997424 */ /* 0x000fe200078e00ff */
[----:B------:R-:W-:Y:S01]  /*bab0*/  R2UR UR10, R152 ;  /* 0x00000000980a72ca */ /* 0x000fe200000e0000 */
[----:B------:R-:W-:Y:S01]  /*bac0*/  IMAD.MOV.U32 R155, RZ, RZ, 0x40000040 ;  /* 0x40000040ff9b7424 */ /* 0x000fe200078e00ff */
[----:B------:R-:W-:-:S02]  /*bad0*/  R2UR UR18, R154 ;  /* 0x000000009a1272ca */ /* 0x000fc400000e0000 */
[----:B------:R-:W-:Y:S02]  /*bae0*/  R2UR UR11, R153 ;  /* 0x00000000990b72ca */ /* 0x000fe400000e0000 */
[----:B------:R-:W-:Y:S02]  /*baf0*/  R2UR UR19, R155 ;  /* 0x000000009b1372ca */ /* 0x000fe400000e0000 */
[----:B------:R-:W-:Y:S01]  /*bb00*/  WARPGROUP.ARRIVE ;  /* 0x00000000000079c5 */ /* 0x000fe20000000000 */
[----:B------:R-:W-:Y:S02]  /*bb10*/  R2UR UR8, R8 ;  /* 0x00000000080872ca */ /* 0x000fe400000e0000 */
[----:B------:R-:W-:Y:S02]  /*bb20*/  R2UR UR9, R9 ;  /* 0x00000000090972ca */ /* 0x000fe400000e0000 */
[----:B------:R-:W-:Y:S01]  /*bb30*/  R2UR UR14, R20 ;  /* 0x00000000140e72ca */ /* 0x000fe200000e0000 */
[----:B------:R-:W-:Y:S01]  /*bb40*/  HGMMA.64x64x16.F32 R152, gdesc[UR4], RZ, !UPT, gsb0 ;  /* 0x00e00000049879f0 */ /* 0x000fe2000c0008ff */
[----:B------:R-:W-:-:S02]  /*bb50*/  R2UR UR15, R21 ;  /* 0x00000000150f72ca */ /* 0x000fc400000e0000 */
[----:B------:R-:W-:Y:S02]  /*bb60*/  R2UR UR12, R6 ;  /* 0x00000000060c72ca */ /* 0x000fe400000e0000 */
[----:B------:R-:W-:Y:S02]  /*bb70*/  R2UR UR13, R7 ;  /* 0x00000000070d72ca */ /* 0x000fe400000e0000 */
[----:B------:R-:W-:Y:S02]  /*bb80*/  R2UR UR16, R4 ;  /* 0x00000000041072ca */ /* 0x000fe400000e0000 */
[----:B------:R-:W-:Y:S01]  /*bb90*/  R2UR UR17, R5 ;  /* 0x00000000051172ca */ /* 0x000fe200000e0000 */
        /* <DEDUP_REMOVED lines=12> */
.L_x_704:
        /* <DEDUP_REMOVED lines=16> */
[----:B------:R-:W-:Y:S01]  /*bd60*/  FMUL.FTZ R180, R180, UR40 ;  /* 0x00000028b4b47c20 */ /* 0x000fe20008410000 */
[----:B------:R-:W-:Y:S01]  /*bd70*/  FMUL.FTZ R181, R181, UR40 ;  /* 0x00000028b5b57c20 */ /* 0x000fe20008410000 */
[----:B------:R-:W-:Y:S01]  /*bd80*/  FMUL.FTZ R154, R154, UR40 ;  /* 0x000000289a9a7c20 */ /* 0x000fe20008410000 */
[----:B------:R-:W-:Y:S01]  /*bd90*/  FMUL.FTZ R155, R155, UR40 ;  /* 0x000000289b9b7c20 */ /* 0x000fe20008410000 */
[----:B------:R-:W-:Y:S01]  /*bda0*/  FMUL.FTZ R158, R158, UR40 ;  /* 0x000000289e9e7c20 */ /* 0x000fe20008410000 */
[----:B------:R-:W-:Y:S01]  /*bdb0*/  FMUL.FTZ R159, R159, UR40 ;  /* 0x000000289f9f7c20 */ /* 0x000fe20008410000 */
[----:B------:R-:W4:Y:S01]  /*bdc0*/  MUFU.TANH R152, R152 ;  /* 0x0000009800987308 */ /* 0x000f220000002400 */
[----:B--2---:R-:W-:Y:S01]  /*bdd0*/  FMNMX.FTZ R168, R20, R218, !PT ;  /* 0x000000da14a87209 */ /* 0x004fe20007810000 */
[----:B------:R-:W-:Y:S01]  /*bde0*/  FMUL.FTZ R162, R162, UR40 ;  /* 0x00000028a2a27c20 */ /* 0x000fe20008410000 */
[----:B------:R-:W-:Y:S01]  /*bdf0*/  FMUL.FTZ R163, R163, UR40 ;  /* 0x00000028a3a37c20 */ /* 0x000fe20008410000 */
[----:B------:R-:W-:Y:S01]  /*be00*/  FMUL.FTZ R166, R166, UR40 ;  /* 0x00000028a6a67c20 */ /* 0x000fe20008410000 */
[----:B------:R-:W-:Y:S01]  /*be10*/  FMUL.FTZ R167, R167, UR40 ;  /* 0x00000028a7a77c20 */ /* 0x000fe20008410000 */
[----:B------:R-:W-:Y:S01]  /*be20*/  FMUL.FTZ R171, R171, UR40 ;  /* 0x00000028abab7c20 */ /* 0x000fe20008410000 */
[----:B------:R-:W-:Y:S01]  /*be30*/  FMUL.FTZ R174, R174, UR40 ;  /* 0x00000028aeae7c20 */ /* 0x000fe20008410000 */
[----:B------:R-:W2:Y:S01]  /*be40*/  MUFU.TANH R153, R153 ;  /* 0x0000009900997308 */ /* 0x000ea20000002400 */
[----:B---3--:R-:W-:Y:S01]  /*be50*/  FMNMX.FTZ R168, R21, R168, !PT ;  /* 0x000000a815a87209 */ /* 0x008fe20007810000 */
[----:B------:R-:W-:Y:S01]  /*be60*/  FMUL.FTZ R175, R175, UR40 ;  /* 0x00000028afaf7c20 */ /* 0x000fe20008410000 */
[----:B------:R-:W-:Y:S01]  /*be70*/  FMUL.FTZ R178, R178, UR40 ;  /* 0x00000028b2b27c20 */ /* 0x000fe20008410000 */
[----:B------:R-:W-:Y:S01]  /*be80*/  FMUL.FTZ R179, R179, UR40 ;  /* 0x00000028b3b37c20 */ /* 0x000fe20008410000 */
[----:B------:R-:W-:Y:S01]  /*be90*/  FMUL.FTZ R182, R182, UR40 ;  /* 0x00000028b6b67c20 */ /* 0x000fe20008410000 */
[----:B------:R-:W-:Y:S01]  /*bea0*/  FMUL.FTZ R183, R183, UR40 ;  /* 0x00000028b7b77c20 */ /* 0x000fe20008410000 */
[----:B------:R-:W-:Y:S01]  /*beb0*/  ISETP.NE.AND P2, PT, R197, RZ, PT ;  /* 0x000000ffc500720c */ /* 0x000fe20003f45270 */
[----:B------:R-:W3:Y:S01]  /*bec0*/  MUFU.TANH R156, R156 ;  /* 0x0000009c009c7308 */ /* 0x000ee20000002400 */
[----:B----4-:R-:W-:-:S07]  /*bed0*/  FMNMX.FTZ R168, R152, R168, !PT ;  /* 0x000000a898a87209 */ /* 0x010fce0007810000 */
[----:B------:R-:W4:Y:S01]  /*bee0*/  MUFU.TANH R157, R157 ;  /* 0x0000009d009d7308 */ /* 0x000f220000002400 */
[----:B--2---:R-:W-:-:S03]  /*bef0*/  FMNMX.FTZ R168, R153, R168, !PT ;  /* 0x000000a899a87209 */ /* 0x004fc60007810000 */
[----:B------:R-:W-:-:S04]  /*bf00*/  @!P2 LEA R217, R217, R195, 0x6 ;  /* 0x000000c3d9d9a211 */ /* 0x000fc800078e30ff */
[----:B------:R-:W2:Y:S01]  /*bf10*/  MUFU.TANH R160, R160 ;  /* 0x000000a000a07308 */ /* 0x000ea20000002400 */
[----:B---3--:R-:W-:Y:S01]  /*bf20*/  FMNMX.FTZ R168, R156, R168, !PT ;  /* 0x000000a89ca87209 */ /* 0x008fe20007810000 */
[----:B------:R-:W-:-:S06]  /*bf30*/  @!P2 IMAD R217, R217, 0x4, R2 ;  /* 0x00000004d9d9a824 */ /* 0x000fcc00078e0202 */
[----:B------:R-:W3:Y:S01]  /*bf40*/  MUFU.TANH R161, R161 ;  /* 0x000000a100a17308 */ /* 0x000ee20000002400 */
[----:B----4-:R-:W-:-:S07]  /*bf50*/  FMNMX.FTZ R168, R157, R168, !PT ;  /* 0x000000a89da87209 */ /* 0x010fce0007810000 */
[----:B------:R-:W4:Y:S01]  /*bf60*/  MUFU.TANH R164, R164 ;  /* 0x000000a400a47308 */ /* 0x000f220000002400 */
[----:B--2---:R-:W-:-:S07]  /*bf70*/  FMNMX.FTZ R168, R160, R168, !PT ;  /* 0x000000a8a0a87209 */ /* 0x004fce0007810000 */
[----:B------:R-:W2:Y:S01]  /*bf80*/  MUFU.TANH R165, R165 ;  /* 0x000000a500a57308 */ /* 0x000ea20000002400 */
[----:B---3--:R-:W-:-:S07]  /*bf90*/  FMNMX.FTZ R168, R161, R168, !PT ;  /* 0x000000a8a1a87209 */ /* 0x008fce0007810000 */
        /* <DEDUP_REMOVED lines=15> */
[----:B--2---:R-:W-:-:S05]  /*c090*/  FMNMX.FTZ R169, R181, R168, !PT ;  /* 0x000000a8b5a97209 */ /* 0x004fca0007810000 */
[----:B------:R-:W2:Y:S02]  /*c0a0*/  SHFL.BFLY PT, R168, R169, 0x2, 0x1f ;  /* 0x0c401f00a9a87f89 */ /* 0x000ea400000e0000 */
[----:B------:R-:W5:Y:S08]  /*c0b0*/  MUFU.TANH R158, R158 ;  /* 0x0000009e009e7308 */ /* 0x000f700000002400 */
[----:B------:R-:W0:Y:S08]  /*c0c0*/  MUFU.TANH R159, R159 ;  /* 0x0000009f009f7308 */ /* 0x000e300000002400 */
[----:B------:R-:W1:Y:S01]  /*c0d0*/  MUFU.TANH R162, R162 ;  /* 0x000000a200a27308 */ /* 0x000e620000002400 */
[----:B--2---:R-:W-:-:S07]  /*c0e0*/  FMNMX.FTZ R169, R169, R168, !PT ;  /* 0x000000a8a9a97209 */ /* 0x004fce0007810000 */
[----:B------:R-:W2:Y:S01]  /*c0f0*/  MUFU.TANH R163, R163 ;  /* 0x000000a300a37308 */ /* 0x000ea20000002400 */
[----:B------:R-:W3:Y:S07]  /*c100*/  SHFL.BFLY PT, R168, R169, 0x1, 0x1f ;  /* 0x0c201f00a9a87f89 */ /* 0x000eee00000e0000 */
[----:B------:R-:W2:Y:S08]  /*c110*/  MUFU.TANH R166, R166 ;  /* 0x000000a600a67308 */ /* 0x000eb00000002400 */
[----:B------:R-:W2:Y:S08]  /*c120*/  MUFU.TANH R167, R167 ;  /* 0x000000a700a77308 */ /* 0x000eb00000002400 */
[----:B------:R-:W-:Y:S01]  /*c130*/  MUFU.TANH R171, R171 ;  /* 0x000000ab00ab7308 */ /* 0x000fe20000002400 */
[----:B---3--:R-:W-:Y:S01]  /*c140*/  FMNMX.FTZ R169, R169, R168, !PT ;  /* 0x000000a8a9a97209 */ /* 0x008fe20007810000 */
[----:B------:R-:W-:-:S04]  /*c150*/  IMAD.U32 R168, RZ, RZ, UR38 ;  /* 0x00000026ffa87e24 */ /* 0x000fc8000f8e00ff */
[C---:B------:R-:W-:Y:S01]  /*c160*/  FADD.FTZ R222, -R169.reuse, R218 ;  /* 0x000000daa9de7221 */ /* 0x040fe20000010100 */
[-C--:B------:R-:W-:Y:S01]  /*c170*/  FMUL.FTZ R218, R169, R168.reuse ;  /* 0x000000a8a9da7220 */ /* 0x080fe20000410000 */
[----:B------:R-:W-:Y:S02]  /*c180*/  MUFU.TANH R174, R174 ;  /* 0x000000ae00ae7308 */ /* 0x000fe40000002400 */
[-C--:B------:R-:W-:Y:S01]  /*c190*/  FMUL.FTZ R222, R222, R168.reuse ;  /* 0x000000a8dede7220 */ /* 0x080fe20000410000 */
        /* <DEDUP_REMOVED lines=15> */
[----:B------:R-:W-:Y:S01]  /*c290*/  FFMA.FTZ R181, R181, R168, -R218 ;  /* 0x000000a8b5b57223 */ /* 0x000fe200000108da */
[----:B------:R-:W-:Y:S01]  /*c2a0*/  FMUL.FTZ R218, R170, UR40 ;  /* 0x00000028aada7c20 */ /* 0x000fe20008410000 */
[----:B------:R-:W-:Y:S01]  /*c2b0*/  VIADD R170, R14, 0x28c40 ;  /* 0x00028c400eaa7836 */ /* 0x000fe20000000000 */
[----:B------:R-:W-:Y:S04]  /*c2c0*/  MUFU.TANH R175, R175 ;  /* 0x000000af00af7308 */ /* 0x000fe80000002400 */
[----:B------:R-:W-:-:S04]  /*c2d0*/  PRMT R170, R190, 0x654, R170 ;  /* 0x00000654beaa7816 */ /* 0x000fc800000000aa */
[----:B------:R3:W-:Y:S01]  /*c2e0*/  SYNCS.ARRIVE.TRANS64.RED.A1T0 RZ, [R170+URZ], RZ ;  /* 0x000000ffaaff79a7 */ /* 0x0007e2000810043f */
[----:B------:R-:W2:Y:S01]  /*c2f0*/  MUFU.TANH R218, R218 ;  /* 0x000000da00da7308 */ /* 0x000ea20000002400 */
[----:B---3--:R-:W-:-:S07]  /*c300*/  FMNMX.FTZ R170, R154, R13, !PT ;  /* 0x0000000d9aaa7209 */ /* 0x008fce0007810000 */
[----:B------:R-:W3:Y:S01]  /*c310*/  MUFU.TANH R178, R178 ;  /* 0x000000b200b27308 */ /* 0x000ee20000002400 */
[----:B----4-:R-:W-:-:S04]  /*c320*/  FMNMX.FTZ R170, R155, R170, !PT ;  /* 0x000000aa9baa7209 */ /* 0x010fc80007810000 */
[----:B-----5:R-:W-:-:S03]  /*c330*/  FMNMX.FTZ R170, R158, R170, !PT ;  /* 0x000000aa9eaa7209 */ /* 0x020fc60007810000 */
[----:B------:R-:W4:Y:S01]  /*c340*/  MUFU.TANH R179, R179 ;  /* 0x000000b300b37308 */ /* 0x000f220000002400 */
[----:B0-----:R-:W-:-:S04]  /*c350*/  FMNMX.FTZ R170, R159, R170, !PT ;  /* 0x000000aa9faa7209 */ /* 0x001fc80007810000 */
[----:B-1----:R-:W-:-:S03]  /*c360*/  FMNMX.FTZ R170, R162, R170, !PT ;  /* 0x000000aaa2aa7209 */ /* 0x002fc60007810000 */
[----:B------:R-:W0:Y:S01]  /*c370*/  MUFU.TANH R182, R182 ;  /* 0x000000b600b67308 */ /* 0x000e220000002400 */
[----:B--2---:R-:W-:-:S04]  /*c380*/  FMNMX.FTZ R170, R163, R170, !PT ;  /* 0x000000aaa3aa7209 */ /* 0x004fc80007810000 */
[----:B------:R-:W-:-:S03]  /*c390*/  FMNMX.FTZ R170, R166, R170, !PT ;  /* 0x000000aaa6aa7209 */ /* 0x000fc60007810000 */
[----:B------:R-:W-:Y:S01]  /*c3a0*/  MUFU.TANH R183, R183 ;  /* 0x000000b700b77308 */ /* 0x000fe20000002400 */
[----:B------:R-:W-:-:S04]  /*c3b0*/  FMNMX.FTZ R170, R167, R170, !PT ;  /* 0x000000aaa7aa7209 */ /* 0x000fc80007810000 */
[----:B------:R-:W-:-:S03]  /*c3c0*/  FMNMX.FTZ R170, R218, R170, !PT ;  /* 0x000000aadaaa7209 */ /* 0x000fc60007810000 */
[----:B------:R-:W-:Y:S01]  /*c3d0*/  MUFU.EX2 R152, R219 ;  /* 0x000000db00987308 */ /* 0x000fe20000000800 */
[----:B------:R-:W-:-:S04]  /*c3e0*/  FMNMX.FTZ R170, R171, R170, !PT ;  /* 0x000000aaabaa7209 */ /* 0x000fc80007810000 */
[----:B------:R-:W-:-:S03]  /*c3f0*/  FMNMX.FTZ R170, R174, R170, !PT ;  /* 0x000000aaaeaa7209 */ /* 0x000fc60007810000 */
[----:B------:R-:W1:Y:S01]  /*c400*/  MUFU.EX2 R20, R222 ;  /* 0x000000de00147308 */ /* 0x000e620000000800 */
[----:B------:R-:W-:-:S04]  /*c410*/  FMNMX.FTZ R170, R175, R170, !PT ;  /* 0x000000aaafaa7209 */ /* 0x000fc80007810000 */
[----:B---3--:R-:W-:-:S03]  /*c420*/  FMNMX.FTZ R170, R178, R170, !PT ;  /* 0x000000aab2aa7209 */ /* 0x008fc60007810000 */
[----:B------:R-:W2:Y:S01]  /*c430*/  MUFU.EX2 R220, R220 ;  /* 0x000000dc00dc7308 */ /* 0x000ea20000000800 */
[----:B----4-:R-:W-:-:S04]  /*c440*/  FMNMX.FTZ R170, R179, R170, !PT ;  /* 0x000000aab3aa7209 */ /* 0x010fc80007810000 */
[----:B0-----:R-:W-:-:S03]  /*c450*/  FMNMX.FTZ R170, R182, R170, !PT ;  /* 0x000000aab6aa7209 */ /* 0x001fc60007810000 */
[----:B------:R-:W0:Y:S01]  /*c460*/  MUFU.EX2 R21, R21 ;  /* 0x0000001500157308 */ /* 0x000e220000000800 */
[----:B-1----:R-:W-:Y:S01]  /*c470*/  @!P2 STS [R217+0x28800], R20 ;  /* 0x02880014d900a388 */ /* 0x002fe20000000800 */
[----:B------:R-:W-:Y:S01]  /*c480*/  FFMA.FTZ R3, R20, R3, R152 ;  /* 0x0000000314037223 */ /* 0x000fe20000010098 */
[----:B------:R-:W-:Y:S01]  /*c490*/  FMNMX.FTZ R170, R183, R170, !PT ;  /* 0x000000aab7aa7209 */ /* 0x000fe20007810000 */
[-C--:B------:R-:W-:Y:S01]  /*c4a0*/  FMUL.FTZ R24, R24, R20.reuse ;  /* 0x0000001418187220 */ /* 0x080fe20000410000 */
[-C--:B------:R-:W-:Y:S01]  /*c4b0*/  FMUL.FTZ R25, R25, R20.reuse ;  /* 0x0000001419197220 */ /* 0x080fe20000410000 */
[-C--:B------:R-:W-:Y:S01]  /*c4c0*/  FMUL.FTZ R28, R28, R20.reuse ;  /* 0x000000141c1c7220 */ /* 0x080fe20000410000 */
[----:B------:R-:W-:Y:S01]  /*c4d0*/  FMUL.FTZ R29, R29, R20 ;  /* 0x000000141d1d7220 */ /* 0x000fe20000410000 */
[----:B------:R-:W1:Y:S01]  /*c4e0*/  SHFL.BFLY PT, R219, R170, 0x2, 0x1f ;  /* 0x0c401f00aadb7f89 */ /* 0x000e6200000e0000 */
[----:B------:R-:W3:Y:S01]  /*c4f0*/  MUFU.EX2 R153, R153 ;  /* 0x0000009900997308 */ /* 0x000ee20000000800 */
[C---:B--2---:R-:W-:Y:S01]  /*c500*/  FADD.FTZ R3, R220.reuse, R3 ;  /* 0x00000003dc037221 */ /* 0x044fe20000010000 */
[----:B------:R-:W-:Y:S01]  /*c510*/  F2FP.F16.F32.PACK_AB R152, R220, R152 ;  /* 0x00000098dc98723e */ /* 0x000fe200000000ff */
[-C--:B------:R-:W-:Y:S01]  /*c520*/  FMUL.FTZ R32, R32, R20.reuse ;  /* 0x0000001420207220 */ /* 0x080fe20000410000 */
[-C--:B------:R-:W-:Y:S01]  /*c530*/  FMUL.FTZ R33, R33, R20.reuse ;  /* 0x0000001421217220 */ /* 0x080fe20000410000 */
[-C--:B------:R-:W-:Y:S01]  /*c540*/  FMUL.FTZ R36, R36, R20.reuse ;  /* 0x0000001424247220 */ /* 0x080fe20000410000 */
[-C--:B------:R-:W-:Y:S01]  /*c550*/  FMUL.FTZ R37, R37, R20.reuse ;  /* 0x0000001425257220 */ /* 0x080fe20000410000 */
[-C--:B------:R-:W-:Y:S01]  /*c560*/  FMUL.FTZ R40, R40, R20.reuse ;  /* 0x0000001428287220 */ /* 0x080fe20000410000 */
[----:B------:R-:W2:Y:S01]  /*c570*/  MUFU.EX2 R156, R156 ;  /* 0x0000009c009c7308 */ /* 0x000ea20000000800 */
[----:B0-----:R-:W-:Y:S01]  /*c580*/  FADD.FTZ R3, R21, R3 ;  /* 0x0000000315037221 */ /* 0x001fe20000010000 */
[-C--:B------:R-:W-:Y:S01]  /*c590*/  FMUL.FTZ R41, R41, R20.reuse ;  /* 0x0000001429297220 */ /* 0x080fe20000410000 */
[-C--:B------:R-:W-:Y:S01]  /*c5a0*/  FMUL.FTZ R44, R44, R20.reuse ;  /* 0x000000142c2c7220 */ /* 0x080fe20000410000 */
[-C--:B------:R-:W-:Y:S01]  /*c5b0*/  FMUL.FTZ R45, R45, R20.reuse ;  /* 0x000000142d2d7220 */ /* 0x080fe20000410000 */
[-C--:B------:R-:W-:Y:S01]  /*c5c0*/  FMUL.FTZ R48, R48, R20.reuse ;  /* 0x0000001430307220 */ /* 0x080fe20000410000 */
[-C--:B------:R-:W-:Y:S01]  /*c5d0*/  FMUL.FTZ R49, R49, R20.reuse ;  /* 0x0000001431317220 */ /* 0x080fe20000410000 */
[-C--:B------:R-:W-:Y:S01]  /*c5e0*/  FMUL.FTZ R52, R52, R20.reuse ;  /* 0x0000001434347220 */ /* 0x080fe20000410000 */
[----:B------:R-:W0:Y:S01]  /*c5f0*/  MUFU.EX2 R157, R157 ;  /* 0x0000009d009d7308 */ /* 0x000e220000000800 */
[----:B---3--:R-:W-:Y:S01]  /*c600*/  FADD.FTZ R3, R153, R3 ;  /* 0x0000000399037221 */ /* 0x008fe20000010000 */
[-C--:B------:R-:W-:Y:S01]  /*c610*/  FMUL.FTZ R53, R53, R20.reuse ;  /* 0x0000001435357220 */ /* 0x080fe20000410000 */
[-C--:B------:R-:W-:Y:S01]  /*c620*/  FMUL.FTZ R56, R56, R20.reuse ;  /* 0x0000001438387220 */ /* 0x080fe20000410000 */
[-C--:B------:R-:W-:Y:S01]  /*c630*/  FMUL.FTZ R57, R57, R20.reuse ;  /* 0x0000001439397220 */ /* 0x080fe20000410000 */
[-C--:B------:R-:W-:Y:S01]  /*c640*/  FMUL.FTZ R60, R60, R20.reuse ;  /* 0x000000143c3c7220 */ /* 0x080fe20000410000 */
[-C--:B------:R-:W-:Y:S01]  /*c650*/  FMUL.FTZ R61, R61, R20.reuse ;  /* 0x000000143d3d7220 */ /* 0x080fe20000410000 */
[----:B-1----:R-:W-:Y:S01]  /*c660*/  FMNMX.FTZ R170, R170, R219, !PT ;  /* 0x000000dbaaaa7209 */ /* 0x002fe20007810000 */
[----:B------:R-:W1:Y:S01]  /*c670*/  MUFU.EX2 R160, R160 ;  /* 0x000000a000a07308 */ /* 0x000e620000000800 */
[----:B--2---:R-:W-:Y:S01]  /*c680*/  FADD.FTZ R3, R156, R3 ;  /* 0x000000039c037221 */ /* 0x004fe20000010000 */
[-C--:B------:R-:W-:Y:S01]  /*c690*/  FMUL.FTZ R64, R64, R20.reuse ;  /* 0x0000001440407220 */ /* 0x080fe20000410000 */
[-C--:B------:R-:W-:Y:S01]  /*c6a0*/  FMUL.FTZ R65, R65, R20.reuse ;  /* 0x0000001441417220 */ /* 0x080fe20000410000 */
[----:B------:R-:W2:Y:S01]  /*c6b0*/  SHFL.BFLY PT, R219, R170, 0x1, 0x1f ;  /* 0x0c201f00aadb7f89 */ /* 0x000ea200000e0000 */
[-C--:B------:R-:W-:Y:S01]  /*c6c0*/  FMUL.FTZ R68, R68, R20.reuse ;  /* 0x0000001444447220 */ /* 0x080fe20000410000 */
[-C--:B------:R-:W-:Y:S01]  /*c6d0*/  FMUL.FTZ R69, R69, R20.reuse ;  /* 0x0000001445457220 */ /* 0x080fe20000410000 */
[----:B------:R-:W-:Y:S01]  /*c6e0*/  FMUL.FTZ R72, R72, R20 ;  /* 0x0000001448487220 */ /* 0x000fe20000410000 */
[----:B------:R-:W3:Y:S01]  /*c6f0*/  MUFU.EX2 R161, R161 ;  /* 0x000000a100a17308 */ /* 0x000ee20000000800 */
[C---:B0-----:R-:W-:Y:S01]  /*c700*/  FADD.FTZ R3, R157.reuse, R3 ;  /* 0x000000039d037221 */ /* 0x041fe20000010000 */
[----:B------:R-:W-:Y:S01]  /*c710*/  F2FP.F16.F32.PACK_AB R156, R157, R156 ;  /* 0x0000009c9d9c723e */ /* 0x000fe200000000ff */
[-C--:B------:R-:W-:Y:S01]  /*c720*/  FMUL.FTZ R73, R73, R20.reuse ;  /* 0x0000001449497220 */ /* 0x080fe20000410000 */
[-C--:B------:R-:W-:Y:S01]  /*c730*/  FMUL.FTZ R76, R76, R20.reuse ;  /* 0x000000144c4c7220 */ /* 0x080fe20000410000 */
[-C--:B------:R-:W-:Y:S01]  /*c740*/  FMUL.FTZ R77, R77, R20.reuse ;  /* 0x000000144d4d7220 */ /* 0x080fe20000410000 */
[-C--:B------:R-:W-:Y:S01]  /*c750*/  FMUL.FTZ R80, R80, R20.reuse ;  /* 0x0000001450507220 */ /* 0x080fe20000410000 */
[-C--:B------:R-:W-:Y:S01]  /*c760*/  FMUL.FTZ R81, R81, R20.reuse ;  /* 0x0000001451517220 */ /* 0x080fe20000410000 */
[----:B------:R-:W0:Y:S01]  /*c770*/  MUFU.EX2 R164, R164 ;  /* 0x000000a400a47308 */ /* 0x000e220000000800 */
        /* <DEDUP_REMOVED lines=8> */
[----:B---3--:R-:W-:Y:S01]  /*c800*/  FADD.FTZ R3, R161, R3 ;  /* 0x00000003a1037221 */ /* 0x008fe20000010000 */
[-C--:B------:R-:W-:Y:S01]  /*c810*/  FMUL.FTZ R96, R96, R20.reuse ;  /* 0x0000001460607220 */ /* 0x080fe20000410000 */
[-C--:B------:R-:W-:Y:S01]  /*c820*/  FMUL.FTZ R97, R97, R20.reuse ;  /* 0x0000001461617220 */ /* 0x080fe20000410000 */
[----:B--2---:R-:W-:Y:S01]  /*c830*/  FMNMX.FTZ R170, R170, R219, !PT ;  /* 0x000000dbaaaa7209 */ /* 0x004fe20007810000 */
[-C--:B------:R-:W-:Y:S01]  /*c840*/  FMUL.FTZ R100, R100, R20.reuse ;  /* 0x0000001464647220 */ /* 0x080fe20000410000 */
[-C--:B------:R-:W-:Y:S01]  /*c850*/  FMUL.FTZ R101, R101, R20.reuse ;  /* 0x0000001465657220 */ /* 0x080fe20000410000 */
[-C--:B------:R-:W-:Y:S01]  /*c860*/  FMUL.FTZ R104, R104, R20.reuse ;  /* 0x0000001468687220 */ /* 0x080fe20000410000 */
[----:B------:R-:W2:Y:S01]  /*c870*/  MUFU.EX2 R172, R172 ;  /* 0x000000ac00ac7308 */ /* 0x000ea20000000800 */
[----:B------:R-:W-:Y:S01]  /*c880*/  FADD.FTZ R13, -R170, R13 ;  /* 0x0000000daa0d7221 */ /* 0x000fe20000010100 */
[----:B0-----:R-:W-:Y:S01]  /*c890*/  FADD.FTZ R3, R164, R3 ;  /* 0x00000003a4037221 */ /* 0x001fe20000010000 */
[-C--:B------:R-:W-:Y:S01]  /*c8a0*/  FMUL.FTZ R105, R105, R20.reuse ;  /* 0x0000001469697220 */ /* 0x080fe20000410000 */
[----:B------:R-:W-:Y:S01]  /*c8b0*/  FMUL.FTZ R108, R108, R20 ;  /* 0x000000146c6c7220 */ /* 0x000fe20000410000 */
[----:B------:R-:W-:Y:S01]  /*c8c0*/  FMUL.FTZ R13, R13, R168 ;  /* 0x000000a80d0d7220 */ /* 0x000fe20000410000 */
        /* <DEDUP_REMOVED lines=11> */
[----:B--2---:R-:W-:Y:S01]  /*c980*/  FADD.FTZ R3, R172, R3 ;  /* 0x00000003ac037221 */ /* 0x004fe20000010000 */
[-C--:B------:R-:W-:Y:S01]  /*c990*/  FMUL.FTZ R125, R125, R20.reuse ;  /* 0x000000147d7d7220 */ /* 0x080fe20000410000 */
        /* <DEDUP_REMOVED lines=14> */
[----:B-1----:R1:W-:Y:S01]  /*ca80*/  @!P2 STS [R217+0x28820], R13 ;  /* 0x0288200dd900a388 */ /* 0x0023e20000000800 */
[----:B------:R-:W-:Y:S01]  /*ca90*/  FMUL.FTZ R149, R149, R20 ;  /* 0x0000001495957220 */ /* 0x000fe20000410000 */
[-C--:B------:R-:W-:Y:S01]  /*caa0*/  FMUL.FTZ R26, R26, R13.reuse ;  /* 0x0000000d1a1a7220 */ /* 0x080fe20000410000 */
[-C--:B------:R-:W-:Y:S01]  /*cab0*/  FMUL.FTZ R27, R27, R13.reuse ;  /* 0x0000000d1b1b7220 */ /* 0x080fe20000410000 */
[-C--:B------:R-:W-:Y:S01]  /*cac0*/  FMUL.FTZ R30, R30, R13.reuse ;  /* 0x0000000d1e1e7220 */ /* 0x080fe20000410000 */
[-C--:B------:R-:W-:Y:S01]  /*cad0*/  FMUL.FTZ R31, R31, R13.reuse ;  /* 0x0000000d1f1f7220 */ /* 0x080fe20000410000 */
[-C--:B------:R-:W-:Y:S01]  /*cae0*/  FMUL.FTZ R34, R34, R13.reuse ;  /* 0x0000000d22227220 */ /* 0x080fe20000410000 */
[----:B------:R-:W3:Y:S01]  /*caf0*/  MUFU.EX2 R180, R180 ;  /* 0x000000b400b47308 */ /* 0x000ee20000000800 */
[----:B--2---:R-:W-:Y:S01]  /*cb00*/  FADD.FTZ R3, R176, R3 ;  /* 0x00000003b0037221 */ /* 0x004fe20000010000 */
[-C--:B------:R-:W-:Y:S01]  /*cb10*/  FMUL.FTZ R35, R35, R13.reuse ;  /* 0x0000000d23237220 */ /* 0x080fe20000410000 */
[-C--:B-1----:R-:W-:Y:S01]  /*cb20*/  FMUL.FTZ R217, R170, R168.reuse ;  /* 0x000000a8aad97220 */ /* 0x082fe20000410000 */
[-C--:B------:R-:W-:Y:S01]  /*cb30*/  FMUL.FTZ R38, R38, R13.reuse ;  /* 0x0000000d26267220 */ /* 0x080fe20000410000 */
[-C--:B------:R-:W-:Y:S01]  /*cb40*/  FMUL.FTZ R39, R39, R13.reuse ;  /* 0x0000000d27277220 */ /* 0x080fe20000410000 */
[-C--:B------:R-:W-:Y:S01]  /*cb50*/  FMUL.FTZ R42, R42, R13.reuse ;  /* 0x0000000d2a2a7220 */ /* 0x080fe20000410000 */
[-CC-:B------:R-:W-:Y:S01]  /*cb60*/  FFMA.FTZ R154, R154, R168.reuse, -R217.reuse ;  /* 0x000000a89a9a7223 */ /* 0x180fe200000108d9 */
[-CC-:B------:R-:W-:Y:S01]  /*cb70*/  FFMA.FTZ R155, R155, R168.reuse, -R217.reuse ;  /* 0x000000a89b9b7223 */ /* 0x180fe200000108d9 */
[-CC-:B------:R-:W-:Y:S01]  /*cb80*/  FFMA.FTZ R219, R166, R168.reuse, -R217.reuse ;  /* 0x000000a8a6db7223 */ /* 0x180fe200000108d9 */
[-CC-:B------:R-:W-:Y:S01]  /*cb90*/  FFMA.FTZ R158, R158, R168.reuse, -R217.reuse ;  /* 0x000000a89e9e7223 */ /* 0x180fe200000108d9 */
[----:B------:R-:W1:Y:S01]  /*cba0*/  MUFU.EX2 R166, R181 ;  /* 0x000000b500a67308 */ /* 0x000e620000000800 */
[-CC-:B------:R-:W-:Y:S01]  /*cbb0*/  FFMA.FTZ R159, R159, R168.reuse, -R217.reuse ;  /* 0x000000a89f9f7223 */ /* 0x180fe200000108d9 */
[-CC-:B------:R-:W-:Y:S01]  /*cbc0*/  FFMA.FTZ R162, R162, R168.reuse, -R217.reuse ;  /* 0x000000a8a2a27223 */ /* 0x180fe200000108d9 */
[-CC-:B------:R-:W-:Y:S01]  /*cbd0*/  FFMA.FTZ R163, R163, R168.reuse, -R217.reuse ;  /* 0x000000a8a3a37223 */ /* 0x180fe200000108d9 */
[-CC-:B------:R-:W-:Y:S01]  /*cbe0*/  FFMA.FTZ R167, R167, R168.reuse, -R217.reuse ;  /* 0x000000a8a7a77223 */ /* 0x180fe200000108d9 */
[-CC-:B------:R-:W-:Y:S01]  /*cbf0*/  FFMA.FTZ R218, R218, R168.reuse, -R217.reuse ;  /* 0x000000a8dada7223 */ /* 0x180fe200000108d9 */
[-CC-:B------:R-:W-:Y:S01]  /*cc00*/  FFMA.FTZ R171, R171, R168.reuse, -R217.reuse ;  /* 0x000000a8abab7223 */ /* 0x180fe200000108d9 */
[-CC-:B------:R-:W-:Y:S01]  /*cc10*/  FFMA.FTZ R174, R174, R168.reuse, -R217.reuse ;  /* 0x000000a8aeae7223 */ /* 0x180fe200000108d9 */
[----:B------:R2:W4:Y:S01]  /*cc20*/  MUFU.EX2 R181, R154 ;  /* 0x0000009a00b57308 */ /* 0x0005220000000800 */
[-CC-:B------:R-:W-:Y:S01]  /*cc30*/  FFMA.FTZ R175, R175, R168.reuse, -R217.reuse ;  /* 0x000000a8afaf7223 */ /* 0x180fe200000108d9 */
[-CC-:B------:R-:W-:Y:S01]  /*cc40*/  FFMA.FTZ R178, R178, R168.reuse, -R217.reuse ;  /* 0x000000a8b2b27223 */ /* 0x180fe200000108d9 */
[-CC-:B------:R-:W-:Y:S01]  /*cc50*/  FFMA.FTZ R179, R179, R168.reuse, -R217.reuse ;  /* 0x000000a8b3b37223 */ /* 0x180fe200000108d9 */
[-CC-:B------:R-:W-:Y:S01]  /*cc60*/  FFMA.FTZ R183, R183, R168.reuse, -R217.reuse ;  /* 0x000000a8b7b77223 */ /* 0x180fe200000108d9 */
[----:B------:R-:W-:Y:S01]  /*cc70*/  FFMA.FTZ R182, R182, R168, -R217 ;  /* 0x000000a8b6b67223 */ /* 0x000fe200000108d9 */
[----:B0-----:R-:W-:Y:S01]  /*cc80*/  FADD.FTZ R3, R177, R3 ;  /* 0x00000003b1037221 */ /* 0x001fe20000010000 */
[----:B------:R-:W-:Y:S01]  /*cc90*/  FMUL.FTZ R43, R43, R13 ;  /* 0x0000000d2b2b7220 */ /* 0x000fe20000410000 */
[----:B------:R-:W0:Y:S01]  /*cca0*/  MUFU.EX2 R155, R155 ;  /* 0x0000009b009b7308 */ /* 0x000e220000000800 */
[----:B--2---:R-:W-:Y:S01]  /*ccb0*/  F2FP.F16.F32.PACK_AB R154, R153, R21 ;  /* 0x00000015999a723e */ /* 0x004fe200000000ff */
[----:B---3--:R-:W-:Y:S01]  /*ccc0*/  FADD.FTZ R3, R180, R3 ;  /* 0x00000003b4037221 */ /* 0x008fe20000010000 */
[-C--:B------:R-:W-:Y:S01]  /*ccd0*/  FMUL.FTZ R46, R46, R13.reuse ;  /* 0x0000000d2e2e7220 */ /* 0x080fe20000410000 */
[-C--:B------:R-:W-:Y:S01]  /*cce0*/  FMUL.FTZ R47, R47, R13.reuse ;  /* 0x0000000d2f2f7220 */ /* 0x080fe20000410000 */
[-C--:B------:R-:W-:Y:S01]  /*ccf0*/  FMUL.FTZ R50, R50, R13.reuse ;  /* 0x0000000d32327220 */ /* 0x080fe20000410000 */
[C---:B-1----:R-:W-:Y:S01]  /*cd00*/  FADD.FTZ R3, R166.reuse, R3 ;  /* 0x00000003a6037221 */ /* 0x042fe20000010000 */
[----:B------:R-:W-:Y:S01]  /*cd10*/  F2FP.F16.F32.PACK_AB R166, R166, R180 ;  /* 0x000000b4a6a6723e */ /* 0x000fe200000000ff */
[----:B------:R-:W1:Y:S01]  /*cd20*/  MUFU.EX2 R158, R158 ;  /* 0x0000009e009e7308 */ /* 0x000e620000000800 */
[----:B----4-:R-:W-:Y:S01]  /*cd30*/  FFMA.FTZ R10, R13, R10, R181 ;  /* 0x0000000a0d0a7223 */ /* 0x010fe200000100b5 */
[-C--:B------:R-:W-:Y:S01]  /*cd40*/  FMUL.FTZ R51, R51, R13.reuse ;  /* 0x0000000d33337220 */ /* 0x080fe20000410000 */
[-C--:B------:R-:W-:Y:S01]  /*cd50*/  FMUL.FTZ R54, R54, R13.reuse ;  /* 0x0000000d36367220 */ /* 0x080fe20000410000 */
[-C--:B------:R-:W-:Y:S01]  /*cd60*/  FMUL.FTZ R55, R55, R13.reuse ;  /* 0x0000000d37377220 */ /* 0x080fe20000410000 */
[-C--:B------:R-:W-:Y:S01]  /*cd70*/  FMUL.FTZ R58, R58, R13.reuse ;  /* 0x0000000d3a3a7220 */ /* 0x080fe20000410000 */
[-C--:B------:R-:W-:Y:S01]  /*cd80*/  FMUL.FTZ R59, R59, R13.reuse ;  /* 0x0000000d3b3b7220 */ /* 0x080fe20000410000 */
[----:B------:R-:W-:Y:S01]  /*cd90*/  FMUL.FTZ R62, R62, R13 ;  /* 0x0000000d3e3e7220 */ /* 0x000fe20000410000 */
[----:B------:R-:W2:Y:S01]  /*cda0*/  MUFU.EX2 R159, R159 ;  /* 0x0000009f009f7308 */ /* 0x000ea20000000800 */
        /* <DEDUP_REMOVED lines=18> */
[----:B------:R-:W-:Y:S01]  /*ced0*/  BAR.SYNC.DEFER_BLOCKING 0xf, 0x100 ;  /* 0x03c4000000007b1d */ /* 0x000fe20000010000 */
[----:B------:R-:W-:Y:S01]  /*cee0*/  F2FP.F16.F32.PACK_AB R158, R161, R160 ;  /* 0x000000a0a19e723e */ /* 0x000fe200000000ff */
[-C--:B------:R-:W-:Y:S01]  /*cef0*/  FMUL.FTZ R86, R86, R13.reuse ;  /* 0x0000000d56567220 */ /* 0x080fe20000410000 */
[----:B------:R-:W-:Y:S01]  /*cf00*/  F2FP.F16.F32.PACK_AB R160, R165, R164 ;  /* 0x000000a4a5a0723e */ /* 0x000fe200000000ff */
[-C--:B------:R-:W-:Y:S01]  /*cf10*/  FMUL.FTZ R87, R87, R13.reuse ;  /* 0x0000000d57577220 */ /* 0x080fe20000410000 */
[----:B------:R-:W-:Y:S01]  /*cf20*/  F2FP.F16.F32.PACK_AB R164, R177, R176 ;  /* 0x000000b0b1a4723e */ /* 0x000fe200000000ff */
        /* <DEDUP_REMOVED lines=9> */
[C---:B-1----:R-:W-:Y:S01]  /*cfc0*/  FADD.FTZ R10, R163.reuse, R10 ;  /* 0x0000000aa30a7221 */ /* 0x042fe20000010000 */
[----:B------:R-:W-:Y:S01]  /*cfd0*/  F2FP.F16.F32.PACK_AB R157, R163, R162 ;  /* 0x000000a2a39d723e */ /* 0x000fe200000000ff */
[-C--:B------:R-:W-:Y:S01]  /*cfe0*/  FMUL.FTZ R102, R102, R13.reuse ;  /* 0x0000000d66667220 */ /* 0x080fe20000410000 */
[----:B------:R-:W-:Y:S01]  /*cff0*/  F2FP.F16.F32.PACK_AB R162, R173, R172 ;  /* 0x000000acada2723e */ /* 0x000fe200000000ff */
[-C--:B------:R-:W-:Y:S01]  /*d000*/  FMUL.FTZ R103, R103, R13.reuse ;  /* 0x0000000d67677220 */ /* 0x080fe20000410000 */
[-C--:B------:R-:W-:Y:S01]  /*d010*/  FMUL.FTZ R106, R106, R13.reuse ;  /* 0x0000000d6a6a7220 */ /* 0x080fe20000410000 */
[-C--:B------:R-:W-:Y:S01]  /*d020*/  FMUL.FTZ R107, R107, R13.reuse ;  /* 0x0000000d6b6b7220 */ /* 0x080fe20000410000 */
[----:B------:R-:W1:Y:S01]  /*d030*/  MUFU.EX2 R218, R218 ;  /* 0x000000da00da7308 */ /* 0x000e620000000800 */
[----:B--2---:R-:W-:Y:S01]  /*d040*/  FADD.FTZ R10, R219, R10 ;  /* 0x0000000adb0a7221 */ /* 0x004fe20000010000 */
[----:B------:R2:W-:Y:S01]  /*d050*/  STSM.16.M88.4 [R199+0x26800], R152 ;  /* 0x02680098c7007844 */ /* 0x0005e20000000200 */
        /* <DEDUP_REMOVED lines=12> */
[----:B------:R2:W-:Y:S01]  /*d120*/  STSM.16.M88.4 [R200], R156 ;  /* 0x0000009cc8007844 */ /* 0x0005e20000000200 */
        /* <DEDUP_REMOVED lines=11> */
[-C--:B------:R-:W-:Y:S01]  /*d1e0*/  FMUL.FTZ R139, R139, R13.reuse ;  /* 0x0000000d8b8b7220 */ /* 0x080fe20000410000 */
[-C--:B------:R-:W-:Y:S01]  /*d1f0*/  FMUL.FTZ R142, R142, R13.reuse ;  /* 0x0000000d8e8e7220 */ /* 0x080fe20000410000 */
[-C--:B------:R-:W-:Y:S01]  /*d200*/  FMUL.FTZ R143, R143, R13.reuse ;  /* 0x0000000d8f8f7220 */ /* 0x080fe20000410000 */
[-C--:B------:R-:W-:Y:S01]  /*d210*/  FMUL.FTZ R146, R146, R13.reuse ;  /* 0x0000000d92927220 */ /* 0x080fe20000410000 */
[-C--:B------:R-:W-:Y:S01]  /*d220*/  FMUL.FTZ R147, R147, R13.reuse ;  /* 0x0000000d93937220 */ /* 0x080fe20000410000 */
[----:B------:R-:W3:Y:S01]  /*d230*/  MUFU.EX2 R178, R178 ;  /* 0x000000b200b27308 */ /* 0x000ee20000000800 */
[----:B0-----:R-:W-:Y:S01]  /*d240*/  FADD.FTZ R10, R174, R10 ;  /* 0x0000000aae0a7221 */ /* 0x001fe20000010000 */
[-C--:B------:R-:W-:Y:S01]  /*d250*/  FMUL.FTZ R150, R150, R13.reuse ;  /* 0x0000000d96967220 */ /* 0x080fe20000410000 */
[----:B------:R-:W-:-:S05]  /*d260*/  FMUL.FTZ R151, R151, R13 ;  /* 0x0000000d97977220 */ /* 0x000fca0000410000 */
[----:B------:R-:W0:Y:S01]  /*d270*/  MUFU.EX2 R179, R179 ;  /* 0x000000b300b37308 */ /* 0x000e220000000800 */
[C---:B-1----:R-:W-:Y:S01]  /*d280*/  FADD.FTZ R10, R175.reuse, R10 ;  /* 0x0000000aaf0a7221 */ /* 0x042fe20000010000 */
[----:B------:R-:W-:-:S05]  /*d290*/  F2FP.F16.F32.PACK_AB R163, R175, R174 ;  /* 0x000000aeafa3723e */ /* 0x000fca00000000ff */
[----:B------:R2:W-:Y:S01]  /*d2a0*/  STSM.16.M88.4 [R202], R160 ;  /* 0x000000a0ca007844 */ /* 0x0005e20000000200 */
[----:B------:R-:W1:Y:S01]  /*d2b0*/  MUFU.EX2 R167, R182 ;  /* 0x000000b600a77308 */ /* 0x000e620000000800 */
[----:B---3--:R-:W-:-:S07]  /*d2c0*/  FADD.FTZ R10, R178, R10 ;  /* 0x0000000ab20a7221 */ /* 0x008fce0000010000 */
[----:B------:R-:W3:Y:S01]  /*d2d0*/  MUFU.EX2 R183, R183 ;  /* 0x000000b700b77308 */ /* 0x000ee20000000800 */
[C---:B0-----:R-:W-:Y:S01]  /*d2e0*/  FADD.FTZ R10, R179.reuse, R10 ;  /* 0x0000000ab30a7221 */ /* 0x041fe20000010000 */
[----:B------:R-:W-:-:S03]  /*d2f0*/  F2FP.F16.F32.PACK_AB R165, R179, R178 ;  /* 0x000000b2b3a5723e */ /* 0x000fc600000000ff */
[----:B-1----:R-:W-:Y:S01]  /*d300*/  FADD.FTZ R10, R167, R10 ;  /* 0x0000000aa70a7221 */ /* 0x002fe20000010000 */
[----:B---3--:R-:W-:-:S03]  /*d310*/  F2FP.F16.F32.PACK_AB R167, R183, R167 ;  /* 0x000000a7b7a7723e */ /* 0x008fc600000000ff */
[----:B------:R-:W-:Y:S02]  /*d320*/  FADD.FTZ R10, R183, R10 ;  /* 0x0000000ab70a7221 */ /* 0x000fe40000010000 */
[----:B------:R2:W-:Y:S01]  /*d330*/  STSM.16.M88.4 [R201], R164 ;  /* 0x000000a4c9007844 */ /* 0x0005e20000000200 */
[----:B------:R-:W-:Y:S05]  /*d340*/  @!P0 BRA `(.L_x_705) ;  /* 0x0000000000048947 */ /* 0x000fea0003800000 */
[----:B------:R-:W-:Y:S01]  /*d350*/  BPT.TRAP 0x1 ;  /* 0x000000040000795c */ /* 0x000fe20000300000 */
.L_x_705:
[----:B------:R0:W1:Y:S01]  /*d360*/  SYNCS.PHASECHK.TRANS64.TRYWAIT P2, [R14+URZ+0x28c50], R12 ;  /* 0x028c500c0e0075a7 */ /* 0x000062000804017f */
[----:B------:R-:W-:Y:S05]  /*d370*/  @!P0 BRA `(.L_x_706) ;  /* 0x0000000000048947 */ /* 0x000fea0003800000 */
[----:B------:R-:W-:Y:S01]  /*d380*/  BPT.TRAP 0x1 ;  /* 0x000000040000795c */ /* 0x000fe20000300000 */
.L_x_706:
[----:B------:R-:W-:Y:S04]  /*d390*/  BSSY B1, `(.L_x_707) ;  /* 0x0000004000017945 */ /* 0x000fe80003800000 */
[----:B-1----:R-:W-:Y:S05]  /*d3a0*/  @P2 BRA `(.L_x_708) ;  /* 0x0000000000082947 */ /* 0x002fea0003800000 */
[----:B------:R-:W1:Y:S02]  /*d3b0*/  SYNCS.PHASECHK.TRANS64.TRYWAIT P2, [R14+URZ+0x28c50], R12 ;  /* 0x028c500c0e0075a7 */ /* 0x000e64000804017f */
[----:B-1----:R-:W-:Y:S05]  /*d3c0*/  @!P2 BRA `(.L_x_709) ;  /* 0x000000e00070a947 */ /* 0x002fea0003800000 */
.L_x_708:
[----:B------:R-:W-:Y:S05]  /*d3d0*/  BSYNC B1 ;  /* 0x0000000000017941 */ /* 0x000fea0003800000 */
.L_x_707:
[----:B01----:R-:W-:Y:S01]  /*d3e0*/  IMAD R12, R19, 0x1000, R11 ;  /* 0x00001000130c7824 */ /* 0x003fe200078e020b */
[----:B------:R-:W-:Y:S01]  /*d3f0*/  WARPGROUP.ARRIVE ;  /* 0x00000000000079c5 */ /* 0x000fe20000000000 */
[----:B------:R-:W-:Y:S02]  /*d400*/  IMAD.MOV.U32 R13, RZ, RZ, 0x40000040 ;  /* 0x40000040ff0d7424 */ /* 0x000fe400078e00ff */
[C---:B------:R-:W-:Y:S01]  /*d410*/  VIADD R20, R12.reuse, 0x80 ;  /* 0x000000800c147836 */ /* 0x040fe20000000000 */
[----:B------:R-:W-:Y:S01]  /*d420*/  R2UR UR6, R12 ;  /* 0x000000000c0672ca */ /* 0x000fe200000e0000 */
[----:B------:R-:W-:Y:S01]  /*d430*/  IMAD.MOV.U32 R21, RZ, RZ, 0x40000040 ;  /* 0x40000040ff157424 */ /* 0x000fe200078e00ff */
[----:B------:R-:W-:Y:S01]  /*d440*/  R2UR UR7, R13 ;  /* 0x000000000d0772ca */ /* 0x000fe200000e0000 */
[----:B------:R-:W-:-:S12]  /*d450*/  IMAD.MOV.U32 R13, RZ, RZ, 0x40000040 ;  /* 0x40000040ff0d7424 */ /* 0x000fd800078e00ff */
[----:B------:R-:W-:Y:S01]  /*d460*/  HGMMA.64x256x16.F32 R24, R152, gdesc[UR4].tnspB, R24, gsb0 ;  /* 0x43e0000498187df0 */ /* 0x000fe20008000818 */
[----:B------:R-:W-:Y:S01]  /*d470*/  R2UR UR6, R20 ;  /* 0x00000000140672ca */ /* 0x000fe200000e0000 */
[C---:B------:R-:W-:Y:S01]  /*d480*/  VIADD R20, R12.reuse, 0x100 ;  /* 0x000001000c147836 */ /* 0x040fe20000000000 */
[----:B------:R-:W-:Y:S01]  /*d490*/  R2UR UR7, R21 ;  /* 0x00000000150772ca */ /* 0x000fe200000e0000 */
[----:B------:R-:W-:Y:S02]  /*d4a0*/  IMAD.MOV.U32 R21, RZ, RZ, 0x40000040 ;  /* 0x40000040ff157424 */ /* 0x000fe400078e00ff */
[----:B------:R-:W-:Y:S01]  /*d4b0*/  VIADD R12, R12, 0x180 ;  /* 0x000001800c0c7836 */ /* 0x000fe20000000000 */
[----:B------:R-:W-:Y:S02]  /*d4c0*/  WARPGROUP.DEPBAR.LE gsb0, 0x0 ;  /* 0x00008000000079c5 */ /* 0x000fe40000010000 */
[----:B------:R-:W-:-:S15]  /*d4d0*/  WARPGROUP.ARRIVE ;  /* 0x00000000000079c5 */ /* 0x000fde0000000000 */
[----:B------:R-:W-:-:S04]  /*d4e0*/  NOP ;  /* 0x0000000000007918 */ /* 0x000fc80000000000 */
[----:B------:R-:W-:Y:S01]  /*d4f0*/  HGMMA.64x256x16.F32 R24, R156, gdesc[UR4].tnspB, R24, gsb0 ;  /* 0x43e000049c187df0 */ /* 0x000fe20008000818 */
[----:B------:R-:W-:Y:S02]  /*d500*/  R2UR UR6, R20 ;  /* 0x00000000140672ca */ /* 0x000fe400000e0000 */
[----:B------:R-:W-:Y:S01]  /*d510*/  R2UR UR7, R21 ;  /* 0x00000000150772ca */ /* 0x000fe200000e0000 */
[----:B------:R-:W-:Y:S02]  /*d520*/  WARPGROUP.DEPBAR.LE gsb0, 0x0 ;  /* 0x00008000000079c5 */ /* 0x000fe40000010000 */
[----:B------:R-:W-:-:S15]  /*d530*/  WARPGROUP.ARRIVE ;  /* 0x00000000000079c5 */ /* 0x000fde0000000000 */
[----:B------:R-:W-:-:S07]  /*d540*/  NOP ;  /* 0x0000000000007918 */ /* 0x000fce0000000000 */
[----:B------:R-:W-:Y:S01]  /*d550*/  HGMMA.64x256x16.F32 R24, R160, gdesc[UR4].tnspB, R24, gsb0 ;  /* 0x43e00004a0187df0 */ /* 0x000fe20008000818 */
[----:B------:R-:W-:Y:S02]  /*d560*/  R2UR UR6, R12 ;  /* 0x000000000c0672ca */ /* 0x000fe400000e0000 */
[----:B------:R-:W-:Y:S01]  /*d570*/  R2UR UR7, R13 ;  /* 0x000000000d0772ca */ /* 0x000fe200000e0000 */
        /* <DEDUP_REMOVED lines=13> */
[----:B------:R-:W-:Y:S05]  /*d650*/  @!P0 BRA `(.L_x_710) ;  /* 0x0000000000048947 */ /* 0x000fea0003800000 */
[----:B------:R-:W-:Y:S01]  /*d660*/  BPT.TRAP 0x1 ;  /* 0x000000040000795c */ /* 0x000fe20000300000 */
.L_x_710:
[----:B------:R-:W-:Y:S02]  /*d670*/  VIADD R14, R14, 0x28c60 ;  /* 0x00028c600e0e7836 */ /* 0x000fe40000000000 */
[----:B------:R-:W-:Y:S02]  /*d680*/  IMAD.MOV.U32 R13, RZ, RZ, R170 ;  /* 0x000000ffff0d7224 */ /* 0x000fe400078e00aa */
[----:B------:R-:W-:Y:S01]  /*d690*/  IMAD.MOV.U32 R218, RZ, RZ, R169 ;  /* 0x000000ffffda7224 */ /* 0x000fe200078e00a9 */
[----:B------:R-:W-:Y:S01]  /*d6a0*/  PRMT R14, R190, 0x654, R14 ;  /* 0x00000654be0e7816 */ /* 0x000fe2000000000e */
[----:B------:R-:W-:-:S03]  /*d6b0*/  IMAD.MOV.U32 R217, RZ, RZ, R19 ;  /* 0x000000ffffd97224 */ /* 0x000fc600078e0013 */
[----:B------:R1:W-:Y:S01]  /*d6c0*/  SYNCS.ARRIVE.TRANS64.RED.A1T0 RZ, [R14+URZ], RZ ;  /* 0x000000ff0eff79a7 */ /* 0x0003e2000810043f */
[----:B------:R-:W-:Y:S05]  /*d6d0*/  @P1 BRA `(.L_x_711) ;  /* 0xffffffe000681947 */ /* 0x000fea000383ffff */
.L_x_698:
[----:B------:R-:W-:Y:S05]  /*d6e0*/  BSYNC B0 ;  /* 0x0000000000007941 */ /* 0x000fea0003800000 */
.L_x_697:
[----:B0-----:R-:W3:Y:S01]  /*d6f0*/  LDL.LU R12, [R1+0x3c] ;  /* 0x00003c00010c7983 */ /* 0x001ee20000300800 */
[----:B------:R-:W-:Y:S02]  /*d700*/  IMAD.MOV.U32 R21, RZ, RZ, -0x800000 ;  /* 0xff800000ff157424 */ /* 0x000fe400078e00ff */
[----:B------:R-:W-:Y:S01]  /*d710*/  IMAD.MOV.U32 R20, RZ, RZ, -0x800000 ;  /* 0xff800000ff147424 */ /* 0x000fe200078e00ff */
[----:B------:R-:W0:Y:S02]  /*d720*/  SHFL.BFLY PT, R0, R3, 0x2, 0x1f ;  /* 0x0c401f0003007f89 */ /* 0x000e2400000e0000 */
[----:B0-----:R-:W-:-:S05]  /*d730*/  FADD.FTZ R0, R0, R3 ;  /* 0x0000000300007221 */ /* 0x001fca0000010000 */
[----:B------:R-:W0:Y:S02]  /*d740*/  SHFL.BFLY PT, R3, R0, 0x1, 0x1f ;  /* 0x0c201f0000037f89 */ /* 0x000e2400000e0000 */
[----:B0-----:R-:W-:Y:S01]  /*d750*/  FADD.FTZ R0, R0, R3 ;  /* 0x0000000300007221 */ /* 0x001fe20000010000 */
[----:B------:R-:W-:Y:S01]  /*d760*/  IMAD.MOV.U32 R3, RZ, RZ, RZ ;  /* 0x000000ffff037224 */ /* 0x000fe200078e00ff */
[----:B------:R-:W-:Y:S08]  /*d770*/  BAR.ARV 0x8, 0x100 ;  /* 0x0204000000007b1d */ /* 0x000ff00000002000 */
[----:B------:R-:W-:Y:S01]  /*d780*/  BAR.SYNC.DEFER_BLOCKING 0xf, 0x100 ;  /* 0x03c4000000007b1d */ /* 0x000fe20000010000 */
[----:B------:R-:W-:-:S13]  /*d790*/  FSETP.NE.FTZ.AND P0, PT, R0, RZ, PT ;  /* 0x000000ff0000720b */ /* 0x000fda0003f15000 */
[----:B------:R-:W0:Y:S01]  /*d7a0*/  @P0 MUFU.RCP R3, R0 ;  /* 0x0000000000030308 */ /* 0x000e220000001000 */
[----:B------:R-:W-:-:S07]  /*d7b0*/  @P0 FMUL.FTZ R4, R168, 0.69314718246459960938 ;  /* 0x3f317218a8040820 */ /* 0x000fce0000410000 */
[----:B------:R-:W4:Y:S01]  /*d7c0*/  @P0 MUFU.LG2 R0, R0 ;  /* 0x0000000000000308 */ /* 0x000f220000000c00 */
        /* <DEDUP_REMOVED lines=8> */
[----:B----4-:R-:W-:Y:S01]  /*d850*/  @P0 FMUL.FTZ R0, R0, 0.69314718246459960938 ;  /* 0x3f31721800000820 */ /* 0x010fe20000410000 */
[-C--:B------:R-:W-:Y:S01]  /*d860*/  FMUL.FTZ R40, R40, R3.reuse ;  /* 0x0000000328287220 */ /* 0x080fe20000410000 */
[-C--:B------:R-:W-:Y:S01]  /*d870*/  FMUL.FTZ R41, R41, R3.reuse ;  /* 0x0000000329297220 */ /* 0x080fe20000410000 */
[----:B------:R-:W-:Y:S01]  /*d880*/  FMUL.FTZ R44, R44, R3 ;  /* 0x000000032c2c7220 */ /* 0x000fe20000410000 */
[----:B------:R-:W-:Y:S01]  /*d890*/  @P0 FFMA.FTZ R21, R4, R169, R0 ;  /* 0x000000a904150223 */ /* 0x000fe20000010000 */
[-C--:B------:R-:W-:Y:S01]  /*d8a0*/  FMUL.FTZ R45, R45, R3.reuse ;  /* 0x000000032d2d7220 */ /* 0x080fe20000410000 */
[----:B------:R-:W0:Y:S01]  /*d8b0*/  SHFL.BFLY PT, R0, R10, 0x2, 0x1f ;  /* 0x0c401f000a007f89 */ /* 0x000e2200000e0000 */
        /* <DEDUP_REMOVED lines=23> */
[----:B0-----:R-:W-:Y:S01]  /*da30*/  FADD.FTZ R0, R0, R10 ;  /* 0x0000000a00007221 */ /* 0x001fe20000010000 */
[-C--:B------:R-:W-:Y:S01]  /*da40*/  FMUL.FTZ R93, R93, R3.reuse ;  /* 0x000000035d5d7220 */ /* 0x080fe20000410000 */
[-C--:B------:R-:W-:Y:S01]  /*da50*/  FMUL.FTZ R96, R96, R3.reuse ;  /* 0x0000000360607220 */ /* 0x080fe20000410000 */
[-C--:B------:R-:W-:Y:S01]  /*da60*/  FMUL.FTZ R97, R97, R3.reuse ;  /* 0x0000000361617220 */ /* 0x080fe20000410000 */
        /* <DEDUP_REMOVED lines=25> */
[----:B0-----:R-:W-:Y:S01]  /*dc00*/  FADD.FTZ R4, R0, R4 ;  /* 0x0000000400047221 */ /* 0x001fe20000010000 */
[----:B------:R-:W-:-:S02]  /*dc10*/  IMAD.MOV.U32 R0, RZ, RZ, RZ ;  /* 0x000000ffff007224 */ /* 0x000fc400078e00ff */
[-C--:B------:R-:W-:Y:S01]  /*dc20*/  FMUL.FTZ R148, R148, R3.reuse ;  /* 0x0000000394947220 */ /* 0x080fe20000410000 */
[----:B------:R-:W-:Y:S01]  /*dc30*/  FMUL.FTZ R149, R149, R3 ;  /* 0x0000000395957220 */ /* 0x000fe20000410000 */
        /* <DEDUP_REMOVED lines=17> */
[----:B------:R-:W-:Y:S01]  /*dd50*/  ISETP.NE.AND P0, PT, R197, RZ, PT ;  /* 0x000000ffc500720c */ /* 0x000fe20003f05270 */
        /* <DEDUP_REMOVED lines=12> */
[C---:B------:R-:W-:Y:S01]  /*de20*/  @!P0 IMAD R4, R19.reuse, 0x40, R195 ;  /* 0x0000004013048824 */ /* 0x040fe200078e02c3 */
[----:B------:R-:W-:Y:S01]  /*de30*/  IADD3 R19, R19, 0x1, RZ ;  /* 0x0000000113137810 */ /* 0x000fe20007ffe0ff */
[-C--:B------:R-:W-:Y:S01]  /*de40*/  FMUL.FTZ R71, R71, R0.reuse ;  /* 0x0000000047477220 */ /* 0x080fe20000410000 */
[-C--:B------:R-:W-:Y:S01]  /*de50*/  FMUL.FTZ R74, R74, R0.reuse ;  /* 0x000000004a4a7220 */ /* 0x080fe20000410000 */
[----:B------:R-:W-:Y:S01]  /*de60*/  @!P0 IMAD R4, R4, 0x4, R2 ;  /* 0x0000000404048824 */ /* 0x000fe200078e0202 */
[----:B------:R-:W-:Y:S01]  /*de70*/  ISETP.NE.AND P1, PT, R19, 0x2, PT ;  /* 0x000000021300780c */ /* 0x000fe20003f25270 */
[-C--:B------:R-:W-:Y:S01]  /*de80*/  FMUL.FTZ R75, R75, R0.reuse ;  /* 0x000000004b4b7220 */ /* 0x080fe20000410000 */
[-C--:B------:R-:W-:Y:S01]  /*de90*/  FMUL.FTZ R78, R78, R0.reuse ;  /* 0x000000004e4e7220 */ /* 0x080fe20000410000 */
[-C--:B------:R-:W-:Y:S01]  /*dea0*/  FMUL.FTZ R79, R79, R0.reuse ;  /* 0x000000004f4f7220 */ /* 0x080fe20000410000 */
[----:B------:R-:W-:Y:S01]  /*deb0*/  @!P0 STS [R4+0x28800], R3 ;  /* 0x0288000304008388 */ /* 0x000fe20000000800 */
[-C--:B------:R-:W-:Y:S01]  /*dec0*/  FMUL.FTZ R82, R82, R0.reuse ;  /* 0x0000000052527220 */ /* 0x080fe20000410000 */
[-C--:B------:R-:W-:Y:S01]  /*ded0*/  FMUL.FTZ R83, R83, R0.reuse ;  /* 0x0000000053537220 */ /* 0x080fe20000410000 */
[-C--:B------:R-:W-:Y:S01]  /*dee0*/  FMUL.FTZ R86, R86, R0.reuse ;  /* 0x0000000056567220 */ /* 0x080fe20000410000 */
[----:B------:R0:W-:Y:S01]  /*def0*/  @!P0 STS [R4+0x28820], R0 ;  /* 0x0288200004008388 */ /* 0x0001e20000000800 */
        /* <DEDUP_REMOVED lines=33> */
[----:B0-----:R-:W-:Y:S01]  /*e110*/  SEL R0, RZ, 0x1, P1 ;  /* 0x00000001ff007807 */ /* 0x001fe20000800000 */
[----:B------:R-:W-:Y:S06]  /*e120*/  BAR.ARV 0xe, 0x100 ;  /* 0x0384000000007b1d */ /* 0x000fec0000002000 */
[----:B------:R-:W-:-:S02]  /*e130*/  PLOP3.LUT P0, PT, PT, PT, PT, 0x8, 0x0 ;  /* 0x000000000000781c */ /* 0x000fc40003f0e170 */
[----:B------:R-:W-:Y:S02]  /*e140*/  LOP3.LUT R185, R185, R0, RZ, 0x3c, !PT ;  /* 0x00000000b9b97212 */ /* 0x000fe400078e3cff */
[----:B------:R-:W-:Y:S01]  /*e150*/  SEL R19, R19, RZ, P1 ;  /* 0x000000ff13137207 */ /* 0x000fe20000800000 */
[----:B---3--:R-:W-:-:S05]  /*e160*/  VIADD R12, R12, 0x1 ;  /* 0x000000010c0c7836 */ /* 0x008fca0000000000 */
[----:B------:R0:W-:Y:S03]  /*e170*/  STL [R1+0x3c], R12 ;  /* 0x00003c0c01007387 */ /* 0x0001e60000100800 */
.L_x_640:
[----:B------:R-:W-:Y:S05]  /*e180*/  BSYNC B7 ;  /* 0x0000000000077941 */ /* 0x000fea0003800000 */
.L_x_636:
[----:B------:R-:W3:Y:S08]  /*e190*/  S2UR UR4, SR_CgaCtaId ;  /* 0x00000000000479c3 */ /* 0x000ef00000008800 */
[----:B------:R-:W-:Y:S01]  /*e1a0*/  BAR.SYNC.DEFER_BLOCKING 0x5, 0x180 ;  /* 0x0146000000007b1d */ /* 0x000fe20000010000 */
[----:B------:R-:W-:-:S05]  /*e1b0*/  MOV R2, 0x400 ;  /* 0x0000040000027802 */ /* 0x000fca0000000f00 */
[----:B------:R-:W-:Y:S01]  /*e1c0*/  BSSY B0, `(.L_x_712) ;  /* 0x0000505000007945 */ /* 0x000fe20003800000 */
[----:B---3--:R-:W-:-:S05]  /*e1d0*/  IMAD.U32 R190, RZ, RZ, UR4 ;  /* 0x00000004ffbe7e24 */ /* 0x008fca000f8e00ff */
[----:B------:R-:W-:-:S05]  /*e1e0*/  LEA R2, R190, R2, 0x18 ;  /* 0x00000002be027211 */ /* 0x000fca00078ec0ff */
[----:B--2--5:R2:W3:Y:S01]  /*e1f0*/  LDS.128 R152, [R2+0x28cd0] ;  /* 0x028cd00002987984 */ /* 0x0244e20000000c00 */
[----:B------:R-:W-:Y:S06]  /*e200*/  BAR.ARV 0x4, 0x180 ;  /* 0x0106000000007b1d */ /* 0x000fec0000002000 */
[----:B------:R-:W-:Y:S05]  /*e210*/  @P0 BRA `(.L_x_713) ;  /* 0x0000003c00e40947 */ /* 0x000fea0003800000 */
[----:B------:R-:W4:Y:S01]  /*e220*/  LDL R3, [R1+0x5c] ;  /* 0x00005c0001037983 */ /* 0x000f220000100800 */
[----:B------:R-:W0:Y:S01]  /*e230*/  S2R R0, SR_SWINHI ;  /* 0x0000000000007919 */ /* 0x000e220000002f00 */
[----:B------:R-:W-:Y:S01]  /*e240*/  F2FP.F16.F32.PACK_AB R6, R29, R28 ;  /* 0x0000001c1d06723e */ /* 0x000fe200000000ff */
[----:B------:R-:W-:Y:S01]  /*e250*/  ULDC.64 UR6, c[0x0][0xc00] ;  /* 0x0003000000067ab9 */ /* 0x000fe20000000a00 */
[----:B------:R-:W-:Y:S01]  /*e260*/  F2FP.F16.F32.PACK_AB R7, R31, R30 ;  /* 0x0000001e1f07723e */ /* 0x000fe200000000ff */
[----:B------:R-:W2:Y:S01]  /*e270*/  LDL.LU R156, [R1+0x20] ;  /* 0x00002000019c7983 */ /* 0x000ea20000300800 */
[----:B------:R-:W-:Y:S01]  /*e280*/  F2FP.F16.F32.PACK_AB R8, R33, R32 ;  /* 0x000000202108723e */ /* 0x000fe200000000ff */
[----:B------:R-:W-:Y:S01]  /*e290*/  ULDC.64 UR4, c[0x0][0xc08] ;  /* 0x0003020000047ab9 */ /* 0x000fe20000000a00 */
[----:B------:R-:W-:Y:S01]  /*e2a0*/  F2FP.F16.F32.PACK_AB R9, R35, R34 ;  /* 0x000000222309723e */ /* 0x000fe200000000ff */
[----:B---3--:R-:W3:Y:S01]  /*e2b0*/  LDL.LU R152, [R1+0x24] ;  /* 0x0000240001987983 */ /* 0x008ee20000300800 */
[----:B-1----:R-:W-:-:S02]  /*e2c0*/  MOV R14, R2 ;  /* 0x00000002000e7202 */ /* 0x002fc40000000f00 */
[----:B0-----:R-:W-:Y:S02]  /*e2d0*/  MOV R15, R0 ;  /* 0x00000000000f7202 */ /* 0x001fe40000000f00 */
[----:B------:R-:W-:Y:S02]  /*e2e0*/  F2FP.F16.F32.PACK_AB R10, R37, R36 ;  /* 0x00000024250a723e */ /* 0x000fe400000000ff */
[----:B------:R-:W-:Y:S01]  /*e2f0*/  F2FP.F16.F32.PACK_AB R11, R39, R38 ;  /* 0x00000026270b723e */ /* 0x000fe200000000ff */
[----:B------:R-:W-:Y:S01]  /*e300*/  BAR.SYNC.DEFER_BLOCKING 0x1, 0x100 ;  /* 0x0044000000007b1d */ /* 0x000fe20000010000 */
[----:B----4-:R-:W-:-:S03]  /*e310*/  IMAD.WIDE R12, R3, 0x2, R14 ;  /* 0x00000002030c7825 */ /* 0x010fc600078e020e */
[----:B------:R-:W-:Y:S01]  /*e320*/  LOP3.LUT R0, R12, 0x380, RZ, 0xc0, !PT ;  /* 0x000003800c007812 */ /* 0x000fe200078ec0ff */
[----:B------:R-:W-:-:S03]  /*e330*/  IMAD.MOV.U32 R5, RZ, RZ, R13 ;  /* 0x000000ffff057224 */ /* 0x000fc600078e000d */
[----:B------:R-:W-:-:S04]  /*e340*/  SHF.R.U64 R0, R0, 0x3, RZ ;  /* 0x0000000300007819 */ /* 0x000fc800000012ff */
[----:B------:R-:W-:-:S04]  /*e350*/  LOP3.LUT R4, R0, R12, RZ, 0x3c, !PT ;  /* 0x0000000c00047212 */ /* 0x000fc800078e3cff */
[----:B------:R-:W-:Y:S02]  /*e360*/  MOV R0, R4 ;  /* 0x0000000400007202 */ /* 0x000fe40000000f00 */
[----:B------:R-:W-:Y:S02]  /*e370*/  F2FP.F16.F32.PACK_AB R4, R25, R24 ;  /* 0x000000181904723e */ /* 0x000fe400000000ff */
[----:B------:R-:W-:-:S05]  /*e380*/  F2FP.F16.F32.PACK_AB R5, R27, R26 ;  /* 0x0000001a1b05723e */ /* 0x000fca00000000ff */
[----:B------:R0:W-:Y:S02]  /*e390*/  STSM.16.M88.4 [R0], R4 ;  /* 0x0000000400007844 */ /* 0x0001e40000000200 */
[----:B0-----:R-:W-:-:S04]  /*e3a0*/  IADD3 R4, P0, R12, 0x20, RZ ;  /* 0x000000200c047810 */ /* 0x001fc80007f1e0ff */
[----:B------:R-:W-:Y:S01]  /*e3b0*/  LOP3.LUT R0, R4, 0x380, RZ, 0xc0, !PT ;  /* 0x0000038004007812 */ /* 0x000fe200078ec0ff */
[----:B------:R-:W-:-:S03]  /*e3c0*/  IMAD.X R5, RZ, RZ, R13, P0 ;  /* 0x000000ffff057224 */ /* 0x000fc600000e060d */
[----:B------:R-:W-:-:S04]  /*e3d0*/  SHF.R.U64 R0, R0, 0x3, RZ ;  /* 0x0000000300007819 */ /* 0x000fc800000012ff */
[----:B------:R-:W-:-:S04]  /*e3e0*/  LOP3.LUT R4, R0, R4, RZ, 0x3c, !PT ;  /* 0x0000000400047212 */ /* 0x000fc800078e3cff */
[----:B------:R-:W-:-:S05]  /*e3f0*/  MOV R4, R4 ;  /* 0x0000000400047202 */ /* 0x000fca0000000f00 */
[----:B------:R0:W-:Y:S02]  /*e400*/  STSM.16.M88.4 [R4], R8 ;  /* 0x0000000804007844 */ /* 0x0001e40000000200 */
[----:B0-----:R-:W-:-:S04]  /*e410*/  IADD3 R4, P0, R12, 0x40, RZ ;  /* 0x000000400c047810 */ /* 0x001fc80007f1e0ff */
[----:B------:R-:W-:Y:S01]  /*e420*/  LOP3.LUT R0, R4, 0x380, RZ, 0xc0, !PT ;  /* 0x0000038004007812 */ /* 0x000fe200078ec0ff */
[----:B------:R-:W-:-:S03]  /*e430*/  IMAD.X R5, RZ, RZ, R13, P0 ;  /* 0x000000ffff057224 */ /* 0x000fc600000e060d */
[----:B------:R-:W-:-:S04]  /*e440*/  SHF.R.U64 R0, R0, 0x3, RZ ;  /* 0x0000000300007819 */ /* 0x000fc800000012ff */
[----:B------:R-:W-:Y:S02]  /*e450*/  LOP3.LUT R4, R0, R4, RZ, 0x3c, !PT ;  /* 0x0000000400047212 */ /* 0x000fe400078e3cff */
[----:B------:R-:W-:Y:S02]  /*e460*/  F2FP.F16.F32.PACK_AB R6, R45, R44 ;  /* 0x0000002c2d06723e */ /* 0x000fe400000000ff */
[----:B------:R-:W-:Y:S02]  /*e470*/  MOV R0, R4 ;  /* 0x0000000400007202 */ /* 0x000fe40000000f00 */
[----:B------:R-:W-:Y:S02]  /*e480*/  F2FP.F16.F32.PACK_AB R4, R41, R40 ;  /* 0x000000282904723e */ /* 0x000fe400000000ff */
[----:B------:R-:W-:Y:S02]  /*e490*/  F2FP.F16.F32.PACK_AB R5, R43, R42 ;  /* 0x0000002a2b05723e */ /* 0x000fe400000000ff */
[----:B------:R-:W-:-:S05]  /*e4a0*/  F2FP.F16.F32.PACK_AB R7, R47, R46 ;  /* 0x0000002e2f07723e */ /* 0x000fca00000000ff */
        /* <DEDUP_REMOVED lines=131> */
[----:B------:R-:W-:-:S02]  /*ece0*/  F2FP.F16.F32.PACK_AB R7, R143, R142 ;  /* 0x0000008e8f07723e */ /* 0x000fc400000000ff */
[----:B------:R-:W-:-:S03]  /*ecf0*/  IADD3 R0, P0, R12, 0x6060, RZ ;  /* 0x000060600c007810 */ /* 0x000fc60007f1e0ff */
[----:B------:R0:W-:Y:S02]  /*ed00*/  STSM.16.M88.4 [R3], R4 ;  /* 0x0000000403007844 */ /* 0x0001e40000000200 */
[----:B------:R-:W-:Y:S01]  /*ed10*/  IMAD.X R13, RZ, RZ, R13, P0 ;  /* 0x000000ffff0d7224 */ /* 0x000fe200000e060d */
[----:B------:R-:W-:Y:S02]  /*ed20*/  F2FP.F16.F32.PACK_AB R8, R145, R144 ;  /* 0x000000909108723e */ /* 0x000fe400000000ff */
[----:B0-----:R-:W-:-:S04]  /*ed30*/  LOP3.LUT R3, R0, 0x380, RZ, 0xc0, !PT ;  /* 0x0000038000037812 */ /* 0x001fc800078ec0ff */
[----:B------:R-:W-:-:S04]  /*ed40*/  SHF.R.U64 R3, R3, 0x3, RZ ;  /* 0x0000000303037819 */ /* 0x000fc800000012ff */
[----:B------:R-:W-:Y:S02]  /*ed50*/  LOP3.LUT R12, R3, R0, RZ, 0x3c, !PT ;  /* 0x00000000030c7212 */ /* 0x000fe400078e3cff */
[----:B--2---:R-:W-:Y:S02]  /*ed60*/  IADD3 R6, P0, R156, UR6, RZ ;  /* 0x000000069c067c10 */ /* 0x004fe4000ff1e0ff */
[----:B------:R-:W-:Y:S02]  /*ed70*/  MOV R12, R12 ;  /* 0x0000000c000c7202 */ /* 0x000fe40000000f00 */
[----:B------:R-:W-:Y:S02]  /*ed80*/  F2FP.F16.F32.PACK_AB R9, R147, R146 ;  /* 0x000000929309723e */ /* 0x000fe400000000ff */
[----:B------:R-:W-:Y:S02]  /*ed90*/  F2FP.F16.F32.PACK_AB R10, R149, R148 ;  /* 0x00000094950a723e */ /* 0x000fe400000000ff */
[----:B------:R-:W-:-:S02]  /*eda0*/  F2FP.F16.F32.PACK_AB R11, R151, R150 ;  /* 0x00000096970b723e */ /* 0x000fc400000000ff */
[----:B---3--:R-:W-:Y:S02]  /*edb0*/  IADD3.X R7, R152, UR7, RZ, P0, !PT ;  /* 0x0000000798077c10 */ /* 0x008fe400087fe4ff */
[----:B------:R-:W-:Y:S01]  /*edc0*/  ISETP.NE.U32.AND P0, PT, RZ, UR4, PT ;  /* 0x00000004ff007c0c */ /* 0x000fe2000bf05070 */
[----:B------:R0:W-:Y:S01]  /*edd0*/  STSM.16.M88.4 [R12], R8 ;  /* 0x000000080c007844 */ /* 0x0001e20000000200 */
[----:B------:R-:W-:Y:S02]  /*ede0*/  BAR.SYNC.DEFER_BLOCKING 0x1, 0x100 ;  /* 0x0044000000007b1d */ /* 0x000fe40000010000 */
[----:B------:R-:W-:Y:S02]  /*edf0*/  ISETP.NE.AND.EX P0, PT, RZ, UR5, PT, P0 ;  /* 0x00000005ff007c0c */ /* 0x000fe4000bf05300 */
[----:B------:R-:W-:-:S04]  /*ee00*/  ISETP.NE.U32.AND P1, PT, RZ, UR6, PT ;  /* 0x00000006ff007c0c */ /* 0x000fc8000bf25070 */
[----:B------:R-:W-:Y:S01]  /*ee10*/  ISETP.NE.AND.EX P1, PT, RZ, UR7, PT, P1 ;  /* 0x00000007ff007c0c */ /* 0x000fe2000bf25310 */
[----:B------:R-:W-:-:S06]  /*ee20*/  IMAD.MOV.U32 R4, RZ, RZ, RZ ;  /* 0x000000ffff047224 */ /* 0x000fcc00078e00ff */
[----:B0-----:R-:W-:Y:S01]  /*ee30*/  @P0 IADD3 R8, P2, R156, UR4, RZ ;  /* 0x000000049c080c10 */ /* 0x001fe2000ff5e0ff */
[----:B------:R-:W-:Y:S02]  /*ee40*/  ULDC UR4, c[0x0][0xa88] ;  /* 0x0002a20000047ab9 */ /* 0x000fe40000000800 */
[----:B------:R-:W-:Y:S02]  /*ee50*/  MOV R3, UR4 ;  /* 0x0000000400037c02 */ /* 0x000fe40008000f00 */
[----:B------:R-:W-:Y:S01]  /*ee60*/  @P0 IADD3.X R9, R152, UR5, RZ, P2, !PT ;  /* 0x0000000598090c10 */ /* 0x000fe200097fe4ff */
[----:B------:R0:W5:Y:S04]  /*ee70*/  @P1 LDG.E R4, desc[UR42][R6.64] ;  /* 0x0000002a06041981 */ /* 0x000168000c1e1900 */
[----:B------:R0:W5:Y:S01]  /*ee80*/  @P0 LDG.E R3, desc[UR42][R8.64] ;  /* 0x0000002a08030981 */ /* 0x000162000c1e1900 */
[----:B------:R-:W-:Y:S05]  /*ee90*/  @P0 BRA `(.L_x_714) ;  /* 0x0000000000100947 */ /* 0x000fea0003800000 */
[----:B------:R-:W-:Y:S05]  /*eea0*/  @!P1 BRA `(.L_x_714) ;  /* 0x00000000000c9947 */ /* 0x000fea0003800000 */
[----:B-----5:R-:W2:Y:S04]  /*eeb0*/  LDG.E R3, desc[UR42][R6.64] ;  /* 0x0000002a06037981 */ /* 0x020ea8000c1e1900 */
[----:B0-----:R-:W2:Y:S02]  /*eec0*/  LDG.E R6, desc[UR42][R6.64+0x4] ;  /* 0x0000042a06067981 */ /* 0x001ea4000c1e1900 */
[----:B--2---:R-:W-:-:S07]  /*eed0*/  IMAD.IADD R3, R6, 0x1, -R3 ;  /* 0x0000000106037824 */ /* 0x004fce00078e0a03 */
.L_x_714:
[----:B------:R-:W2:Y:S01]  /*eee0*/  LDL R0, [R1+0x44] ;  /* 0x0000440001007983 */ /* 0x000ea20000100800 */
[----:B------:R-:W-:-:S03]  /*eef0*/  ULDC UR4, c[0x0][0xad4] ;  /* 0x0002b50000047ab9 */ /* 0x000fc60000000800 */
[----:B------:R-:W3:Y:S04]  /*ef00*/  LDL.LU R5, [R1+0x1c] ;  /* 0x00001c0001057983 */ /* 0x000ee80000300800 */
[----:B------:R1:W5:Y:S04]  /*ef10*/  LDL R159, [R1+0x18] ;  /* 0x00001800019f7983 */ /* 0x0003680000100800 */
[----:B------:R1:W5:Y:S04]  /*ef20*/  LDL R158, [R1+0x28] ;  /* 0x00002800019e7983 */ /* 0x0003680000100800 */
[----:B--2---:R-:W2:Y:S01]  /*ef30*/  SHFL.IDX PT, R0, R0, RZ, 0x1f ;  /* 0x00001fff00007589 */ /* 0x004ea200000e0000 */
[----:B---3--:R-:W-:-:S02]  /*ef40*/  ISETP.NE.AND P1, PT, R5, RZ, PT ;  /* 0x000000ff0500720c */ /* 0x008fc40003f25270 */
[----:B--2---:R-:W-:Y:S02]  /*ef50*/  ISETP.NE.AND P0, PT, R0, RZ, PT ;  /* 0x000000ff0000720c */ /* 0x004fe40003f05270 */
[----:B------:R-:W-:Y:S02]  /*ef60*/  SEL R0, R5, UR4, P1 ;  /* 0x0000000405007c07 */ /* 0x000fe40008800000 */
[----:B-----5:R-:W-:-:S09]  /*ef70*/  SHF.R.S32.HI R5, RZ, 0x1f, R4 ;  /* 0x0000001fff057819 */ /* 0x020fd20000011404 */
[----:B-1----:R-:W-:Y:S05]  /*ef80*/  @P0 BRA `(.L_x_715) ;  /* 0x0000000400040947 */ /* 0x002fea0003800000 */
[----:B0-----:R-:W2:Y:S01]  /*ef90*/  LDL.LU R9, [R1+0x40] ;  /* 0x0000400001097983 */ /* 0x001ea20000300800 */
[----:B------:R-:W-:Y:S01]  /*efa0*/  IMAD.MOV.U32 R12, RZ, RZ, 0x9b8 ;  /* 0x000009b8ff0c7424 */ /* 0x000fe200078e00ff */
[----:B------:R-:W-:Y:S01]  /*efb0*/  ISETP.GT.AND P1, PT, R0, 0x1, PT ;  /* 0x000000010000780c */ /* 0x000fe20003f24270 */
[----:B------:R-:W0:Y:S01]  /*efc0*/  LDC R157, c[0x0][0xbe8] ;  /* 0x0002fa00ff9d7b82 */ /* 0x000e220000000800 */
[----:B------:R-:W3:Y:S04]  /*efd0*/  LDL R162, [R1+0x50] ;  /* 0x0000500001a27983 */ /* 0x000ee80000100800 */
[----:B------:R-:W4:Y:S01]  /*efe0*/  LDL R156, [R1+0x38] ;  /* 0x00003800019c7983 */ /* 0x000f220000100800 */
[----:B------:R-:W-:Y:S02]  /*eff0*/  SEL R12, R12, 0x978, P1 ;  /* 0x000009780c0c7807 */ /* 0x000fe40000800000 */
[----:B------:R-:W-:Y:S01]  /*f000*/  ISETP.NE.U32.AND P0, PT, RZ, UR6, PT ;  /* 0x00000006ff007c0c */ /* 0x000fe2000bf05070 */
[----:B------:R-:W5:Y:S01]  /*f010*/  LDL R161, [R1+0x58] ;  /* 0x0000580001a17983 */ /* 0x000f620000100800 */
[----:B------:R-:W1:Y:S02]  /*f020*/  LDC.64 R6, c[0x0][R12+0x220] ;  /* 0x000088000c067b82 */ /* 0x000e640000000a00 */
[----:B------:R-:W-:Y:S01]  /*f030*/  ISETP.NE.AND.EX P0, PT, RZ, UR7, PT, P0 ;  /* 0x00000007ff007c0c */ /* 0x000fe2000bf05300 */
[----:B------:R-:W5:Y:S03]  /*f040*/  LDL R160, [R1+0x48] ;  /* 0x0000480001a07983 */ /* 0x000f660000100800 */
[----:B------:R-:W-:-:S02]  /*f050*/  SEL R8, R159, RZ, !P0 ;  /* 0x000000ff9f087207 */ /* 0x000fc40004000000 */
[----:B------:R-:W2:Y:S01]  /*f060*/  LDC.64 R10, c[0x0][R12+0x218] ;  /* 0x000086000c0a7b82 */ /* 0x000ea20000000a00 */
[----:B0-----:R-:W-:Y:S02]  /*f070*/  ISETP.NE.AND P2, PT, R157, 0x1, PT ;  /* 0x000000019d00780c */ /* 0x001fe40003f45270 */
[----:B-1----:R-:W-:Y:S01]  /*f080*/  IMAD R7, R7, R8, RZ ;  /* 0x0000000807077224 */ /* 0x002fe200078e02ff */
[----:B--2---:R-:W-:-:S05]  /*f090*/  SEL R13, R9, RZ, !P0 ;  /* 0x000000ff090d7207 */ /* 0x004fca0004000000 */
[C---:B------:R-:W-:Y:S02]  /*f0a0*/  IMAD R13, R6.reuse, R13, R7 ;  /* 0x0000000d060d7224 */ /* 0x040fe400078e0207 */
[----:B------:R-:W-:-:S04]  /*f0b0*/  IMAD.WIDE.U32 R6, R6, R8, RZ ;  /* 0x0000000806067225 */ /* 0x000fc800078e00ff */
[----:B------:R-:W-:-:S04]  /*f0c0*/  IMAD.WIDE.U32 R8, R10, R184, RZ ;  /* 0x000000b80a087225 */ /* 0x000fc800078e00ff */
[----:B------:R-:W-:Y:S02]  /*f0d0*/  IMAD.IADD R13, R7, 0x1, R13 ;  /* 0x00000001070d7824 */ /* 0x000fe400078e020d */
[----:B------:R-:W0:Y:S01]  /*f0e0*/  @P2 LDC R7, c[0x0][0xbec] ;  /* 0x0002fb00ff072b82 */ /* 0x000e220000000800 */
[----:B------:R-:W-:-:S07]  /*f0f0*/  IADD3 R152, P0, P3, R6, R8, R4 ;  /* 0x0000000806987210 */ /* 0x000fce0007b1e004 */
[----:B------:R-:W1:Y:S01]  /*f100*/  @P2 LDC R6, c[0x0][0xbf0] ;  /* 0x0002fc00ff062b82 */ /* 0x000e620000000800 */
[----:B------:R-:W-:-:S04]  /*f110*/  IMAD R10, R11, R184, RZ ;  /* 0x000000b80b0a7224 */ /* 0x000fc800078e02ff */
[----:B------:R-:W-:Y:S02]  /*f120*/  IMAD.IADD R8, R9, 0x1, R10 ;  /* 0x0000000109087824 */ /* 0x000fe400078e020a */
[----:B---3--:R-:W-:-:S04]  /*f130*/  IMAD R10, R158, 0x40, R162 ;  /* 0x000000409e0a7824 */ /* 0x008fc800078e02a2 */
[----:B------:R-:W-:Y:S02]  /*f140*/  IMAD.MOV.U32 R11, RZ, RZ, R10 ;  /* 0x000000ffff0b7224 */ /* 0x000fe400078e000a */
[----:B0-----:R-:W-:-:S05]  /*f150*/  @P2 IMAD.HI.U32 R7, R10, R7, RZ ;  /* 0x000000070a072227 */ /* 0x001fca00078e00ff */
[----:B-1----:R-:W-:Y:S02]  /*f160*/  @P2 SHF.R.U32.HI R11, RZ, R6, R7 ;  /* 0x00000006ff0b2219 */ /* 0x002fe40000011607 */
[----:B------:R-:W0:Y:S01]  /*f170*/  LDC.64 R6, c[0x0][R12+0x228] ;  /* 0x00008a000c067b82 */ /* 0x000e220000000a00 */
[----:B----4-:R-:W-:Y:S02]  /*f180*/  SEL R156, R156, RZ, P1 ;  /* 0x000000ff9c9c7207 */ /* 0x010fe40000800000 */
[----:B------:R-:W-:-:S03]  /*f190*/  IADD3.X R13, R13, R8, R5, P0, P3 ;  /* 0x000000080d0d7210 */ /* 0x000fc600007e6405 */
[----:B0-----:R-:W-:-:S04]  /*f1a0*/  IMAD.WIDE.U32 R8, R6, R156, RZ ;  /* 0x0000009c06087225 */ /* 0x001fc800078e00ff */
[----:B------:R-:W-:Y:S01]  /*f1b0*/  IMAD R7, R7, R156, RZ ;  /* 0x0000009c07077224 */ /* 0x000fe200078e02ff */
[----:B------:R-:W-:-:S03]  /*f1c0*/  IADD3 R6, P0, P2, R11, R152, R8 ;  /* 0x000000980b067210 */ /* 0x000fc60007a1e008 */
[----:B------:R-:W-:Y:S02]  /*f1d0*/  IMAD.IADD R7, R9, 0x1, R7 ;  /* 0x0000000109077824 */ /* 0x000fe400078e0207 */
[----:B------:R0:W1:Y:S02]  /*f1e0*/  LDC.64 R8, c[0x0][R12+0x210] ;  /* 0x000084000c087b82 */ /* 0x0000640000000a00 */
[----:B0-----:R-:W-:-:S04]  /*f1f0*/  IMAD.MOV R12, RZ, RZ, -R11 ;  /* 0x000000ffff0c7224 */ /* 0x001fc800078e0a0b */
[----:B------:R-:W-:Y:S01]  /*f200*/  IMAD R12, R157, R12, R10 ;  /* 0x0000000c9d0c7224 */ /* 0x000fe200078e020a */
[----:B------:R-:W-:-:S04]  /*f210*/  SHF.R.S32.HI R11, RZ, 0x1f, R11 ;  /* 0x0000001fff0b7819 */ /* 0x000fc8000001140b */
[----:B------:R-:W-:Y:S02]  /*f220*/  SHF.R.S32.HI R10, RZ, 0x1f, R12 ;  /* 0x0000001fff0a7819 */ /* 0x000fe4000001140c */
[----:B------:R-:W-:Y:S01]  /*f230*/  IADD3.X R7, R11, R13, R7, P0, P2 ;  /* 0x0000000d0b077210 */ /* 0x000fe200007e4407 */
[----:B-1----:R-:W-:-:S04]  /*f240*/  IMAD R9, R9, R12, RZ ;  /* 0x0000000c09097224 */ /* 0x002fc800078e02ff */
[C---:B------:R-:W-:Y:S02]  /*f250*/  IMAD R9, R8.reuse, R10, R9 ;  /* 0x0000000a08097224 */ /* 0x040fe400078e0209 */
[----:B------:R-:W0:Y:S01]  /*f260*/  LDC.64 R10, c[0x0][0xba8] ;  /* 0x0002ea00ff0a7b82 */ /* 0x000e220000000a00 */
[----:B------:R-:W-:-:S07]  /*f270*/  IMAD.WIDE.U32 R6, R8, R12, R6 ;  /* 0x0000000c08067225 */ /* 0x000fce00078e0006 */
[----:B0-----:R-:W0:Y:S08]  /*f280*/  @!P1 LDC R10, c[0x0][0xb50] ;  /* 0x0002d400ff0a9b82 */ /* 0x001e300000000800 */
[----:B------:R-:W1:Y:S01]  /*f290*/  @!P1 LDC R11, c[0x0][0xb54] ;  /* 0x0002d500ff0b9b82 */ /* 0x000e620000000800 */
[----:B------:R-:W-:Y:S01]  /*f2a0*/  IMAD.IADD R9, R7, 0x1, R9 ;  /* 0x0000000107097824 */ /* 0x000fe200078e0209 */
[----:B0-----:R-:W-:-:S04]  /*f2b0*/  LEA R10, P0, R6, R10, 0x2 ;  /* 0x0000000a060a7211 */ /* 0x001fc800078010ff */
[----:B-1----:R-:W-:Y:S01]  /*f2c0*/  LEA.HI.X R9, R6, R11, R9, 0x2, P0 ;  /* 0x0000000b06097211 */ /* 0x002fe200000f1409 */
[----:B-----5:R-:W-:Y:S01]  /*f2d0*/  IMAD.MOV R6, RZ, RZ, -R161 ;  /* 0x000000ffff067224 */ /* 0x020fe200078e0aa1 */
[----:B------:R-:W-:Y:S01]  /*f2e0*/  SHFL.IDX PT, R8, R10, 0x1, 0x1c1f ;  /* 0x003c1f000a087f89 */ /* 0x000fe200000e0000 */
[----:B------:R-:W-:-:S03]  /*f2f0*/  IMAD R11, R158, 0x40, R195 ;  /* 0x000000409e0b7824 */ /* 0x000fc600078e02c3 */
[----:B------:R-:W-:Y:S01]  /*f300*/  ISETP.NE.AND P0, PT, R160, R6, PT ;  /* 0x00000006a000720c */ /* 0x000fe20003f05270 */
[----:B------:R-:W-:Y:S04]  /*f310*/  SHFL.IDX PT, R7, R9, RZ, 0x1c1f ;  /* 0x001c1fff09077589 */ /* 0x000fe800000e0000 */
[----:B------:R0:W1:Y:S04]  /*f320*/  SHFL.IDX PT, R6, R10, RZ, 0x1c1f ;  /* 0x001c1fff0a067589 */ /* 0x00006800000e0000 */
[----:B------:R-:W2:Y:S01]  /*f330*/  SHFL.IDX PT, R9, R9, 0x1, 0x1c1f ;  /* 0x003c1f0009097f89 */ /* 0x000ea200000e0000 */
[----:B0-----:R-:W-:-:S05]  /*f340*/  IMAD R10, R3, R157, RZ ;  /* 0x0000009d030a7224 */ /* 0x001fca00078e02ff */
[C---:B------:R-:W-:Y:S01]  /*f350*/  ISETP.GE.OR P1, PT, R11.reuse, R10, P0 ;  /* 0x0000000a0b00720c */ /* 0x040fe20000726670 */
[----:B------:R-:W-:-:S05]  /*f360*/  VIADD R11, R11, 0x8 ;  /* 0x000000080b0b7836 */ /* 0x000fca0000000000 */
[----:B------:R-:W-:-:S07]  /*f370*/  ISETP.GE.OR P0, PT, R11, R10, P0 ;  /* 0x0000000a0b00720c */ /* 0x000fce0000706670 */
[----:B-1----:R1:W-:Y:S06]  /*f380*/  @!P1 ST.E desc[UR42][R6.64], R21 ;  /* 0x0000001506009985 */ /* 0x0023ec000c10192a */
[----:B--2---:R1:W-:Y:S02]  /*f390*/  @!P0 ST.E desc[UR42][R8.64], R20 ;  /* 0x0000001408008985 */ /* 0x0043e4000c10192a */
.L_x_715:
[----:B------:R-:W-:Y:S02]  /*f3a0*/  ISETP.GT.AND P1, PT, R0, 0x1, PT ;  /* 0x000000010000780c */ /* 0x000fe40003f24270 */
[----:B------:R-:W-:-:S04]  /*f3b0*/  ISETP.NE.U32.AND P0, PT, RZ, UR6, PT ;  /* 0x00000006ff007c0c */ /* 0x000fc8000bf05070 */
[----:B------:R-:W-:-:S04]  /*f3c0*/  ISETP.NE.AND.EX P0, PT, RZ, UR7, PT, P0 ;  /* 0x00000007ff007c0c */ /* 0x000fc8000bf05300 */
[----:B------:R-:W-:-:S03]  /*f3d0*/  SEL R0, R159, RZ, !P0 ;  /* 0x000000ff9f007207 */ /* 0x000fc60004000000 */
[----:B------:R-:W-:Y:S06]  /*f3e0*/  @P1 BRA `(.L_x_716) ;  /* 0x0000001000601947 */ /* 0x000fec0003800000 */
[----:B-1----:R-:W1:Y:S01]  /*f3f0*/  S2R R20, SR_TID.X ;  /* 0x0000000000147919 */ /* 0x002e620000002100 */
[----:B------:R-:W2:Y:S01]  /*f400*/  LDC R80, c[0x0][0xbe8] ;  /* 0x0002fa00ff507b82 */ /* 0x000ea20000000800 */
[----:B------:R-:W-:Y:S01]  /*f410*/  ULDC.64 UR4, c[0x0][0xaa0] ;  /* 0x0002a80000047ab9 */ /* 0x000fe20000000a00 */
[----:B-1----:R-:W-:-:S05]  /*f420*/  VIADD R20, R20, 0xffffff80 ;  /* 0xffffff8014147836 */ /* 0x002fca0000000000 */
[----:B0-----:R-:W-:-:S04]  /*f430*/  SHF.R.S32.HI R7, RZ, 0x1f, R20 ;  /* 0x0000001fff077819 */ /* 0x001fc80000011414 */
[----:B------:R-:W-:-:S04]  /*f440*/  LEA.HI R7, R7, R20, RZ, 0x3 ;  /* 0x0000001407077211 */ /* 0x000fc800078f18ff */
[----:B------:R-:W-:-:S05]  /*f450*/  SHF.R.S32.HI R6, RZ, 0x3, R7 ;  /* 0x00000003ff067819 */ /* 0x000fca0000011407 */
[----:B------:R-:W-:-:S04]  /*f460*/  IMAD R9, R6, 0x40, R192 ;  /* 0x0000004006097824 */ /* 0x000fc800078e02c0 */
[----:B------:R-:W-:-:S03]  /*f470*/  IMAD.WIDE R14, R9, 0x2, R14 ;  /* 0x00000002090e7825 */ /* 0x000fc600078e020e */
[C---:B------:R-:W-:Y:S01]  /*f480*/  IADD3 R37, P0, R14.reuse, 0x5000, RZ ;  /* 0x000050000e257810 */ /* 0x040fe20007f1e0ff */
[----:B------:R-:W-:Y:S01]  /*f490*/  IMAD R5, R5, UR4, RZ ;  /* 0x0000000405057c24 */ /* 0x000fe2000f8e02ff */
[----:B------:R-:W-:Y:S02]  /*f4a0*/  IADD3 R13, P3, R14, 0x1000, RZ ;  /* 0x000010000e0d7810 */ /* 0x000fe40007f7e0ff */
[----:B------:R-:W-:Y:S01]  /*f4b0*/  LOP3.LUT R36, R37, 0x380, RZ, 0xc0, !PT ;  /* 0x0000038025247812 */ /* 0x000fe200078ec0ff */
[----:B------:R-:W-:Y:S01]  /*f4c0*/  IMAD R21, R4, UR5, R5 ;  /* 0x0000000504157c24 */ /* 0x000fe2000f8e0205 */
[----:B------:R-:W-:Y:S02]  /*f4d0*/  LOP3.LUT R12, R13, 0x380, RZ, 0xc0, !PT ;  /* 0x000003800d0c7812 */ /* 0x000fe400078ec0ff */
[----:B------:R-:W-:Y:S01]  /*f4e0*/  SHF.R.U64 R36, R36, 0x3, RZ ;  /* 0x0000000324247819 */ /* 0x000fe200000012ff */
[----:B------:R-:W-:Y:S01]  /*f4f0*/  IMAD.WIDE.U32 R4, R4, UR4, RZ ;  /* 0x0000000404047c25 */ /* 0x000fe2000f8e00ff */
[----:B------:R-:W-:Y:S01]  /*f500*/  LOP3.LUT R7, R7, 0xfffffff8, RZ, 0xc0, !PT ;  /* 0xfffffff807077812 */ /* 0x000fe200078ec0ff */
[----:B------:R-:W-:Y:S01]  /*f510*/  ULDC.64 UR4, c[0x0][0xae8] ;  /* 0x0002ba0000047ab9 */ /* 0x000fe20000000a00 */
[----:B------:R-:W-:Y:S01]  /*f520*/  LOP3.LUT R36, R36, R37, RZ, 0x3c, !PT ;  /* 0x0000002524247212 */ /* 0x000fe200078e3cff */
[----:B------:R-:W-:Y:S01]  /*f530*/  IMAD.X R37, RZ, RZ, R15, P0 ;  /* 0x000000ffff257224 */ /* 0x000fe200000e060f */
[----:B------:R-:W-:-:S02]  /*f540*/  IADD3 R65, P0, R14, 0xc000, RZ ;  /* 0x0000c0000e417810 */ /* 0x000fc40007f1e0ff */
[----:B------:R-:W-:Y:S02]  /*f550*/  SHF.R.U64 R12, R12, 0x3, RZ ;  /* 0x000000030c0c7819 */ /* 0x000fe400000012ff */
[----:B------:R-:W-:Y:S01]  /*f560*/  LOP3.LUT R64, R65, 0x380, RZ, 0xc0, !PT ;  /* 0x0000038041407812 */ /* 0x000fe200078ec0ff */
[----:B------:R-:W-:Y:S01]  /*f570*/  IMAD.IADD R5, R5, 0x1, R21 ;  /* 0x0000000105057824 */ /* 0x000fe200078e0215 */
[----:B------:R-:W-:Y:S01]  /*f580*/  LOP3.LUT R12, R12, R13, RZ, 0x3c, !PT ;  /* 0x0000000d0c0c7212 */ /* 0x000fe200078e3cff */
[----:B------:R-:W-:Y:S01]  /*f590*/  IMAD.IADD R7, R20, 0x1, -R7 ;  /* 0x0000000114077824 */ /* 0x000fe200078e0a07 */
[----:B------:R-:W-:Y:S01]  /*f5a0*/  SHF.R.U64 R64, R64, 0x3, RZ ;  /* 0x0000000340407819 */ /* 0x000fe200000012ff */
[--C-:B------:R-:W-:Y:S01]  /*f5b0*/  IMAD.X R13, RZ, RZ, R15.reuse, P3 ;  /* 0x000000ffff0d7224 */ /* 0x100fe200018e060f */
[----:B------:R-:W-:Y:S01]  /*f5c0*/  IADD3 R25, P4, R14, 0x2000, RZ ;  /* 0x000020000e197810 */ /* 0x000fe20007f9e0ff */
[----:B------:R-:W5:Y:S01]  /*f5d0*/  LD.E.128 R36, desc[UR42][R36.64] ;  /* 0x0000002a24247980 */ /* 0x000f62000c101d00 */
[----:B------:R-:W-:Y:S01]  /*f5e0*/  LOP3.LUT R64, R64, R65, RZ, 0x3c, !PT ;  /* 0x0000004140407212 */ /* 0x000fe200078e3cff */
[----:B------:R-:W-:Y:S01]  /*f5f0*/  IMAD.X R65, RZ, RZ, R15, P0 ;  /* 0x000000ffff417224 */ /* 0x000fe200000e060f */
[----:B--2---:R-:W-:Y:S01]  /*f600*/  ISETP.NE.AND P0, PT, R80, 0x1, PT ;  /* 0x000000015000780c */ /* 0x004fe20003f05270 */
[----:B------:R-:W-:Y:S01]  /*f610*/  IMAD.WIDE.U32 R4, R184, UR4, R4 ;  /* 0x00000004b8047c25 */ /* 0x000fe2000f8e0004 */
[----:B------:R-:W-:-:S02]  /*f620*/  IADD3 R29, P5, R14, 0x3000, RZ ;  /* 0x000030000e1d7810 */ /* 0x000fc40007fbe0ff */
[C---:B------:R-:W-:Y:S01]  /*f630*/  IADD3 R33, P6, R14.reuse, 0x4000, RZ ;  /* 0x000040000e217810 */ /* 0x040fe20007fde0ff */
[----:B------:R-:W-:Y:S01]  /*f640*/  IMAD R7, R7, 0x20, R6 ;  /* 0x0000002007077824 */ /* 0x000fe200078e0206 */
[C---:B------:R-:W-:Y:S01]  /*f650*/  IADD3 R41, P1, R14.reuse, 0x6000, RZ ;  /* 0x000060000e297810 */ /* 0x040fe20007f3e0ff */
[----:B------:R-:W5:Y:S01]  /*f660*/  LD.E.128 R64, desc[UR42][R64.64] ;  /* 0x0000002a40407980 */ /* 0x000f62000c101d00 */
[C---:B------:R-:W-:Y:S02]  /*f670*/  IADD3 R45, P2, R14.reuse, 0x7000, RZ ;  /* 0x000070000e2d7810 */ /* 0x040fe40007f5e0ff */
[----:B------:R-:W-:Y:S02]  /*f680*/  IADD3 R49, P3, R14, 0x8000, RZ ;  /* 0x000080000e317810 */ /* 0x000fe40007f7e0ff */
[----:B------:R-:W-:Y:S01]  /*f690*/  SHF.R.S32.HI R20, RZ, 0x1f, R0 ;  /* 0x0000001fff147819 */ /* 0x000fe20000011400 */
[----:B------:R-:W0:Y:S01]  /*f6a0*/  @P0 LDC R82, c[0x0][0xbec] ;  /* 0x0002fb00ff520b82 */ /* 0x000e220000000800 */
[----:B------:R-:W-:-:S02]  /*f6b0*/  LOP3.LUT R24, R25, 0x380, RZ, 0xc0, !PT ;  /* 0x0000038019187812 */ /* 0x000fc400078ec0ff */
[----:B------:R-:W-:-:S05]  /*f6c0*/  LOP3.LUT R9, R14, 0x380, RZ, 0xc0, !PT ;  /* 0x000003800e097812 */ /* 0x000fca00078ec0ff */
[----:B------:R-:W1:Y:S01]  /*f6d0*/  @P0 LDC R21, c[0x0][0xbf0] ;  /* 0x0002fc00ff150b82 */ /* 0x000e620000000800 */
[----:B------:R-:W-:Y:S01]  /*f6e0*/  LOP3.LUT R28, R29, 0x380, RZ, 0xc0, !PT ;  /* 0x000003801d1c7812 */ /* 0x000fe200078ec0ff */
[----:B------:R-:W-:Y:S01]  /*f6f0*/  IMAD R5, R184, UR5, R5 ;  /* 0x00000005b8057c24 */ /* 0x000fe2000f8e0205 */
[----:B------:R-:W-:Y:S01]  /*f700*/  LOP3.LUT R32, R33, 0x380, RZ, 0xc0, !PT ;  /* 0x0000038021207812 */ /* 0x000fe200078ec0ff */
[----:B------:R-:W-:Y:S01]  /*f710*/  IMAD R7, R158, 0x40, R7 ;  /* 0x000000409e077824 */ /* 0x000fe200078e0207 */
[----:B------:R-:W-:Y:S01]  /*f720*/  LOP3.LUT R40, R41, 0x380, RZ, 0xc0, !PT ;  /* 0x0000038029287812 */ /* 0x000fe200078ec0ff */
[----:B------:R-:W-:Y:S01]  /*f730*/  ULDC.64 UR4, c[0x0][0xaf0] ;  /* 0x0002bc0000047ab9 */ /* 0x000fe20000000a00 */
[----:B------:R-:W-:Y:S02]  /*f740*/  LOP3.LUT R44, R45, 0x380, RZ, 0xc0, !PT ;  /* 0x000003802d2c7812 */ /* 0x000fe400078ec0ff */
[----:B------:R-:W-:Y:S01]  /*f750*/  LOP3.LUT R48, R49, 0x380, RZ, 0xc0, !PT ;  /* 0x0000038031307812 */ /* 0x000fe200078ec0ff */
[----:B------:R-:W-:Y:S01]  /*f760*/  IMAD R81, R20, UR4, RZ ;  /* 0x0000000414517c24 */ /* 0x000fe2000f8e02ff */
[----:B------:R-:W-:-:S02]  /*f770*/  SHF.R.U64 R24, R24, 0x3, RZ ;  /* 0x0000000318187819 */ /* 0x000fc400000012ff */
[----:B------:R-:W-:Y:S02]  /*f780*/  SHF.R.U64 R28, R28, 0x3, RZ ;  /* 0x000000031c1c7819 */ /* 0x000fe400000012ff */
[----:B------:R-:W-:Y:S01]  /*f790*/  SHF.R.U64 R32, R32, 0x3, RZ ;  /* 0x0000000320207819 */ /* 0x000fe200000012ff */
[----:B0-----:R-:W-:Y:S01]  /*f7a0*/  @P0 IMAD.HI.U32 R82, R7, R82, RZ ;  /* 0x0000005207520227 */ /* 0x001fe200078e00ff */
[----:B------:R-:W-:Y:S01]  /*f7b0*/  SHF.R.U64 R40, R40, 0x3, RZ ;  /* 0x0000000328287819 */ /* 0x000fe200000012ff */
[----:B------:R-:W0:Y:S01]  /*f7c0*/  LDC R20, c[0x0][0xac8] ;  /* 0x0002b200ff147b82 */ /* 0x000e220000000800 */
[----:B------:R-:W-:Y:S02]  /*f7d0*/  SHF.R.U64 R44, R44, 0x3, RZ ;  /* 0x000000032c2c7819 */ /* 0x000fe400000012ff */
[----:B------:R-:W-:Y:S01]  /*f7e0*/  SHF.R.U64 R48, R48, 0x3, RZ ;  /* 0x0000000330307819 */ /* 0x000fe200000012ff */
[----:B------:R-:W-:Y:S01]  /*f7f0*/  IMAD R83, R0, UR5, R81 ;  /* 0x0000000500537c24 */ /* 0x000fe2000f8e0251 */
[----:B------:R-:W-:Y:S01]  /*f800*/  LOP3.LUT R24, R24, R25, RZ, 0x3c, !PT ;  /* 0x0000001918187212 */ /* 0x000fe200078e3cff */
[----:B------:R-:W-:Y:S01]  /*f810*/  IMAD.MOV.U32 R81, RZ, RZ, R7 ;  /* 0x000000ffff517224 */ /* 0x000fe200078e0007 */
[----:B------:R-:W-:Y:S01]  /*f820*/  LOP3.LUT R28, R28, R29, RZ, 0x3c, !PT ;  /* 0x0000001d1c1c7212 */ /* 0x000fe200078e3cff */
[--C-:B------:R-:W-:Y:S01]  /*f830*/  IMAD.X R25, RZ, RZ, R15.reuse, P4 ;  /* 0x000000ffff197224 */ /* 0x100fe200020e060f */
        /* <DEDUP_REMOVED lines=8> */
[----:B------:R-:W-:Y:S01]  /*f8c0*/  IADD3.X R41, RZ, R15, RZ, P1, !PT ;  /* 0x0000000fff297210 */ /* 0x000fe20000ffe4ff */
[----:B------:R-:W-:Y:S01]  /*f8d0*/  IMAD.WIDE.U32 R4, R0, UR4, R4 ;  /* 0x0000000400047c25 */ /* 0x000fe2000f8e0004 */
[----:B-1----:R-:W-:Y:S01]  /*f8e0*/  @P0 SHF.R.U32.HI R81, RZ, R21, R82 ;  /* 0x00000015ff510219 */ /* 0x002fe20000011652 */
[----:B------:R-:W-:Y:S01]  /*f8f0*/  ULDC.64 UR4, c[0x0][0xae0] ;  /* 0x0002b80000047ab9 */ /* 0x000fe20000000a00 */
[C---:B------:R-:W-:Y:S01]  /*f900*/  IADD3 R53, P4, R14.reuse, 0x9000, RZ ;  /* 0x000090000e357810 */ /* 0x040fe20007f9e0ff */
[----:B------:R-:W5:Y:S01]  /*f910*/  LD.E.128 R24, desc[UR42][R24.64] ;  /* 0x0000002a18187980 */ /* 0x000f62000c101d00 */
[----:B------:R-:W-:-:S02]  /*f920*/  IADD3 R57, P5, R14, 0xa000, RZ ;  /* 0x0000a0000e397810 */ /* 0x000fc40007fbe0ff */
[C---:B------:R-:W-:Y:S01]  /*f930*/  IADD3 R61, P6, R14.reuse, 0xb000, RZ ;  /* 0x0000b0000e3d7810 */ /* 0x040fe20007fde0ff */
[----:B------:R-:W5:Y:S01]  /*f940*/  LD.E.128 R28, desc[UR42][R28.64] ;  /* 0x0000002a1c1c7980 */ /* 0x000f62000c101d00 */
[C---:B------:R-:W-:Y:S02]  /*f950*/  IADD3 R69, P1, R14.reuse, 0xd000, RZ ;  /* 0x0000d0000e457810 */ /* 0x040fe40007f3e0ff */
[C---:B------:R-:W-:Y:S01]  /*f960*/  IADD3 R73, P2, R14.reuse, 0xe000, RZ ;  /* 0x0000e0000e497810 */ /* 0x040fe20007f5e0ff */
[----:B------:R-:W5:Y:S01]  /*f970*/  LD.E.128 R32, desc[UR42][R32.64] ;  /* 0x0000002a20207980 */ /* 0x000f62000c101d00 */
[----:B------:R-:W-:Y:S02]  /*f980*/  IADD3 R11, P3, R14, 0xf000, RZ ;  /* 0x0000f0000e0b7810 */ /* 0x000fe40007f7e0ff */
[----:B------:R-:W-:Y:S01]  /*f990*/  SHF.R.S32.HI R0, RZ, 0x1f, R81 ;  /* 0x0000001fff007819 */ /* 0x000fe20000011451 */
[----:B------:R-:W5:Y:S01]  /*f9a0*/  LD.E.128 R40, desc[UR42][R40.64] ;  /* 0x0000002a28287980 */ /* 0x000f62000c101d00 */
[----:B------:R-:W-:Y:S01]  /*f9b0*/  LOP3.LUT R52, R53, 0x380, RZ, 0xc0, !PT ;  /* 0x0000038035347812 */ /* 0x000fe200078ec0ff */
[----:B------:R-:W-:Y:S01]  /*f9c0*/  IMAD.X R77, RZ, RZ, R15, P3 ;  /* 0x000000ffff4d7224 */ /* 0x000fe200018e060f */
[----:B------:R-:W-:Y:S01]  /*f9d0*/  LOP3.LUT R56, R57, 0x380, RZ, 0xc0, !PT ;  /* 0x0000038039387812 */ /* 0x000fe200078ec0ff */
[----:B------:R-:W5:Y:S01]  /*f9e0*/  LD.E.128 R44, desc[UR42][R44.64] ;  /* 0x0000002a2c2c7980 */ /* 0x000f62000c101d00 */
[----:B------:R-:W-:-:S02]  /*f9f0*/  LOP3.LUT R60, R61, 0x380, RZ, 0xc0, !PT ;  /* 0x000003803d3c7812 */ /* 0x000fc400078ec0ff */
[----:B------:R-:W-:Y:S01]  /*fa00*/  LOP3.LUT R68, R69, 0x380, RZ, 0xc0, !PT ;  /* 0x0000038045447812 */ /* 0x000fe200078ec0ff */
[----:B------:R-:W5:Y:S01]  /*fa10*/  LD.E.128 R48, desc[UR42][R48.64] ;  /* 0x0000002a30307980 */ /* 0x000f62000c101d00 */
[----:B------:R-:W-:Y:S02]  /*fa20*/  LOP3.LUT R72, R73, 0x380, RZ, 0xc0, !PT ;  /* 0x0000038049487812 */ /* 0x000fe400078ec0ff */
[----:B------:R-:W-:Y:S01]  /*fa30*/  LOP3.LUT R10, R11, 0x380, RZ, 0xc0, !PT ;  /* 0x000003800b0a7812 */ /* 0x000fe200078ec0ff */
[----:B------:R-:W-:Y:S01]  /*fa40*/  IMAD R0, R0, UR4, RZ ;  /* 0x0000000400007c24 */ /* 0x000fe2000f8e02ff */
[----:B------:R-:W-:Y:S02]  /*fa50*/  SHF.R.U64 R52, R52, 0x3, RZ ;  /* 0x0000000334347819 */ /* 0x000fe400000012ff */
[----:B------:R-:W-:Y:S02]  /*fa60*/  SHF.R.U64 R56, R56, 0x3, RZ ;  /* 0x0000000338387819 */ /* 0x000fe400000012ff */
[----:B------:R-:W-:-:S02]  /*fa70*/  SHF.R.U64 R60, R60, 0x3, RZ ;  /* 0x000000033c3c7819 */ /* 0x000fc400000012ff */
[----:B------:R-:W-:Y:S02]  /*fa80*/  SHF.R.U64 R68, R68, 0x3, RZ ;  /* 0x0000000344447819 */ /* 0x000fe400000012ff */
[----:B------:R-:W-:Y:S02]  /*fa90*/  SHF.R.U64 R72, R72, 0x3, RZ ;  /* 0x0000000348487819 */ /* 0x000fe400000012ff */
[----:B------:R-:W-:Y:S02]  /*faa0*/  SHF.R.U64 R9, R9, 0x3, RZ ;  /* 0x0000000309097819 */ /* 0x000fe400000012ff */
[----:B------:R-:W-:Y:S01]  /*fab0*/  SHF.R.U64 R10, R10, 0x3, RZ ;  /* 0x000000030a0a7819 */ /* 0x000fe200000012ff */
[----:B------:R-:W-:Y:S01]  /*fac0*/  IMAD R21, R81, UR5, R0 ;  /* 0x0000000551157c24 */ /* 0x000fe2000f8e0200 */
        /* <DEDUP_REMOVED lines=12> */
[----:B------:R-:W-:Y:S01]  /*fb90*/  LOP3.LUT R76, R10, R11, RZ, 0x3c, !PT ;  /* 0x0000000b0a4c7212 */ /* 0x000fe200078e3cff */
[----:B------:R-:W-:Y:S01]  /*fba0*/  IMAD.MOV R0, RZ, RZ, -R81 ;  /* 0x000000ffff007224 */ /* 0x000fe200078e0a51 */
[----:B------:R-:W5:Y:S01]  /*fbb0*/  LD.E.128 R12, desc[UR42][R12.64] ;  /* 0x0000002a0c0c7980 */ /* 0x000f62000c101d00 */
[----:B------:R-:W-:-:S02]  /*fbc0*/  IMAD.IADD R5, R5, 0x1, R83 ;  /* 0x0000000105057824 */ /* 0x000fc400078e0253 */
[----:B------:R-:W-:Y:S01]  /*fbd0*/  IMAD R7, R80, R0, R7 ;  /* 0x0000000050077224 */ /* 0x000fe200078e0207 */
[----:B------:R-:W5:Y:S04]  /*fbe0*/  LD.E.128 R8, desc[UR42][R8.64] ;  /* 0x0000002a08087980 */ /* 0x000f68000c101d00 */
[----:B------:R-:W5:Y:S01]  /*fbf0*/  LD.E.128 R52, desc[UR42][R52.64] ;  /* 0x0000002a34347980 */ /* 0x000f62000c101d00 */
[----:B------:R-:W-:-:S03]  /*fc00*/  SHF.R.S32.HI R0, RZ, 0x1f, R7 ;  /* 0x0000001fff007819 */ /* 0x000fc60000011407 */
[----:B------:R-:W5:Y:S04]  /*fc10*/  LD.E.128 R56, desc[UR42][R56.64] ;  /* 0x0000002a38387980 */ /* 0x000f68000c101d00 */
[----:B------:R-:W5:Y:S04]  /*fc20*/  LD.E.128 R60, desc[UR42][R60.64] ;  /* 0x0000002a3c3c7980 */ /* 0x000f68000c101d00 */
[----:B------:R-:W5:Y:S04]  /*fc30*/  LD.E.128 R68, desc[UR42][R68.64] ;  /* 0x0000002a44447980 */ /* 0x000f68000c101d00 */
[----:B------:R-:W5:Y:S04]  /*fc40*/  LD.E.128 R72, desc[UR42][R72.64] ;  /* 0x0000002a48487980 */ /* 0x000f68000c101d00 */
[----:B------:R-:W5:Y:S01]  /*fc50*/  LD.E.128 R76, desc[UR42][R76.64] ;  /* 0x0000002a4c4c7980 */ /* 0x000f62000c101d00 */
[----:B------:R-:W-:Y:S01]  /*fc60*/  IMAD.WIDE.U32 R4, R81, UR4, R4 ;  /* 0x0000000451047c25 */ /* 0x000fe2000f8e0004 */
[----:B------:R-:W-:Y:S01]  /*fc70*/  ULDC.64 UR4, c[0x0][0xad8] ;  /* 0x0002b60000047ab9 */ /* 0x000fe20000000a00 */
[----:B------:R-:W-:Y:S01]  /*fc80*/  @!PT LDS RZ, [RZ] ;  /* 0x00000000fffff984 */ /* 0x000fe20000000800 */
[----:B------:R-:W-:Y:S01]  /*fc90*/  @!PT LDS RZ, [RZ] ;  /* 0x00000000fffff984 */ /* 0x000fe20000000800 */
[----:B------:R-:W-:Y:S01]  /*fca0*/  @!PT LDS RZ, [RZ] ;  /* 0x00000000fffff984 */ /* 0x000fe20000000800 */
[----:B------:R-:W-:Y:S01]  /*fcb0*/  @!PT LDS RZ, [RZ] ;  /* 0x00000000fffff984 */ /* 0x000fe20000000800 */
[----:B------:R1:W-:Y:S06]  /*fcc0*/  MEMBAR.ALL.CTA ;  /* 0x0000000000007992 */ /* 0x0003ec0000008000 */
[----:B-1----:R-:W1:Y:S01]  /*fcd0*/  FENCE.VIEW.ASYNC.S ;  /* 0x00000000000073c6 */ /* 0x002e620000000000 */
[----:B------:R-:W-:-:S02]  /*fce0*/  IMAD.IADD R5, R5, 0x1, R21 ;  /* 0x0000000105057824 */ /* 0x000fc400078e0215 */
[----:B------:R-:W-:Y:S02]  /*fcf0*/  IMAD R0, R0, UR4, RZ ;  /* 0x0000000400007c24 */ /* 0x000fe4000f8e02ff */
[----:B------:R-:W-:-:S04]  /*fd00*/  IMAD.WIDE.U32 R4, R7, UR4, R4 ;  /* 0x0000000407047c25 */ /* 0x000fc8000f8e0004 */
[----:B------:R-:W-:Y:S01]  /*fd10*/  IMAD R81, R7, UR5, R0 ;  /* 0x0000000507517c24 */ /* 0x000fe2000f8e0200 */
[----:B------:R-:W-:Y:S01]  /*fd20*/  ULDC.64 UR4, c[0x0][0xa80] ;  /* 0x0002a00000047ab9 */ /* 0x000fe20000000a00 */
[----:B------:R-:W-:Y:S01]  /*fd30*/  VIADD R0, R2, 0x28c20 ;  /* 0x00028c2002007836 */ /* 0x000fe20000000000 */
[----:B------:R-:W-:Y:S01]  /*fd40*/  LEA R21, P0, R4, UR4, 0x1 ;  /* 0x0000000404157c11 */ /* 0x000fe2000f8008ff */
[----:B------:R-:W-:Y:S02]  /*fd50*/  IMAD.IADD R81, R5, 0x1, R81 ;  /* 0x0000000105517824 */ /* 0x000fe400078e0251 */
[----:B------:R-:W-:Y:S01]  /*fd60*/  VIADD R160, R192, 0x40 ;  /* 0x00000040c0a07836 */ /* 0x000fe20000000000 */
[----:B------:R-:W-:Y:S02]  /*fd70*/  PRMT R0, RZ, 0x654, R0 ;  /* 0x00000654ff007816 */ /* 0x000fe40000000000 */
[----:B------:R-:W-:Y:S02]  /*fd80*/  LEA.HI.X R81, R4, UR5, R81, 0x1, P0 ;  /* 0x0000000504517c11 */ /* 0x000fe400080f0c51 */
[-C--:B0-----:R-:W-:Y:S01]  /*fd90*/  ISETP.GE.AND P0, PT, R160, R20.reuse, PT ;  /* 0x00000014a000720c */ /* 0x081fe20003f06270 */
[C---:B------:R-:W-:Y:S01]  /*fda0*/  VIADD R159, R192.reuse, 0x80 ;  /* 0x00000080c09f7836 */ /* 0x040fe20000000000 */
[----:B-1----:R0:W-:Y:S01]  /*fdb0*/  SYNCS.ARRIVE.TRANS64.RED.A1T0 RZ, [R0+URZ], RZ ;  /* 0x000000ff00ff79a7 */ /* 0x0021e2000810043f */
[----:B------:R-:W-:Y:S01]  /*fdc0*/  ISETP.GE.AND P1, PT, R192, R20, PT ;  /* 0x00000014c000720c */ /* 0x000fe20003f26270 */
[----:B------:R-:W-:Y:S01]  /*fdd0*/  IMAD R80, R3, R80, RZ ;  /* 0x0000005003507224 */ /* 0x000fe200078e02ff */
[----:B0-----:R-:W-:-:S02]  /*fde0*/  SEL R0, RZ, 0xffffffff, P0 ;  /* 0xffffffffff007807 */ /* 0x001fc40000000000 */
[----:B------:R-:W-:-:S03]  /*fdf0*/  ISETP.GE.AND P0, PT, R159, R20, PT ;  /* 0x000000149f00720c */ /* 0x000fc60003f06270 */
[----:B------:R-:W-:Y:S01]  /*fe00*/  IMAD.SHL.U32 R3, R0, 0x2, RZ ;  /* 0x0000000200037824 */ /* 0x000fe200078e00ff */
[----:B------:R-:W-:Y:S02]  /*fe10*/  SEL R0, RZ, 0x1, P1 ;  /* 0x00000001ff007807 */ /* 0x000fe40000800000 */
[----:B------:R-:W-:Y:S02]  /*fe20*/  LEA R82, R158, R6, 0x6 ;  /* 0x000000069e527211 */ /* 0x000fe400078e30ff */
[----:B------:R-:W-:Y:S02]  /*fe30*/  LOP3.LUT R0, R3, 0x2, R0, 0xe2, !PT ;  /* 0x0000000203007812 */ /* 0x000fe400078ee200 */
[----:B------:R-:W-:Y:S01]  /*fe40*/  SEL R3, RZ, 0xffffffff, P0 ;  /* 0xffffffffff037807 */ /* 0x000fe20000000000 */
[----:B------:R-:W-:-:S04]  /*fe50*/  VIADD R158, R192, 0xc0 ;  /* 0x000000c0c09e7836 */ /* 0x000fc80000000000 */
[----:B------:R-:W-:Y:S01]  /*fe60*/  IMAD.SHL.U32 R3, R3, 0x4, RZ ;  /* 0x0000000403037824 */ /* 0x000fe200078e00ff */
[----:B------:R-:W-:Y:S01]  /*fe70*/  ISETP.GE.AND P0, PT, R158, R20, PT ;  /* 0x000000149e00720c */ /* 0x000fe20003f06270 */
[----:B------:R-:W-:-:S03]  /*fe80*/  VIADD R157, R192, 0x100 ;  /* 0x00000100c09d7836 */ /* 0x000fc60000000000 */
[----:B------:R-:W-:Y:S02]  /*fe90*/  LOP3.LUT R0, R3, 0x4, R0, 0xe2, !PT ;  /* 0x0000000403007812 */ /* 0x000fe400078ee200 */
[----:B------:R-:W-:Y:S02]  /*fea0*/  SEL R3, RZ, 0xffffffff, P0 ;  /* 0xffffffffff037807 */ /* 0x000fe40000000000 */
[----:B------:R-:W-:-:S03]  /*feb0*/  ISETP.GE.AND P0, PT, R157, R20, PT ;  /* 0x000000149d00720c */ /* 0x000fc60003f06270 */
[----:B------:R-:W-:Y:S02]  /*fec0*/  IMAD.SHL.U32 R3, R3, 0x8, RZ ;  /* 0x0000000803037824 */ /* 0x000fe400078e00ff */
        /* <DEDUP_REMOVED lines=8> */
[----:B------:R-:W-:Y:S01]  /*ff50*/  ISETP.GE.AND P1, PT, R82, R80, PT ;  /* 0x000000505200720c */ /* 0x000fe20003f26270 */
[----:B------:R-:W-:Y:S02]  /*ff60*/  VIADD R83, R192, 0x1c0 ;  /* 0x000001c0c0537836 */ /* 0x000fe40000000000 */
[----:B------:R-:W-:Y:S01]  /*ff70*/  IMAD.SHL.U32 R3, R3, 0x20, RZ ;  /* 0x0000002003037824 */ /* 0x000fe200078e00ff */
[----:B------:R-:W-:-:S04]  /*ff80*/  ISETP.GE.AND P0, PT, R152, R20, PT ;  /* 0x000000149800720c */ /* 0x000fc80003f06270 */
[----:B------:R-:W-:Y:S02]  /*ff90*/  LOP3.LUT R0, R3, 0x20, R0, 0xe2, !PT ;  /* 0x0000002003007812 */ /* 0x000fe400078ee200 */
[----:B------:R-:W-:Y:S02]  /*ffa0*/  SEL R3, RZ, 0x40, P0 ;  /* 0x00000040ff037807 */ /* 0x000fe40000000000 */
[----:B------:R-:W-:Y:S01]  /*ffb0*/  ISETP.GE.AND P0, PT, R83, R20, PT ;  /* 0x000000145300720c */ /* 0x000fe20003f06270 */
[----:B------:R-:W-:Y:S01]  /*ffc0*/  VIADD R84, R192, 0x1c0 ;  /* 0x000001c0c0547836 */ /* 0x000fe20000000000 */
[----:B------:R-:W-:Y:S01]  /*ffd0*/  LOP3.LUT R3, R0, R3, RZ, 0xfc, !PT ;  /* 0x0000000300037212 */ /* 0x000fe200078efcff */
[C---:B------:R-:W-:Y:S01]  /*ffe0*/  VIADD R85, R192.reuse, 0x180 ;  /* 0x00000180c0557836 */ /* 0x040fe20000000000 */
[----:B------:R-:W-:Y:S01]  /*fff0*/  SEL R0, RZ, 0x80, P0 ;  /* 0x00000080ff007807 */ /* 0x000fe20000000000 */
[C---:B------:R-:W-:Y:S01]  /*10000*/  VIADD R86, R192.reuse, 0x140 ;  /* 0x00000140c0567836 */ /* 0x040fe20000000000 */
[C---:B------:R-:W-:Y:S01]  /*10010*/  IADD3 R90, R192.reuse, 0x40, RZ ;  /* 0x00000040c05a7810 */ /* 0x040fe20007ffe0ff */
[----:B------:R-:W-:-:S02]  /*10020*/  VIADD R87, R192, 0x100 ;  /* 0x00000100c0577836 */ /* 0x000fc40000000000 */
[C---:B------:R-:W-:Y:S02]  /*10030*/  VIADD R88, R192.reuse, 0xc0 ;  /* 0x000000c0c0587836 */ /* 0x040fe40000000000 */
[----:B------:R-:W-:Y:S01]  /*10040*/  VIADD R89, R192, 0x80 ;  /* 0x00000080c0597836 */ /* 0x000fe20000000000 */
[----:B------:R0:W1:Y:S01]  /*10050*/  SHFL.IDX PT, R4, R21, RZ, 0x181f ;  /* 0x00181fff15047589 */ /* 0x00006200000e0000 */
[----:B------:R-:W-:Y:S03]  /*10060*/  BSSY B1, `(.L_x_717) ;  /* 0x000002a000017945 */ /* 0x000fe60003800000 */
[----:B------:R0:W2:Y:S01]  /*10070*/  SHFL.IDX PT, R5, R81, RZ, 0x181f ;  /* 0x00181fff51057589 */ /* 0x0000a200000e0000 */
[----:B------:R-:W-:Y:S02]  /*10080*/  LOP3.LUT R0, R3, R0, RZ, 0xfc, !PT ;  /* 0x0000000003007212 */ /* 0x000fe400078efcff */
[----:B------:R-:W-:-:S02]  /*10090*/  SHF.R.S32.HI R84, RZ, 0x1f, R84 ;  /* 0x0000001fff547819 */ /* 0x000fc40000011454 */
[----:B------:R-:W-:Y:S02]  /*100a0*/  SHF.R.S32.HI R85, RZ, 0x1f, R85 ;  /* 0x0000001fff557819 */ /* 0x000fe40000011455 */
[----:B------:R-:W-:Y:S02]  /*100b0*/  SHF.R.S32.HI R86, RZ, 0x1f, R86 ;  /* 0x0000001fff567819 */ /* 0x000fe40000011456 */
[----:B------:R-:W-:Y:S02]  /*100c0*/  SHF.R.S32.HI R87, RZ, 0x1f, R87 ;  /* 0x0000001fff577819 */ /* 0x000fe40000011457 */
[----:B------:R-:W-:Y:S02]  /*100d0*/  SHF.R.S32.HI R88, RZ, 0x1f, R88 ;  /* 0x0000001fff587819 */ /* 0x000fe40000011458 */
[----:B------:R-:W-:Y:S02]  /*100e0*/  SHF.R.S32.HI R89, RZ, 0x1f, R89 ;  /* 0x0000001fff597819 */ /* 0x000fe40000011459 */
[----:B------:R-:W-:Y:S01]  /*100f0*/  SHF.R.S32.HI R90, RZ, 0x1f, R90 ;  /* 0x0000001fff5a7819 */ /* 0x000fe2000001145a */
[----:B0-----:R-:W-:Y:S06]  /*10100*/  @P1 BRA `(.L_x_718) ;  /* 0x00000000007c1947 */ /* 0x001fec0003800000 */
[-C--:B------:R-:W-:Y:S02]  /*10110*/  ISETP.GE.AND P0, PT, R192, R20.reuse, PT ;  /* 0x00000014c000720c */ /* 0x080fe40003f06270 */
[-C--:B------:R-:W-:Y:S02]  /*10120*/  ISETP.GE.AND P5, PT, R159, R20.reuse, PT ;  /* 0x000000149f00720c */ /* 0x080fe40003fa6270 */
[-C--:B------:R-:W-:Y:S02]  /*10130*/  ISETP.GE.AND P3, PT, R158, R20.reuse, PT ;  /* 0x000000149e00720c */ /* 0x080fe40003f66270 */
[----:B------:R-:W-:-:S07]  /*10140*/  ISETP.GE.AND P2, PT, R157, R20, PT ;  /* 0x000000149d00720c */ /* 0x000fce0003f46270 */
[----:B-12---:R-:W-:-:S05]  /*10150*/  @!P0 IMAD.WIDE R6, R192, 0x2, R4 ;  /* 0x00000002c0068825 */ /* 0x006fca00078e0204 */
[----:B-----5:R0:W-:Y:S01]  /*10160*/  @!P0 ST.E.128 desc[UR42][R6.64], R8 ;  /* 0x0000000806008985 */ /* 0x0201e2000c101d2a */
[----:B------:R-:W-:-:S13]  /*10170*/  ISETP.GE.AND P0, PT, R160, R20, PT ;  /* 0x00000014a000720c */ /* 0x000fda0003f06270 */
[-C--:B0-----:R-:W-:Y:S02]  /*10180*/  @!P0 LEA R6, P1, R160, R4.reuse, 0x1 ;  /* 0x00000004a0068211 */ /* 0x081fe400078208ff */
[----:B------:R-:W-:Y:S02]  /*10190*/  @!P3 LEA R8, P6, R158, R4, 0x1 ;  /* 0x000000049e08b211 */ /* 0x000fe400078c08ff */
[-C--:B------:R-:W-:Y:S02]  /*101a0*/  @!P0 LEA.HI.X R7, R160, R5.reuse, R90, 0x1, P1 ;  /* 0x00000005a0078211 */ /* 0x080fe400008f0c5a */
[----:B------:R-:W-:Y:S02]  /*101b0*/  ISETP.GE.AND P1, PT, R156, R20, PT ;  /* 0x000000149c00720c */ /* 0x000fe40003f26270 */
[----:B------:R-:W-:Y:S01]  /*101c0*/  @!P3 LEA.HI.X R9, R158, R5, R88, 0x1, P6 ;  /* 0x000000059e09b211 */ /* 0x000fe200030f0c58 */
[----:B------:R0:W-:Y:S01]  /*101d0*/  @!P0 ST.E.128 desc[UR42][R6.64], R24 ;  /* 0x0000001806008985 */ /* 0x0001e2000c101d2a */
[----:B------:R-:W-:-:S09]  /*101e0*/  LOP3.LUT P0, RZ, R3, 0x40, RZ, 0xc0, !PT ;  /* 0x0000004003ff7812 */ /* 0x000fd2000780c0ff */
[----:B------:R-:W-:-:S04]  /*101f0*/  @!P1 LEA R10, P6, R156, R4, 0x1 ;  /* 0x000000049c0a9211 */ /* 0x000fc800078c08ff */
[----:B------:R-:W-:Y:S02]  /*10200*/  @!P1 LEA.HI.X R11, R156, R5, R86, 0x1, P6 ;  /* 0x000000059c0b9211 */ /* 0x000fe400030f0c56 */
[----:B0-----:R-:W-:-:S04]  /*10210*/  @!P5 LEA R6, P4, R159, R4, 0x1 ;  /* 0x000000049f06d211 */ /* 0x001fc800078808ff */
[----:B------:R-:W-:Y:S02]  /*10220*/  @!P5 LEA.HI.X R7, R159, R5, R89, 0x1, P4 ;  /* 0x000000059f07d211 */ /* 0x000fe400020f0c59 */
[----:B------:R-:W-:-:S03]  /*10230*/  LOP3.LUT P4, RZ, R0, 0x80, RZ, 0xc0, !PT ;  /* 0x0000008000ff7812 */ /* 0x000fc6000788c0ff */
[----:B------:R0:W-:Y:S04]  /*10240*/  @!P5 ST.E.128 desc[UR42][R6.64], R32 ;  /* 0x000000200600d985 */ /* 0x0001e8000c101d2a */
[----:B------:R1:W-:Y:S01]  /*10250*/  @!P3 ST.E.128 desc[UR42][R8.64], R40 ;  /* 0x000000280800b985 */ /* 0x0003e2000c101d2a */
[CC--:B0-----:R-:W-:Y:S02]  /*10260*/  @!P2 LEA R6, P5, R157.reuse, R4.reuse, 0x1 ;  /* 0x000000049d06a211 */ /* 0x0c1fe400078a08ff */
[-C--:B-1----:R-:W-:Y:S02]  /*10270*/  @P0 LEA R8, P3, R152, R4.reuse, 0x1 ;  /* 0x0000000498080211 */ /* 0x082fe400078608ff */
[----:B------:R-:W-:Y:S02]  /*10280*/  @!P2 LEA.HI.X R7, R157, R5, R87, 0x1, P5 ;  /* 0x000000059d07a211 */ /* 0x000fe400028f0c57 */
[----:B------:R-:W-:-:S02]  /*10290*/  @P4 LEA R4, P5, R83, R4, 0x1 ;  /* 0x0000000453044211 */ /* 0x000fc400078a08ff */
[-C--:B------:R-:W-:Y:S01]  /*102a0*/  @P0 LEA.HI.X R9, R152, R5.reuse, R85, 0x1, P3 ;  /* 0x0000000598090211 */ /* 0x080fe200018f0c55 */
[----:B------:R0:W-:Y:S01]  /*102b0*/  @!P2 ST.E.128 desc[UR42][R6.64], R48 ;  /* 0x000000300600a985 */ /* 0x0001e2000c101d2a */
[----:B------:R-:W-:-:S03]  /*102c0*/  @P4 LEA.HI.X R5, R83, R5, R84, 0x1, P5 ;  /* 0x0000000553054211 */ /* 0x000fc600028f0c54 */
[----:B------:R0:W-:Y:S04]  /*102d0*/  @!P1 ST.E.128 desc[UR42][R10.64], R56 ;  /* 0x000000380a009985 */ /* 0x0001e8000c101d2a */
[----:B------:R0:W-:Y:S04]  /*102e0*/  @P0 ST.E.128 desc[UR42][R8.64], R64 ;  /* 0x0000004008000985 */ /* 0x0001e8000c101d2a */
[----:B------:R0:W-:Y:S02]  /*102f0*/  @P4 ST.E.128 desc[UR42][R4.64], R72 ;  /* 0x0000004804004985 */ /* 0x0001e4000c101d2a */
.L_x_718:
[----:B------:R-:W-:Y:S05]  /*10300*/  BSYNC B1 ;  /* 0x0000000000017941 */ /* 0x000fea0003800000 */
.L_x_717:
[----:B0-----:R-:W-:Y:S01]  /*10310*/  VIADD R7, R82, 0x20 ;  /* 0x0000002052077836 */ /* 0x001fe20000000000 */
[----:B--2---:R0:W2:Y:S04]  /*10320*/  SHFL.IDX PT, R5, R81, 0x1, 0x181f ;  /* 0x00381f0051057f89 */ /* 0x0040a800000e0000 */
[----:B------:R-:W-:Y:S01]  /*10330*/  ISETP.GE.AND P0, PT, R7, R80, PT ;  /* 0x000000500700720c */ /* 0x000fe20003f06270 */
[----:B-1----:R0:W1:-:S12]  /*10340*/  SHFL.IDX PT, R4, R21, 0x1, 0x181f ;  /* 0x00381f0015047f89 */ /* 0x00205800000e0000 */
[----:B0-----:R-:W-:Y:S05]  /*10350*/  @P0 BRA `(.L_x_719) ;  /* 0x0000002c00ac0947 */ /* 0x001fea0003800000 */
[-C--:B------:R-:W-:Y:S02]  /*10360*/  ISETP.GE.AND P6, PT, R192, R20.reuse, PT ;  /* 0x00000014c000720c */ /* 0x080fe40003fc6270 */
[-C--:B------:R-:W-:Y:S02]  /*10370*/  ISETP.GE.AND P5, PT, R160, R20.reuse, PT ;  /* 0x00000014a000720c */ /* 0x080fe40003fa6270 */
[-C--:B------:R-:W-:Y:S02]  /*10380*/  ISETP.GE.AND P3, PT, R159, R20.reuse, PT ;  /* 0x000000149f00720c */ /* 0x080fe40003f66270 */
[-C--:B------:R-:W-:Y:S02]  /*10390*/  ISETP.GE.AND P2, PT, R158, R20.reuse, PT ;  /* 0x000000149e00720c */ /* 0x080fe40003f46270 */
[-C--:B------:R-:W-:Y:S02]  /*103a0*/  ISETP.GE.AND P1, PT, R157, R20.reuse, PT ;  /* 0x000000149d00720c */ /* 0x080fe40003f26270 */
[----:B------:R-:W-:-:S03]  /*103b0*/  ISETP.GE.AND P0, PT, R156, R20, PT ;  /* 0x000000149c00720c */ /* 0x000fc60003f06270 */
[----:B-12---:R-:W-:Y:S02]  /*103c0*/  @!P6 IMAD.WIDE R6, R192, 0x2, R4 ;  /* 0x00000002c006e825 */ /* 0x006fe400078e0204 */
[----:B-----5:R-:W-:-:S03]  /*103d0*/  @!P5 LEA R8, P4, R160, R4, 0x1 ;  /* 0x00000004a008d211 */ /* 0x020fc600078808ff */
[----:B------:R0:W-:Y:S01]  /*103e0*/  @!P6 ST.E.128 desc[UR42][R6.64], R12 ;  /* 0x0000000c0600e985 */ /* 0x0001e2000c101d2a */
[----:B------:R-:W-:Y:S02]  /*103f0*/  @!P5 LEA.HI.X R9, R160, R5, R90, 0x1, P4 ;  /* 0x00000005a009d211 */ /* 0x000fe400020f0c5a */
[----:B------:R-:W-:-:S03]  /*10400*/  LOP3.LUT P4, RZ, R3, 0x40, RZ, 0xc0, !PT ;  /* 0x0000004003ff7812 */ /* 0x000fc6000788c0ff */
[----:B------:R1:W-:Y:S01]  /*10410*/  @!P5 ST.E.128 desc[UR42][R8.64], R28 ;  /* 0x0000001c0800d985 */ /* 0x0003e2000c101d2a */
[----:B0-----:R-:W-:-:S04]  /*10420*/  @!P3 LEA R6, P6, R159, R4, 0x1 ;  /* 0x000000049f06b211 */ /* 0x001fc800078c08ff */
[----:B------:R-:W-:Y:S02]  /*10430*/  @!P3 LEA.HI.X R7, R159, R5, R89, 0x1, P6 ;  /* 0x000000059f07b211 */ /* 0x000fe400030f0c59 */
[----:B-1----:R-:W-:-:S03]  /*10440*/  @!P2 LEA R8, P5, R158, R4, 0x1 ;  /* 0x000000049e08a211 */ /* 0x002fc600078a08ff */
[----:B------:R0:W-:Y:S01]  /*10450*/  @!P3 ST.E.128 desc[UR42][R6.64], R36 ;  /* 0x000000240600b985 */ /* 0x0001e2000c101d2a */
[-C--:B------:R-:W-:Y:S02]  /*10460*/  @!P0 LEA R10, P3, R156, R4.reuse, 0x1 ;  /* 0x000000049c0a8211 */ /* 0x080fe400078608ff */
[-C--:B------:R-:W-:Y:S02]  /*10470*/  @!P2 LEA.HI.X R9, R158, R5.reuse, R88, 0x1, P5 ;  /* 0x000000059e09a211 */ /* 0x080fe400028f0c58 */
[-C--:B------:R-:W-:Y:S02]  /*10480*/  @P4 LEA R12, P5, R152, R4.reuse, 0x1 ;  /* 0x00000004980c4211 */ /* 0x080fe400078a08ff */
[-C--:B------:R-:W-:Y:S01]  /*10490*/  @!P0 LEA.HI.X R11, R156, R5.reuse, R86, 0x1, P3 ;  /* 0x000000059c0b8211 */ /* 0x080fe200018f0c56 */
[----:B------:R3:W-:Y:S01]  /*104a0*/  @!P2 ST.E.128 desc[UR42][R8.64], R44 ;  /* 0x0000002c0800a985 */ /* 0x0007e2000c101d2a */
[----:B------:R-:W-:Y:S02]  /*104b0*/  @P4 LEA.HI.X R13, R152, R5, R85, 0x1, P5 ;  /* 0x00000005980d4211 */ /* 0x000fe400028f0c55 */
[----:B0-----:R-:W-:-:S04]  /*104c0*/  @!P1 LEA R6, P6, R157, R4, 0x1 ;  /* 0x000000049d069211 */ /* 0x001fc800078c08ff */
[----:B------:R-:W-:-:S05]  /*104d0*/  @!P1 LEA.HI.X R7, R157, R5, R87, 0x1, P6 ;  /* 0x000000059d079211 */ /* 0x000fca00030f0c57 */
[----:B------:R3:W-:Y:S04]  /*104e0*/  @!P1 ST.E.128 desc[UR42][R6.64], R52 ;  /* 0x0000003406009985 */ /* 0x0007e8000c101d2a */
[----:B------:R3:W-:Y:S01]  /*104f0*/  @!P0 ST.E.128 desc[UR42][R10.64], R60 ;  /* 0x0000003c0a008985 */ /* 0x0007e2000c101d2a */
[----:B------:R-:W-:-:S03]  /*10500*/  LOP3.LUT P0, RZ, R0, 0x80, RZ, 0xc0, !PT ;  /* 0x0000008000ff7812 */ /* 0x000fc6000780c0ff */
[----:B------:R3:W-:Y:S10]  /*10510*/  @P4 ST.E.128 desc[UR42][R12.64], R68 ;  /* 0x000000440c004985 */ /* 0x0007f4000c101d2a */
[----:B------:R-:W-:Y:S05]  /*10520*/  @!P0 BRA `(.L_x_719) ;  /* 0x0000002c00388947 */ /* 0x000fea0003800000 */
[----:B------:R-:W-:-:S04]  /*10530*/  LEA R4, P0, R83, R4, 0x1 ;  /* 0x0000000453047211 */ /* 0x000fc800078008ff */
[----:B------:R-:W-:-:S05]  /*10540*/  LEA.HI.X R5, R83, R5, R84, 0x1, P0 ;  /* 0x0000000553057211 */ /* 0x000fca00000f0c54 */
[----:B------:R0:W-:Y:S01]  /*10550*/  ST.E.128 desc[UR42][R4.64], R76 ;  /* 0x0000004c04007985 */ /* 0x0001e2000c101d2a */
[----:B------:R-:W-:Y:S05]  /*10560*/  BRA `(.L_x_719) ;  /* 0x0000002c00287947 */ /* 0x000fea0003800000 */
.L_x_716:
[----:B01----:R-:W2:Y:S01]  /*10570*/  LDL.LU R8, [R1+0x38] ;  /* 0x0000380001087983 */ /* 0x003ea20000300800 */
[----:B------:R-:W-:Y:S01]  /*10580*/  ULDC.64 UR4, c[0x0][0xb08] ;  /* 0x0002c20000047ab9 */ /* 0x000fe20000000a00 */
[----:B------:R-:W0:Y:S02]  /*10590*/  LDC R9, c[0x0][0xbe8] ;  /* 0x0002fa00ff097b82 */ /* 0x000e240000000800 */
[----:B------:R-:W3:Y:S04]  /*105a0*/  LDL R7, [R1+0x50] ;  /* 0x0000500001077983 */ /* 0x000ee80000100800 */
[----:B------:R-:W3:Y:S01]  /*105b0*/  LDL.LU R10, [R1+0x28] ;  /* 0x00002800010a7983 */ /* 0x000ee20000300800 */
[----:B------:R-:W-:Y:S01]  /*105c0*/  IMAD R6, R5, UR4, RZ ;  /* 0x0000000405067c24 */ /* 0x000fe2000f8e02ff */
[C---:B------:R-:W-:Y:S01]  /*105d0*/  IADD3 R162, R197.reuse, 0xd8, RZ ;  /* 0x000000d8c5a27810 */ /* 0x040fe20007ffe0ff */
[C---:B------:R-:W-:Y:S01]  /*105e0*/  VIADD R21, R197.reuse, 0xf8 ;  /* 0x000000f8c5157836 */ /* 0x040fe20000000000 */
[----:B------:R-:W-:Y:S01]  /*105f0*/  IADD3 R182, R197, 0x88, RZ ;  /* 0x00000088c5b67810 */ /* 0x000fe20007ffe0ff */
[C---:B------:R-:W-:Y:S01]  /*10600*/  IMAD R6, R4.reuse, UR5, R6 ;  /* 0x0000000504067c24 */ /* 0x040fe2000f8e0206 */
[----:B------:R-:W-:Y:S01]  /*10610*/  BSSY B1, `(.L_x_720) ;  /* 0x000010c000017945 */ /* 0x000fe20003800000 */
[----:B------:R-:W-:Y:S01]  /*10620*/  IMAD.WIDE.U32 R4, R4, UR4, RZ ;  /* 0x0000000404047c25 */ /* 0x000fe2000f8e00ff */
[----:B------:R-:W-:Y:S01]  /*10630*/  ULDC.64 UR4, c[0x0][0xb38] ;  /* 0x0002ce0000047ab9 */ /* 0x000fe20000000a00 */
[----:B------:R-:W-:-:S02]  /*10640*/  SHF.R.S32.HI R21, RZ, 0x1f, R21 ;  /* 0x0000001fff157819 */ /* 0x000fc40000011415 */
[----:B------:R-:W-:Y:S01]  /*10650*/  IMAD.IADD R5, R5, 0x1, R6 ;  /* 0x0000000105057824 */ /* 0x000fe200078e0206 */
[----:B------:R-:W-:Y:S01]  /*10660*/  SHF.R.S32.HI R6, RZ, 0x1f, R0 ;  /* 0x0000001fff067819 */ /* 0x000fe20000011400 */
[----:B------:R-:W-:Y:S01]  /*10670*/  VIADD R156, R197, 0xf0 ;  /* 0x000000f0c59c7836 */ /* 0x000fe20000000000 */
[----:B------:R-:W-:Y:S01]  /*10680*/  SHF.R.S32.HI R162, RZ, 0x1f, R162 ;  /* 0x0000001fffa27819 */ /* 0x000fe200000114a2 */
[C---:B------:R-:W-:Y:S01]  /*10690*/  IMAD.WIDE.U32 R4, R184.reuse, UR4, R4 ;  /* 0x00000004b8047c25 */ /* 0x040fe2000f8e0004 */
[----:B------:R-:W-:Y:S02]  /*106a0*/  SHF.R.S32.HI R182, RZ, 0x1f, R182 ;  /* 0x0000001fffb67819 */ /* 0x000fe400000114b6 */
[----:B0-----:R-:W-:Y:S01]  /*106b0*/  ISETP.NE.AND P0, PT, R9, 0x1, PT ;  /* 0x000000010900780c */ /* 0x001fe20003f05270 */
[----:B------:R-:W-:Y:S01]  /*106c0*/  IMAD R5, R184, UR5, R5 ;  /* 0x00000005b8057c24 */ /* 0x000fe2000f8e0205 */
[----:B------:R-:W-:Y:S01]  /*106d0*/  ULDC.64 UR4, c[0x0][0xb40] ;  /* 0x0002d00000047ab9 */ /* 0x000fe20000000a00 */
[----:B------:R-:W-:Y:S01]  /*106e0*/  IMAD R3, R3, R9, RZ ;  /* 0x0000000903037224 */ /* 0x000fe200078e02ff */
[----:B------:R-:W-:Y:S01]  /*106f0*/  SHF.R.S32.HI R156, RZ, 0x1f, R156 ;  /* 0x0000001fff9c7819 */ /* 0x000fe2000001149c */
[----:B------:R-:W-:-:S02]  /*10700*/  IMAD R6, R6, UR4, RZ ;  /* 0x0000000406067c24 */ /* 0x000fc4000f8e02ff */
[----:B------:R-:W-:-:S04]  /*10710*/  IMAD.WIDE.U32 R4, R0, UR4, R4 ;  /* 0x0000000400047c25 */ /* 0x000fc8000f8e0004 */
[----:B------:R-:W-:Y:S01]  /*10720*/  IMAD R6, R0, UR5, R6 ;  /* 0x0000000500067c24 */ /* 0x000fe2000f8e0206 */
[----:B------:R-:W-:Y:S01]  /*10730*/  ULDC.64 UR4, c[0x0][0xb48] ;  /* 0x0002d20000047ab9 */ /* 0x000fe20000000a00 */
[----:B------:R-:W0:Y:S01]  /*10740*/  @P0 LDC R0, c[0x0][0xbf0] ;  /* 0x0002fc00ff000b82 */ /* 0x000e220000000800 */
[----:B------:R-:W-:Y:S02]  /*10750*/  VIADD R158, R197, 0xe8 ;  /* 0x000000e8c59e7836 */ /* 0x000fe40000000000 */
[----:B------:R-:W-:Y:S02]  /*10760*/  IMAD.IADD R5, R5, 0x1, R6 ;  /* 0x0000000105057824 */ /* 0x000fe400078e0206 */
[C---:B------:R-:W-:Y:S01]  /*10770*/  VIADD R160, R197.reuse, 0xe0 ;  /* 0x000000e0c5a07836 */ /* 0x040fe20000000000 */
[----:B------:R-:W-:Y:S01]  /*10780*/  SHF.R.S32.HI R158, RZ, 0x1f, R158 ;  /* 0x0000001fff9e7819 */ /* 0x000fe2000001149e */
[C---:B------:R-:W-:Y:S02]  /*10790*/  VIADD R164, R197.reuse, 0xd0 ;  /* 0x000000d0c5a47836 */ /* 0x040fe40000000000 */
        /* <DEDUP_REMOVED lines=28> */
[----:B------:R-:W-:-:S02]  /*10960*/  VIADD R157, R197, 0xe8 ;  /* 0x000000e8c59d7836 */ /* 0x000fc40000000000 */
[C---:B------:R-:W-:Y:S02]  /*10970*/  VIADD R159, R197.reuse, 0xe0 ;  /* 0x000000e0c59f7836 */ /* 0x040fe40000000000 */
[C---:B------:R-:W-:Y:S02]  /*10980*/  VIADD R161, R197.reuse, 0xd8 ;  /* 0x000000d8c5a17836 */ /* 0x040fe40000000000 */
[C---:B------:R-:W-:Y:S02]  /*10990*/  VIADD R163, R197.reuse, 0xd0 ;  /* 0x000000d0c5a37836 */ /* 0x040fe40000000000 */
[C---:B------:R-:W-:Y:S02]  /*109a0*/  VIADD R165, R197.reuse, 0xc8 ;  /* 0x000000c8c5a57836 */ /* 0x040fe40000000000 */
[C---:B------:R-:W-:Y:S02]  /*109b0*/  VIADD R167, R197.reuse, 0xc0 ;  /* 0x000000c0c5a77836 */ /* 0x040fe40000000000 */
        /* <DEDUP_REMOVED lines=10> */
[----:B------:R-:W-:Y:S02]  /*10a60*/  VIADD R220, R197, 0x68 ;  /* 0x00000068c5dc7836 */ /* 0x000fe40000000000 */
[----:B--2---:R-:W-:-:S04]  /*10a70*/  IMAD.WIDE.U32 R4, R8, UR4, R4 ;  /* 0x0000000408047c25 */ /* 0x004fc8000f8e0004 */
[----:B------:R-:W-:Y:S01]  /*10a80*/  IMAD R5, R8, UR5, R5 ;  /* 0x0000000508057c24 */ /* 0x000fe2000f8e0205 */
[----:B------:R-:W-:Y:S01]  /*10a90*/  ULDC.64 UR4, c[0x0][0xb30] ;  /* 0x0002cc0000047ab9 */ /* 0x000fe20000000a00 */
[----:B------:R-:W1:Y:S01]  /*10aa0*/  @P0 LDC R8, c[0x0][0xbec] ;  /* 0x0002fb00ff080b82 */ /* 0x000e620000000800 */
[----:B---3--:R-:W-:-:S04]  /*10ab0*/  IMAD R7, R10, 0x40, R7 ;  /* 0x000000400a077824 */ /* 0x008fc800078e0207 */
[----:B------:R-:W-:Y:S02]  /*10ac0*/  IMAD.MOV.U32 R6, RZ, RZ, R7 ;  /* 0x000000ffff067224 */ /* 0x000fe400078e0007 */
[----:B-1----:R-:W-:-:S05]  /*10ad0*/  @P0 IMAD.HI.U32 R8, R7, R8, RZ ;  /* 0x0000000807080227 */ /* 0x002fca00078e00ff */
[----:B0-----:R-:W-:-:S05]  /*10ae0*/  @P0 SHF.R.U32.HI R6, RZ, R0, R8 ;  /* 0x00000000ff060219 */ /* 0x001fca0000011608 */
[----:B------:R-:W-:Y:S02]  /*10af0*/  IMAD.MOV R0, RZ, RZ, -R6 ;  /* 0x000000ffff007224 */ /* 0x000fe400078e0a06 */
[----:B------:R-:W-:-:S04]  /*10b00*/  IMAD.WIDE.U32 R4, R6, UR4, R4 ;  /* 0x0000000406047c25 */ /* 0x000fc8000f8e0004 */
[----:B------:R-:W-:Y:S01]  /*10b10*/  IMAD R0, R9, R0, R7 ;  /* 0x0000000009007224 */ /* 0x000fe200078e0207 */
[----:B------:R-:W-:Y:S01]  /*10b20*/  SHF.R.S32.HI R7, RZ, 0x1f, R6 ;  /* 0x0000001fff077819 */ /* 0x000fe20000011406 */
[----:B------:R-:W-:-:S04]  /*10b30*/  IMAD R9, R10, 0x40, R195 ;  /* 0x000000400a097824 */ /* 0x000fc800078e02c3 */
        /* <DEDUP_REMOVED lines=10> */
[----:B------:R-:W-:-:S04]  /*10be0*/  IMAD.IADD R6, R5, 0x1, R6 ;  /* 0x0000000105067824 */ /* 0x000fc800078e0206 */
[----:B------:R0:W1:Y:S01]  /*10bf0*/  SHFL.IDX PT, R13, R0, RZ, 0x1c1f ;  /* 0x001c1fff000d7589 */ /* 0x00006200000e0000 */
[----:B------:R-:W-:Y:S01]  /*10c00*/  LEA.HI.X R8, R4, UR5, R6, 0x2, P0 ;  /* 0x0000000504087c11 */ /* 0x000fe200080f1406 */
[----:B------:R-:W-:Y:S01]  /*10c10*/  VIADD R4, R2, 0x28c20 ;  /* 0x00028c2002047836 */ /* 0x000fe20000000000 */
[----:B------:R-:W-:-:S03]  /*10c20*/  ISETP.GE.AND P0, PT, R9, R3, PT ;  /* 0x000000030900720c */ /* 0x000fc60003f06270 */
[----:B------:R0:W2:Y:S01]  /*10c30*/  SHFL.IDX PT, R12, R8, RZ, 0x1c1f ;  /* 0x001c1fff080c7589 */ /* 0x0000a200000e0000 */
[----:B------:R-:W-:-:S04]  /*10c40*/  PRMT R4, RZ, 0x654, R4 ;  /* 0x00000654ff047816 */ /* 0x000fc80000000004 */
[----:B------:R0:W-:Y:S05]  /*10c50*/  SYNCS.ARRIVE.TRANS64.RED.A1T0 RZ, [R4+URZ], RZ ;  /* 0x000000ff04ff79a7 */ /* 0x0001ea000810043f */
[----:B------:R-:W-:Y:S05]  /*10c60*/  @P0 BRA `(.L_x_721) ;  /* 0x0000000800980947 */ /* 0x000fea0003800000 */
[----:B------:R-:W-:Y:S01]  /*10c70*/  ULDC UR4, c[0x0][0xac8] ;  /* 0x0002b20000047ab9 */ /* 0x000fe20000000800 */
[----:B------:R-:W-:Y:S01]  /*10c80*/  SHF.R.S32.HI R6, RZ, 0x1f, R197 ;  /* 0x0000001fff067819 */ /* 0x000fe200000114c5 */
[C---:B------:R-:W-:Y:S01]  /*10c90*/  VIADD R7, R197.reuse, 0x8 ;  /* 0x00000008c5077836 */ /* 0x040fe20000000000 */
[C---:B------:R-:W-:Y:S01]  /*10ca0*/  ISETP.GE.AND P0, PT, R197.reuse, UR4, PT ;  /* 0x00000004c5007c0c */ /* 0x040fe2000bf06270 */
[C---:B------:R-:W-:Y:S01]  /*10cb0*/  VIADD R11, R197.reuse, 0x8 ;  /* 0x00000008c50b7836 */ /* 0x040fe20000000000 */
[----:B------:R-:W-:Y:S01]  /*10cc0*/  ISETP.GE.AND P4, PT, R220, UR4, PT ;  /* 0x00000004dc007c0c */ /* 0x000fe2000bf86270 */
[----:B------:R-:W-:-:S03]  /*10cd0*/  VIADD R10, R197, 0x18 ;  /* 0x00000018c50a7836 */ /* 0x000fc60000000000 */
[----:B------:R-:W-:-:S07]  /*10ce0*/  SHF.R.S32.HI R11, RZ, 0x1f, R11 ;  /* 0x0000001fff0b7819 */ /* 0x000fce000001140b */
[----:B01----:R-:W-:-:S04]  /*10cf0*/  @!P0 LEA R4, P1, R197, R13, 0x2 ;  /* 0x0000000dc5048211 */ /* 0x003fc800078210ff */
[C---:B--2---:R-:W-:Y:S01]  /*10d00*/  @!P0 LEA.HI.X R5, R197.reuse, R12, R6, 0x2, P1 ;  /* 0x0000000cc5058211 */ /* 0x044fe200008f1406 */
[----:B------:R-:W-:-:S04]  /*10d10*/  VIADD R6, R197, 0x10 ;  /* 0x00000010c5067836 */ /* 0x000fc80000000000 */
[----:B------:R0:W-:Y:S01]  /*10d20*/  @!P0 ST.E.64 desc[UR42][R4.64], R24 ;  /* 0x0000001804008985 */ /* 0x0001e2000c101b2a */
[----:B------:R-:W-:-:S13]  /*10d30*/  ISETP.GE.AND P0, PT, R7, UR4, PT ;  /* 0x0000000407007c0c */ /* 0x000fda000bf06270 */
[----:B0-----:R-:W-:-:S04]  /*10d40*/  @!P0 LEA R4, P1, R7, R13, 0x2 ;  /* 0x0000000d07048211 */ /* 0x001fc800078210ff */
[----:B------:R-:W-:Y:S01]  /*10d50*/  @!P0 LEA.HI.X R5, R7, R12, R11, 0x2, P1 ;  /* 0x0000000c07058211 */ /* 0x000fe200008f140b */
[C---:B------:R-:W-:Y:S01]  /*10d60*/  VIADD R11, R197.reuse, 0x10 ;  /* 0x00000010c50b7836 */ /* 0x040fe20000000000 */
[----:B------:R-:W-:Y:S01]  /*10d70*/  ISETP.GE.AND P1, PT, R10, UR4, PT ;  /* 0x000000040a007c0c */ /* 0x000fe2000bf26270 */
[----:B------:R-:W-:Y:S02]  /*10d80*/  VIADD R7, R197, 0x20 ;  /* 0x00000020c5077836 */ /* 0x000fe40000000000 */
[----:B------:R0:W-:Y:S01]  /*10d90*/  @!P0 ST.E.64 desc[UR42][R4.64], R28 ;  /* 0x0000001c04008985 */ /* 0x0001e2000c101b2a */
[----:B------:R-:W-:Y:S02]  /*10da0*/  ISETP.GE.AND P0, PT, R6, UR4, PT ;  /* 0x0000000406007c0c */ /* 0x000fe4000bf06270 */
[----:B------:R-:W-:-:S11]  /*10db0*/  SHF.R.S32.HI R11, RZ, 0x1f, R11 ;  /* 0x0000001fff0b7819 */ /* 0x000fd6000001140b */
[----:B0-----:R-:W-:-:S04]  /*10dc0*/  @!P0 LEA R4, P2, R6, R13, 0x2 ;  /* 0x0000000d06048211 */ /* 0x001fc800078410ff */
[----:B------:R-:W-:Y:S01]  /*10dd0*/  @!P0 LEA.HI.X R5, R6, R12, R11, 0x2, P2 ;  /* 0x0000000c06058211 */ /* 0x000fe200010f140b */
[C---:B------:R-:W-:Y:S02]  /*10de0*/  VIADD R11, R197.reuse, 0x18 ;  /* 0x00000018c50b7836 */ /* 0x040fe40000000000 */
[----:B------:R-:W-:Y:S02]  /*10df0*/  VIADD R6, R197, 0x28 ;  /* 0x00000028c5067836 */ /* 0x000fe40000000000 */
[----:B------:R0:W-:Y:S01]  /*10e00*/  @!P0 ST.E.64 desc[UR42][R4.64], R32 ;  /* 0x0000002004008985 */ /* 0x0001e2000c101b2a */
[----:B------:R-:W-:Y:S02]  /*10e10*/  SHF.R.S32.HI R11, RZ, 0x1f, R11 ;  /* 0x0000001fff0b7819 */ /* 0x000fe4000001140b */
[----:B------:R-:W-:Y:S02]  /*10e20*/  ISETP.GE.AND P0, PT, R7, UR4, PT ;  /* 0x0000000407007c0c */ /* 0x000fe4000bf06270 */
[----:B0-----:R-:W-:-:S04]  /*10e30*/  @!P1 LEA R4, P2, R10, R13, 0x2 ;  /* 0x0000000d0a049211 */ /* 0x001fc800078410ff */
[----:B------:R-:W-:Y:S01]  /*10e40*/  @!P1 LEA.HI.X R5, R10, R12, R11, 0x2, P2 ;  /* 0x0000000c0a059211 */ /* 0x000fe200010f140b */
[C---:B------:R-:W-:Y:S02]  /*10e50*/  VIADD R11, R197.reuse, 0x20 ;  /* 0x00000020c50b7836 */ /* 0x040fe40000000000 */
[----:B------:R-:W-:Y:S02]  /*10e60*/  VIADD R10, R197, 0x30 ;  /* 0x00000030c50a7836 */ /* 0x000fe40000000000 */
[----:B------:R0:W-:Y:S01]  /*10e70*/  @!P1 ST.E.64 desc[UR42][R4.64], R36 ;  /* 0x0000002404009985 */ /* 0x0001e2000c101b2a */
[----:B------:R-:W-:Y:S02]  /*10e80*/  ISETP.GE.AND P1, PT, R6, UR4, PT ;  /* 0x0000000406007c0c */ /* 0x000fe4000bf26270 */
[----:B------:R-:W-:Y:S02]  /*10e90*/  SHF.R.S32.HI R11, RZ, 0x1f, R11 ;  /* 0x0000001fff0b7819 */ /* 0x000fe4000001140b */
[----:B0-----:R-:W-:-:S04]  /*10ea0*/  @!P0 LEA R4, P2, R7, R13, 0x2 ;  /* 0x0000000d07048211 */ /* 0x001fc800078410ff */
[----:B------:R-:W-:Y:S01]  /*10eb0*/  @!P0 LEA.HI.X R5, R7, R12, R11, 0x2, P2 ;  /* 0x0000000c07058211 */ /* 0x000fe200010f140b */
[C---:B------:R-:W-:Y:S01]  /*10ec0*/  VIADD R11, R197.reuse, 0x28 ;  /* 0x00000028c50b7836 */ /* 0x040fe20000000000 */
[----:B------:R-:W-:-:S03]  /*10ed0*/  IADD3 R7, R197, 0x38, RZ ;  /* 0x00000038c5077810 */ /* 0x000fc60007ffe0ff */
        /* <DEDUP_REMOVED lines=38> */
[----:B------:R-:W-:-:S02]  /*11140*/  ISETP.GE.AND P3, PT, R10, UR4, PT ;  /* 0x000000040a007c0c */ /* 0x000fc4000bf66270 */
[----:B0-----:R-:W-:-:S04]  /*11150*/  @!P0 LEA R4, P2, R7, R13, 0x2 ;  /* 0x0000000d07048211 */ /* 0x001fc800078410ff */
[----:B------:R-:W-:Y:S01]  /*11160*/  @!P0 LEA.HI.X R5, R7, R12, R11, 0x2, P2 ;  /* 0x0000000c07058211 */ /* 0x000fe200010f140b */
[----:B------:R-:W-:Y:S01]  /*11170*/  VIADD R7, R197, 0x58 ;  /* 0x00000058c5077836 */ /* 0x000fe20000000000 */
[----:B------:R-:W-:Y:S01]  /*11180*/  ISETP.GE.AND P2, PT, R183, UR4, PT ;  /* 0x00000004b7007c0c */ /* 0x000fe2000bf46270 */
[----:B------:R-:W-:Y:S02]  /*11190*/  VIADD R11, R197, 0x60 ;  /* 0x00000060c50b7836 */ /* 0x000fe40000000000 */
[----:B------:R0:W-:Y:S01]  /*111a0*/  @!P0 ST.E.64 desc[UR42][R4.64], R64 ;  /* 0x0000004004008985 */ /* 0x0001e2000c101b2a */
[----:B------:R-:W-:Y:S02]  /*111b0*/  SHF.R.S32.HI R7, RZ, 0x1f, R7 ;  /* 0x0000001fff077819 */ /* 0x000fe40000011407 */
[----:B------:R-:W-:Y:S02]  /*111c0*/  SHF.R.S32.HI R11, RZ, 0x1f, R11 ;  /* 0x0000001fff0b7819 */ /* 0x000fe4000001140b */
[----:B0-----:R-:W-:-:S04]  /*111d0*/  @!P1 LEA R4, P0, R6, R13, 0x2 ;  /* 0x0000000d06049211 */ /* 0x001fc800078010ff */
[-C--:B------:R-:W-:Y:S02]  /*111e0*/  @!P1 LEA.HI.X R5, R6, R12.reuse, R7, 0x2, P0 ;  /* 0x0000000c06059211 */ /* 0x080fe400000f1407 */
[----:B------:R-:W-:Y:S02]  /*111f0*/  ISETP.GE.AND P0, PT, R218, UR4, PT ;  /* 0x00000004da007c0c */ /* 0x000fe4000bf06270 */
[-C--:B------:R-:W-:Y:S01]  /*11200*/  @!P4 LEA R6, P6, R220, R13.reuse, 0x2 ;  /* 0x0000000ddc06c211 */ /* 0x080fe200078c10ff */
[----:B------:R0:W-:Y:S01]  /*11210*/  @!P1 ST.E.64 desc[UR42][R4.64], R68 ;  /* 0x0000004404009985 */ /* 0x0001e2000c101b2a */
[----:B------:R-:W-:Y:S02]  /*11220*/  ISETP.GE.AND P1, PT, R196, UR4, PT ;  /* 0x00000004c4007c0c */ /* 0x000fe4000bf26270 */
[----:B------:R-:W-:Y:S02]  /*11230*/  @!P4 LEA.HI.X R7, R220, R12, R222, 0x2, P6 ;  /* 0x0000000cdc07c211 */ /* 0x000fe400030f14de */
[----:B0-----:R-:W-:-:S04]  /*11240*/  @!P3 LEA R4, P5, R10, R13, 0x2 ;  /* 0x0000000d0a04b211 */ /* 0x001fc800078a10ff */
[----:B------:R-:W-:Y:S02]  /*11250*/  @!P3 LEA.HI.X R5, R10, R12, R11, 0x2, P5 ;  /* 0x0000000c0a05b211 */ /* 0x000fe400028f140b */
[----:B------:R-:W-:-:S03]  /*11260*/  @!P2 LEA R10, P6, R183, R13, 0x2 ;  /* 0x0000000db70aa211 */ /* 0x000fc600078c10ff */
[----:B------:R0:W-:Y:S01]  /*11270*/  @!P3 ST.E.64 desc[UR42][R4.64], R72 ;  /* 0x000000480400b985 */ /* 0x0001e2000c101b2a */
[----:B------:R-:W-:Y:S02]  /*11280*/  ISETP.GE.AND P3, PT, R181, UR4, PT ;  /* 0x00000004b5007c0c */ /* 0x000fe4000bf66270 */
[-C--:B------:R-:W-:Y:S01]  /*11290*/  @!P2 LEA.HI.X R11, R183, R12.reuse, R184, 0x2, P6 ;  /* 0x0000000cb70ba211 */ /* 0x080fe200030f14b8 */
[----:B------:R1:W-:Y:S01]  /*112a0*/  @!P4 ST.E.64 desc[UR42][R6.64], R76 ;  /* 0x0000004c0600c985 */ /* 0x0003e2000c101b2a */
[-C--:B0-----:R-:W-:Y:S02]  /*112b0*/  @!P0 LEA R4, P4, R218, R13.reuse, 0x2 ;  /* 0x0000000dda048211 */ /* 0x081fe400078810ff */
[----:B-1----:R-:W-:Y:S02]  /*112c0*/  @!P1 LEA R6, P5, R196, R13, 0x2 ;  /* 0x0000000dc4069211 */ /* 0x002fe400078a10ff */
[----:B------:R-:W-:Y:S02]  /*112d0*/  @!P0 LEA.HI.X R5, R218, R12, R219, 0x2, P4 ;  /* 0x0000000cda058211 */ /* 0x000fe400020f14db */
[----:B------:R-:W-:-:S02]  /*112e0*/  ISETP.GE.AND P4, PT, R179, UR4, PT ;  /* 0x00000004b3007c0c */ /* 0x000fc4000bf86270 */
[----:B------:R-:W-:Y:S01]  /*112f0*/  @!P1 LEA.HI.X R7, R196, R12, R217, 0x2, P5 ;  /* 0x0000000cc4079211 */ /* 0x000fe200028f14d9 */
[----:B------:R0:W-:Y:S01]  /*11300*/  @!P0 ST.E.64 desc[UR42][R4.64], R80 ;  /* 0x0000005004008985 */ /* 0x0001e2000c101b2a */
[----:B------:R-:W-:Y:S02]  /*11310*/  ISETP.GE.AND P5, PT, R177, UR4, PT ;  /* 0x00000004b1007c0c */ /* 0x000fe4000bfa6270 */
[----:B------:R-:W-:Y:S01]  /*11320*/  ISETP.GE.AND P0, PT, R175, UR4, PT ;  /* 0x00000004af007c0c */ /* 0x000fe2000bf06270 */
[----:B------:R1:W-:Y:S01]  /*11330*/  @!P1 ST.E.64 desc[UR42][R6.64], R84 ;  /* 0x0000005406009985 */ /* 0x0003e2000c101b2a */
[----:B------:R-:W-:-:S03]  /*11340*/  ISETP.GE.AND P1, PT, R173, UR4, PT ;  /* 0x00000004ad007c0c */ /* 0x000fc6000bf26270 */
[----:B------:R2:W-:Y:S01]  /*11350*/  @!P2 ST.E.64 desc[UR42][R10.64], R88 ;  /* 0x000000580a00a985 */ /* 0x0005e2000c101b2a */
[-C--:B0-----:R-:W-:Y:S02]  /*11360*/  @!P3 LEA R4, P6, R181, R13.reuse, 0x2 ;  /* 0x0000000db504b211 */ /* 0x081fe400078c10ff */
[-C--:B-1----:R-:W-:Y:S02]  /*11370*/  @!P4 LEA R6, P2, R179, R13.reuse, 0x2 ;  /* 0x0000000db306c211 */ /* 0x082fe400078410ff */
[-C--:B------:R-:W-:Y:S02]  /*11380*/  @!P3 LEA.HI.X R5, R181, R12.reuse, R182, 0x2, P6 ;  /* 0x0000000cb505b211 */ /* 0x080fe400030f14b6 */
[----:B--2---:R-:W-:Y:S02]  /*11390*/  @!P5 LEA R10, P6, R177, R13, 0x2 ;  /* 0x0000000db10ad211 */ /* 0x004fe400078c10ff */
[----:B------:R-:W-:Y:S01]  /*113a0*/  @!P4 LEA.HI.X R7, R179, R12, R180, 0x2, P2 ;  /* 0x0000000cb307c211 */ /* 0x000fe200010f14b4 */
[----:B------:R0:W-:Y:S01]  /*113b0*/  @!P3 ST.E.64 desc[UR42][R4.64], R92 ;  /* 0x0000005c0400b985 */ /* 0x0001e2000c101b2a */
[----:B------:R-:W-:-:S02]  /*113c0*/  ISETP.GE.AND P2, PT, R171, UR4, PT ;  /* 0x00000004ab007c0c */ /* 0x000fc4000bf46270 */
[----:B------:R-:W-:Y:S01]  /*113d0*/  @!P5 LEA.HI.X R11, R177, R12, R178, 0x2, P6 ;  /* 0x0000000cb10bd211 */ /* 0x000fe200030f14b2 */
[----:B------:R1:W-:Y:S01]  /*113e0*/  @!P4 ST.E.64 desc[UR42][R6.64], R96 ;  /* 0x000000600600c985 */ /* 0x0003e2000c101b2a */
[----:B------:R-:W-:-:S03]  /*113f0*/  ISETP.GE.AND P4, PT, R167, UR4, PT ;  /* 0x00000004a7007c0c */ /* 0x000fc6000bf86270 */
[----:B------:R2:W-:Y:S01]  /*11400*/  @!P5 ST.E.64 desc[UR42][R10.64], R100 ;  /* 0x000000640a00d985 */ /* 0x0005e2000c101b2a */
[----:B------:R-:W-:Y:S02]  /*11410*/  ISETP.GE.AND P5, PT, R169, UR4, PT ;  /* 0x00000004a9007c0c */ /* 0x000fe4000bfa6270 */
[-C--:B0-----:R-:W-:Y:S02]  /*11420*/  @!P0 LEA R4, P6, R175, R13.reuse, 0x2 ;  /* 0x0000000daf048211 */ /* 0x081fe400078c10ff */
[-C--:B-1----:R-:W-:Y:S02]  /*11430*/  @!P1 LEA R6, P3, R173, R13.reuse, 0x2 ;  /* 0x0000000dad069211 */ /* 0x082fe400078610ff */
[-C--:B------:R-:W-:Y:S02]  /*11440*/  @!P0 LEA.HI.X R5, R175, R12.reuse, R176, 0x2, P6 ;  /* 0x0000000caf058211 */ /* 0x080fe400030f14b0 */
[----:B------:R-:W-:Y:S02]  /*11450*/  @!P1 LEA.HI.X R7, R173, R12, R174, 0x2, P3 ;  /* 0x0000000cad079211 */ /* 0x000fe400018f14ae */
[----:B--2---:R-:W-:Y:S01]  /*11460*/  @!P2 LEA R10, P6, R171, R13, 0x2 ;  /* 0x0000000dab0aa211 */ /* 0x004fe200078c10ff */
[----:B------:R0:W-:Y:S01]  /*11470*/  @!P0 ST.E.64 desc[UR42][R4.64], R104 ;  /* 0x0000006804008985 */ /* 0x0001e2000c101b2a */
[----:B------:R-:W-:-:S02]  /*11480*/  ISETP.GE.AND P3, PT, R165, UR4, PT ;  /* 0x00000004a5007c0c */ /* 0x000fc4000bf66270 */
[----:B------:R-:W-:Y:S01]  /*11490*/  @!P2 LEA.HI.X R11, R171, R12, R172, 0x2, P6 ;  /* 0x0000000cab0ba211 */ /* 0x000fe200030f14ac */
[----:B------:R1:W-:Y:S01]  /*114a0*/  @!P1 ST.E.64 desc[UR42][R6.64], R108 ;  /* 0x0000006c06009985 */ /* 0x0003e2000c101b2a */
[----:B------:R-:W-:-:S03]  /*114b0*/  ISETP.GE.AND P0, PT, R163, UR4, PT ;  /* 0x00000004a3007c0c */ /* 0x000fc6000bf06270 */
[----:B------:R2:W-:Y:S01]  /*114c0*/  @!P2 ST.E.64 desc[UR42][R10.64], R112 ;  /* 0x000000700a00a985 */ /* 0x0005e2000c101b2a */
[-C--:B0-----:R-:W-:Y:S02]  /*114d0*/  @!P5 LEA R4, P1, R169, R13.reuse, 0x2 ;  /* 0x0000000da904d211 */ /* 0x081fe400078210ff */
[-C--:B-1----:R-:W-:Y:S02]  /*114e0*/  @!P4 LEA R6, P2, R167, R13.reuse, 0x2 ;  /* 0x0000000da706c211 */ /* 0x082fe400078410ff */
[-C--:B------:R-:W-:Y:S02]  /*114f0*/  @!P5 LEA.HI.X R5, R169, R12.reuse, R170, 0x2, P1 ;  /* 0x0000000ca905d211 */ /* 0x080fe400008f14aa */
[----:B--2---:R-:W-:Y:S02]  /*11500*/  @!P3 LEA R10, P6, R165, R13, 0x2 ;  /* 0x0000000da50ab211 */ /* 0x004fe400078c10ff */
[----:B------:R-:W-:Y:S01]  /*11510*/  ISETP.GE.AND P1, PT, R161, UR4, PT ;  /* 0x00000004a1007c0c */ /* 0x000fe2000bf26270 */
[----:B------:R0:W-:Y:S01]  /*11520*/  @!P5 ST.E.64 desc[UR42][R4.64], R116 ;  /* 0x000000740400d985 */ /* 0x0001e2000c101b2a */
[----:B------:R-:W-:-:S02]  /*11530*/  @!P4 LEA.HI.X R7, R167, R12, R168, 0x2, P2 ;  /* 0x0000000ca707c211 */ /* 0x000fc400010f14a8 */
[----:B------:R-:W-:Y:S02]  /*11540*/  @!P3 LEA.HI.X R11, R165, R12, R166, 0x2, P6 ;  /* 0x0000000ca50bb211 */ /* 0x000fe400030f14a6 */
[----:B------:R-:W-:Y:S01]  /*11550*/  ISETP.GE.AND P2, PT, R152, UR4, PT ;  /* 0x0000000498007c0c */ /* 0x000fe2000bf46270 */
[----:B------:R1:W-:Y:S01]  /*11560*/  @!P4 ST.E.64 desc[UR42][R6.64], R120 ;  /* 0x000000780600c985 */ /* 0x0003e2000c101b2a */
[----:B------:R-:W-:-:S03]  /*11570*/  ISETP.GE.AND P4, PT, R159, UR4, PT ;  /* 0x000000049f007c0c */ /* 0x000fc6000bf86270 */
[----:B------:R2:W-:Y:S01]  /*11580*/  @!P3 ST.E.64 desc[UR42][R10.64], R124 ;  /* 0x0000007c0a00b985 */ /* 0x0005e2000c101b2a */
[----:B------:R-:W-:Y:S02]  /*11590*/  ISETP.GE.AND P3, PT, R157, UR4, PT ;  /* 0x000000049d007c0c */ /* 0x000fe4000bf66270 */
[----:B0-----:R-:W-:-:S04]  /*115a0*/  @!P0 LEA R4, P5, R163, R13, 0x2 ;  /* 0x0000000da3048211 */ /* 0x001fc800078a10ff */
[-C--:B------:R-:W-:Y:S02]  /*115b0*/  @!P0 LEA.HI.X R5, R163, R12.reuse, R164, 0x2, P5 ;  /* 0x0000000ca3058211 */ /* 0x080fe400028f14a4 */
[----:B------:R-:W-:Y:S02]  /*115c0*/  ISETP.GE.AND P5, PT, R20, UR4, PT ;  /* 0x0000000414007c0c */ /* 0x000fe4000bfa6270 */
[CC--:B-1----:R-:W-:Y:S01]  /*115d0*/  @!P1 LEA R6, P6, R161.reuse, R13.reuse, 0x2 ;  /* 0x0000000da1069211 */ /* 0x0c2fe200078c10ff */
[----:B------:R0:W-:Y:S03]  /*115e0*/  @!P0 ST.E.64 desc[UR42][R4.64], R128 ;  /* 0x0000008004008985 */ /* 0x0001e6000c101b2a */
[----:B------:R-:W-:Y:S02]  /*115f0*/  @!P1 LEA.HI.X R7, R161, R12, R162, 0x2, P6 ;  /* 0x0000000ca1079211 */ /* 0x000fe400030f14a2 */
[----:B--2---:R-:W-:-:S03]  /*11600*/  @!P3 LEA R10, P6, R157, R13, 0x2 ;  /* 0x0000000d9d0ab211 */ /* 0x004fc600078c10ff */
[----:B------:R1:W-:Y:S01]  /*11610*/  @!P1 ST.E.64 desc[UR42][R6.64], R132 ;  /* 0x0000008406009985 */ /* 0x0003e2000c101b2a */
[----:B------:R-:W-:Y:S02]  /*11620*/  @!P3 LEA.HI.X R11, R157, R12, R158, 0x2, P6 ;  /* 0x0000000c9d0bb211 */ /* 0x000fe400030f149e */
[----:B0-----:R-:W-:-:S04]  /*11630*/  @!P4 LEA R4, P0, R159, R13, 0x2 ;  /* 0x0000000d9f04c211 */ /* 0x001fc800078010ff */
[-C--:B------:R-:W-:Y:S02]  /*11640*/  @!P4 LEA.HI.X R5, R159, R12.reuse, R160, 0x2, P0 ;  /* 0x0000000c9f05c211 */ /* 0x080fe400000f14a0 */
[-C--:B------:R-:W-:Y:S02]  /*11650*/  @!P5 LEA R14, P0, R20, R13.reuse, 0x2 ;  /* 0x0000000d140ed211 */ /* 0x080fe400078010ff */
[----:B-1----:R-:W-:Y:S01]  /*11660*/  @!P2 LEA R6, P1, R152, R13, 0x2 ;  /* 0x0000000d9806a211 */ /* 0x002fe200078210ff */
[----:B------:R3:W-:Y:S01]  /*11670*/  @!P4 ST.E.64 desc[UR42][R4.64], R136 ;  /* 0x000000880400c985 */ /* 0x0007e2000c101b2a */
[-C--:B------:R-:W-:Y:S02]  /*11680*/  @!P5 LEA.HI.X R15, R20, R12.reuse, R21, 0x2, P0 ;  /* 0x0000000c140fd211 */ /* 0x080fe400000f1415 */
[----:B------:R-:W-:Y:S01]  /*11690*/  @!P2 LEA.HI.X R7, R152, R12, R156, 0x2, P1 ;  /* 0x0000000c9807a211 */ /* 0x000fe200008f149c */
[----:B------:R3:W-:Y:S04]  /*116a0*/  @!P3 ST.E.64 desc[UR42][R10.64], R140 ;  /* 0x0000008c0a00b985 */ /* 0x0007e8000c101b2a */
[----:B------:R3:W-:Y:S04]  /*116b0*/  @!P2 ST.E.64 desc[UR42][R6.64], R144 ;  /* 0x000000900600a985 */ /* 0x0007e8000c101b2a */
[----:B------:R3:W-:Y:S02]  /*116c0*/  @!P5 ST.E.64 desc[UR42][R14.64], R148 ;  /* 0x000000940e00d985 */ /* 0x0007e4000c101b2a */
.L_x_721:
[----:B------:R-:W-:Y:S05]  /*116d0*/  BSYNC B1 ;  /* 0x0000000000017941 */ /* 0x000fea0003800000 */
.L_x_720:
[----:B0--3--:R-:W-:Y:S01]  /*116e0*/  VIADD R4, R9, 0x8 ;  /* 0x0000000809047836 */ /* 0x009fe20000000000 */
[----:B------:R4:W0:Y:S04]  /*116f0*/  SHFL.IDX PT, R10, R8, 0x1, 0x1c1f ;  /* 0x003c1f00080a7f89 */ /* 0x00082800000e0000 */
[----:B------:R-:W-:Y:S01]  /*11700*/  ISETP.GE.AND P0, PT, R4, R3, PT ;  /* 0x000000030400720c */ /* 0x000fe20003f06270 */
[----:B------:R-:W3:-:S12]  /*11710*/  SHFL.IDX PT, R0, R0, 0x1, 0x1c1f ;  /* 0x003c1f0000007f89 */ /* 0x000ed800000e0000 */
[----:B----4-:R-:W-:Y:S05]  /*11720*/  @P0 BRA `(.L_x_719) ;  /* 0x0000001800b80947 */ /* 0x010fea0003800000 */
[----:B------:R-:W-:Y:S01]  /*11730*/  ULDC UR4, c[0x0][0xac8] ;  /* 0x0002b20000047ab9 */ /* 0x000fe20000000800 */
[C---:B------:R-:W-:Y:S01]  /*11740*/  VIADD R15, R197.reuse, 0x8 ;  /* 0x00000008c50f7836 */ /* 0x040fe20000000000 */
[C---:B------:R-:W-:Y:S01]  /*11750*/  ISETP.GE.AND P4, PT, R197.reuse, UR4, PT ;  /* 0x00000004c5007c0c */ /* 0x040fe2000bf86270 */
[C---:B------:R-:W-:Y:S01]  /*11760*/  VIADD R24, R197.reuse, 0x10 ;  /* 0x00000010c5187836 */ /* 0x040fe20000000000 */
[----:B------:R-:W-:Y:S01]  /*11770*/  SHF.R.S32.HI R6, RZ, 0x1f, R197 ;  /* 0x0000001fff067819 */ /* 0x000fe200000114c5 */
[----:B------:R-:W-:Y:S01]  /*11780*/  VIADD R25, R197, 0x8 ;  /* 0x00000008c5197836 */ /* 0x000fe20000000000 */
[----:B------:R-:W-:Y:S01]  /*11790*/  ISETP.GE.AND P2, PT, R15, UR4, PT ;  /* 0x000000040f007c0c */ /* 0x000fe2000bf46270 */
[C---:B------:R-:W-:Y:S01]  /*117a0*/  VIADD R14, R197.reuse, 0x18 ;  /* 0x00000018c50e7836 */ /* 0x040fe20000000000 */
[----:B------:R-:W-:Y:S01]  /*117b0*/  ISETP.GE.AND P1, PT, R24, UR4, PT ;  /* 0x0000000418007c0c */ /* 0x000fe2000bf26270 */
[C---:B--2---:R-:W-:Y:S01]  /*117c0*/  VIADD R12, R197.reuse, 0x20 ;  /* 0x00000020c50c7836 */ /* 0x044fe20000000000 */
[----:B------:R-:W-:Y:S01]  /*117d0*/  SHF.R.S32.HI R25, RZ, 0x1f, R25 ;  /* 0x0000001fff197819 */ /* 0x000fe20000011419 */
[----:B-1----:R-:W-:Y:S01]  /*117e0*/  VIADD R13, R197, 0x28 ;  /* 0x00000028c50d7836 */ /* 0x002fe20000000000 */
[----:B------:R-:W-:-:S02]  /*117f0*/  ISETP.GE.AND P0, PT, R14, UR4, PT ;  /* 0x000000040e007c0c */ /* 0x000fc4000bf06270 */
[C---:B------:R-:W-:Y:S02]  /*11800*/  IADD3 R11, R197.reuse, 0x30, RZ ;  /* 0x00000030c50b7810 */ /* 0x040fe40007ffe0ff */
[----:B---3--:R-:W-:-:S04]  /*11810*/  @!P4 LEA R4, P3, R197, R0, 0x2 ;  /* 0x00000000c504c211 */ /* 0x008fc800078610ff */
[----:B0-----:R-:W-:Y:S02]  /*11820*/  @!P4 LEA.HI.X R5, R197, R10, R6, 0x2, P3 ;  /* 0x0000000ac505c211 */ /* 0x001fe400018f1406 */
[----:B------:R-:W-:Y:S02]  /*11830*/  ISETP.GE.AND P3, PT, R12, UR4, PT ;  /* 0x000000040c007c0c */ /* 0x000fe4000bf66270 */
[-C--:B------:R-:W-:Y:S01]  /*11840*/  @!P1 LEA R6, P5, R24, R0.reuse, 0x2 ;  /* 0x0000000018069211 */ /* 0x080fe200078a10ff */
[----:B------:R0:W-:Y:S01]  /*11850*/  @!P4 ST.E.64 desc[UR42][R4.64], R26 ;  /* 0x0000001a0400c985 */ /* 0x0001e2000c101b2a */
[----:B------:R-:W-:Y:S02]  /*11860*/  ISETP.GE.AND P4, PT, R13, UR4, PT ;  /* 0x000000040d007c0c */ /* 0x000fe4000bf86270 */
[----:B0-----:R-:W-:-:S04]  /*11870*/  @!P2 LEA R4, P6, R15, R0, 0x2 ;  /* 0x000000000f04a211 */ /* 0x001fc800078c10ff */
[----:B------:R-:W-:Y:S01]  /*11880*/  @!P2 LEA.HI.X R5, R15, R10, R25, 0x2, P6 ;  /* 0x0000000a0f05a211 */ /* 0x000fe200030f1419 */
[C---:B------:R-:W-:Y:S01]  /*11890*/  VIADD R25, R197.reuse, 0x10 ;  /* 0x00000010c5197836 */ /* 0x040fe20000000000 */
[----:B------:R-:W-:Y:S01]  /*118a0*/  @!P0 LEA R8, P6, R14, R0, 0x2 ;  /* 0x000000000e088211 */ /* 0x000fe200078c10ff */
[C---:B------:R-:W-:Y:S02]  /*118b0*/  VIADD R15, R197.reuse, 0x18 ;  /* 0x00000018c50f7836 */ /* 0x040fe40000000000 */
[----:B------:R0:W-:Y:S01]  /*118c0*/  @!P2 ST.E.64 desc[UR42][R4.64], R30 ;  /* 0x0000001e0400a985 */ /* 0x0001e2000c101b2a */
[----:B------:R-:W-:Y:S02]  /*118d0*/  SHF.R.S32.HI R25, RZ, 0x1f, R25 ;  /* 0x0000001fff197819 */ /* 0x000fe40000011419 */
[----:B------:R-:W-:Y:S02]  /*118e0*/  SHF.R.S32.HI R15, RZ, 0x1f, R15 ;  /* 0x0000001fff0f7819 */ /* 0x000fe4000001140f */
[-C--:B------:R-:W-:Y:S01]  /*118f0*/  @!P1 LEA.HI.X R7, R24, R10.reuse, R25, 0x2, P5 ;  /* 0x0000000a18079211 */ /* 0x080fe200028f1419 */
[C---:B------:R-:W-:Y:S01]  /*11900*/  VIADD R25, R197.reuse, 0x20 ;  /* 0x00000020c5197836 */ /* 0x040fe20000000000 */
[----:B------:R-:W-:Y:S01]  /*11910*/  @!P0 LEA.HI.X R9, R14, R10, R15, 0x2, P6 ;  /* 0x0000000a0e098211 */ /* 0x000fe200030f140f */
[----:B------:R-:W-:Y:S01]  /*11920*/  VIADD R15, R197, 0x38 ;  /* 0x00000038c50f7836 */ /* 0x000fe20000000000 */
[----:B------:R-:W-:Y:S01]  /*11930*/  ISETP.GE.AND P5, PT, R11, UR4, PT ;  /* 0x000000040b007c0c */ /* 0x000fe2000bfa6270 */
[----:B------:R1:W-:Y:S01]  /*11940*/  @!P1 ST.E.64 desc[UR42][R6.64], R34 ;  /* 0x0000002206009985 */ /* 0x0003e2000c101b2a */
[----:B------:R-:W-:Y:S01]  /*11950*/  SHF.R.S32.HI R25, RZ, 0x1f, R25 ;  /* 0x0000001fff197819 */ /* 0x000fe20000011419 */
[----:B------:R-:W-:Y:S01]  /*11960*/  VIADD R14, R197, 0x48 ;  /* 0x00000048c50e7836 */ /* 0x000fe20000000000 */
[C---:B0-----:R-:W-:Y:S01]  /*11970*/  @!P3 LEA R4, P1, R12.reuse, R0, 0x2 ;  /* 0x000000000c04b211 */ /* 0x041fe200078210ff */
[----:B------:R0:W-:Y:S01]  /*11980*/  @!P0 ST.E.64 desc[UR42][R8.64], R38 ;  /* 0x0000002608008985 */ /* 0x0001e2000c101b2a */
[----:B------:R-:W-:Y:S01]  /*11990*/  ISETP.GE.AND P0, PT, R15, UR4, PT ;  /* 0x000000040f007c0c */ /* 0x000fe2000bf06270 */
[C---:B------:R-:W-:Y:S01]  /*119a0*/  VIADD R24, R197.reuse, 0x40 ;  /* 0x00000040c5187836 */ /* 0x040fe20000000000 */
[----:B------:R-:W-:Y:S01]  /*119b0*/  @!P3 LEA.HI.X R5, R12, R10, R25, 0x2, P1 ;  /* 0x0000000a0c05b211 */ /* 0x000fe200008f1419 */
[----:B------:R-:W-:-:S02]  /*119c0*/  VIADD R25, R197, 0x28 ;  /* 0x00000028c5197836 */ /* 0x000fc40000000000 */
[----:B------:R-:W-:Y:S01]  /*119d0*/  VIADD R12, R197, 0x30 ;  /* 0x00000030c50c7836 */ /* 0x000fe20000000000 */
[----:B------:R-:W-:Y:S01]  /*119e0*/  ISETP.GE.AND P1, PT, R24, UR4, PT ;  /* 0x0000000418007c0c */ /* 0x000fe2000bf26270 */
[----:B------:R2:W-:Y:S01]  /*119f0*/  @!P3 ST.E.64 desc[UR42][R4.64], R42 ;  /* 0x0000002a0400b985 */ /* 0x0005e2000c101b2a */
[C---:B-1----:R-:W-:Y:S02]  /*11a00*/  @!P4 LEA R6, P2, R13.reuse, R0, 0x2 ;  /* 0x000000000d06c211 */ /* 0x042fe400078410ff */
[----:B------:R-:W-:Y:S02]  /*11a10*/  SHF.R.S32.HI R25, RZ, 0x1f, R25 ;  /* 0x0000001fff197819 */ /* 0x000fe40000011419 */
[----:B------:R-:W-:Y:S02]  /*11a20*/  SHF.R.S32.HI R12, RZ, 0x1f, R12 ;  /* 0x0000001fff0c7819 */ /* 0x000fe4000001140c */
[----:B------:R-:W-:Y:S01]  /*11a30*/  @!P4 LEA.HI.X R7, R13, R10, R25, 0x2, P2 ;  /* 0x0000000a0d07c211 */ /* 0x000fe200010f1419 */
[----:B------:R-:W-:Y:S01]  /*11a40*/  VIADD R25, R197, 0x38 ;  /* 0x00000038c5197836 */ /* 0x000fe20000000000 */
[----:B0-----:R-:W-:Y:S01]  /*11a50*/  @!P5 LEA R8, P6, R11, R0, 0x2 ;  /* 0x000000000b08d211 */ /* 0x001fe200078c10ff */
[----:B------:R-:W-:Y:S01]  /*11a60*/  VIADD R13, R197, 0x58 ;  /* 0x00000058c50d7836 */ /* 0x000fe20000000000 */
[----:B------:R-:W-:Y:S01]  /*11a70*/  ISETP.GE.AND P2, PT, R14, UR4, PT ;  /* 0x000000040e007c0c */ /* 0x000fe2000bf46270 */
[----:B------:R0:W-:Y:S01]  /*11a80*/  @!P4 ST.E.64 desc[UR42][R6.64], R46 ;  /* 0x0000002e0600c985 */ /* 0x0001e2000c101b2a */
[----:B------:R-:W-:Y:S01]  /*11a90*/  @!P5 LEA.HI.X R9, R11, R10, R12, 0x2, P6 ;  /* 0x0000000a0b09d211 */ /* 0x000fe200030f140c */
[----:B------:R-:W-:Y:S01]  /*11aa0*/  VIADD R12, R197, 0x50 ;  /* 0x00000050c50c7836 */ /* 0x000fe20000000000 */
[----:B--2---:R-:W-:Y:S01]  /*11ab0*/  @!P0 LEA R4, P6, R15, R0, 0x2 ;  /* 0x000000000f048211 */ /* 0x004fe200078c10ff */
[----:B------:R-:W-:Y:S01]  /*11ac0*/  VIADD R11, R197, 0x60 ;  /* 0x00000060c50b7836 */ /* 0x000fe20000000000 */
[----:B------:R-:W-:Y:S01]  /*11ad0*/  SHF.R.S32.HI R25, RZ, 0x1f, R25 ;  /* 0x0000001fff197819 */ /* 0x000fe20000011419 */
[----:B------:R1:W-:Y:S01]  /*11ae0*/  @!P5 ST.E.64 desc[UR42][R8.64], R50 ;  /* 0x000000320800d985 */ /* 0x0003e2000c101b2a */
[----:B------:R-:W-:-:S02]  /*11af0*/  ISETP.GE.AND P3, PT, R12, UR4, PT ;  /* 0x000000040c007c0c */ /* 0x000fc4000bf66270 */
[----:B------:R-:W-:Y:S01]  /*11b00*/  @!P0 LEA.HI.X R5, R15, R10, R25, 0x2, P6 ;  /* 0x0000000a0f058211 */ /* 0x000fe200030f1419 */
[----:B------:R-:W-:Y:S01]  /*11b10*/  VIADD R15, R197, 0x48 ;  /* 0x00000048c50f7836 */ /* 0x000fe20000000000 */
[----:B------:R-:W-:Y:S01]  /*11b20*/  ISETP.GE.AND P4, PT, R13, UR4, PT ;  /* 0x000000040d007c0c */ /* 0x000fe2000bf86270 */
[----:B------:R-:W-:Y:S01]  /*11b30*/  VIADD R25, R197, 0x40 ;  /* 0x00000040c5197836 */ /* 0x000fe20000000000 */
[-C--:B0-----:R-:W-:Y:S01]  /*11b40*/  @!P1 LEA R6, P5, R24, R0.reuse, 0x2 ;  /* 0x0000000018069211 */ /* 0x081fe200078a10ff */
[----:B------:R0:W-:Y:S01]  /*11b50*/  @!P0 ST.E.64 desc[UR42][R4.64], R54 ;  /* 0x0000003604008985 */ /* 0x0001e2000c101b2a */
[----:B------:R-:W-:Y:S02]  /*11b60*/  SHF.R.S32.HI R15, RZ, 0x1f, R15 ;  /* 0x0000001fff0f7819 */ /* 0x000fe4000001140f */
[----:B------:R-:W-:Y:S02]  /*11b70*/  SHF.R.S32.HI R25, RZ, 0x1f, R25 ;  /* 0x0000001fff197819 */ /* 0x000fe40000011419 */
[----:B-1----:R-:W-:-:S02]  /*11b80*/  @!P2 LEA R8, P6, R14, R0, 0x2 ;  /* 0x000000000e08a211 */ /* 0x002fc400078c10ff */
[-C--:B------:R-:W-:Y:S02]  /*11b90*/  @!P1 LEA.HI.X R7, R24, R10.reuse, R25, 0x2, P5 ;  /* 0x0000000a18079211 */ /* 0x080fe400028f1419 */
[----:B------:R-:W-:Y:S01]  /*11ba0*/  @!P2 LEA.HI.X R9, R14, R10, R15, 0x2, P6 ;  /* 0x0000000a0e09a211 */ /* 0x000fe200030f140f */
[----:B------:R-:W-:Y:S01]  /*11bb0*/  VIADD R14, R197, 0x50 ;  /* 0x00000050c50e7836 */ /* 0x000fe20000000000 */
[----:B------:R-:W-:Y:S01]  /*11bc0*/  ISETP.GE.AND P5, PT, R11, UR4, PT ;  /* 0x000000040b007c0c */ /* 0x000fe2000bfa6270 */
[----:B------:R1:W-:Y:S01]  /*11bd0*/  @!P1 ST.E.64 desc[UR42][R6.64], R58 ;  /* 0x0000003a06009985 */ /* 0x0003e2000c101b2a */
[----:B------:R-:W-:Y:S02]  /*11be0*/  ISETP.GE.AND P0, PT, R220, UR4, PT ;  /* 0x00000004dc007c0c */ /* 0x000fe4000bf06270 */
[----:B0-----:R-:W-:Y:S01]  /*11bf0*/  @!P3 LEA R4, P6, R12, R0, 0x2 ;  /* 0x000000000c04b211 */ /* 0x001fe200078c10ff */
[----:B------:R0:W-:Y:S01]  /*11c00*/  @!P2 ST.E.64 desc[UR42][R8.64], R62 ;  /* 0x0000003e0800a985 */ /* 0x0001e2000c101b2a */
[----:B------:R-:W-:-:S02]  /*11c10*/  SHF.R.S32.HI R14, RZ, 0x1f, R14 ;  /* 0x0000001fff0e7819 */ /* 0x000fc4000001140e */
[----:B------:R-:W-:Y:S02]  /*11c20*/  ISETP.GE.AND P1, PT, R218, UR4, PT ;  /* 0x00000004da007c0c */ /* 0x000fe4000bf26270 */
[----:B------:R-:W-:Y:S01]  /*11c30*/  @!P3 LEA.HI.X R5, R12, R10, R14, 0x2, P6 ;  /* 0x0000000a0c05b211 */ /* 0x000fe200030f140e */
[C---:B------:R-:W-:Y:S02]  /*11c40*/  VIADD R14, R197.reuse, 0x58 ;  /* 0x00000058c50e7836 */ /* 0x040fe40000000000 */
[----:B------:R-:W-:Y:S01]  /*11c50*/  VIADD R12, R197, 0x60 ;  /* 0x00000060c50c7836 */ /* 0x000fe20000000000 */
[----:B-1----:R-:W-:Y:S01]  /*11c60*/  @!P4 LEA R6, P2, R13, R0, 0x2 ;  /* 0x000000000d06c211 */ /* 0x002fe200078410ff */
[----:B------:R1:W-:Y:S01]  /*11c70*/  @!P3 ST.E.64 desc[UR42][R4.64], R66 ;  /* 0x000000420400b985 */ /* 0x0003e2000c101b2a */
[----:B------:R-:W-:Y:S02]  /*11c80*/  SHF.R.S32.HI R14, RZ, 0x1f, R14 ;  /* 0x0000001fff0e7819 */ /* 0x000fe4000001140e */
[----:B------:R-:W-:-:S02]  /*11c90*/  SHF.R.S32.HI R12, RZ, 0x1f, R12 ;  /* 0x0000001fff0c7819 */ /* 0x000fc4000001140c */
[----:B------:R-:W-:Y:S02]  /*11ca0*/  @!P4 LEA.HI.X R7, R13, R10, R14, 0x2, P2 ;  /* 0x0000000a0d07c211 */ /* 0x000fe400010f140e */
[----:B------:R-:W-:Y:S02]  /*11cb0*/  ISETP.GE.AND P2, PT, R196, UR4, PT ;  /* 0x00000004c4007c0c */ /* 0x000fe4000bf46270 */
[C---:B0-----:R-:W-:Y:S01]  /*11cc0*/  @!P5 LEA R8, P6, R11.reuse, R0, 0x2 ;  /* 0x000000000b08d211 */ /* 0x041fe200078c10ff */
[----:B------:R0:W-:Y:S03]  /*11cd0*/  @!P4 ST.E.64 desc[UR42][R6.64], R70 ;  /* 0x000000460600c985 */ /* 0x0001e6000c101b2a */
[----:B------:R-:W-:Y:S02]  /*11ce0*/  @!P5 LEA.HI.X R9, R11, R10, R12, 0x2, P6 ;  /* 0x0000000a0b09d211 */ /* 0x000fe400030f140c */
[----:B-1----:R-:W-:-:S03]  /*11cf0*/  @!P0 LEA R4, P4, R220, R0, 0x2 ;  /* 0x00000000dc048211 */ /* 0x002fc600078810ff */
[----:B------:R1:W-:Y:S01]  /*11d00*/  @!P5 ST.E.64 desc[UR42][R8.64], R74 ;  /* 0x0000004a0800d985 */ /* 0x0003e2000c101b2a */
[----:B------:R-:W-:Y:S02]  /*11d10*/  @!P0 LEA.HI.X R5, R220, R10, R222, 0x2, P4 ;  /* 0x0000000adc058211 */ /* 0x000fe400020f14de */
[----:B------:R-:W-:Y:S02]  /*11d20*/  ISETP.GE.AND P4, PT, R181, UR4, PT ;  /* 0x00000004b5007c0c */ /* 0x000fe4000bf86270 */
[----:B------:R-:W-:Y:S01]  /*11d30*/  ISETP.GE.AND P5, PT, R183, UR4, PT ;  /* 0x00000004b7007c0c */ /* 0x000fe2000bfa6270 */
[----:B------:R2:W-:Y:S01]  /*11d40*/  @!P0 ST.E.64 desc[UR42][R4.64], R78 ;  /* 0x0000004e04008985 */ /* 0x0005e2000c101b2a */
[----:B0-----:R-:W-:-:S04]  /*11d50*/  @!P1 LEA R6, P3, R218, R0, 0x2 ;  /* 0x00000000da069211 */ /* 0x001fc800078610ff */
[----:B------:R-:W-:Y:S02]  /*11d60*/  @!P1 LEA.HI.X R7, R218, R10, R219, 0x2, P3 ;  /* 0x0000000ada079211 */ /* 0x000fe400018f14db */
[----:B------:R-:W-:Y:S02]  /*11d70*/  ISETP.GE.AND P3, PT, R179, UR4, PT ;  /* 0x00000004b3007c0c */ /* 0x000fe4000bf66270 */
[C---:B-1----:R-:W-:Y:S01]  /*11d80*/  @!P2 LEA R8, P6, R196.reuse, R0, 0x2 ;  /* 0x00000000c408a211 */ /* 0x042fe200078c10ff */
[----:B------:R0:W-:Y:S01]  /*11d90*/  @!P1 ST.E.64 desc[UR42][R6.64], R82 ;  /* 0x0000005206009985 */ /* 0x0001e2000c101b2a */
[----:B------:R-:W-:Y:S02]  /*11da0*/  ISETP.GE.AND P1, PT, R175, UR4, PT ;  /* 0x00000004af007c0c */ /* 0x000fe4000bf26270 */
[----:B------:R-:W-:Y:S02]  /*11db0*/  @!P2 LEA.HI.X R9, R196, R10, R217, 0x2, P6 ;  /* 0x0000000ac409a211 */ /* 0x000fe400030f14d9 */
[----:B--2---:R-:W-:-:S03]  /*11dc0*/  @!P5 LEA R4, P6, R183, R0, 0x2 ;  /* 0x00000000b704d211 */ /* 0x004fc600078c10ff */
[----:B------:R1:W-:Y:S01]  /*11dd0*/  @!P2 ST.E.64 desc[UR42][R8.64], R86 ;  /* 0x000000560800a985 */ /* 0x0003e2000c101b2a */
[----:B------:R-:W-:Y:S02]  /*11de0*/  ISETP.GE.AND P2, PT, R177, UR4, PT ;  /* 0x00000004b1007c0c */ /* 0x000fe4000bf46270 */
[----:B------:R-:W-:Y:S02]  /*11df0*/  @!P5 LEA.HI.X R5, R183, R10, R184, 0x2, P6 ;  /* 0x0000000ab705d211 */ /* 0x000fe400030f14b8 */
[----:B0-----:R-:W-:-:S03]  /*11e00*/  @!P4 LEA R6, P0, R181, R0, 0x2 ;  /* 0x00000000b506c211 */ /* 0x001fc600078010ff */
[----:B------:R0:W-:Y:S01]  /*11e10*/  @!P5 ST.E.64 desc[UR42][R4.64], R90 ;  /* 0x0000005a0400d985 */ /* 0x0001e2000c101b2a */
[----:B------:R-:W-:Y:S02]  /*11e20*/  ISETP.GE.AND P5, PT, R171, UR4, PT ;  /* 0x00000004ab007c0c */ /* 0x000fe4000bfa6270 */
[----:B------:R-:W-:Y:S02]  /*11e30*/  @!P4 LEA.HI.X R7, R181, R10, R182, 0x2, P0 ;  /* 0x0000000ab507c211 */ /* 0x000fe400000f14b6 */
[----:B------:R-:W-:Y:S02]  /*11e40*/  ISETP.GE.AND P0, PT, R173, UR4, PT ;  /* 0x00000004ad007c0c */ /* 0x000fe4000bf06270 */
[----:B-1----:R-:W-:Y:S01]  /*11e50*/  @!P3 LEA R8, P6, R179, R0, 0x2 ;  /* 0x00000000b308b211 */ /* 0x002fe200078c10ff */
[----:B------:R1:W-:Y:S01]  /*11e60*/  @!P4 ST.E.64 desc[UR42][R6.64], R94 ;  /* 0x0000005e0600c985 */ /* 0x0003e2000c101b2a */
[----:B------:R-:W-:Y:S02]  /*11e70*/  ISETP.GE.AND P4, PT, R169, UR4, PT ;  /* 0x00000004a9007c0c */ /* 0x000fe4000bf86270 */
[----:B------:R-:W-:-:S02]  /*11e80*/  @!P3 LEA.HI.X R9, R179, R10, R180, 0x2, P6 ;  /* 0x0000000ab309b211 */ /* 0x000fc400030f14b4 */
[----:B0-----:R-:W-:-:S03]  /*11e90*/  @!P2 LEA R4, P6, R177, R0, 0x2 ;  /* 0x00000000b104a211 */ /* 0x001fc600078c10ff */
[----:B------:R0:W-:Y:S01]  /*11ea0*/  @!P3 ST.E.64 desc[UR42][R8.64], R98 ;  /* 0x000000620800b985 */ /* 0x0001e2000c101b2a */
[----:B------:R-:W-:Y:S02]  /*11eb0*/  @!P2 LEA.HI.X R5, R177, R10, R178, 0x2, P6 ;  /* 0x0000000ab105a211 */ /* 0x000fe400030f14b2 */
[----:B-1----:R-:W-:-:S03]  /*11ec0*/  @!P1 LEA R6, P3, R175, R0, 0x2 ;  /* 0x00000000af069211 */ /* 0x002fc600078610ff */
[----:B------:R1:W-:Y:S01]  /*11ed0*/  @!P2 ST.E.64 desc[UR42][R4.64], R102 ;  /* 0x000000660400a985 */ /* 0x0003e2000c101b2a */
[----:B------:R-:W-:Y:S02]  /*11ee0*/  @!P1 LEA.HI.X R7, R175, R10, R176, 0x2, P3 ;  /* 0x0000000aaf079211 */ /* 0x000fe400018f14b0 */
[----:B------:R-:W-:Y:S02]  /*11ef0*/  ISETP.GE.AND P3, PT, R167, UR4, PT ;  /* 0x00000004a7007c0c */ /* 0x000fe4000bf66270 */
[C---:B0-----:R-:W-:Y:S01]  /*11f00*/  @!P0 LEA R8, P6, R173.reuse, R0, 0x2 ;  /* 0x00000000ad088211 */ /* 0x041fe200078c10ff */
[----:B------:R0:W-:Y:S03]  /*11f10*/  @!P1 ST.E.64 desc[UR42][R6.64], R106 ;  /* 0x0000006a06009985 */ /* 0x0001e6000c101b2a */
[----:B------:R-:W-:Y:S02]  /*11f20*/  @!P0 LEA.HI.X R9, R173, R10, R174, 0x2, P6 ;  /* 0x0000000aad098211 */ /* 0x000fe400030f14ae */
[----:B-1----:R-:W-:-:S03]  /*11f30*/  @!P5 LEA R4, P1, R171, R0, 0x2 ;  /* 0x00000000ab04d211 */ /* 0x002fc600078210ff */
[----:B------:R1:W-:Y:S01]  /*11f40*/  @!P0 ST.E.64 desc[UR42][R8.64], R110 ;  /* 0x0000006e08008985 */ /* 0x0003e2000c101b2a */
[----:B------:R-:W-:Y:S02]  /*11f50*/  ISETP.GE.AND P0, PT, R165, UR4, PT ;  /* 0x00000004a5007c0c */ /* 0x000fe4000bf06270 */
[----:B------:R-:W-:Y:S02]  /*11f60*/  @!P5 LEA.HI.X R5, R171, R10, R172, 0x2, P1 ;  /* 0x0000000aab05d211 */ /* 0x000fe400008f14ac */
[----:B------:R-:W-:Y:S02]  /*11f70*/  ISETP.GE.AND P1, PT, R163, UR4, PT ;  /* 0x00000004a3007c0c */ /* 0x000fe4000bf26270 */
[C---:B0-----:R-:W-:Y:S01]  /*11f80*/  @!P4 LEA R6, P2, R169.reuse, R0, 0x2 ;  /* 0x00000000a906c211 */ /* 0x041fe200078410ff */
[----:B------:R0:W-:Y:S03]  /*11f90*/  @!P5 ST.E.64 desc[UR42][R4.64], R114 ;  /* 0x000000720400d985 */ /* 0x0001e6000c101b2a */
[----:B------:R-:W-:-:S02]  /*11fa0*/  @!P4 LEA.HI.X R7, R169, R10, R170, 0x2, P2 ;  /* 0x0000000aa907c211 */ /* 0x000fc400010f14aa */
[----:B------:R-:W-:Y:S02]  /*11fb0*/  ISETP.GE.AND P2, PT, R157, UR4, PT ;  /* 0x000000049d007c0c */ /* 0x000fe4000bf46270 */
[----:B-1----:R-:W-:Y:S01]  /*11fc0*/  @!P3 LEA R8, P6, R167, R0, 0x2 ;  /* 0x00000000a708b211 */ /* 0x002fe200078c10ff */
[----:B------:R1:W-:Y:S01]  /*11fd0*/  @!P4 ST.E.64 desc[UR42][R6.64], R118 ;  /* 0x000000760600c985 */ /* 0x0003e2000c101b2a */
[----:B------:R-:W-:Y:S02]  /*11fe0*/  ISETP.GE.AND P4, PT, R161, UR4, PT ;  /* 0x00000004a1007c0c */ /* 0x000fe4000bf86270 */
[----:B------:R-:W-:Y:S02]  /*11ff0*/  @!P3 LEA.HI.X R9, R167, R10, R168, 0x2, P6 ;  /* 0x0000000aa709b211 */ /* 0x000fe400030f14a8 */
[----:B0-----:R-:W-:-:S03]  /*12000*/  @!P1 LEA R4, P6, R163, R0, 0x2 ;  /* 0x00000000a3049211 */ /* 0x001fc600078c10ff */
[----:B------:R0:W-:Y:S01]  /*12010*/  @!P3 ST.E.64 desc[UR42][R8.64], R122 ;  /* 0x0000007a0800b985 */ /* 0x0001e2000c101b2a */
[----:B------:R-:W-:Y:S02]  /*12020*/  ISETP.GE.AND P3, PT, R159, UR4, PT ;  /* 0x000000049f007c0c */ /* 0x000fe4000bf66270 */
[----:B------:R-:W-:Y:S02]  /*12030*/  @!P1 LEA.HI.X R5, R163, R10, R164, 0x2, P6 ;  /* 0x0000000aa3059211 */ /* 0x000fe400030f14a4 */
[----:B-1----:R-:W-:-:S04]  /*12040*/  @!P0 LEA R6, P5, R165, R0, 0x2 ;  /* 0x00000000a5068211 */ /* 0x002fc800078a10ff */
[----:B------:R-:W-:Y:S02]  /*12050*/  @!P0 LEA.HI.X R7, R165, R10, R166, 0x2, P5 ;  /* 0x0000000aa5078211 */ /* 0x000fe400028f14a6 */
[----:B------:R-:W-:-:S03]  /*12060*/  ISETP.GE.AND P5, PT, R152, UR4, PT ;  /* 0x0000000498007c0c */ /* 0x000fc6000bfa6270 */
[----:B------:R1:W-:Y:S04]  /*12070*/  @!P0 ST.E.64 desc[UR42][R6.64], R126 ;  /* 0x0000007e06008985 */ /* 0x0003e8000c101b2a */
[----:B------:R2:W-:Y:S01]  /*12080*/  @!P1 ST.E.64 desc[UR42][R4.64], R130 ;  /* 0x0000008204009985 */ /* 0x0005e2000c101b2a */
[----:B0-----:R-:W-:-:S04]  /*12090*/  @!P2 LEA R8, P1, R157, R0, 0x2 ;  /* 0x000000009d08a211 */ /* 0x001fc800078210ff */
[----:B------:R-:W-:Y:S02]  /*120a0*/  @!P2 LEA.HI.X R9, R157, R10, R158, 0x2, P1 ;  /* 0x0000000a9d09a211 */ /* 0x000fe400008f149e */
[-C--:B-1----:R-:W-:Y:S02]  /*120b0*/  @!P4 LEA R6, P0, R161, R0.reuse, 0x2 ;  /* 0x00000000a106c211 */ /* 0x082fe400078010ff */
[----:B--2---:R-:W-:Y:S02]  /*120c0*/  @!P3 LEA R4, P6, R159, R0, 0x2 ;  /* 0x000000009f04b211 */ /* 0x004fe400078c10ff */
[----:B------:R-:W-:Y:S02]  /*120d0*/  @!P4 LEA.HI.X R7, R161, R10, R162, 0x2, P0 ;  /* 0x0000000aa107c211 */ /* 0x000fe400000f14a2 */
[C---:B------:R-:W-:Y:S02]  /*120e0*/  @!P5 LEA R12, P0, R152.reuse, R0, 0x2 ;  /* 0x00000000980cd211 */ /* 0x040fe400078010ff */
[-C--:B------:R-:W-:Y:S01]  /*120f0*/  @!P3 LEA.HI.X R5, R159, R10.reuse, R160, 0x2, P6 ;  /* 0x0000000a9f05b211 */ /* 0x080fe200030f14a0 */
[----:B------:R4:W-:Y:S01]  /*12100*/  @!P4 ST.E.64 desc[UR42][R6.64], R134 ;  /* 0x000000860600c985 */ /* 0x0009e2000c101b2a */
[----:B------:R-:W-:-:S02]  /*12110*/  @!P5 LEA.HI.X R13, R152, R10, R156, 0x2, P0 ;  /* 0x0000000a980dd211 */ /* 0x000fc400000f149c */
[----:B------:R-:W-:Y:S01]  /*12120*/  ISETP.GE.AND P0, PT, R20, UR4, PT ;  /* 0x0000000414007c0c */ /* 0x000fe2000bf06270 */
[----:B------:R4:W-:Y:S04]  /*12130*/  @!P3 ST.E.64 desc[UR42][R4.64], R138 ;  /* 0x0000008a0400b985 */ /* 0x0009e8000c101b2a */
[----:B------:R4:W-:Y:S04]  /*12140*/  @!P2 ST.E.64 desc[UR42][R8.64], R142 ;  /* 0x0000008e0800a985 */ /* 0x0009e8000c101b2a */
[----:B------:R4:W-:Y:S04]  /*12150*/  @!P5 ST.E.64 desc[UR42][R12.64], R146 ;  /* 0x000000920c00d985 */ /* 0x0009e8000c101b2a */
[----:B------:R-:W-:Y:S05]  /*12160*/  @P0 BRA `(.L_x_719) ;  /* 0x0000001000280947 */ /* 0x000fea0003800000 */
[----:B----4-:R-:W-:-:S04]  /*12170*/  LEA R4, P0, R20, R0, 0x2 ;  /* 0x0000000014047211 */ /* 0x010fc800078010ff */
[----:B------:R-:W-:-:S05]  /*12180*/  LEA.HI.X R5, R20, R10, R21, 0x2, P0 ;  /* 0x0000000a14057211 */ /* 0x000fca00000f1415 */
[----:B------:R0:W-:Y:S01]  /*12190*/  ST.E.64 desc[UR42][R4.64], R150 ;  /* 0x0000009604007985 */ /* 0x0001e2000c101b2a */
[----:B------:R-:W-:Y:S05]  /*121a0*/  BRA `(.L_x_719) ;  /* 0x0000001000187947 */ /* 0x000fea0003800000 */
.L_x_713:
[----:B------:R-:W4:Y:S01]  /*121b0*/  LDL.LU R6, [R1+0x20] ;  /* 0x0000200001067983 */ /* 0x000f220000300800 */
[----:B------:R-:W-:Y:S01]  /*121c0*/  ULDC.64 UR6, c[0x0][0xc08] ;  /* 0x0003020000067ab9 */ /* 0x000fe20000000a00 */
[----:B------:R-:W-:Y:S02]  /*121d0*/  ULDC.64 UR4, c[0x0][0xc00] ;  /* 0x0003000000047ab9 */ /* 0x000fe40000000a00 */
[----:B------:R-:W2:Y:S04]  /*121e0*/  LDL.LU R0, [R1+0x24] ;  /* 0x0000240001007983 */ /* 0x000ea80000300800 */
[----:B01----:R-:W3:Y:S01]  /*121f0*/  LDL R10, [R1+0x1c] ;  /* 0x00001c00010a7983 */ /* 0x003ee20000100800 */
[----:B------:R-:W-:Y:S01]  /*12200*/  ISETP.NE.U32.AND P1, PT, RZ, UR6, PT ;  /* 0x00000006ff007c0c */ /* 0x000fe2000bf25070 */
[----:B------:R-:W-:Y:S01]  /*12210*/  IMAD.MOV.U32 R3, RZ, RZ, RZ ;  /* 0x000000ffff037224 */ /* 0x000fe200078e00ff */
[----:B------:R-:W-:-:S02]  /*12220*/  ISETP.NE.U32.AND P0, PT, RZ, UR4, PT ;  /* 0x00000004ff007c0c */ /* 0x000fc4000bf05070 */
[----:B------:R-:W-:Y:S02]  /*12230*/  ISETP.NE.AND.EX P1, PT, RZ, UR7, PT, P1 ;  /* 0x00000007ff007c0c */ /* 0x000fe4000bf25310 */
[----:B------:R-:W-:Y:S01]  /*12240*/  ISETP.NE.AND.EX P0, PT, RZ, UR5, PT, P0 ;  /* 0x00000005ff007c0c */ /* 0x000fe2000bf05300 */
[----:B------:R-:W0:Y:S01]  /*12250*/  S2R R8, SR_TID.X ;  /* 0x0000000000087919 */ /* 0x000e220000002100 */
[----:B----4-:R-:W-:-:S04]  /*12260*/  IADD3 R4, P2, R6, UR4, RZ ;  /* 0x0000000406047c10 */ /* 0x010fc8000ff5e0ff */
[----:B--2---:R-:W-:-:S05]  /*12270*/  IADD3.X R5, R0, UR5, RZ, P2, !PT ;  /* 0x0000000500057c10 */ /* 0x004fca00097fe4ff */
[----:B------:R-:W-:Y:S01]  /*12280*/  @P1 IADD3 R6, P2, R6, UR6, RZ ;  /* 0x0000000606061c10 */ /* 0x000fe2000ff5e0ff */
[----:B------:R-:W-:Y:S01]  /*12290*/  ULDC UR4, c[0x0][0xa88] ;  /* 0x0002a20000047ab9 */ /* 0x000fe20000000800 */
[----:B------:R1:W5:Y:S02]  /*122a0*/  @P0 LDG.E R3, desc[UR42][R4.64] ;  /* 0x0000002a04030981 */ /* 0x000364000c1e1900 */
[----:B------:R-:W-:Y:S01]  /*122b0*/  @P1 IADD3.X R7, R0, UR7, RZ, P2, !PT ;  /* 0x0000000700071c10 */ /* 0x000fe200097fe4ff */
[----:B------:R-:W-:-:S06]  /*122c0*/  IMAD.U32 R0, RZ, RZ, UR4 ;  /* 0x00000004ff007e24 */ /* 0x000fcc000f8e00ff */
[----:B------:R1:W5:Y:S01]  /*122d0*/  @P1 LDG.E R0, desc[UR42][R6.64] ;  /* 0x0000002a06001981 */ /* 0x000362000c1e1900 */
[----:B---3--:R-:W-:Y:S02]  /*122e0*/  ISETP.NE.AND P2, PT, R10, RZ, PT ;  /* 0x000000ff0a00720c */ /* 0x008fe40003f45270 */
[----:B0-----:R-:W-:-:S04]  /*122f0*/  IADD3 R9, R8, -0x80, RZ ;  /* 0xffffff8008097810 */ /* 0x001fc80007ffe0ff */
[----:B------:R-:W-:-:S07]  /*12300*/  ISETP.GT.AND P3, PT, R9, 0x3f, PT ;  /* 0x0000003f0900780c */ /* 0x000fce0003f64270 */
[----:B------:R-:W0:Y:S02]  /*12310*/  @!P2 LDC R10, c[0x0][0xad4] ;  /* 0x0002b500ff0aab82 */ /* 0x000e240000000800 */
[----:B0-----:R1:W-:Y:S01]  /*12320*/  @!P2 STL [R1+0x1c], R10 ;  /* 0x00001c0a0100a387 */ /* 0x0013e20000100800 */
[----:B------:R-:W-:Y:S01]  /*12330*/  ISETP.GT.AND P2, PT, R10, 0x1, PT ;  /* 0x000000010a00780c */ /* 0x000fe20003f44270 */
[----:B------:R-:W-:-:S12]  /*12340*/  @P1 BRA `(.L_x_722) ;  /* 0x0000000000101947 */ /* 0x000fd80003800000 */
[----:B------:R-:W-:Y:S05]  /*12350*/  @!P0 BRA `(.L_x_722) ;  /* 0x00000000000c8947 */ /* 0x000fea0003800000 */
[----:B-1----:R-:W2:Y:S04]  /*12360*/  LDG.E R7, desc[UR42][R4.64] ;  /* 0x0000002a04077981 */ /* 0x002ea8000c1e1900 */
[----:B-----5:R-:W2:Y:S02]  /*12370*/  LDG.E R0, desc[UR42][R4.64+0x4] ;  /* 0x0000042a04007981 */ /* 0x020ea4000c1e1900 */
[----:B--2---:R-:W-:-:S07]  /*12380*/  IMAD.IADD R0, R0, 0x1, -R7 ;  /* 0x0000000100007824 */ /* 0x004fce00078e0a07 */
.L_x_722:
[----:B-1----:R-:W2:Y:S04]  /*12390*/  LDL.LU R5, [R1+0x18] ;  /* 0x0000180001057983 */ /* 0x002ea80000300800 */
[----:B------:R-:W3:Y:S01]  /*123a0*/  LDL.LU R4, [R1+0x40] ;  /* 0x0000400001047983 */ /* 0x000ee20000300800 */
[----:B------:R-:W-:Y:S01]  /*123b0*/  BSSY B1, `(.L_x_723) ;  /* 0x0000038000017945 */ /* 0x000fe20003800000 */
[----:B-----5:R-:W-:Y:S02]  /*123c0*/  SHF.R.S32.HI R26, RZ, 0x1f, R3 ;  /* 0x0000001fff1a7819 */ /* 0x020fe40000011403 */
[----:B--2---:R-:W-:Y:S02]  /*123d0*/  SEL R21, R5, RZ, !P0 ;  /* 0x000000ff05157207 */ /* 0x004fe40004000000 */
[----:B---3--:R-:W-:Y:S01]  /*123e0*/  SEL R28, R4, RZ, !P0 ;  /* 0x000000ff041c7207 */ /* 0x008fe20004000000 */
[----:B------:R-:W-:Y:S06]  /*123f0*/  @P3 BRA `(.L_x_724) ;  /* 0x0000000000cc3947 */ /* 0x000fec0003800000 */
[----:B------:R-:W2:Y:S01]  /*12400*/  LDL R4, [R1+0x28] ;  /* 0x0000280001047983 */ /* 0x000ea20000100800 */
[----:B------:R-:W0:Y:S02]  /*12410*/  LDC R31, c[0x0][0xbe8] ;  /* 0x0002fa00ff1f7b82 */ /* 0x000e240000000800 */
[----:B0-----:R-:W-:Y:S02]  /*12420*/  IMAD R5, R0, R31, RZ ;  /* 0x0000001f00057224 */ /* 0x001fe400078e02ff */
[----:B--2---:R-:W-:-:S04]  /*12430*/  IMAD R4, R4, 0x40, R8 ;  /* 0x0000004004047824 */ /* 0x004fc800078e0208 */
[----:B------:R-:W-:-:S05]  /*12440*/  VIADD R30, R4, 0xffffff80 ;  /* 0xffffff80041e7836 */ /* 0x000fca0000000000 */
[----:B------:R-:W-:-:S13]  /*12450*/  ISETP.GE.AND P0, PT, R30, R5, PT ;  /* 0x000000051e00720c */ /* 0x000fda0003f06270 */
[----:B------:R-:W-:Y:S05]  /*12460*/  @P0 BRA `(.L_x_724) ;  /* 0x0000000000b00947 */ /* 0x000fea0003800000 */
[----:B------:R-:W2:Y:S01]  /*12470*/  LDL.LU R32, [R1+0x38] ;  /* 0x0000380001207983 */ /* 0x000ea20000300800 */
[----:B------:R-:W-:Y:S01]  /*12480*/  IMAD.MOV.U32 R24, RZ, RZ, 0x9b8 ;  /* 0x000009b8ff187424 */ /* 0x000fe200078e00ff */
[----:B------:R-:W-:Y:S01]  /*12490*/  ISETP.GT.AND P0, PT, R10, 0x1, PT ;  /* 0x000000010a00780c */ /* 0x000fe20003f04270 */
[----:B------:R-:W-:Y:S01]  /*124a0*/  IMAD.MOV.U32 R25, RZ, RZ, R30 ;  /* 0x000000ffff197224 */ /* 0x000fe200078e001e */
[----:B------:R-:W-:Y:S01]  /*124b0*/  ISETP.NE.AND P1, PT, R31, 0x1, PT ;  /* 0x000000011f00780c */ /* 0x000fe20003f25270 */
[----:B------:R-:W0:Y:S01]  /*124c0*/  LDC.64 R10, c[0x0][0xba8] ;  /* 0x0002ea00ff0a7b82 */ /* 0x000e220000000a00 */
[----:B------:R-:W-:-:S07]  /*124d0*/  SEL R24, R24, 0x978, P0 ;  /* 0x0000097818187807 */ /* 0x000fce0000000000 */
[----:B------:R-:W1:Y:S08]  /*124e0*/  LDC.64 R4, c[0x0][R24+0x220] ;  /* 0x0000880018047b82 */ /* 0x000e700000000a00 */
[----:B------:R-:W3:Y:S08]  /*124f0*/  LDC.64 R12, c[0x0][R24+0x218] ;  /* 0x00008600180c7b82 */ /* 0x000ef00000000a00 */
[----:B------:R-:W4:Y:S08]  /*12500*/  LDC.64 R6, c[0x0][R24+0x228] ;  /* 0x00008a0018067b82 */ /* 0x000f300000000a00 */
[----:B------:R-:W5:Y:S08]  /*12510*/  @P1 LDC R15, c[0x0][0xbec] ;  /* 0x0002fb00ff0f1b82 */ /* 0x000f700000000800 */
[----:B------:R-:W4:Y:S08]  /*12520*/  LDC.64 R8, c[0x0][R24+0x210] ;  /* 0x0000840018087b82 */ /* 0x000f300000000a00 */
[----:B------:R-:W4:Y:S01]  /*12530*/  @P1 LDC R29, c[0x0][0xbf0] ;  /* 0x0002fc00ff1d1b82 */ /* 0x000f220000000800 */
[----:B-----5:R-:W-:-:S07]  /*12540*/  @P1 IMAD.HI.U32 R20, R30, R15, RZ ;  /* 0x0000000f1e141227 */ /* 0x020fce00078e00ff */
[----:B0-----:R-:W0:Y:S01]  /*12550*/  @!P0 LDC R10, c[0x0][0xb50] ;  /* 0x0002d400ff0a8b82 */ /* 0x001e220000000800 */
[-C--:B-1----:R-:W-:Y:S02]  /*12560*/  IMAD R5, R5, R21.reuse, RZ ;  /* 0x0000001505057224 */ /* 0x082fe400078e02ff */
[----:B------:R-:W-:-:S05]  /*12570*/  IMAD.WIDE.U32 R14, R4, R21, RZ ;  /* 0x00000015040e7225 */ /* 0x000fca00078e00ff */
[----:B------:R-:W1:Y:S01]  /*12580*/  @!P0 LDC R11, c[0x0][0xb54] ;  /* 0x0002d500ff0b8b82 */ /* 0x000e620000000800 */
[-C--:B---3--:R-:W-:Y:S02]  /*12590*/  IMAD R27, R13, R184.reuse, RZ ;  /* 0x000000b80d1b7224 */ /* 0x088fe400078e02ff */
[----:B------:R-:W-:Y:S01]  /*125a0*/  IMAD.WIDE.U32 R12, R12, R184, RZ ;  /* 0x000000b80c0c7225 */ /* 0x000fe200078e00ff */
[----:B----4-:R-:W-:-:S03]  /*125b0*/  @P1 SHF.R.U32.HI R25, RZ, R29, R20 ;  /* 0x0000001dff191219 */ /* 0x010fc60000011614 */
[----:B------:R-:W-:Y:S01]  /*125c0*/  IMAD R29, R4, R28, R5 ;  /* 0x0000001c041d7224 */ /* 0x000fe200078e0205 */
[----:B------:R-:W-:Y:S01]  /*125d0*/  IADD3 R12, P1, P3, R14, R12, R3 ;  /* 0x0000000c0e0c7210 */ /* 0x000fe20007b3e003 */
[----:B------:R-:W-:Y:S02]  /*125e0*/  IMAD.IADD R27, R13, 0x1, R27 ;  /* 0x000000010d1b7824 */ /* 0x000fe400078e021b */
[----:B------:R-:W-:Y:S02]  /*125f0*/  IMAD.MOV R4, RZ, RZ, -R25 ;  /* 0x000000ffff047224 */ /* 0x000fe400078e0a19 */
[----:B------:R-:W-:Y:S01]  /*12600*/  IMAD.IADD R29, R15, 0x1, R29 ;  /* 0x000000010f1d7824 */ /* 0x000fe200078e021d */
[----:B--2---:R-:W-:-:S05]  /*12610*/  SEL R5, R32, RZ, P0 ;  /* 0x000000ff20057207 */ /* 0x004fca0000000000 */
[-C--:B------:R-:W-:Y:S02]  /*12620*/  IMAD R13, R7, R5.reuse, RZ ;  /* 0x00000005070d7224 */ /* 0x080fe400078e02ff */
[----:B------:R-:W-:-:S04]  /*12630*/  IMAD.WIDE.U32 R6, R6, R5, RZ ;  /* 0x0000000506067225 */ /* 0x000fc800078e00ff */
[----:B------:R-:W-:Y:S01]  /*12640*/  IMAD R5, R31, R4, R30 ;  /* 0x000000041f057224 */ /* 0x000fe200078e021e */
[----:B------:R-:W-:Y:S01]  /*12650*/  IADD3.X R4, R29, R27, R26, P1, P3 ;  /* 0x0000001b1d047210 */ /* 0x000fe20000fe641a */
[----:B------:R-:W-:Y:S01]  /*12660*/  IMAD.IADD R13, R7, 0x1, R13 ;  /* 0x00000001070d7824 */ /* 0x000fe200078e020d */
[----:B------:R-:W-:Y:S02]  /*12670*/  IADD3 R6, P0, P1, R25, R12, R6 ;  /* 0x0000000c19067210 */ /* 0x000fe4000791e006 */
[----:B------:R-:W-:-:S04]  /*12680*/  SHF.R.S32.HI R25, RZ, 0x1f, R25 ;  /* 0x0000001fff197819 */ /* 0x000fc80000011419 */
[----:B------:R-:W-:Y:S01]  /*12690*/  IADD3.X R7, R25, R4, R13, P0, P1 ;  /* 0x0000000419077210 */ /* 0x000fe200007e240d */
[-C--:B------:R-:W-:Y:S01]  /*126a0*/  IMAD R4, R9, R5.reuse, RZ ;  /* 0x0000000509047224 */ /* 0x080fe200078e02ff */
[----:B------:R-:W-:Y:S01]  /*126b0*/  SHF.R.S32.HI R13, RZ, 0x1f, R5 ;  /* 0x0000001fff0d7819 */ /* 0x000fe20000011405 */
[----:B------:R-:W-:-:S04]  /*126c0*/  IMAD.WIDE.U32 R6, R8, R5, R6 ;  /* 0x0000000508067225 */ /* 0x000fc800078e0006 */
[----:B------:R-:W-:Y:S01]  /*126d0*/  IMAD R13, R8, R13, R4 ;  /* 0x0000000d080d7224 */ /* 0x000fe200078e0204 */
[----:B0-----:R-:W-:Y:S01]  /*126e0*/  LEA R10, P0, R6, R10, 0x2 ;  /* 0x0000000a060a7211 */ /* 0x001fe200078010ff */
[----:B------:R-:W-:Y:S02]  /*126f0*/  IMAD.MOV.U32 R5, RZ, RZ, -0x800000 ;  /* 0xff800000ff057424 */ /* 0x000fe400078e00ff */
[----:B------:R-:W-:-:S05]  /*12700*/  IMAD.IADD R4, R7, 0x1, R13 ;  /* 0x0000000107047824 */ /* 0x000fca00078e020d */
[----:B-1----:R-:W-:-:S05]  /*12710*/  LEA.HI.X R11, R6, R11, R4, 0x2, P0 ;  /* 0x0000000b060b7211 */ /* 0x002fca00000f1404 */
[----:B------:R0:W-:Y:S02]  /*12720*/  STG.E desc[UR42][R10.64], R5 ;  /* 0x000000050a007986 */ /* 0x0001e4000c10192a */
.L_x_724:
[----:B------:R-:W-:Y:S05]  /*12730*/  BSYNC B1 ;  /* 0x0000000000017941 */ /* 0x000fea0003800000 */
.L_x_723:
[----:B------:R-:W-:Y:S05]  /*12740*/  @P2 BRA `(.L_x_719) ;  /* 0x0000000800b02947 */ /* 0x000fea0003800000 */
[----:B------:R-:W2:Y:S01]  /*12750*/  LDL.LU R8, [R1+0x28] ;  /* 0x0000280001087983 */ /* 0x000ea20000300800 */
[----:B0-----:R-:W0:Y:S01]  /*12760*/  LDC R11, c[0x0][0xbe8] ;  /* 0x0002fa00ff0b7b82 */ /* 0x001e220000000800 */
[----:B------:R-:W-:Y:S01]  /*12770*/  ULDC.64 UR4, c[0x0][0xaa0] ;  /* 0x0002a80000047ab9 */ /* 0x000fe20000000a00 */
[----:B------:R-:W-:Y:S01]  /*12780*/  VIADD R38, R192, 0x40 ;  /* 0x00000040c0267836 */ /* 0x000fe20000000000 */
[----:B------:R-:W1:Y:S01]  /*12790*/  S2R R6, SR_TID.X ;  /* 0x0000000000067919 */ /* 0x000e620000002100 */
        /* <DEDUP_REMOVED lines=8> */
[----:B------:R-:W3:Y:S01]  /*12820*/  LDC R3, c[0x0][0xac8] ;  /* 0x0002b200ff037b82 */ /* 0x000ee20000000800 */
[----:B------:R-:W-:Y:S01]  /*12830*/  SHF.R.S32.HI R37, RZ, 0x1f, R37 ;  /* 0x0000001fff257819 */ /* 0x000fe20000011425 */
[----:B------:R-:W-:-:S02]  /*12840*/  IMAD.IADD R5, R5, 0x1, R7 ;  /* 0x0000000105057824 */ /* 0x000fc400078e0207 */
[----:B------:R-:W-:Y:S02]  /*12850*/  VIADD R32, R192, 0x100 ;  /* 0x00000100c0207836 */ /* 0x000fe40000000000 */
[----:B------:R-:W-:-:S04]  /*12860*/  IMAD.WIDE.U32 R4, R184, UR4, R4 ;  /* 0x00000004b8047c25 */ /* 0x000fc8000f8e0004 */
[----:B------:R-:W-:Y:S01]  /*12870*/  IMAD R5, R184, UR5, R5 ;  /* 0x00000005b8057c24 */ /* 0x000fe2000f8e0205 */
[----:B------:R-:W-:Y:S01]  /*12880*/  ULDC.64 UR4, c[0x0][0xaf0] ;  /* 0x0002bc0000047ab9 */ /* 0x000fe20000000a00 */
[----:B0-----:R-:W-:Y:S01]  /*12890*/  ISETP.NE.AND P0, PT, R11, 0x1, PT ;  /* 0x000000010b00780c */ /* 0x001fe20003f05270 */
[----:B------:R-:W-:Y:S02]  /*128a0*/  VIADD R30, R192, 0x140 ;  /* 0x00000140c01e7836 */ /* 0x000fe40000000000 */
[----:B------:R-:W-:-:S04]  /*128b0*/  IMAD.WIDE.U32 R4, R21, UR4, R4 ;  /* 0x0000000415047c25 */ /* 0x000fc8000f8e0004 */
[C---:B------:R-:W-:Y:S02]  /*128c0*/  VIADD R27, R192.reuse, 0x180 ;  /* 0x00000180c01b7836 */ /* 0x040fe40000000000 */
[----:B------:R-:W-:Y:S02]  /*128d0*/  VIADD R24, R192, 0x1c0 ;  /* 0x000001c0c0187836 */ /* 0x000fe40000000000 */
[----:B-1----:R-:W-:Y:S01]  /*128e0*/  VIADD R6, R6, 0xffffff80 ;  /* 0xffffff8006067836 */ /* 0x002fe20000000000 */
[-C--:B---3--:R-:W-:Y:S01]  /*128f0*/  ISETP.GE.AND P1, PT, R38, R3.reuse, PT ;  /* 0x000000032600720c */ /* 0x088fe20003f26270 */
[----:B------:R-:W0:Y:S01]  /*12900*/  @P0 LDC R13, c[0x0][0xbec] ;  /* 0x0002fb00ff0d0b82 */ /* 0x000e220000000800 */
[CC--:B------:R-:W-:Y:S01]  /*12910*/  ISETP.GE.AND P2, PT, R192.reuse, R3.reuse, PT ;  /* 0x00000003c000720c */ /* 0x0c0fe20003f46270 */
[C---:B------:R-:W-:Y:S01]  /*12920*/  VIADD R25, R192.reuse, 0x1c0 ;  /* 0x000001c0c0197836 */ /* 0x040fe20000000000 */
[----:B------:R-:W-:Y:S01]  /*12930*/  SHF.R.S32.HI R9, RZ, 0x1f, R6 ;  /* 0x0000001fff097819 */ /* 0x000fe20000011406 */
[C---:B------:R-:W-:Y:S01]  /*12940*/  VIADD R29, R192.reuse, 0x180 ;  /* 0x00000180c01d7836 */ /* 0x040fe20000000000 */
[----:B------:R-:W-:Y:S01]  /*12950*/  SEL R10, RZ, 0xffffffff, P1 ;  /* 0xffffffffff0a7807 */ /* 0x000fe20000800000 */
[----:B------:R-:W-:Y:S01]  /*12960*/  VIADD R31, R192, 0x140 ;  /* 0x00000140c01f7836 */ /* 0x000fe20000000000 */
[----:B------:R-:W-:Y:S01]  /*12970*/  LEA.HI R9, R9, R6, RZ, 0x3 ;  /* 0x0000000609097211 */ /* 0x000fe200078f18ff */
[----:B------:R-:W1:Y:S01]  /*12980*/  @P0 LDC R15, c[0x0][0xbf0] ;  /* 0x0002fc00ff0f0b82 */ /* 0x000e620000000800 */
[----:B------:R-:W-:Y:S01]  /*12990*/  ISETP.GE.AND P1, PT, R36, R3, PT ;  /* 0x000000032400720c */ /* 0x000fe20003f26270 */
[----:B------:R-:W-:Y:S01]  /*129a0*/  IMAD.SHL.U32 R10, R10, 0x2, RZ ;  /* 0x000000020a0a7824 */ /* 0x000fe200078e00ff */
[----:B------:R-:W-:Y:S01]  /*129b0*/  LOP3.LUT R7, R9, 0xfffffff8, RZ, 0xc0, !PT ;  /* 0xfffffff809077812 */ /* 0x000fe200078ec0ff */
[C---:B------:R-:W-:Y:S01]  /*129c0*/  VIADD R33, R192.reuse, 0x100 ;  /* 0x00000100c0217836 */ /* 0x040fe20000000000 */
[----:B------:R-:W-:Y:S01]  /*129d0*/  SHF.R.S32.HI R9, RZ, 0x3, R9 ;  /* 0x00000003ff097819 */ /* 0x000fe20000011409 */
[----:B------:R-:W-:Y:S01]  /*129e0*/  VIADD R35, R192, 0xc0 ;  /* 0x000000c0c0237836 */ /* 0x000fe20000000000 */
[----:B------:R-:W-:Y:S01]  /*129f0*/  SHF.R.S32.HI R25, RZ, 0x1f, R25 ;  /* 0x0000001fff197819 */ /* 0x000fe20000011419 */
[----:B------:R-:W-:Y:S01]  /*12a00*/  IMAD.IADD R6, R6, 0x1, -R7 ;  /* 0x0000000106067824 */ /* 0x000fe200078e0a07 */
[----:B------:R-:W-:Y:S01]  /*12a10*/  SHF.R.S32.HI R29, RZ, 0x1f, R29 ;  /* 0x0000001fff1d7819 */ /* 0x000fe2000001141d */
[----:B------:R-:W-:Y:S01]  /*12a20*/  VIADD R39, R192, 0x40 ;  /* 0x00000040c0277836 */ /* 0x000fe20000000000 */
[----:B------:R-:W-:Y:S01]  /*12a30*/  SHF.R.S32.HI R31, RZ, 0x1f, R31 ;  /* 0x0000001fff1f7819 */ /* 0x000fe2000001141f */
[----:B------:R-:W-:Y:S01]  /*12a40*/  IMAD R7, R6, 0x20, R9 ;  /* 0x0000002006077824 */ /* 0x000fe200078e0209 */
[----:B------:R-:W-:Y:S01]  /*12a50*/  SHF.R.S32.HI R33, RZ, 0x1f, R33 ;  /* 0x0000001fff217819 */ /* 0x000fe20000011421 */
[----:B------:R-:W-:Y:S01]  /*12a60*/  IMAD R6, R28, UR4, RZ ;  /* 0x000000041c067c24 */ /* 0x000fe2000f8e02ff */
[----:B------:R-:W-:-:S02]  /*12a70*/  SHF.R.S32.HI R35, RZ, 0x1f, R35 ;  /* 0x0000001fff237819 */ /* 0x000fc40000011423 */
[----:B------:R-:W-:Y:S01]  /*12a80*/  SHF.R.S32.HI R39, RZ, 0x1f, R39 ;  /* 0x0000001fff277819 */ /* 0x000fe20000011427 */
[C---:B--2---:R-:W-:Y:S02]  /*12a90*/  IMAD R20, R8.reuse, 0x40, R9 ;  /* 0x0000004008147824 */ /* 0x044fe400078e0209 */
[----:B------:R-:W-:Y:S02]  /*12aa0*/  IMAD R8, R8, 0x40, R7 ;  /* 0x0000004008087824 */ /* 0x000fe400078e0207 */
[----:B------:R-:W-:Y:S01]  /*12ab0*/  IMAD R9, R21, UR5, R6 ;  /* 0x0000000515097c24 */ /* 0x000fe2000f8e0206 */
[----:B------:R-:W-:Y:S01]  /*12ac0*/  ULDC.64 UR4, c[0x0][0xae0] ;  /* 0x0002b80000047ab9 */ /* 0x000fe20000000a00 */
[----:B0-----:R-:W-:-:S04]  /*12ad0*/  @P0 IMAD.HI.U32 R6, R8, R13, RZ ;  /* 0x0000000d08060227 */ /* 0x001fc800078e00ff */
[----:B------:R-:W-:Y:S01]  /*12ae0*/  IMAD.MOV.U32 R7, RZ, RZ, R8 ;  /* 0x000000ffff077224 */ /* 0x000fe200078e0008 */
[----:B-1----:R-:W-:Y:S01]  /*12af0*/  @P0 SHF.R.U32.HI R7, RZ, R15, R6 ;  /* 0x0000000fff070219 */ /* 0x002fe20000011606 */
[----:B------:R-:W-:Y:S01]  /*12b00*/  IMAD.IADD R5, R5, 0x1, R9 ;  /* 0x0000000105057824 */ /* 0x000fe200078e0209 */
[----:B------:R-:W-:Y:S01]  /*12b10*/  SEL R9, RZ, 0x1, P2 ;  /* 0x00000001ff097807 */ /* 0x000fe20001000000 */
[----:B------:R-:W-:Y:S01]  /*12b20*/  IMAD R21, R0, R11, RZ ;  /* 0x0000000b00157224 */ /* 0x000fe200078e02ff */
[----:B------:R-:W-:Y:S01]  /*12b30*/  ISETP.GE.AND P0, PT, R34, R3, PT ;  /* 0x000000032200720c */ /* 0x000fe20003f06270 */
[----:B------:R-:W-:Y:S01]  /*12b40*/  IMAD.WIDE.U32 R4, R7, UR4, R4 ;  /* 0x0000000407047c25 */ /* 0x000fe2000f8e0004 */
[----:B------:R-:W-:Y:S02]  /*12b50*/  LOP3.LUT R6, R10, 0x2, R9, 0xe2, !PT ;  /* 0x000000020a067812 */ /* 0x000fe400078ee209 */
[----:B------:R-:W-:Y:S01]  /*12b60*/  SEL R10, RZ, 0xffffffff, P1 ;  /* 0xffffffffff0a7807 */ /* 0x000fe20000800000 */
[--C-:B------:R-:W-:Y:S01]  /*12b70*/  IMAD.MOV R9, RZ, RZ, -R7.reuse ;  /* 0x000000ffff097224 */ /* 0x100fe200078e0a07 */
[----:B------:R-:W-:-:S02]  /*12b80*/  SHF.R.S32.HI R0, RZ, 0x1f, R7 ;  /* 0x0000001fff007819 */ /* 0x000fc40000011407 */
[----:B------:R-:W-:Y:S01]  /*12b90*/  ISETP.GE.AND P1, PT, R32, R3, PT ;  /* 0x000000032000720c */ /* 0x000fe20003f26270 */
[----:B------:R-:W-:Y:S01]  /*12ba0*/  IMAD R9, R11, R9, R8 ;  /* 0x000000090b097224 */ /* 0x000fe200078e0208 */
[----:B------:R-:W-:Y:S01]  /*12bb0*/  SEL R8, RZ, 0xffffffff, P0 ;  /* 0xffffffffff087807 */ /* 0x000fe20000000000 */
[----:B------:R-:W-:Y:S01]  /*12bc0*/  IMAD.SHL.U32 R13, R10, 0x4, RZ ;  /* 0x000000040a0d7824 */ /* 0x000fe200078e00ff */
[-C--:B------:R-:W-:Y:S01]  /*12bd0*/  ISETP.GE.AND P0, PT, R30, R3.reuse, PT ;  /* 0x000000031e00720c */ /* 0x080fe20003f06270 */
[----:B------:R-:W-:Y:S01]  /*12be0*/  IMAD R0, R0, UR4, RZ ;  /* 0x0000000400007c24 */ /* 0x000fe2000f8e02ff */
[-C--:B------:R-:W-:Y:S01]  /*12bf0*/  ISETP.GE.AND P2, PT, R24, R3.reuse, PT ;  /* 0x000000031800720c */ /* 0x080fe20003f46270 */
[----:B------:R-:W-:Y:S01]  /*12c00*/  IMAD.SHL.U32 R11, R8, 0x8, RZ ;  /* 0x00000008080b7824 */ /* 0x000fe200078e00ff */
[----:B------:R-:W-:Y:S01]  /*12c10*/  LOP3.LUT R6, R13, 0x4, R6, 0xe2, !PT ;  /* 0x000000040d067812 */ /* 0x000fe200078ee206 */
[----:B------:R-:W-:Y:S01]  /*12c20*/  IMAD R7, R7, UR5, R0 ;  /* 0x0000000507077c24 */ /* 0x000fe2000f8e0200 */
[----:B------:R-:W-:Y:S01]  /*12c30*/  SEL R8, RZ, 0xffffffff, P1 ;  /* 0xffffffffff087807 */ /* 0x000fe20000800000 */
[----:B------:R-:W-:Y:S01]  /*12c40*/  ULDC.64 UR4, c[0x0][0xad8] ;  /* 0x0002b60000047ab9 */ /* 0x000fe20000000a00 */
[----:B------:R-:W-:Y:S01]  /*12c50*/  SHF.R.S32.HI R0, RZ, 0x1f, R9 ;  /* 0x0000001fff007819 */ /* 0x000fe20000011409 */
[----:B------:R-:W-:Y:S01]  /*12c60*/  IMAD.IADD R5, R5, 0x1, R7 ;  /* 0x0000000105057824 */ /* 0x000fe200078e0207 */
[----:B------:R-:W-:Y:S01]  /*12c70*/  LOP3.LUT R6, R11, 0x8, R6, 0xe2, !PT ;  /* 0x000000080b067812 */ /* 0x000fe200078ee206 */
[----:B------:R-:W-:Y:S01]  /*12c80*/  IMAD.SHL.U32 R11, R8, 0x10, RZ ;  /* 0x00000010080b7824 */ /* 0x000fe200078e00ff */
[----:B------:R-:W-:Y:S01]  /*12c90*/  SEL R7, RZ, 0xffffffff, P0 ;  /* 0xffffffffff077807 */ /* 0x000fe20000000000 */
[----:B------:R-:W-:Y:S01]  /*12ca0*/  IMAD R0, R0, UR4, RZ ;  /* 0x0000000400007c24 */ /* 0x000fe2000f8e02ff */
[----:B------:R-:W-:Y:S01]  /*12cb0*/  ISETP.GE.AND P0, PT, R27, R3, PT ;  /* 0x000000031b00720c */ /* 0x000fe20003f06270 */
[----:B------:R-:W-:Y:S01]  /*12cc0*/  IMAD.WIDE.U32 R4, R9, UR4, R4 ;  /* 0x0000000409047c25 */ /* 0x000fe2000f8e0004 */
[----:B------:R-:W-:-:S03]  /*12cd0*/  LOP3.LUT R6, R11, 0x10, R6, 0xe2, !PT ;  /* 0x000000100b067812 */ /* 0x000fc600078ee206 */
[----:B------:R-:W-:Y:S02]  /*12ce0*/  IMAD.SHL.U32 R11, R7, 0x20, RZ ;  /* 0x00000020070b7824 */ /* 0x000fe400078e00ff */
[----:B------:R-:W-:Y:S01]  /*12cf0*/  IMAD R7, R9, UR5, R0 ;  /* 0x0000000509077c24 */ /* 0x000fe2000f8e0200 */
[----:B------:R-:W-:Y:S01]  /*12d00*/  SEL R9, RZ, 0x40, P0 ;  /* 0x00000040ff097807 */ /* 0x000fe20000000000 */
[----:B------:R-:W-:Y:S01]  /*12d10*/  ULDC.64 UR4, c[0x0][0xa80] ;  /* 0x0002a00000047ab9 */ /* 0x000fe20000000a00 */
[----:B------:R-:W-:Y:S01]  /*12d20*/  ISETP.GE.AND P0, PT, R20, R21, PT ;  /* 0x000000151400720c */ /* 0x000fe20003f06270 */
[----:B------:R-:W-:Y:S01]  /*12d30*/  IMAD.IADD R5, R5, 0x1, R7 ;  /* 0x0000000105057824 */ /* 0x000fe200078e0207 */
[C---:B------:R-:W-:Y:S02]  /*12d40*/  LEA R12, P1, R4.reuse, UR4, 0x1 ;  /* 0x00000004040c7c11 */ /* 0x040fe4000f8208ff */
[----:B------:R-:W-:Y:S02]  /*12d50*/  LOP3.LUT R6, R11, 0x20, R6, 0xe2, !PT ;  /* 0x000000200b067812 */ /* 0x000fe400078ee206 */
[----:B------:R-:W-:Y:S01]  /*12d60*/  LEA.HI.X R13, R4, UR5, R5, 0x1, P1 ;  /* 0x00000005040d7c11 */ /* 0x000fe200088f0c05 */
[----:B------:R0:W1:Y:S01]  /*12d70*/  SHFL.IDX PT, R10, R12, RZ, 0x181f ;  /* 0x00181fff0c0a7589 */ /* 0x00006200000e0000 */
[----:B------:R-:W-:-:S02]  /*12d80*/  LOP3.LUT R14, R6, R9, RZ, 0xfc, !PT ;  /* 0x00000009060e7212 */ /* 0x000fc400078efcff */
[----:B------:R-:W-:Y:S01]  /*12d90*/  SEL R7, RZ, 0x80, P2 ;  /* 0x00000080ff077807 */ /* 0x000fe20001000000 */
[----:B------:R0:W2:Y:S03]  /*12da0*/  SHFL.IDX PT, R11, R13, RZ, 0x181f ;  /* 0x00181fff0d0b7589 */ /* 0x0000a600000e0000 */
[----:B------:R-:W-:Y:S01]  /*12db0*/  LOP3.LUT R15, R14, R7, RZ, 0xfc, !PT ;  /* 0x000000070e0f7212 */ /* 0x000fe200078efcff */
[----:B------:R-:W-:Y:S06]  /*12dc0*/  @P0 BRA `(.L_x_726) ;  /* 0x00000000007c0947 */ /* 0x000fec0003800000 */
[-C--:B------:R-:W-:Y:S02]  /*12dd0*/  ISETP.GE.AND P2, PT, R38, R3.reuse, PT ;  /* 0x000000032600720c */ /* 0x080fe40003f46270 */
[-C--:B------:R-:W-:Y:S02]  /*12de0*/  ISETP.GE.AND P1, PT, R192, R3.reuse, PT ;  /* 0x00000003c000720c */ /* 0x080fe40003f26270 */
[-C--:B------:R-:W-:Y:S02]  /*12df0*/  ISETP.GE.AND P5, PT, R36, R3.reuse, PT ;  /* 0x000000032400720c */ /* 0x080fe40003fa6270 */
[----:B------:R-:W-:-:S07]  /*12e00*/  ISETP.GE.AND P3, PT, R34, R3, PT ;  /* 0x000000032200720c */ /* 0x000fce0003f66270 */
[----:B-1----:R-:W-:Y:S02]  /*12e10*/  @!P2 LEA R4, P0, R38, R10, 0x1 ;  /* 0x0000000a2604a211 */ /* 0x002fe400078008ff */
[----:B--2---:R-:W-:Y:S02]  /*12e20*/  @!P1 IMAD.WIDE R6, R192, 0x2, R10 ;  /* 0x00000002c0069825 */ /* 0x004fe400078e020a */
[----:B------:R-:W-:Y:S02]  /*12e30*/  @!P2 LEA.HI.X R5, R38, R11, R39, 0x1, P0 ;  /* 0x0000000b2605a211 */ /* 0x000fe400000f0c27 */
[----:B------:R-:W-:Y:S01]  /*12e40*/  LOP3.LUT P0, RZ, R14, 0x40, RZ, 0xc0, !PT ;  /* 0x000000400eff7812 */ /* 0x000fe2000780c0ff */
[----:B------:R1:W-:Y:S01]  /*12e50*/  @!P1 ST.E.128 desc[UR42][R6.64], RZ ;  /* 0x000000ff06009985 */ /* 0x0003e2000c101d2a */
[----:B------:R-:W-:-:S03]  /*12e60*/  ISETP.GE.AND P1, PT, R30, R3, PT ;  /* 0x000000031e00720c */ /* 0x000fc60003f26270 */
[----:B------:R2:W-:Y:S01]  /*12e70*/  @!P2 ST.E.128 desc[UR42][R4.64], RZ ;  /* 0x000000ff0400a985 */ /* 0x0005e2000c101d2a */
[----:B------:R-:W-:Y:S02]  /*12e80*/  ISETP.GE.AND P2, PT, R32, R3, PT ;  /* 0x000000032000720c */ /* 0x000fe40003f46270 */
[----:B-1----:R-:W-:-:S04]  /*12e90*/  @!P5 LEA R6, P4, R36, R10, 0x1 ;  /* 0x0000000a2406d211 */ /* 0x002fc800078808ff */
[-C--:B------:R-:W-:Y:S02]  /*12ea0*/  @!P5 LEA.HI.X R7, R36, R11.reuse, R37, 0x1, P4 ;  /* 0x0000000b2407d211 */ /* 0x080fe400020f0c25 */
[----:B------:R-:W-:Y:S02]  /*12eb0*/  LOP3.LUT P4, RZ, R15, 0x80, RZ, 0xc0, !PT ;  /* 0x000000800fff7812 */ /* 0x000fe4000788c0ff */
[-C--:B--2---:R-:W-:Y:S01]  /*12ec0*/  @!P3 LEA R4, P6, R34, R10.reuse, 0x1 ;  /* 0x0000000a2204b211 */ /* 0x084fe200078c08ff */
[----:B------:R1:W-:Y:S02]  /*12ed0*/  @!P5 ST.E.128 desc[UR42][R6.64], RZ ;  /* 0x000000ff0600d985 */ /* 0x0003e4000c101d2a */
[----:B------:R-:W-:Y:S02]  /*12ee0*/  @!P2 LEA R8, P5, R32, R10, 0x1 ;  /* 0x0000000a2008a211 */ /* 0x000fe400078a08ff */
[-C--:B------:R-:W-:Y:S02]  /*12ef0*/  @!P3 LEA.HI.X R5, R34, R11.reuse, R35, 0x1, P6 ;  /* 0x0000000b2205b211 */ /* 0x080fe400030f0c23 */
[----:B------:R-:W-:-:S03]  /*12f00*/  @!P2 LEA.HI.X R9, R32, R11, R33, 0x1, P5 ;  /* 0x0000000b2009a211 */ /* 0x000fc600028f0c21 */
[----:B------:R2:W-:Y:S01]  /*12f10*/  @!P3 ST.E.128 desc[UR42][R4.64], RZ ;  /* 0x000000ff0400b985 */ /* 0x0005e2000c101d2a */
[----:B-1----:R-:W-:-:S03]  /*12f20*/  @!P1 LEA R6, P6, R30, R10, 0x1 ;  /* 0x0000000a1e069211 */ /* 0x002fc600078c08ff */
[----:B------:R3:W-:Y:S01]  /*12f30*/  @!P2 ST.E.128 desc[UR42][R8.64], RZ ;  /* 0x000000ff0800a985 */ /* 0x0007e2000c101d2a */
[----:B------:R-:W-:Y:S02]  /*12f40*/  @!P1 LEA.HI.X R7, R30, R11, R31, 0x1, P6 ;  /* 0x0000000b1e079211 */ /* 0x000fe400030f0c1f */
[----:B--2---:R-:W-:-:S03]  /*12f50*/  @P0 LEA R4, P3, R27, R10, 0x1 ;  /* 0x0000000a1b040211 */ /* 0x004fc600078608ff */
[----:B------:R3:W-:Y:S01]  /*12f60*/  @!P1 ST.E.128 desc[UR42][R6.64], RZ ;  /* 0x000000ff06009985 */ /* 0x0007e2000c101d2a */
[C---:B------:R-:W-:Y:S02]  /*12f70*/  @P4 LEA R10, P5, R24.reuse, R10, 0x1 ;  /* 0x0000000a180a4211 */ /* 0x040fe400078a08ff */
[-C--:B------:R-:W-:Y:S02]  /*12f80*/  @P0 LEA.HI.X R5, R27, R11.reuse, R29, 0x1, P3 ;  /* 0x0000000b1b050211 */ /* 0x080fe400018f0c1d */
[----:B------:R-:W-:-:S03]  /*12f90*/  @P4 LEA.HI.X R11, R24, R11, R25, 0x1, P5 ;  /* 0x0000000b180b4211 */ /* 0x000fc600028f0c19 */
[----:B------:R3:W-:Y:S04]  /*12fa0*/  @P0 ST.E.128 desc[UR42][R4.64], RZ ;  /* 0x000000ff04000985 */ /* 0x0007e8000c101d2a */
[----:B------:R3:W-:Y:S02]  /*12fb0*/  @P4 ST.E.128 desc[UR42][R10.64], RZ ;  /* 0x000000ff0a004985 */ /* 0x0007e4000c101d2a */
.L_x_726:
[----:B------:R-:W-:Y:S05]  /*12fc0*/  BSYNC B1 ;  /* 0x0000000000017941 */ /* 0x000fea0003800000 */
.L_x_725:
[----:B------:R-:W-:Y:S01]  /*12fd0*/  VIADD R0, R20, 0x20 ;  /* 0x0000002014007836 */ /* 0x000fe20000000000 */
[----:B--23--:R2:W3:Y:S04]  /*12fe0*/  SHFL.IDX PT, R11, R13, 0x1, 0x181f ;  /* 0x00381f000d0b7f89 */ /* 0x00c4e800000e0000 */
[----:B------:R-:W-:Y:S01]  /*12ff0*/  ISETP.GE.AND P0, PT, R0, R21, PT ;  /* 0x000000150000720c */ /* 0x000fe20003f06270 */
[----:B-1----:R2:W1:-:S12]  /*13000*/  SHFL.IDX PT, R10, R12, 0x1, 0x181f ;  /* 0x00381f000c0a7f89 */ /* 0x00245800000e0000 */
[----:B--2---:R-:W-:Y:S05]  /*13010*/  @P0 BRA `(.L_x_719) ;  /* 0x00000000007c0947 */ /* 0x004fea0003800000 */
[-C--:B------:R-:W-:Y:S02]  /*13020*/  ISETP.GE.AND P6, PT, R192, R3.reuse, PT ;  /* 0x00000003c000720c */ /* 0x080fe40003fc6270 */
[-C--:B------:R-:W-:Y:S02]  /*13030*/  ISETP.GE.AND P5, PT, R38, R3.reuse, PT ;  /* 0x000000032600720c */ /* 0x080fe40003fa6270 */
[-C--:B------:R-:W-:Y:S02]  /*13040*/  ISETP.GE.AND P4, PT, R36, R3.reuse, PT ;  /* 0x000000032400720c */ /* 0x080fe40003f86270 */
[-C--:B------:R-:W-:Y:S02]  /*13050*/  ISETP.GE.AND P3, PT, R34, R3.reuse, PT ;  /* 0x000000032200720c */ /* 0x080fe40003f66270 */
[-C--:B------:R-:W-:Y:S02]  /*13060*/  ISETP.GE.AND P2, PT, R32, R3.reuse, PT ;  /* 0x000000032000720c */ /* 0x080fe40003f46270 */
[----:B------:R-:W-:-:S03]  /*13070*/  ISETP.GE.AND P1, PT, R30, R3, PT ;  /* 0x000000031e00720c */ /* 0x000fc60003f26270 */
[----:B-1-3--:R-:W-:Y:S02]  /*13080*/  @!P6 IMAD.WIDE R6, R192, 0x2, R10 ;  /* 0x00000002c006e825 */ /* 0x00afe400078e020a */
[----:B------:R-:W-:-:S03]  /*13090*/  @!P5 LEA R4, P0, R38, R10, 0x1 ;  /* 0x0000000a2604d211 */ /* 0x000fc600078008ff */
[----:B------:R1:W-:Y:S01]  /*130a0*/  @!P6 ST.E.128 desc[UR42][R6.64], RZ ;  /* 0x000000ff0600e985 */ /* 0x0003e2000c101d2a */
[----:B------:R-:W-:Y:S02]  /*130b0*/  @!P5 LEA.HI.X R5, R38, R11, R39, 0x1, P0 ;  /* 0x0000000b2605d211 */ /* 0x000fe400000f0c27 */
[----:B------:R-:W-:-:S03]  /*130c0*/  LOP3.LUT P0, RZ, R14, 0x40, RZ, 0xc0, !PT ;  /* 0x000000400eff7812 */ /* 0x000fc6000780c0ff */
[----:B------:R2:W-:Y:S01]  /*130d0*/  @!P5 ST.E.128 desc[UR42][R4.64], RZ ;  /* 0x000000ff0400d985 */ /* 0x0005e2000c101d2a */
[----:B-1----:R-:W-:-:S04]  /*130e0*/  @!P4 LEA R6, P6, R36, R10, 0x1 ;  /* 0x0000000a2406c211 */ /* 0x002fc800078c08ff */
[-C--:B------:R-:W-:Y:S02]  /*130f0*/  @!P4 LEA.HI.X R7, R36, R11.reuse, R37, 0x1, P6 ;  /* 0x0000000b2407c211 */ /* 0x080fe400030f0c25 */
[----:B------:R-:W-:Y:S02]  /*13100*/  LOP3.LUT P6, RZ, R15, 0x80, RZ, 0xc0, !PT ;  /* 0x000000800fff7812 */ /* 0x000fe400078cc0ff */
[-C--:B--2---:R-:W-:Y:S01]  /*13110*/  @!P3 LEA R4, P5, R34, R10.reuse, 0x1 ;  /* 0x0000000a2204b211 */ /* 0x084fe200078a08ff */
[----:B------:R1:W-:Y:S01]  /*13120*/  @!P4 ST.E.128 desc[UR42][R6.64], RZ ;  /* 0x000000ff0600c985 */ /* 0x0003e2000c101d2a */
        /* <DEDUP_REMOVED lines=14> */
.L_x_719:
[----:B------:R-:W-:Y:S05]  /*13210*/  BSYNC B0 ;  /* 0x0000000000007941 */ /* 0x000fea0003800000 */
.L_x_712:
[----:B------:R-:W-:Y:S02]  /*13220*/  ULDC UR4, c[0x0][0xc3c] ;  /* 0x00030f0000047ab9 */ /* 0x000fe40000000800 */
[----:B------:R-:W-:-:S13]  /*13230*/  ISETP.GE.AND P0, PT, R155, UR4, PT ;  /* 0x000000049b007c0c */ /* 0x000fda000bf06270 */
[----:B------:R-:W-:Y:S05]  /*13240*/  @!P0 BRA `(.L_x_727) ;  /* 0xfffffee400ac8947 */ /* 0x000fea000383ffff */
[----:B------:R-:W-:Y:S05]  /*13250*/  BRA `(.L_x_590) ;  /* 0x0000007800347947 */ /* 0x000fea0003800000 */
.L_x_588:
        /* <DEDUP_REMOVED lines=16> */
.L_x_728:
        /* <DEDUP_REMOVED lines=43> */
.L_x_732:
[----:B------:R-:W0:Y:S01]  /*13610*/  LDC R2, c[0x0][0xc3c] ;  /* 0x00030f00ff027b82 */ /* 0x000e220000000800 */
[----:B------:R-:W-:Y:S01]  /*13620*/  UIADD3 UR4, UR4, 0x1f, URZ ;  /* 0x0000001f04047890 */ /* 0x000fe2000fffe03f */
[----:B------:R-:W-:Y:S02]  /*13630*/  ULDC UR7, c[0x0][0xc3c] ;  /* 0x00030f0000077ab9 */ /* 0x000fe40000000800 */
[----:B------:R-:W-:-:S03]  /*13640*/  IMAD.U32 R27, RZ, RZ, UR7 ;  /* 0x00000007ff1b7e24 */ /* 0x000fc6000f8e00ff */
        /* <DEDUP_REMOVED lines=26> */
[----:B0-----:R-:W-:-:S04]  /*137f0*/  SEL R2, R2, RZ, P5 ;  /* 0x000000ff02027207 */ /* 0x001fc80002800000 */
[----:B------:R-:W-:-:S05]  /*13800*/  IADD3 R5, R3, R2, RZ ;  /* 0x0000000203057210 */ /* 0x000fca0007ffe0ff */
[----:B------:R-:W0:Y:S02]  /*13810*/  SHFL.IDX PT, R2, R5, 0x1f, 0x1f ;  /* 0x03e01f0005027f89 */ /* 0x000e2400000e0000 */
[----:B0-----:R-:W-:-:S04]  /*13820*/  IMAD R3, R2, UR5, RZ ;  /* 0x0000000502037c24 */ /* 0x001fc8000f8e02ff */
[----:B------:R-:W-:-:S05]  /*13830*/  IMAD.IADD R8, R3, 0x1, R8 ;  /* 0x0000000103087824 */ /* 0x000fca00078e0208 */
[----:B------:R-:W-:-:S13]  /*13840*/  ISETP.GT.AND P6, PT, R8, UR6, PT ;  /* 0x0000000608007c0c */ /* 0x000fda000bfc4270 */
[----:B------:R-:W-:Y:S05]  /*13850*/  @!P6 BRA `(.L_x_732) ;  /* 0xfffffffc006ce947 */ /* 0x000fea000383ffff */
.L_x_730:
        /* <DEDUP_REMOVED lines=18> */
.L_x_733:
[----:B-1----:R-:W-:Y:S01]  /*13980*/  IMAD R24, R24, UR5, R11 ;  /* 0x0000000518187c24 */ /* 0x002fe2000f8e020b */
[----:B0-----:R-:W-:Y:S01]  /*13990*/  IABS R5, R9 ;  /* 0x0000000900057213 */ /* 0x001fe20000000000 */
[----:B------:R-:W-:Y:S01]  /*139a0*/  IMAD.MOV.U32 R11, RZ, RZ, R12 ;  /* 0x000000ffff0b7224 */ /* 0x000fe200078e000c */
[----:B------:R-:W-:Y:S01]  /*139b0*/  IABS R12, R6 ;  /* 0x00000006000c7213 */ /* 0x000fe20000000000 */
[----:B------:R-:W-:Y:S01]  /*139c0*/  IMAD.MOV.U32 R2, RZ, RZ, RZ ;  /* 0x000000ffff027224 */ /* 0x000fe200078e00ff */
[----:B------:R-:W-:Y:S01]  /*139d0*/  IADD3 R25, -R24, UR6, RZ ;  /* 0x0000000618197c10 */ /* 0x000fe2000fffe1ff */
[----:B------:R-:W-:Y:S01]  /*139e0*/  IMAD R11, R11, R4, RZ ;  /* 0x000000040b0b7224 */ /* 0x000fe200078e02ff */
[----:B------:R-:W0:Y:S01]  /*139f0*/  I2F.RP R8, R5 ;  /* 0x0000000500087306 */ /* 0x000e220000209400 */
[----:B------:R-:W-:Y:S01]  /*13a00*/  IMAD.MOV R12, RZ, RZ, -R12 ;  /* 0x000000ffff0c7224 */ /* 0x000fe200078e0a0c */
[----:B------:R-:W-:Y:S01]  /*13a10*/  IABS R10, R25 ;  /* 0x00000019000a7213 */ /* 0x000fe20000000000 */
[----:B------:R-:W-:-:S04]  /*13a20*/  IMAD.HI.U32 R2, R3, R11, R2 ;  /* 0x0000000b03027227 */ /* 0x000fc800078e0002 */
[----:B------:R-:W-:Y:S02]  /*13a30*/  IMAD.MOV.U32 R3, RZ, RZ, R10 ;  /* 0x000000ffff037224 */ /* 0x000fe400078e000a */
[----:B------:R-:W-:Y:S02]  /*13a40*/  IMAD.MOV.U32 R10, RZ, RZ, R12 ;  /* 0x000000ffff0a7224 */ /* 0x000fe400078e000c */
[----:B------:R-:W-:-:S04]  /*13a50*/  IMAD.HI.U32 R2, R2, R3, RZ ;  /* 0x0000000302027227 */ /* 0x000fc800078e00ff */
[----:B------:R-:W-:Y:S01]  /*13a60*/  IMAD R3, R2, R10, R3 ;  /* 0x0000000a02037224 */ /* 0x000fe200078e0203 */
[----:B0-----:R-:W0:Y:S01]  /*13a70*/  MUFU.RCP R8, R8 ;  /* 0x0000000800087308 */ /* 0x001e220000001000 */
[----:B------:R-:W-:-:S03]  /*13a80*/  VIADD R27, R27, UR4 ;  /* 0x000000041b1b7c36 */ /* 0x000fc60008000000 */
[----:B------:R-:W-:-:S13]  /*13a90*/  ISETP.GT.U32.AND P1, PT, R4, R3, PT ;  /* 0x000000030400720c */ /* 0x000fda0003f24070 */
[----:B------:R-:W-:Y:S02]  /*13aa0*/  @!P1 IMAD.IADD R3, R3, 0x1, -R4 ;  /* 0x0000000103039824 */ /* 0x000fe400078e0a04 */
[----:B0-----:R-:W-:Y:S02]  /*13ab0*/  VIADD R10, R8, 0xffffffe ;  /* 0x0ffffffe080a7836 */ /* 0x001fe40000000000 */
[----:B------:R-:W-:Y:S01]  /*13ac0*/  @!P1 VIADD R2, R2, 0x1 ;  /* 0x0000000102029836 */ /* 0x000fe20000000000 */
[----:B------:R-:W-:Y:S02]  /*13ad0*/  ISETP.GE.U32.AND P0, PT, R3, R4, PT ;  /* 0x000000040300720c */ /* 0x000fe40003f06070 */
[----:B------:R0:W1:Y:S01]  /*13ae0*/  F2I.FTZ.U32.TRUNC.NTZ R3, R10 ;  /* 0x0000000a00037305 */ /* 0x000062000021f000 */
[----:B------:R-:W-:Y:S02]  /*13af0*/  LOP3.LUT R4, R25, R6, RZ, 0x3c, !PT ;  /* 0x0000000619047212 */ /* 0x000fe400078e3cff */
[----:B------:R-:W-:-:S02]  /*13b00*/  ISETP.NE.AND P1, PT, R6, RZ, PT ;  /* 0x000000ff0600720c */ /* 0x000fc40003f25270 */
[----:B------:R-:W-:Y:S02]  /*13b10*/  ISETP.GE.AND P2, PT, R4, RZ, PT ;  /* 0x000000ff0400720c */ /* 0x000fe40003f46270 */
[----:B0-----:R-:W-:-:S04]  /*13b20*/  IABS R10, R9 ;  /* 0x00000009000a7213 */ /* 0x001fc80000000000 */
[----:B------:R-:W-:Y:S02]  /*13b30*/  @P0 VIADD R2, R2, 0x1 ;  /* 0x0000000102020836 */ /* 0x000fe40000000000 */
[----:B------:R-:W-:Y:S02]  /*13b40*/  IMAD.MOV R10, RZ, RZ, -R10 ;  /* 0x000000ffff0a7224 */ /* 0x000fe400078e0a0a */
[----:B------:R-:W-:Y:S02]  /*13b50*/  IMAD.MOV.U32 R8, RZ, RZ, R2 ;  /* 0x000000ffff087224 */ /* 0x000fe400078e0002 */
[----:B-1----:R-:W-:Y:S02]  /*13b60*/  IMAD.MOV R2, RZ, RZ, -R3 ;  /* 0x000000ffff027224 */ /* 0x002fe400078e0a03 */
[----:B------:R-:W-:Y:S01]  /*13b70*/  @!P2 IMAD.MOV R8, RZ, RZ, -R8 ;  /* 0x000000ffff08a224 */ /* 0x000fe200078e0a08 */
[----:B------:R-:W-:Y:S01]  /*13b80*/  @!P1 LOP3.LUT R8, RZ, R6, RZ, 0x33, !PT ;  /* 0x00000006ff089212 */ /* 0x000fe200078e33ff */
[----:B------:R-:W-:Y:S01]  /*13b90*/  IMAD R11, R2, R5, RZ ;  /* 0x00000005020b7224 */ /* 0x000fe200078e02ff */
[----:B------:R-:W-:-:S02]  /*13ba0*/  MOV R2, RZ ;  /* 0x000000ff00027202 */ /* 0x000fc40000000f00 */
[-C--:B------:R-:W-:Y:S01]  /*13bb0*/  IABS R4, R8.reuse ;  /* 0x0000000800047213 */ /* 0x080fe20000000000 */
[----:B------:R-:W-:Y:S02]  /*13bc0*/  IMAD R6, R6, R8, RZ ;  /* 0x0000000806067224 */ /* 0x000fe400078e02ff */
[----:B------:R-:W-:-:S04]  /*13bd0*/  IMAD.HI.U32 R2, R3, R11, R2 ;  /* 0x0000000b03027227 */ /* 0x000fc800078e0002 */
[----:B------:R-:W-:Y:S02]  /*13be0*/  IMAD.MOV.U32 R3, RZ, RZ, R4 ;  /* 0x000000ffff037224 */ /* 0x000fe400078e0004 */
[----:B------:R-:W-:Y:S02]  /*13bf0*/  IMAD.MOV.U32 R4, RZ, RZ, R10 ;  /* 0x000000ffff047224 */ /* 0x000fe400078e000a */
[----:B------:R-:W-:-:S04]  /*13c00*/  IMAD.HI.U32 R2, R2, R3, RZ ;  /* 0x0000000302027227 */ /* 0x000fc800078e00ff */
[----:B------:R-:W-:Y:S01]  /*13c10*/  IMAD R4, R2, R4, R3 ;  /* 0x0000000402047224 */ /* 0x000fe200078e0203 */
[----:B------:R-:W-:Y:S01]  /*13c20*/  LOP3.LUT R3, R8, R9, RZ, 0x3c, !PT ;  /* 0x0000000908037212 */ /* 0x000fe200078e3cff */
[----:B------:R-:W-:-:S03]  /*13c30*/  IMAD.IADD R25, R25, 0x1, -R6 ;  /* 0x0000000119197824 */ /* 0x000fc600078e0a06 */
[----:B------:R-:W-:Y:S02]  /*13c40*/  ISETP.GT.U32.AND P1, PT, R5, R4, PT ;  /* 0x000000040500720c */ /* 0x000fe40003f24070 */
[----:B------:R-:W-:-:S11]  /*13c50*/  ISETP.GE.AND P2, PT, R3, RZ, PT ;  /* 0x000000ff0300720c */ /* 0x000fd60003f46270 */
[----:B------:R-:W-:Y:S02]  /*13c60*/  @!P1 IMAD.IADD R4, R4, 0x1, -R5 ;  /* 0x0000000104049824 */ /* 0x000fe400078e0a05 */
[----:B------:R-:W-:Y:S01]  /*13c70*/  @!P1 VIADD R2, R2, 0x1 ;  /* 0x0000000102029836 */ /* 0x000fe20000000000 */
[----:B------:R-:W-:Y:S02]  /*13c80*/  ISETP.NE.AND P1, PT, R9, RZ, PT ;  /* 0x000000ff0900720c */ /* 0x000fe40003f25270 */
[----:B------:R-:W-:-:S13]  /*13c90*/  ISETP.GE.U32.AND P0, PT, R4, R5, PT ;  /* 0x000000050400720c */ /* 0x000fda0003f06070 */
[----:B------:R-:W-:-:S04]  /*13ca0*/  @P0 VIADD R2, R2, 0x1 ;  /* 0x0000000102020836 */ /* 0x000fc80000000000 */
[----:B------:R-:W-:Y:S01]  /*13cb0*/  @!P2 IMAD.MOV R2, RZ, RZ, -R2 ;  /* 0x000000ffff02a224 */ /* 0x000fe200078e0a02 */
[----:B------:R-:W-:-:S05]  /*13cc0*/  @!P1 LOP3.LUT R2, RZ, R9, RZ, 0x33, !PT ;  /* 0x00000009ff029212 */ /* 0x000fca00078e33ff */
[----:B------:R-:W-:-:S04]  /*13cd0*/  IMAD.MOV R26, RZ, RZ, -R2 ;  /* 0x000000ffff1a7224 */ /* 0x000fc800078e0a02 */
[C---:B------:R-:W-:Y:S02]  /*13ce0*/  IMAD R26, R9.reuse, R26, R8 ;  /* 0x0000001a091a7224 */ /* 0x040fe400078e0208 */
[----:B------:R-:W-:-:S04]  /*13cf0*/  IMAD R9, R9, 0x1000000, R2 ;  /* 0x0100000009097824 */ /* 0x000fc800078e0202 */
[----:B------:R-:W-:Y:S01]  /*13d00*/  IMAD R26, R26, 0x10000, R9 ;  /* 0x000100001a1a7824 */ /* 0x000fe200078e0209 */
[----:B------:R-:W-:Y:S06]  /*13d10*/  BRA `(.L_x_734) ;  /* 0x00000000000c7947 */ /* 0x000fec0003800000 */
.L_x_731:
[----:B------:R-:W-:Y:S02]  /*13d20*/  IMAD.MOV.U32 R25, RZ, RZ, RZ ;  /* 0x000000ffff197224 */ /* 0x000fe400078e00ff */
[----:B------:R-:W-:Y:S02]  /*13d30*/  IMAD.U32 R24, RZ, RZ, UR6 ;  /* 0x00000006ff187e24 */ /* 0x000fe4000f8e00ff */
[----:B------:R-:W-:-:S07]  /*13d40*/  IMAD.MOV.U32 R26, RZ, RZ, RZ ;  /* 0x000000ffff1a7224 */ /* 0x000fce00078e00ff */
.L_x_734:
[----:B------:R-:W-:-:S13]  /*13d50*/  ISETP.NE.AND P0, PT, R7, RZ, PT ;  /* 0x000000ff0700720c */ /* 0x000fda0003f05270 */
[----:B------:R-:W0:Y:S01]  /*13d60*/  @!P0 S2R R3, SR_CgaCtaId ;  /* 0x0000000000038919 */ /* 0x000e220000008800 */
[----:B------:R-:W-:-:S04]  /*13d70*/  @!P0 MOV R2, 0x400 ;  /* 0x0000040000028802 */ /* 0x000fc80000000f00 */
[----:B0-----:R-:W-:-:S05]  /*13d80*/  @!P0 LEA R2, R3, R2, 0x18 ;  /* 0x0000000203028211 */ /* 0x001fca00078ec0ff */
[----:B------:R1:W-:Y:S01]  /*13d90*/  @!P0 STS.128 [R2+0x28cd0], R24 ;  /* 0x028cd01802008388 */ /* 0x0003e20000000c00 */
[----:B------:R-:W-:Y:S06]  /*13da0*/  BAR.ARV 0x5, 0x180 ;  /* 0x0146000000007b1d */ /* 0x000fec0000002000 */
.L_x_729:
        /* <DEDUP_REMOVED lines=8> */
[----:B------:R-:W-:Y:S01]  /*13e30*/  LOP3.LUT R5, R0, 0x7f, RZ, 0xc0, !PT ;  /* 0x0000007f00057812 */ /* 0x000fe200078ec0ff */
[----:B------:R-:W-:Y:S01]  /*13e40*/  UMOV UR4, 0x400 ;  /* 0x0000040000047882 */ /* 0x000fe20000000000 */
[----:B------:R1:W-:Y:S01]  /*13e50*/  STL [R1+0x20], RZ ;  /* 0x000020ff01007387 */ /* 0x0003e20000100800 */
[----:B------:R-:W-:Y:S01]  /*13e60*/  BSSY B8, `(.L_x_735) ;  /* 0x0000695000087945 */ /* 0x000fe20003800000 */
[C---:B------:R-:W-:Y:S01]  /*13e70*/  LOP3.LUT R3, R2.reuse, 0x1f8, RZ, 0xc0, !PT ;  /* 0x000001f802037812 */ /* 0x040fe200078ec0ff */
[----:B------:R-:W-:Y:S01]  /*13e80*/  IMAD.SHL.U32 R35, R5, 0x8, RZ ;  /* 0x0000000805237824 */ /* 0x000fe200078e00ff */
[----:B------:R-:W-:Y:S01]  /*13e90*/  LOP3.LUT R2, R2, 0x38, RZ, 0xc0, !PT ;  /* 0x0000003802027812 */ /* 0x000fe200078ec0ff */
[----:B------:R-:W-:Y:S01]  /*13ea0*/  IMAD.MOV.U32 R19, RZ, RZ, RZ ;  /* 0x000000ffff137224 */ /* 0x000fe200078e00ff */
[----:B------:R-:W-:Y:S01]  /*13eb0*/  LOP3.LUT R4, R3, 0x38, R0, 0x78, !PT ;  /* 0x0000003803047812 */ /* 0x000fe200078e7800 */
[----:B------:R-:W-:Y:S01]  /*13ec0*/  IMAD.SHL.U32 R0, R0, 0x10, RZ ;  /* 0x0000001000007824 */ /* 0x000fe200078e00ff */
[----:B------:R-:W-:Y:S01]  /*13ed0*/  SHF.R.U32.HI R3, RZ, 0x3, R5 ;  /* 0x00000003ff037819 */ /* 0x000fe20000011605 */
[----:B------:R-:W-:Y:S01]  /*13ee0*/  IMAD.MOV.U32 R22, RZ, RZ, RZ ;  /* 0x000000ffff167224 */ /* 0x000fe200078e00ff */
[----:B------:R-:W-:Y:S01]  /*13ef0*/  LOP3.LUT R35, R4, 0x200, R35, 0xf8, !PT ;  /* 0x0000020004237812 */ /* 0x000fe200078ef823 */
[----:B------:R-:W-:Y:S01]  /*13f00*/  IMAD.MOV.U32 R28, RZ, RZ, 0x1 ;  /* 0x00000001ff1c7424 */ /* 0x000fe200078e00ff */
[----:B------:R-:W-:Y:S01]  /*13f10*/  LOP3.LUT R0, R3, 0x70, R0, 0xf8, !PT ;  /* 0x0000007003007812 */ /* 0x000fe200078ef800 */
[----:B------:R-:W-:Y:S01]  /*13f20*/  ULDC.64 UR40, c[0x0][0x198] ;  /* 0x0000660000287ab9 */ /* 0x000fe20000000a00 */
[C---:B------:R-:W-:Y:S01]  /*13f30*/  LOP3.LUT R0, R2.reuse, 0xc0, RZ, 0xfc, !PT ;  /* 0x000000c002007812 */ /* 0x040fe200078efcff */
[----:B------:R-:W-:Y:S01]  /*13f40*/  ULOP3.LUT UR38, UR36, 0x2, URZ, 0xfc, !UPT ;  /* 0x0000000224267892 */ /* 0x000fe2000f8efc3f */
[C---:B------:R-:W-:Y:S01]  /*13f50*/  LOP3.LUT R0, R2.reuse, 0x140, RZ, 0xfc, !PT ;  /* 0x0000014002007812 */ /* 0x040fe200078efcff */
[----:B------:R-:W-:Y:S01]  /*13f60*/  ULDC UR37, c[0x0][0xc] ;  /* 0x0000030000257ab9 */ /* 0x000fe20000000800 */
[C---:B------:R-:W-:Y:S01]  /*13f70*/  LOP3.LUT R3, R2.reuse, 0x40, RZ, 0xfc, !PT ;  /* 0x0000004002037812 */ /* 0x040fe200078efcff */
[----:B0-----:R-:W-:Y:S01]  /*13f80*/  ULEA UR4, UR5, UR4, 0x18 ;  /* 0x0000000405047291 */ /* 0x001fe2000f8ec03f */
[----:B------:R-:W-:-:S02]  /*13f90*/  LOP3.LUT R3, R2, 0x100, RZ, 0xfc, !PT ;  /* 0x0000010002037812 */ /* 0x000fc400078efcff */
[C---:B------:R-:W-:Y:S02]  /*13fa0*/  LOP3.LUT R4, R2.reuse, 0x80, RZ, 0xfc, !PT ;  /* 0x0000008002047812 */ /* 0x040fe400078efcff */
[C---:B------:R-:W-:Y:S01]  /*13fb0*/  LOP3.LUT R3, R2.reuse, 0x180, RZ, 0xfc, !PT ;  /* 0x0000018002037812 */ /* 0x040fe200078efcff */
[----:B------:R-:W-:Y:S01]  /*13fc0*/  IMAD.U32 R17, RZ, RZ, UR4 ;  /* 0x00000004ff117e24 */ /* 0x000fe2000f8e00ff */
[----:B------:R-:W-:Y:S02]  /*13fd0*/  MOV R29, 0x1 ;  /* 0x00000001001d7802 */ /* 0x000fe40000000f00 */
[----:B------:R-:W-:Y:S01]  /*13fe0*/  LOP3.LUT R2, R2, 0x1c0, RZ, 0xfc, !PT ;  /* 0x000001c002027812 */ /* 0x000fe200078efcff */
[----:B------:R-:W-:-:S05]  /*13ff0*/  IMAD R0, R35, 0x2, R17 ;  /* 0x0000000223007824 */ /* 0x000fca00078e0211 */
[----:B------:R1:W-:Y:S02]  /*14000*/  STL [R1+0x30], R0 ;  /* 0x0000300001007387 */ /* 0x0003e40000100800 */
.L_x_844:
[----:B0-----:R-:W0:Y:S02]  /*14010*/  LDC.64 R2, c[0x0][0xc88] ;  /* 0x00032200ff027b82 */ /* 0x001e240000000a00 */
[----:B0-----:R-:W-:-:S05]  /*14020*/  IMAD.WIDE R2, R27, 0x4, R2 ;  /* 0x000000041b027825 */ /* 0x001fca00078e0202 */
[----:B-1----:R-:W1:Y:S01]  /*14030*/  LDG.E R31, desc[UR42][R2.64] ;  /* 0x0000002a021f7981 */ /* 0x002e62000c1e1900 */
[----:B------:R-:W-:Y:S05]  /*14040*/  YIELD ;  /* 0x0000000000007946 */ /* 0x000fea0003800000 */
[----:B------:R-:W-:Y:S01]  /*14050*/  ULDC.64 UR4, c[0x0][0xa28] ;  /* 0x00028a0000047ab9 */ /* 0x000fe20000000a00 */
[----:B------:R-:W-:Y:S01]  /*14060*/  IMAD.MOV.U32 R33, RZ, RZ, RZ ;  /* 0x000000ffff217224 */ /* 0x000fe200078e00ff */
[----:B------:R-:W-:Y:S01]  /*14070*/  ISETP.NE.U32.AND P0, PT, RZ, UR4, PT ;  /* 0x00000004ff007c0c */ /* 0x000fe2000bf05070 */
[----:B--23--:R-:W-:Y:S01]  /*14080*/  IMAD.MOV.U32 R6, RZ, RZ, RZ ;  /* 0x000000ffff067224 */ /* 0x00cfe200078e00ff */
[----:B------:R-:W-:Y:S01]  /*14090*/  ULDC.64 UR8, c[0x0][0xa18] ;  /* 0x0002860000087ab9 */ /* 0x000fe20000000a00 */
[----:B------:R-:W-:Y:S01]  /*140a0*/  ULDC.64 UR6, c[0x0][0xa10] ;  /* 0x0002840000067ab9 */ /* 0x000fe20000000a00 */
[----:B------:R-:W-:-:S02]  /*140b0*/  ISETP.NE.AND.EX P0, PT, RZ, UR5, PT, P0 ;  /* 0x00000005ff007c0c */ /* 0x000fc4000bf05300 */
        /* <DEDUP_REMOVED lines=9> */
[----:B------:R-:W-:Y:S01]  /*14150*/  ISETP.NE.U32.AND P1, PT, RZ, UR8, PT ;  /* 0x00000008ff007c0c */ /* 0x000fe2000bf25070 */
[----:B0-----:R-:W-:Y:S01]  /*14160*/  IMAD.MOV.U32 R0, RZ, RZ, RZ ;  /* 0x000000ffff007224 */ /* 0x001fe200078e00ff */
[----:B------:R-:W-:Y:S02]  /*14170*/  ISETP.NE.AND.EX P0, PT, RZ, UR5, PT, P0 ;  /* 0x00000005ff007c0c */ /* 0x000fe4000bf05300 */
[----:B------:R-:W-:Y:S02]  /*14180*/  ISETP.NE.AND.EX P1, PT, RZ, UR9, PT, P1 ;  /* 0x00000009ff007c0c */ /* 0x000fe4000bf25310 */
[----:B------:R-:W-:Y:S02]  /*14190*/  ISETP.NE.U32.AND P2, PT, RZ, UR6, PT ;  /* 0x00000006ff007c0c */ /* 0x000fe4000bf45070 */
[----:B-1----:R-:W-:-:S02]  /*141a0*/  IADD3 R2, P3, R23, UR4, RZ ;  /* 0x0000000417027c10 */ /* 0x002fc4000ff7e0ff */
[----:B------:R-:W-:Y:S02]  /*141b0*/  ISETP.NE.AND.EX P2, PT, RZ, UR7, PT, P2 ;  /* 0x00000007ff007c0c */ /* 0x000fe4000bf45320 */
[----:B------:R-:W-:Y:S02]  /*141c0*/  IADD3.X R3, R30, UR5, RZ, P3, !PT ;  /* 0x000000051e037c10 */ /* 0x000fe40009ffe4ff */
[----:B------:R-:W-:-:S03]  /*141d0*/  IADD3 R4, P4, R23, UR6, RZ ;  /* 0x0000000617047c10 */ /* 0x000fc6000ff9e0ff */
[----:B------:R-:W2:Y:S01]  /*141e0*/  @P0 LDG.E R6, desc[UR42][R2.64] ;  /* 0x0000002a02060981 */ /* 0x000ea2000c1e1900 */
[----:B------:R-:W-:Y:S01]  /*141f0*/  ULDC UR4, c[0x0][0x288] ;  /* 0x0000a20000047ab9 */ /* 0x000fe20000000800 */
[----:B------:R-:W-:Y:S01]  /*14200*/  IADD3.X R5, R30, UR7, RZ, P4, !PT ;  /* 0x000000071e057c10 */ /* 0x000fe2000a7fe4ff */
[----:B------:R-:W-:Y:S01]  /*14210*/  IMAD.U32 R8, RZ, RZ, UR4 ;  /* 0x00000004ff087e24 */ /* 0x000fe2000f8e00ff */
[----:B------:R-:W-:-:S03]  /*14220*/  ULDC.64 UR4, c[0x0][0x418] ;  /* 0x0001060000047ab9 */ /* 0x000fc60000000a00 */
[----:B------:R-:W5:Y:S04]  /*14230*/  @P2 LDG.E R0, desc[UR42][R4.64] ;  /* 0x0000002a04002981 */ /* 0x000f68000c1e1900 */
[----:B--2---:R0:W-:Y:S02]  /*14240*/  STL [R1+0x4], R6 ;  /* 0x0000040601007387 */ /* 0x0041e40000100800 */
[----:B0-----:R-:W-:-:S04]  /*14250*/  @P1 IADD3 R6, P3, R23, UR8, RZ ;  /* 0x0000000817061c10 */ /* 0x001fc8000ff7e0ff */
[----:B------:R-:W-:-:S05]  /*14260*/  @P1 IADD3.X R7, R30, UR9, RZ, P3, !PT ;  /* 0x000000091e071c10 */ /* 0x000fca0009ffe4ff */
[----:B------:R0:W2:Y:S01]  /*14270*/  @P1 LDG.E R8, desc[UR42][R6.64] ;  /* 0x0000002a06081981 */ /* 0x0000a2000c1e1900 */
[----:B------:R-:W-:-:S03]  /*14280*/  UISETP.NE.U32.AND UP0, UPT, UR4, URZ, UPT ;  /* 0x0000003f0400728c */ /* 0x000fc6000bf05070 */
[----:B------:R-:W-:Y:S01]  /*14290*/  ULDC UR4, c[0x0][0x424] ;  /* 0x0001090000047ab9 */ /* 0x000fe20000000800 */
[----:B------:R-:W-:-:S03]  /*142a0*/  UISETP.NE.AND.EX UP0, UPT, UR5, URZ, UPT, UP0 ;  /* 0x0000003f0500728c */ /* 0x000fc6000bf05300 */
[----:B------:R-:W-:Y:S01]  /*142b0*/  ULDC UR5, c[0x0][0x2f0] ;  /* 0x0000bc0000057ab9 */ /* 0x000fe20000000800 */
[----:B------:R-:W-:-:S04]  /*142c0*/  USEL UR4, UR4, 0x1, UP0 ;  /* 0x0000000104047887 */ /* 0x000fc80008000000 */
[----:B------:R-:W-:-:S03]  /*142d0*/  UIMAD UR4, UR4, UR5, URZ ;  /* 0x00000005040472a4 */ /* 0x000fc6000f8e023f */
[----:B------:R-:W-:Y:S02]  /*142e0*/  ULDC UR5, c[0x0][0x348] ;  /* 0x0000d20000057ab9 */ /* 0x000fe40000000800 */
[----:B0-----:R-:W-:Y:S01]  /*142f0*/  IMAD.U32 R6, RZ, RZ, UR5 ;  /* 0x00000005ff067e24 */ /* 0x001fe2000f8e00ff */
[----:B--2---:R0:W-:Y:S02]  /*14300*/  STL [R1+0x14], R8 ;  /* 0x0000140801007387 */ /* 0x0041e40000100800 */
[----:B0-----:R-:W-:Y:S01]  /*14310*/  IMAD.U32 R8, RZ, RZ, UR4 ;  /* 0x00000004ff087e24 */ /* 0x001fe2000f8e00ff */
[----:B------:R-:W-:Y:S06]  /*14320*/  @P1 BRA `(.L_x_736) ;  /* 0x0000000000141947 */ /* 0x000fec0003800000 */
[----:B------:R-:W-:Y:S05]  /*14330*/  @!P0 BRA `(.L_x_736) ;  /* 0x0000000000108947 */ /* 0x000fea0003800000 */
[----:B------:R-:W2:Y:S04]  /*14340*/  LDG.E R7, desc[UR42][R2.64] ;  /* 0x0000002a02077981 */ /* 0x000ea8000c1e1900 */
[----:B------:R-:W2:Y:S02]  /*14350*/  LDG.E R2, desc[UR42][R2.64+0x4] ;  /* 0x0000042a02027981 */ /* 0x000ea4000c1e1900 */
[----:B--2---:R-:W-:-:S05]  /*14360*/  IMAD.IADD R2, R2, 0x1, -R7 ;  /* 0x0000000102027824 */ /* 0x004fca00078e0a07 */
[----:B------:R0:W-:Y:S02]  /*14370*/  STL [R1+0x14], R2 ;  /* 0x0000140201007387 */ /* 0x0001e40000100800 */
.L_x_736:
[----:B------:R-:W-:Y:S01]  /*14380*/  ULDC.64 UR4, c[0x0][0xa20] ;  /* 0x0002880000047ab9 */ /* 0x000fe20000000a00 */
[C---:B------:R-:W-:Y:S02]  /*14390*/  LOP3.LUT R7, R26.reuse, 0xff000000, RZ, 0xc0, !PT ;  /* 0xff0000001a077812 */ /* 0x040fe400078ec0ff */
[----:B------:R-:W-:Y:S02]  /*143a0*/  ISETP.NE.U32.AND P0, PT, RZ, UR4, PT ;  /* 0x00000004ff007c0c */ /* 0x000fe4000bf05070 */
[----:B------:R-:W-:Y:S02]  /*143b0*/  SHF.R.U32.HI R7, RZ, 0x8, R7 ;  /* 0x00000008ff077819 */ /* 0x000fe40000011607 */
[----:B------:R-:W-:Y:S02]  /*143c0*/  ISETP.NE.AND.EX P0, PT, RZ, UR5, PT, P0 ;  /* 0x00000005ff007c0c */ /* 0x000fe4000bf05300 */
[C---:B0-----:R-:W-:Y:S02]  /*143d0*/  LOP3.LUT R2, R26.reuse, 0xff0000, RZ, 0xc0, !PT ;  /* 0x00ff00001a027812 */ /* 0x041fe400078ec0ff */
[----:B------:R-:W-:Y:S01]  /*143e0*/  LOP3.LUT R16, R26, 0xffff, RZ, 0xc0, !PT ;  /* 0x0000ffff1a107812 */ /* 0x000fe200078ec0ff */
[----:B------:R-:W-:Y:S01]  /*143f0*/  IMAD.MOV.U32 R26, RZ, RZ, R31 ;  /* 0x000000ffff1a7224 */ /* 0x000fe200078e001f */
[----:B------:R-:W-:-:S07]  /*14400*/  LEA.HI R7, R2, R7, RZ, 0x10 ;  /* 0x0000000702077211 */ /* 0x000fce00078f80ff */
[----:B------:R-:W-:Y:S05]  /*14410*/  @!P0 BRA `(.L_x_737) ;  /* 0x0000000000108947 */ /* 0x000fea0003800000 */
[----:B------:R-:W-:-:S04]  /*14420*/  IADD3 R2, P0, R23, UR4, RZ ;  /* 0x0000000417027c10 */ /* 0x000fc8000ff1e0ff */
[----:B------:R-:W-:-:S05]  /*14430*/  IADD3.X R3, R30, UR5, RZ, P0, !PT ;  /* 0x000000051e037c10 */ /* 0x000fca00087fe4ff */
[----:B------:R0:W5:Y:S01]  /*14440*/  LDG.E R8, desc[UR42][R2.64] ;  /* 0x0000002a02087981 */ /* 0x000162000c1e1900 */
[----:B------:R-:W-:Y:S05]  /*14450*/  BRA `(.L_x_738) ;  /* 0x0000000000247947 */ /* 0x000fea0003800000 */
.L_x_737:
[----:B------:R-:W-:Y:S02]  /*14460*/  ULDC.64 UR4, c[0x0][0xa08] ;  /* 0x0002820000047ab9 */ /* 0x000fe40000000a00 */
[----:B------:R-:W-:-:S04]  /*14470*/  ISETP.NE.U32.AND P0, PT, RZ, UR4, PT ;  /* 0x00000004ff007c0c */ /* 0x000fc8000bf05070 */
[----:B------:R-:W-:-:S13]  /*14480*/  ISETP.NE.AND.EX P0, PT, RZ, UR5, PT, P0 ;  /* 0x00000005ff007c0c */ /* 0x000fda000bf05300 */
[----:B------:R-:W-:Y:S05]  /*14490*/  @!P0 BRA `(.L_x_738) ;  /* 0x0000000000148947 */ /* 0x000fea0003800000 */
[----:B------:R-:W0:Y:S02]  /*144a0*/  LDC.64 R2, c[0x0][0xa08] ;  /* 0x00028200ff027b82 */ /* 0x000e240000000a00 */
[----:B0-----:R-:W-:-:S05]  /*144b0*/  IMAD.WIDE R2, R26, 0x4, R2 ;  /* 0x000000041a027825 */ /* 0x001fca00078e0202 */
[----:B------:R-:W2:Y:S04]  /*144c0*/  LDG.E R8, desc[UR42][R2.64] ;  /* 0x0000002a02087981 */ /* 0x000ea8000c1e1900 */
[----:B------:R-:W2:Y:S02]  /*144d0*/  LDG.E R2, desc[UR42][R2.64+0x4] ;  /* 0x0000042a02027981 */ /* 0x000ea4000c1e1900 */
[----:B--2---:R-:W-:-:S07]  /*144e0*/  IMAD.IADD R8, R2, 0x1, -R8 ;  /* 0x0000000102087824 */ /* 0x004fce00078e0a08 */
.L_x_738:
[----:B0-----:R-:W2:Y:S04]  /*144f0*/  @P2 LDG.E R2, desc[UR42][R4.64] ;  /* 0x0000002a04022981 */ /* 0x001ea8000c1e1900 */
[----:B------:R0:W2:Y:S01]  /*14500*/  @P2 LDG.E R4, desc[UR42][R4.64+0x4] ;  /* 0x0000042a04042981 */ /* 0x0000a2000c1e1900 */
[----:B-----5:R-:W-:Y:S01]  /*14510*/  IMAD.IADD R8, R8, 0x1, -R33 ;  /* 0x0000000108087824 */ /* 0x020fe200078e0a21 */
[----:B------:R-:W-:Y:S01]  /*14520*/  BSSY B0, `(.L_x_739) ;  /* 0x000002a000007945 */ /* 0x000fe20003800000 */
[----:B------:R-:W-:Y:S02]  /*14530*/  LOP3.LUT R32, R7, 0xff, RZ, 0xc0, !PT ;  /* 0x000000ff07207812 */ /* 0x000fe400078ec0ff */
[----:B0-----:R-:W-:Y:S01]  /*14540*/  SHF.R.U32.HI R5, RZ, 0x10, R7 ;  /* 0x00000010ff057819 */ /* 0x001fe20000011607 */
[----:B--2---:R-:W-:-:S04]  /*14550*/  @P2 IMAD.IADD R6, R4, 0x1, -R2 ;  /* 0x0000000104062824 */ /* 0x004fc800078e0a02 */
[----:B------:R-:W-:-:S04]  /*14560*/  IMAD.IADD R3, R8, 0x1, R6 ;  /* 0x0000000108037824 */ /* 0x000fc800078e0206 */
[C---:B------:R-:W-:Y:S01]  /*14570*/  VIADD R4, R3.reuse, 0x3f ;  /* 0x0000003f03047836 */ /* 0x040fe20000000000 */
[----:B------:R-:W-:Y:S01]  /*14580*/  ISETP.GE.AND P1, PT, R3, 0x1, PT ;  /* 0x000000010300780c */ /* 0x000fe20003f26270 */
[----:B------:R0:W-:Y:S03]  /*14590*/  STL [R1], R3 ;  /* 0x0000000301007387 */ /* 0x0001e60000100800 */
[----:B------:R-:W-:-:S04]  /*145a0*/  SHF.R.S32.HI R2, RZ, 0x1f, R4 ;  /* 0x0000001fff027819 */ /* 0x000fc80000011404 */
[----:B------:R-:W-:Y:S02]  /*145b0*/  LEA.HI R4, R2, R4, RZ, 0x6 ;  /* 0x0000000402047211 */ /* 0x000fe400078f30ff */
[----:B0-----:R-:W-:Y:S02]  /*145c0*/  MOV R3, RZ ;  /* 0x000000ff00037202 */ /* 0x001fe40000000f00 */
[----:B------:R-:W-:Y:S01]  /*145d0*/  SHF.R.S32.HI R4, RZ, 0x6, R4 ;  /* 0x00000006ff047819 */ /* 0x000fe20000011404 */
[----:B------:R-:W-:Y:S06]  /*145e0*/  @!P1 BRA `(.L_x_740) ;  /* 0x0000000000749947 */ /* 0x000fec0003800000 */
[----:B------:R-:W-:Y:S01]  /*145f0*/  ISETP.NE.AND P0, PT, R5, RZ, PT ;  /* 0x000000ff0500720c */ /* 0x000fe20003f05270 */
[----:B------:R-:W-:-:S03]  /*14600*/  ULDC UR4, c[0x0][0x9f0] ;  /* 0x00027c0000047ab9 */ /* 0x000fc60000000800 */
[----:B------:R-:W-:-:S04]  /*14610*/  SEL R7, R5, UR4, P0 ;  /* 0x0000000405077c07 */ /* 0x000fc80008000000 */
[----:B------:R-:W-:Y:S02]  /*14620*/  IABS R10, R7 ;  /* 0x00000007000a7213 */ /* 0x000fe40000000000 */
        /* <DEDUP_REMOVED lines=25> */
.L_x_740:
[----:B------:R-:W-:Y:S05]  /*147c0*/  BSYNC B0 ;  /* 0x0000000000007941 */ /* 0x000fea0003800000 */
.L_x_739:
[-C--:B------:R-:W-:Y:S01]  /*147d0*/  IMAD R2, R32, R3.reuse, RZ ;  /* 0x0000000320027224 */ /* 0x080fe200078e02ff */
[----:B------:R-:W-:Y:S04]  /*147e0*/  BSSY B0, `(.L_x_741) ;  /* 0x00001a8000007945 */ /* 0x000fe80003800000 */
[C---:B------:R-:W-:Y:S01]  /*147f0*/  VIADDMNMX R3, R2.reuse, R3, R4, PT ;  /* 0x0000000302037246 */ /* 0x040fe20003800104 */
[----:B------:R-:W-:-:S04]  /*14800*/  IMAD R2, R2, 0x40, -R8 ;  /* 0x0000004002027824 */ /* 0x000fc800078e0a08 */
[----:B------:R-:W-:Y:S01]  /*14810*/  IMAD R3, R3, 0x40, -R8 ;  /* 0x0000004003037824 */ /* 0x000fe200078e0a08 */
[----:B------:R-:W-:-:S04]  /*14820*/  VIMNMX R7, RZ, R2, !PT ;  /* 0x00000002ff077248 */ /* 0x000fc80007fe0100 */
[----:B------:R-:W-:-:S04]  /*14830*/  VIMNMX R3, R3, R6, PT ;  /* 0x0000000603037248 */ /* 0x000fc80003fe0100 */
[----:B------:R-:W-:Y:S02]  /*14840*/  ISETP.GT.AND P0, PT, R3, R7, PT ;  /* 0x000000070300720c */ /* 0x000fe40003f04270 */
[----:B------:R-:W-:-:S11]  /*14850*/  SHF.R.U32.HI R7, RZ, 0x6, R7 ;  /* 0x00000006ff077819 */ /* 0x000fd60000011607 */
[----:B------:R-:W-:-:S05]  /*14860*/  @P0 VIADD R2, R3, 0x3f ;  /* 0x0000003f03020836 */ /* 0x000fca0000000000 */
[----:B------:R-:W-:-:S04]  /*14870*/  @P0 SHF.R.S32.HI R3, RZ, 0x1f, R2 ;  /* 0x0000001fff030819 */ /* 0x000fc80000011402 */
[----:B------:R-:W-:Y:S01]  /*14880*/  @P0 LEA.HI R3, R3, R2, RZ, 0x6 ;  /* 0x0000000203030211 */ /* 0x000fe200078f30ff */
[----:B------:R-:W-:-:S03]  /*14890*/  IMAD.MOV.U32 R2, RZ, RZ, R7 ;  /* 0x000000ffff027224 */ /* 0x000fc600078e0007 */
[----:B------:R-:W-:Y:S02]  /*148a0*/  @P0 SHF.R.S32.HI R2, RZ, 0x6, R3 ;  /* 0x00000006ff020819 */ /* 0x000fe40000011403 */
[----:B------:R-:W-:Y:S02]  /*148b0*/  PLOP3.LUT P0, PT, PT, PT, PT, 0x80, 0x0 ;  /* 0x000000000000781c */ /* 0x000fe40003f0f070 */
[----:B------:R-:W-:-:S13]  /*148c0*/  ISETP.GT.AND P3, PT, R2, R7, PT ;  /* 0x000000070200720c */ /* 0x000fda0003f64270 */
[----:B------:R-:W-:Y:S05]  /*148d0*/  @!P3 BRA `(.L_x_742) ;  /* 0x000000180060b947 */ /* 0x000fea0003800000 */
[----:B------:R-:W-:Y:S01]  /*148e0*/  UMOV UR4, 0xffffffff ;  /* 0xffffffff00047882 */ /* 0x000fe20000000000 */
[----:B------:R-:W-:Y:S02]  /*148f0*/  SEL R6, R26, RZ, !P2 ;  /* 0x000000ff1a067207 */ /* 0x000fe40005000000 */
[----:B------:R-:W-:Y:S05]  /*14900*/  BRA.DIV UR4, `(.L_x_743) ;  /* 0x0000006e04347947 */ /* 0x000fea000b800000 */
[----:B------:R-:W0:Y:S02]  /*14910*/  S2R R3, SR_TID.X ;  /* 0x0000000000037919 */ /* 0x000e240000002100 */
[----:B0-----:R-:W-:-:S04]  /*14920*/  SHF.R.U32.HI R3, RZ, 0x5, R3 ;  /* 0x00000005ff037819 */ /* 0x001fc80000011603 */
[----:B------:R-:W-:-:S05]  /*14930*/  LOP3.LUT R3, R3, 0x3, RZ, 0xc0, !PT ;  /* 0x0000000303037812 */ /* 0x000fca00078ec0ff */
[----:B------:R0:W1:Y:S02]  /*14940*/  SHFL.IDX PT, R14, R3, RZ, 0x1f ;  /* 0x00001fff030e7589 */ /* 0x00006400000e0000 */
.L_x_889:
[----:B-1----:R-:W-:Y:S02]  /*14950*/  ISETP.NE.AND P0, PT, R14, RZ, PT ;  /* 0x000000ff0e00720c */ /* 0x002fe40003f05270 */
[----:B------:R-:W-:-:S11]  /*14960*/  PLOP3.LUT P6, PT, PT, PT, PT, 0x8, 0x0 ;  /* 0x000000000000781c */ /* 0x000fd60003fce170 */
[----:B------:R-:W-:Y:S05]  /*14970*/  @P0 BRA `(.L_x_744) ;  /* 0x00000000000c0947 */ /* 0x000fea0003800000 */
[----:B------:R-:W-:-:S03]  /*14980*/  UMOV UR4, 0xffffffff ;  /* 0xffffffff00047882 */ /* 0x000fc60000000000 */
[----:B------:R-:W-:Y:S05]  /*14990*/  BRA.DIV UR4, `(.L_x_745) ;  /* 0x0000006e04447947 */ /* 0x000fea000b800000 */
[----:B------:R-:W-:-:S13]  /*149a0*/  ELECT P6, URZ, PT ;  /* 0x00000000003f782f */ /* 0x000fda00038c0000 */
.L_x_744:
[----:B0-----:R-:W2:Y:S01]  /*149b0*/  LDL R3, [R1+0x20] ;  /* 0x0000200001037983 */ /* 0x001ea20000100800 */
[----:B------:R-:W-:Y:S01]  /*149c0*/  BSSY B1, `(.L_x_746) ;  /* 0x0000008000017945 */ /* 0x000fe20003800000 */
[----:B--2---:R-:W-:-:S05]  /*149d0*/  VIADD R3, R3, 0x1 ;  /* 0x0000000103037836 */ /* 0x004fca0000000000 */
[----:B------:R-:W-:-:S04]  /*149e0*/  LEA.HI R8, R3, R3, RZ, 0x1 ;  /* 0x0000000303087211 */ /* 0x000fc800078f08ff */
[----:B------:R-:W-:-:S05]  /*149f0*/  LOP3.LUT R8, R8, 0xfffffffe, RZ, 0xc0, !PT ;  /* 0xfffffffe08087812 */ /* 0x000fca00078ec0ff */
[----:B------:R-:W-:-:S05]  /*14a00*/  IMAD.IADD R3, R3, 0x1, -R8 ;  /* 0x0000000103037824 */ /* 0x000fca00078e0a08 */
[----:B------:R-:W-:-:S04]  /*14a10*/  SHF.L.U32 R3, R3, 0x1f, RZ ;  /* 0x0000001f03037819 */ /* 0x000fc800000006ff */
[----:B------:R-:W0:Y:S02]  /*14a20*/  SYNCS.PHASECHK.TRANS64.TRYWAIT P0, [R17+URZ+0x28c20], R3 ;  /* 0x028c2003110075a7 */ /* 0x000e24000800017f */
[----:B0-----:R-:W-:Y:S05]  /*14a30*/  @!P0 BRA `(.L_x_747) ;  /* 0x0000006c003c8947 */ /* 0x001fea0003800000 */
.L_x_892:
[----:B------:R-:W-:Y:S05]  /*14a40*/  BSYNC B1 ;  /* 0x0000000000017941 */ /* 0x000fea0003800000 */
.L_x_746:
[----:B------:R-:W-:Y:S04]  /*14a50*/  BSSY B1, `(.L_x_748) ;  /* 0x00000b7000017945 */ /* 0x000fe80003800000 */
[----:B------:R-:W-:Y:S05]  /*14a60*/  @!P6 BRA `(.L_x_749) ;  /* 0x0000000800d4e947 */ /* 0x000fea0003800000 */
[----:B0-----:R-:W-:Y:S01]  /*14a70*/  IMAD R3, R19, 0x8, R17 ;  /* 0x0000000813037824 */ /* 0x001fe200078e0211 */
[----:B------:R-:W-:Y:S01]  /*14a80*/  SHF.L.U32 R8, R29, 0x1f, RZ ;  /* 0x0000001f1d087819 */ /* 0x000fe200000006ff */
[----:B------:R-:W0:Y:S01]  /*14a90*/  S2R R9, SR_TID.X ;  /* 0x0000000000097919 */ /* 0x000e220000002100 */
[----:B------:R-:W-:Y:S02]  /*14aa0*/  BSSY B2, `(.L_x_750) ;  /* 0x0000005000027945 */ /* 0x000fe40003800000 */
[----:B------:R-:W1:Y:S01]  /*14ab0*/  SYNCS.PHASECHK.TRANS64.TRYWAIT P0, [R3+URZ+0x28ca0], R8 ;  /* 0x028ca008030075a7 */ /* 0x000e62000800017f */
[----:B0-----:R-:W-:-:S04]  /*14ac0*/  LOP3.LUT R9, R9, 0x7f, RZ, 0xc0, !PT ;  /* 0x0000007f09097812 */ /* 0x001fc800078ec0ff */
[----:B------:R-:W-:Y:S01]  /*14ad0*/  ISETP.NE.AND P2, PT, R9, RZ, PT ;  /* 0x000000ff0900720c */ /* 0x000fe20003f45270 */
[----:B-1----:R-:W-:-:S12]  /*14ae0*/  @!P0 BRA `(.L_x_751) ;  /* 0x0000006c00248947 */ /* 0x002fd80003800000 */
.L_x_893:
[----:B------:R-:W-:Y:S05]  /*14af0*/  BSYNC B2 ;  /* 0x0000000000027941 */ /* 0x000fea0003800000 */
.L_x_750:
[----:B------:R-:W-:Y:S04]  /*14b00*/  BSSY B2, `(.L_x_752) ;  /* 0x0000009000027945 */ /* 0x000fe80003800000 */
[----:B------:R-:W-:Y:S05]  /*14b10*/  @P2 BRA `(.L_x_753) ;  /* 0x00000000001c2947 */ /* 0x000fea0003800000 */
[----:B------:R-:W1:Y:S01]  /*14b20*/  S2R R10, SR_TID.X ;  /* 0x00000000000a7919 */ /* 0x000e620000002100 */
[----:B------:R-:W-:-:S04]  /*14b30*/  IMAD.MOV.U32 R9, RZ, RZ, 0x2000 ;  /* 0x00002000ff097424 */ /* 0x000fc800078e00ff */
[----:B------:R2:W-:Y:S01]  /*14b40*/  SYNCS.ARRIVE.TRANS64 RZ, [R3+URZ+0x28c90], R9 ;  /* 0x028c900903ff79a7 */ /* 0x0005e2000800003f */
[----:B-1----:R-:W-:-:S04]  /*14b50*/  LOP3.LUT R10, R10, 0x1f, RZ, 0xc0, !PT ;  /* 0x0000001f0a0a7812 */ /* 0x002fc800078ec0ff */
[----:B------:R-:W-:-:S13]  /*14b60*/  ISETP.NE.AND P0, PT, R10, RZ, PT ;  /* 0x000000ff0a00720c */ /* 0x000fda0003f05270 */
[----:B--2---:R-:W-:Y:S05]  /*14b70*/  @!P0 BRA `(.L_x_753) ;  /* 0x0000000000048947 */ /* 0x004fea0003800000 */
[----:B------:R-:W-:Y:S01]  /*14b80*/  BPT.TRAP 0x1 ;  /* 0x000000040000795c */ /* 0x000fe20000300000 */
.L_x_753:
[----:B------:R-:W-:Y:S05]  /*14b90*/  BSYNC B2 ;  /* 0x0000000000027941 */ /* 0x000fea0003800000 */
.L_x_752:
[----:B------:R-:W-:Y:S01]  /*14ba0*/  IMAD.MOV.U32 R14, RZ, RZ, RZ ;  /* 0x000000ffff0e7224 */ /* 0x000fe200078e00ff */
[----:B------:R-:W-:Y:S01]  /*14bb0*/  LEA R10, R19, R17, 0xd ;  /* 0x00000011130a7211 */ /* 0x000fe200078e68ff */
[----:B------:R-:W-:Y:S01]  /*14bc0*/  IMAD R9, R2, 0x40, R0 ;  /* 0x0000004002097824 */ /* 0x000fe200078e0200 */
[----:B------:R-:W-:Y:S01]  /*14bd0*/  UIADD3 UR4, UP0, UR40, 0x570, URZ ;  /* 0x0000057028047890 */ /* 0x000fe2000ff1e03f */
[----:B------:R-:W-:Y:S01]  /*14be0*/  PLOP3.LUT P0, PT, PT, PT, PT, 0x80, 0x0 ;  /* 0x000000000000781c */ /* 0x000fe20003f0f070 */
[----:B------:R-:W-:Y:S01]  /*14bf0*/  VIADD R11, R3, 0x28c90 ;  /* 0x00028c90030b7836 */ /* 0x000fe20000000000 */
[----:B------:R-:W-:Y:S01]  /*14c00*/  R2UR UR10, R14 ;  /* 0x000000000e0a72ca */ /* 0x000fe200000e0000 */
[----:B------:R-:W-:Y:S01]  /*14c10*/  VIADD R9, R9, 0xffffffc0 ;  /* 0xffffffc009097836 */ /* 0x000fe20000000000 */
[----:B------:R-:W-:Y:S01]  /*14c20*/  UIADD3.X UR5, URZ, UR41, URZ, UP0, !UPT ;  /* 0x000000293f057290 */ /* 0x000fe200087fe43f */
[----:B------:R-:W-:Y:S01]  /*14c30*/  VIADD R10, R10, 0x22400 ;  /* 0x000224000a0a7836 */ /* 0x000fe20000000000 */
[----:B------:R-:W-:Y:S01]  /*14c40*/  UMOV UR6, 0x0 ;  /* 0x0000000000067882 */ /* 0x000fe20000000000 */
[----:B------:R-:W-:-:S10]  /*14c50*/  UMOV UR7, 0x12f00000 ;  /* 0x12f0000000077882 */ /* 0x000fd40000000000 */
.L_x_754:
[----:B------:R-:W-:-:S13]  /*14c60*/  @P0 ELECT P3, URZ, PT ;  /* 0x00000000003f082f */ /* 0x000fda0003860000 */
[----:B------:R-:W-:Y:S02]  /*14c70*/  @P3 R2UR UR13, R6 ;  /* 0x00000000060d32ca */ /* 0x000fe400000e0000 */
[----:B------:R-:W-:Y:S02]  /*14c80*/  @P3 R2UR UR12, R16 ;  /* 0x00000000100c32ca */ /* 0x000fe400000e0000 */
[----:B------:R-:W-:Y:S02]  /*14c90*/  @P3 R2UR UR11, R9 ;  /* 0x00000000090b32ca */ /* 0x000fe400000e0000 */
[----:B------:R-:W-:Y:S02]  /*14ca0*/  @P3 R2UR UR9, R11 ;  /* 0x000000000b0932ca */ /* 0x000fe400000e0000 */
[----:B------:R-:W-:Y:S02]  /*14cb0*/  @P3 R2UR UR8, R10 ;  /* 0x000000000a0832ca */ /* 0x000fe400000e0000 */
[----:B------:R-:W-:-:S02]  /*14cc0*/  @P3 PLOP3.LUT P0, PT, P3, PT, PT, 0x8, 0x0 ;  /* 0x000000000000381c */ /* 0x000fc40001f0e170 */
[----:B------:R-:W-:-:S09]  /*14cd0*/  PLOP3.LUT P3, PT, PT, PT, PT, 0x8, 0x0 ;  /* 0x000000000000781c */ /* 0x000fd20003f6e170 */
[----:B------:R1:W-:Y:S02]  /*14ce0*/  UTMALDG.4D [UR8], [UR4], desc[UR6] ;  /* 0x00000608040075b4 */ /* 0x0003e40008019000 */
[----:B-1----:R-:W-:Y:S05]  /*14cf0*/  @P0 BRA.U.ANY `(.L_x_754) ;  /* 0xfffffffd00d80947 */ /* 0x002fea000393ffff */
[----:B------:R-:W1:Y:S01]  /*14d00*/  SYNCS.PHASECHK.TRANS64.TRYWAIT P0, [R3+URZ+0x28cc0], R8 ;  /* 0x028cc008030075a7 */ /* 0x000e62000800017f */
[----:B------:R-:W-:Y:S04]  /*14d10*/  BSSY B2, `(.L_x_755) ;  /* 0x0000002000027945 */ /* 0x000fe80003800000 */
[----:B-1----:R-:W-:Y:S05]  /*14d20*/  @!P0 BRA `(.L_x_756) ;  /* 0x0000006800a88947 */ /* 0x002fea0003800000 */
.L_x_894:
[----:B------:R-:W-:Y:S05]  /*14d30*/  BSYNC B2 ;  /* 0x0000000000027941 */ /* 0x000fea0003800000 */
.L_x_755:
[----:B------:R-:W-:Y:S01]  /*14d40*/  BSSY B2, `(.L_x_757) ;  /* 0x000000b000027945 */ /* 0x000fe20003800000 */
[----:B------:R-:W-:Y:S02]  /*14d50*/  IMAD.MOV.U32 R12, RZ, RZ, 0x0 ;  /* 0x00000000ff0c7424 */ /* 0x000fe400078e00ff */
[----:B------:R-:W-:Y:S01]  /*14d60*/  IMAD.MOV.U32 R13, RZ, RZ, 0x12f00000 ;  /* 0x12f00000ff0d7424 */ /* 0x000fe200078e00ff */
[----:B------:R-:W-:Y:S06]  /*14d70*/  @P2 BRA `(.L_x_758) ;  /* 0x00000000001c2947 */ /* 0x000fec0003800000 */
[----:B------:R-:W2:Y:S01]  /*14d80*/  S2R R10, SR_TID.X ;  /* 0x00000000000a7919 */ /* 0x000ea20000002100 */
[----:B01----:R-:W-:-:S04]  /*14d90*/  IMAD.MOV.U32 R8, RZ, RZ, 0x10000 ;  /* 0x00010000ff087424 */ /* 0x003fc800078e00ff */
[----:B------:R3:W-:Y:S01]  /*14da0*/  SYNCS.ARRIVE.TRANS64 RZ, [R3+URZ+0x28cb0], R8 ;  /* 0x028cb00803ff79a7 */ /* 0x0007e2000800003f */
[----:B--2---:R-:W-:-:S04]  /*14db0*/  LOP3.LUT R10, R10, 0x1f, RZ, 0xc0, !PT ;  /* 0x0000001f0a0a7812 */ /* 0x004fc800078ec0ff */
[----:B------:R-:W-:-:S13]  /*14dc0*/  ISETP.NE.AND P0, PT, R10, RZ, PT ;  /* 0x000000ff0a00720c */ /* 0x000fda0003f05270 */
[----:B---3--:R-:W-:Y:S05]  /*14dd0*/  @!P0 BRA `(.L_x_758) ;  /* 0x0000000000048947 */ /* 0x008fea0003800000 */
[----:B------:R-:W-:Y:S01]  /*14de0*/  BPT.TRAP 0x1 ;  /* 0x000000040000795c */ /* 0x000fe20000300000 */
.L_x_758:
[----:B------:R-:W-:Y:S05]  /*14df0*/  BSYNC B2 ;  /* 0x0000000000027941 */ /* 0x000fea0003800000 */
.L_x_757:
[----:B------:R-:W-:Y:S01]  /*14e00*/  R2UR UR10, R14 ;  /* 0x000000000e0a72ca */ /* 0x000fe200000e0000 */
[----:B01----:R-:W-:Y:S01]  /*14e10*/  IMAD R8, R19, 0x10000, R17 ;  /* 0x0001000013087824 */ /* 0x003fe200078e0211 */
[----:B------:R-:W-:Y:S01]  /*14e20*/  R2UR UR6, R12 ;  /* 0x000000000c0672ca */ /* 0x000fe200000e0000 */
[----:B------:R-:W-:Y:S01]  /*14e30*/  UIADD3 UR4, UP0, UR40, 0x670, URZ ;  /* 0x0000067028047890 */ /* 0x000fe2000ff1e03f */
[----:B------:R-:W-:Y:S01]  /*14e40*/  R2UR UR7, R13 ;  /* 0x000000000d0772ca */ /* 0x000fe200000e0000 */
[----:B------:R-:W-:Y:S01]  /*14e50*/  VIADD R3, R3, 0x28cb0 ;  /* 0x00028cb003037836 */ /* 0x000fe20000000000 */
[----:B------:R-:W-:Y:S01]  /*14e60*/  PLOP3.LUT P0, PT, PT, PT, PT, 0x80, 0x0 ;  /* 0x000000000000781c */ /* 0x000fe20003f0f070 */
[----:B------:R-:W-:Y:S01]  /*14e70*/  VIADD R10, R8, 0x400 ;  /* 0x00000400080a7836 */ /* 0x000fe20000000000 */
[----:B------:R-:W-:-:S12]  /*14e80*/  UIADD3.X UR5, URZ, UR41, URZ, UP0, !UPT ;  /* 0x000000293f057290 */ /* 0x000fd800087fe43f */
.L_x_759:
        /* <DEDUP_REMOVED lines=9> */
[----:B0-----:R-:W-:Y:S05]  /*14f20*/  @P0 BRA.U.ANY `(.L_x_759) ;  /* 0xfffffffd00d80947 */ /* 0x001fea000393ffff */
[----:B------:R-:W-:Y:S01]  /*14f30*/  R2UR UR6, R12 ;  /* 0x000000000c0672ca */ /* 0x000fe200000e0000 */
[----:B------:R-:W-:Y:S01]  /*14f40*/  VIADD R10, R8, 0x2400 ;  /* 0x00002400080a7836 */ /* 0x000fe20000000000 */
[----:B------:R-:W-:Y:S01]  /*14f50*/  R2UR UR7, R13 ;  /* 0x000000000d0772ca */ /* 0x000fe200000e0000 */
[----:B------:R-:W-:Y:S01]  /*14f60*/  UMOV UR10, 0x40 ;  /* 0x00000040000a7882 */ /* 0x000fe20000000000 */
[----:B------:R-:W-:-:S13]  /*14f70*/  PLOP3.LUT P0, PT, PT, PT, PT, 0x80, 0x0 ;  /* 0x000000000000781c */ /* 0x000fda0003f0f070 */
.L_x_760:
        /* <DEDUP_REMOVED lines=15> */
.L_x_761:
        /* <DEDUP_REMOVED lines=15> */
.L_x_762:
        /* <DEDUP_REMOVED lines=15> */
.L_x_763:
        /* <DEDUP_REMOVED lines=15> */
.L_x_764:
        /* <DEDUP_REMOVED lines=15> */
.L_x_765:
        /* <DEDUP_REMOVED lines=15> */
.L_x_766:
        /* <DEDUP_REMOVED lines=10> */
.L_x_749:
[----:B------:R-:W-:Y:S05]  /*155c0*/  BSYNC B1 ;  /* 0x0000000000017941 */ /* 0x000fea0003800000 */
.L_x_748:
[----:B------:R-:W-:Y:S01]  /*155d0*/  VIADD R11, R2, 0xfffffffe ;  /* 0xfffffffe020b7836 */ /* 0x000fe20000000000 */
[----:B------:R-:W-:Y:S01]  /*155e0*/  PLOP3.LUT P0, PT, PT, PT, PT, 0x8, 0x0 ;  /* 0x000000000000781c */ /* 0x000fe20003f0e170 */
[----:B------:R-:W-:-:S03]  /*155f0*/  VIADD R19, R19, 0x1 ;  /* 0x0000000113137836 */ /* 0x000fc60000000000 */
[----:B------:R-:W-:Y:S02]  /*15600*/  ISETP.GE.AND P3, PT, R11, R7, PT ;  /* 0x000000070b00720c */ /* 0x000fe40003f66270 */
[----:B------:R-:W-:-:S04]  /*15610*/  ISETP.NE.AND P2, PT, R19, 0x2, PT ;  /* 0x000000021300780c */ /* 0x000fc80003f45270 */
[----:B------:R-:W-:Y:S02]  /*15620*/  SEL R2, RZ, 0x1, P2 ;  /* 0x00000001ff027807 */ /* 0x000fe40001000000 */
[----:B------:R-:W-:Y:S02]  /*15630*/  SEL R19, R19, RZ, P2 ;  /* 0x000000ff13137207 */ /* 0x000fe40001000000 */
[----:B------:R-:W-:-:S03]  /*15640*/  LOP3.LUT R29, R29, R2, RZ, 0x3c, !PT ;  /* 0x000000021d1d7212 */ /* 0x000fc600078e3cff */
[----:B------:R-:W-:Y:S05]  /*15650*/  @!P3 BRA `(.L_x_742) ;  /* 0x0000000c0000b947 */ /* 0x000fea0003800000 */
.L_x_786:
[----:B------:R-:W-:Y:S05]  /*15660*/  YIELD ;  /* 0x0000000000007946 */ /* 0x000fea0003800000 */
[----:B------:R-:W-:Y:S04]  /*15670*/  BSSY B1, `(.L_x_767) ;  /* 0x00000b6000017945 */ /* 0x000fe80003800000 */
[----:B------:R-:W-:Y:S05]  /*15680*/  @!P6 BRA `(.L_x_768) ;  /* 0x0000000800d0e947 */ /* 0x000fea0003800000 */
[----:B------:R-:W-:Y:S01]  /*15690*/  IMAD R8, R19, 0x8, R17 ;  /* 0x0000000813087824 */ /* 0x000fe200078e0211 */
[----:B------:R-:W-:Y:S01]  /*156a0*/  SHF.L.U32 R2, R29, 0x1f, RZ ;  /* 0x0000001f1d027819 */ /* 0x000fe200000006ff */
[----:B0-----:R-:W0:Y:S01]  /*156b0*/  S2R R3, SR_TID.X ;  /* 0x0000000000037919 */ /* 0x001e220000002100 */
[----:B------:R-:W-:Y:S02]  /*156c0*/  BSSY B2, `(.L_x_769) ;  /* 0x0000005000027945 */ /* 0x000fe40003800000 */
[----:B------:R-:W1:Y:S01]  /*156d0*/  SYNCS.PHASECHK.TRANS64.TRYWAIT P2, [R8+URZ+0x28ca0], R2 ;  /* 0x028ca002080075a7 */ /* 0x000e62000804017f */
[----:B0-----:R-:W-:-:S04]  /*156e0*/  LOP3.LUT R3, R3, 0x7f, RZ, 0xc0, !PT ;  /* 0x0000007f03037812 */ /* 0x001fc800078ec0ff */
[----:B------:R-:W-:Y:S01]  /*156f0*/  ISETP.NE.AND P3, PT, R3, RZ, PT ;  /* 0x000000ff0300720c */ /* 0x000fe20003f65270 */
[----:B-1----:R-:W-:-:S12]  /*15700*/  @!P2 BRA `(.L_x_770) ;  /* 0x000000600044a947 */ /* 0x002fd80003800000 */
.L_x_895:
[----:B------:R-:W-:Y:S05]  /*15710*/  BSYNC B2 ;  /* 0x0000000000027941 */ /* 0x000fea0003800000 */
.L_x_769:
[----:B------:R-:W-:Y:S04]  /*15720*/  BSSY B2, `(.L_x_771) ;  /* 0x0000009000027945 */ /* 0x000fe80003800000 */
[----:B------:R-:W-:Y:S05]  /*15730*/  @P3 BRA `(.L_x_772) ;  /* 0x00000000001c3947 */ /* 0x000fea0003800000 */
[----:B------:R-:W1:Y:S01]  /*15740*/  S2R R9, SR_TID.X ;  /* 0x0000000000097919 */ /* 0x000e620000002100 */
[----:B------:R-:W-:-:S04]  /*15750*/  MOV R3, 0x2000 ;  /* 0x0000200000037802 */ /* 0x000fc80000000f00 */
[----:B------:R2:W-:Y:S01]  /*15760*/  SYNCS.ARRIVE.TRANS64 RZ, [R8+URZ+0x28c90], R3 ;  /* 0x028c900308ff79a7 */ /* 0x0005e2000800003f */
[----:B-1----:R-:W-:-:S04]  /*15770*/  LOP3.LUT R9, R9, 0x1f, RZ, 0xc0, !PT ;  /* 0x0000001f09097812 */ /* 0x002fc800078ec0ff */
[----:B------:R-:W-:-:S13]  /*15780*/  ISETP.NE.AND P2, PT, R9, RZ, PT ;  /* 0x000000ff0900720c */ /* 0x000fda0003f45270 */
[----:B--2---:R-:W-:Y:S05]  /*15790*/  @!P2 BRA `(.L_x_772) ;  /* 0x000000000004a947 */ /* 0x004fea0003800000 */
[----:B------:R-:W-:Y:S01]  /*157a0*/  BPT.TRAP 0x1 ;  /* 0x000000040000795c */ /* 0x000fe20000300000 */
.L_x_772:
[----:B------:R-:W-:Y:S05]  /*157b0*/  BSYNC B2 ;  /* 0x0000000000027941 */ /* 0x000fea0003800000 */
.L_x_771:
[----:B------:R-:W-:Y:S01]  /*157c0*/  IMAD.MOV.U32 R12, RZ, RZ, RZ ;  /* 0x000000ffff0c7224 */ /* 0x000fe200078e00ff */
[----:B------:R-:W-:Y:S01]  /*157d0*/  UIADD3 UR4, UP0, UR40, 0x570, URZ ;  /* 0x0000057028047890 */ /* 0x000fe2000ff1e03f */
[----:B------:R-:W-:Y:S01]  /*157e0*/  IMAD R3, R19, 0x2000, R17 ;  /* 0x0000200013037824 */ /* 0x000fe200078e0211 */
[----:B------:R-:W-:Y:S01]  /*157f0*/  PLOP3.LUT P2, PT, PT, PT, PT, 0x80, 0x0 ;  /* 0x000000000000781c */ /* 0x000fe20003f4f070 */
[----:B------:R-:W-:Y:S01]  /*15800*/  IMAD R10, R11, 0x40, R0 ;  /* 0x000000400b0a7824 */ /* 0x000fe200078e0200 */
[----:B------:R-:W-:Y:S01]  /*15810*/  R2UR UR10, R12 ;  /* 0x000000000c0a72ca */ /* 0x000fe200000e0000 */
[----:B------:R-:W-:Y:S01]  /*15820*/  VIADD R3, R3, 0x22400 ;  /* 0x0002240003037836 */ /* 0x000fe20000000000 */
[----:B------:R-:W-:Y:S01]  /*15830*/  UIADD3.X UR5, URZ, UR41, URZ, UP0, !UPT ;  /* 0x000000293f057290 */ /* 0x000fe200087fe43f */
[----:B------:R-:W-:Y:S01]  /*15840*/  VIADD R9, R8, 0x28c90 ;  /* 0x00028c9008097836 */ /* 0x000fe20000000000 */
[----:B------:R-:W-:Y:S01]  /*15850*/  UMOV UR6, 0x0 ;  /* 0x0000000000067882 */ /* 0x000fe20000000000 */
[----:B------:R-:W-:-:S10]  /*15860*/  UMOV UR7, 0x12f00000 ;  /* 0x12f0000000077882 */ /* 0x000fd40000000000 */
.L_x_773:
        /* <DEDUP_REMOVED lines=13> */
.L_x_896:
[----:B------:R-:W-:Y:S05]  /*15940*/  BSYNC B2 ;  /* 0x0000000000027941 */ /* 0x000fea0003800000 */
.L_x_774:
[----:B------:R-:W-:Y:S01]  /*15950*/  BSSY B2, `(.L_x_776) ;  /* 0x000000b000027945 */ /* 0x000fe20003800000 */
[----:B01----:R-:W-:Y:S02]  /*15960*/  IMAD.MOV.U32 R2, RZ, RZ, 0x0 ;  /* 0x00000000ff027424 */ /* 0x003fe400078e00ff */
[----:B------:R-:W-:Y:S01]  /*15970*/  IMAD.MOV.U32 R3, RZ, RZ, 0x12f00000 ;  /* 0x12f00000ff037424 */ /* 0x000fe200078e00ff */
[----:B------:R-:W-:Y:S06]  /*15980*/  @P3 BRA `(.L_x_777) ;  /* 0x00000000001c3947 */ /* 0x000fec0003800000 */
[----:B------:R-:W0:Y:S01]  /*15990*/  S2R R13, SR_TID.X ;  /* 0x00000000000d7919 */ /* 0x000e220000002100 */
[----:B------:R-:W-:-:S04]  /*159a0*/  IMAD.MOV.U32 R9, RZ, RZ, 0x10000 ;  /* 0x00010000ff097424 */ /* 0x000fc800078e00ff */
[----:B------:R1:W-:Y:S01]  /*159b0*/  SYNCS.ARRIVE.TRANS64 RZ, [R8+URZ+0x28cb0], R9 ;  /* 0x028cb00908ff79a7 */ /* 0x0003e2000800003f */
[----:B0-----:R-:W-:-:S04]  /*159c0*/  LOP3.LUT R13, R13, 0x1f, RZ, 0xc0, !PT ;  /* 0x0000001f0d0d7812 */ /* 0x001fc800078ec0ff */
[----:B------:R-:W-:-:S13]  /*159d0*/  ISETP.NE.AND P2, PT, R13, RZ, PT ;  /* 0x000000ff0d00720c */ /* 0x000fda0003f45270 */
[----:B-1----:R-:W-:Y:S05]  /*159e0*/  @!P2 BRA `(.L_x_777) ;  /* 0x000000000004a947 */ /* 0x002fea0003800000 */
[----:B------:R-:W-:Y:S01]  /*159f0*/  BPT.TRAP 0x1 ;  /* 0x000000040000795c */ /* 0x000fe20000300000 */
.L_x_777:
[----:B------:R-:W-:Y:S05]  /*15a00*/  BSYNC B2 ;  /* 0x0000000000027941 */ /* 0x000fea0003800000 */
.L_x_776:
[----:B------:R-:W-:Y:S01]  /*15a10*/  R2UR UR6, R2 ;  /* 0x00000000020672ca */ /* 0x000fe200000e0000 */
[----:B------:R-:W-:Y:S01]  /*15a20*/  IMAD R9, R19, 0x10000, R17 ;  /* 0x0001000013097824 */ /* 0x000fe200078e0211 */
[----:B------:R-:W-:Y:S01]  /*15a30*/  R2UR UR7, R3 ;  /* 0x00000000030772ca */ /* 0x000fe200000e0000 */
[----:B------:R-:W-:Y:S01]  /*15a40*/  UIADD3 UR4, UP0, UR40, 0x670, URZ ;  /* 0x0000067028047890 */ /* 0x000fe2000ff1e03f */
[----:B------:R-:W-:Y:S01]  /*15a50*/  R2UR UR10, R12 ;  /* 0x000000000c0a72ca */ /* 0x000fe200000e0000 */
[----:B------:R-:W-:Y:S01]  /*15a60*/  VIADD R8, R8, 0x28cb0 ;  /* 0x00028cb008087836 */ /* 0x000fe20000000000 */
[----:B------:R-:W-:Y:S01]  /*15a70*/  PLOP3.LUT P2, PT, PT, PT, PT, 0x80, 0x0 ;  /* 0x000000000000781c */ /* 0x000fe20003f4f070 */
[----:B------:R-:W-:Y:S01]  /*15a80*/  VIADD R12, R9, 0x400 ;  /* 0x00000400090c7836 */ /* 0x000fe20000000000 */
[----:B------:R-:W-:-:S12]  /*15a90*/  UIADD3.X UR5, URZ, UR41, URZ, UP0, !UPT ;  /* 0x000000293f057290 */ /* 0x000fd800087fe43f */
.L_x_778:
        /* <DEDUP_REMOVED lines=15> */
.L_x_779:
        /* <DEDUP_REMOVED lines=15> */
.L_x_780:
        /* <DEDUP_REMOVED lines=15> */
.L_x_781:
        /* <DEDUP_REMOVED lines=15> */
.L_x_782:
        /* <DEDUP_REMOVED lines=15> */
.L_x_783:
        /* <DEDUP_REMOVED lines=15> */
.L_x_784:
        /* <DEDUP_REMOVED lines=15> */
.L_x_785:
        /* <DEDUP_REMOVED lines=10> */
.L_x_768:
[----:B------:R-:W-:Y:S05]  /*161d0*/  BSYNC B1 ;  /* 0x0000000000017941 */ /* 0x000fea0003800000 */
.L_x_767:
[----:B------:R-:W-:Y:S01]  /*161e0*/  ISETP.GT.AND P3, PT, R11, R7, PT ;  /* 0x000000070b00720c */ /* 0x000fe20003f64270 */
[----:B------:R-:W-:Y:S01]  /*161f0*/  VIADD R19, R19, 0x1 ;  /* 0x0000000113137836 */ /* 0x000fe20000000000 */
[----:B------:R-:W-:-:S04]  /*16200*/  IADD3 R11, R11, -0x1, RZ ;  /* 0xffffffff0b0b7810 */ /* 0x000fc80007ffe0ff */
[----:B------:R-:W-:-:S04]  /*16210*/  ISETP.NE.AND P2, PT, R19, 0x2, PT ;  /* 0x000000021300780c */ /* 0x000fc80003f45270 */
[----:B------:R-:W-:Y:S02]  /*16220*/  SEL R2, RZ, 0x1, P2 ;  /* 0x00000001ff027807 */ /* 0x000fe40001000000 */
[----:B------:R-:W-:Y:S02]  /*16230*/  SEL R19, R19, RZ, P2 ;  /* 0x000000ff13137207 */ /* 0x000fe40001000000 */
[----:B------:R-:W-:Y:S01]  /*16240*/  LOP3.LUT R29, R29, R2, RZ, 0x3c, !PT ;  /* 0x000000021d1d7212 */ /* 0x000fe200078e3cff */
[----:B------:R-:W-:Y:S06]  /*16250*/  @P3 BRA `(.L_x_786) ;  /* 0xfffffff400003947 */ /* 0x000fec000383ffff */
.L_x_742:
[----:B------:R-:W-:Y:S05]  /*16260*/  BSYNC B0 ;  /* 0x0000000000007941 */ /* 0x000fea0003800000 */
.L_x_741:
[----:B------:R-:W-:Y:S05]  /*16270*/  @!P0 WARPSYNC.ALL ;  /* 0x0000000000008948 */ /* 0x000fea0003800000 */
[----:B------:R-:W-:Y:S01]  /*16280*/  @!P0 BAR.SYNC.DEFER_BLOCKING 0xc, 0x180 ;  /* 0x0306000000008b1d */ /* 0x000fe20000010000 */
[----:B------:R-:W-:-:S05]  /*16290*/  IMAD.MOV.U32 R0, RZ, RZ, RZ ;  /* 0x000000ffff007224 */ /* 0x000fca00078e00ff */
[----:B------:R-:W-:Y:S04]  /*162a0*/  BSSY B0, `(.L_x_787) ;  /* 0x000001e000007945 */ /* 0x000fe80003800000 */
[----:B------:R-:W-:Y:S05]  /*162b0*/  @!P1 BRA `(.L_x_788) ;  /* 0x0000000000709947 */ /* 0x000fea0003800000 */
[----:B------:R-:W-:-:S13]  /*162c0*/  ISETP.NE.AND P0, PT, R5, RZ, PT ;  /* 0x000000ff0500720c */ /* 0x000fda0003f05270 */
[----:B------:R-:W1:Y:S02]  /*162d0*/  @!P0 LDC R5, c[0x0][0x9f0] ;  /* 0x00027c00ff058b82 */ /* 0x000e640000000800 */
[-C--:B-1----:R-:W-:Y:S02]  /*162e0*/  IABS R0, R5.reuse ;  /* 0x0000000500007213 */ /* 0x082fe40000000000 */
[----:B------:R-:W-:Y:S02]  /*162f0*/  IABS R7, R5 ;  /* 0x0000000500077213 */ /* 0x000fe40000000000 */
[----:B------:R-:W1:Y:S03]  /*16300*/  I2F.RP R2, R0 ;  /* 0x0000000000027306 */ /* 0x000e660000209400 */
[----:B------:R-:W-:-:S05]  /*16310*/  IMAD.MOV R7, RZ, RZ, -R7 ;  /* 0x000000ffff077224 */ /* 0x000fca00078e0a07 */
[----:B-1----:R-:W1:Y:S02]  /*16320*/  MUFU.RCP R2, R2 ;  /* 0x0000000200027308 */ /* 0x002e640000001000 */
[----:B-1----:R-:W-:-:S06]  /*16330*/  VIADD R2, R2, 0xffffffe ;  /* 0x0ffffffe02027836 */ /* 0x002fcc0000000000 */
[----:B0-----:R-:W0:Y:S02]  /*16340*/  F2I.FTZ.U32.TRUNC.NTZ R3, R2 ;  /* 0x0000000200037305 */ /* 0x001e24000021f000 */
[----:B0-----:R-:W-:-:S04]  /*16350*/  IMAD.MOV R2, RZ, RZ, -R3 ;  /* 0x000000ffff027224 */ /* 0x001fc800078e0a03 */
[----:B------:R-:W-:Y:S02]  /*16360*/  IMAD R6, R2, R0, RZ ;  /* 0x0000000002067224 */ /* 0x000fe400078e02ff */
[----:B------:R-:W-:-:S04]  /*16370*/  IMAD.MOV.U32 R2, RZ, RZ, RZ ;  /* 0x000000ffff027224 */ /* 0x000fc800078e00ff */
[----:B------:R-:W-:Y:S01]  /*16380*/  IMAD.HI.U32 R6, R3, R6, R2 ;  /* 0x0000000603067227 */ /* 0x000fe200078e0002 */
[----:B------:R-:W-:-:S04]  /*16390*/  IADD3 R3, R4, -0x1, R5 ;  /* 0xffffffff04037810 */ /* 0x000fc80007ffe005 */
[----:B------:R-:W-:Y:S02]  /*163a0*/  IABS R2, R3 ;  /* 0x0000000300027213 */ /* 0x000fe40000000000 */
[----:B------:R-:W-:-:S03]  /*163b0*/  LOP3.LUT R3, R3, R5, RZ, 0x3c, !PT ;  /* 0x0000000503037212 */ /* 0x000fc600078e3cff */
[----:B------:R-:W-:Y:S01]  /*163c0*/  IMAD.HI.U32 R6, R6, R2, RZ ;  /* 0x0000000206067227 */ /* 0x000fe200078e00ff */
[----:B------:R-:W-:-:S03]  /*163d0*/  ISETP.GE.AND P2, PT, R3, RZ, PT ;  /* 0x000000ff0300720c */ /* 0x000fc60003f46270 */
        /* <DEDUP_REMOVED lines=10> */
.L_x_788:
[----:B------:R-:W-:Y:S05]  /*16480*/  BSYNC B0 ;  /* 0x0000000000007941 */ /* 0x000fea0003800000 */
.L_x_787:
[-C--:B------:R-:W-:Y:S01]  /*16490*/  IMAD R32, R32, R0.reuse, RZ ;  /* 0x0000000020207224 */ /* 0x080fe200078e02ff */
[----:B------:R-:W-:Y:S04]  /*164a0*/  BSSY B7, `(.L_x_789) ;  /* 0x000036e000077945 */ /* 0x000fe80003800000 */
[----:B------:R-:W-:-:S04]  /*164b0*/  VIADDMNMX R2, R32, R0, R4, PT ;  /* 0x0000000020027246 */ /* 0x000fc80003800104 */
[----:B------:R-:W-:Y:S01]  /*164c0*/  ISETP.GT.AND P0, PT, R2, R32, PT ;  /* 0x000000200200720c */ /* 0x000fe20003f04270 */
[----:B------:R1:W-:-:S12]  /*164d0*/  STL [R1+0x18], R2 ;  /* 0x0000180201007387 */ /* 0x0003d80000100800 */
[----:B-1----:R-:W-:Y:S05]  /*164e0*/  @P0 BRA `(.L_x_790) ;  /* 0x0000000000440947 */ /* 0x002fea0003800000 */
[----:B------:R-:W1:Y:S02]  /*164f0*/  S2R R2, SR_TID.X ;  /* 0x0000000000027919 */ /* 0x000e640000002100 */
[----:B-1----:R-:W-:-:S04]  /*16500*/  LOP3.LUT R2, R2, 0x7f, RZ, 0xc0, !PT ;  /* 0x0000007f02027812 */ /* 0x002fc800078ec0ff */
[----:B------:R-:W-:-:S13]  /*16510*/  ISETP.NE.AND P0, PT, R2, RZ, PT ;  /* 0x000000ff0200720c */ /* 0x000fda0003f05270 */
[----:B------:R-:W-:Y:S05]  /*16520*/  @P0 BRA `(.L_x_791) ;  /* 0x0000003400940947 */ /* 0x000fea0003800000 */
[----:B------:R-:W1:Y:S01]  /*16530*/  S2R R5, SR_LANEID ;  /* 0x0000000000057919 */ /* 0x000e620000000000 */
[----:B------:R-:W-:Y:S01]  /*16540*/  VOTEU.ANY UR4, UPT, PT ;  /* 0x0000000000047886 */ /* 0x000fe200038e0100 */
[----:B0-----:R-:W0:Y:S01]  /*16550*/  LDC.64 R2, c[0x0][0xc60] ;  /* 0x00031800ff027b82 */ /* 0x001e220000000a00 */
[----:B------:R-:W1:Y:S02]  /*16560*/  FLO.U32 R0, UR4 ;  /* 0x0000000400007d00 */ /* 0x000e6400080e0000 */
[----:B-1----:R-:W-:-:S06]  /*16570*/  ISETP.EQ.U32.AND P0, PT, R0, R5, PT ;  /* 0x000000050000720c */ /* 0x002fcc0003f02070 */
[----:B------:R-:W0:Y:S07]  /*16580*/  POPC R5, UR4 ;  /* 0x0000000400057d09 */ /* 0x000e2e0008000000 */
[----:B0-----:R-:W2:Y:S01]  /*16590*/  @P0 ATOMG.E.ADD.STRONG.GPU PT, R3, desc[UR42][R2.64], R5 ;  /* 0x00000005020309a8 */ /* 0x001ea200081ee1ea */
[----:B------:R-:W0:Y:S02]  /*165a0*/  S2R R4, SR_LTMASK ;  /* 0x0000000000047919 */ /* 0x000e240000003900 */
[----:B0-----:R-:W-:-:S04]  /*165b0*/  LOP3.LUT R4, R4, UR4, RZ, 0xc0, !PT ;  /* 0x0000000404047c12 */ /* 0x001fc8000f8ec0ff */
[----:B------:R-:W0:Y:S01]  /*165c0*/  POPC R7, R4 ;  /* 0x0000000400077309 */ /* 0x000e220000000000 */
[----:B--2---:R-:W0:Y:S02]  /*165d0*/  SHFL.IDX PT, R0, R3, R0, 0x1f ;  /* 0x00001f0003007589 */ /* 0x004e2400000e0000 */
[----:B0-----:R-:W-:Y:S01]  /*165e0*/  IADD3 R24, R0, UR37, R7 ;  /* 0x0000002500187c10 */ /* 0x001fe2000fffe007 */
[----:B------:R-:W-:Y:S06]  /*165f0*/  BRA `(.L_x_791) ;  /* 0x0000003400607947 */ /* 0x000fec0003800000 */
.L_x_790:
        /* <DEDUP_REMOVED lines=8> */
[----:B------:R-:W-:Y:S01]  /*16680*/  IMAD.U32 R4, RZ, RZ, UR6 ;  /* 0x00000006ff047e24 */ /* 0x000fe2000f8e00ff */
[----:B------:R-:W-:Y:S01]  /*16690*/  MOV R13, RZ ;  /* 0x000000ff000d7202 */ /* 0x000fe20000000f00 */
[----:B0-----:R-:W0:Y:S01]  /*166a0*/  LDC.64 R2, c[0x4][R2] ;  /* 0x0100000002027b82 */ /* 0x001e220000000a00 */
[----:B------:R-:W-:Y:S02]  /*166b0*/  IMAD.U32 R5, RZ, RZ, UR7 ;  /* 0x00000007ff057e24 */ /* 0x000fe4000f8e00ff */
[----:B------:R-:W-:Y:S02]  /*166c0*/  IMAD.U32 R6, RZ, RZ, UR8 ;  /* 0x00000008ff067e24 */ /* 0x000fe4000f8e00ff */
[----:B------:R-:W-:-:S02]  /*166d0*/  IMAD.U32 R7, RZ, RZ, UR9 ;  /* 0x00000009ff077e24 */ /* 0x000fc4000f8e00ff */
[----:B------:R-:W-:Y:S02]  /*166e0*/  IMAD.U32 R10, RZ, RZ, UR4 ;  /* 0x00000004ff0a7e24 */ /* 0x000fe4000f8e00ff */
[----:B------:R-:W-:Y:S02]  /*166f0*/  IMAD.U32 R11, RZ, RZ, UR5 ;  /* 0x00000005ff0b7e24 */ /* 0x000fe4000f8e00ff */
[----:B------:R-:W-:Y:S02]  /*16700*/  IMAD.MOV.U32 R8, RZ, RZ, 0x70 ;  /* 0x00000070ff087424 */ /* 0x000fe400078e00ff */
[----:B------:R-:W-:-:S07]  /*16710*/  IMAD.MOV.U32 R12, RZ, RZ, 0x1 ;  /* 0x00000001ff0c7424 */ /* 0x000fce00078e00ff */
[----:B------:R-:W-:-:S07]  /*16720*/  LEPC R20, `(.L_x_793) ;  /* 0x000000001014794e */ /* 0x000fce0000000000 */
[----:B0-----:R-:W-:Y:S05]  /*16730*/  CALL.ABS.NOINC R2 ;  /* 0x0000000002007343 */ /* 0x001fea0003c00000 */
.L_x_793:
[----:B------:R-:W-:Y:S05]  /*16740*/  BSYNC B6 ;  /* 0x0000000000067941 */ /* 0x000fea0003800000 */
.L_x_792:
        /* <DEDUP_REMOVED lines=8> */
[----:B0-----:R0:W1:Y:S01]  /*167d0*/  LDC.64 R2, c[0x4][R34] ;  /* 0x0100000022027b82 */ /* 0x0010620000000a00 */
        /* <DEDUP_REMOVED lines=11> */
.L_x_796:
        /* <DEDUP_REMOVED lines=15> */
.L_x_795:
[----:B------:R-:W-:Y:S05]  /*16980*/  BSYNC B6 ;  /* 0x0000000000067941 */ /* 0x000fea0003800000 */
.L_x_794:
[----:B------:R-:W2:Y:S01]  /*16990*/  LDL R34, [R1+0x18] ;  /* 0x0000180001227983 */ /* 0x000ea20000100800 */
[----:B------:R-:W-:Y:S01]  /*169a0*/  ULDC.64 UR4, c[0x0][0x9f8] ;  /* 0x00027e0000047ab9 */ /* 0x000fe20000000a00 */
[----:B------:R-:W1:Y:S02]  /*169b0*/  LDC R8, c[0x0][0x430] ;  /* 0x00010c00ff087b82 */ /* 0x000e640000000800 */
[----:B------:R-:W3:Y:S01]  /*169c0*/  LDL R20, [R1] ;  /* 0x0000000001147983 */ /* 0x000ee20000100800 */
[----:B------:R-:W-:Y:S01]  /*169d0*/  ISETP.NE.U32.AND P0, PT, RZ, UR4, PT ;  /* 0x00000004ff007c0c */ /* 0x000fe2000bf05070 */
[----:B------:R-:W4:Y:S03]  /*169e0*/  S2R R21, SR_TID.X ;  /* 0x0000000000157919 */ /* 0x000f260000002100 */
[----:B------:R-:W-:-:S13]  /*169f0*/  ISETP.NE.AND.EX P0, PT, RZ, UR5, PT, P0 ;  /* 0x00000005ff007c0c */ /* 0x000fda000bf05300 */
[----:B------:R-:W-:Y:S01]  /*16a00*/  @P0 IADD3 R2, P1, R23, UR4, RZ ;  /* 0x0000000417020c10 */ /* 0x000fe2000ff3e0ff */
[----:B------:R-:W-:-:S03]  /*16a10*/  ULDC UR4, c[0x0][0x320] ;  /* 0x0000c80000047ab9 */ /* 0x000fc60000000800 */
[----:B0-----:R-:W-:-:S05]  /*16a20*/  @P0 IADD3.X R3, R30, UR5, RZ, P1, !PT ;  /* 0x000000051e030c10 */ /* 0x001fca0008ffe4ff */
[----:B------:R0:W3:Y:S01]  /*16a30*/  @P0 LDG.E R26, desc[UR42][R2.64] ;  /* 0x0000002a021a0981 */ /* 0x0000e2000c1e1900 */
[----:B----4-:R-:W-:-:S04]  /*16a40*/  LOP3.LUT R21, R21, 0x7f, RZ, 0xc0, !PT ;  /* 0x0000007f15157812 */ /* 0x010fc800078ec0ff */
[----:B------:R-:W-:Y:S02]  /*16a50*/  SHF.R.U32.HI R0, RZ, 0x3, R21 ;  /* 0x00000003ff007819 */ /* 0x000fe40000011615 */
[----:B------:R-:W4:Y:S01]  /*16a60*/  S2R R21, SR_TID.X ;  /* 0x0000000000157919 */ /* 0x000f220000002100 */
[----:B-1----:R-:W-:Y:S01]  /*16a70*/  ISETP.NE.AND P1, PT, R8, 0x1, PT ;  /* 0x000000010800780c */ /* 0x002fe20003f25270 */
[----:B------:R-:W1:Y:S01]  /*16a80*/  S2R R9, SR_TID.X ;  /* 0x0000000000097919 */ /* 0x000e620000002100 */
[----:B------:R-:W1:Y:S11]  /*16a90*/  S2R R6, SR_TID.X ;  /* 0x0000000000067919 */ /* 0x000e760000002100 */
[----:B0-----:R-:W0:Y:S08]  /*16aa0*/  @P1 LDC R3, c[0x0][0x434] ;  /* 0x00010d00ff031b82 */ /* 0x001e300000000800 */
[----:B------:R-:W0:Y:S01]  /*16ab0*/  @P1 LDC R2, c[0x0][0x438] ;  /* 0x00010e00ff021b82 */ /* 0x000e220000000800 */
[----:B----4-:R-:W-:-:S04]  /*16ac0*/  SHF.L.U32 R21, R21, 0x4, RZ ;  /* 0x0000000415157819 */ /* 0x010fc800000006ff */
[----:B------:R-:W-:Y:S01]  /*16ad0*/  LOP3.LUT R21, R0, 0x70, R21, 0xf8, !PT ;  /* 0x0000007000157812 */ /* 0x000fe200078ef815 */
[----:B-1----:R-:W-:Y:S02]  /*16ae0*/  IMAD.SHL.U32 R9, R9, 0x8, RZ ;  /* 0x0000000809097824 */ /* 0x002fe400078e00ff */
[----:B------:R-:W-:-:S03]  /*16af0*/  IMAD.SHL.U32 R6, R6, 0x8, RZ ;  /* 0x0000000806067824 */ /* 0x000fc600078e00ff */
[----:B------:R-:W-:Y:S02]  /*16b00*/  LOP3.LUT R9, R9, 0x38, RZ, 0xc0, !PT ;  /* 0x0000003809097812 */ /* 0x000fe400078ec0ff */
[----:B------:R-:W-:Y:S02]  /*16b10*/  LOP3.LUT R6, R6, 0x38, RZ, 0xc0, !PT ;  /* 0x0000003806067812 */ /* 0x000fe400078ec0ff */
[C---:B------:R-:W-:Y:S02]  /*16b20*/  ISETP.GE.AND P3, PT, R9.reuse, UR4, PT ;  /* 0x0000000409007c0c */ /* 0x040fe4000bf66270 */
[----:B------:R-:W-:Y:S02]  /*16b30*/  LOP3.LUT R18, R18, 0xffffffbf, RZ, 0xc0, !PT ;  /* 0xffffffbf12127812 */ /* 0x000fe400078ec0ff */
[----:B------:R-:W-:Y:S01]  /*16b40*/  LOP3.LUT R6, R6, 0x80, RZ, 0xfc, !PT ;  /* 0x0000008006067812 */ /* 0x000fe200078efcff */
[----:B------:R-:W1:Y:S01]  /*16b50*/  S2R R10, SR_TID.X ;  /* 0x00000000000a7919 */ /* 0x000e620000002100 */
[----:B------:R-:W-:Y:S01]  /*16b60*/  IMAD.MOV.U32 R36, RZ, RZ, RZ ;  /* 0x000000ffff247224 */ /* 0x000fe200078e00ff */
[----:B------:R-:W-:Y:S01]  /*16b70*/  LOP3.LUT R11, R9, 0x1c0, RZ, 0xfc, !PT ;  /* 0x000001c0090b7812 */ /* 0x000fe200078efcff */
[----:B-1----:R-:W-:-:S05]  /*16b80*/  IMAD.SHL.U32 R10, R10, 0x8, RZ ;  /* 0x000000080a0a7824 */ /* 0x002fca00078e00ff */
[----:B------:R-:W-:-:S04]  /*16b90*/  LOP3.LUT R10, R10, 0x38, RZ, 0xc0, !PT ;  /* 0x000000380a0a7812 */ /* 0x000fc800078ec0ff */
[----:B------:R-:W-:Y:S02]  /*16ba0*/  LOP3.LUT R10, R10, 0x180, RZ, 0xfc, !PT ;  /* 0x000001800a0a7812 */ /* 0x000fe400078efcff */
[----:B--2---:R-:W-:Y:S02]  /*16bb0*/  LEA R23, R34, 0xffffffc0, 0x6 ;  /* 0xffffffc022177811 */ /* 0x004fe400078e30ff */
[----:B------:R-:W1:Y:S03]  /*16bc0*/  S2R R34, SR_TID.X ;  /* 0x0000000000227919 */ /* 0x000e660000002100 */
[----:B------:R-:W-:Y:S02]  /*16bd0*/  IMAD.IADD R37, R21, 0x1, R23 ;  /* 0x0000000115257824 */ /* 0x000fe400078e0217 */
[----:B-1----:R-:W-:-:S05]  /*16be0*/  IMAD.SHL.U32 R34, R34, 0x8, RZ ;  /* 0x0000000822227824 */ /* 0x002fca00078e00ff */
[----:B------:R-:W-:-:S04]  /*16bf0*/  LOP3.LUT R34, R34, 0x38, RZ, 0xc0, !PT ;  /* 0x0000003822227812 */ /* 0x000fc800078ec0ff */
[----:B------:R-:W-:-:S04]  /*16c00*/  LOP3.LUT R34, R34, 0x40, RZ, 0xfc, !PT ;  /* 0x0000004022227812 */ /* 0x000fc800078efcff */
[----:B------:R-:W-:Y:S02]  /*16c10*/  ISETP.GE.AND P2, PT, R34, UR4, PT ;  /* 0x0000000422007c0c */ /* 0x000fe4000bf46270 */
[----:B------:R-:W1:Y:S01]  /*16c20*/  S2R R34, SR_TID.X ;  /* 0x0000000000227919 */ /* 0x000e620000002100 */
[----:B---3--:R-:W-:-:S04]  /*16c30*/  ISETP.GE.AND P0, PT, R37, R20, PT ;  /* 0x000000142500720c */ /* 0x008fc80003f06270 */
[----:B------:R-:W-:Y:S01]  /*16c40*/  ISETP.GT.U32.OR P0, PT, R21, 0x3f, P0 ;  /* 0x0000003f1500780c */ /* 0x000fe20000704470 */
[----:B------:R-:W-:Y:S01]  /*16c50*/  IMAD.IADD R37, R37, 0x1, R33 ;  /* 0x0000000125257824 */ /* 0x000fe200078e0221 */
[----:B------:R-:W-:-:S03]  /*16c60*/  SEL R7, RZ, 0xffffffff, P2 ;  /* 0xffffffffff077807 */ /* 0x000fc60001000000 */
[----:B0-----:R-:W-:-:S08]  /*16c70*/  @P1 IMAD.HI.U32 R3, R37, R3, RZ ;  /* 0x0000000325031227 */ /* 0x001fd000078e00ff */
[----:B------:R-:W0:Y:S01]  /*16c80*/  @!P0 LDC.64 R4, c[0x0][0x428] ;  /* 0x00010a00ff048b82 */ /* 0x000e220000000a00 */
[----:B------:R-:W-:Y:S01]  /*16c90*/  IMAD.MOV.U32 R0, RZ, RZ, R37 ;  /* 0x000000ffff007224 */ /* 0x000fe200078e0025 */
[----:B------:R-:W-:Y:S01]  /*16ca0*/  @P1 SHF.R.U32.HI R0, RZ, R2, R3 ;  /* 0x00000002ff001219 */ /* 0x000fe20000011603 */
[----:B------:R-:W-:Y:S02]  /*16cb0*/  IMAD.SHL.U32 R7, R7, 0x2, RZ ;  /* 0x0000000207077824 */ /* 0x000fe400078e00ff */
[----:B-1----:R-:W-:-:S05]  /*16cc0*/  IMAD.SHL.U32 R34, R34, 0x8, RZ ;  /* 0x0000000822227824 */ /* 0x002fca00078e00ff */
[----:B------:R-:W-:-:S04]  /*16cd0*/  LOP3.LUT R34, R34, 0x38, RZ, 0xc0, !PT ;  /* 0x0000003822227812 */ /* 0x000fc800078ec0ff */
[----:B------:R-:W-:Y:S02]  /*16ce0*/  LOP3.LUT R34, R34, 0xc0, RZ, 0xfc, !PT ;  /* 0x000000c022227812 */ /* 0x000fe400078efcff */
[----:B------:R-:W-:Y:S02]  /*16cf0*/  @P2 LOP3.LUT R18, R18, 0x40, RZ, 0xfc, !PT ;  /* 0x0000004012122812 */ /* 0x000fe400078efcff */
[----:B------:R-:W-:Y:S02]  /*16d00*/  SEL R2, RZ, 0x1, P3 ;  /* 0x00000001ff027807 */ /* 0x000fe40001800000 */
[----:B------:R-:W-:Y:S02]  /*16d10*/  ISETP.GE.AND P2, PT, R6, UR4, PT ;  /* 0x0000000406007c0c */ /* 0x000fe4000bf46270 */
[----:B------:R-:W-:Y:S02]  /*16d20*/  ISETP.GE.AND P1, PT, R34, UR4, PT ;  /* 0x0000000422007c0c */ /* 0x000fe4000bf26270 */
[----:B------:R-:W-:-:S02]  /*16d30*/  LOP3.LUT R7, R7, 0x2, R2, 0xe2, !PT ;  /* 0x0000000207077812 */ /* 0x000fc400078ee202 */
[----:B------:R-:W-:Y:S02]  /*16d40*/  SEL R2, RZ, 0x4, P2 ;  /* 0x00000004ff027807 */ /* 0x000fe40001000000 */
[----:B------:R-:W-:Y:S02]  /*16d50*/  SEL R3, RZ, 0x8, P1 ;  /* 0x00000008ff037807 */ /* 0x000fe40000800000 */
[----:B------:R-:W-:Y:S02]  /*16d60*/  SHF.R.S32.HI R34, RZ, 0x1f, R26 ;  /* 0x0000001fff227819 */ /* 0x000fe4000001141a */
[----:B------:R-:W-:Y:S01]  /*16d70*/  LOP3.LUT R7, R3, R7, R2, 0xfe, !PT ;  /* 0x0000000703077212 */ /* 0x000fe200078efe02 */
[--C-:B------:R-:W-:Y:S01]  /*16d80*/  @!P0 IMAD.MOV.U32 R2, RZ, RZ, R0.reuse ;  /* 0x000000ffff028224 */ /* 0x100fe200078e0000 */
[----:B------:R-:W-:Y:S01]  /*16d90*/  @!P0 SHF.R.S32.HI R3, RZ, 0x1f, R0 ;  /* 0x0000001fff038819 */ /* 0x000fe20000011400 */
[----:B0-----:R-:W-:-:S04]  /*16da0*/  @!P0 IMAD R6, R34, R4, RZ ;  /* 0x0000000422068224 */ /* 0x001fc800078e02ff */
[C---:B------:R-:W-:Y:S02]  /*16db0*/  @!P0 IMAD R6, R26.reuse, R5, R6 ;  /* 0x000000051a068224 */ /* 0x040fe400078e0206 */
[----:B------:R-:W-:Y:S02]  /*16dc0*/  @!P0 IMAD.WIDE.U32 R2, R26, R4, R2 ;  /* 0x000000041a028225 */ /* 0x000fe400078e0002 */
[----:B------:R-:W0:Y:S01]  /*16dd0*/  @!P0 LDC.64 R4, c[0x0][0x418] ;  /* 0x00010600ff048b82 */ /* 0x000e220000000a00 */
[----:B------:R-:W-:-:S04]  /*16de0*/  LOP3.LUT R18, R18, 0xffffff7f, RZ, 0xc0, !PT ;  /* 0xffffff7f12127812 */ /* 0x000fc800078ec0ff */
[----:B------:R-:W-:-:S04]  /*16df0*/  @P3 LOP3.LUT R18, R18, 0x80, RZ, 0xfc, !PT ;  /* 0x0000008012123812 */ /* 0x000fc800078efcff */
[----:B------:R-:W-:-:S04]  /*16e00*/  LOP3.LUT R18, R18, 0xffffffdf, RZ, 0xc0, !PT ;  /* 0xffffffdf12127812 */ /* 0x000fc800078ec0ff */
[----:B------:R-:W-:-:S04]  /*16e10*/  @P2 LOP3.LUT R18, R18, 0x20, RZ, 0xfc, !PT ;  /* 0x0000002012122812 */ /* 0x000fc800078efcff */
[----:B------:R-:W-:Y:S01]  /*16e20*/  LOP3.LUT R18, R18, 0xffffffef, RZ, 0xc0, !PT ;  /* 0xffffffef12127812 */ /* 0x000fe200078ec0ff */
[----:B------:R-:W-:-:S03]  /*16e30*/  @!P0 IMAD.IADD R6, R3, 0x1, R6 ;  /* 0x0000000103068824 */ /* 0x000fc600078e0206 */
[----:B------:R-:W-:Y:S02]  /*16e40*/  @P1 LOP3.LUT R18, R18, 0x10, RZ, 0xfc, !PT ;  /* 0x0000001012121812 */ /* 0x000fe400078efcff */
[----:B0-----:R-:W-:-:S04]  /*16e50*/  @!P0 LEA R4, P1, R2, R4, 0x2 ;  /* 0x0000000402048211 */ /* 0x001fc800078210ff */
[----:B------:R-:W-:-:S05]  /*16e60*/  @!P0 LEA.HI.X R5, R2, R5, R6, 0x2, P1 ;  /* 0x0000000502058211 */ /* 0x000fca00008f1406 */
[----:B------:R0:W5:Y:S01]  /*16e70*/  @!P0 LDG.E R36, desc[UR42][R4.64] ;  /* 0x0000002a04248981 */ /* 0x000162000c1e1900 */
[----:B------:R-:W-:Y:S02]  /*16e80*/  ISETP.GE.AND P0, PT, R10, UR4, PT ;  /* 0x000000040a007c0c */ /* 0x000fe4000bf06270 */
[C---:B------:R-:W-:Y:S02]  /*16e90*/  LOP3.LUT R10, R9.reuse, 0x100, RZ, 0xfc, !PT ;  /* 0x00000100090a7812 */ /* 0x040fe400078efcff */
[----:B------:R-:W-:Y:S02]  /*16ea0*/  LOP3.LUT R9, R9, 0x140, RZ, 0xfc, !PT ;  /* 0x0000014009097812 */ /* 0x000fe400078efcff */
[----:B------:R-:W-:Y:S02]  /*16eb0*/  ISETP.GE.AND P3, PT, R10, UR4, PT ;  /* 0x000000040a007c0c */ /* 0x000fe4000bf66270 */
[----:B------:R-:W-:Y:S02]  /*16ec0*/  ISETP.GE.AND P2, PT, R9, UR4, PT ;  /* 0x0000000409007c0c */ /* 0x000fe4000bf46270 */
[----:B0-----:R-:W-:-:S02]  /*16ed0*/  SEL R4, RZ, 0x10, P3 ;  /* 0x00000010ff047807 */ /* 0x001fc40001800000 */
[----:B------:R-:W-:Y:S02]  /*16ee0*/  SEL R5, RZ, 0x20, P2 ;  /* 0x00000020ff057807 */ /* 0x000fe40001000000 */
[----:B------:R-:W-:Y:S02]  /*16ef0*/  SEL R3, RZ, 0x40, P0 ;  /* 0x00000040ff037807 */ /* 0x000fe40000000000 */
[----:B------:R-:W-:-:S04]  /*16f00*/  LOP3.LUT R4, R5, R7, R4, 0xfe, !PT ;  /* 0x0000000705047212 */ /* 0x000fc800078efe04 */
[----:B------:R-:W-:-:S05]  /*16f10*/  LOP3.LUT R3, R4, R3, RZ, 0xfc, !PT ;  /* 0x0000000304037212 */ /* 0x000fca00078efcff */
[----:B------:R0:W-:Y:S01]  /*16f20*/  STL [R1+0x2c], R3 ;  /* 0x00002c0301007387 */ /* 0x0001e20000100800 */
[----:B------:R-:W-:Y:S02]  /*16f30*/  LOP3.LUT R18, R18, 0xfffffff7, RZ, 0xc0, !PT ;  /* 0xfffffff712127812 */ /* 0x000fe400078ec0ff */
[----:B------:R-:W-:Y:S02]  /*16f40*/  ISETP.GE.AND P0, PT, R11, UR4, PT ;  /* 0x000000040b007c0c */ /* 0x000fe4000bf06270 */
[----:B------:R-:W-:Y:S01]  /*16f50*/  @P3 LOP3.LUT R18, R18, 0x8, RZ, 0xfc, !PT ;  /* 0x0000000812123812 */ /* 0x000fe200078efcff */
[----:B------:R-:W-:Y:S01]  /*16f60*/  UMOV UR4, 0xffffffff ;  /* 0xffffffff00047882 */ /* 0x000fe20000000000 */
[----:B------:R-:W-:Y:S02]  /*16f70*/  IMAD.MOV R0, RZ, RZ, -R0 ;  /* 0x000000ffff007224 */ /* 0x000fe400078e0a00 */
[----:B------:R-:W-:Y:S01]  /*16f80*/  LOP3.LUT R18, R18, 0xfffffffb, RZ, 0xc0, !PT ;  /* 0xfffffffb12127812 */ /* 0x000fe200078ec0ff */
[----:B------:R-:W-:Y:S01]  /*16f90*/  IMAD.U32 R6, RZ, RZ, UR38 ;  /* 0x00000026ff067e24 */ /* 0x000fe2000f8e00ff */
[----:B------:R-:W-:Y:S01]  /*16fa0*/  SEL R2, RZ, 0x80, P0 ;  /* 0x00000080ff027807 */ /* 0x000fe20000000000 */
[----:B------:R-:W-:Y:S01]  /*16fb0*/  IMAD R37, R8, R0, R37 ;  /* 0x0000000008257224 */ /* 0x000fe200078e0225 */
[----:B------:R-:W-:Y:S01]  /*16fc0*/  @P2 LOP3.LUT R18, R18, 0x4, RZ, 0xfc, !PT ;  /* 0x0000000412122812 */ /* 0x000fe200078efcff */
[----:B0-----:R-:W-:Y:S06]  /*16fd0*/  BRA.DIV UR4, `(.L_x_797) ;  /* 0x0000004a04387947 */ /* 0x001fec000b800000 */
.L_x_899:
[----:B------:R-:W-:Y:S02]  /*16fe0*/  LOP3.LUT R0, R3, R2, RZ, 0xfc, !PT ;  /* 0x0000000203007212 */ /* 0x000fe400078efcff */
[----:B------:R-:W-:Y:S02]  /*16ff0*/  ISETP.NE.AND P0, PT, R6, 0x3, PT ;  /* 0x000000030600780c */ /* 0x000fe40003f05270 */
[----:B------:R-:W-:Y:S01]  /*17000*/  ISETP.GT.U32.AND P1, PT, R21, 0x3f, PT ;  /* 0x0000003f1500780c */ /* 0x000fe20003f24070 */
[----:B------:R0:W-:Y:S01]  /*17010*/  STL [R1+0x8], R0 ;  /* 0x0000080001007387 */ /* 0x0001e20000100800 */
[----:B------:R-:W-:-:S09]  /*17020*/  LOP3.LUT R18, R18, 0xfffffbff, RZ, 0xc0, !PT ;  /* 0xfffffbff12127812 */ /* 0x000fd200078ec0ff */
[----:B------:R-:W-:-:S04]  /*17030*/  @P0 LOP3.LUT R18, R18, 0x400, RZ, 0xfc, !PT ;  /* 0x0000040012120812 */ /* 0x000fc800078efcff */
[----:B------:R-:W-:-:S04]  /*17040*/  LOP3.LUT R18, R18, 0xfffffffe, RZ, 0xc0, !PT ;  /* 0xfffffffe12127812 */ /* 0x000fc800078ec0ff */
[----:B------:R-:W-:Y:S01]  /*17050*/  @P1 LOP3.LUT R18, R18, 0x1, RZ, 0xfc, !PT ;  /* 0x0000000112121812 */ /* 0x000fe200078efcff */
[----:B0-----:R-:W-:Y:S06]  /*17060*/  @!P0 BRA `(.L_x_798) ;  /* 0x0000000000048947 */ /* 0x001fec0003800000 */
[----:B------:R-:W-:Y:S01]  /*17070*/  BPT.TRAP 0x1 ;  /* 0x000000040000795c */ /* 0x000fe20000300000 */
.L_x_798:
[----:B------:R-:W0:Y:S01]  /*17080*/  S2R R0, SR_TID.X ;  /* 0x0000000000007919 */ /* 0x000e220000002100 */
[----:B------:R-:W-:Y:S01]  /*17090*/  IMAD R30, R22, 0x8, R17 ;  /* 0x00000008161e7824 */ /* 0x000fe200078e0211 */
[----:B------:R-:W-:Y:S01]  /*170a0*/  BSSY B0, `(.L_x_799) ;  /* 0x0000007000007945 */ /* 0x000fe20003800000 */
[----:B0-----:R-:W-:-:S04]  /*170b0*/  LOP3.LUT R0, R0, 0x7f, RZ, 0xc0, !PT ;  /* 0x0000007f00007812 */ /* 0x001fc800078ec0ff */
[----:B------:R-:W-:-:S04]  /*170c0*/  SHF.R.U32.HI R0, RZ, 0x3, R0 ;  /* 0x00000003ff007819 */ /* 0x000fc80000011600 */
[----:B------:R-:W-:Y:S02]  /*170d0*/  IADD3 R23, -R0, R20, -R23 ;  /* 0x0000001400177210 */ /* 0x000fe40007ffe917 */
[----:B------:R-:W-:-:S04]  /*170e0*/  SHF.L.U32 R0, R28, 0x1f, RZ ;  /* 0x0000001f1c007819 */ /* 0x000fc800000006ff */
[----:B------:R-:W0:Y:S02]  /*170f0*/  SYNCS.PHASECHK.TRANS64.TRYWAIT P0, [R30+URZ+0x28c40], R0 ;  /* 0x028c40001e0075a7 */ /* 0x000e24000800017f */
[----:B0-----:R-:W-:Y:S05]  /*17100*/  @!P0 BRA `(.L_x_800) ;  /* 0x0000004800208947 */ /* 0x001fea0003800000 */
.L_x_900:
[----:B------:R-:W-:Y:S05]  /*17110*/  BSYNC B0 ;  /* 0x0000000000007941 */ /* 0x000fea0003800000 */
.L_x_799:
        /* <DEDUP_REMOVED lines=34> */
[----:B0-----:R-:W-:-:S04]  /*17340*/  @P0 LEA R3, P1, R7, R3, 0x1 ;  /* 0x0000000307030211 */ /* 0x001fc800078208ff */
[----:B-1----:R-:W-:-:S04]  /*17350*/  @P0 IADD3.X R2, RZ, R2, RZ, P1, !PT ;  /* 0x00000002ff020210 */ /* 0x002fc80000ffe4ff */
        /* <DEDUP_REMOVED lines=27> */
.L_x_910:
        /* <DEDUP_REMOVED lines=10> */
.L_x_802:
        /* <DEDUP_REMOVED lines=11> */
.L_x_803:
[----:B------:R1:W5:Y:S01]  /*17660*/  LDL.LU R0, [R1+0x10] ;  /* 0x0000100001007983 */ /* 0x0003620000300800 */
[----:B------:R1:W-:Y:S03]  /*17670*/  SYNCS.ARRIVE.TRANS64.A1T0 RZ, [R30+URZ+0x28c30], RZ ;  /* 0x028c30ff1eff79a7 */ /* 0x0003e6000810003f */
[----:B0-----:R1:W5:Y:S04]  /*17680*/  LDL.LU R4, [R1+0x4] ;  /* 0x0000040001047983 */ /* 0x0013680000300800 */
[----:B------:R1:W5:Y:S02]  /*17690*/  LDL R3, [R1+0x8] ;  /* 0x0000080001037983 */ /* 0x0003640000100800 */
[----:B------:R-:W-:Y:S05]  /*176a0*/  WARPSYNC.ALL ;  /* 0x0000000000007948 */ /* 0x000fea0003800000 */
[----:B------:R-:W-:Y:S01]  /*176b0*/  ULDC.64 UR4, c[0x0][0xa00] ;  /* 0x0002800000047ab9 */ /* 0x000fe20000000a00 */
[----:B------:R-:W-:Y:S01]  /*176c0*/  BSSY B6, `(.L_x_804) ;  /* 0x0000025000067945 */ /* 0x000fe20003800000 */
[----:B------:R-:W-:Y:S01]  /*176d0*/  BAR.SYNC.DEFER_BLOCKING 0x8, 0x100 ;  /* 0x0204000000007b1d */ /* 0x000fe20000010000 */
[----:B------:R-:W-:-:S04]  /*176e0*/  ISETP.NE.U32.AND P0, PT, RZ, UR4, PT ;  /* 0x00000004ff007c0c */ /* 0x000fc8000bf05070 */
[----:B------:R-:W-:Y:S01]  /*176f0*/  ISETP.NE.AND.EX P0, PT, RZ, UR5, PT, P0 ;  /* 0x00000005ff007c0c */ /* 0x000fe2000bf05300 */
[----:B------:R-:W-:-:S03]  /*17700*/  ULDC.64 UR4, c[0x0][0x298] ;  /* 0x0000a60000047ab9 */ /* 0x000fc60000000a00 */
[----:B------:R-:W-:-:S05]  /*17710*/  SEL R5, R31, RZ, !P0 ;  /* 0x000000ff1f057207 */ /* 0x000fca0004000000 */
[----:B------:R0:W-:Y:S01]  /*17720*/  STL [R1+0x1c], R5 ;  /* 0x00001c0501007387 */ /* 0x0001e20000100800 */
[----:B-----5:R-:W-:Y:S02]  /*17730*/  SEL R2, R0, RZ, !P0 ;  /* 0x000000ff00027207 */ /* 0x020fe40004000000 */
[----:B------:R-:W-:-:S03]  /*17740*/  SHF.R.S32.HI R0, RZ, 0x1f, R4 ;  /* 0x0000001fff007819 */ /* 0x000fc60000011404 */
[----:B------:R2:W-:Y:S01]  /*17750*/  STL [R1+0x34], R2 ;  /* 0x0000340201007387 */ /* 0x0005e20000100800 */
[----:B------:R-:W-:Y:S01]  /*17760*/  PRMT R31, R3, 0x8880, RZ ;  /* 0x00008880031f7816 */ /* 0x000fe200000000ff */
[----:B------:R-:W-:-:S03]  /*17770*/  IMAD R0, R0, UR4, RZ ;  /* 0x0000000400007c24 */ /* 0x000fc6000f8e02ff */
[----:B------:R-:W-:Y:S01]  /*17780*/  PRMT R31, R31, 0x7710, RZ ;  /* 0x000077101f1f7816 */ /* 0x000fe200000000ff */
[C---:B------:R-:W-:Y:S02]  /*17790*/  IMAD R0, R4.reuse, UR5, R0 ;  /* 0x0000000504007c24 */ /* 0x040fe4000f8e0200 */
[----:B0-----:R-:W-:-:S04]  /*177a0*/  IMAD.WIDE.U32 R4, R4, UR4, RZ ;  /* 0x0000000404047c25 */ /* 0x001fc8000f8e00ff */
[----:B------:R-:W-:Y:S01]  /*177b0*/  IMAD.IADD R0, R5, 0x1, R0 ;  /* 0x0000000105007824 */ /* 0x000fe200078e0200 */
[----:B------:R0:W-:Y:S01]  /*177c0*/  STL.64 [R1], R4 ;  /* 0x0000000401007387 */ /* 0x0001e20000100a00 */
[----:B--2---:R-:W-:-:S03]  /*177d0*/  VIADD R2, R17, 0x20400 ;  /* 0x0002040011027836 */ /* 0x004fc60000000000 */
[----:B------:R0:W-:Y:S02]  /*177e0*/  STL [R1+0x10], R0 ;  /* 0x0000100001007387 */ /* 0x0001e40000100800 */
[----:B------:R-:W-:-:S13]  /*177f0*/  LOP3.LUT P0, RZ, R2, 0x3ff, RZ, 0xc0, !PT ;  /* 0x000003ff02ff7812 */ /* 0x000fda000780c0ff */
[----:B0-----:R-:W-:Y:S05]  /*17800*/  @!P0 BRA `(.L_x_805) ;  /* 0x0000000000408947 */ /* 0x001fea0003800000 */
        /* <DEDUP_REMOVED lines=16> */
.L_x_805:
[----:B------:R-:W-:Y:S05]  /*17910*/  BSYNC B6 ;  /* 0x0000000000067941 */ /* 0x000fea0003800000 */
.L_x_804:
[----:B------:R-:W2:Y:S01]  /*17920*/  LDL.LU R0, [R1+0x10] ;  /* 0x0000100001007983 */ /* 0x000ea20000300800 */
[----:B------:R-:W-:Y:S01]  /*17930*/  ULDC.64 UR4, c[0x0][0x2d8] ;  /* 0x0000b60000047ab9 */ /* 0x000fe20000000a00 */
[----:B------:R-:W0:Y:S02]  /*17940*/  LDC R7, c[0x0][0x448] ;  /* 0x00011200ff077b82 */ /* 0x000e240000000800 */
[----:B------:R-:W2:Y:S04]  /*17950*/  LDL.LU.64 R2, [R1] ;  /* 0x0000000001027983 */ /* 0x000ea80000300a00 */
[----:B------:R-:W3:Y:S04]  /*17960*/  LDL.LU R20, [R1+0x34] ;  /* 0x0000340001147983 */ /* 0x000ee80000300800 */
[----:B------:R-:W4:Y:S04]  /*17970*/  LDL.LU R21, [R1+0x1c] ;  /* 0x00001c0001157983 */ /* 0x000f280000300800 */
[----:B------:R0:W5:Y:S02]  /*17980*/  LDL R8, [R1+0x30] ;  /* 0x0000300001087983 */ /* 0x0001640000100800 */
[----:B0-----:R-:W-:-:S13]  /*17990*/  ISETP.NE.AND P0, PT, R7, 0x1, PT ;  /* 0x000000010700780c */ /* 0x001fda0003f05270 */
[----:B------:R-:W0:Y:S08]  /*179a0*/  @P0 LDC R5, c[0x0][0x44c] ;  /* 0x00011300ff050b82 */ /* 0x000e300000000800 */
[----:B------:R-:W1:Y:S01]  /*179b0*/  @P0 LDC R6, c[0x0][0x450] ;  /* 0x00011400ff060b82 */ /* 0x000e620000000800 */
[----:B--2---:R-:W-:-:S03]  /*179c0*/  MOV R3, R0 ;  /* 0x0000000000037202 */ /* 0x004fc60000000f00 */
[----:B------:R-:W-:-:S04]  /*179d0*/  IMAD.WIDE.U32 R2, R16, UR4, R2 ;  /* 0x0000000410027c25 */ /* 0x000fc8000f8e0002 */
[----:B------:R-:W-:Y:S01]  /*179e0*/  IMAD R3, R16, UR5, R3 ;  /* 0x0000000510037c24 */ /* 0x000fe2000f8e0203 */
[----:B------:R-:W-:Y:S02]  /*179f0*/  ULDC.64 UR4, c[0x0][0x2e0] ;  /* 0x0000b80000047ab9 */ /* 0x000fe40000000a00 */
[----:B---3--:R-:W-:Y:S02]  /*17a00*/  IMAD R0, R20, UR4, RZ ;  /* 0x0000000414007c24 */ /* 0x008fe4000f8e02ff */
[----:B------:R-:W2:Y:S01]  /*17a10*/  S2R R20, SR_TID.X ;  /* 0x0000000000147919 */ /* 0x000ea20000002100 */
[----:B----4-:R-:W-:-:S04]  /*17a20*/  IMAD.WIDE.U32 R2, R21, UR4, R2 ;  /* 0x0000000415027c25 */ /* 0x010fc8000f8e0002 */
[----:B------:R-:W-:Y:S01]  /*17a30*/  IMAD R0, R21, UR5, R0 ;  /* 0x0000000515007c24 */ /* 0x000fe2000f8e0200 */
[----:B------:R-:W3:Y:S01]  /*17a40*/  S2R R9, SR_TID.X ;  /* 0x0000000000097919 */ /* 0x000ee20000002100 */
[----:B------:R-:W-:Y:S02]  /*17a50*/  ULDC.64 UR4, c[0x0][0x2d0] ;  /* 0x0000b40000047ab9 */ /* 0x000fe40000000a00 */
[----:B------:R-:W-:Y:S01]  /*17a60*/  IMAD.IADD R3, R3, 0x1, R0 ;  /* 0x0000000103037824 */ /* 0x000fe200078e0200 */
[----:B--2---:R-:W-:-:S04]  /*17a70*/  LOP3.LUT R20, R20, 0x7f, RZ, 0xc0, !PT ;  /* 0x0000007f14147812 */ /* 0x004fc800078ec0ff */
[----:B------:R-:W-:Y:S02]  /*17a80*/  SHF.R.U32.HI R21, RZ, 0x3, R20 ;  /* 0x00000003ff157819 */ /* 0x000fe40000011614 */
[----:B------:R-:W2:Y:S02]  /*17a90*/  S2R R20, SR_TID.X ;  /* 0x0000000000147919 */ /* 0x000ea40000002100 */
[----:B--2---:R-:W-:-:S05]  /*17aa0*/  IMAD.SHL.U32 R20, R20, 0x10, RZ ;  /* 0x0000001014147824 */ /* 0x004fca00078e00ff */
[----:B------:R-:W-:-:S05]  /*17ab0*/  LOP3.LUT R20, R21, 0x70, R20, 0xf8, !PT ;  /* 0x0000007015147812 */ /* 0x000fca00078ef814 */
[----:B------:R-:W-:Y:S02]  /*17ac0*/  IMAD R0, R25, 0x40, R20 ;  /* 0x0000004019007824 */ /* 0x000fe400078e0214 */
[----:B------:R2:W5:Y:S02]  /*17ad0*/  LDL R20, [R1+0x14] ;  /* 0x0000140001147983 */ /* 0x0005640000100800 */
[----:B0-----:R-:W-:-:S04]  /*17ae0*/  @P0 IMAD.HI.U32 R5, R0, R5, RZ ;  /* 0x0000000500050227 */ /* 0x001fc800078e00ff */
[----:B------:R-:W-:Y:S01]  /*17af0*/  IMAD.MOV.U32 R4, RZ, RZ, R0 ;  /* 0x000000ffff047224 */ /* 0x000fe200078e0000 */
[----:B-1----:R-:W-:Y:S01]  /*17b00*/  @P0 SHF.R.U32.HI R4, RZ, R6, R5 ;  /* 0x00000006ff040219 */ /* 0x002fe20000011605 */
[----:B------:R-:W0:Y:S04]  /*17b10*/  S2R R21, SR_TID.X ;  /* 0x0000000000157919 */ /* 0x000e280000002100 */
        /* <DEDUP_REMOVED lines=12> */
[----:B------:R-:W-:Y:S01]  /*17be0*/  ULDC.64 UR4, c[0x0][0x280] ;  /* 0x0000a00000047ab9 */ /* 0x000fe20000000a00 */
[----:B---3--:R-:W-:Y:S01]  /*17bf0*/  IMAD.SHL.U32 R9, R9, 0x8, RZ ;  /* 0x0000000809097824 */ /* 0x008fe200078e00ff */
[C---:B------:R-:W-:Y:S01]  /*17c00*/  LEA R0, P0, R2.reuse, UR4, 0x1 ;  /* 0x0000000402007c11 */ /* 0x040fe2000f8008ff */
[----:B------:R-:W-:Y:S01]  /*17c10*/  IMAD.IADD R3, R3, 0x1, R4 ;  /* 0x0000000103037824 */ /* 0x000fe200078e0204 */
[----:B------:R-:W-:Y:S02]  /*17c20*/  ULDC UR4, c[0x0][0x2b8] ;  /* 0x0000ae0000047ab9 */ /* 0x000fe40000000800 */
[----:B------:R-:W-:Y:S02]  /*17c30*/  LOP3.LUT R9, R9, 0x38, RZ, 0xc0, !PT ;  /* 0x0000003809097812 */ /* 0x000fe400078ec0ff */
[----:B------:R-:W-:Y:S01]  /*17c40*/  LEA.HI.X R2, R2, UR5, R3, 0x1, P0 ;  /* 0x0000000502027c11 */ /* 0x000fe200080f0c03 */
[----:B------:R-:W-:Y:S01]  /*17c50*/  UMOV UR5, 0xffffffff ;  /* 0xffffffff00057882 */ /* 0x000fe20000000000 */
[----:B0-----:R-:W-:-:S02]  /*17c60*/  LOP3.LUT R21, R21, 0x7f, RZ, 0xc0, !PT ;  /* 0x0000007f15157812 */ /* 0x001fc400078ec0ff */
[----:B------:R-:W-:Y:S02]  /*17c70*/  ISETP.GE.AND P1, PT, R9, UR4, PT ;  /* 0x0000000409007c0c */ /* 0x000fe4000bf26270 */
[----:B------:R-:W-:Y:S01]  /*17c80*/  SHF.R.U32.HI R10, RZ, 0x3, R21 ;  /* 0x00000003ff0a7819 */ /* 0x000fe20000011615 */
[----:B--2---:R-:W-:Y:S10]  /*17c90*/  BRA.DIV UR5, `(.L_x_806) ;  /* 0x0000004205a07947 */ /* 0x004ff4000b800000 */
        /* <DEDUP_REMOVED lines=26> */
[----:B------:R-:W1:Y:S08]  /*17e40*/  SHFL.IDX PT, R4, R2, 0x2, 0x181f ;  /* 0x00581f0002047f89 */ /* 0x000e7000000e0000 */
[----:B0-----:R-:W-:-:S05]  /*17e50*/  @!P0 LEA R5, P2, R9, R5, 0x1 ;  /* 0x0000000509058211 */ /* 0x001fca00078408ff */
[----:B-1----:R-:W-:-:S05]  /*17e60*/  @!P0 IMAD.X R4, RZ, RZ, R4, P2 ;  /* 0x000000ffff048224 */ /* 0x002fca00010e0604 */
[----:B------:R-:W-:-:S04]  /*17e70*/  @!P0 LOP3.LUT R5, R5, R4, RZ, 0x3c, !PT ;  /* 0x0000000405058212 */ /* 0x000fc800078e3cff */
[----:B------:R-:W-:-:S04]  /*17e80*/  @!P0 LOP3.LUT R4, R5, R4, RZ, 0x3c, !PT ;  /* 0x0000000405048212 */ /* 0x000fc800078e3cff */
[----:B------:R-:W-:-:S05]  /*17e90*/  @!P0 LOP3.LUT R5, R5, R4, RZ, 0x3c, !PT ;  /* 0x0000000405058212 */ /* 0x000fca00078e3cff */
[----:B------:R0:W-:Y:S04]  /*17ea0*/  @!P0 LDGSTS.E.BYPASS.LTC128B.128 [R8+0x21400], desc[UR42][R4.64], !P1 ;  /* 0x2140000004088fae */ /* 0x0001e8000c901d6a */
[----:B0-----:R0:W1:Y:S02]  /*17eb0*/  SHFL.IDX PT, R4, R2, 0x3, 0x181f ;  /* 0x00781f0002047f89 */ /* 0x00106400000e0000 */
.L_x_919:
[----:B------:R-:W-:-:S05]  /*17ec0*/  VIADD R25, R25, 0x30 ;  /* 0x0000003019197836 */ /* 0x000fca0000000000 */
[----:B------:R-:W-:-:S13]  /*17ed0*/  ISETP.GE.AND P0, PT, R25, R3, PT ;  /* 0x000000031900720c */ /* 0x000fda0003f06270 */
[----:B0-----:R-:W-:-:S05]  /*17ee0*/  @!P0 LEA R2, P2, R9, R0, 0x1 ;  /* 0x0000000009028211 */ /* 0x001fca00078408ff */
[----:B-1----:R-:W-:-:S05]  /*17ef0*/  @!P0 IMAD.X R3, RZ, RZ, R4, P2 ;  /* 0x000000ffff038224 */ /* 0x002fca00010e0604 */
[----:B------:R-:W-:Y:S01]  /*17f00*/  @!PT LDS RZ, [RZ] ;  /* 0x00000000fffff984 */ /* 0x000fe20000000800 */
[----:B------:R-:W-:Y:S01]  /*17f10*/  @!PT LDS RZ, [RZ] ;  /* 0x00000000fffff984 */ /* 0x000fe20000000800 */
[----:B------:R-:W-:Y:S01]  /*17f20*/  @!PT LDS RZ, [RZ] ;  /* 0x00000000fffff984 */ /* 0x000fe20000000800 */
[----:B------:R0:W-:Y:S01]  /*17f30*/  @!P0 LDGSTS.E.BYPASS.LTC128B.128 [R8+0x21c00], desc[UR42][R2.64], !P1 ;  /* 0x21c0000002088fae */ /* 0x0001e2000c901d6a */
[----:B------:R-:W-:Y:S01]  /*17f40*/  PLOP3.LUT P0, PT, PT, PT, PT, 0x80, 0x0 ;  /* 0x000000000000781c */ /* 0x000fe20003f0f070 */
[----:B------:R-:W-:-:S12]  /*17f50*/  NOP ;  /* 0x0000000000007918 */ /* 0x000fd80000000000 */
.L_x_807:
        /* <DEDUP_REMOVED lines=18> */
.L_x_920:
[----:B------:R-:W-:Y:S05]  /*18080*/  BSYNC B0 ;  /* 0x0000000000007941 */ /* 0x000fea0003800000 */
.L_x_808:
[----:B------:R-:W-:-:S05]  /*18090*/  IMAD.U32 R2, RZ, RZ, UR38 ;  /* 0x00000026ff027e24 */ /* 0x000fca000f8e00ff */
[----:B------:R-:W-:-:S13]  /*180a0*/  ISETP.NE.AND P0, PT, R2, 0x3, PT ;  /* 0x000000030200780c */ /* 0x000fda0003f05270 */
[----:B------:R-:W-:Y:S05]  /*180b0*/  @!P0 BRA `(.L_x_810) ;  /* 0x0000000000048947 */ /* 0x000fea0003800000 */
[----:B------:R-:W-:Y:S01]  /*180c0*/  BPT.TRAP 0x1 ;  /* 0x000000040000795c */ /* 0x000fe20000300000 */
.L_x_810:
[----:B0-----:R-:W-:Y:S01]  /*180d0*/  SHF.L.U32 R0, R28, 0x1f, RZ ;  /* 0x0000001f1c007819 */ /* 0x001fe200000006ff */
[----:B------:R-:W-:Y:S03]  /*180e0*/  BSSY B0, `(.L_x_811) ;  /* 0x0000003000007945 */ /* 0x000fe60003800000 */
[----:B------:R-:W0:Y:S02]  /*180f0*/  SYNCS.PHASECHK.TRANS64.TRYWAIT P0, [R30+URZ+0x28c60], R0 ;  /* 0x028c60001e0075a7 */ /* 0x000e24000800017f */
[----:B0-----:R-:W-:Y:S05]  /*18100*/  @!P0 BRA `(.L_x_812) ;  /* 0x0000004000dc8947 */ /* 0x001fea0003800000 */
.L_x_921:
[----:B------:R-:W-:Y:S05]  /*18110*/  BSYNC B0 ;  /* 0x0000000000007941 */ /* 0x000fea0003800000 */
.L_x_811:
[----:B------:R-:W0:Y:S01]  /*18120*/  LDL.LU R2, [R1+0x24] ;  /* 0x0000240001027983 */ /* 0x000e220000300800 */
[----:B------:R-:W-:Y:S01]  /*18130*/  ULDC.64 UR4, c[0x0][0x328] ;  /* 0x0000ca0000047ab9 */ /* 0x000fe20000000a00 */
[----:B------:R-:W-:Y:S02]  /*18140*/  ULDC.64 UR6, c[0x0][0x318] ;  /* 0x0000c60000067ab9 */ /* 0x000fe40000000a00 */
[----:B------:R-:W2:Y:S01]  /*18150*/  LDL.LU R4, [R1+0x28] ;  /* 0x0000280001047983 */ /* 0x000ea20000300800 */
[----:B0-----:R-:W-:Y:S02]  /*18160*/  IMAD R0, R2, UR4, RZ ;  /* 0x0000000402007c24 */ /* 0x001fe4000f8e02ff */
[----:B------:R-:W-:-:S04]  /*18170*/  IMAD.WIDE.U32 R2, R37, UR4, RZ ;  /* 0x0000000425027c25 */ /* 0x000fc8000f8e00ff */
[----:B------:R-:W-:Y:S01]  /*18180*/  IMAD R0, R37, UR5, R0 ;  /* 0x0000000525007c24 */ /* 0x000fe2000f8e0200 */
[----:B------:R-:W-:-:S04]  /*18190*/  ULDC.64 UR4, c[0x0][0x338] ;  /* 0x0000ce0000047ab9 */ /* 0x000fc80000000a00 */
[----:B------:R-:W-:Y:S01]  /*181a0*/  IADD3 R3, R3, R0, RZ ;  /* 0x0000000003037210 */ /* 0x000fe20007ffe0ff */
[----:B--2---:R-:W-:Y:S02]  /*181b0*/  IMAD R0, R4, UR4, RZ ;  /* 0x0000000404007c24 */ /* 0x004fe4000f8e02ff */
[----:B------:R-:W-:Y:S02]  /*181c0*/  IMAD R4, R22, 0x8000, R35 ;  /* 0x0000800016047824 */ /* 0x000fe400078e0223 */
        /* <DEDUP_REMOVED lines=10> */
[----:B------:R-:W2:Y:S01]  /*18270*/  LDL R3, [R1+0x8] ;  /* 0x0000080001037983 */ /* 0x000ea20000100800 */
        /* <DEDUP_REMOVED lines=87> */
.L_x_931:
[C---:B------:R-:W-:Y:S02]  /*187f0*/  LOP3.LUT P6, RZ, R18.reuse, 0x100, RZ, 0xc0, !PT ;  /* 0x0000010012ff7812 */ /* 0x040fe400078cc0ff */
[----:B------:R-:W-:Y:S02]  /*18800*/  LOP3.LUT R18, R18, 0xfffff7ff, RZ, 0xc0, !PT ;  /* 0xfffff7ff12127812 */ /* 0x000fe400078ec0ff */
[C---:B------:R-:W-:Y:S02]  /*18810*/  ISETP.LT.OR P6, PT, R23.reuse, 0x31, P6 ;  /* 0x000000311700780c */ /* 0x040fe400037c1670 */
[----:B------:R-:W-:-:S11]  /*18820*/  ISETP.LT.OR P5, PT, R23, 0x31, !P5 ;  /* 0x000000311700780c */ /* 0x000fd60006fa1670 */
[----:B------:R-:W-:Y:S02]  /*18830*/  @P6 LOP3.LUT R18, R18, 0x800, RZ, 0xfc, !PT ;  /* 0x0000080012126812 */ /* 0x000fe400078efcff */
[C---:B------:R-:W-:Y:S02]  /*18840*/  ISETP.LT.OR P6, PT, R23.reuse, 0x31, !P4 ;  /* 0x000000311700780c */ /* 0x040fe400067c1670 */
[----:B------:R-:W-:Y:S02]  /*18850*/  LOP3.LUT R18, R18, 0xffffdfff, RZ, 0xc0, !PT ;  /* 0xffffdfff12127812 */ /* 0x000fe400078ec0ff */
[C---:B------:R-:W-:Y:S02]  /*18860*/  ISETP.LT.OR P4, PT, R23.reuse, 0x31, !P2 ;  /* 0x000000311700780c */ /* 0x040fe40005781670 */
        /* <DEDUP_REMOVED lines=26> */
.L_x_814:
        /* <DEDUP_REMOVED lines=11> */
.L_x_815:
[----:B------:R-:W2:Y:S01]  /*18ac0*/  LDL.LU R2, [R1+0x18] ;  /* 0x0000180001027983 */ /* 0x000ea20000300800 */
[----:B------:R1:W-:Y:S01]  /*18ad0*/  SYNCS.ARRIVE.TRANS64.A1T0 RZ, [R30+URZ+0x28c50], RZ ;  /* 0x028c50ff1eff79a7 */ /* 0x0003e2000810003f */
[----:B------:R-:W-:Y:S01]  /*18ae0*/  BSSY B0, `(.L_x_816) ;  /* 0x00000f2000007945 */ /* 0x000fe20003800000 */
[----:B--2---:R-:W-:-:S05]  /*18af0*/  VIADD R7, R2, 0xfffffffe ;  /* 0xfffffffe02077836 */ /* 0x004fca0000000000 */
[----:B------:R-:W-:-:S13]  /*18b00*/  ISETP.GE.AND P0, PT, R7, R32, PT ;  /* 0x000000200700720c */ /* 0x000fda0003f06270 */
[----:B-1----:R-:W-:Y:S05]  /*18b10*/  @!P0 BRA `(.L_x_817) ;  /* 0x0000000c00b88947 */ /* 0x002fea0003800000 */
[----:B------:R-:W2:Y:S04]  /*18b20*/  LDL.LU R3, [R1+0x2c] ;  /* 0x00002c0001037983 */ /* 0x000ea80000300800 */
[----:B------:R-:W3:Y:S01]  /*18b30*/  LDL.LU R2, [R1+0x8] ;  /* 0x0000080001027983 */ /* 0x000ee20000300800 */
[----:B--2---:R-:W-:Y:S02]  /*18b40*/  LOP3.LUT R31, R3, 0x40, RZ, 0xc0, !PT ;  /* 0x00000040031f7812 */ /* 0x004fe400078ec0ff */
[----:B---3--:R-:W-:Y:S02]  /*18b50*/  LOP3.LUT R30, R2, 0x80, RZ, 0xc0, !PT ;  /* 0x00000080021e7812 */ /* 0x008fe400078ec0ff */
[----:B------:R-:W-:Y:S02]  /*18b60*/  SHF.R.U32.HI R31, RZ, 0x2, R31 ;  /* 0x00000002ff1f7819 */ /* 0x000fe4000001161f */
[----:B------:R-:W-:-:S07]  /*18b70*/  SHF.R.U32.HI R30, RZ, 0x3, R30 ;  /* 0x00000003ff1e7819 */ /* 0x000fce000001161e */
.L_x_830:
[----:B-1----:R-:W1:Y:S01]  /*18b80*/  S2R R2, SR_TID.X ;  /* 0x0000000000027919 */ /* 0x002e620000002100 */
[----:B0-----:R-:W0:Y:S01]  /*18b90*/  LDC R5, c[0x0][0x430] ;  /* 0x00010c00ff057b82 */ /* 0x001e220000000800 */
[----:B------:R-:W-:Y:S01]  /*18ba0*/  IMAD R4, R7, 0x40, R33 ;  /* 0x0000004007047824 */ /* 0x000fe200078e0221 */
[----:B--2---:R-:W2:Y:S01]  /*18bb0*/  S2R R8, SR_TID.X ;  /* 0x0000000000087919 */ /* 0x004ea20000002100 */
[----:B------:R-:W-:Y:S02]  /*18bc0*/  IMAD.U32 R10, RZ, RZ, UR38 ;  /* 0x00000026ff0a7e24 */ /* 0x000fe4000f8e00ff */
[----:B------:R-:W-:Y:S01]  /*18bd0*/  VIADD R22, R22, 0x1 ;  /* 0x0000000116167836 */ /* 0x000fe20000000000 */
[----:B0-----:R-:W-:Y:S02]  /*18be0*/  ISETP.NE.AND P0, PT, R5, 0x1, PT ;  /* 0x000000010500780c */ /* 0x001fe40003f05270 */
[----:B-1----:R-:W-:Y:S01]  /*18bf0*/  LOP3.LUT R2, R2, 0x7f, RZ, 0xc0, !PT ;  /* 0x0000007f02027812 */ /* 0x002fe200078ec0ff */
[----:B--2---:R-:W-:-:S03]  /*18c00*/  IMAD.SHL.U32 R8, R8, 0x10, RZ ;  /* 0x0000001008087824 */ /* 0x004fc600078e00ff */
[----:B------:R-:W-:-:S07]  /*18c10*/  SHF.R.U32.HI R2, RZ, 0x3, R2 ;  /* 0x00000003ff027819 */ /* 0x000fce0000011602 */
[----:B---3--:R-:W0:Y:S01]  /*18c20*/  @P0 LDC R6, c[0x0][0x434] ;  /* 0x00010d00ff060b82 */ /* 0x008e220000000800 */
[----:B------:R-:W-:-:S04]  /*18c30*/  LOP3.LUT R8, R2, 0x70, R8, 0xf8, !PT ;  /* 0x0000007002087812 */ /* 0x000fc800078ef808 */
[----:B------:R-:W-:-:S03]  /*18c40*/  ISETP.GT.U32.AND P1, PT, R8, 0x3f, PT ;  /* 0x0000003f0800780c */ /* 0x000fc60003f24070 */
[----:B------:R-:W1:Y:S01]  /*18c50*/  @P0 LDC R3, c[0x0][0x438] ;  /* 0x00010e00ff030b82 */ /* 0x000e620000000800 */
[----:B------:R-:W-:-:S04]  /*18c60*/  IMAD.IADD R4, R8, 0x1, R4 ;  /* 0x0000000108047824 */ /* 0x000fc800078e0204 */
[----:B------:R-:W-:-:S05]  /*18c70*/  IMAD.MOV.U32 R2, RZ, RZ, R4 ;  /* 0x000000ffff027224 */ /* 0x000fca00078e0004 */
[----:B------:R-:W2:Y:S01]  /*18c80*/  @!P1 LDC.64 R8, c[0x0][0x428] ;  /* 0x00010a00ff089b82 */ /* 0x000ea20000000a00 */
[----:B0-----:R-:W-:-:S05]  /*18c90*/  @P0 IMAD.HI.U32 R6, R4, R6, RZ ;  /* 0x0000000604060227 */ /* 0x001fca00078e00ff */
[----:B-1----:R-:W-:-:S05]  /*18ca0*/  @P0 SHF.R.U32.HI R2, RZ, R3, R6 ;  /* 0x00000003ff020219 */ /* 0x002fca0000011606 */
[----:B------:R-:W-:-:S04]  /*18cb0*/  IMAD.MOV R3, RZ, RZ, -R2 ;  /* 0x000000ffff037224 */ /* 0x000fc800078e0a02 */
[----:B------:R-:W-:Y:S01]  /*18cc0*/  IMAD R5, R5, R3, R4 ;  /* 0x0000000305057224 */ /* 0x000fe200078e0204 */
[--C-:B------:R-:W-:Y:S01]  /*18cd0*/  @!P1 SHF.R.S32.HI R3, RZ, 0x1f, R2.reuse ;  /* 0x0000001fff039819 */ /* 0x100fe20000011402 */
[-C--:B--2---:R-:W-:Y:S02]  /*18ce0*/  @!P1 IMAD R4, R34, R8.reuse, RZ ;  /* 0x0000000822049224 */ /* 0x084fe400078e02ff */
[----:B------:R-:W-:-:S04]  /*18cf0*/  @!P1 IMAD.WIDE.U32 R2, R26, R8, R2 ;  /* 0x000000081a029225 */ /* 0x000fc800078e0002 */
[----:B------:R-:W-:Y:S02]  /*18d00*/  @!P1 IMAD R4, R26, R9, R4 ;  /* 0x000000091a049224 */ /* 0x000fe400078e0204 */
[----:B------:R-:W0:Y:S02]  /*18d10*/  @!P1 LDC.64 R8, c[0x0][0x418] ;  /* 0x00010600ff089b82 */ /* 0x000e240000000a00 */
[----:B------:R-:W-:Y:S01]  /*18d20*/  @!P1 IMAD.IADD R3, R4, 0x1, R3 ;  /* 0x0000000104039824 */ /* 0x000fe200078e0203 */
[----:B------:R-:W-:Y:S02]  /*18d30*/  MOV R4, RZ ;  /* 0x000000ff00047202 */ /* 0x000fe40000000f00 */
[----:B0-----:R-:W-:-:S04]  /*18d40*/  @!P1 LEA R8, P0, R2, R8, 0x2 ;  /* 0x0000000802089211 */ /* 0x001fc800078010ff */
[----:B------:R-:W-:Y:S02]  /*18d50*/  @!P1 LEA.HI.X R9, R2, R9, R3, 0x2, P0 ;  /* 0x0000000902099211 */ /* 0x000fe400000f1403 */
[----:B------:R-:W-:-:S03]  /*18d60*/  ISETP.NE.AND P0, PT, R22, 0x2, PT ;  /* 0x000000021600780c */ /* 0x000fc60003f05270 */
[----:B------:R0:W5:Y:S01]  /*18d70*/  @!P1 LDG.E R4, desc[UR42][R8.64] ;  /* 0x0000002a08049981 */ /* 0x000162000c1e1900 */
[----:B------:R-:W-:Y:S01]  /*18d80*/  ISETP.NE.AND P1, PT, R10, 0x3, PT ;  /* 0x000000030a00780c */ /* 0x000fe20003f25270 */
[----:B------:R-:W-:Y:S01]  /*18d90*/  IMAD.MOV.U32 R3, RZ, RZ, R7 ;  /* 0x000000ffff037224 */ /* 0x000fe200078e0007 */
[----:B------:R-:W-:Y:S01]  /*18da0*/  SEL R2, RZ, 0x1, P0 ;  /* 0x00000001ff027807 */ /* 0x000fe20000000000 */
[----:B------:R-:W-:Y:S05]  /*18db0*/  YIELD ;  /* 0x0000000000007946 */ /* 0x000fea0003800000 */
[----:B------:R-:W-:Y:S01]  /*18dc0*/  SEL R22, R22, RZ, P0 ;  /* 0x000000ff16167207 */ /* 0x000fe20000000000 */
[----:B------:R-:W-:Y:S01]  /*18dd0*/  VIADD R7, R7, 0xffffffff ;  /* 0xffffffff07077836 */ /* 0x000fe20000000000 */
[----:B------:R-:W-:-:S02]  /*18de0*/  LOP3.LUT R28, R28, R2, RZ, 0x3c, !PT ;  /* 0x000000021c1c7212 */ /* 0x000fc400078e3cff */
[----:B------:R-:W-:Y:S01]  /*18df0*/  ISETP.GT.AND P3, PT, R3, R32, PT ;  /* 0x000000200300720c */ /* 0x000fe20003f64270 */
[----:B0-----:R-:W-:-:S12]  /*18e00*/  @!P1 BRA `(.L_x_818) ;  /* 0x0000000000049947 */ /* 0x001fd80003800000 */
[----:B------:R-:W-:Y:S01]  /*18e10*/  BPT.TRAP 0x1 ;  /* 0x000000040000795c */ /* 0x000fe20000300000 */
.L_x_818:
[----:B------:R-:W-:Y:S01]  /*18e20*/  IMAD R6, R22, 0x8, R17 ;  /* 0x0000000816067824 */ /* 0x000fe200078e0211 */
[----:B------:R-:W-:Y:S01]  /*18e30*/  SHF.L.U32 R20, R28, 0x1f, RZ ;  /* 0x0000001f1c147819 */ /* 0x000fe200000006ff */
[----:B------:R-:W-:Y:S01]  /*18e40*/  BSSY B1, `(.L_x_819) ;  /* 0x0000004000017945 */ /* 0x000fe20003800000 */
[----:B------:R-:W-:Y:S02]  /*18e50*/  SHF.R.S32.HI R9, RZ, 0x1f, R5 ;  /* 0x0000001fff097819 */ /* 0x000fe40000011405 */
[----:B------:R-:W0:Y:S02]  /*18e60*/  SYNCS.PHASECHK.TRANS64.TRYWAIT P0, [R6+URZ+0x28c40], R20 ;  /* 0x028c4014060075a7 */ /* 0x000e24000800017f */
[----:B0-----:R-:W-:Y:S05]  /*18e70*/  @!P0 BRA `(.L_x_820) ;  /* 0x0000003c00c08947 */ /* 0x001fea0003800000 */
.L_x_932:
[----:B------:R-:W-:Y:S05]  /*18e80*/  BSYNC B1 ;  /* 0x0000000000017941 */ /* 0x000fea0003800000 */
.L_x_819:
        /* <DEDUP_REMOVED lines=40> */
.L_x_942:
        /* <DEDUP_REMOVED lines=8> */
.L_x_822:
        /* <DEDUP_REMOVED lines=11> */
.L_x_823:
[----:B------:R2:W-:Y:S01]  /*19240*/  SYNCS.ARRIVE.TRANS64.A1T0 RZ, [R6+URZ+0x28c30], RZ ;  /* 0x028c30ff06ff79a7 */ /* 0x0005e2000810003f */
[----:B------:R-:W-:Y:S05]  /*19250*/  @!P2 BRA `(.L_x_824) ;  /* 0x000000000004a947 */ /* 0x000fea0003800000 */
[----:B------:R-:W-:Y:S01]  /*19260*/  BPT.TRAP 0x1 ;  /* 0x000000040000795c */ /* 0x000fe20000300000 */
.L_x_824:
[----:B------:R-:W3:Y:S01]  /*19270*/  SYNCS.PHASECHK.TRANS64.TRYWAIT P0, [R6+URZ+0x28c60], R20 ;  /* 0x028c6014060075a7 */ /* 0x000ee2000800017f */
[----:B------:R-:W-:Y:S04]  /*19280*/  BSSY B1, `(.L_x_825) ;  /* 0x0000002000017945 */ /* 0x000fe80003800000 */
[----:B---3--:R-:W-:Y:S05]  /*19290*/  @!P0 BRA `(.L_x_826) ;  /* 0x0000003c00e88947 */ /* 0x008fea0003800000 */
.L_x_943:
[----:B------:R-:W-:Y:S05]  /*192a0*/  BSYNC B1 ;  /* 0x0000000000017941 */ /* 0x000fea0003800000 */
.L_x_825:
        /* <DEDUP_REMOVED lines=8> */
[----:B-1----:R-:W-:Y:S02]  /*19330*/  IMAD R21, R22, 0x7000, R8 ;  /* 0x0000700016157824 */ /* 0x002fe400078e0208 */
        /* <DEDUP_REMOVED lines=12> */
[----:B------:R-:W1:Y:S01]  /*19400*/  SHFL.IDX PT, R2, R9, RZ, 0x181f ;  /* 0x00181fff09027589 */ /* 0x000e6200000e0000 */
[C---:B------:R-:W-:Y:S01]  /*19410*/  LOP3.LUT P1, RZ, R18.reuse, 0x80, RZ, 0xc0, !PT ;  /* 0x0000008012ff7812 */ /* 0x040fe2000782c0ff */
[----:B------:R-:W-:Y:S01]  /*19420*/  IMAD R21, R21, 0x2, R17 ;  /* 0x0000000215157824 */ /* 0x000fe200078e0211 */
[C---:B------:R-:W-:Y:S01]  /*19430*/  LOP3.LUT P2, RZ, R18.reuse, 0x40, RZ, 0xc0, !PT ;  /* 0x0000004012ff7812 */ /* 0x040fe2000784c0ff */
[----:B------:R-:W4:Y:S01]  /*19440*/  SHFL.IDX PT, R3, R10, RZ, 0x181f ;  /* 0x00181fff0a037589 */ /* 0x000f2200000e0000 */
[----:B------:R-:W-:-:S03]  /*19450*/  LOP3.LUT R18, R18, 0xffffdfff, RZ, 0xc0, !PT ;  /* 0xffffdfff12127812 */ /* 0x000fc600078ec0ff */
[----:B------:R-:W5:Y:S01]  /*19460*/  SHFL.IDX PT, R14, R9, 0x1, 0x181f ;  /* 0x00381f00090e7f89 */ /* 0x000f6200000e0000 */
[----:B------:R-:W-:-:S03]  /*19470*/  @P3 LOP3.LUT R18, R18, 0x2000, RZ, 0xfc, !PT ;  /* 0x0000200012123812 */ /* 0x000fc600078efcff */
[----:B------:R-:W0:Y:S01]  /*19480*/  SHFL.IDX PT, R5, R10, 0x1, 0x181f ;  /* 0x00381f000a057f89 */ /* 0x000e2200000e0000 */
[C---:B------:R-:W-:Y:S02]  /*19490*/  LOP3.LUT P3, RZ, R18.reuse, 0x20, RZ, 0xc0, !PT ;  /* 0x0000002012ff7812 */ /* 0x040fe4000786c0ff */
[C---:B------:R-:W-:Y:S01]  /*194a0*/  LOP3.LUT P6, RZ, R18.reuse, 0x10, RZ, 0xc0, !PT ;  /* 0x0000001012ff7812 */ /* 0x040fe200078cc0ff */
[----:B------:R-:W-:Y:S01]  /*194b0*/  SHFL.IDX PT, R8, R10, 0x2, 0x181f ;  /* 0x00581f000a087f89 */ /* 0x000fe200000e0000 */
[----:B------:R-:W-:-:S03]  /*194c0*/  LOP3.LUT R18, R18, 0xffff7fff, RZ, 0xc0, !PT ;  /* 0xffff7fff12127812 */ /* 0x000fc600078ec0ff */
[----:B------:R-:W-:Y:S01]  /*194d0*/  SHFL.IDX PT, R10, R10, 0x3, 0x181f ;  /* 0x00781f000a0a7f89 */ /* 0x000fe200000e0000 */
[----:B-1----:R-:W-:-:S05]  /*194e0*/  IADD3 R2, P0, R2, R0, RZ ;  /* 0x0000000002027210 */ /* 0x002fca0007f1e0ff */
[----:B------:R-:W-:Y:S01]  /*194f0*/  @P3 LOP3.LUT R18, R18, 0x8000, RZ, 0xfc, !PT ;  /* 0x0000800012123812 */ /* 0x000fe200078efcff */
[----:B----4-:R-:W-:Y:S01]  /*19500*/  IMAD.X R3, RZ, RZ, R3, P0 ;  /* 0x000000ffff037224 */ /* 0x010fe200000e0603 */
[----:B------:R-:W-:-:S04]  /*19510*/  ISETP.NE.U32.AND P0, PT, R31, RZ, PT ;  /* 0x000000ff1f00720c */ /* 0x000fc80003f05070 */
[----:B------:R-:W-:Y:S01]  /*19520*/  LDGSTS.E.BYPASS.LTC128B.128 [R21+0x400], desc[UR42][R2.64], !P1 ;  /* 0x0040000002157fae */ /* 0x000fe2000c901d6a */
[----:B------:R-:W-:-:S03]  /*19530*/  ISETP.NE.U32.AND P1, PT, R30, RZ, PT ;  /* 0x000000ff1e00720c */ /* 0x000fc60003f25070 */
[----:B------:R-:W-:Y:S01]  /*19540*/  LDGSTS.E.BYPASS.LTC128B.128 [R21+0x2400], desc[UR42][R2.64+0x80], !P2 ;  /* 0x0240008002157fae */ /* 0x000fe2000d101d6a */
[----:B-----5:R-:W-:-:S03]  /*19550*/  IADD3 R4, P2, R14, R0, RZ ;  /* 0x000000000e047210 */ /* 0x020fc60007f5e0ff */
[----:B------:R-:W-:Y:S01]  /*19560*/  LDGSTS.E.BYPASS.LTC128B.128 [R21+0x4400], desc[UR42][R2.64+0x100], !P3 ;  /* 0x0440010002157fae */ /* 0x000fe2000d901d6a */
[C---:B------:R-:W-:Y:S01]  /*19570*/  LOP3.LUT P3, RZ, R18.reuse, 0x80, RZ, 0xc0, !PT ;  /* 0x0000008012ff7812 */ /* 0x040fe2000786c0ff */
[----:B0-----:R-:W-:Y:S01]  /*19580*/  IMAD.X R5, RZ, RZ, R5, P2 ;  /* 0x000000ffff057224 */ /* 0x001fe200010e0605 */
        /* <DEDUP_REMOVED lines=33> */
.L_x_953:
[----:B------:R-:W-:Y:S02]  /*197a0*/  LOP3.LUT R18, R18, 0xffffbfff, RZ, 0xc0, !PT ;  /* 0xffffbfff12127812 */ /* 0x000fe400078ec0ff */
[----:B-1----:R-:W-:Y:S02]  /*197b0*/  IADD3 R2, P2, R14, R0, RZ ;  /* 0x000000000e027210 */ /* 0x002fe40007f5e0ff */
[----:B------:R-:W-:Y:S02]  /*197c0*/  @P1 LOP3.LUT R18, R18, 0x4000, RZ, 0xfc, !PT ;  /* 0x0000400012121812 */ /* 0x000fe400078efcff */
[----:B------:R-:W-:Y:S02]  /*197d0*/  IADD3.X R3, RZ, R10, RZ, P2, !PT ;  /* 0x0000000aff037210 */ /* 0x000fe400017fe4ff */
        /* <DEDUP_REMOVED lines=21> */
.L_x_828:
        /* <DEDUP_REMOVED lines=11> */
.L_x_829:
[----:B------:R1:W-:Y:S01]  /*199e0*/  SYNCS.ARRIVE.TRANS64.A1T0 RZ, [R6+URZ+0x28c50], RZ ;  /* 0x028c50ff06ff79a7 */ /* 0x0003e2000810003f */
[----:B------:R-:W-:Y:S05]  /*199f0*/  @P3 BRA `(.L_x_830) ;  /* 0xfffffff000603947 */ /* 0x000fea000383ffff */
.L_x_817:
[----:B------:R-:W-:Y:S05]  /*19a00*/  BSYNC B0 ;  /* 0x0000000000007941 */ /* 0x000fea0003800000 */
.L_x_816:
        /* <DEDUP_REMOVED lines=9> */
[----:B0-----:R-:W0:Y:S01]  /*19aa0*/  S2R R5, SR_LANEID ;  /* 0x0000000000057919 */ /* 0x001e220000000000 */
[----:B------:R-:W-:Y:S01]  /*19ab0*/  VOTEU.ANY UR4, UPT, PT ;  /* 0x0000000000047886 */ /* 0x000fe200038e0100 */
[----:B------:R-:W4:Y:S01]  /*19ac0*/  LDC.64 R2, c[0x0][0xc60] ;  /* 0x00031800ff027b82 */ /* 0x000f220000000a00 */
[----:B------:R-:W0:Y:S02]  /*19ad0*/  FLO.U32 R0, UR4 ;  /* 0x0000000400007d00 */ /* 0x000e2400080e0000 */
[----:B0-----:R-:W-:-:S06]  /*19ae0*/  ISETP.EQ.U32.AND P1, PT, R0, R5, PT ;  /* 0x000000050000720c */ /* 0x001fcc0003f22070 */
[----:B------:R-:W4:Y:S07]  /*19af0*/  POPC R5, UR4 ;  /* 0x0000000400057d09 */ /* 0x000f2e0008000000 */
[----:B----4-:R-:W4:Y:S01]  /*19b00*/  @P1 ATOMG.E.ADD.STRONG.GPU PT, R3, desc[UR42][R2.64], R5 ;  /* 0x00000005020319a8 */ /* 0x010f2200081ee1ea */
[----:B------:R-:W0:Y:S02]  /*19b10*/  S2R R4, SR_LTMASK ;  /* 0x0000000000047919 */ /* 0x000e240000003900 */
[----:B0-----:R-:W-:-:S04]  /*19b20*/  LOP3.LUT R4, R4, UR4, RZ, 0xc0, !PT ;  /* 0x0000000404047c12 */ /* 0x001fc8000f8ec0ff */
[----:B------:R-:W0:Y:S01]  /*19b30*/  POPC R7, R4 ;  /* 0x0000000400077309 */ /* 0x000e220000000000 */
[----:B----4-:R-:W0:Y:S02]  /*19b40*/  SHFL.IDX PT, R0, R3, R0, 0x1f ;  /* 0x00001f0003007589 */ /* 0x010e2400000e0000 */
[----:B0-----:R-:W-:-:S07]  /*19b50*/  IADD3 R24, R0, UR37, R7 ;  /* 0x0000002500187c10 */ /* 0x001fce000fffe007 */
.L_x_832:
[----:B------:R-:W-:Y:S05]  /*19b60*/  BSYNC B0 ;  /* 0x0000000000007941 */ /* 0x000fea0003800000 */
.L_x_831:
[----:B------:R-:W-:-:S07]  /*19b70*/  SEL R22, R22, RZ, P0 ;  /* 0x000000ff16167207 */ /* 0x000fce0000000000 */
.L_x_791:
[----:B------:R-:W-:Y:S05]  /*19b80*/  BSYNC B7 ;  /* 0x0000000000077941 */ /* 0x000fea0003800000 */
.L_x_789:
[----:B------:R-:W-:-:S13]  /*19b90*/  LOP3.LUT P0, RZ, R18, 0x1000, RZ, 0xc0, !PT ;  /* 0x0000100012ff7812 */ /* 0x000fda000780c0ff */
[----:B------:R-:W-:Y:S05]  /*19ba0*/  @!P0 BRA `(.L_x_833) ;  /* 0x0000000000248947 */ /* 0x000fea0003800000 */
[----:B------:R-:W-:Y:S05]  /*19bb0*/  WARPSYNC.ALL ;  /* 0x0000000000007948 */ /* 0x000fea0003800000 */
[----:B------:R-:W4:Y:S08]  /*19bc0*/  S2UR UR5, SR_CgaCtaId ;  /* 0x00000000000579c3 */ /* 0x000f300000008800 */
[----:B------:R-:W-:Y:S06]  /*19bd0*/  BAR.SYNC.DEFER_BLOCKING 0x5, 0x180 ;  /* 0x0146000000007b1d */ /* 0x000fec0000010000 */
[----:B------:R-:W-:-:S02]  /*19be0*/  UMOV UR4, 0x400 ;  /* 0x0000040000047882 */ /* 0x000fc40000000000 */
[----:B----4-:R-:W-:-:S06]  /*19bf0*/  ULEA UR4, UR5, UR4, 0x18 ;  /* 0x0000000405047291 */ /* 0x010fcc000f8ec03f */
[----:B0-----:R-:W-:-:S05]  /*19c00*/  IMAD.U32 R17, RZ, RZ, UR4 ;  /* 0x00000004ff117e24 */ /* 0x001fca000f8e00ff */
[----:B------:R0:W4:Y:S01]  /*19c10*/  LDS.128 R24, [R17+0x28cd0] ;  /* 0x028cd00011187984 */ /* 0x0001220000000c00 */
[----:B------:R-:W-:Y:S06]  /*19c20*/  BAR.ARV 0x4, 0x180 ;  /* 0x0106000000007b1d */ /* 0x000fec0000002000 */
[----:B------:R-:W-:Y:S05]  /*19c30*/  BRA `(.L_x_834) ;  /* 0x0000000800d07947 */ /* 0x000fea0003800000 */
.L_x_833:
        /* <DEDUP_REMOVED lines=8> */
[----:B0-----:R-:W0:Y:S08]  /*19cc0*/  @!P1 LDC.64 R2, c[0x0][0xc80] ;  /* 0x00032000ff029b82 */ /* 0x001e300000000a00 */
[----:B------:R-:W4:Y:S01]  /*19cd0*/  @!P1 LDC.64 R4, c[0x0][0xc78] ;  /* 0x00031e00ff049b82 */ /* 0x000f220000000a00 */
[----:B0-----:R-:W-:-:S05]  /*19ce0*/  @!P1 IMAD.WIDE R2, R7, 0x4, R2 ;  /* 0x0000000407029825 */ /* 0x001fca00078e0202 */
[----:B------:R4:W5:Y:S02]  /*19cf0*/  @!P1 LDG.E R8, desc[UR42][R2.64] ;  /* 0x0000002a02089981 */ /* 0x000964000c1e1900 */
[----:B----4-:R-:W-:-:S05]  /*19d00*/  @!P1 IMAD.WIDE R2, R7, 0x4, R4 ;  /* 0x0000000407029825 */ /* 0x010fca00078e0204 */
[----:B------:R-:W4:Y:S01]  /*19d10*/  @!P1 LDG.E R5, desc[UR42][R2.64] ;  /* 0x0000002a02059981 */ /* 0x000f22000c1e1900 */
[----:B------:R-:W-:Y:S01]  /*19d20*/  IMAD.MOV.U32 R7, RZ, RZ, RZ ;  /* 0x000000ffff077224 */ /* 0x000fe200078e00ff */
[C---:B------:R-:W-:Y:S01]  /*19d30*/  ISETP.GE.U32.AND P2, PT, R9.reuse, 0x2, PT ;  /* 0x000000020900780c */ /* 0x040fe20003f46070 */
[----:B------:R-:W-:Y:S01]  /*19d40*/  IMAD.MOV.U32 R4, RZ, RZ, RZ ;  /* 0x000000ffff047224 */ /* 0x000fe200078e00ff */
[C---:B------:R-:W-:Y:S01]  /*19d50*/  ISETP.GE.U32.AND P3, PT, R9.reuse, 0x4, PT ;  /* 0x000000040900780c */ /* 0x040fe20003f66070 */
[----:B------:R-:W-:Y:S01]  /*19d60*/  SHFL.IDX PT, R0, R24, RZ, 0x1f ;  /* 0x00001fff18007589 */ /* 0x000fe200000e0000 */
[C---:B------:R-:W-:Y:S02]  /*19d70*/  ISETP.GE.U32.AND P4, PT, R9.reuse, 0x8, PT ;  /* 0x000000080900780c */ /* 0x040fe40003f86070 */
[----:B------:R-:W-:Y:S01]  /*19d80*/  ISETP.GE.U32.AND P5, PT, R9, 0x10, PT ;  /* 0x000000100900780c */ /* 0x000fe20003fa6070 */
[----:B-123--:R0:W-:Y:S02]  /*19d90*/  SHFL.IDX PT, R6, R24, 0x1, 0x1f ;  /* 0x00201f0018067f89 */ /* 0x00e1e400000e0000 */
[----:B0-----:R-:W-:-:S02]  /*19da0*/  IMAD.MOV.U32 R24, RZ, RZ, RZ ;  /* 0x000000ffff187224 */ /* 0x001fc400078e00ff */
[----:B-----5:R-:W-:Y:S02]  /*19db0*/  @!P1 IMAD.MOV.U32 R7, RZ, RZ, R8 ;  /* 0x000000ffff079224 */ /* 0x020fe400078e0008 */
[----:B----4-:R-:W-:Y:S01]  /*19dc0*/  @!P1 IMAD.MOV.U32 R4, RZ, RZ, R5 ;  /* 0x000000ffff049224 */ /* 0x010fe200078e0005 */
        /* <DEDUP_REMOVED lines=17> */
[----:B------:R0:W1:Y:S02]  /*19ee0*/  SHFL.IDX PT, R14, R3, 0x1f, 0x1f ;  /* 0x03e01f00030e7f89 */ /* 0x00006400000e0000 */
.L_x_963:
[----:B------:R-:W-:Y:S02]  /*19ef0*/  ULDC UR4, c[0x0][0xc38] ;  /* 0x00030e0000047ab9 */ /* 0x000fe40000000800 */
[----:B------:R-:W-:-:S04]  /*19f00*/  IMAD.U32 R2, RZ, RZ, UR4 ;  /* 0x00000004ff027e24 */ /* 0x000fc8000f8e00ff */
[----:B-1----:R-:W-:-:S04]  /*19f10*/  IMAD R5, R14, R2, RZ ;  /* 0x000000020e057224 */ /* 0x002fc800078e02ff */
[----:B------:R-:W-:-:S05]  /*19f20*/  IMAD.IADD R6, R6, 0x1, R5 ;  /* 0x0000000106067824 */ /* 0x000fca00078e0205 */
[----:B------:R-:W-:-:S13]  /*19f30*/  ISETP.GT.AND P6, PT, R6, R0, PT ;  /* 0x000000000600720c */ /* 0x000fda0003fc4270 */
[----:B------:R-:W-:Y:S05]  /*19f40*/  @P6 BRA `(.L_x_836) ;  /* 0x0000000000a46947 */ /* 0x000fea0003800000 */
.L_x_839:
[----:B------:R-:W1:Y:S01]  /*19f50*/  LDC R2, c[0x0][0xc3c] ;  /* 0x00030f00ff027b82 */ /* 0x000e620000000800 */
[----:B------:R-:W-:-:S05]  /*19f60*/  VIADD R27, R27, 0x1f ;  /* 0x0000001f1b1b7836 */ /* 0x000fca0000000000 */
[----:B-1----:R-:W-:-:S13]  /*19f70*/  ISETP.GE.AND P6, PT, R27, R2, PT ;  /* 0x000000021b00720c */ /* 0x002fda0003fc6270 */
[----:B------:R-:W-:Y:S05]  /*19f80*/  @P6 BRA `(.L_x_837) ;  /* 0x0000000400b86947 */ /* 0x000fea0003800000 */
[----:B0-----:R-:W0:Y:S01]  /*19f90*/  S2R R3, SR_TID.X ;  /* 0x0000000000037919 */ /* 0x001e220000002100 */
[----:B------:R-:W-:Y:S01]  /*19fa0*/  IMAD.MOV.U32 R7, RZ, RZ, RZ ;  /* 0x000000ffff077224 */ /* 0x000fe200078e00ff */
[----:B0-----:R-:W-:-:S05]  /*19fb0*/  LOP3.LUT R3, R3, 0x1f, RZ, 0xc0, !PT ;  /* 0x0000001f03037812 */ /* 0x001fca00078ec0ff */
[----:B------:R-:W-:-:S05]  /*19fc0*/  IMAD.IADD R9, R27, 0x1, R3 ;  /* 0x000000011b097824 */ /* 0x000fca00078e0203 */
[----:B------:R-:W-:-:S13]  /*19fd0*/  ISETP.GE.OR P6, PT, R9, R2, !P0 ;  /* 0x000000020900720c */ /* 0x000fda00047c6670 */
[----:B------:R-:W0:Y:S08]  /*19fe0*/  @!P6 LDC.64 R2, c[0x0][0xc80] ;  /* 0x00032000ff02eb82 */ /* 0x000e300000000a00 */
[----:B------:R-:W1:Y:S01]  /*19ff0*/  @!P6 LDC.64 R4, c[0x0][0xc78] ;  /* 0x00031e00ff04eb82 */ /* 0x000e620000000a00 */
[----:B0-----:R-:W-:-:S05]  /*1a000*/  @!P6 IMAD.WIDE R2, R9, 0x4, R2 ;  /* 0x000000040902e825 */ /* 0x001fca00078e0202 */
[----:B------:R1:W2:Y:S02]  /*1a010*/  @!P6 LDG.E R7, desc[UR42][R2.64] ;  /* 0x0000002a0207e981 */ /* 0x0002a4000c1e1900 */
[----:B-1----:R-:W-:Y:S01]  /*1a020*/  @!P6 IMAD.WIDE R2, R9, 0x4, R4 ;  /* 0x000000040902e825 */ /* 0x002fe200078e0204 */
[----:B------:R-:W-:-:S06]  /*1a030*/  MOV R4, RZ ;  /* 0x000000ff00047202 */ /* 0x000fcc0000000f00 */
[----:B------:R-:W2:Y:S01]  /*1a040*/  @!P6 LDG.E R4, desc[UR42][R2.64] ;  /* 0x0000002a0204e981 */ /* 0x000ea2000c1e1900 */
[----:B------:R-:W-:Y:S01]  /*1a050*/  UMOV UR4, 0xffffffff ;  /* 0xffffffff00047882 */ /* 0x000fe20000000000 */
[----:B--2---:R-:W-:Y:S02]  /*1a060*/  IMAD R13, R4, R7, RZ ;  /* 0x00000007040d7224 */ /* 0x004fe400078e02ff */
        /* <DEDUP_REMOVED lines=17> */
.L_x_971:
[----:B------:R-:W-:Y:S02]  /*1a180*/  ULDC UR4, c[0x0][0xc38] ;  /* 0x00030e0000047ab9 */ /* 0x000fe40000000800 */
[----:B------:R-:W-:-:S04]  /*1a190*/  IMAD.U32 R2, RZ, RZ, UR4 ;  /* 0x00000004ff027e24 */ /* 0x000fc8000f8e00ff */
[----:B-1----:R-:W-:-:S04]  /*1a1a0*/  IMAD R5, R14, R2, RZ ;  /* 0x000000020e057224 */ /* 0x002fc800078e02ff */
[----:B------:R-:W-:-:S05]  /*1a1b0*/  IMAD.IADD R6, R5, 0x1, R6 ;  /* 0x0000000105067824 */ /* 0x000fca00078e0206 */
[----:B------:R-:W-:-:S13]  /*1a1c0*/  ISETP.GT.AND P6, PT, R6, R0, PT ;  /* 0x000000000600720c */ /* 0x000fda0003fc4270 */
[----:B------:R-:W-:Y:S05]  /*1a1d0*/  @!P6 BRA `(.L_x_839) ;  /* 0xfffffffc005ce947 */ /* 0x000fea000383ffff */
.L_x_836:
[----:B------:R-:W-:Y:S01]  /*1a1e0*/  IMAD.IADD R6, R6, 0x1, -R5 ;  /* 0x0000000106067824 */ /* 0x000fe200078e0a05 */
[----:B------:R-:W-:-:S03]  /*1a1f0*/  UMOV UR4, 0xffffffff ;  /* 0xffffffff00047882 */ /* 0x000fc60000000000 */
[----:B------:R-:W-:-:S05]  /*1a200*/  IMAD R5, R3, R2, R6 ;  /* 0x0000000203057224 */ /* 0x000fca00078e0206 */
[----:B------:R-:W-:Y:S01]  /*1a210*/  ISETP.GT.AND P6, PT, R5, R0, PT ;  /* 0x000000000500720c */ /* 0x000fe20003fc4270 */
[----:B------:R-:W-:-:S12]  /*1a220*/  BRA.DIV UR4, `(.L_x_840) ;  /* 0x0000003e04e87947 */ /* 0x000fd8000b800000 */
[----:B------:R-:W-:-:S04]  /*1a230*/  VOTE.ANY R8, PT, !P6 ;  /* 0x0000000000087806 */ /* 0x000fc800070e0100 */
[----:B------:R-:W1:Y:S02]  /*1a240*/  POPC R5, R8 ;  /* 0x0000000800057309 */ /* 0x000e640000000000 */
[----:B-1----:R1:W2:Y:S04]  /*1a250*/  SHFL.IDX PT, R7, R7, R5, 0x1f ;  /* 0x00001f0507077589 */ /* 0x0022a800000e0000 */
[----:B------:R1:W3:Y:S02]  /*1a260*/  SHFL.IDX PT, R4, R4, R5, 0x1f ;  /* 0x00001f0504047589 */ /* 0x0002e400000e0000 */
.L_x_976:
[----:B------:R-:W-:-:S13]  /*1a270*/  ISETP.NE.AND P0, PT, R8, RZ, PT ;  /* 0x000000ff0800720c */ /* 0x000fda0003f05270 */
[----:B------:R-:W-:Y:S05]  /*1a280*/  @!P0 BRA `(.L_x_841) ;  /* 0x0000000000108947 */ /* 0x000fea0003800000 */
[----:B------:R-:W-:Y:S01]  /*1a290*/  UMOV UR4, 0xffffffff ;  /* 0xffffffff00047882 */ /* 0x000fe20000000000 */
[----:B------:R-:W-:Y:S02]  /*1a2a0*/  VIADD R12, R5, 0xffffffff ;  /* 0xffffffff050c7836 */ /* 0x000fe40000000000 */
[----:B------:R-:W-:Y:S05]  /*1a2b0*/  BRA.DIV UR4, `(.L_x_842) ;  /* 0x0000004204207947 */ /* 0x000fea000b800000 */
[----:B------:R4:W0:Y:S02]  /*1a2c0*/  SHFL.IDX PT, R24, R3, R12, 0x1f ;  /* 0x00001f0c03187589 */ /* 0x00082400000e0000 */
.L_x_841:
[----:B--2---:R-:W-:Y:S01]  /*1a2d0*/  IABS R8, R7 ;  /* 0x0000000700087213 */ /* 0x004fe20000000000 */
[----:B0-----:R-:W-:Y:S01]  /*1a2e0*/  IMAD R24, R24, R2, R6 ;  /* 0x0000000218187224 */ /* 0x001fe200078e0206 */
[----:B---3--:R-:W-:Y:S01]  /*1a2f0*/  IABS R6, R4 ;  /* 0x0000000400067213 */ /* 0x008fe20000000000 */
[----:B------:R-:W-:Y:S01]  /*1a300*/  IMAD.MOV.U32 R2, RZ, RZ, RZ ;  /* 0x000000ffff027224 */ /* 0x000fe200078e00ff */
[----:B------:R-:W0:Y:S01]  /*1a310*/  I2F.RP R9, R8 ;  /* 0x0000000800097306 */ /* 0x000e220000209400 */
[----:B------:R-:W-:Y:S02]  /*1a320*/  IMAD.IADD R0, R0, 0x1, -R24 ;  /* 0x0000000100007824 */ /* 0x000fe400078e0a18 */
[----:B------:R-:W-:-:S05]  /*1a330*/  IMAD.IADD R27, R5, 0x1, R27 ;  /* 0x00000001051b7824 */ /* 0x000fca00078e021b */
[----:B------:R-:W2:Y:S08]  /*1a340*/  I2F.RP R10, R6 ;  /* 0x00000006000a7306 */ /* 0x000eb00000209400 */
[----:B0-----:R-:W4:Y:S08]  /*1a350*/  MUFU.RCP R9, R9 ;  /* 0x0000000900097308 */ /* 0x001f300000001000 */
[----:B--2---:R-:W-:Y:S01]  /*1a360*/  MUFU.RCP R10, R10 ;  /* 0x0000000a000a7308 */ /* 0x004fe20000001000 */
[----:B----4-:R-:W-:-:S07]  /*1a370*/  VIADD R3, R9, 0xffffffe ;  /* 0x0ffffffe09037836 */ /* 0x010fce0000000000 */
        /* <DEDUP_REMOVED lines=8> */
[----:B------:R-:W-:Y:S02]  /*1a400*/  IMAD R11, R9, R12, R11 ;  /* 0x0000000c090b7224 */ /* 0x000fe400078e020b */
[----:B------:R-:W-:Y:S02]  /*1a410*/  VIADD R12, R10, 0xffffffe ;  /* 0x0ffffffe0a0c7836 */ /* 0x000fe40000000000 */
[----:B------:R-:W-:Y:S01]  /*1a420*/  IMAD.MOV.U32 R2, RZ, RZ, RZ ;  /* 0x000000ffff027224 */ /* 0x000fe200078e00ff */
[----:B------:R-:W-:Y:S01]  /*1a430*/  ISETP.GT.U32.AND P1, PT, R8, R11, PT ;  /* 0x0000000b0800720c */ /* 0x000fe20003f24070 */
[----:B------:R-:W0:-:S12]  /*1a440*/  F2I.FTZ.U32.TRUNC.NTZ R3, R12 ;  /* 0x0000000c00037305 */ /* 0x000e18000021f000 */
[----:B------:R-:W-:Y:S02]  /*1a450*/  @!P1 IMAD.IADD R11, R11, 0x1, -R8 ;  /* 0x000000010b0b9824 */ /* 0x000fe400078e0a08 */
[----:B------:R-:W-:Y:S01]  /*1a460*/  @!P1 VIADD R9, R9, 0x1 ;  /* 0x0000000109099836 */ /* 0x000fe20000000000 */
[----:B------:R-:W-:Y:S02]  /*1a470*/  ISETP.NE.AND P1, PT, R7, RZ, PT ;  /* 0x000000ff0700720c */ /* 0x000fe40003f25270 */
[----:B------:R-:W-:Y:S01]  /*1a480*/  ISETP.GE.U32.AND P0, PT, R11, R8, PT ;  /* 0x000000080b00720c */ /* 0x000fe20003f06070 */
[----:B0-----:R-:W-:Y:S01]  /*1a490*/  IMAD.MOV R11, RZ, RZ, -R3 ;  /* 0x000000ffff0b7224 */ /* 0x001fe200078e0a03 */
[----:B------:R-:W-:-:S03]  /*1a4a0*/  IABS R8, R4 ;  /* 0x0000000400087213 */ /* 0x000fc60000000000 */
[----:B------:R-:W-:Y:S02]  /*1a4b0*/  IMAD R11, R11, R6, RZ ;  /* 0x000000060b0b7224 */ /* 0x000fe400078e02ff */
[----:B------:R-:W-:Y:S02]  /*1a4c0*/  IMAD.MOV R8, RZ, RZ, -R8 ;  /* 0x000000ffff087224 */ /* 0x000fe400078e0a08 */
[----:B------:R-:W-:Y:S01]  /*1a4d0*/  IMAD.HI.U32 R2, R3, R11, R2 ;  /* 0x0000000b03027227 */ /* 0x000fe200078e0002 */
[----:B------:R-:W-:-:S03]  /*1a4e0*/  LOP3.LUT R3, R0, R7, RZ, 0x3c, !PT ;  /* 0x0000000700037212 */ /* 0x000fc600078e3cff */
[----:B------:R-:W-:Y:S02]  /*1a4f0*/  @P0 IADD3 R9, R9, 0x1, RZ ;  /* 0x0000000109090810 */ /* 0x000fe40007ffe0ff */
[----:B------:R-:W-:-:S13]  /*1a500*/  ISETP.GE.AND P2, PT, R3, RZ, PT ;  /* 0x000000ff0300720c */ /* 0x000fda0003f46270 */
        /* <DEDUP_REMOVED lines=17> */
[--C-:B------:R-:W-:Y:S02]  /*1a620*/  IMAD.MOV R3, RZ, RZ, -R2.reuse ;  /* 0x000000ffff037224 */ /* 0x100fe400078e0a02 */
[C---:B------:R-:W-:Y:S02]  /*1a630*/  IMAD R2, R4.reuse, 0x1000000, R2 ;  /* 0x0100000004027824 */ /* 0x040fe400078e0202 */
[----:B------:R-:W-:-:S04]  /*1a640*/  IMAD R9, R4, R3, R9 ;  /* 0x0000000304097224 */ /* 0x000fc800078e0209 */
[----:B------:R-:W-:Y:S01]  /*1a650*/  IMAD R26, R9, 0x10000, R2 ;  /* 0x00010000091a7824 */ /* 0x000fe200078e0202 */
[----:B------:R-:W-:Y:S06]  /*1a660*/  BRA `(.L_x_843) ;  /* 0x00000000001c7947 */ /* 0x000fec0003800000 */
.L_x_837:
[----:B------:R-:W-:Y:S01]  /*1a670*/  UMOV UR4, URZ ;  /* 0x0000003f00047c82 */ /* 0x000fe20008000000 */
[----:B------:R-:W-:Y:S01]  /*1a680*/  UMOV UR5, URZ ;  /* 0x0000003f00057c82 */ /* 0x000fe20008000000 */
[----:B------:R-:W-:Y:S01]  /*1a690*/  ULDC UR6, c[0x0][0xc3c] ;  /* 0x00030f0000067ab9 */ /* 0x000fe20000000800 */
[----:B------:R-:W-:Y:S02]  /*1a6a0*/  IMAD.MOV.U32 R24, RZ, RZ, R0 ;  /* 0x000000ffff187224 */ /* 0x000fe400078e0000 */
[----:B------:R-:W-:Y:S02]  /*1a6b0*/  IMAD.U32 R25, RZ, RZ, UR4 ;  /* 0x00000004ff197e24 */ /* 0x000fe4000f8e00ff */
[----:B------:R-:W-:Y:S02]  /*1a6c0*/  IMAD.U32 R26, RZ, RZ, UR5 ;  /* 0x00000005ff1a7e24 */ /* 0x000fe4000f8e00ff */
[----:B------:R-:W-:-:S07]  /*1a6d0*/  IMAD.U32 R27, RZ, RZ, UR6 ;  /* 0x00000006ff1b7e24 */ /* 0x000fce000f8e00ff */
.L_x_843:
[----:B------:R-:W2:Y:S01]  /*1a6e0*/  S2R R0, SR_TID.X ;  /* 0x0000000000007919 */ /* 0x000ea20000002100 */
[----:B------:R-:W-:Y:S05]  /*1a6f0*/  WARPSYNC.ALL ;  /* 0x0000000000007948 */ /* 0x000fea0003800000 */
[----:B------:R-:W-:Y:S01]  /*1a700*/  BAR.SYNC.DEFER_BLOCKING 0x4, 0x180 ;  /* 0x0106000000007b1d */ /* 0x000fe20000010000 */
[----:B--2---:R-:W-:-:S04]  /*1a710*/  LOP3.LUT R0, R0, 0x1f, RZ, 0xc0, !PT ;  /* 0x0000001f00007812 */ /* 0x004fc800078ec0ff */
[----:B------:R-:W-:-:S13]  /*1a720*/  ISETP.NE.AND P0, PT, R0, RZ, PT ;  /* 0x000000ff0000720c */ /* 0x000fda0003f05270 */
[----:B0-----:R-:W0:Y:S01]  /*1a730*/  @!P0 S2R R3, SR_CgaCtaId ;  /* 0x0000000000038919 */ /* 0x001e220000008800 */
[----:B------:R-:W-:-:S04]  /*1a740*/  @!P0 MOV R0, 0x400 ;  /* 0x0000040000008802 */ /* 0x000fc80000000f00 */
[----:B0-----:R-:W-:-:S05]  /*1a750*/  @!P0 LEA R17, R3, R0, 0x18 ;  /* 0x0000000003118211 */ /* 0x001fca00078ec0ff */
[----:B------:R0:W-:Y:S01]  /*1a760*/  @!P0 STS.128 [R17+0x28cd0], R24 ;  /* 0x028cd01811008388 */ /* 0x0001e20000000c00 */
[----:B------:R-:W-:Y:S06]  /*1a770*/  BAR.ARV 0x5, 0x180 ;  /* 0x0146000000007b1d */ /* 0x000fec0000002000 */
.L_x_834:
[----:B------:R-:W-:Y:S02]  /*1a780*/  ULDC UR4, c[0x0][0xc3c] ;  /* 0x00030f0000047ab9 */ /* 0x000fe40000000800 */
[----:B----4-:R-:W-:-:S13]  /*1a790*/  ISETP.GE.AND P0, PT, R27, UR4, PT ;  /* 0x000000041b007c0c */ /* 0x010fda000bf06270 */
[----:B------:R-:W-:Y:S05]  /*1a7a0*/  @!P0 BRA `(.L_x_844) ;  /* 0xffffff9800188947 */ /* 0x000fea000383ffff */
[----:B------:R-:W-:Y:S05]  /*1a7b0*/  BSYNC B8 ;  /* 0x0000000000087941 */ /* 0x000fea0003800000 */
.L_x_735:
[----:B------:R-:W4:Y:S01]  /*1a7c0*/  LDL.LU R0, [R1+0x20] ;  /* 0x0000200001007983 */ /* 0x000f220000300800 */
[----:B------:R-:W-:Y:S01]  /*1a7d0*/  BSSY B0, `(.L_x_845) ;  /* 0x000000b000007945 */ /* 0x000fe20003800000 */
[----:B-1----:R-:W1:Y:S01]  /*1a7e0*/  S2R R5, SR_CgaCtaId ;  /* 0x0000000000057919 */ /* 0x002e620000008800 */
[----:B----4-:R-:W-:-:S05]  /*1a7f0*/  VIADD R0, R0, 0x1 ;  /* 0x0000000100007836 */ /* 0x010fca0000000000 */
[----:B------:R-:W-:-:S04]  /*1a800*/  LEA.HI R2, R0, R0, RZ, 0x1 ;  /* 0x0000000000027211 */ /* 0x000fc800078f08ff */
[----:B------:R-:W-:Y:S02]  /*1a810*/  LOP3.LUT R3, R2, 0xfffffffe, RZ, 0xc0, !PT ;  /* 0xfffffffe02037812 */ /* 0x000fe400078ec0ff */
[----:B------:R-:W-:-:S03]  /*1a820*/  MOV R2, 0x400 ;  /* 0x0000040000027802 */ /* 0x000fc60000000f00 */
[----:B------:R-:W-:Y:S01]  /*1a830*/  IMAD.IADD R0, R0, 0x1, -R3 ;  /* 0x0000000100007824 */ /* 0x000fe200078e0a03 */
[----:B-1----:R-:W-:-:S04]  /*1a840*/  LEA R7, R5, R2, 0x18 ;  /* 0x0000000205077211 */ /* 0x002fc800078ec0ff */
[----:B------:R-:W-:-:S04]  /*1a850*/  SHF.L.U32 R0, R0, 0x1f, RZ ;  /* 0x0000001f00007819 */ /* 0x000fc800000006ff */
[----:B------:R-:W1:Y:S02]  /*1a860*/  SYNCS.PHASECHK.TRANS64.TRYWAIT P0, [R7+URZ+0x28c20], R0 ;  /* 0x028c2000070075a7 */ /* 0x000e64000800017f */
[----:B-1----:R-:W-:Y:S05]  /*1a870*/  @!P0 BRA `(.L_x_846) ;  /* 0x0000003800d88947 */ /* 0x002fea0003800000 */
.L_x_979:
[----:B------:R-:W-:Y:S05]  /*1a880*/  BSYNC B0 ;  /* 0x0000000000007941 */ /* 0x000fea0003800000 */
.L_x_845:
[----:B------:R-:W-:-:S03]  /*1a890*/  UMOV UR4, 0xffffffff ;  /* 0xffffffff00047882 */ /* 0x000fc60000000000 */
[----:B------:R-:W-:Y:S05]  /*1a8a0*/  BRA.DIV UR4, `(.L_x_847) ;  /* 0x0000003a04e07947 */ /* 0x000fea000b800000 */
[----:B-1----:R-:W1:Y:S02]  /*1a8b0*/  S2R R0, SR_TID.X ;  /* 0x0000000000007919 */ /* 0x002e640000002100 */
[----:B-1----:R-:W-:-:S04]  /*1a8c0*/  SHF.R.U32.HI R0, RZ, 0x5, R0 ;  /* 0x00000005ff007819 */ /* 0x002fc80000011600 */
[----:B------:R-:W-:-:S05]  /*1a8d0*/  LOP3.LUT R0, R0, 0x3, RZ, 0xc0, !PT ;  /* 0x0000000300007812 */ /* 0x000fca00078ec0ff */
[----:B------:R1:W4:Y:S02]  /*1a8e0*/  SHFL.IDX PT, R14, R0, RZ, 0x1f ;  /* 0x00001fff000e7589 */ /* 0x00032400000e0000 */
.L_x_982:
[----:B----4-:R-:W-:-:S13]  /*1a8f0*/  ISETP.NE.AND P0, PT, R14, RZ, PT ;  /* 0x000000ff0e00720c */ /* 0x010fda0003f05270 */
[----:B------:R-:W-:Y:S05]  /*1a900*/  @P0 BRA `(.L_x_590) ;  /* 0x0000000000880947 */ /* 0x000fea0003800000 */
[----:B------:R-:W-:-:S03]  /*1a910*/  UMOV UR4, 0xffffffff ;  /* 0xffffffff00047882 */ /* 0x000fc60000000000 */
[----:B------:R-:W-:Y:S05]  /*1a920*/  BRA.DIV UR4, `(.L_x_848) ;  /* 0x0000003a04f47947 */ /* 0x000fea000b800000 */
[----:B------:R-:W-:-:S13]  /*1a930*/  ELECT P6, URZ, PT ;  /* 0x00000000003f782f */ /* 0x000fda00038c0000 */
.L_x_985:
[----:B------:R-:W-:Y:S05]  /*1a940*/  @!P6 BRA `(.L_x_590) ;  /* 0x000000000078e947 */ /* 0x000fea0003800000 */
[----:B------:R-:W-:-:S06]  /*1a950*/  ULOP3.LUT UR4, UR36, 0x2, URZ, 0xfc, !UPT ;  /* 0x0000000224047892 */ /* 0x000fcc000f8efc3f */
[----:B-1----:R-:W-:-:S05]  /*1a960*/  IMAD.U32 R0, RZ, RZ, UR4 ;  /* 0x00000004ff007e24 */ /* 0x002fca000f8e00ff */
[----:B------:R-:W-:-:S13]  /*1a970*/  ISETP.NE.AND P0, PT, R0, 0x3, PT ;  /* 0x000000030000780c */ /* 0x000fda0003f05270 */
[----:B------:R-:W-:Y:S05]  /*1a980*/  @!P0 BRA `(.L_x_849) ;  /* 0x0000000000048947 */ /* 0x000fea0003800000 */
[----:B------:R-:W-:Y:S01]  /*1a990*/  BPT.TRAP 0x1 ;  /* 0x000000040000795c */ /* 0x000fe20000300000 */
.L_x_849:
[----:B------:R-:W-:Y:S01]  /*1a9a0*/  IMAD R5, R22, 0x8, R7 ;  /* 0x0000000816057824 */ /* 0x000fe200078e0207 */
[----:B------:R-:W-:Y:S02]  /*1a9b0*/  SHF.L.U32 R0, R28, 0x1f, RZ ;  /* 0x0000001f1c007819 */ /* 0x000fe400000006ff */
[----:B------:R-:W-:Y:S02]  /*1a9c0*/  IADD3 R22, R22, 0x1, RZ ;  /* 0x0000000116167810 */ /* 0x000fe40007ffe0ff */
[----:B------:R-:W1:Y:S02]  /*1a9d0*/  SYNCS.PHASECHK.TRANS64.TRYWAIT P1, [R5+URZ+0x28c40], R0 ;  /* 0x028c4000050075a7 */ /* 0x000e64000802017f */
[----:B------:R-:W-:-:S04]  /*1a9e0*/  ISETP.NE.AND P2, PT, R22, 0x2, PT ;  /* 0x000000021600780c */ /* 0x000fc80003f45270 */
[----:B------:R-:W-:Y:S01]  /*1a9f0*/  SEL R3, RZ, 0x1, P2 ;  /* 0x00000001ff037807 */ /* 0x000fe20001000000 */
[----:B-1----:R-:W-:Y:S08]  /*1aa00*/  @!P1 BRA `(.L_x_850) ;  /* 0x0000003800dc9947 */ /* 0x002ff00003800000 */
.L_x_986:
[----:B------:R-:W-:Y:S02]  /*1aa10*/  SEL R22, R22, RZ, P2 ;  /* 0x000000ff16167207 */ /* 0x000fe40001000000 */
[----:B------:R-:W-:Y:S01]  /*1aa20*/  LOP3.LUT R2, R28, R3, RZ, 0x3c, !PT ;  /* 0x000000031c027212 */ /* 0x000fe200078e3cff */
[----:B------:R-:W-:Y:S06]  /*1aa30*/  @!P0 BRA `(.L_x_851) ;  /* 0x0000000000048947 */ /* 0x000fec0003800000 */
[----:B------:R-:W-:Y:S01]  /*1aa40*/  BPT.TRAP 0x1 ;  /* 0x000000040000795c */ /* 0x000fe20000300000 */
.L_x_851:
[----:B------:R-:W-:Y:S01]  /*1aa50*/  IMAD R3, R22, 0x8, R7 ;  /* 0x0000000816037824 */ /* 0x000fe200078e0207 */
[----:B------:R-:W-:-:S04]  /*1aa60*/  SHF.L.U32 R2, R2, 0x1f, RZ ;  /* 0x0000001f02027819 */ /* 0x000fc800000006ff */
[----:B------:R-:W4:Y:S02]  /*1aa70*/  SYNCS.PHASECHK.TRANS64.TRYWAIT P1, [R3+URZ+0x28c40], R2 ;  /* 0x028c4002030075a7 */ /* 0x000f24000802017f */
[----:B----4-:R-:W-:Y:S05]  /*1aa80*/  @!P1 BRA `(.L_x_852) ;  /* 0x0000003800d09947 */ /* 0x010fea0003800000 */
.L_x_987:
[----:B------:R-:W-:Y:S05]  /*1aa90*/  @!P0 BRA `(.L_x_853) ;  /* 0x0000000000048947 */ /* 0x000fea0003800000 */
[----:B------:R-:W-:Y:S01]  /*1aaa0*/  BPT.TRAP 0x1 ;  /* 0x000000040000795c */ /* 0x000fe20000300000 */
.L_x_853:
[----:B------:R-:W5:Y:S02]  /*1aab0*/  SYNCS.PHASECHK.TRANS64.TRYWAIT P1, [R5+URZ+0x28c60], R0 ;  /* 0x028c6000050075a7 */ /* 0x000f64000802017f */
[----:B-----5:R-:W-:Y:S05]  /*1aac0*/  @!P1 BRA `(.L_x_854) ;  /* 0x0000003800d49947 */ /* 0x020fea0003800000 */
.L_x_988:
[----:B------:R-:W-:Y:S05]  /*1aad0*/  @!P0 BRA `(.L_x_855) ;  /* 0x0000000000048947 */ /* 0x000fea0003800000 */
[----:B------:R-:W-:Y:S01]  /*1aae0*/  BPT.TRAP 0x1 ;  /* 0x000000040000795c */ /* 0x000fe20000300000 */
.L_x_855:
[----:B------:R0:W0:Y:S02]  /*1aaf0*/  SYNCS.PHASECHK.TRANS64.TRYWAIT P0, [R3+URZ+0x28c60], R2 ;  /* 0x028c6002030075a7 */ /* 0x000024000800017f */
[----:B0-----:R-:W-:Y:S05]  /*1ab00*/  @!P0 NANOSLEEP.SYNCS 0x989680 ;  /* 0x009896800000895d */ /* 0x001fea0003900000 */
[----:B------:R-:W0:Y:S02]  /*1ab10*/  @!P0 SYNCS.PHASECHK.TRANS64 P0, [R3+URZ+0x28c60], R2 ;  /* 0x028c6002030085a7 */ /* 0x000e24000800007f */
[----:B0-----:R-:W-:Y:S05]  /*1ab20*/  @!P0 BRA `(.L_x_855) ;  /* 0xfffffffc00f08947 */ /* 0x001fea000383ffff */
.L_x_590:
[----:B------:R-:W-:Y:S05]  /*1ab30*/  BSYNC B9 ;  /* 0x0000000000097941 */ /* 0x000fea0003800000 */
.L_x_587:
[----:B------:R-:W-:Y:S05]  /*1ab40*/  EXIT ;  /* 0x000000000000794d */ /* 0x000fea0003800000 */
.L_x_608:
[----:B0-----:R0:W1:Y:S02]  /*1ab50*/  SYNCS.PHASECHK.TRANS64.TRYWAIT P4, [R58+URZ+0x28c90], R65 ;  /* 0x028c90413a0075a7 */ /* 0x001064000808017f */
[----:B-1----:R-:W-:Y:S05]  /*1ab60*/  @!P4 NANOSLEEP.SYNCS 0x989680 ;  /* 0x009896800000c95d */ /* 0x002fea0003900000 */
[----:B------:R-:W1:Y:S02]  /*1ab70*/  @!P4 SYNCS.PHASECHK.TRANS64 P4, [R58+URZ+0x28c90], R65 ;  /* 0x028c90413a00c5a7 */ /* 0x000e64000808007f */
[----:B-1----:R-:W-:Y:S05]  /*1ab80*/  @!P4 BRA `(.L_x_608) ;  /* 0xfffffffc00f0c947 */ /* 0x002fea000383ffff */
[----:B------:R-:W-:Y:S05]  /*1ab90*/  BRA `(.L_x_856) ;  /* 0xfffffe8400407947 */ /* 0x000fea000383ffff */
.L_x_609:
[----:B------:R-:W-:Y:S01]  /*1aba0*/  BSSY B1, `(.L_x_857) ;  /* 0x0000007000017945 */ /* 0x000fe20003800000 */
[----:B------:R-:W-:Y:S02]  /*1abb0*/  IMAD.MOV.U32 R12, RZ, RZ, RZ ;  /* 0x000000ffff0c7224 */ /* 0x000fe400078e00ff */
[----:B------:R-:W-:Y:S02]  /*1abc0*/  IMAD.MOV.U32 R11, RZ, RZ, 0x1c1f ;  /* 0x00001c1fff0b7424 */ /* 0x000fe400078e00ff */
[----:B------:R-:W-:-:S07]  /*1abd0*/  IMAD.MOV.U32 R15, RZ, RZ, -0x1 ;  /* 0xffffffffff0f7424 */ /* 0x000fce00078e00ff */
[----:B0-----:R-:W-:Y:S05]  /*1abe0*/  WARPSYNC.COLLECTIVE R15, `(.L_x_858) ;  /* 0x000000000f087348 */ /* 0x001fea0003c00000 */
[----:B------:R1:W2:Y:S02]  /*1abf0*/  SHFL.IDX P6, R14, R13, R12, R11 ;  /* 0x0000000c0d0e7389 */ /* 0x0002a400000c000b */
[----:B012---:R-:W-:Y:S01]  /*1ac00*/  ENDCOLLECTIVE ;  /* 0x000000000000791b */ /* 0x007fe20003800000 */
.L_x_858:
[----:B------:R-:W-:Y:S05]  /*1ac10*/  BSYNC B1 ;  /* 0x0000000000017941 */ /* 0x000fea0003800000 */
.L_x_857:
[----:B------:R-:W-:Y:S02]  /*1ac20*/  IMAD.MOV.U32 R13, RZ, RZ, R67 ;  /* 0x000000ffff0d7224 */ /* 0x000fe400078e0043 */
[----:B------:R-:W-:Y:S02]  /*1ac30*/  IMAD.MOV.U32 R12, RZ, RZ, RZ ;  /* 0x000000ffff0c7224 */ /* 0x000fe400078e00ff */
[----:B------:R-:W-:Y:S02]  /*1ac40*/  IMAD.MOV.U32 R11, RZ, RZ, 0x1c1f ;  /* 0x00001c1fff0b7424 */ /* 0x000fe400078e00ff */
[----:B------:R-:W-:Y:S02]  /*1ac50*/  IMAD.MOV.U32 R15, RZ, RZ, -0x1 ;  /* 0xffffffffff0f7424 */ /* 0x000fe400078e00ff */
[----:B------:R-:W-:-:S07]  /*1ac60*/  IMAD.MOV.U32 R69, RZ, RZ, R14 ;  /* 0x000000ffff457224 */ /* 0x000fce00078e000e */
[----:B------:R-:W-:Y:S05]  /*1ac70*/  WARPSYNC.COLLECTIVE R15, `(.L_x_859) ;  /* 0x000000000f087348 */ /* 0x000fea0003c00000 */
[----:B------:R0:W1:Y:S02]  /*1ac80*/  SHFL.IDX P6, R14, R13, R12, R11 ;  /* 0x0000000c0d0e7389 */ /* 0x00006400000c000b */
[----:B01----:R-:W-:Y:S01]  /*1ac90*/  ENDCOLLECTIVE ;  /* 0x000000000000791b */ /* 0x003fe20003800000 */
.L_x_859:
[----:B------:R-:W-:Y:S05]  /*1aca0*/  BRA `(.L_x_860) ;  /* 0xfffffe8400107947 */ /* 0x000fea000383ffff */
.L_x_619:
[----:B0-----:R0:W1:Y:S02]  /*1acb0*/  SYNCS.PHASECHK.TRANS64.TRYWAIT P4, [R58+URZ+0x28c90], R65 ;  /* 0x028c90413a0075a7 */ /* 0x001064000808017f */
[----:B-1----:R-:W-:Y:S05]  /*1acc0*/  @!P4 NANOSLEEP.SYNCS 0x989680 ;  /* 0x009896800000c95d */ /* 0x002fea0003900000 */
[----:B------:R-:W1:Y:S02]  /*1acd0*/  @!P4 SYNCS.PHASECHK.TRANS64 P4, [R58+URZ+0x28c90], R65 ;  /* 0x028c90413a00c5a7 */ /* 0x000e64000808007f */
[----:B-1----:R-:W-:Y:S05]  /*1ace0*/  @!P4 BRA `(.L_x_619) ;  /* 0xfffffffc00f0c947 */ /* 0x002fea000383ffff */
[----:B------:R-:W-:Y:S05]  /*1acf0*/  BRA `(.L_x_861) ;  /* 0xfffffe8c00787947 */ /* 0x000fea000383ffff */
.L_x_620:
[----:B------:R-:W-:Y:S01]  /*1ad00*/  BSSY B1, `(.L_x_862) ;  /* 0x0000007000017945 */ /* 0x000fe20003800000 */
[----:B------:R-:W-:Y:S02]  /*1ad10*/  IMAD.MOV.U32 R12, RZ, RZ, RZ ;  /* 0x000000ffff0c7224 */ /* 0x000fe400078e00ff */
[----:B------:R-:W-:Y:S02]  /*1ad20*/  IMAD.MOV.U32 R11, RZ, RZ, 0x1c1f ;  /* 0x00001c1fff0b7424 */ /* 0x000fe400078e00ff */
[----:B------:R-:W-:-:S07]  /*1ad30*/  IMAD.MOV.U32 R15, RZ, RZ, -0x1 ;  /* 0xffffffffff0f7424 */ /* 0x000fce00078e00ff */
[----:B0-----:R-:W-:Y:S05]  /*1ad40*/  WARPSYNC.COLLECTIVE R15, `(.L_x_863) ;  /* 0x000000000f087348 */ /* 0x001fea0003c00000 */
[----:B------:R1:W2:Y:S02]  /*1ad50*/  SHFL.IDX P6, R14, R13, R12, R11 ;  /* 0x0000000c0d0e7389 */ /* 0x0002a400000c000b */
[----:B012---:R-:W-:Y:S01]  /*1ad60*/  ENDCOLLECTIVE ;  /* 0x000000000000791b */ /* 0x007fe20003800000 */
.L_x_863:
[----:B------:R-:W-:Y:S05]  /*1ad70*/  BSYNC B1 ;  /* 0x0000000000017941 */ /* 0x000fea0003800000 */
.L_x_862:
        /* <DEDUP_REMOVED lines=8> */
.L_x_864:
[----:B------:R-:W-:Y:S01]  /*1ae00*/  IMAD.MOV.U32 R67, RZ, RZ, R14 ;  /* 0x000000ffff437224 */ /* 0x000fe200078e000e */
[----:B------:R-:W-:Y:S06]  /*1ae10*/  BRA `(.L_x_865) ;  /* 0xfffffe8c00447947 */ /* 0x000fec000383ffff */
.L_x_625:
[----:B-1----:R1:W2:Y:S02]  /*1ae20*/  SYNCS.PHASECHK.TRANS64.TRYWAIT P2, [R58+URZ+0x28c90], R65 ;  /* 0x028c90413a0075a7 */ /* 0x0022a4000804017f */
[----:B--2---:R-:W-:Y:S05]  /*1ae30*/  @!P2 NANOSLEEP.SYNCS 0x989680 ;  /* 0x009896800000a95d */ /* 0x004fea0003900000 */
[----:B------:R-:W2:Y:S02]  /*1ae40*/  @!P2 SYNCS.PHASECHK.TRANS64 P2, [R58+URZ+0x28c90], R65 ;  /* 0x028c90413a00a5a7 */ /* 0x000ea4000804007f */
[----:B--2---:R-:W-:Y:S05]  /*1ae50*/  @!P2 BRA `(.L_x_625) ;  /* 0xfffffffc00f0a947 */ /* 0x004fea000383ffff */
[----:B------:R-:W-:Y:S05]  /*1ae60*/  BRA `(.L_x_866) ;  /* 0xfffffe94003c7947 */ /* 0x000fea000383ffff */
.L_x_626:
[----:B------:R-:W-:Y:S01]  /*1ae70*/  BSSY B1, `(.L_x_867) ;  /* 0x0000007000017945 */ /* 0x000fe20003800000 */
[----:B------:R-:W-:Y:S01]  /*1ae80*/  IMAD.MOV.U32 R12, RZ, RZ, RZ ;  /* 0x000000ffff0c7224 */ /* 0x000fe200078e00ff */
[----:B------:R-:W-:Y:S01]  /*1ae90*/  MOV R11, 0x1c1f ;  /* 0x00001c1f000b7802 */ /* 0x000fe20000000f00 */
[----:B------:R-:W-:-:S07]  /*1aea0*/  IMAD.MOV.U32 R15, RZ, RZ, -0x1 ;  /* 0xffffffffff0f7424 */ /* 0x000fce00078e00ff */
[----:B-1----:R-:W-:Y:S05]  /*1aeb0*/  WARPSYNC.COLLECTIVE R15, `(.L_x_868) ;  /* 0x000000000f087348 */ /* 0x002fea0003c00000 */
[----:B------:R0:W2:Y:S02]  /*1aec0*/  SHFL.IDX P6, R14, R13, R12, R11 ;  /* 0x0000000c0d0e7389 */ /* 0x0000a400000c000b */
[----:B012---:R-:W-:Y:S01]  /*1aed0*/  ENDCOLLECTIVE ;  /* 0x000000000000791b */ /* 0x007fe20003800000 */
.L_x_868:
[----:B------:R-:W-:Y:S05]  /*1aee0*/  BSYNC B1 ;  /* 0x0000000000017941 */ /* 0x000fea0003800000 */
.L_x_867:
        /* <DEDUP_REMOVED lines=8> */
.L_x_869:
[----:B------:R-:W-:Y:S05]  /*1af70*/  BRA `(.L_x_870) ;  /* 0xfffffe94005c7947 */ /* 0x000fea000383ffff */
.L_x_630:
[----:B-1----:R1:W2:Y:S02]  /*1af80*/  SYNCS.PHASECHK.TRANS64.TRYWAIT P3, [R58+URZ+0x28cb0], R65 ;  /* 0x028cb0413a0075a7 */ /* 0x0022a4000806017f */
[----:B--2---:R-:W-:Y:S05]  /*1af90*/  @!P3 NANOSLEEP.SYNCS 0x989680 ;  /* 0x009896800000b95d */ /* 0x004fea0003900000 */
[----:B------:R-:W2:Y:S02]  /*1afa0*/  @!P3 SYNCS.PHASECHK.TRANS64 P3, [R58+URZ+0x28cb0], R65 ;  /* 0x028cb0413a00b5a7 */ /* 0x000ea4000806007f */
[----:B--2---:R-:W-:Y:S05]  /*1afb0*/  @!P3 BRA `(.L_x_630) ;  /* 0xfffffffc00f0b947 */ /* 0x004fea000383ffff */
[----:B------:R-:W-:Y:S05]  /*1afc0*/  BRA `(.L_x_871) ;  /* 0xfffffe9400e87947 */ /* 0x000fea000383ffff */
.L_x_643:
[----:B0-----:R0:W1:Y:S02]  /*1afd0*/  SYNCS.PHASECHK.TRANS64.TRYWAIT P1, [R10+URZ+0x28c50], R7 ;  /* 0x028c50070a0075a7 */ /* 0x001064000802017f */
[----:B-1----:R-:W-:Y:S05]  /*1afe0*/  @!P1 NANOSLEEP.SYNCS 0x989680 ;  /* 0x009896800000995d */ /* 0x002fea0003900000 */
[----:B------:R-:W1:Y:S02]  /*1aff0*/  @!P1 SYNCS.PHASECHK.TRANS64 P1, [R10+URZ+0x28c50], R7 ;  /* 0x028c50070a0095a7 */ /* 0x000e64000802007f */
[----:B-1----:R-:W-:Y:S05]  /*1b000*/  @!P1 BRA `(.L_x_643) ;  /* 0xfffffffc00f09947 */ /* 0x002fea000383ffff */
[----:B------:R-:W-:Y:S05]  /*1b010*/  BRA `(.L_x_872) ;  /* 0xfffffea800507947 */ /* 0x000fea000383ffff */
.L_x_651:
[----:B-1----:R1:W2:Y:S02]  /*1b020*/  SYNCS.PHASECHK.TRANS64.TRYWAIT P1, [R10+URZ+0x28c50], R11 ;  /* 0x028c500b0a0075a7 */ /* 0x0022a4000802017f */
[----:B--2---:R-:W-:Y:S05]  /*1b030*/  @!P1 NANOSLEEP.SYNCS 0x989680 ;  /* 0x009896800000995d */ /* 0x004fea0003900000 */
[----:B------:R-:W2:Y:S02]  /*1b040*/  @!P1 SYNCS.PHASECHK.TRANS64 P1, [R10+URZ+0x28c50], R11 ;  /* 0x028c500b0a0095a7 */ /* 0x000ea4000802007f */
[----:B--2---:R-:W-:Y:S05]  /*1b050*/  @!P1 BRA `(.L_x_651) ;  /* 0xfffffffc00f09947 */ /* 0x004fea000383ffff */
[----:B------:R-:W-:Y:S05]  /*1b060*/  BRA `(.L_x_650) ;  /* 0xfffffeb400707947 */ /* 0x000fea000383ffff */
.L_x_667:
        /* <DEDUP_REMOVED lines=8> */
.L_x_874:
[----:B------:R-:W-:Y:S05]  /*1b0f0*/  BSYNC B1 ;  /* 0x0000000000017941 */ /* 0x000fea0003800000 */
.L_x_873:
        /* <DEDUP_REMOVED lines=8> */
.L_x_875:
[----:B------:R-:W-:Y:S02]  /*1b180*/  IMAD.MOV.U32 R13, RZ, RZ, R24 ;  /* 0x000000ffff0d7224 */ /* 0x000fe400078e0018 */
[----:B------:R-:W-:-:S07]  /*1b190*/  IMAD.MOV.U32 R3, RZ, RZ, R14 ;  /* 0x000000ffff037224 */ /* 0x000fce00078e000e */
[----:B------:R-:W-:Y:S05]  /*1b1a0*/  WARPSYNC.COLLECTIVE R15, `(.L_x_876) ;  /* 0x000000000f087348 */ /* 0x000fea0003c00000 */
[----:B------:R0:W1:Y:S02]  /*1b1b0*/  SHFL.IDX P6, R14, R13, R12, R11 ;  /* 0x0000000c0d0e7389 */ /* 0x00006400000c000b */
[----:B01----:R-:W-:Y:S01]  /*1b1c0*/  ENDCOLLECTIVE ;  /* 0x000000000000791b */ /* 0x003fe20003800000 */
.L_x_876:
[----:B------:R-:W-:Y:S02]  /*1b1d0*/  IMAD.MOV.U32 R13, RZ, RZ, R27 ;  /* 0x000000ffff0d7224 */ /* 0x000fe400078e001b */
[----:B------:R-:W-:-:S07]  /*1b1e0*/  IMAD.MOV.U32 R24, RZ, RZ, R14 ;  /* 0x000000ffff187224 */ /* 0x000fce00078e000e */
[----:B------:R-:W-:Y:S05]  /*1b1f0*/  WARPSYNC.COLLECTIVE R15, `(.L_x_877) ;  /* 0x000000000f087348 */ /* 0x000fea0003c00000 */
[----:B------:R0:W1:Y:S02]  /*1b200*/  SHFL.IDX P6, R14, R13, R12, R11 ;  /* 0x0000000c0d0e7389 */ /* 0x00006400000c000b */
[----:B01----:R-:W-:Y:S01]  /*1b210*/  ENDCOLLECTIVE ;  /* 0x000000000000791b */ /* 0x003fe20003800000 */
.L_x_877:
[----:B------:R-:W-:Y:S01]  /*1b220*/  MOV R21, R14 ;  /* 0x0000000e00157202 */ /* 0x000fe20000000f00 */
[----:B------:R-:W-:Y:S06]  /*1b230*/  BRA `(.L_x_878) ;  /* 0xfffffecc002c7947 */ /* 0x000fec000383ffff */
.L_x_671:
[----:B0-----:R0:W1:Y:S02]  /*1b240*/  SYNCS.PHASECHK.TRANS64.TRYWAIT P0, [R2+URZ+0x28c00], R13 ;  /* 0x028c000d020075a7 */ /* 0x001064000800017f */
[----:B-1----:R-:W-:Y:S05]  /*1b250*/  @!P0 NANOSLEEP.SYNCS 0x989680 ;  /* 0x009896800000895d */ /* 0x002fea0003900000 */
[----:B------:R-:W1:Y:S02]  /*1b260*/  @!P0 SYNCS.PHASECHK.TRANS64 P0, [R2+URZ+0x28c00], R13 ;  /* 0x028c000d020085a7 */ /* 0x000e64000800007f */
[----:B-1----:R-:W-:Y:S05]  /*1b270*/  @!P0 BRA `(.L_x_671) ;  /* 0xfffffffc00f08947 */ /* 0x002fea000383ffff */
[----:B------:R-:W-:Y:S05]  /*1b280*/  BRA `(.L_x_879) ;  /* 0xfffffed000547947 */ /* 0x000fea000383ffff */
.L_x_679:
        /* <DEDUP_REMOVED lines=8> */
.L_x_881:
[----:B------:R-:W-:Y:S05]  /*1b310*/  BSYNC B1 ;  /* 0x0000000000017941 */ /* 0x000fea0003800000 */
.L_x_880:
        /* <DEDUP_REMOVED lines=8> */
.L_x_882:
[----:B------:R-:W-:Y:S02]  /*1b3a0*/  IMAD.MOV.U32 R13, RZ, RZ, R24 ;  /* 0x000000ffff0d7224 */ /* 0x000fe400078e0018 */
[----:B------:R-:W-:-:S07]  /*1b3b0*/  IMAD.MOV.U32 R3, RZ, RZ, R14 ;  /* 0x000000ffff037224 */ /* 0x000fce00078e000e */
[----:B------:R-:W-:Y:S05]  /*1b3c0*/  WARPSYNC.COLLECTIVE R15, `(.L_x_883) ;  /* 0x000000000f087348 */ /* 0x000fea0003c00000 */
[----:B------:R0:W1:Y:S02]  /*1b3d0*/  SHFL.IDX P6, R14, R13, R12, R11 ;  /* 0x0000000c0d0e7389 */ /* 0x00006400000c000b */
[----:B01----:R-:W-:Y:S01]  /*1b3e0*/  ENDCOLLECTIVE ;  /* 0x000000000000791b */ /* 0x003fe20003800000 */
.L_x_883:
[----:B------:R-:W-:Y:S02]  /*1b3f0*/  IMAD.MOV.U32 R13, RZ, RZ, R27 ;  /* 0x000000ffff0d7224 */ /* 0x000fe400078e001b */
[----:B------:R-:W-:-:S07]  /*1b400*/  IMAD.MOV.U32 R20, RZ, RZ, R14 ;  /* 0x000000ffff147224 */ /* 0x000fce00078e000e */
[----:B------:R-:W-:Y:S05]  /*1b410*/  WARPSYNC.COLLECTIVE R15, `(.L_x_884) ;  /* 0x000000000f087348 */ /* 0x000fea0003c00000 */
[----:B------:R0:W1:Y:S02]  /*1b420*/  SHFL.IDX P6, R14, R13, R12, R11 ;  /* 0x0000000c0d0e7389 */ /* 0x00006400000c000b */
[----:B01----:R-:W-:Y:S01]  /*1b430*/  ENDCOLLECTIVE ;  /* 0x000000000000791b */ /* 0x003fe20003800000 */
.L_x_884:
[----:B------:R-:W-:Y:S05]  /*1b440*/  BRA `(.L_x_885) ;  /* 0xfffffed800b87947 */ /* 0x000fea000383ffff */
.L_x_683:
[----:B0-----:R0:W1:Y:S02]  /*1b450*/  SYNCS.PHASECHK.TRANS64.TRYWAIT P1, [R2+URZ+0x28c00], R25 ;  /* 0x028c0019020075a7 */ /* 0x001064000802017f */
[----:B-1----:R-:W-:Y:S05]  /*1b460*/  @!P1 NANOSLEEP.SYNCS 0x989680 ;  /* 0x009896800000995d */ /* 0x002fea0003900000 */
[----:B------:R-:W1:Y:S02]  /*1b470*/  @!P1 SYNCS.PHASECHK.TRANS64 P1, [R2+URZ+0x28c00], R25 ;  /* 0x028c0019020095a7 */ /* 0x000e64000802007f */
[----:B-1----:R-:W-:Y:S05]  /*1b480*/  @!P1 BRA `(.L_x_683) ;  /* 0xfffffffc00f09947 */ /* 0x002fea000383ffff */
[----:B------:R-:W-:Y:S05]  /*1b490*/  BRA `(.L_x_886) ;  /* 0xfffffedc009c7947 */ /* 0x000fea000383ffff */
.L_x_689:
[----:B-1----:R1:W2:Y:S02]  /*1b4a0*/  SYNCS.PHASECHK.TRANS64.TRYWAIT P1, [R12+URZ+0x28c30], R13 ;  /* 0x028c300d0c0075a7 */ /* 0x0022a4000802017f */
[----:B--2---:R-:W-:Y:S05]  /*1b4b0*/  @!P1 NANOSLEEP.SYNCS 0x989680 ;  /* 0x009896800000995d */ /* 0x004fea0003900000 */
[----:B------:R-:W2:Y:S02]  /*1b4c0*/  @!P1 SYNCS.PHASECHK.TRANS64 P1, [R12+URZ+0x28c30], R13 ;  /* 0x028c300d0c0095a7 */ /* 0x000ea4000802007f */
[----:B--2---:R-:W-:Y:S05]  /*1b4d0*/  @!P1 BRA `(.L_x_689) ;  /* 0xfffffffc00f09947 */ /* 0x004fea000383ffff */
[----:B------:R-:W-:Y:S05]  /*1b4e0*/  BRA `(.L_x_688) ;  /* 0xfffffee800c87947 */ /* 0x000fea000383ffff */
.L_x_695:
[----:B-1----:R1:W3:Y:S02]  /*1b4f0*/  SYNCS.PHASECHK.TRANS64.TRYWAIT P1, [R12+URZ+0x28c50], R13 ;  /* 0x028c500d0c0075a7 */ /* 0x0022e4000802017f */
[----:B---3--:R-:W-:Y:S05]  /*1b500*/  @!P1 NANOSLEEP.SYNCS 0x989680 ;  /* 0x009896800000995d */ /* 0x008fea0003900000 */
[----:B------:R-:W3:Y:S02]  /*1b510*/  @!P1 SYNCS.PHASECHK.TRANS64 P1, [R12+URZ+0x28c50], R13 ;  /* 0x028c500d0c0095a7 */ /* 0x000ee4000802007f */
[----:B---3--:R-:W-:Y:S05]  /*1b520*/  @!P1 BRA `(.L_x_695) ;  /* 0xfffffffc00f09947 */ /* 0x008fea000383ffff */
[----:B------:R-:W-:Y:S05]  /*1b530*/  BRA `(.L_x_694) ;  /* 0xffffff0000087947 */ /* 0x000fea000383ffff */
.L_x_703:
[----:B-1----:R1:W2:Y:S02]  /*1b540*/  SYNCS.PHASECHK.TRANS64.TRYWAIT P2, [R14+URZ+0x28c30], R12 ;  /* 0x028c300c0e0075a7 */ /* 0x0022a4000804017f */
[----:B--2---:R-:W-:Y:S05]  /*1b550*/  @!P2 NANOSLEEP.SYNCS 0x989680 ;  /* 0x009896800000a95d */ /* 0x004fea0003900000 */
[----:B------:R-:W2:Y:S02]  /*1b560*/  @!P2 SYNCS.PHASECHK.TRANS64 P2, [R14+URZ+0x28c30], R12 ;  /* 0x028c300c0e00a5a7 */ /* 0x000ea4000804007f */
[----:B--2---:R-:W-:Y:S05]  /*1b570*/  @!P2 BRA `(.L_x_703) ;  /* 0xfffffffc00f0a947 */ /* 0x004fea000383ffff */
[----:B------:R-:W-:Y:S05]  /*1b580*/  BRA `(.L_x_702) ;  /* 0xffffff0400207947 */ /* 0x000fea000383ffff */
.L_x_709:
[----:B-1----:R1:W3:Y:S02]  /*1b590*/  SYNCS.PHASECHK.TRANS64.TRYWAIT P2, [R14+URZ+0x28c50], R12 ;  /* 0x028c500c0e0075a7 */ /* 0x0022e4000804017f */
[----:B---3--:R-:W-:Y:S05]  /*1b5a0*/  @!P2 NANOSLEEP.SYNCS 0x989680 ;  /* 0x009896800000a95d */ /* 0x008fea0003900000 */
[----:B------:R-:W3:Y:S02]  /*1b5b0*/  @!P2 SYNCS.PHASECHK.TRANS64 P2, [R14+URZ+0x28c50], R12 ;  /* 0x028c500c0e00a5a7 */ /* 0x000ee4000804007f */
[----:B---3--:R-:W-:Y:S05]  /*1b5c0*/  @!P2 BRA `(.L_x_709) ;  /* 0xfffffffc00f0a947 */ /* 0x008fea000383ffff */
[----:B------:R-:W-:Y:S05]  /*1b5d0*/  BRA `(.L_x_708) ;  /* 0xffffff1c007c7947 */ /* 0x000fea000383ffff */
.L_x_743:
        /* <DEDUP_REMOVED lines=8> */
[----:B------:R-:W-:Y:S05]  /*1b660*/  WARPSYNC.COLLECTIVE R15, `(.L_x_888) ;  /* 0x000000000f087348 */ /* 0x000fea0003c00000 */
[----:B------:R0:W1:Y:S02]  /*1b670*/  SHFL.IDX P6, R14, R13, R12, R11 ;  /* 0x0000000c0d0e7389 */ /* 0x00006400000c000b */
[----:B01----:R-:W-:Y:S01]  /*1b680*/  ENDCOLLECTIVE ;  /* 0x000000000000791b */ /* 0x003fe20003800000 */
.L_x_888:
[----:B------:R-:W-:Y:S05]  /*1b690*/  BSYNC B1 ;  /* 0x0000000000017941 */ /* 0x000fea0003800000 */
.L_x_887:
[----:B------:R-:W-:Y:S05]  /*1b6a0*/  BRA `(.L_x_889) ;  /* 0xffffff9000a87947 */ /* 0x000fea000383ffff */
.L_x_745:
[----:B------:R-:W-:Y:S01]  /*1b6b0*/  BSSY B1, `(.L_x_890) ;  /* 0x0000006000017945 */ /* 0x000fe20003800000 */
[----:B------:R-:W-:-:S07]  /*1b6c0*/  IMAD.MOV.U32 R15, RZ, RZ, -0x1 ;  /* 0xffffffffff0f7424 */ /* 0x000fce00078e00ff */
[----:B0-----:R-:W-:Y:S05]  /*1b6d0*/  WARPSYNC.COLLECTIVE R15, `(.L_x_891) ;  /* 0x000000000f0c7348 */ /* 0x001fea0003c00000 */
[----:B------:R-:W-:Y:S02]  /*1b6e0*/  ELECT P6, UR62, PT ;  /* 0x00000000003e782f */ /* 0x000fe400038c0000 */
[----:B------:R-:W-:Y:S01]  /*1b6f0*/  MOV R14, UR62 ;  /* 0x0000003e000e7c02 */ /* 0x000fe20008000f00 */
[----:B0-----:R-:W-:Y:S10]  /*1b700*/  ENDCOLLECTIVE ;  /* 0x000000000000791b */ /* 0x001ff40003800000 */
.L_x_891:
[----:B------:R-:W-:Y:S05]  /*1b710*/  BSYNC B1 ;  /* 0x0000000000017941 */ /* 0x000fea0003800000 */
.L_x_890:
[----:B------:R-:W-:Y:S05]  /*1b720*/  BRA `(.L_x_744) ;  /* 0xffffff9000a07947 */ /* 0x000fea000383ffff */
.L_x_747:
[----:B0-----:R0:W1:Y:S02]  /*1b730*/  SYNCS.PHASECHK.TRANS64.TRYWAIT P0, [R17+URZ+0x28c20], R3 ;  /* 0x028c2003110075a7 */ /* 0x001064000800017f */
[----:B-1----:R-:W-:Y:S05]  /*1b740*/  @!P0 NANOSLEEP.SYNCS 0x989680 ;  /* 0x009896800000895d */ /* 0x002fea0003900000 */
[----:B------:R-:W1:Y:S02]  /*1b750*/  @!P0 SYNCS.PHASECHK.TRANS64 P0, [R17+URZ+0x28c20], R3 ;  /* 0x028c2003110085a7 */ /* 0x000e64000800007f */
[----:B-1----:R-:W-:Y:S05]  /*1b760*/  @!P0 BRA `(.L_x_747) ;  /* 0xfffffffc00f08947 */ /* 0x002fea000383ffff */
[----:B------:R-:W-:Y:S05]  /*1b770*/  BRA `(.L_x_892) ;  /* 0xffffff9000b07947 */ /* 0x000fea000383ffff */
.L_x_751:
[----:B0-----:R0:W1:Y:S02]  /*1b780*/  SYNCS.PHASECHK.TRANS64.TRYWAIT P0, [R3+URZ+0x28ca0], R8 ;  /* 0x028ca008030075a7 */ /* 0x001064000800017f */
[----:B-1----:R-:W-:Y:S05]  /*1b790*/  @!P0 NANOSLEEP.SYNCS 0x989680 ;  /* 0x009896800000895d */ /* 0x002fea0003900000 */
[----:B------:R-:W1:Y:S02]  /*1b7a0*/  @!P0 SYNCS.PHASECHK.TRANS64 P0, [R3+URZ+0x28ca0], R8 ;  /* 0x028ca008030085a7 */ /* 0x000e64000800007f */
[----:B-1----:R-:W-:Y:S05]  /*1b7b0*/  @!P0 BRA `(.L_x_751) ;  /* 0xfffffffc00f08947 */ /* 0x002fea000383ffff */
[----:B------:R-:W-:Y:S05]  /*1b7c0*/  BRA `(.L_x_893) ;  /* 0xffffff9000c87947 */ /* 0x000fea000383ffff */
.L_x_756:
[----:B-1----:R1:W2:Y:S02]  /*1b7d0*/  SYNCS.PHASECHK.TRANS64.TRYWAIT P0, [R3+URZ+0x28cc0], R8 ;  /* 0x028cc008030075a7 */ /* 0x0022a4000800017f */
[----:B--2---:R-:W-:Y:S05]  /*1b7e0*/  @!P0 NANOSLEEP.SYNCS 0x989680 ;  /* 0x009896800000895d */ /* 0x004fea0003900000 */
[----:B------:R-:W2:Y:S02]  /*1b7f0*/  @!P0 SYNCS.PHASECHK.TRANS64 P0, [R3+URZ+0x28cc0], R8 ;  /* 0x028cc008030085a7 */ /* 0x000ea4000800007f */
[----:B--2---:R-:W-:Y:S05]  /*1b800*/  @!P0 BRA `(.L_x_756) ;  /* 0xfffffffc00f08947 */ /* 0x004fea000383ffff */
[----:B------:R-:W-:Y:S05]  /*1b810*/  BRA `(.L_x_894) ;  /* 0xffffff9400447947 */ /* 0x000fea000383ffff */
.L_x_770:
[----:B0-----:R0:W1:Y:S02]  /*1b820*/  SYNCS.PHASECHK.TRANS64.TRYWAIT P2, [R8+URZ+0x28ca0], R2 ;  /* 0x028ca002080075a7 */ /* 0x001064000804017f */
[----:B-1----:R-:W-:Y:S05]  /*1b830*/  @!P2 NANOSLEEP.SYNCS 0x989680 ;  /* 0x009896800000a95d */ /* 0x002fea0003900000 */
[----:B------:R-:W1:Y:S02]  /*1b840*/  @!P2 SYNCS.PHASECHK.TRANS64 P2, [R8+URZ+0x28ca0], R2 ;  /* 0x028ca0020800a5a7 */ /* 0x000e64000804007f */
[----:B-1----:R-:W-:Y:S05]  /*1b850*/  @!P2 BRA `(.L_x_770) ;  /* 0xfffffffc00f0a947 */ /* 0x002fea000383ffff */
[----:B------:R-:W-:Y:S05]  /*1b860*/  BRA `(.L_x_895) ;  /* 0xffffff9c00a87947 */ /* 0x000fea000383ffff */
.L_x_775:
[----:B-1----:R1:W2:Y:S02]  /*1b870*/  SYNCS.PHASECHK.TRANS64.TRYWAIT P2, [R8+URZ+0x28cc0], R2 ;  /* 0x028cc002080075a7 */ /* 0x0022a4000804017f */
[----:B--2---:R-:W-:Y:S05]  /*1b880*/  @!P2 NANOSLEEP.SYNCS 0x989680 ;  /* 0x009896800000a95d */ /* 0x004fea0003900000 */
[----:B------:R-:W2:Y:S02]  /*1b890*/  @!P2 SYNCS.PHASECHK.TRANS64 P2, [R8+URZ+0x28cc0], R2 ;  /* 0x028cc0020800a5a7 */ /* 0x000ea4000804007f */
[----:B--2---:R-:W-:Y:S05]  /*1b8a0*/  @!P2 BRA `(.L_x_775) ;  /* 0xfffffffc00f0a947 */ /* 0x004fea000383ffff */
[----:B------:R-:W-:Y:S05]  /*1b8b0*/  BRA `(.L_x_896) ;  /* 0xffffffa000207947 */ /* 0x000fea000383ffff */
.L_x_797:
[----:B------:R-:W0:Y:S01]  /*1b8c0*/  S2R R9, SR_TID.X ;  /* 0x0000000000097919 */ /* 0x000e220000002100 */
[----:B------:R-:W-:Y:S01]  /*1b8d0*/  BSSY B0, `(.L_x_897) ;  /* 0x000000a000007945 */ /* 0x000fe20003800000 */
[----:B------:R-:W-:Y:S01]  /*1b8e0*/  MOV R12, RZ ;  /* 0x000000ff000c7202 */ /* 0x000fe20000000f00 */
        /* <DEDUP_REMOVED lines=8> */
.L_x_898:
[----:B------:R-:W-:Y:S05]  /*1b970*/  BSYNC B0 ;  /* 0x0000000000007941 */ /* 0x000fea0003800000 */
.L_x_897:
[----:B------:R-:W-:Y:S05]  /*1b980*/  BRA `(.L_x_899) ;  /* 0xffffffb400947947 */ /* 0x000fea000383ffff */
.L_x_800:
[----:B0-----:R0:W1:Y:S02]  /*1b990*/  SYNCS.PHASECHK.TRANS64.TRYWAIT P0, [R30+URZ+0x28c40], R0 ;  /* 0x028c40001e0075a7 */ /* 0x001064000800017f */
[----:B-1----:R-:W-:Y:S05]  /*1b9a0*/  @!P0 NANOSLEEP.SYNCS 0x989680 ;  /* 0x009896800000895d */ /* 0x002fea0003900000 */
[----:B------:R-:W1:Y:S02]  /*1b9b0*/  @!P0 SYNCS.PHASECHK.TRANS64 P0, [R30+URZ+0x28c40], R0 ;  /* 0x028c40001e0085a7 */ /* 0x000e64000800007f */
[----:B-1----:R-:W-:Y:S05]  /*1b9c0*/  @!P0 BRA `(.L_x_800) ;  /* 0xfffffffc00f08947 */ /* 0x002fea000383ffff */
[----:B------:R-:W-:Y:S05]  /*1b9d0*/  BRA `(.L_x_900) ;  /* 0xffffffb400cc7947 */ /* 0x000fea000383ffff */
.L_x_801:
        /* <DEDUP_REMOVED lines=8> */
.L_x_902:
[----:B------:R-:W-:Y:S05]  /*1ba60*/  BSYNC B0 ;  /* 0x0000000000007941 */ /* 0x000fea0003800000 */
.L_x_901:
        /* <DEDUP_REMOVED lines=9> */
.L_x_903:
[----:B------:R-:W-:Y:S02]  /*1bb00*/  IMAD.MOV.U32 R13, RZ, RZ, R5 ;  /* 0x000000ffff0d7224 */ /* 0x000fe400078e0005 */
[----:B------:R-:W-:Y:S02]  /*1bb10*/  IMAD.MOV.U32 R12, RZ, RZ, 0x1 ;  /* 0x00000001ff0c7424 */ /* 0x000fe400078e00ff */
[----:B------:R-:W-:-:S07]  /*1bb20*/  IMAD.MOV.U32 R3, RZ, RZ, R14 ;  /* 0x000000ffff037224 */ /* 0x000fce00078e000e */
[----:B------:R-:W-:Y:S05]  /*1bb30*/  WARPSYNC.COLLECTIVE R15, `(.L_x_904) ;  /* 0x000000000f087348 */ /* 0x000fea0003c00000 */
[----:B------:R0:W1:Y:S02]  /*1bb40*/  SHFL.IDX P6, R14, R13, R12, R11 ;  /* 0x0000000c0d0e7389 */ /* 0x00006400000c000b */
[----:B01----:R-:W-:Y:S01]  /*1bb50*/  ENDCOLLECTIVE ;  /* 0x000000000000791b */ /* 0x003fe20003800000 */
.L_x_904:
        /* <DEDUP_REMOVED lines=15> */
.L_x_905:
[----:B------:R-:W-:Y:S02]  /*1bc50*/  @P0 IMAD R6, R4, 0x2, R17 ;  /* 0x0000000204060824 */ /* 0x000fe400078e0211 */
[----:B------:R-:W-:Y:S02]  /*1bc60*/  IMAD.MOV.U32 R13, RZ, RZ, R5 ;  /* 0x000000ffff0d7224 */ /* 0x000fe400078e0005 */
[----:B------:R-:W-:Y:S02]  /*1bc70*/  IMAD.MOV.U32 R12, RZ, RZ, 0x2 ;  /* 0x00000002ff0c7424 */ /* 0x000fe400078e00ff */
[----:B------:R-:W-:-:S07]  /*1bc80*/  IMAD.MOV.U32 R3, RZ, RZ, R14 ;  /* 0x000000ffff037224 */ /* 0x000fce00078e000e */
[----:B------:R-:W-:Y:S05]  /*1bc90*/  WARPSYNC.COLLECTIVE R15, `(.L_x_906) ;  /* 0x000000000f087348 */ /* 0x000fea0003c00000 */
[----:B------:R0:W1:Y:S02]  /*1bca0*/  SHFL.IDX P6, R14, R13, R12, R11 ;  /* 0x0000000c0d0e7389 */ /* 0x00006400000c000b */
[----:B01----:R-:W-:Y:S01]  /*1bcb0*/  ENDCOLLECTIVE ;  /* 0x000000000000791b */ /* 0x003fe20003800000 */
.L_x_906:
[----:B------:R-:W-:-:S04]  /*1bcc0*/  @P0 LEA R3, P1, R7, R3, 0x1 ;  /* 0x0000000307030211 */ /* 0x000fc800078208ff */
[----:B------:R-:W-:-:S04]  /*1bcd0*/  @P0 IADD3.X R2, RZ, R2, RZ, P1, !PT ;  /* 0x00000002ff020210 */ /* 0x000fc80000ffe4ff */
        /* <DEDUP_REMOVED lines=13> */
.L_x_907:
[----:B------:R-:W-:Y:S02]  /*1bdb0*/  @P0 IMAD R6, R4, 0x2, R17 ;  /* 0x0000000204060824 */ /* 0x000fe400078e0211 */
[----:B------:R-:W-:Y:S02]  /*1bdc0*/  IMAD.MOV.U32 R13, RZ, RZ, R5 ;  /* 0x000000ffff0d7224 */ /* 0x000fe400078e0005 */
[----:B------:R-:W-:Y:S02]  /*1bdd0*/  IMAD.MOV.U32 R12, RZ, RZ, 0x3 ;  /* 0x00000003ff0c7424 */ /* 0x000fe400078e00ff */
[----:B------:R-:W-:-:S07]  /*1bde0*/  IMAD.MOV.U32 R3, RZ, RZ, R14 ;  /* 0x000000ffff037224 */ /* 0x000fce00078e000e */
[----:B------:R-:W-:Y:S05]  /*1bdf0*/  WARPSYNC.COLLECTIVE R15, `(.L_x_908) ;  /* 0x000000000f087348 */ /* 0x000fea0003c00000 */
[----:B------:R0:W1:Y:S02]  /*1be00*/  SHFL.IDX P6, R14, R13, R12, R11 ;  /* 0x0000000c0d0e7389 */ /* 0x00006400000c000b */
[----:B01----:R-:W-:Y:S01]  /*1be10*/  ENDCOLLECTIVE ;  /* 0x000000000000791b */ /* 0x003fe20003800000 */
.L_x_908:
        /* <DEDUP_REMOVED lines=10> */
.L_x_909:
[----:B------:R-:W-:Y:S01]  /*1bec0*/  @!PT LDS RZ, [RZ] ;  /* 0x00000000fffff984 */ /* 0x000fe20000000800 */
[----:B------:R-:W-:Y:S01]  /*1bed0*/  @!PT LDS RZ, [RZ] ;  /* 0x00000000fffff984 */ /* 0x000fe20000000800 */
[----:B------:R-:W-:Y:S01]  /*1bee0*/  @!PT LDS RZ, [RZ] ;  /* 0x00000000fffff984 */ /* 0x000fe20000000800 */
[----:B------:R0:W-:Y:S01]  /*1bef0*/  @P0 LDGSTS.E.BYPASS.LTC128B.128 [R6+0x23400], desc[UR42][R2.64], !P2 ;  /* 0x2340000002060fae */ /* 0x0001e2000d101d6a */
[----:B------:R-:W-:Y:S01]  /*1bf00*/  IMAD.MOV.U32 R0, RZ, RZ, R14 ;  /* 0x000000ffff007224 */ /* 0x000fe200078e000e */
[----:B------:R-:W-:Y:S06]  /*1bf10*/  BRA `(.L_x_910) ;  /* 0xffffffb4007c7947 */ /* 0x000fec000383ffff */
.L_x_806:
        /* <DEDUP_REMOVED lines=9> */
.L_x_911:
[C---:B------:R-:W-:Y:S01]  /*1bfb0*/  VIADD R6, R25.reuse, 0x10 ;  /* 0x0000001019067836 */ /* 0x040fe20000000000 */
[----:B------:R-:W-:Y:S01]  /*1bfc0*/  ISETP.GE.AND P0, PT, R25, R3, PT ;  /* 0x000000031900720c */ /* 0x000fe20003f06270 */
[----:B------:R-:W-:Y:S02]  /*1bfd0*/  IMAD.MOV.U32 R13, RZ, RZ, R0 ;  /* 0x000000ffff0d7224 */ /* 0x000fe400078e0000 */
[----:B------:R-:W-:-:S10]  /*1bfe0*/  IMAD.MOV.U32 R4, RZ, RZ, R14 ;  /* 0x000000ffff047224 */ /* 0x000fd400078e000e */
[----:B------:R-:W-:Y:S05]  /*1bff0*/  WARPSYNC.COLLECTIVE R15, `(.L_x_912) ;  /* 0x000000000f087348 */ /* 0x000fea0003c00000 */
[----:B------:R0:W1:Y:S02]  /*1c000*/  SHFL.IDX P6, R14, R13, R12, R11 ;  /* 0x0000000c0d0e7389 */ /* 0x00006400000c000b */
[----:B01----:R-:W-:Y:S01]  /*1c010*/  ENDCOLLECTIVE ;  /* 0x000000000000791b */ /* 0x003fe20003800000 */
.L_x_912:
[----:B------:R-:W-:Y:S02]  /*1c020*/  IMAD.MOV.U32 R13, RZ, RZ, R2 ;  /* 0x000000ffff0d7224 */ /* 0x000fe400078e0002 */
[----:B------:R-:W-:Y:S01]  /*1c030*/  IMAD.MOV.U32 R12, RZ, RZ, 0x1 ;  /* 0x00000001ff0c7424 */ /* 0x000fe200078e00ff */
[----:B------:R-:W-:-:S07]  /*1c040*/  MOV R5, R14 ;  /* 0x0000000e00057202 */ /* 0x000fce0000000f00 */
[----:B------:R-:W-:Y:S05]  /*1c050*/  WARPSYNC.COLLECTIVE R15, `(.L_x_913) ;  /* 0x000000000f087348 */ /* 0x000fea0003c00000 */
[----:B------:R0:W1:Y:S02]  /*1c060*/  SHFL.IDX P6, R14, R13, R12, R11 ;  /* 0x0000000c0d0e7389 */ /* 0x00006400000c000b */
[----:B01----:R-:W-:Y:S01]  /*1c070*/  ENDCOLLECTIVE ;  /* 0x000000000000791b */ /* 0x003fe20003800000 */
.L_x_913:
        /* <DEDUP_REMOVED lines=15> */
.L_x_914:
[----:B------:R-:W-:Y:S02]  /*1c170*/  IMAD.MOV.U32 R13, RZ, RZ, R2 ;  /* 0x000000ffff0d7224 */ /* 0x000fe400078e0002 */
[----:B------:R-:W-:Y:S02]  /*1c180*/  IMAD.MOV.U32 R12, RZ, RZ, 0x2 ;  /* 0x00000002ff0c7424 */ /* 0x000fe400078e00ff */
[----:B------:R-:W-:-:S07]  /*1c190*/  IMAD.MOV.U32 R5, RZ, RZ, R14 ;  /* 0x000000ffff057224 */ /* 0x000fce00078e000e */
[----:B------:R-:W-:Y:S05]  /*1c1a0*/  WARPSYNC.COLLECTIVE R15, `(.L_x_915) ;  /* 0x000000000f087348 */ /* 0x000fea0003c00000 */
[----:B------:R0:W1:Y:S02]  /*1c1b0*/  SHFL.IDX P6, R14, R13, R12, R11 ;  /* 0x0000000c0d0e7389 */ /* 0x00006400000c000b */
[----:B01----:R-:W-:Y:S01]  /*1c1c0*/  ENDCOLLECTIVE ;  /* 0x000000000000791b */ /* 0x003fe20003800000 */
.L_x_915:
        /* <DEDUP_REMOVED lines=16> */
.L_x_916:
[----:B------:R-:W-:Y:S02]  /*1c2d0*/  IMAD.MOV.U32 R13, RZ, RZ, R2 ;  /* 0x000000ffff0d7224 */ /* 0x000fe400078e0002 */
[----:B------:R-:W-:Y:S02]  /*1c2e0*/  IMAD.MOV.U32 R12, RZ, RZ, 0x3 ;  /* 0x00000003ff0c7424 */ /* 0x000fe400078e00ff */
[----:B------:R-:W-:-:S07]  /*1c2f0*/  IMAD.MOV.U32 R5, RZ, RZ, R14 ;  /* 0x000000ffff057224 */ /* 0x000fce00078e000e */
[----:B------:R-:W-:Y:S05]  /*1c300*/  WARPSYNC.COLLECTIVE R15, `(.L_x_917) ;  /* 0x000000000f087348 */ /* 0x000fea0003c00000 */
[----:B------:R0:W1:Y:S02]  /*1c310*/  SHFL.IDX P6, R14, R13, R12, R11 ;  /* 0x0000000c0d0e7389 */ /* 0x00006400000c000b */
[----:B01----:R-:W-:Y:S01]  /*1c320*/  ENDCOLLECTIVE ;  /* 0x000000000000791b */ /* 0x003fe20003800000 */
.L_x_917:
[----:B------:R-:W-:-:S05]  /*1c330*/  @!P0 LEA R5, P2, R9, R5, 0x1 ;  /* 0x0000000509058211 */ /* 0x000fca00078408ff */
[----:B------:R-:W-:-:S05]  /*1c340*/  @!P0 IMAD.X R4, RZ, RZ, R4, P2 ;  /* 0x000000ffff048224 */ /* 0x000fca00010e0604 */
[----:B------:R-:W-:Y:S02]  /*1c350*/  @!P0 LOP3.LUT R5, R5, R4, RZ, 0x3c, !PT ;  /* 0x0000000405058212 */ /* 0x000fe400078e3cff */
[----:B------:R-:W-:Y:S02]  /*1c360*/  MOV R13, R0 ;  /* 0x00000000000d7202 */ /* 0x000fe40000000f00 */
[----:B------:R-:W-:-:S04]  /*1c370*/  @!P0 LOP3.LUT R4, R5, R4, RZ, 0x3c, !PT ;  /* 0x0000000405048212 */ /* 0x000fc800078e3cff */
[----:B------:R-:W-:-:S05]  /*1c380*/  @!P0 LOP3.LUT R5, R5, R4, RZ, 0x3c, !PT ;  /* 0x0000000405058212 */ /* 0x000fca00078e3cff */
[----:B------:R-:W-:Y:S01]  /*1c390*/  @!PT LDS RZ, [RZ] ;  /* 0x00000000fffff984 */ /* 0x000fe20000000800 */
[----:B------:R-:W-:Y:S01]  /*1c3a0*/  @!PT LDS RZ, [RZ] ;  /* 0x00000000fffff984 */ /* 0x000fe20000000800 */
[----:B------:R-:W-:Y:S01]  /*1c3b0*/  @!PT LDS RZ, [RZ] ;  /* 0x00000000fffff984 */ /* 0x000fe20000000800 */
[----:B------:R0:W-:Y:S02]  /*1c3c0*/  @!P0 LDGSTS.E.BYPASS.LTC128B.128 [R8+0x21400], desc[UR42][R4.64], !P1 ;  /* 0x2140000004088fae */ /* 0x0001e4000c901d6a */
[----:B0-----:R-:W-:-:S07]  /*1c3d0*/  IMAD.MOV.U32 R4, RZ, RZ, R14 ;  /* 0x000000ffff047224 */ /* 0x001fce00078e000e */
[----:B------:R-:W-:Y:S05]  /*1c3e0*/  WARPSYNC.COLLECTIVE R15, `(.L_x_918) ;  /* 0x000000000f087348 */ /* 0x000fea0003c00000 */
[----:B------:R0:W1:Y:S02]  /*1c3f0*/  SHFL.IDX P6, R14, R13, R12, R11 ;  /* 0x0000000c0d0e7389 */ /* 0x00006400000c000b */
[----:B01----:R-:W-:Y:S01]  /*1c400*/  ENDCOLLECTIVE ;  /* 0x000000000000791b */ /* 0x003fe20003800000 */
.L_x_918:
[----:B------:R-:W-:Y:S01]  /*1c410*/  IMAD.MOV.U32 R0, RZ, RZ, R14 ;  /* 0x000000ffff007224 */ /* 0x000fe200078e000e */
[----:B------:R-:W-:Y:S06]  /*1c420*/  BRA `(.L_x_919) ;  /* 0xffffffb800a47947 */ /* 0x000fec000383ffff */
.L_x_809:
[----:B0-----:R0:W1:Y:S02]  /*1c430*/  SYNCS.PHASECHK.TRANS64.TRYWAIT P0, [R17+URZ+0x28c20], R0 ;  /* 0x028c2000110075a7 */ /* 0x001064000800017f */
[----:B-1----:R-:W-:Y:S05]  /*1c440*/  @!P0 NANOSLEEP.SYNCS 0x989680 ;  /* 0x009896800000895d */ /* 0x002fea0003900000 */
[----:B------:R-:W1:Y:S02]  /*1c450*/  @!P0 SYNCS.PHASECHK.TRANS64 P0, [R17+URZ+0x28c20], R0 ;  /* 0x028c2000110085a7 */ /* 0x000e64000800007f */
[----:B-1----:R-:W-:Y:S05]  /*1c460*/  @!P0 BRA `(.L_x_809) ;  /* 0xfffffffc00f08947 */ /* 0x002fea000383ffff */
[----:B------:R-:W-:Y:S05]  /*1c470*/  BRA `(.L_x_920) ;  /* 0xffffffbc00007947 */ /* 0x000fea000383ffff */
.L_x_812:
[----:B0-----:R0:W1:Y:S02]  /*1c480*/  SYNCS.PHASECHK.TRANS64.TRYWAIT P0, [R30+URZ+0x28c60], R0 ;  /* 0x028c60001e0075a7 */ /* 0x001064000800017f */
[----:B-1----:R-:W-:Y:S05]  /*1c490*/  @!P0 NANOSLEEP.SYNCS 0x989680 ;  /* 0x009896800000895d */ /* 0x002fea0003900000 */
[----:B------:R-:W1:Y:S02]  /*1c4a0*/  @!P0 SYNCS.PHASECHK.TRANS64 P0, [R30+URZ+0x28c60], R0 ;  /* 0x028c60001e0085a7 */ /* 0x000e64000800007f */
[----:B-1----:R-:W-:Y:S05]  /*1c4b0*/  @!P0 BRA `(.L_x_812) ;  /* 0xfffffffc00f08947 */ /* 0x002fea000383ffff */
[----:B------:R-:W-:Y:S05]  /*1c4c0*/  BRA `(.L_x_921) ;  /* 0xffffffbc00107947 */ /* 0x000fea000383ffff */
.L_x_813:
        /* <DEDUP_REMOVED lines=8> */
.L_x_923:
[----:B------:R-:W-:Y:S05]  /*1c550*/  BSYNC B0 ;  /* 0x0000000000007941 */ /* 0x000fea0003800000 */
.L_x_922:
[----:B------:R0:W5:Y:S01]  /*1c560*/  LDL R8, [R1+0x8] ;  /* 0x0000080001087983 */ /* 0x0001620000100800 */
        /* <DEDUP_REMOVED lines=14> */
.L_x_924:
        /* <DEDUP_REMOVED lines=40> */
.L_x_925:
[----:B------:R-:W-:Y:S02]  /*1c8d0*/  IMAD.MOV.U32 R13, RZ, RZ, R5 ;  /* 0x000000ffff0d7224 */ /* 0x000fe400078e0005 */
[----:B------:R-:W-:-:S07]  /*1c8e0*/  IMAD.MOV.U32 R3, RZ, RZ, R14 ;  /* 0x000000ffff037224 */ /* 0x000fce00078e000e */
[----:B------:R-:W-:Y:S05]  /*1c8f0*/  WARPSYNC.COLLECTIVE R15, `(.L_x_926) ;  /* 0x000000000f087348 */ /* 0x000fea0003c00000 */
[----:B------:R0:W1:Y:S02]  /*1c900*/  SHFL.IDX P6, R14, R13, R12, R11 ;  /* 0x0000000c0d0e7389 */ /* 0x00006400000c000b */
[----:B01----:R-:W-:Y:S01]  /*1c910*/  ENDCOLLECTIVE ;  /* 0x000000000000791b */ /* 0x003fe20003800000 */
.L_x_926:
[----:B------:R-:W-:Y:S02]  /*1c920*/  IMAD.MOV.U32 R13, RZ, RZ, R6 ;  /* 0x000000ffff0d7224 */ /* 0x000fe400078e0006 */
[----:B------:R-:W-:Y:S01]  /*1c930*/  IMAD.MOV.U32 R12, RZ, RZ, 0x2 ;  /* 0x00000002ff0c7424 */ /* 0x000fe200078e00ff */
[----:B------:R-:W-:-:S04]  /*1c940*/  MOV R2, R14 ;  /* 0x0000000e00027202 */ /* 0x000fc80000000f00 */
        /* <DEDUP_REMOVED lines=26> */
.L_x_927:
[----:B------:R-:W-:Y:S02]  /*1caf0*/  IMAD.MOV.U32 R13, RZ, RZ, R5 ;  /* 0x000000ffff0d7224 */ /* 0x000fe400078e0005 */
[----:B------:R-:W-:-:S07]  /*1cb00*/  IMAD.MOV.U32 R7, RZ, RZ, R14 ;  /* 0x000000ffff077224 */ /* 0x000fce00078e000e */
[----:B------:R-:W-:Y:S05]  /*1cb10*/  WARPSYNC.COLLECTIVE R15, `(.L_x_928) ;  /* 0x000000000f087348 */ /* 0x000fea0003c00000 */
[----:B------:R0:W1:Y:S02]  /*1cb20*/  SHFL.IDX P6, R14, R13, R12, R11 ;  /* 0x0000000c0d0e7389 */ /* 0x00006400000c000b */
[----:B01----:R-:W-:Y:S01]  /*1cb30*/  ENDCOLLECTIVE ;  /* 0x000000000000791b */ /* 0x003fe20003800000 */
.L_x_928:
        /* <DEDUP_REMOVED lines=29> */
.L_x_929:
[----:B------:R-:W-:Y:S02]  /*1cd10*/  IMAD.MOV.U32 R13, RZ, RZ, R5 ;  /* 0x000000ffff0d7224 */ /* 0x000fe400078e0005 */
[----:B------:R-:W-:-:S07]  /*1cd20*/  IMAD.MOV.U32 R6, RZ, RZ, R14 ;  /* 0x000000ffff067224 */ /* 0x000fce00078e000e */
[----:B------:R-:W-:Y:S05]  /*1cd30*/  WARPSYNC.COLLECTIVE R15, `(.L_x_930) ;  /* 0x000000000f087348 */ /* 0x000fea0003c00000 */
[----:B------:R0:W1:Y:S02]  /*1cd40*/  SHFL.IDX P6, R14, R13, R12, R11 ;  /* 0x0000000c0d0e7389 */ /* 0x00006400000c000b */
[----:B01----:R-:W-:Y:S01]  /*1cd50*/  ENDCOLLECTIVE ;  /* 0x000000000000791b */ /* 0x003fe20003800000 */
.L_x_930:
[----:B------:R-:W-:Y:S01]  /*1cd60*/  IMAD.MOV.U32 R2, RZ, RZ, R14 ;  /* 0x000000ffff027224 */ /* 0x000fe200078e000e */
[----:B------:R-:W-:Y:S06]  /*1cd70*/  BRA `(.L_x_931) ;  /* 0xffffffb8009c7947 */ /* 0x000fec000383ffff */
.L_x_820:
[----:B0-----:R0:W1:Y:S02]  /*1cd80*/  SYNCS.PHASECHK.TRANS64.TRYWAIT P0, [R6+URZ+0x28c40], R20 ;  /* 0x028c4014060075a7 */ /* 0x001064000800017f */
[----:B-1----:R-:W-:Y:S05]  /*1cd90*/  @!P0 NANOSLEEP.SYNCS 0x989680 ;  /* 0x009896800000895d */ /* 0x002fea0003900000 */
[----:B------:R-:W1:Y:S02]  /*1cda0*/  @!P0 SYNCS.PHASECHK.TRANS64 P0, [R6+URZ+0x28c40], R20 ;  /* 0x028c4014060085a7 */ /* 0x000e64000800007f */
[----:B-1----:R-:W-:Y:S05]  /*1cdb0*/  @!P0 BRA `(.L_x_820) ;  /* 0xfffffffc00f08947 */ /* 0x002fea000383ffff */
[----:B------:R-:W-:Y:S05]  /*1cdc0*/  BRA `(.L_x_932) ;  /* 0xffffffc0002c7947 */ /* 0x000fea000383ffff */
.L_x_821:
        /* <DEDUP_REMOVED lines=8> */
.L_x_934:
[----:B------:R-:W-:Y:S05]  /*1ce50*/  BSYNC B1 ;  /* 0x0000000000017941 */ /* 0x000fea0003800000 */
.L_x_933:
[----:B------:R-:W-:Y:S01]  /*1ce60*/  IMAD.MOV.U32 R13, RZ, RZ, R21 ;  /* 0x000000ffff0d7224 */ /* 0x000fe200078e0015 */
[----:B------:R-:W-:Y:S01]  /*1ce70*/  MOV R11, 0x181f ;  /* 0x0000181f000b7802 */ /* 0x000fe20000000f00 */
[----:B------:R-:W-:Y:S02]  /*1ce80*/  IMAD.MOV.U32 R12, RZ, RZ, RZ ;  /* 0x000000ffff0c7224 */ /* 0x000fe400078e00ff */
[----:B------:R-:W-:Y:S02]  /*1ce90*/  IMAD.MOV.U32 R15, RZ, RZ, -0x1 ;  /* 0xffffffffff0f7424 */ /* 0x000fe400078e00ff */
[----:B------:R-:W-:Y:S02]  /*1cea0*/  IMAD.MOV.U32 R3, RZ, RZ, R14 ;  /* 0x000000ffff037224 */ /* 0x000fe400078e000e */
[----:B------:R-:W-:-:S07]  /*1ceb0*/  IMAD R23, R8, 0x2, R17 ;  /* 0x0000000208177824 */ /* 0x000fce00078e0211 */
[----:B------:R-:W-:Y:S05]  /*1cec0*/  WARPSYNC.COLLECTIVE R15, `(.L_x_935) ;  /* 0x000000000f087348 */ /* 0x000fea0003c00000 */
[----:B------:R0:W1:Y:S02]  /*1ced0*/  SHFL.IDX P6, R14, R13, R12, R11 ;  /* 0x0000000c0d0e7389 */ /* 0x00006400000c000b */
[----:B01----:R-:W-:Y:S01]  /*1cee0*/  ENDCOLLECTIVE ;  /* 0x000000000000791b */ /* 0x003fe20003800000 */
.L_x_935:
[----:B------:R-:W-:Y:S02]  /*1cef0*/  IMAD.MOV.U32 R13, RZ, RZ, R25 ;  /* 0x000000ffff0d7224 */ /* 0x000fe400078e0019 */
[----:B------:R-:W-:Y:S02]  /*1cf00*/  IMAD.MOV.U32 R12, RZ, RZ, 0x1 ;  /* 0x00000001ff0c7424 */ /* 0x000fe400078e00ff */
[----:B------:R-:W-:-:S07]  /*1cf10*/  IMAD.MOV.U32 R2, RZ, RZ, R14 ;  /* 0x000000ffff027224 */ /* 0x000fce00078e000e */
[----:B------:R-:W-:Y:S05]  /*1cf20*/  WARPSYNC.COLLECTIVE R15, `(.L_x_936) ;  /* 0x000000000f087348 */ /* 0x000fea0003c00000 */
[----:B------:R0:W1:Y:S02]  /*1cf30*/  SHFL.IDX P6, R14, R13, R12, R11 ;  /* 0x0000000c0d0e7389 */ /* 0x00006400000c000b */
[----:B01----:R-:W-:Y:S01]  /*1cf40*/  ENDCOLLECTIVE ;  /* 0x000000000000791b */ /* 0x003fe20003800000 */
.L_x_936:
        /* <DEDUP_REMOVED lines=11> */
.L_x_937:
[----:B------:R-:W-:Y:S02]  /*1d000*/  IMAD.MOV.U32 R13, RZ, RZ, R25 ;  /* 0x000000ffff0d7224 */ /* 0x000fe400078e0019 */
[----:B------:R-:W-:Y:S02]  /*1d010*/  IMAD.MOV.U32 R12, RZ, RZ, 0x2 ;  /* 0x00000002ff0c7424 */ /* 0x000fe400078e00ff */
[----:B------:R-:W-:-:S07]  /*1d020*/  IMAD.MOV.U32 R2, RZ, RZ, R14 ;  /* 0x000000ffff027224 */ /* 0x000fce00078e000e */
[----:B------:R-:W-:Y:S05]  /*1d030*/  WARPSYNC.COLLECTIVE R15, `(.L_x_938) ;  /* 0x000000000f087348 */ /* 0x000fea0003c00000 */
[----:B------:R0:W1:Y:S02]  /*1d040*/  SHFL.IDX P6, R14, R13, R12, R11 ;  /* 0x0000000c0d0e7389 */ /* 0x00006400000c000b */
[----:B01----:R-:W-:Y:S01]  /*1d050*/  ENDCOLLECTIVE ;  /* 0x000000000000791b */ /* 0x003fe20003800000 */
.L_x_938:
        /* <DEDUP_REMOVED lines=11> */
.L_x_939:
[----:B------:R-:W-:Y:S02]  /*1d110*/  IMAD.MOV.U32 R13, RZ, RZ, R25 ;  /* 0x000000ffff0d7224 */ /* 0x000fe400078e0019 */
[----:B------:R-:W-:Y:S02]  /*1d120*/  IMAD.MOV.U32 R12, RZ, RZ, 0x3 ;  /* 0x00000003ff0c7424 */ /* 0x000fe400078e00ff */
[----:B------:R-:W-:-:S07]  /*1d130*/  IMAD.MOV.U32 R2, RZ, RZ, R14 ;  /* 0x000000ffff027224 */ /* 0x000fce00078e000e */
[----:B------:R-:W-:Y:S05]  /*1d140*/  WARPSYNC.COLLECTIVE R15, `(.L_x_940) ;  /* 0x000000000f087348 */ /* 0x000fea0003c00000 */
[----:B------:R0:W1:Y:S02]  /*1d150*/  SHFL.IDX P6, R14, R13, R12, R11 ;  /* 0x0000000c0d0e7389 */ /* 0x00006400000c000b */
[----:B01----:R-:W-:Y:S01]  /*1d160*/  ENDCOLLECTIVE ;  /* 0x000000000000791b */ /* 0x003fe20003800000 */
.L_x_940:
[----:B------:R-:W-:-:S05]  /*1d170*/  IADD3 R2, P0, R2, R0, RZ ;  /* 0x0000000002027210 */ /* 0x000fca0007f1e0ff */
[----:B------:R-:W-:-:S05]  /*1d180*/  IMAD.X R3, RZ, RZ, R3, P0 ;  /* 0x000000ffff037224 */ /* 0x000fca00000e0603 */
[----:B------:R-:W-:Y:S01]  /*1d190*/  @!PT LDS RZ, [RZ] ;  /* 0x00000000fffff984 */ /* 0x000fe20000000800 */
[----:B------:R-:W-:Y:S01]  /*1d1a0*/  @!PT LDS RZ, [RZ] ;  /* 0x00000000fffff984 */ /* 0x000fe20000000800 */
[----:B------:R-:W-:Y:S01]  /*1d1b0*/  @!PT LDS RZ, [RZ] ;  /* 0x00000000fffff984 */ /* 0x000fe20000000800 */
[----:B------:R0:W-:Y:S01]  /*1d1c0*/  LDGSTS.E.BYPASS.LTC128B.128 [R23+0x23400], desc[UR42][R2.64], !P1 ;  /* 0x2340000002177fae */ /* 0x0001e2000c901d6a */
[----:B------:R-:W-:Y:S01]  /*1d1d0*/  MOV R13, R21 ;  /* 0x00000015000d7202 */ /* 0x000fe20000000f00 */
[----:B------:R-:W-:-:S07]  /*1d1e0*/  IMAD.MOV.U32 R25, RZ, RZ, R14 ;  /* 0x000000ffff197224 */ /* 0x000fce00078e000e */
[----:B0-----:R-:W-:Y:S05]  /*1d1f0*/  WARPSYNC.COLLECTIVE R15, `(.L_x_941) ;  /* 0x000000000f087348 */ /* 0x001fea0003c00000 */
[----:B------:R1:W2:Y:S02]  /*1d200*/  SHFL.IDX P6, R14, R13, R12, R11 ;  /* 0x0000000c0d0e7389 */ /* 0x0002a400000c000b */
[----:B012---:R-:W-:Y:S01]  /*1d210*/  ENDCOLLECTIVE ;  /* 0x000000000000791b */ /* 0x007fe20003800000 */
.L_x_941:
[----:B------:R-:W-:Y:S01]  /*1d220*/  IMAD.MOV.U32 R2, RZ, RZ, R14 ;  /* 0x000000ffff027224 */ /* 0x000fe200078e000e */
[----:B------:R-:W-:Y:S06]  /*1d230*/  BRA `(.L_x_942) ;  /* 0xffffffbc00b47947 */ /* 0x000fec000383ffff */
.L_x_826:
[----:B---3--:R3:W4:Y:S02]  /*1d240*/  SYNCS.PHASECHK.TRANS64.TRYWAIT P0, [R6+URZ+0x28c60], R20 ;  /* 0x028c6014060075a7 */ /* 0x008724000800017f */
[----:B----4-:R-:W-:Y:S05]  /*1d250*/  @!P0 NANOSLEEP.SYNCS 0x989680 ;  /* 0x009896800000895d */ /* 0x010fea0003900000 */
[----:B------:R-:W4:Y:S02]  /*1d260*/  @!P0 SYNCS.PHASECHK.TRANS64 P0, [R6+URZ+0x28c60], R20 ;  /* 0x028c6014060085a7 */ /* 0x000f24000800007f */
[----:B----4-:R-:W-:Y:S05]  /*1d270*/  @!P0 BRA `(.L_x_826) ;  /* 0xfffffffc00f08947 */ /* 0x010fea000383ffff */
[----:B------:R-:W-:Y:S05]  /*1d280*/  BRA `(.L_x_943) ;  /* 0xffffffc000047947 */ /* 0x000fea000383ffff */
.L_x_827:
[----:B------:R-:W-:Y:S01]  /*1d290*/  BSSY B1, `(.L_x_944) ;  /* 0x0000008000017945 */ /* 0x000fe20003800000 */
[----:B------:R-:W-:Y:S02]  /*1d2a0*/  IMAD.MOV.U32 R13, RZ, RZ, R10 ;  /* 0x000000ffff0d7224 */ /* 0x000fe400078e000a */
[----:B------:R-:W-:Y:S02]  /*1d2b0*/  IMAD.MOV.U32 R12, RZ, RZ, RZ ;  /* 0x000000ffff0c7224 */ /* 0x000fe400078e00ff */
[----:B------:R-:W-:Y:S02]  /*1d2c0*/  IMAD.MOV.U32 R11, RZ, RZ, 0x181f ;  /* 0x0000181fff0b7424 */ /* 0x000fe400078e00ff */
[----:B------:R-:W-:-:S07]  /*1d2d0*/  IMAD.MOV.U32 R15, RZ, RZ, -0x1 ;  /* 0xffffffffff0f7424 */ /* 0x000fce00078e00ff */
[----:B0-23--:R-:W-:Y:S05]  /*1d2e0*/  WARPSYNC.COLLECTIVE R15, `(.L_x_945) ;  /* 0x000000000f087348 */ /* 0x00dfea0003c00000 */
[----:B------:R1:W4:Y:S02]  /*1d2f0*/  SHFL.IDX P6, R14, R13, R12, R11 ;  /* 0x0000000c0d0e7389 */ /* 0x00032400000c000b */
[----:B01234-:R-:W-:Y:S01]  /*1d300*/  ENDCOLLECTIVE ;  /* 0x000000000000791b */ /* 0x01ffe20003800000 */
.L_x_945:
[----:B------:R-:W-:Y:S05]  /*1d310*/  BSYNC B1 ;  /* 0x0000000000017941 */ /* 0x000fea0003800000 */
.L_x_944:
        /* <DEDUP_REMOVED lines=13> */
.L_x_946:
        /* <DEDUP_REMOVED lines=17> */
.L_x_947:
        /* <DEDUP_REMOVED lines=16> */
.L_x_948:
[----:B------:R-:W-:Y:S01]  /*1d600*/  @!PT LDS RZ, [RZ] ;  /* 0x00000000fffff984 */ /* 0x000fe20000000800 */
[----:B------:R-:W-:Y:S01]  /*1d610*/  @!PT LDS RZ, [RZ] ;  /* 0x00000000fffff984 */ /* 0x000fe20000000800 */
[----:B------:R-:W-:Y:S01]  /*1d620*/  @!PT LDS RZ, [RZ] ;  /* 0x00000000fffff984 */ /* 0x000fe20000000800 */
[----:B------:R0:W-:Y:S01]  /*1d630*/  LDGSTS.E.BYPASS.LTC128B.128 [R21+0xe400], desc[UR42][R2.64+0x380], P1 ;  /* 0x0e40038002157fae */ /* 0x0001e20008901d6a */
[----:B------:R-:W-:Y:S01]  /*1d640*/  IMAD.MOV.U32 R13, RZ, RZ, R10 ;  /* 0x000000ffff0d7224 */ /* 0x000fe200078e000a */
[----:B------:R-:W-:Y:S02]  /*1d650*/  MOV R12, 0x2 ;  /* 0x00000002000c7802 */ /* 0x000fe40000000f00 */
        /* <DEDUP_REMOVED lines=13> */
.L_x_949:
        /* <DEDUP_REMOVED lines=14> */
.L_x_950:
        /* <DEDUP_REMOVED lines=16> */
.L_x_951:
        /* <DEDUP_REMOVED lines=14> */
.L_x_952:
[----:B------:R-:W-:Y:S05]  /*1d9f0*/  BRA `(.L_x_953) ;  /* 0xffffffbc00687947 */ /* 0x000fea000383ffff */
.L_x_835:
        /* <DEDUP_REMOVED lines=8> */
.L_x_955:
[----:B------:R-:W-:Y:S05]  /*1da80*/  BSYNC B0 ;  /* 0x0000000000007941 */ /* 0x000fea0003800000 */
.L_x_954:
        /* <DEDUP_REMOVED lines=9> */
.L_x_956:
        /* <DEDUP_REMOVED lines=13> */
[C---:B------:R-:W-:Y:S02]  /*1dbf0*/  ISETP.GE.U32.AND P3, PT, R9.reuse, 0x4, PT ;  /* 0x000000040900780c */ /* 0x040fe40003f66070 */
[C---:B------:R-:W-:Y:S02]  /*1dc00*/  ISETP.GE.U32.AND P4, PT, R9.reuse, 0x8, PT ;  /* 0x000000080900780c */ /* 0x040fe40003f86070 */
[----:B------:R-:W-:Y:S02]  /*1dc10*/  ISETP.GE.U32.AND P5, PT, R9, 0x10, PT ;  /* 0x000000100900780c */ /* 0x000fe40003fa6070 */
[----:B------:R-:W-:-:S02]  /*1dc20*/  MOV R24, RZ ;  /* 0x000000ff00187202 */ /* 0x000fc40000000f00 */
[----:B--2---:R-:W-:Y:S01]  /*1dc30*/  @!P1 MOV R7, R8 ;  /* 0x0000000800079202 */ /* 0x004fe20000000f00 */
[----:B---3--:R-:W-:Y:S01]  /*1dc40*/  @!P1 IMAD.MOV.U32 R4, RZ, RZ, R5 ;  /* 0x000000ffff049224 */ /* 0x008fe200078e0005 */
[----:B------:R-:W-:-:S03]  /*1dc50*/  ISETP.NE.AND P1, PT, R9, RZ, PT ;  /* 0x000000ff0900720c */ /* 0x000fc60003f25270 */
[----:B------:R-:W-:-:S10]  /*1dc60*/  IMAD R13, R4, R7, RZ ;  /* 0x00000007040d7224 */ /* 0x000fd400078e02ff */
[----:B------:R-:W-:Y:S05]  /*1dc70*/  WARPSYNC.COLLECTIVE R15, `(.L_x_957) ;  /* 0x000000000f087348 */ /* 0x000fea0003c00000 */
[----:B------:R0:W1:Y:S02]  /*1dc80*/  SHFL.UP P6, R14, R13, R12, R11 ;  /* 0x0400000c0d0e7389 */ /* 0x00006400000c000b */
[----:B01----:R-:W-:Y:S01]  /*1dc90*/  ENDCOLLECTIVE ;  /* 0x000000000000791b */ /* 0x003fe20003800000 */
.L_x_957:
[----:B------:R-:W-:Y:S01]  /*1dca0*/  IMAD.MOV.U32 R12, RZ, RZ, 0x2 ;  /* 0x00000002ff0c7424 */ /* 0x000fe200078e00ff */
[----:B------:R-:W-:-:S05]  /*1dcb0*/  SEL R14, R14, RZ, P1 ;  /* 0x000000ff0e0e7207 */ /* 0x000fca0000800000 */
[----:B------:R-:W-:-:S04]  /*1dcc0*/  IMAD.IADD R5, R13, 0x1, R14 ;  /* 0x000000010d057824 */ /* 0x000fc800078e020e */
[----:B------:R-:W-:-:S07]  /*1dcd0*/  IMAD.MOV.U32 R13, RZ, RZ, R5 ;  /* 0x000000ffff0d7224 */ /* 0x000fce00078e0005 */
[----:B------:R-:W-:Y:S05]  /*1dce0*/  WARPSYNC.COLLECTIVE R15, `(.L_x_958) ;  /* 0x000000000f087348 */ /* 0x000fea0003c00000 */
[----:B------:R0:W1:Y:S02]  /*1dcf0*/  SHFL.UP P6, R14, R13, R12, R11 ;  /* 0x0400000c0d0e7389 */ /* 0x00006400000c000b */
[----:B01----:R-:W-:Y:S01]  /*1dd00*/  ENDCOLLECTIVE ;  /* 0x000000000000791b */ /* 0x003fe20003800000 */
.L_x_958:
[----:B------:R-:W-:Y:S01]  /*1dd10*/  IMAD.MOV.U32 R12, RZ, RZ, 0x4 ;  /* 0x00000004ff0c7424 */ /* 0x000fe200078e00ff */
[----:B------:R-:W-:-:S05]  /*1dd20*/  SEL R2, R14, RZ, P2 ;  /* 0x000000ff0e027207 */ /* 0x000fca0001000000 */
[----:B------:R-:W-:-:S04]  /*1dd30*/  IMAD.IADD R2, R5, 0x1, R2 ;  /* 0x0000000105027824 */ /* 0x000fc800078e0202 */
[----:B------:R-:W-:-:S07]  /*1dd40*/  IMAD.MOV.U32 R13, RZ, RZ, R2 ;  /* 0x000000ffff0d7224 */ /* 0x000fce00078e0002 */
[----:B------:R-:W-:Y:S05]  /*1dd50*/  WARPSYNC.COLLECTIVE R15, `(.L_x_959) ;  /* 0x000000000f087348 */ /* 0x000fea0003c00000 */
[----:B------:R0:W1:Y:S02]  /*1dd60*/  SHFL.UP P6, R14, R13, R12, R11 ;  /* 0x0400000c0d0e7389 */ /* 0x00006400000c000b */
[----:B01----:R-:W-:Y:S01]  /*1dd70*/  ENDCOLLECTIVE ;  /* 0x000000000000791b */ /* 0x003fe20003800000 */
.L_x_959:
[----:B------:R-:W-:Y:S01]  /*1dd80*/  IMAD.MOV.U32 R12, RZ, RZ, 0x8 ;  /* 0x00000008ff0c7424 */ /* 0x000fe200078e00ff */
[----:B------:R-:W-:-:S05]  /*1dd90*/  SEL R3, R14, RZ, P3 ;  /* 0x000000ff0e037207 */ /* 0x000fca0001800000 */
[----:B------:R-:W-:-:S04]  /*1dda0*/  IMAD.IADD R8, R2, 0x1, R3 ;  /* 0x0000000102087824 */ /* 0x000fc800078e0203 */
[----:B------:R-:W-:-:S07]  /*1ddb0*/  IMAD.MOV.U32 R13, RZ, RZ, R8 ;  /* 0x000000ffff0d7224 */ /* 0x000fce00078e0008 */
[----:B------:R-:W-:Y:S05]  /*1ddc0*/  WARPSYNC.COLLECTIVE R15, `(.L_x_960) ;  /* 0x000000000f087348 */ /* 0x000fea0003c00000 */
[----:B------:R0:W1:Y:S02]  /*1ddd0*/  SHFL.UP P6, R14, R13, R12, R11 ;  /* 0x0400000c0d0e7389 */ /* 0x00006400000c000b */
[----:B01----:R-:W-:Y:S01]  /*1dde0*/  ENDCOLLECTIVE ;  /* 0x000000000000791b */ /* 0x003fe20003800000 */
.L_x_960:
[----:B------:R-:W-:Y:S01]  /*1ddf0*/  IMAD.MOV.U32 R12, RZ, RZ, 0x10 ;  /* 0x00000010ff0c7424 */ /* 0x000fe200078e00ff */
[----:B------:R-:W-:-:S05]  /*1de00*/  SEL R5, R14, RZ, P4 ;  /* 0x000000ff0e057207 */ /* 0x000fca0002000000 */
[----:B------:R-:W-:-:S04]  /*1de10*/  IMAD.IADD R5, R8, 0x1, R5 ;  /* 0x0000000108057824 */ /* 0x000fc800078e0205 */
[----:B------:R-:W-:-:S07]  /*1de20*/  IMAD.MOV.U32 R13, RZ, RZ, R5 ;  /* 0x000000ffff0d7224 */ /* 0x000fce00078e0005 */
[----:B------:R-:W-:Y:S05]  /*1de30*/  WARPSYNC.COLLECTIVE R15, `(.L_x_961) ;  /* 0x000000000f087348 */ /* 0x000fea0003c00000 */
[----:B------:R0:W1:Y:S02]  /*1de40*/  SHFL.UP P6, R14, R13, R12, R11 ;  /* 0x0400000c0d0e7389 */ /* 0x00006400000c000b */
[----:B01----:R-:W-:Y:S01]  /*1de50*/  ENDCOLLECTIVE ;  /* 0x000000000000791b */ /* 0x003fe20003800000 */
.L_x_961:
        /* <DEDUP_REMOVED lines=8> */
.L_x_962:
[----:B------:R-:W-:Y:S05]  /*1dee0*/  BRA `(.L_x_963) ;  /* 0xffffffc000007947 */ /* 0x000fea000383ffff */
.L_x_838:
[----:B------:R-:W-:Y:S01]  /*1def0*/  BSSY B0, `(.L_x_964) ;  /* 0x0000007000007945 */ /* 0x000fe20003800000 */
[----:B------:R-:W-:Y:S02]  /*1df00*/  IMAD.MOV.U32 R12, RZ, RZ, 0x1 ;  /* 0x00000001ff0c7424 */ /* 0x000fe400078e00ff */
[----:B------:R-:W-:Y:S02]  /*1df10*/  IMAD.MOV.U32 R11, RZ, RZ, RZ ;  /* 0x000000ffff0b7224 */ /* 0x000fe400078e00ff */
[----:B------:R-:W-:-:S07]  /*1df20*/  IMAD.MOV.U32 R15, RZ, RZ, -0x1 ;  /* 0xffffffffff0f7424 */ /* 0x000fce00078e00ff */
[----:B------:R-:W-:Y:S05]  /*1df30*/  WARPSYNC.COLLECTIVE R15, `(.L_x_965) ;  /* 0x000000000f087348 */ /* 0x000fea0003c00000 */
[----:B------:R0:W1:Y:S02]  /*1df40*/  SHFL.UP P6, R14, R13, R12, R11 ;  /* 0x0400000c0d0e7389 */ /* 0x00006400000c000b */
[----:B01----:R-:W-:Y:S01]  /*1df50*/  ENDCOLLECTIVE ;  /* 0x000000000000791b */ /* 0x003fe20003800000 */
.L_x_965:
[----:B------:R-:W-:Y:S05]  /*1df60*/  BSYNC B0 ;  /* 0x0000000000007941 */ /* 0x000fea0003800000 */
.L_x_964:
        /* <DEDUP_REMOVED lines=8> */
.L_x_966:
[----:B------:R-:W-:Y:S01]  /*1dff0*/  IMAD.MOV.U32 R12, RZ, RZ, 0x4 ;  /* 0x00000004ff0c7424 */ /* 0x000fe200078e00ff */
[----:B------:R-:W-:-:S05]  /*1e000*/  SEL R2, R14, RZ, P2 ;  /* 0x000000ff0e027207 */ /* 0x000fca0001000000 */
[----:B------:R-:W-:-:S04]  /*1e010*/  IMAD.IADD R2, R13, 0x1, R2 ;  /* 0x000000010d027824 */ /* 0x000fc800078e0202 */
[----:B------:R-:W-:-:S07]  /*1e020*/  IMAD.MOV.U32 R13, RZ, RZ, R2 ;  /* 0x000000ffff0d7224 */ /* 0x000fce00078e0002 */
[----:B------:R-:W-:Y:S05]  /*1e030*/  WARPSYNC.COLLECTIVE R15, `(.L_x_967) ;  /* 0x000000000f087348 */ /* 0x000fea0003c00000 */
[----:B------:R0:W1:Y:S02]  /*1e040*/  SHFL.UP P6, R14, R13, R12, R11 ;  /* 0x0400000c0d0e7389 */ /* 0x00006400000c000b */
[----:B01----:R-:W-:Y:S01]  /*1e050*/  ENDCOLLECTIVE ;  /* 0x000000000000791b */ /* 0x003fe20003800000 */
.L_x_967:
[----:B------:R-:W-:Y:S01]  /*1e060*/  IMAD.MOV.U32 R12, RZ, RZ, 0x8 ;  /* 0x00000008ff0c7424 */ /* 0x000fe200078e00ff */
[----:B------:R-:W-:-:S05]  /*1e070*/  SEL R3, R14, RZ, P3 ;  /* 0x000000ff0e037207 */ /* 0x000fca0001800000 */
[----:B------:R-:W-:-:S04]  /*1e080*/  IMAD.IADD R3, R2, 0x1, R3 ;  /* 0x0000000102037824 */ /* 0x000fc800078e0203 */
[----:B------:R-:W-:-:S07]  /*1e090*/  IMAD.MOV.U32 R13, RZ, RZ, R3 ;  /* 0x000000ffff0d7224 */ /* 0x000fce00078e0003 */
[----:B------:R-:W-:Y:S05]  /*1e0a0*/  WARPSYNC.COLLECTIVE R15, `(.L_x_968) ;  /* 0x000000000f087348 */ /* 0x000fea0003c00000 */
[----:B------:R0:W1:Y:S02]  /*1e0b0*/  SHFL.UP P6, R14, R13, R12, R11 ;  /* 0x0400000c0d0e7389 */ /* 0x00006400000c000b */
[----:B01----:R-:W-:Y:S01]  /*1e0c0*/  ENDCOLLECTIVE ;  /* 0x000000000000791b */ /* 0x003fe20003800000 */
.L_x_968:
[----:B------:R-:W-:Y:S01]  /*1e0d0*/  IMAD.MOV.U32 R12, RZ, RZ, 0x10 ;  /* 0x00000010ff0c7424 */ /* 0x000fe200078e00ff */
[----:B------:R-:W-:-:S05]  /*1e0e0*/  SEL R14, R14, RZ, P4 ;  /* 0x000000ff0e0e7207 */ /* 0x000fca0002000000 */
[----:B------:R-:W-:-:S04]  /*1e0f0*/  IMAD.IADD R5, R3, 0x1, R14 ;  /* 0x0000000103057824 */ /* 0x000fc800078e020e */
[----:B------:R-:W-:-:S07]  /*1e100*/  IMAD.MOV.U32 R13, RZ, RZ, R5 ;  /* 0x000000ffff0d7224 */ /* 0x000fce00078e0005 */
[----:B------:R-:W-:Y:S05]  /*1e110*/  WARPSYNC.COLLECTIVE R15, `(.L_x_969) ;  /* 0x000000000f087348 */ /* 0x000fea0003c00000 */
[----:B------:R0:W1:Y:S02]  /*1e120*/  SHFL.UP P6, R14, R13, R12, R11 ;  /* 0x0400000c0d0e7389 */ /* 0x00006400000c000b */
[----:B01----:R-:W-:Y:S01]  /*1e130*/  ENDCOLLECTIVE ;  /* 0x000000000000791b */ /* 0x003fe20003800000 */
.L_x_969:
[----:B------:R-:W-:Y:S01]  /*1e140*/  IMAD.MOV.U32 R12, RZ, RZ, 0x1f ;  /* 0x0000001fff0c7424 */ /* 0x000fe200078e00ff */
[----:B------:R-:W-:Y:S02]  /*1e150*/  MOV R11, 0x1f ;  /* 0x0000001f000b7802 */ /* 0x000fe40000000f00 */
[----:B------:R-:W-:-:S05]  /*1e160*/  SEL R14, R14, RZ, P5 ;  /* 0x000000ff0e0e7207 */ /* 0x000fca0002800000 */
[----:B------:R-:W-:-:S04]  /*1e170*/  IMAD.IADD R3, R5, 0x1, R14 ;  /* 0x0000000105037824 */ /* 0x000fc800078e020e */
[----:B------:R-:W-:-:S07]  /*1e180*/  IMAD.MOV.U32 R13, RZ, RZ, R3 ;  /* 0x000000ffff0d7224 */ /* 0x000fce00078e0003 */
[----:B------:R-:W-:Y:S05]  /*1e190*/  WARPSYNC.COLLECTIVE R15, `(.L_x_970) ;  /* 0x000000000f087348 */ /* 0x000fea0003c00000 */
[----:B------:R0:W1:Y:S02]  /*1e1a0*/  SHFL.IDX P6, R14, R13, R12, R11 ;  /* 0x0000000c0d0e7389 */ /* 0x00006400000c000b */
[----:B01----:R-:W-:Y:S01]  /*1e1b0*/  ENDCOLLECTIVE ;  /* 0x000000000000791b */ /* 0x003fe20003800000 */
.L_x_970:
[----:B------:R-:W-:Y:S05]  /*1e1c0*/  BRA `(.L_x_971) ;  /* 0xffffffbc00ec7947 */ /* 0x000fea000383ffff */
.L_x_840:
[----:B------:R-:W-:Y:S01]  /*1e1d0*/  BSSY B0, `(.L_x_972) ;  /* 0x0000006000007945 */ /* 0x000fe20003800000 */
[----:B------:R-:W-:Y:S01]  /*1e1e0*/  PLOP3.LUT P6, PT, P6, PT, PT, 0x8, 0x0 ;  /* 0x000000000000781c */ /* 0x000fe200037ce170 */
[----:B------:R-:W-:-:S12]  /*1e1f0*/  IMAD.MOV.U32 R15, RZ, RZ, -0x1 ;  /* 0xffffffffff0f7424 */ /* 0x000fd800078e00ff */
[----:B0-----:R-:W-:Y:S05]  /*1e200*/  WARPSYNC.COLLECTIVE R15, `(.L_x_973) ;  /* 0x000000000f087348 */ /* 0x001fea0003c00000 */
[----:B------:R-:W-:Y:S01]  /*1e210*/  VOTE.ANY R14, PT, P6 ;  /* 0x00000000000e7806 */ /* 0x000fe200030e0100 */
[----:B0-----:R-:W-:Y:S06]  /*1e220*/  ENDCOLLECTIVE ;  /* 0x000000000000791b */ /* 0x001fec0003800000 */
.L_x_973:
[----:B------:R-:W-:Y:S05]  /*1e230*/  BSYNC B0 ;  /* 0x0000000000007941 */ /* 0x000fea0003800000 */
.L_x_972:
        /* <DEDUP_REMOVED lines=9> */
.L_x_974:
[----:B------:R-:W-:Y:S02]  /*1e2d0*/  IMAD.MOV.U32 R13, RZ, RZ, R4 ;  /* 0x000000ffff0d7224 */ /* 0x000fe400078e0004 */
[----:B------:R-:W-:-:S07]  /*1e2e0*/  IMAD.MOV.U32 R7, RZ, RZ, R14 ;  /* 0x000000ffff077224 */ /* 0x000fce00078e000e */
[----:B------:R-:W-:Y:S05]  /*1e2f0*/  WARPSYNC.COLLECTIVE R15, `(.L_x_975) ;  /* 0x000000000f087348 */ /* 0x000fea0003c00000 */
[----:B------:R0:W1:Y:S02]  /*1e300*/  SHFL.IDX P6, R14, R13, R12, R11 ;  /* 0x0000000c0d0e7389 */ /* 0x00006400000c000b */
[----:B01----:R-:W-:Y:S01]  /*1e310*/  ENDCOLLECTIVE ;  /* 0x000000000000791b */ /* 0x003fe20003800000 */
.L_x_975:
[----:B------:R-:W-:Y:S01]  /*1e320*/  IMAD.MOV.U32 R4, RZ, RZ, R14 ;  /* 0x000000ffff047224 */ /* 0x000fe200078e000e */
[----:B------:R-:W-:Y:S06]  /*1e330*/  BRA `(.L_x_976) ;  /* 0xffffffbc00cc7947 */ /* 0x000fec000383ffff */
.L_x_842:
[----:B------:R-:W-:Y:S01]  /*1e340*/  BSSY B0, `(.L_x_977) ;  /* 0x0000007000007945 */ /* 0x000fe20003800000 */
[----:B------:R-:W-:Y:S02]  /*1e350*/  IMAD.MOV.U32 R13, RZ, RZ, R3 ;  /* 0x000000ffff0d7224 */ /* 0x000fe400078e0003 */
[----:B------:R-:W-:Y:S02]  /*1e360*/  IMAD.MOV.U32 R11, RZ, RZ, 0x1f ;  /* 0x0000001fff0b7424 */ /* 0x000fe400078e00ff */
[----:B------:R-:W-:-:S07]  /*1e370*/  IMAD.MOV.U32 R15, RZ, RZ, -0x1 ;  /* 0xffffffffff0f7424 */ /* 0x000fce00078e00ff */
[----:B0123--:R-:W-:Y:S05]  /*1e380*/  WARPSYNC.COLLECTIVE R15, `(.L_x_978) ;  /* 0x000000000f087348 */ /* 0x00ffea0003c00000 */
[----:B------:R4:W0:Y:S02]  /*1e390*/  SHFL.IDX P6, R14, R13, R12, R11 ;  /* 0x0000000c0d0e7389 */ /* 0x00082400000c000b */
[----:B01234-:R-:W-:Y:S01]  /*1e3a0*/  ENDCOLLECTIVE ;  /* 0x000000000000791b */ /* 0x01ffe20003800000 */
.L_x_978:
[----:B------:R-:W-:Y:S05]  /*1e3b0*/  BSYNC B0 ;  /* 0x0000000000007941 */ /* 0x000fea0003800000 */
.L_x_977:
[----:B------:R-:W-:Y:S01]  /*1e3c0*/  IMAD.MOV.U32 R24, RZ, RZ, R14 ;  /* 0x000000ffff187224 */ /* 0x000fe200078e000e */
[----:B------:R-:W-:Y:S06]  /*1e3d0*/  BRA `(.L_x_841) ;  /* 0xffffffbc00bc7947 */ /* 0x000fec000383ffff */
.L_x_846:
[----:B-1----:R1:W4:Y:S02]  /*1e3e0*/  SYNCS.PHASECHK.TRANS64.TRYWAIT P0, [R7+URZ+0x28c20], R0 ;  /* 0x028c2000070075a7 */ /* 0x002324000800017f */
[----:B----4-:R-:W-:Y:S05]  /*1e3f0*/  @!P0 NANOSLEEP.SYNCS 0x989680 ;  /* 0x009896800000895d */ /* 0x010fea0003900000 */
[----:B------:R-:W4:Y:S02]  /*1e400*/  @!P0 SYNCS.PHASECHK.TRANS64 P0, [R7+URZ+0x28c20], R0 ;  /* 0x028c2000070085a7 */ /* 0x000f24000800007f */
[----:B----4-:R-:W-:Y:S05]  /*1e410*/  @!P0 BRA `(.L_x_846) ;  /* 0xfffffffc00f08947 */ /* 0x010fea000383ffff */
[----:B------:R-:W-:Y:S05]  /*1e420*/  BRA `(.L_x_979) ;  /* 0xffffffc400147947 */ /* 0x000fea000383ffff */
.L_x_847:
[----:B------:R-:W4:Y:S01]  /*1e430*/  S2R R2, SR_TID.X ;  /* 0x0000000000027919 */ /* 0x000f220000002100 */
[----:B------:R-:W-:Y:S01]  /*1e440*/  BSSY B0, `(.L_x_980) ;  /* 0x000000a000007945 */ /* 0x000fe20003800000 */
[----:B------:R-:W-:Y:S02]  /*1e450*/  IMAD.MOV.U32 R12, RZ, RZ, RZ ;  /* 0x000000ffff0c7224 */ /* 0x000fe400078e00ff */
[----:B------:R-:W-:Y:S02]  /*1e460*/  IMAD.MOV.U32 R11, RZ, RZ, 0x1f ;  /* 0x0000001fff0b7424 */ /* 0x000fe400078e00ff */
[----:B------:R-:W-:Y:S01]  /*1e470*/  IMAD.MOV.U32 R15, RZ, RZ, -0x1 ;  /* 0xffffffffff0f7424 */ /* 0x000fe200078e00ff */
[----:B----4-:R-:W-:-:S04]  /*1e480*/  SHF.R.U32.HI R2, RZ, 0x5, R2 ;  /* 0x00000005ff027819 */ /* 0x010fc80000011602 */
[----:B------:R-:W-:-:S05]  /*1e490*/  LOP3.LUT R2, R2, 0x3, RZ, 0xc0, !PT ;  /* 0x0000000302027812 */ /* 0x000fca00078ec0ff */
[----:B------:R-:W-:-:S07]  /*1e4a0*/  IMAD.MOV.U32 R13, RZ, RZ, R2 ;  /* 0x000000ffff0d7224 */ /* 0x000fce00078e0002 */
[----:B0123--:R-:W-:Y:S05]  /*1e4b0*/  WARPSYNC.COLLECTIVE R15, `(.L_x_981) ;  /* 0x000000000f087348 */ /* 0x00ffea0003c00000 */
[----:B------:R4:W0:Y:S02]  /*1e4c0*/  SHFL.IDX P6, R14, R13, R12, R11 ;  /* 0x0000000c0d0e7389 */ /* 0x00082400000c000b */
[----:B01234-:R-:W-:Y:S01]  /*1e4d0*/  ENDCOLLECTIVE ;  /* 0x000000000000791b */ /* 0x01ffe20003800000 */
.L_x_981:
[----:B------:R-:W-:Y:S05]  /*1e4e0*/  BSYNC B0 ;  /* 0x0000000000007941 */ /* 0x000fea0003800000 */
.L_x_980:
[----:B------:R-:W-:Y:S05]  /*1e4f0*/  BRA `(.L_x_982) ;  /* 0xffffffc000fc7947 */ /* 0x000fea000383ffff */
.L_x_848:
[----:B------:R-:W-:Y:S01]  /*1e500*/  BSSY B0, `(.L_x_983) ;  /* 0x0000006000007945 */ /* 0x000fe20003800000 */
[----:B------:R-:W-:-:S07]  /*1e510*/  IMAD.MOV.U32 R15, RZ, RZ, -0x1 ;  /* 0xffffffffff0f7424 */ /* 0x000fce00078e00ff */
[----:B0123--:R-:W-:Y:S05]  /*1e520*/  WARPSYNC.COLLECTIVE R15, `(.L_x_984) ;  /* 0x000000000f0c7348 */ /* 0x00ffea0003c00000 */
[----:B------:R-:W-:Y:S02]  /*1e530*/  ELECT P6, UR62, PT ;  /* 0x00000000003e782f */ /* 0x000fe400038c0000 */
[----:B------:R-:W-:Y:S01]  /*1e540*/  MOV R14, UR62 ;  /* 0x0000003e000e7c02 */ /* 0x000fe20008000f00 */
[----:B0123--:R-:W-:Y:S10]  /*1e550*/  ENDCOLLECTIVE ;  /* 0x000000000000791b */ /* 0x00fff40003800000 */
.L_x_984:
[----:B------:R-:W-:Y:S05]  /*1e560*/  BSYNC B0 ;  /* 0x0000000000007941 */ /* 0x000fea0003800000 */
.L_x_983:
[----:B------:R-:W-:Y:S05]  /*1e570*/  BRA `(.L_x_985) ;  /* 0xffffffc000f07947 */ /* 0x000fea000383ffff */
.L_x_850:
[----:B-1----:R1:W4:Y:S02]  /*1e580*/  SYNCS.PHASECHK.TRANS64.TRYWAIT P1, [R5+URZ+0x28c40], R0 ;  /* 0x028c4000050075a7 */ /* 0x002324000802017f */
[----:B----4-:R-:W-:Y:S05]  /*1e590*/  @!P1 NANOSLEEP.SYNCS 0x989680 ;  /* 0x009896800000995d */ /* 0x010fea0003900000 */
[----:B------:R-:W4:Y:S02]  /*1e5a0*/  @!P1 SYNCS.PHASECHK.TRANS64 P1, [R5+URZ+0x28c40], R0 ;  /* 0x028c4000050095a7 */ /* 0x000f24000802007f */
[----:B----4-:R-:W-:Y:S05]  /*1e5b0*/  @!P1 BRA `(.L_x_850) ;  /* 0xfffffffc00f09947 */ /* 0x010fea000383ffff */
[----:B------:R-:W-:Y:S05]  /*1e5c0*/  BRA `(.L_x_986) ;  /* 0xffffffc400107947 */ /* 0x000fea000383ffff */
.L_x_852:
[----:B----4-:R4:W0:Y:S02]  /*1e5d0*/  SYNCS.PHASECHK.TRANS64.TRYWAIT P1, [R3+URZ+0x28c40], R2 ;  /* 0x028c4002030075a7 */ /* 0x010824000802017f */
[----:B0-----:R-:W-:Y:S05]  /*1e5e0*/  @!P1 NANOSLEEP.SYNCS 0x989680 ;  /* 0x009896800000995d */ /* 0x001fea0003900000 */
[----:B------:R-:W0:Y:S02]  /*1e5f0*/  @!P1 SYNCS.PHASECHK.TRANS64 P1, [R3+URZ+0x28c40], R2 ;  /* 0x028c4002030095a7 */ /* 0x000e24000802007f */
[----:B0-----:R-:W-:Y:S05]  /*1e600*/  @!P1 BRA `(.L_x_852) ;  /* 0xfffffffc00f09947 */ /* 0x001fea000383ffff */
[----:B------:R-:W-:Y:S05]  /*1e610*/  BRA `(.L_x_987) ;  /* 0xffffffc4001c7947 */ /* 0x000fea000383ffff */
.L_x_854:
[----:B------:R0:W0:Y:S02]  /*1e620*/  SYNCS.PHASECHK.TRANS64.TRYWAIT P1, [R5+URZ+0x28c60], R0 ;  /* 0x028c6000050075a7 */ /* 0x000024000802017f */
[----:B0-----:R-:W-:Y:S05]  /*1e630*/  @!P1 NANOSLEEP.SYNCS 0x989680 ;  /* 0x009896800000995d */ /* 0x001fea0003900000 */
[----:B------:R-:W0:Y:S02]  /*1e640*/  @!P1 SYNCS.PHASECHK.TRANS64 P1, [R5+URZ+0x28c60], R0 ;  /* 0x028c6000050095a7 */ /* 0x000e24000802007f */
[----:B0-----:R-:W-:Y:S05]  /*1e650*/  @!P1 BRA `(.L_x_854) ;  /* 0xfffffffc00f09947 */ /* 0x001fea000383ffff */
[----:B------:R-:W-:Y:S05]  /*1e660*/  BRA `(.L_x_988) ;  /* 0xffffffc400187947 */ /* 0x000fea000383ffff */
.L_x_989:
        /* <DEDUP_REMOVED lines=9> */
.L_x_5829:


//--------------------- .text._ZN7cutlass13device_kernelIN5flash11enable_sm90INS1_16FlashAttnFwdSm90INS1_25CollectiveMainloopFwdSm90ILi2EN4cute5tupleIJNS5_1CILi1EEES8_S8_EEENS6_IJNS7_ILi64EEESA_SA_EEELi512ENS_6half_tEfNS_4arch4Sm90ELb0ELb0ELb1ELb1ELb1ELb0ELb1ELb0ELb0ELb1ELb1ELb0EEENS1_21CollectiveEpilogueFwdINS6_IJSA_NS7_ILi512EEESA_EEES9_SC_SE_Li256ELb1ELb1ELb1ELb0EEENS1_36VarlenDynamicPersistentTileSchedulerILi64ELi64ELi256ELi128ELb1ELb1ELb1ELb0ELb1ELb1EEEEEEEEEvNT_6ParamsE --------------------------
	.section	.text._ZN7cutlass13device_kernelIN5flash11enable_sm90INS1_16FlashAttnFwdSm90INS1_25CollectiveMainloopFwdSm90ILi2EN4cute5tupleIJNS5_1CILi1EEES8_S8_EEENS6_IJNS7_ILi64EEESA_SA_EEELi512ENS_6half_tEfNS_4arch4Sm90ELb0ELb0ELb1ELb1ELb1ELb0ELb1ELb0ELb0ELb1ELb1ELb0EEENS1_21CollectiveEpilogueFwdINS6_IJSA_NS7_ILi512EEESA_EEES9_SC_SE_Li256ELb1ELb1ELb1ELb0EEENS1_36VarlenDynamicPersistentTileSchedulerILi64ELi64ELi256ELi128ELb1ELb1ELb1ELb0ELb1ELb1EEEEEEEEEvNT_6ParamsE,"ax",@progbits
	.align	128
.text._ZN7cutlass13device_kernelIN5flash11enable_sm90INS1_16FlashAttnFwdSm90INS1_25CollectiveMainloopFwdSm90ILi2EN4cute5tupleIJNS5_1CILi1EEES8_S8_EEENS6_IJNS7_ILi64EEESA_SA_EEELi512ENS_6half_tEfNS_4arch4Sm90ELb0ELb0ELb1ELb1ELb1ELb0ELb1ELb0ELb0ELb1ELb1ELb0EEENS1_21CollectiveEpilogueFwdINS6_IJSA_NS7_ILi512EEESA_EEES9_SC_SE_Li256ELb1ELb1ELb1ELb0EEENS1_36VarlenDynamicPersistentTileSchedulerILi64ELi64ELi256ELi128ELb1ELb1ELb1ELb0ELb1ELb1EEEEEEEEEvNT_6ParamsE:
        .type           _ZN7cutlass13device_kernelIN5flash11enable_sm90INS1_16FlashAttnFwdSm90INS1_25CollectiveMainloopFwdSm90ILi2EN4cute5tupleIJNS5_1CILi1EEES8_S8_EEENS6_IJNS7_ILi64EEESA_SA_EEELi512ENS_6half_tEfNS_4arch4Sm90ELb0ELb0ELb1ELb1ELb1ELb0ELb1ELb0ELb0ELb1ELb1ELb0EEENS1_21CollectiveEpilogueFwdINS6_IJSA_NS7_ILi512EEESA_EEES9_SC_SE_Li256ELb1ELb1ELb1ELb0EEENS1_36VarlenDynamicPersistentTileSchedulerILi64ELi64ELi256ELi128ELb1ELb1ELb1ELb0ELb1ELb1EEEEEEEEEvNT_6ParamsE,@function
        .size           _ZN7cutlass13device_kernelIN5flash11enable_sm90INS1_16FlashAttnFwdSm90INS1_25CollectiveMainloopFwdSm90ILi2EN4cute5tupleIJNS5_1CILi1EEES8_S8_EEENS6_IJNS7_ILi64EEESA_SA_EEELi512ENS_6half_tEfNS_4arch4Sm90ELb0ELb0ELb1ELb1ELb1ELb0ELb1ELb0ELb0ELb1ELb1ELb0EEENS1_21CollectiveEpilogueFwdINS6_IJSA_NS7_ILi512EEESA_EEES9_SC_SE_Li256ELb1ELb1ELb1ELb0EEENS1_36VarlenDynamicPersistentTileSchedulerILi64ELi64ELi256ELi128ELb1ELb1ELb1ELb0ELb1ELb1EEEEEEEEEvNT_6ParamsE,(.L_x_5830 - _ZN7cutlass13device_kernelIN5flash11enable_sm90INS1_16FlashAttnFwdSm90INS1_25CollectiveMainloopFwdSm90ILi2EN4cute5tupleIJNS5_1CILi1EEES8_S8_EEENS6_IJNS7_ILi64EEESA_SA_EEELi512ENS_6half_tEfNS_4arch4Sm90ELb0ELb0ELb1ELb1ELb1ELb0ELb1ELb0ELb0ELb1ELb1ELb0EEENS1_21CollectiveEpilogueFwdINS6_IJSA_NS7_ILi512EEESA_EEES9_SC_SE_Li256ELb1ELb1ELb1ELb0EEENS1_36VarlenDynamicPersistentTileSchedulerILi64ELi64ELi256ELi128ELb1ELb1ELb1ELb0ELb1ELb1EEEEEEEEEvNT_6ParamsE)
        .other          _ZN7cutlass13device_kernelIN5flash11enable_sm90INS1_16FlashAttnFwdSm90INS1_25CollectiveMainloopFwdSm90ILi2EN4cute5tupleIJNS5_1CILi1EEES8_S8_EEENS6_IJNS7_ILi64EEESA_SA_EEELi512ENS_6half_tEfNS_4arch4Sm90ELb0ELb0ELb1ELb1ELb1ELb0ELb1ELb0ELb0ELb1ELb1ELb0EEENS1_21CollectiveEpilogueFwdINS6_IJSA_NS7_ILi512EEESA_EEES9_SC_SE_Li256ELb1ELb1ELb1ELb0EEENS1_36VarlenDynamicPersistentTileSchedulerILi64ELi64ELi256ELi128ELb1ELb1ELb1ELb0ELb1ELb1EEEEEEEEEvNT_6ParamsE,@"STO_CUDA_ENTRY STV_DEFAULT"
_ZN7cutlass13device_kernelIN5flash11enable_sm90INS1_16FlashAttnFwdSm90INS1_25CollectiveMainloopFwdSm90ILi2EN4cute5tupleIJNS5_1CILi1EEES8_S8_EEENS6_IJNS7_ILi64EEESA_SA_EEELi512ENS_6half_tEfNS_4arch4Sm90ELb0ELb0ELb1ELb1ELb1ELb0ELb1ELb0ELb0ELb1ELb1ELb0EEENS1_21CollectiveEpilogueFwdINS6_IJSA_NS7_ILi512EEESA_EEES9_SC_SE_Li256ELb1ELb1ELb1ELb0EEENS1_36VarlenDynamicPersistentTileSchedulerILi64ELi64ELi256ELi128ELb1ELb1ELb1ELb0ELb1ELb1EEEEEEEEEvNT_6ParamsE:
        /* <DEDUP_REMOVED lines=43> */
.L_x_990:
        /* <DEDUP_REMOVED lines=22> */
.L_x_991:
        /* <DEDUP_REMOVED lines=18> */
.L_x_992:
        /* <DEDUP_REMOVED lines=22> */
.L_x_993:
        /* <DEDUP_REMOVED lines=23> */
.L_x_994:
        /* <DEDUP_REMOVED lines=8> */
.L_x_996:
        /* <DEDUP_REMOVED lines=24> */
[----:B------:R-:W-:-:S03]  /*0a00*/  UMOV UR37, URZ ;  /* 0x0000003f00257c82 */ /* 0x000fc60008000000 */
[CC--:B------:R-:W-:Y:S02]  /*0a10*/  LEA.HI R2, R3.reuse, R0.reuse, RZ, 0x4 ;  /* 0x0000000003027211 */ /* 0x0c0fe400078f20ff */
[CC--:B------:R-:W-:Y:S02]  /*0a20*/  LEA.HI R4, R3.reuse, R0.reuse, RZ, 0x5 ;  /* 0x0000000003047211 */ /* 0x0c0fe400078f28ff */
[CC--:B------:R-:W-:Y:S02]  /*0a30*/  LEA.HI R5, R3.reuse, R0.reuse, RZ, 0x7 ;  /* 0x0000000003057211 */ /* 0x0c0fe400078f38ff */
[CC--:B------:R-:W-:Y:S02]  /*0a40*/  LEA.HI R6, R3.reuse, R0.reuse, RZ, 0x3 ;  /* 0x0000000003067211 */ /* 0x0c0fe400078f18ff */
[----:B------:R-:W-:Y:S02]  /*0a50*/  SHF.R.S32.HI R9, RZ, 0x4, R2 ;  /* 0x00000004ff097819 */ /* 0x000fe40000011402 */
[----:B------:R-:W-:-:S02]  /*0a60*/  LEA.HI R3, R3, R0, RZ, 0x2 ;  /* 0x0000000003037211 */ /* 0x000fc400078f10ff */
[C---:B------:R-:W-:Y:S02]  /*0a70*/  LOP3.LUT R7, R2.reuse, 0xfffffff0, RZ, 0xc0, !PT ;  /* 0xfffffff002077812 */ /* 0x040fe400078ec0ff */
[----:B------:R-:W-:Y:S02]  /*0a80*/  LEA.HI R2, R2, R9, RZ, 0x1 ;  /* 0x0000000902027211 */ /* 0x000fe400078f08ff */
[--C-:B------:R-:W-:Y:S01]  /*0a90*/  SHF.R.S32.HI R11, RZ, 0x5, R4.reuse ;  /* 0x00000005ff0b7819 */ /* 0x100fe20000011404 */
[C---:B------:R-:W-:Y:S01]  /*0aa0*/  IMAD.IADD R7, R0.reuse, 0x1, -R7 ;  /* 0x0000000100077824 */ /* 0x040fe200078e0a07 */
[----:B------:R-:W-:Y:S02]  /*0ab0*/  LOP3.LUT R15, R3, 0xfffffffc, RZ, 0xc0, !PT ;  /* 0xfffffffc030f7812 */ /* 0x000fe400078ec0ff */
[----:B------:R-:W-:Y:S02]  /*0ac0*/  SHF.R.S32.HI R4, RZ, 0x1f, R4 ;  /* 0x0000001fff047819 */ /* 0x000fe40000011404 */
[----:B------:R-:W-:Y:S01]  /*0ad0*/  LOP3.LUT R3, R5, 0xffffff80, RZ, 0xc0, !PT ;  /* 0xffffff8005037812 */ /* 0x000fe200078ec0ff */
[----:B------:R-:W-:Y:S01]  /*0ae0*/  IMAD.IADD R15, R0, 0x1, -R15 ;  /* 0x00000001000f7824 */ /* 0x000fe200078e0a0f */
[----:B------:R-:W-:-:S02]  /*0af0*/  LOP3.LUT R2, R2, 0x1ffffffe, RZ, 0xc0, !PT ;  /* 0x1ffffffe02027812 */ /* 0x000fc400078ec0ff */
[----:B------:R-:W-:Y:S01]  /*0b00*/  LOP3.LUT R13, R6, 0xfffffff8, RZ, 0xc0, !PT ;  /* 0xfffffff8060d7812 */ /* 0x000fe200078ec0ff */
[----:B------:R-:W-:Y:S01]  /*0b10*/  IMAD.IADD R3, R0, 0x1, -R3 ;  /* 0x0000000100037824 */ /* 0x000fe200078e0a03 */
[----:B------:R-:W-:Y:S01]  /*0b20*/  LEA.HI R4, R4, R11, RZ, 0x2 ;  /* 0x0000000b04047211 */ /* 0x000fe200078f10ff */
[----:B------:R-:W-:Y:S01]  /*0b30*/  IMAD.IADD R9, R9, 0x1, -R2 ;  /* 0x0000000109097824 */ /* 0x000fe200078e0a02 */
[----:B------:R-:W-:Y:S01]  /*0b40*/  SHF.R.S32.HI R228, RZ, 0x7, R5 ;  /* 0x00000007ffe47819 */ /* 0x000fe20000011405 */
[----:B------:R-:W-:Y:S01]  /*0b50*/  IMAD.IADD R13, R0, 0x1, -R13 ;  /* 0x00000001000d7824 */ /* 0x000fe200078e0a0d */
[----:B------:R-:W-:Y:S01]  /*0b60*/  LOP3.LUT R4, R4, 0x3ffffc, RZ, 0xc0, !PT ;  /* 0x003ffffc04047812 */ /* 0x000fe200078ec0ff */
[----:B------:R-:W-:Y:S01]  /*0b70*/  IMAD.SHL.U32 R9, R9, 0x8, RZ ;  /* 0x0000000809097824 */ /* 0x000fe200078e00ff */
[--C-:B------:R-:W-:Y:S01]  /*0b80*/  SHF.R.S32.HI R2, RZ, 0x1f, R7.reuse ;  /* 0x0000001fff027819 */ /* 0x100fe20000011407 */
[----:B------:R-:W-:Y:S01]  /*0b90*/  IMAD R17, R228, 0x100, R7 ;  /* 0x00000100e4117824 */ /* 0x000fe200078e0207 */
[----:B------:R-:W-:Y:S01]  /*0ba0*/  SHF.R.S32.HI R0, RZ, 0x1f, R3 ;  /* 0x0000001fff007819 */ /* 0x000fe20000011403 */
[----:B------:R-:W-:Y:S01]  /*0bb0*/  IMAD.IADD R8, R11, 0x1, -R4 ;  /* 0x000000010b087824 */ /* 0x000fe200078e0a04 */
[----:B------:R-:W-:Y:S01]  /*0bc0*/  LEA.HI R6, R2, R7, RZ, 0x3 ;  /* 0x0000000702067211 */ /* 0x000fe200078f18ff */
[----:B------:R-:W-:Y:S01]  /*0bd0*/  IMAD.SHL.U32 R16, R13, 0x8, RZ ;  /* 0x000000080d107824 */ /* 0x000fe200078e00ff */
[-C--:B------:R-:W-:Y:S01]  /*0be0*/  LEA.HI R2, R0, R3.reuse, RZ, 0x2 ;  /* 0x0000000300027211 */ /* 0x080fe200078f10ff */
[----:B------:R-:W-:Y:S01]  /*0bf0*/  IMAD R14, R8, 0x10, R17 ;  /* 0x00000010080e7824 */ /* 0x000fe200078e0211 */
[C---:B------:R-:W-:Y:S01]  /*0c00*/  LOP3.LUT R4, R6.reuse, 0xfffffff8, RZ, 0xc0, !PT ;  /* 0xfffffff806047812 */ /* 0x040fe200078ec0ff */
[----:B------:R-:W-:Y:S01]  /*0c10*/  IMAD.SHL.U32 R6, R6, 0x40, RZ ;  /* 0x0000004006067824 */ /* 0x000fe200078e00ff */
[----:B------:R-:W-:Y:S01]  /*0c20*/  LOP3.LUT R8, R2, 0x7ffffffc, RZ, 0xc0, !PT ;  /* 0x7ffffffc02087812 */ /* 0x000fe200078ec0ff */
[----:B------:R-:W-:Y:S01]  /*0c30*/  IMAD.U32 R14, R14, 0x40, R9 ;  /* 0x000000400e0e7824 */ /* 0x000fe200078e0009 */
[----:B------:R-:W-:Y:S01]  /*0c40*/  LEA.HI R5, R5, R228, RZ, 0x1 ;  /* 0x000000e405057211 */ /* 0x000fe200078f08ff */
[----:B------:R-:W-:Y:S01]  /*0c50*/  IMAD.IADD R7, R7, 0x1, -R4 ;  /* 0x0000000107077824 */ /* 0x000fe200078e0a04 */
[----:B------:R-:W-:Y:S01]  /*0c60*/  LEA.HI R4, R0, R3, RZ, 0x5 ;  /* 0x0000000300047211 */ /* 0x000fe200078f28ff */
[----:B------:R-:W-:Y:S01]  /*0c70*/  IMAD.IADD R8, R3, 0x1, -R8 ;  /* 0x0000000103087824 */ /* 0x000fe200078e0a08 */
[--C-:B------:R-:W-:Y:S01]  /*0c80*/  SHF.R.S32.HI R0, RZ, 0x2, R2.reuse ;  /* 0x00000002ff007819 */ /* 0x100fe20000011402 */
[C---:B------:R-:W-:Y:S01]  /*0c90*/  VIADD R194, R16.reuse, 0x40 ;  /* 0x0000004010c27836 */ /* 0x040fe20000000000 */
[----:B------:R-:W-:Y:S01]  /*0ca0*/  SHF.R.S32.HI R3, RZ, 0x1f, R2 ;  /* 0x0000001fff037819 */ /* 0x000fe20000011402 */
[----:B------:R-:W-:Y:S01]  /*0cb0*/  IMAD.SHL.U32 R2, R7, 0x40, RZ ;  /* 0x0000004007027824 */ /* 0x000fe200078e00ff */
[----:B------:R-:W-:Y:S01]  /*0cc0*/  LEA.HI R12, R15, R15, RZ, 0x1 ;  /* 0x0000000f0f0c7211 */ /* 0x000fe200078f08ff */
[----:B------:R-:W-:Y:S01]  /*0cd0*/  STL [R1+0x30], R14 ;  /* 0x0000300e01007387 */ /* 0x000fe20000100800 */
[----:B------:R-:W-:Y:S01]  /*0ce0*/  LEA.HI R3, R3, R0, RZ, 0x3 ;  /* 0x0000000003037211 */ /* 0x000fe200078f18ff */
[----:B------:R-:W-:Y:S01]  /*0cf0*/  VIADD R193, R16, 0x80 ;  /* 0x0000008010c17836 */ /* 0x000fe20000000000 */
[----:B------:R-:W-:Y:S01]  /*0d00*/  LOP3.LUT R2, R2, 0x1c0, RZ, 0xc0, !PT ;  /* 0x000001c002027812 */ /* 0x000fe200078ec0ff */
[C---:B------:R-:W-:Y:S01]  /*0d10*/  VIADD R192, R16.reuse, 0xc0 ;  /* 0x000000c010c07836 */ /* 0x040fe20000000000 */
[----:B------:R-:W-:Y:S01]  /*0d20*/  LOP3.LUT R5, R5, 0xfffffe, RZ, 0xc0, !PT ;  /* 0x00fffffe05057812 */ /* 0x000fe200078ec0ff */
[----:B------:R-:W-:Y:S01]  /*0d30*/  VIADD R191, R16, 0x100 ;  /* 0x0000010010bf7836 */ /* 0x000fe20000000000 */
[----:B------:R-:W-:Y:S01]  /*0d40*/  LOP3.LUT R12, R12, 0x1ffffffe, RZ, 0xc0, !PT ;  /* 0x1ffffffe0c0c7812 */ /* 0x000fe200078ec0ff */
[----:B------:R-:W-:Y:S01]  /*0d50*/  VIADD R190, R16, 0x140 ;  /* 0x0000014010be7836 */ /* 0x000fe20000000000 */
[----:B------:R-:W-:Y:S01]  /*0d60*/  LOP3.LUT R3, R3, 0xfffffff8, RZ, 0xc0, !PT ;  /* 0xfffffff803037812 */ /* 0x000fe200078ec0ff */
[----:B------:R-:W-:Y:S01]  /*0d70*/  IMAD.IADD R5, R228, 0x1, -R5 ;  /* 0x00000001e4057824 */ /* 0x000fe200078e0a05 */
[----:B------:R-:W-:Y:S01]  /*0d80*/  LOP3.LUT R9, R2, 0x8, R9, 0xf8, !PT ;  /* 0x0000000802097812 */ /* 0x000fe200078ef809 */
[----:B------:R-:W-:Y:S01]  /*0d90*/  IMAD.IADD R12, R15, 0x1, -R12 ;  /* 0x000000010f0c7824 */ /* 0x000fe200078e0a0c */
[----:B------:R-:W-:Y:S01]  /*0da0*/  LOP3.LUT R6, R6, 0x7ffffe00, RZ, 0xc0, !PT ;  /* 0x7ffffe0006067812 */ /* 0x000fe200078ec0ff */
[----:B------:R-:W-:Y:S01]  /*0db0*/  IMAD.IADD R3, R0, 0x1, -R3 ;  /* 0x0000000100037824 */ /* 0x000fe200078e0a03 */
[----:B------:R-:W-:Y:S01]  /*0dc0*/  SHF.R.U32.HI R2, RZ, 0x3, R2 ;  /* 0x00000003ff027819 */ /* 0x000fe20000011602 */
[----:B------:R-:W-:Y:S01]  /*0dd0*/  IMAD.SHL.U32 R15, R5, 0x100, RZ ;  /* 0x00000100050f7824 */ /* 0x000fe200078e00ff */
[----:B------:R-:W-:Y:S01]  /*0de0*/  SHF.R.S32.HI R4, RZ, 0x5, R4 ;  /* 0x00000005ff047819 */ /* 0x000fe20000011404 */
[----:B------:R-:W-:Y:S01]  /*0df0*/  IMAD.SHL.U32 R0, R8, 0x2, RZ ;  /* 0x0000000208007824 */ /* 0x000fe200078e00ff */
[----:B------:R-:W-:Y:S01]  /*0e00*/  LOP3.LUT R9, R9, R2, RZ, 0x3c, !PT ;  /* 0x0000000209097212 */ /* 0x000fe200078e3cff */
[----:B------:R-:W-:Y:S01]  /*0e10*/  IMAD R6, R11, 0x400, R6 ;  /* 0x000004000b067824 */ /* 0x000fe200078e0206 */
[----:B------:R-:W-:Y:S01]  /*0e20*/  R2P PR, R7, 0x6 ;  /* 0x0000000607007804 */ /* 0x000fe20000000000 */
[----:B------:R-:W-:Y:S01]  /*0e30*/  IMAD.IADD R19, R0, 0x1, R15 ;  /* 0x0000000100137824 */ /* 0x000fe200078e020f */
[----:B------:R-:W-:Y:S01]  /*0e40*/  STL [R1+0x2c], R15 ;  /* 0x00002c0f01007387 */ /* 0x000fe20000100800 */
[----:B------:R-:W-:-:S02]  /*0e50*/  IMAD R17, R4, 0x10, R3 ;  /* 0x0000001004117824 */ /* 0x000fc400078e0203 */
[----:B------:R-:W-:Y:S01]  /*0e60*/  IMAD.IADD R9, R6, 0x1, R9 ;  /* 0x0000000106097824 */ /* 0x000fe200078e0209 */
[----:B------:R0:W-:Y:S01]  /*0e70*/  STL [R1+0x4], R0 ;  /* 0x0000040001007387 */ /* 0x0001e20000100800 */
[C---:B------:R-:W-:Y:S01]  /*0e80*/  VIADD R227, R19.reuse, 0x8 ;  /* 0x0000000813e37836 */ /* 0x040fe20000000000 */
[----:B------:R-:W-:Y:S01]  /*0e90*/  SEL R186, R186, 0xffffffc0, !P2 ;  /* 0xffffffc0baba7807 */ /* 0x000fe20005000000 */
[----:B------:R-:W-:Y:S01]  /*0ea0*/  VIADD R226, R19, 0x10 ;  /* 0x0000001013e27836 */ /* 0x000fe20000000000 */
[----:B------:R-:W-:Y:S01]  /*0eb0*/  LEA R184, R9, UR41, 0x1 ;  /* 0x0000002909b87c11 */ /* 0x000fe2000f8e08ff */
[C---:B------:R-:W-:Y:S02]  /*0ec0*/  VIADD R224, R19.reuse, 0x20 ;  /* 0x0000002013e07836 */ /* 0x040fe40000000000 */
[C---:B------:R-:W-:Y:S02]  /*0ed0*/  VIADD R223, R19.reuse, 0x28 ;  /* 0x0000002813df7836 */ /* 0x040fe40000000000 */
[----:B------:R-:W-:Y:S01]  /*0ee0*/  IMAD R4, R12, 0x8, R17 ;  /* 0x000000080c047824 */ /* 0x000fe200078e0211 */
[----:B0-----:R-:W-:Y:S01]  /*0ef0*/  SHF.R.S32.HI R0, RZ, 0x1f, R19 ;  /* 0x0000001fff007819 */ /* 0x001fe20000011413 */
[C---:B------:R-:W-:Y:S01]  /*0f00*/  VIADD R225, R19.reuse, 0x18 ;  /* 0x0000001813e17836 */ /* 0x040fe20000000000 */
[----:B------:R-:W-:Y:S01]  /*0f10*/  SHF.R.S32.HI R0, RZ, 0x1f, R226 ;  /* 0x0000001fff007819 */ /* 0x000fe200000114e2 */
[C---:B------:R-:W-:Y:S01]  /*0f20*/  VIADD R221, R19.reuse, 0x38 ;  /* 0x0000003813dd7836 */ /* 0x040fe20000000000 */
[----:B------:R0:W-:Y:S01]  /*0f30*/  STL [R1+0x28], R4 ;  /* 0x0000280401007387 */ /* 0x0001e20000100800 */
[C---:B------:R-:W-:Y:S01]  /*0f40*/  VIADD R220, R19.reuse, 0x40 ;  /* 0x0000004013dc7836 */ /* 0x040fe20000000000 */
[----:B------:R-:W-:Y:S01]  /*0f50*/  SHF.R.S32.HI R0, RZ, 0x1f, R223 ;  /* 0x0000001fff007819 */ /* 0x000fe200000114df */
[----:B------:R-:W-:Y:S01]  /*0f60*/  VIADD R3, R16, 0x180 ;  /* 0x0000018010037836 */ /* 0x000fe20000000000 */
[----:B------:R-:W-:Y:S01]  /*0f70*/  SHF.R.S32.HI R3, RZ, 0x1f, R194 ;  /* 0x0000001fff037819 */ /* 0x000fe200000114c2 */
[C---:B------:R-:W-:Y:S01]  /*0f80*/  VIADD R222, R19.reuse, 0x30 ;  /* 0x0000003013de7836 */ /* 0x040fe20000000000 */
[----:B------:R-:W-:Y:S01]  /*0f90*/  SHF.R.S32.HI R3, RZ, 0x1f, R227 ;  /* 0x0000001fff037819 */ /* 0x000fe200000114e3 */
        /* <DEDUP_REMOVED lines=54> */
[----:B------:R-:W-:Y:S01]  /*1300*/  IMAD.MOV.U32 R6, RZ, RZ, R10 ;  /* 0x000000ffff067224 */ /* 0x000fe200078e000a */
[----:B------:R-:W-:Y:S01]  /*1310*/  SHF.R.S32.HI R0, RZ, 0x1f, R196 ;  /* 0x0000001fff007819 */ /* 0x000fe200000114c4 */
[----:B------:R-:W-:-:S02]  /*1320*/  IMAD.MOV.U32 R2, RZ, RZ, RZ ;  /* 0x000000ffff027224 */ /* 0x000fc400078e00ff */
[----:B------:R-:W-:Y:S02]  /*1330*/  VIADD R229, R16, 0x1c0 ;  /* 0x000001c010e57836 */ /* 0x000fe40000000000 */
[----:B------:R-:W-:-:S07]  /*1340*/  IMAD.IADD R186, R186, 0x1, R185 ;  /* 0x00000001baba7824 */ /* 0x000fce00078e02b9 */
.L_x_1046:
[----:B------:R-:W-:Y:S01]  /*1350*/  ULDC.64 UR6, c[0x0][0xd88] ;  /* 0x0003620000067ab9 */ /* 0x000fe20000000a00 */
[----:B012---:R-:W0:Y:S01]  /*1360*/  LDC.64 R8, c[0x0][0x418] ;  /* 0x00010600ff087b82 */ /* 0x007e220000000a00 */
[----:B------:R-:W-:-:S06]  /*1370*/  UIMAD.WIDE UR6, UR5, 0x4, UR6 ;  /* 0x00000004050678a5 */ /* 0x000fcc000f8e0206 */
[----:B------:R-:W-:Y:S01]  /*1380*/  IMAD.U32 R188, RZ, RZ, UR6 ;  /* 0x00000006ffbc7e24 */ /* 0x000fe2000f8e00ff */
[----:B------:R-:W1:Y:S01]  /*1390*/  LDC R0, c[0x0][0x424] ;  /* 0x00010900ff007b82 */ /* 0x000e620000000800 */
[----:B------:R-:W-:Y:S01]  /*13a0*/  IMAD.U32 R189, RZ, RZ, UR7 ;  /* 0x00000007ffbd7e24 */ /* 0x000fe2000f8e00ff */
[----:B------:R-:W-:-:S04]  /*13b0*/  ULDC.64 UR6, c[0x0][0xb20] ;  /* 0x0002c80000067ab9 */ /* 0x000fc80000000a00 */
[----:B------:R-:W2:Y:S01]  /*13c0*/  LDG.E R188, desc[UR44][R188.64] ;  /* 0x0000002cbcbc7981 */ /* 0x000ea2000c1e1900 */
[----:B------:R-:W-:Y:S01]  /*13d0*/  ISETP.NE.U32.AND P0, PT, RZ, UR6, PT ;  /* 0x00000006ff007c0c */ /* 0x000fe2000bf05070 */
[----:B---3--:R-:W3:Y:S01]  /*13e0*/  LDC R153, c[0x0][0x2f0] ;  /* 0x0000bc00ff997b82 */ /* 0x008ee20000000800 */
[----:B------:R-:W-:Y:S02]  /*13f0*/  IMAD.MOV.U32 R10, RZ, RZ, RZ ;  /* 0x000000ffff0a7224 */ /* 0x000fe400078e00ff */
[----:B------:R-:W-:-:S05]  /*1400*/  ISETP.NE.AND.EX P0, PT, RZ, UR7, PT, P0 ;  /* 0x00000007ff007c0c */ /* 0x000fca000bf05300 */
[----:B----4-:R-:W4:Y:S01]  /*1410*/  LDC R7, c[0x0][0xae8] ;  /* 0x0002ba00ff077b82 */ /* 0x010f220000000800 */
[----:B--2---:R-:W-:-:S07]  /*1420*/  SHF.R.S32.HI R218, RZ, 0x1f, R188 ;  /* 0x0000001fffda7819 */ /* 0x004fce00000114bc */
[----:B------:R-:W-:-:S04]  /*1430*/  @P0 LEA R4, P1, R188, UR6, 0x2 ;  /* 0x00000006bc040c11 */ /* 0x000fc8000f8210ff */
[----:B------:R-:W-:Y:S01]  /*1440*/  @P0 LEA.HI.X R5, R188, UR7, R218, 0x2, P1 ;  /* 0x00000007bc050c11 */ /* 0x000fe200088f14da */
[----:B------:R-:W-:Y:S02]  /*1450*/  ULDC.64 UR6, c[0x0][0xb18] ;  /* 0x0002c60000067ab9 */ /* 0x000fe40000000a00 */
[----:B------:R-:W-:Y:S02]  /*1460*/  ISETP.NE.U32.AND P1, PT, RZ, UR6, PT ;  /* 0x00000006ff007c0c */ /* 0x000fe4000bf25070 */
[----:B-----5:R2:W5:Y:S01]  /*1470*/  @P0 LDG.E R10, desc[UR44][R4.64] ;  /* 0x0000002c040a0981 */ /* 0x020562000c1e1900 */
[----:B0-----:R-:W-:Y:S02]  /*1480*/  ISETP.NE.U32.AND P0, PT, R8, RZ, PT ;  /* 0x000000ff0800720c */ /* 0x001fe40003f05070 */
[----:B------:R-:W-:Y:S02]  /*1490*/  ISETP.NE.AND.EX P1, PT, RZ, UR7, PT, P1 ;  /* 0x00000007ff007c0c */ /* 0x000fe4000bf25310 */
[----:B------:R-:W-:-:S04]  /*14a0*/  ISETP.NE.AND.EX P0, PT, R9, RZ, PT, P0 ;  /* 0x000000ff0900720c */ /* 0x000fc80003f05300 */
[----:B-1----:R-:W-:-:S05]  /*14b0*/  SEL R0, R0, 0x1, P0 ;  /* 0x0000000100007807 */ /* 0x002fca0000000000 */
[----:B---3--:R-:W-:Y:S02]  /*14c0*/  IMAD R153, R0, R153, RZ ;  /* 0x0000009900997224 */ /* 0x008fe400078e02ff */
[----:B------:R-:W-:-:S04]  /*14d0*/  @P1 LEA R8, P0, R188, UR6, 0x2 ;  /* 0x00000006bc081c11 */ /* 0x000fc8000f8010ff */
[----:B------:R-:W-:-:S05]  /*14e0*/  @P1 LEA.HI.X R9, R188, UR7, R218, 0x2, P0 ;  /* 0x00000007bc091c11 */ /* 0x000fca00080f14da */
[----:B------:R2:W5:Y:S01]  /*14f0*/  @P1 LDG.E R153, desc[UR44][R8.64] ;  /* 0x0000002c08991981 */ /* 0x000562000c1e1900 */
[C---:B------:R-:W-:Y:S01]  /*1500*/  LOP3.LUT R0, R6.reuse, 0xff000000, RZ, 0xc0, !PT ;  /* 0xff00000006007812 */ /* 0x040fe200078ec0ff */
[----:B------:R-:W-:Y:S01]  /*1510*/  UMOV UR42, UR4 ;  /* 0x00000004002a7c82 */ /* 0x000fe20008000000 */
[----:B------:R-:W-:Y:S02]  /*1520*/  LOP3.LUT R3, R6, 0xff0000, RZ, 0xc0, !PT ;  /* 0x00ff000006037812 */ /* 0x000fe400078ec0ff */
[----:B------:R-:W-:Y:S01]  /*1530*/  SHF.R.U32.HI R12, RZ, 0x8, R0 ;  /* 0x00000008ff0c7819 */ /* 0x000fe20000011600 */
[----:B----4-:R-:W-:Y:S06]  /*1540*/  @P1 BRA `(.L_x_997) ;  /* 0x0000000000241947 */ /* 0x010fec0003800000 */
[----:B------:R-:W-:Y:S02]  /*1550*/  ULDC.64 UR4, c[0x0][0xb00] ;  /* 0x0002c00000047ab9 */ /* 0x000fe40000000a00 */
[----:B------:R-:W-:-:S04]  /*1560*/  ISETP.NE.U32.AND P0, PT, RZ, UR4, PT ;  /* 0x00000004ff007c0c */ /* 0x000fc8000bf05070 */
[----:B------:R-:W-:-:S13]  /*1570*/  ISETP.NE.AND.EX P0, PT, RZ, UR5, PT, P0 ;  /* 0x00000005ff007c0c */ /* 0x000fda000bf05300 */
[----:B------:R-:W-:Y:S05]  /*1580*/  @!P0 BRA `(.L_x_997) ;  /* 0x0000000000148947 */ /* 0x000fea0003800000 */
[----:B--2---:R-:W0:Y:S02]  /*1590*/  LDC.64 R4, c[0x0][0xb00] ;  /* 0x0002c000ff047b82 */ /* 0x004e240000000a00 */
[----:B0-----:R-:W-:-:S05]  /*15a0*/  IMAD.WIDE R4, R188, 0x4, R4 ;  /* 0x00000004bc047825 */ /* 0x001fca00078e0204 */
[----:B-----5:R-:W2:Y:S04]  /*15b0*/  LDG.E R153, desc[UR44][R4.64] ;  /* 0x0000002c04997981 */ /* 0x020ea8000c1e1900 */
[----:B------:R-:W2:Y:S02]  /*15c0*/  LDG.E R0, desc[UR44][R4.64+0x4] ;  /* 0x0000042c04007981 */ /* 0x000ea4000c1e1900 */
[----:B--2---:R-:W-:-:S07]  /*15d0*/  IMAD.IADD R153, R0, 0x1, -R153 ;  /* 0x0000000100997824 */ /* 0x004fce00078e0a99 */
.L_x_997:
[----:B------:R-:W-:Y:S01]  /*15e0*/  UISETP.NE.AND UP0, UPT, UR38, 0x1, UPT ;  /* 0x000000012600788c */ /* 0x000fe2000bf05270 */
[----:B-----5:R-:W-:Y:S01]  /*15f0*/  IMAD.IADD R153, R153, 0x1, -R10 ;  /* 0x0000000199997824 */ /* 0x020fe200078e0a0a */
[----:B------:R-:W-:Y:S02]  /*1600*/  LEA.HI R3, R3, R12, RZ, 0x10 ;  /* 0x0000000c03037211 */ /* 0x000fe400078f80ff */
[----:B------:R-:W-:Y:S01]  /*1610*/  LOP3.LUT R189, R6, 0xffff, RZ, 0xc0, !PT ;  /* 0x0000ffff06bd7812 */ /* 0x000fe200078ec0ff */
[----:B------:R-:W-:Y:S01]  /*1620*/  VIADD R0, R153, 0x3f ;  /* 0x0000003f99007836 */ /* 0x000fe20000000000 */
[----:B------:R-:W-:Y:S02]  /*1630*/  PLOP3.LUT P1, PT, PT, PT, UP0, 0x80, 0x0 ;  /* 0x000000000000781c */ /* 0x000fe40003f2f008 */
[----:B------:R-:W-:Y:S02]  /*1640*/  SHF.R.U32.HI R22, RZ, 0x10, R3 ;  /* 0x00000010ff167819 */ /* 0x000fe40000011603 */
[----:B--2---:R-:W-:-:S02]  /*1650*/  SHF.R.S32.HI R5, RZ, 0x1f, R0 ;  /* 0x0000001fff057819 */ /* 0x004fc40000011400 */
[C---:B------:R-:W-:Y:S02]  /*1660*/  ISETP.NE.AND P0, PT, R22.reuse, RZ, PT ;  /* 0x000000ff1600720c */ /* 0x040fe40003f05270 */
[----:B------:R-:W-:Y:S02]  /*1670*/  LEA.HI R5, R5, R0, RZ, 0x6 ;  /* 0x0000000005057211 */ /* 0x000fe400078f30ff */
[----:B------:R-:W-:Y:S02]  /*1680*/  LOP3.LUT R195, R3, 0xff, RZ, 0xc0, !PT ;  /* 0x000000ff03c37812 */ /* 0x000fe400078ec0ff */
[----:B------:R-:W-:Y:S02]  /*1690*/  SEL R10, R22, R7, P0 ;  /* 0x00000007160a7207 */ /* 0x000fe40000000000 */
[----:B------:R-:W-:Y:S01]  /*16a0*/  SHF.R.S32.HI R9, RZ, 0x6, R5 ;  /* 0x00000006ff097819 */ /* 0x000fe20000011405 */
[----:B------:R-:W-:Y:S06]  /*16b0*/  @!P1 BRA `(.L_x_998) ;  /* 0x0000001c00789947 */ /* 0x000fec0003800000 */
[----:B------:R-:W-:Y:S01]  /*16c0*/  ISETP.GE.AND P0, PT, R153, 0x1, PT ;  /* 0x000000019900780c */ /* 0x000fe20003f06270 */
[----:B------:R-:W-:-:S12]  /*16d0*/  IMAD.MOV.U32 R3, RZ, RZ, RZ ;  /* 0x000000ffff037224 */ /* 0x000fd800078e00ff */
[----:B------:R-:W-:Y:S05]  /*16e0*/  @!P0 BRA `(.L_x_999) ;  /* 0x0000000000688947 */ /* 0x000fea0003800000 */
[-C--:B------:R-:W-:Y:S02]  /*16f0*/  IABS R6, R10.reuse ;  /* 0x0000000a00067213 */ /* 0x080fe40000000000 */
[----:B------:R-:W-:Y:S02]  /*1700*/  IADD3 R0, R9, -0x1, R10 ;  /* 0xffffffff09007810 */ /* 0x000fe40007ffe00a */
[----:B------:R-:W0:Y:S01]  /*1710*/  I2F.RP R3, R6 ;  /* 0x0000000600037306 */ /* 0x000e220000209400 */
[----:B------:R-:W-:Y:S02]  /*1720*/  IABS R11, R10 ;  /* 0x0000000a000b7213 */ /* 0x000fe40000000000 */
        /* <DEDUP_REMOVED lines=22> */
.L_x_999:
[-C--:B------:R-:W-:Y:S01]  /*1890*/  IMAD R0, R195, R3.reuse, RZ ;  /* 0x00000003c3007224 */ /* 0x080fe200078e02ff */
[----:B------:R-:W-:Y:S01]  /*18a0*/  PLOP3.LUT P0, PT, PT, PT, PT, 0x80, 0x0 ;  /* 0x000000000000781c */ /* 0x000fe20003f0f070 */
[----:B------:R-:W-:Y:S01]  /*18b0*/  IMAD.MOV.U32 R152, RZ, RZ, RZ ;  /* 0x000000ffff987224 */ /* 0x000fe200078e00ff */
[----:B------:R-:W-:Y:S02]  /*18c0*/  CS2R R150, SRZ ;  /* 0x0000000000967805 */ /* 0x000fe4000001ff00 */
[----:B------:R-:W-:Y:S02]  /*18d0*/  CS2R R148, SRZ ;  /* 0x0000000000947805 */ /* 0x000fe4000001ff00 */
[----:B------:R-:W-:Y:S02]  /*18e0*/  VIADDMNMX R3, R0, R3, R9, PT ;  /* 0x0000000300037246 */ /* 0x000fe40003800109 */
[----:B------:R-:W-:Y:S02]  /*18f0*/  CS2R R146, SRZ ;  /* 0x0000000000927805 */ /* 0x000fe4000001ff00 */
[----:B------:R-:W-:-:S02]  /*1900*/  CS2R R144, SRZ ;  /* 0x0000000000907805 */ /* 0x000fc4000001ff00 */
[----:B------:R-:W-:Y:S02]  /*1910*/  CS2R R142, SRZ ;  /* 0x00000000008e7805 */ /* 0x000fe4000001ff00 */
[----:B------:R-:W-:Y:S01]  /*1920*/  R2UR UR21, R3 ;  /* 0x00000000031572ca */ /* 0x000fe200000e0000 */
[----:B------:R-:W-:Y:S01]  /*1930*/  IMAD.MOV.U32 R3, RZ, RZ, RZ ;  /* 0x000000ffff037224 */ /* 0x000fe200078e00ff */
        /* <DEDUP_REMOVED lines=11> */
[----:B------:R-:W-:Y:S02]  /*19f0*/  ISETP.LT.AND P1, PT, R0, UR21, PT ;  /* 0x0000001500007c0c */ /* 0x000fe4000bf21270 */
        /* <DEDUP_REMOVED lines=47> */
[----:B------:R-:W-:Y:S01]  /*1cf0*/  CS2R R24, SRZ ;  /* 0x0000000000187805 */ /* 0x000fe2000001ff00 */
[----:B------:R-:W-:Y:S06]  /*1d00*/  @!P1 BRA `(.L_x_1000) ;  /* 0x0000008000749947 */ /* 0x000fec0003800000 */
[----:B------:R-:W0:Y:S01]  /*1d10*/  SHFL.IDX PT, R3, R228, RZ, 0x1f ;  /* 0x00001fffe4037589 */ /* 0x000e2200000e0000 */
[----:B------:R-:W-:Y:S01]  /*1d20*/  UMOV UR9, 0x40000040 ;  /* 0x4000004000097882 */ /* 0x000fe20000000000 */
[----:B------:R-:W-:Y:S01]  /*1d30*/  UMOV UR11, 0x40000040 ;  /* 0x40000040000b7882 */ /* 0x000fe20000000000 */
[----:B------:R-:W-:Y:S01]  /*1d40*/  UMOV UR13, 0x40000040 ;  /* 0x40000040000d7882 */ /* 0x000fe20000000000 */
[----:B------:R-:W-:Y:S01]  /*1d50*/  BAR.SYNC.DEFER_BLOCKING 0xe, 0x100 ;  /* 0x0384000000007b1d */ /* 0x000fe20000010000 */
[----:B------:R-:W-:-:S05]  /*1d60*/  ISETP.NE.AND P0, PT, RZ, UR38, PT ;  /* 0x00000026ff007c0c */ /* 0x000fca000bf05270 */
[----:B------:R-:W-:Y:S01]  /*1d70*/  UMOV UR15, 0x40000040 ;  /* 0x40000040000f7882 */ /* 0x000fe20000000000 */
[----:B------:R-:W-:Y:S01]  /*1d80*/  UMOV UR17, 0x40000040 ;  /* 0x4000004000117882 */ /* 0x000fe20000000000 */
[----:B------:R-:W-:Y:S01]  /*1d90*/  UMOV UR19, 0x40000040 ;  /* 0x4000004000137882 */ /* 0x000fe20000000000 */
[----:B------:R-:W-:Y:S01]  /*1da0*/  UMOV UR7, 0x40000040 ;  /* 0x4000004000077882 */ /* 0x000fe20000000000 */
[----:B0-----:R-:W-:Y:S01]  /*1db0*/  R2UR UR4, R3 ;  /* 0x00000000030472ca */ /* 0x001fe200000e0000 */
[----:B------:R-:W-:Y:S01]  /*1dc0*/  IMAD.MOV.U32 R3, RZ, RZ, 0x1 ;  /* 0x00000001ff037424 */ /* 0x000fe200078e00ff */
[----:B------:R-:W-:-:S04]  /*1dd0*/  WARPGROUP.ARRIVE ;  /* 0x00000000000079c5 */ /* 0x000fc80000000000 */
[----:B------:R-:W-:-:S04]  /*1de0*/  SEL R3, R3, 0x2, !P0 ;  /* 0x0000000203037807 */ /* 0x000fc80004000000 */
[----:B------:R-:W-:-:S03]  /*1df0*/  LOP3.LUT R3, R3, 0x1, RZ, 0xfc, !PT ;  /* 0x0000000103037812 */ /* 0x000fc600078efcff */
[----:B------:R-:W-:Y:S01]  /*1e00*/  ULEA.HI UR5, UR4, UR4, URZ, 0x1 ;  /* 0x0000000404057291 */ /* 0x000fe2000f8f083f */
[----:B------:R-:W-:-:S03]  /*1e10*/  ISETP.NE.AND P1, PT, R3, 0x3, PT ;  /* 0x000000030300780c */ /* 0x000fc60003f25270 */
[----:B------:R-:W-:-:S04]  /*1e20*/  ULOP3.LUT UR5, UR5, 0x1fffe, URZ, 0xc0, !UPT ;  /* 0x0001fffe05057892 */ /* 0x000fc8000f8ec03f */
[----:B------:R-:W-:Y:S02]  /*1e30*/  UIADD3 UR5, UR4, -UR5, URZ ;  /* 0x8000000504057290 */ /* 0x000fe4000fffe03f */
[----:B------:R-:W-:Y:S02]  /*1e40*/  UIADD3 UR4, UR41, 0x36400, URZ ;  /* 0x0003640029047890 */ /* 0x000fe4000fffe03f */
[----:B------:R-:W-:Y:S02]  /*1e50*/  ULEA UR5, UR5, UR41, 0xf ;  /* 0x0000002905057291 */ /* 0x000fe4000f8e783f */
[----:B------:R-:W-:Y:S02]  /*1e60*/  USHF.R.U32.HI UR4, URZ, 0x4, UR4 ;  /* 0x000000043f047899 */ /* 0x000fe40008011604 */
[----:B------:R-:W-:Y:S02]  /*1e70*/  UIADD3 UR5, UR5, 0x400, URZ ;  /* 0x0000040005057890 */ /* 0x000fe4000fffe03f */
[----:B------:R-:W-:-:S02]  /*1e80*/  ULOP3.LUT UR4, UR4, 0x3fff, URZ, 0xc0, !UPT ;  /* 0x00003fff04047892 */ /* 0x000fc4000f8ec03f */
[----:B------:R-:W-:Y:S02]  /*1e90*/  USHF.R.U32.HI UR5, URZ, 0x4, UR5 ;  /* 0x000000043f057899 */ /* 0x000fe40008011605 */
[----:B------:R-:W-:Y:S02]  /*1ea0*/  ULOP3.LUT UR8, UR4, 0x10000, URZ, 0xfc, !UPT ;  /* 0x0001000004087892 */ /* 0x000fe4000f8efc3f */
[----:B------:R-:W-:Y:S02]  /*1eb0*/  ULOP3.LUT UR5, UR5, 0x3fff, URZ, 0xc0, !UPT ;  /* 0x00003fff05057892 */ /* 0x000fe4000f8ec03f */
[----:B------:R-:W-:Y:S02]  /*1ec0*/  UIADD3 UR12, UR8, 0x2, URZ ;  /* 0x00000002080c7890 */ /* 0x000fe4000fffe03f */
[----:B------:R-:W-:Y:S02]  /*1ed0*/  ULOP3.LUT UR20, UR5, 0x2000000, URZ, 0xfc, !UPT ;  /* 0x0200000005147892 */ /* 0x000fe4000f8efc3f */
[----:B------:R-:W-:-:S02]  /*1ee0*/  UIADD3 UR16, UR8, 0x4, URZ ;  /* 0x0000000408107890 */ /* 0x000fc4000fffe03f */
[----:B------:R-:W-:Y:S02]  /*1ef0*/  ULEA UR10, UR36, UR20, 0xc ;  /* 0x00000014240a7291 */ /* 0x000fe4000f8e603f */
[----:B------:R-:W-:Y:S02]  /*1f00*/  UIADD3 UR4, UR8, 0x6, URZ ;  /* 0x0000000608047890 */ /* 0x000fe4000fffe03f */
[----:B------:R-:W-:Y:S02]  /*1f10*/  UIADD3 UR14, UR10, 0x80, URZ ;  /* 0x000000800a0e7890 */ /* 0x000fe4000fffe03f */
[----:B------:R-:W-:Y:S02]  /*1f20*/  UIADD3 UR18, UR10, 0x100, URZ ;  /* 0x000001000a127890 */ /* 0x000fe4000fffe03f */
[----:B------:R-:W-:Y:S02]  /*1f30*/  UIADD3 UR6, UR10, 0x180, URZ ;  /* 0x000001800a067890 */ /* 0x000fe4000fffe03f */
[----:B------:R-:W-:Y:S01]  /*1f40*/  HGMMA.64x256x16.F32 R24, gdesc[UR8].tnspB, RZ, !UPT, gsb0 ;  /* 0x43e00000081879f0 */ /* 0x000fe2000c0008ff */
[----:B------:R-:W-:-:S02]  /*1f50*/  UMOV UR5, 0x40000040 ;  /* 0x4000004000057882 */ /* 0x000fc40000000000 */
        /* <DEDUP_REMOVED lines=16> */
.L_x_1001:
[----:B------:R-:W-:-:S04]  /*2060*/  ULEA UR6, UR36, UR41, 0x3 ;  /* 0x0000002924067291 */ /* 0x000fc8000f8e183f */
[----:B------:R-:W-:-:S04]  /*2070*/  UIADD3 UR6, UR6, 0x38860, URZ ;  /* 0x0003886006067890 */ /* 0x000fc8000fffe03f */
[----:B------:R-:W-:-:S09]  /*2080*/  UPRMT UR6, UR40, 0x654, UR6 ;  /* 0x0000065428067896 */ /* 0x000fd20008000006 */
[----:B------:R-:W-:Y:S01]  /*2090*/  SYNCS.ARRIVE.TRANS64.RED.A1T0 RZ, [UR6], RZ ;  /* 0x000000ffffff79a7 */ /* 0x000fe20008100406 */
[----:B------:R-:W-:-:S06]  /*20a0*/  UIADD3 UR6, UR21, -0x2, URZ ;  /* 0xfffffffe15067890 */ /* 0x000fcc000fffe03f */
[----:B------:R-:W-:-:S13]  /*20b0*/  ISETP.LE.AND P0, PT, R0, UR6, PT ;  /* 0x0000000600007c0c */ /* 0x000fda000bf03270 */
[----:B------:R-:W-:Y:S05]  /*20c0*/  @!P0 BRA `(.L_x_1002) ;  /* 0x0000000800b48947 */ /* 0x000fea0003800000 */
[----:B------:R-:W-:-:S05]  /*20d0*/  UMOV UR21, UR6 ;  /* 0x0000000600157c82 */ /* 0x000fca0008000000 */
.L_x_1004:
[----:B------:R-:W-:Y:S01]  /*20e0*/  BAR.SYNC.DEFER_BLOCKING 0xe, 0x100 ;  /* 0x0384000000007b1d */ /* 0x000fe20000010000 */
[----:B------:R-:W-:Y:S01]  /*20f0*/  IMAD.U32 R4, RZ, RZ, UR36 ;  /* 0x00000024ff047e24 */ /* 0x000fe2000f8e00ff */
[----:B------:R-:W-:Y:S01]  /*2100*/  UIADD3 UR36, UR36, 0x1, URZ ;  /* 0x0000000124247890 */ /* 0x000fe2000fffe03f */
[----:B------:R-:W-:Y:S01]  /*2110*/  ISETP.LT.AND P0, PT, R0, UR21, PT ;  /* 0x0000001500007c0c */ /* 0x000fe2000bf01270 */
[----:B------:R-:W-:Y:S01]  /*2120*/  UIADD3 UR21, UR21, -0x1, URZ ;  /* 0xffffffff15157890 */ /* 0x000fe2000fffe03f */
        /* <DEDUP_REMOVED lines=10> */
[----:B------:R-:W-:Y:S02]  /*21d0*/  UIADD3 UR18, UR10, 0x100, URZ ;  /* 0x000001000a127890 */ /* 0x000fe4000fffe03f */
[----:B------:R-:W-:Y:S01]  /*21e0*/  UIADD3 UR6, UR10, 0x180, URZ ;  /* 0x000001800a067890 */ /* 0x000fe2000fffe03f */
        /* <DEDUP_REMOVED lines=143> */
[----:B------:R-:W-:Y:S01]  /*2ae0*/  HGMMA.64x256x16.F32 R24, gdesc[UR4].tnspB, R24, gsb0 ;  /* 0x43e00000041879f0 */ /* 0x000fe20008000818 */
[----:B------:R-:W-:-:S06]  /*2af0*/  USEL UR6, URZ, 0x1, UP0 ;  /* 0x000000013f067887 */ /* 0x000fcc0008000000 */
[----:B------:R-:W-:Y:S01]  /*2b00*/  LOP3.LUT R2, R2, UR6, RZ, 0x3c, !PT ;  /* 0x0000000602027c12 */ /* 0x000fe2000f8e3cff */
[----:B------:R-:W-:Y:S02]  /*2b10*/  WARPGROUP.DEPBAR.LE gsb0, 0x0 ;  /* 0x00008000000079c5 */ /* 0x000fe40000010000 */
[----:B------:R-:W-:Y:S06]  /*2b20*/  BAR.ARV 0xf, 0x100 ;  /* 0x03c4000000007b1d */ /* 0x000fec0000002000 */
[----:B------:R-:W-:Y:S05]  /*2b30*/  @!P1 BRA `(.L_x_1003) ;  /* 0x0000000000049947 */ /* 0x000fea0003800000 */
[----:B------:R-:W-:Y:S01]  /*2b40*/  BPT.TRAP 0x1 ;  /* 0x000000040000795c */ /* 0x000fe20000300000 */
.L_x_1003:
[----:B------:R-:W-:-:S04]  /*2b50*/  ULEA UR6, UR36, UR41, 0x3 ;  /* 0x0000002924067291 */ /* 0x000fc8000f8e183f */
[----:B------:R-:W-:-:S04]  /*2b60*/  UIADD3 UR6, UR6, 0x38860, URZ ;  /* 0x0003886006067890 */ /* 0x000fc8000fffe03f */
[----:B------:R-:W-:-:S09]  /*2b70*/  UPRMT UR6, UR40, 0x654, UR6 ;  /* 0x0000065428067896 */ /* 0x000fd20008000006 */
[----:B------:R-:W-:Y:S01]  /*2b80*/  SYNCS.ARRIVE.TRANS64.RED.A1T0 RZ, [UR6], RZ ;  /* 0x000000ffffff79a7 */ /* 0x000fe20008100406 */
[----:B------:R-:W-:Y:S05]  /*2b90*/  @P0 BRA `(.L_x_1004) ;  /* 0xfffffff400500947 */ /* 0x000fea000383ffff */
.L_x_1002:
[----:B------:R-:W-:Y:S01]  /*2ba0*/  BAR.SYNC.DEFER_BLOCKING 0xe, 0x100 ;  /* 0x0384000000007b1d */ /* 0x000fe20000010000 */
[----:B------:R-:W-:Y:S01]  /*2bb0*/  IMAD.U32 R0, RZ, RZ, UR36 ;  /* 0x00000024ff007e24 */ /* 0x000fe2000f8e00ff */
[----:B------:R-:W-:Y:S01]  /*2bc0*/  UIADD3 UR36, UR36, 0x1, URZ ;  /* 0x0000000124247890 */ /* 0x000fe2000fffe03f */
[----:B------:R-:W-:Y:S01]  /*2bd0*/  PLOP3.LUT P0, PT, PT, PT, PT, 0x8, 0x0 ;  /* 0x000000000000781c */ /* 0x000fe20003f0e170 */
[----:B------:R-:W-:Y:S02]  /*2be0*/  IMAD.MOV.U32 R152, RZ, RZ, RZ ;  /* 0x000000ffff987224 */ /* 0x000fe400078e00ff */
        /* <DEDUP_REMOVED lines=136> */
[----:B------:R-:W-:Y:S01]  /*3470*/  IMAD.MOV.U32 R3, RZ, RZ, RZ ;  /* 0x000000ffff037224 */ /* 0x000fe200078e00ff */
[----:B------:R-:W-:Y:S06]  /*3480*/  BAR.ARV 0xf, 0x100 ;  /* 0x03c4000000007b1d */ /* 0x000fec0000002000 */
[----:B------:R-:W-:Y:S05]  /*3490*/  BRA `(.L_x_1000) ;  /* 0x0000006800907947 */ /* 0x000fea0003800000 */
.L_x_998:
[----:B------:R-:W-:Y:S01]  /*34a0*/  ISETP.GE.AND P0, PT, R153, 0x1, PT ;  /* 0x000000019900780c */ /* 0x000fe20003f06270 */
[----:B------:R-:W-:-:S12]  /*34b0*/  IMAD.MOV.U32 R23, RZ, RZ, RZ ;  /* 0x000000ffff177224 */ /* 0x000fd800078e00ff */
[----:B------:R-:W-:Y:S05]  /*34c0*/  @!P0 BRA `(.L_x_1005) ;  /* 0x0000000000688947 */ /* 0x000fea0003800000 */
[-C--:B------:R-:W-:Y:S02]  /*34d0*/  IABS R0, R10.reuse ;  /* 0x0000000a00007213 */ /* 0x080fe40000000000 */
[----:B------:R-:W-:Y:S02]  /*34e0*/  IADD3 R3, R9, -0x1, R10 ;  /* 0xffffffff09037810 */ /* 0x000fe40007ffe00a */
[----:B------:R-:W0:Y:S01]  /*34f0*/  I2F.RP R6, R0 ;  /* 0x0000000000067306 */ /* 0x000e220000209400 */
[----:B------:R-:W-:-:S05]  /*3500*/  IABS R8, R10 ;  /* 0x0000000a00087213 */ /* 0x000fca0000000000 */
[----:B------:R-:W-:Y:S02]  /*3510*/  IMAD.MOV R8, RZ, RZ, -R8 ;  /* 0x000000ffff087224 */ /* 0x000fe400078e0a08 */
[----:B0-----:R-:W0:Y:S02]  /*3520*/  MUFU.RCP R6, R6 ;  /* 0x0000000600067308 */ /* 0x001e240000001000 */
[----:B0-----:R-:W-:Y:S01]  /*3530*/  VIADD R4, R6, 0xffffffe ;  /* 0x0ffffffe06047836 */ /* 0x001fe20000000000 */
[----:B------:R-:W-:Y:S02]  /*3540*/  IABS R6, R3 ;  /* 0x0000000300067213 */ /* 0x000fe40000000000 */
[----:B------:R-:W-:-:S03]  /*3550*/  LOP3.LUT R3, R3, R10, RZ, 0x3c, !PT ;  /* 0x0000000a03037212 */ /* 0x000fc600078e3cff */
[----:B------:R0:W1:Y:S01]  /*3560*/  F2I.FTZ.U32.TRUNC.NTZ R5, R4 ;  /* 0x0000000400057305 */ /* 0x000062000021f000 */
[----:B------:R-:W-:Y:S01]  /*3570*/  ISETP.GE.AND P2, PT, R3, RZ, PT ;  /* 0x000000ff0300720c */ /* 0x000fe20003f46270 */
        /* <DEDUP_REMOVED lines=13> */
[----:B------:R-:W-:Y:S01]  /*3650*/  @!P2 IMAD.MOV R23, RZ, RZ, -R23 ;  /* 0x000000ffff17a224 */ /* 0x000fe200078e0a17 */
[----:B------:R-:W-:-:S07]  /*3660*/  @!P0 LOP3.LUT R23, RZ, R10, RZ, 0x33, !PT ;  /* 0x0000000aff178212 */ /* 0x000fce00078e33ff */
.L_x_1005:
[-C--:B------:R-:W-:Y:S01]  /*3670*/  IMAD R18, R195, R23.reuse, RZ ;  /* 0x00000017c3127224 */ /* 0x080fe200078e02ff */
[----:B------:R-:W-:Y:S01]  /*3680*/  PLOP3.LUT P0, PT, PT, PT, PT, 0x80, 0x0 ;  /* 0x000000000000781c */ /* 0x000fe20003f0f070 */
[----:B------:R-:W-:Y:S01]  /*3690*/  IMAD.MOV.U32 R152, RZ, RZ, RZ ;  /* 0x000000ffff987224 */ /* 0x000fe200078e00ff */
[----:B------:R-:W-:Y:S01]  /*36a0*/  CS2R R150, SRZ ;  /* 0x0000000000967805 */ /* 0x000fe2000001ff00 */
[----:B------:R-:W-:Y:S01]  /*36b0*/  IMAD.MOV.U32 R3, RZ, RZ, RZ ;  /* 0x000000ffff037224 */ /* 0x000fe200078e00ff */
[----:B------:R-:W-:Y:S02]  /*36c0*/  VIADDMNMX R23, R18, R23, R9, PT ;  /* 0x0000001712177246 */ /* 0x000fe40003800109 */
[----:B------:R-:W-:Y:S02]  /*36d0*/  CS2R R148, SRZ ;  /* 0x0000000000947805 */ /* 0x000fe4000001ff00 */
[----:B------:R-:W-:Y:S02]  /*36e0*/  CS2R R146, SRZ ;  /* 0x0000000000927805 */ /* 0x000fe4000001ff00 */
[----:B------:R-:W-:-:S02]  /*36f0*/  CS2R R144, SRZ ;  /* 0x0000000000907805 */ /* 0x000fc4000001ff00 */
[----:B------:R-:W-:Y:S02]  /*3700*/  ISETP.GT.AND P1, PT, R23, R18, PT ;  /* 0x000000121700720c */ /* 0x000fe40003f24270 */
        /* <DEDUP_REMOVED lines=90> */
.L_x_1006:
        /* <DEDUP_REMOVED lines=12> */
.L_x_1135:
[----:B------:R-:W-:Y:S05]  /*3d70*/  @!P0 BRA `(.L_x_1008) ;  /* 0x0000000000048947 */ /* 0x000fea0003800000 */
[----:B------:R-:W-:Y:S01]  /*3d80*/  BPT.TRAP 0x1 ;  /* 0x000000040000795c */ /* 0x000fe20000300000 */
.L_x_1008:
[----:B------:R-:W-:Y:S01]  /*3d90*/  IMAD.U32 R5, RZ, RZ, UR36 ;  /* 0x00000024ff057e24 */ /* 0x000fe2000f8e00ff */
[----:B------:R-:W-:-:S04]  /*3da0*/  SHF.L.U32 R4, R2, 0x1f, RZ ;  /* 0x0000001f02047819 */ /* 0x000fc800000006ff */
[----:B------:R-:W-:-:S04]  /*3db0*/  LEA R5, R5, UR41, 0x3 ;  /* 0x0000002905057c11 */ /* 0x000fc8000f8e18ff */
[----:B------:R1:W2:Y:S01]  /*3dc0*/  SYNCS.PHASECHK.TRANS64.TRYWAIT P1, [R5+URZ+0x38830], R4 ;  /* 0x03883004050075a7 */ /* 0x0002a2000802017f */
[----:B------:R-:W-:Y:S05]  /*3dd0*/  @!P0 BRA `(.L_x_1009) ;  /* 0x0000000000048947 */ /* 0x000fea0003800000 */
[----:B------:R-:W-:Y:S01]  /*3de0*/  BPT.TRAP 0x1 ;  /* 0x000000040000795c */ /* 0x000fe20000300000 */
.L_x_1009:
[----:B--2---:R-:W-:Y:S05]  /*3df0*/  @P1 BRA `(.L_x_1010) ;  /* 0x0000000000081947 */ /* 0x004fea0003800000 */
[----:B------:R-:W2:Y:S02]  /*3e00*/  SYNCS.PHASECHK.TRANS64.TRYWAIT P1, [R5+URZ+0x38830], R4 ;  /* 0x03883004050075a7 */ /* 0x000ea4000802017f */
[----:B--2---:R-:W-:Y:S05]  /*3e10*/  @!P1 BRA `(.L_x_1011) ;  /* 0x0000011000d09947 */ /* 0x004fea0003800000 */
.L_x_1010:
        /* <DEDUP_REMOVED lines=15> */
[----:B------:R-:W-:Y:S01]  /*3f10*/  UMOV UR15, 0x40000040 ;  /* 0x40000040000f7882 */ /* 0x000fe20000000000 */
[----:B------:R-:W-:-:S02]  /*3f20*/  UMOV UR13, 0x40000040 ;  /* 0x40000040000d7882 */ /* 0x000fc40000000000 */
[----:B------:R-:W-:Y:S02]  /*3f30*/  ULEA UR6, UR36, UR6, 0x9 ;  /* 0x0000000624067291 */ /* 0x000fe4000f8e483f */
[----:B------:R-:W-:Y:S02]  /*3f40*/  ULOP3.LUT UR4, UR4, 0x10000, URZ, 0xfc, !UPT ;  /* 0x0001000004047892 */ /* 0x000fe4000f8efc3f */
[----:B------:R-:W-:Y:S02]  /*3f50*/  UIADD3 UR10, UR6, 0x2, URZ ;  /* 0x00000002060a7890 */ /* 0x000fe4000fffe03f */
[----:B------:R-:W-:Y:S02]  /*3f60*/  UIADD3 UR8, UR4, 0x2, URZ ;  /* 0x0000000204087890 */ /* 0x000fe4000fffe03f */
[----:B------:R-:W-:Y:S02]  /*3f70*/  UIADD3 UR14, UR6, 0x4, URZ ;  /* 0x00000004060e7890 */ /* 0x000fe4000fffe03f */
[----:B------:R-:W-:-:S02]  /*3f80*/  UIADD3 UR12, UR4, 0x4, URZ ;  /* 0x00000004040c7890 */ /* 0x000fc4000fffe03f */
[----:B------:R-:W-:Y:S01]  /*3f90*/  HGMMA.64x64x16.F32 R24, gdesc[UR4], RZ, !UPT, gsb0 ;  /* 0x00e00000041879f0 */ /* 0x000fe2000c0008ff */
[----:B------:R-:W-:Y:S02]  /*3fa0*/  UIADD3 UR18, UR6, 0x6, URZ ;  /* 0x0000000606127890 */ /* 0x000fe4000fffe03f */
        /* <DEDUP_REMOVED lines=13> */
[----:B------:R-:W0:Y:S02]  /*4080*/  SYNCS.PHASECHK.TRANS64.TRYWAIT P1, [UR41+0x38810], R3 ;  /* 0x03881003ff0075a7 */ /* 0x000e240008020169 */
[----:B0-----:R-:W-:Y:S05]  /*4090*/  @!P1 BRA `(.L_x_1012) ;  /* 0x0000011000449947 */ /* 0x001fea0003800000 */
.L_x_1136:
[----:B------:R-:W-:Y:S05]  /*40a0*/  @!P0 BRA `(.L_x_1013) ;  /* 0x0000000000048947 */ /* 0x000fea0003800000 */
[----:B------:R-:W-:Y:S01]  /*40b0*/  BPT.TRAP 0x1 ;  /* 0x000000040000795c */ /* 0x000fe20000300000 */
.L_x_1013:
[----:B------:R3:W4:Y:S01]  /*40c0*/  SYNCS.PHASECHK.TRANS64.TRYWAIT P1, [R5+URZ+0x38850], R4 ;  /* 0x03885004050075a7 */ /* 0x000722000802017f */
[----:B------:R-:W-:Y:S05]  /*40d0*/  @!P0 BRA `(.L_x_1014) ;  /* 0x0000000000048947 */ /* 0x000fea0003800000 */
[----:B------:R-:W-:Y:S01]  /*40e0*/  BPT.TRAP 0x1 ;  /* 0x000000040000795c */ /* 0x000fe20000300000 */
.L_x_1014:
[----:B----4-:R-:W-:Y:S05]  /*40f0*/  @P1 BRA `(.L_x_1015) ;  /* 0x0000000000081947 */ /* 0x010fea0003800000 */
[----:B------:R-:W4:Y:S02]  /*4100*/  SYNCS.PHASECHK.TRANS64.TRYWAIT P1, [R5+URZ+0x38850], R4 ;  /* 0x03885004050075a7 */ /* 0x000f24000802017f */
[----:B----4-:R-:W-:Y:S05]  /*4110*/  @!P1 BRA `(.L_x_1016) ;  /* 0x00000110003c9947 */ /* 0x010fea0003800000 */
.L_x_1015:
[----:B------:R-:W-:Y:S01]  /*4120*/  UIADD3 UR4, UR41, 0x400, URZ ;  /* 0x0000040029047890 */ /* 0x000fe2000fffe03f */
[----:B------:R-:W-:Y:S01]  /*4130*/  WARPGROUP.ARRIVE ;  /* 0x00000000000079c5 */ /* 0x000fe20000000000 */
[----:B------:R-:W-:-:S05]  /*4140*/  UIADD3 UR5, UR41, 0x26400, URZ ;  /* 0x0002640029057890 */ /* 0x000fca000fffe03f */
[----:B0-----:R-:W0:Y:S01]  /*4150*/  S2R R3, SR_TID.X ;  /* 0x0000000000037919 */ /* 0x001e220000002100 */
[----:B------:R-:W-:Y:S02]  /*4160*/  USHF.R.U32.HI UR4, URZ, 0x4, UR4 ;  /* 0x000000043f047899 */ /* 0x000fe40008011604 */
[----:B------:R-:W-:Y:S02]  /*4170*/  USHF.R.U32.HI UR5, URZ, 0x4, UR5 ;  /* 0x000000043f057899 */ /* 0x000fe40008011605 */
[----:B------:R-:W-:Y:S02]  /*4180*/  ULOP3.LUT UR4, UR4, 0x3fff, URZ, 0xc0, !UPT ;  /* 0x00003fff04047892 */ /* 0x000fe4000f8ec03f */
[----:B------:R-:W-:Y:S02]  /*4190*/  ULOP3.LUT UR5, UR5, 0x3fff, URZ, 0xc0, !UPT ;  /* 0x00003fff05057892 */ /* 0x000fe4000f8ec03f */
[----:B------:R-:W-:Y:S02]  /*41a0*/  ULOP3.LUT UR4, UR4, 0x10000, URZ, 0xfc, !UPT ;  /* 0x0001000004047892 */ /* 0x000fe4000f8efc3f */
[----:B------:R-:W-:-:S02]  /*41b0*/  ULOP3.LUT UR6, UR5, 0x10000, URZ, 0xfc, !UPT ;  /* 0x0001000005067892 */ /* 0x000fc4000f8efc3f */
[----:B------:R-:W-:Y:S01]  /*41c0*/  ULEA UR5, UR36, UR4, 0xc ;  /* 0x0000000424057291 */ /* 0x000fe2000f8e603f */
[----:B------:R-:W-:Y:S01]  /*41d0*/  UMOV UR21, 0x40000040 ;  /* 0x4000004000157882 */ /* 0x000fe20000000000 */
[----:B------:R-:W-:Y:S01]  /*41e0*/  UMOV UR23, 0x40000040 ;  /* 0x4000004000177882 */ /* 0x000fe20000000000 */
[----:B------:R-:W-:Y:S02]  /*41f0*/  UIADD3 UR14, UR6, 0x800, URZ ;  /* 0x00000800060e7890 */ /* 0x000fe4000fffe03f */
[----:B------:R-:W-:Y:S02]  /*4200*/  UMOV UR20, UR6 ;  /* 0x0000000600147c82 */ /* 0x000fe40008000000 */
[----:B------:R-:W-:Y:S01]  /*4210*/  UMOV UR22, UR5 ;  /* 0x0000000500167c82 */ /* 0x000fe20008000000 */
[----:B------:R-:W-:Y:S01]  /*4220*/  UIADD3 UR15, UR5, 0x800, URZ ;  /* 0x00000800050f7890 */ /* 0x000fe2000fffe03f */
[----:B------:R-:W-:Y:S01]  /*4230*/  HGMMA.64x64x16.F32 R24, gdesc[UR20], R24, gsb0 ;  /* 0x00e00000141879f0 */ /* 0x000fe20008000818 */
[----:B------:R-:W-:-:S02]  /*4240*/  UIADD3 UR20, UR6, 0x2, URZ ;  /* 0x0000000206147890 */ /* 0x000fc4000fffe03f */
[----:B------:R-:W-:Y:S01]  /*4250*/  UIADD3 UR22, UR5, 0x2, URZ ;  /* 0x0000000205167890 */ /* 0x000fe2000fffe03f */
[----:B------:R-:W-:Y:S01]  /*4260*/  UMOV UR21, 0x40000040 ;  /* 0x4000004000157882 */ /* 0x000fe20000000000 */
[----:B------:R-:W-:Y:S01]  /*4270*/  UMOV UR23, 0x40000040 ;  /* 0x4000004000177882 */ /* 0x000fe20000000000 */
[----:B0-----:R-:W-:-:S06]  /*4280*/  SHF.R.U32.HI R3, RZ, 0x7, R3 ;  /* 0x00000007ff037819 */ /* 0x001fcc0000011603 */
[----:B------:R-:W0:Y:S02]  /*4290*/  SHFL.IDX PT, R3, R3, RZ, 0x1f ;  /* 0x00001fff03037589 */ /* 0x000e2400000e0000 */
[----:B0-----:R-:W-:-:S13]  /*42a0*/  R2UR UR7, R3 ;  /* 0x00000000030772ca */ /* 0x001fda00000e0000 */
[----:B------:R-:W-:-:S03]  /*42b0*/  UISETP.GT.AND UP0, UPT, UR7, 0x7f, UPT ;  /* 0x0000007f0700788c */ /* 0x000fc6000bf04270 */
[----:B------:R-:W-:Y:S01]  /*42c0*/  UMOV UR7, 0x4 ;  /* 0x0000000400077882 */ /* 0x000fe20000000000 */
[----:B------:R-:W-:Y:S02]  /*42d0*/  USEL UR11, URZ, 0x2, !UP0 ;  /* 0x000000023f0b7887 */ /* 0x000fe4000c000000 */
[----:B------:R-:W-:Y:S02]  /*42e0*/  USEL UR10, UR7, 0x2, UP0 ;  /* 0x00000002070a7887 */ /* 0x000fe40008000000 */
[----:B------:R-:W-:Y:S01]  /*42f0*/  USEL UR7, UR7, 0x6, !UP0 ;  /* 0x0000000607077887 */ /* 0x000fe2000c000000 */
[----:B------:R-:W-:Y:S02]  /*4300*/  WARPGROUP.DEPBAR.LE gsb0, 0x0 ;  /* 0x00008000000079c5 */ /* 0x000fe40000010000 */
[----:B------:R-:W-:-:S06]  /*4310*/  WARPGROUP.ARRIVE ;  /* 0x00000000000079c5 */ /* 0x000fcc0000000000 */
[----:B------:R-:W-:Y:S01]  /*4320*/  HGMMA.64x64x16.F32 R24, gdesc[UR20], R24, gsb0 ;  /* 0x00e00000141879f0 */ /* 0x000fe20008000818 */
[----:B------:R-:W-:Y:S02]  /*4330*/  UIADD3 UR20, UR6, 0x4, URZ ;  /* 0x0000000406147890 */ /* 0x000fe4000fffe03f */
[----:B------:R-:W-:Y:S01]  /*4340*/  UIADD3 UR22, UR5, 0x4, URZ ;  /* 0x0000000405167890 */ /* 0x000fe2000fffe03f */
[----:B------:R-:W-:Y:S01]  /*4350*/  UMOV UR21, 0x40000040 ;  /* 0x4000004000157882 */ /* 0x000fe20000000000 */
[----:B------:R-:W-:Y:S01]  /*4360*/  UMOV UR23, 0x40000040 ;  /* 0x4000004000177882 */ /* 0x000fe20000000000 */
        /* <DEDUP_REMOVED lines=94> */
[----:B------:R-:W-:Y:S02]  /*4950*/  UIADD3 UR20, UR11, UR14, URZ ;  /* 0x0000000e0b147290 */ /* 0x000fe4000fffe03f */
[----:B------:R-:W-:Y:S01]  /*4960*/  UIADD3 UR22, UR11, UR15, URZ ;  /* 0x0000000f0b167290 */ /* 0x000fe2000fffe03f */
        /* <DEDUP_REMOVED lines=16> */
[----:B------:R-:W-:Y:S01]  /*4a70*/  UMOV UR14, 0x28 ;  /* 0x00000028000e7882 */ /* 0x000fe20000000000 */
[----:B------:R-:W-:Y:S01]  /*4a80*/  UMOV UR15, 0xa00 ;  /* 0x00000a00000f7882 */ /* 0x000fe20000000000 */
[----:B------:R-:W-:Y:S02]  /*4a90*/  USEL UR14, UR14, 0x26, UP0 ;  /* 0x000000260e0e7887 */ /* 0x000fe40008000000 */
[----:B------:R-:W-:-:S02]  /*4aa0*/  USEL UR15, UR15, 0x980, UP0 ;  /* 0x000009800f0f7887 */ /* 0x000fc40008000000 */
[----:B------:R-:W-:Y:S02]  /*4ab0*/  ULOP3.LUT UR14, UR14, 0x6, URZ, 0xc0, !UPT ;  /* 0x000000060e0e7892 */ /* 0x000fe4000f8ec03f */
[----:B------:R-:W-:Y:S01]  /*4ac0*/  ULOP3.LUT UR15, UR15, 0xa00, URZ, 0xc0, !UPT ;  /* 0x00000a000f0f7892 */ /* 0x000fe2000f8ec03f */
[----:B------:R-:W-:Y:S02]  /*4ad0*/  WARPGROUP.DEPBAR.LE gsb0, 0x0 ;  /* 0x00008000000079c5 */ /* 0x000fe40000010000 */
[----:B------:R-:W-:-:S06]  /*4ae0*/  WARPGROUP.ARRIVE ;  /* 0x00000000000079c5 */ /* 0x000fcc0000000000 */
[----:B------:R-:W-:Y:S01]  /*4af0*/  HGMMA.64x64x16.F32 R24, gdesc[UR20], R24, gsb0 ;  /* 0x00e00000141879f0 */ /* 0x000fe20008000818 */
[----:B------:R-:W-:Y:S02]  /*4b00*/  UIADD3 UR20, UR14, UR15, UR6 ;  /* 0x0000000f0e147290 */ /* 0x000fe4000fffe006 */
[----:B------:R-:W-:Y:S01]  /*4b10*/  UIADD3 UR22, UR14, UR15, UR5 ;  /* 0x0000000f0e167290 */ /* 0x000fe2000fffe005 */
[----:B------:R-:W-:Y:S01]  /*4b20*/  UMOV UR21, 0x40000040 ;  /* 0x4000004000157882 */ /* 0x000fe20000000000 */
[----:B------:R-:W-:Y:S01]  /*4b30*/  UMOV UR23, 0x40000040 ;  /* 0x4000004000177882 */ /* 0x000fe20000000000 */
[----:B------:R-:W-:Y:S02]  /*4b40*/  UIADD3 UR14, UR6, 0xa00, URZ ;  /* 0x00000a00060e7890 */ /* 0x000fe4000fffe03f */
[----:B------:R-:W-:Y:S01]  /*4b50*/  UIADD3 UR15, UR5, 0xa00, URZ ;  /* 0x00000a00050f7890 */ /* 0x000fe2000fffe03f */
        /* <DEDUP_REMOVED lines=86> */
[----:B------:R-:W-:Y:S02]  /*50c0*/  UMOV UR10, 0x1000 ;  /* 0x00001000000a7882 */ /* 0x000fe40000000000 */
[----:B------:R-:W-:-:S04]  /*50d0*/  USEL UR10, UR10, 0xf80, UP0 ;  /* 0x00000f800a0a7887 */ /* 0x000fc80008000000 */
[----:B------:R-:W-:Y:S01]  /*50e0*/  ULOP3.LUT UR10, UR10, 0x1e00, URZ, 0xc0, !UPT ;  /* 0x00001e000a0a7892 */ /* 0x000fe2000f8ec03f */
        /* <DEDUP_REMOVED lines=17> */
[----:B------:R-:W-:Y:S02]  /*5200*/  WARPGROUP.DEPBAR.LE gsb0, 0x0 ;  /* 0x00008000000079c5 */ /* 0x000fe40000010000 */
[----:B------:R-:W-:-:S06]  /*5210*/  WARPGROUP.ARRIVE ;  /* 0x00000000000079c5 */ /* 0x000fcc0000000000 */
[----:B------:R-:W-:Y:S03]  /*5220*/  HGMMA.64x64x16.F32 R24, gdesc[UR20], R24, gsb0 ;  /* 0x00e00000141879f0 */ /* 0x000fe60008000818 */
[----:B------:R-:W-:Y:S02]  /*5230*/  WARPGROUP.DEPBAR.LE gsb0, 0x0 ;  /* 0x00008000000079c5 */ /* 0x000fe40000010000 */
[----:B------:R-:W-:Y:S05]  /*5240*/  @!P0 BRA `(.L_x_1017) ;  /* 0x0000000000048947 */ /* 0x000fea0003800000 */
[----:B------:R-:W-:Y:S01]  /*5250*/  BPT.TRAP 0x1 ;  /* 0x000000040000795c */ /* 0x000fe20000300000 */
.L_x_1017:
[----:B------:R-:W5:Y:S01]  /*5260*/  LDL R6, [R1+0x4] ;  /* 0x0000040001067983 */ /* 0x000f620000100800 */
[----:B------:R-:W-:Y:S01]  /*5270*/  ULDC UR5, c[0x0][0xad0] ;  /* 0x0002b40000057ab9 */ /* 0x000fe20000000800 */
[----:B------:R-:W-:Y:S02]  /*5280*/  IMAD R153, R23, -0x40, R153 ;  /* 0xffffffc017997824 */ /* 0x000fe400078e0299 */
        /* <DEDUP_REMOVED lines=36> */
[----:B------:R-:W-:Y:S01]  /*54d0*/  ULDC UR18, c[0x0][0xa80] ;  /* 0x0002a00000127ab9 */ /* 0x000fe20000000800 */
[----:B------:R-:W-:Y:S01]  /*54e0*/  R2UR UR5, R5 ;  /* 0x00000000050572ca */ /* 0x000fe200000e0000 */
[----:B------:R-:W0:Y:S01]  /*54f0*/  MUFU.TANH R32, R32 ;  /* 0x0000002000207308 */ /* 0x000e220000002400 */
[----:B------:R-:W-:Y:S01]  /*5500*/  ULOP3.LUT UR43, UR43, 0x2000000, URZ, 0xfc, !UPT ;  /* 0x020000002b2b7892 */ /* 0x000fe2000f8efc3f */
[----:B------:R-:W-:Y:S01]  /*5510*/  UMOV UR11, 0x40000040 ;  /* 0x40000040000b7882 */ /* 0x000fe20000000000 */
[----:B------:R-:W-:-:S02]  /*5520*/  UMOV UR15, 0x40000040 ;  /* 0x40000040000f7882 */ /* 0x000fc40000000000 */
[----:B------:R-:W-:-:S03]  /*5530*/  ULEA UR10, UR36, UR43, 0xc ;  /* 0x0000002b240a7291 */ /* 0x000fc6000f8e603f */
[----:B------:R-:W0:Y:S01]  /*5540*/  MUFU.TANH R3, R26 ;  /* 0x0000001a00037308 */ /* 0x000e220000002400 */
[----:B------:R-:W-:-:S03]  /*5550*/  UIADD3 UR14, UR10, 0x80, URZ ;  /* 0x000000800a0e7890 */ /* 0x000fc6000fffe03f */
[----:B------:R-:W-:-:S04]  /*5560*/  UIADD3 UR5, UR5, 0x38840, URZ ;  /* 0x0003884005057890 */ /* 0x000fc8000fffe03f */
[----:B------:R-:W0:Y:S01]  /*5570*/  MUFU.TANH R33, R33 ;  /* 0x0000002100217308 */ /* 0x000e220000002400 */
[----:B------:R-:W-:-:S07]  /*5580*/  UPRMT UR5, UR40, 0x654, UR5 ;  /* 0x0000065428057896 */ /* 0x000fce0008000005 */
[----:B-1234-:R-:W1:Y:S02]  /*5590*/  MUFU.TANH R4, R27 ;  /* 0x0000001b00047308 */ /* 0x01ee640000002400 */
[----:B------:R-:W-:Y:S06]  /*55a0*/  SYNCS.ARRIVE.TRANS64.RED.A1T0 RZ, [UR5], RZ ;  /* 0x000000ffffff79a7 */ /* 0x000fec0008100405 */
[----:B------:R-:W2:Y:S08]  /*55b0*/  MUFU.TANH R36, R36 ;  /* 0x0000002400247308 */ /* 0x000eb00000002400 */
[----:B------:R-:W3:Y:S08]  /*55c0*/  MUFU.TANH R8, R30 ;  /* 0x0000001e00087308 */ /* 0x000ef00000002400 */
[----:B------:R-:W4:Y:S08]  /*55d0*/  MUFU.TANH R37, R37 ;  /* 0x0000002500257308 */ /* 0x000f300000002400 */
        /* <DEDUP_REMOVED lines=20> */
[----:B------:R-:W4:Y:S01]  /*5720*/  MUFU.TANH R55, R55 ;  /* 0x0000003700377308 */ /* 0x000f220000002400 */
[----:B-----5:R-:W-:Y:S01]  /*5730*/  IADD3 R153, -R6, 0x40, R153 ;  /* 0x0000004006997810 */ /* 0x020fe20007ffe199 */
[----:B------:R-:W-:Y:S03]  /*5740*/  BAR.SYNC.DEFER_BLOCKING 0xf, 0x100 ;  /* 0x03c4000000007b1d */ /* 0x000fe60000010000 */
[----:B------:R-:W-:-:S02]  /*5750*/  ISETP.GT.AND P5, PT, R153, RZ, PT ;  /* 0x000000ff9900720c */ /* 0x000fc40003fa4270 */
[C---:B------:R-:W-:Y:S02]  /*5760*/  ISETP.GT.AND P4, PT, R153.reuse, 0x1, PT ;  /* 0x000000019900780c */ /* 0x040fe40003f84270 */
[----:B------:R-:W-:Y:S02]  /*5770*/  ISETP.GT.AND P3, PT, R153, 0x8, PT ;  /* 0x000000089900780c */ /* 0x000fe40003f64270 */
[----:B0-----:R-:W-:Y:S02]  /*5780*/  FSEL R24, R24, -INF , P5 ;  /* 0xff80000018187808 */ /* 0x001fe40002800000 */
[----:B------:R-:W-:Y:S02]  /*5790*/  FSEL R25, R25, -INF , P4 ;  /* 0xff80000019197808 */ /* 0x000fe40002000000 */
[----:B------:R-:W-:Y:S02]  /*57a0*/  ISETP.GT.AND P2, PT, R153, 0x9, PT ;  /* 0x000000099900780c */ /* 0x000fe40003f44270 */
[----:B------:R-:W-:-:S02]  /*57b0*/  FSEL R28, R28, -INF , P3 ;  /* 0xff8000001c1c7808 */ /* 0x000fc40001800000 */
[----:B------:R-:W-:Y:S02]  /*57c0*/  FMNMX.FTZ R7, R24, R25, !PT ;  /* 0x0000001918077209 */ /* 0x000fe40007810000 */
[----:B------:R-:W-:Y:S02]  /*57d0*/  ISETP.GT.AND P1, PT, R153, 0x10, PT ;  /* 0x000000109900780c */ /* 0x000fe40003f24270 */
[----:B------:R-:W-:Y:S02]  /*57e0*/  FSEL R29, R29, -INF , P2 ;  /* 0xff8000001d1d7808 */ /* 0x000fe40001000000 */
[----:B------:R-:W-:Y:S02]  /*57f0*/  FMNMX.FTZ R6, R28, R7, !PT ;  /* 0x000000071c067209 */ /* 0x000fe40007810000 */
[----:B------:R-:W-:Y:S02]  /*5800*/  ISETP.GT.AND P6, PT, R153, 0x11, PT ;  /* 0x000000119900780c */ /* 0x000fe40003fc4270 */
[----:B------:R-:W-:-:S02]  /*5810*/  FSEL R32, R32, -INF , P1 ;  /* 0xff80000020207808 */ /* 0x000fc40000800000 */
[----:B------:R-:W-:Y:S02]  /*5820*/  FMNMX.FTZ R7, R29, R6, !PT ;  /* 0x000000061d077209 */ /* 0x000fe40007810000 */
[----:B------:R-:W-:Y:S02]  /*5830*/  FSEL R3, R3, -INF , P5 ;  /* 0xff80000003037808 */ /* 0x000fe40002800000 */
[----:B------:R-:W-:Y:S02]  /*5840*/  ISETP.GT.AND P5, PT, R153, 0x18, PT ;  /* 0x000000189900780c */ /* 0x000fe40003fa4270 */
[----:B------:R-:W-:Y:S02]  /*5850*/  FSEL R33, R33, -INF , P6 ;  /* 0xff80000021217808 */ /* 0x000fe40003000000 */
[----:B------:R-:W-:Y:S02]  /*5860*/  FMNMX.FTZ R6, R32, R7, !PT ;  /* 0x0000000720067209 */ /* 0x000fe40007810000 */
[----:B-1----:R-:W-:-:S02]  /*5870*/  FSEL R4, R4, -INF , P4 ;  /* 0xff80000004047808 */ /* 0x002fc40002000000 */
[----:B------:R-:W-:Y:S02]  /*5880*/  ISETP.GT.AND P4, PT, R153, 0x19, PT ;  /* 0x000000199900780c */ /* 0x000fe40003f84270 */
[----:B--2---:R-:W-:Y:S02]  /*5890*/  FSEL R36, R36, -INF , P5 ;  /* 0xff80000024247808 */ /* 0x004fe40002800000 */
[----:B------:R-:W-:Y:S02]  /*58a0*/  FMNMX.FTZ R7, R33, R6, !PT ;  /* 0x0000000621077209 */ /* 0x000fe40007810000 */
[----:B---3--:R-:W-:Y:S02]  /*58b0*/  FSEL R8, R8, -INF , P3 ;  /* 0xff80000008087808 */ /* 0x008fe40001800000 */
[----:B------:R-:W-:Y:S02]  /*58c0*/  ISETP.GT.AND P3, PT, R153, 0x20, PT ;  /* 0x000000209900780c */ /* 0x000fe40003f64270 */
[----:B----4-:R-:W-:-:S02]  /*58d0*/  FSEL R37, R37, -INF , P4 ;  /* 0xff80000025257808 */ /* 0x010fc40002000000 */
[----:B------:R-:W-:Y:S02]  /*58e0*/  FMNMX.FTZ R6, R36, R7, !PT ;  /* 0x0000000724067209 */ /* 0x000fe40007810000 */
[----:B------:R-:W-:Y:S02]  /*58f0*/  FSEL R9, R9, -INF , P2 ;  /* 0xff80000009097808 */ /* 0x000fe40001000000 */
[----:B------:R-:W-:Y:S02]  /*5900*/  ISETP.GT.AND P2, PT, R153, 0x21, PT ;  /* 0x000000219900780c */ /* 0x000fe40003f44270 */
[----:B------:R-:W-:Y:S02]  /*5910*/  FSEL R40, R40, -INF , P3 ;  /* 0xff80000028287808 */ /* 0x000fe40001800000 */
[----:B------:R-:W-:Y:S02]  /*5920*/  FMNMX.FTZ R7, R37, R6, !PT ;  /* 0x0000000625077209 */ /* 0x000fe40007810000 */
[----:B------:R-:W-:-:S02]  /*5930*/  FSEL R10, R10, -INF , P1 ;  /* 0xff8000000a0a7808 */ /* 0x000fc40000800000 */
[----:B------:R-:W-:Y:S02]  /*5940*/  ISETP.GT.AND P1, PT, R153, 0x28, PT ;  /* 0x000000289900780c */ /* 0x000fe40003f24270 */
[----:B------:R-:W-:Y:S02]  /*5950*/  FSEL R41, R41, -INF , P2 ;  /* 0xff80000029297808 */ /* 0x000fe40001000000 */
[----:B------:R-:W-:Y:S02]  /*5960*/  FMNMX.FTZ R6, R40, R7, !PT ;  /* 0x0000000728067209 */ /* 0x000fe40007810000 */
[----:B------:R-:W-:Y:S02]  /*5970*/  FSEL R11, R11, -INF , P6 ;  /* 0xff8000000b0b7808 */ /* 0x000fe40003000000 */
[----:B------:R-:W-:Y:S02]  /*5980*/  ISETP.GT.AND P6, PT, R153, 0x29, PT ;  /* 0x000000299900780c */ /* 0x000fe40003fc4270 */
[----:B------:R-:W-:-:S02]  /*5990*/  FSEL R44, R44, -INF , P1 ;  /* 0xff8000002c2c7808 */ /* 0x000fc40000800000 */
        /* <DEDUP_REMOVED lines=18> */
[----:B------:R-:W-:Y:S02]  /*5ac0*/  FMNMX.FTZ R6, R52, R7, !PT ;  /* 0x0000000734067209 */ /* 0x000fe40007810000 */
[----:B------:R-:W-:Y:S02]  /*5ad0*/  FSEL R46, R46, -INF , P1 ;  /* 0xff8000002e2e7808 */ /* 0x000fe40000800000 */
[----:B------:R-:W-:Y:S02]  /*5ae0*/  FMNMX.FTZ R14, R53, R6, !PT ;  /* 0x00000006350e7209 */ /* 0x000fe40007810000 */
[----:B------:R-:W-:Y:S02]  /*5af0*/  FSEL R47, R47, -INF , P6 ;  /* 0xff8000002f2f7808 */ /* 0x000fe40003000000 */
[----:B------:R-:W-:Y:S01]  /*5b00*/  FSEL R50, R50, -INF , P5 ;  /* 0xff80000032327808 */ /* 0x000fe20002800000 */
[----:B------:R-:W0:Y:S01]  /*5b10*/  SHFL.BFLY PT, R7, R14, 0x2, 0x1f ;  /* 0x0c401f000e077f89 */ /* 0x000e2200000e0000 */
[----:B------:R-:W-:-:S02]  /*5b20*/  FSEL R51, R51, -INF , P4 ;  /* 0xff80000033337808 */ /* 0x000fc40002000000 */
[----:B------:R-:W-:Y:S02]  /*5b30*/  FSEL R54, R54, -INF , P3 ;  /* 0xff80000036367808 */ /* 0x000fe40001800000 */
[----:B------:R-:W-:Y:S02]  /*5b40*/  FSEL R55, R55, -INF , P2 ;  /* 0xff80000037377808 */ /* 0x000fe40001000000 */
[----:B0-----:R-:W-:Y:S02]  /*5b50*/  FMNMX.FTZ R15, R14, R7, !PT ;  /* 0x000000070e0f7209 */ /* 0x001fe40007810000 */
[----:B------:R-:W-:-:S03]  /*5b60*/  FMNMX.FTZ R7, R3, R4, !PT ;  /* 0x0000000403077209 */ /* 0x000fc60007810000 */
[----:B------:R-:W0:Y:S01]  /*5b70*/  SHFL.BFLY PT, R20, R15, 0x1, 0x1f ;  /* 0x0c201f000f147f89 */ /* 0x000e2200000e0000 */
[----:B------:R-:W-:-:S04]  /*5b80*/  FMNMX.FTZ R6, R8, R7, !PT ;  /* 0x0000000708067209 */ /* 0x000fc80007810000 */
[----:B------:R-:W-:-:S04]  /*5b90*/  FMNMX.FTZ R7, R9, R6, !PT ;  /* 0x0000000609077209 */ /* 0x000fc80007810000 */
[----:B------:R-:W-:-:S04]  /*5ba0*/  FMNMX.FTZ R6, R10, R7, !PT ;  /* 0x000000070a067209 */ /* 0x000fc80007810000 */
[----:B------:R-:W-:-:S04]  /*5bb0*/  FMNMX.FTZ R7, R11, R6, !PT ;  /* 0x000000060b077209 */ /* 0x000fc80007810000 */
[----:B------:R-:W-:-:S04]  /*5bc0*/  FMNMX.FTZ R14, R12, R7, !PT ;  /* 0x000000070c0e7209 */ /* 0x000fc80007810000 */
[----:B------:R-:W-:Y:S02]  /*5bd0*/  FMNMX.FTZ R7, R13, R14, !PT ;  /* 0x0000000e0d077209 */ /* 0x000fe40007810000 */
[----:B0-----:R-:W-:Y:S02]  /*5be0*/  FMNMX.FTZ R6, R15, R20, !PT ;  /* 0x000000140f067209 */ /* 0x001fe40007810000 */
[----:B------:R-:W-:Y:S02]  /*5bf0*/  FMNMX.FTZ R14, R42, R7, !PT ;  /* 0x000000072a0e7209 */ /* 0x000fe40007810000 */
        /* <DEDUP_REMOVED lines=24> */
[----:B------:R-:W1:Y:S01]  /*5d80*/  SHFL.BFLY PT, R7, R14, 0x2, 0x1f ;  /* 0x0c401f000e077f89 */ /* 0x000e6200000e0000 */
[--C-:B------:R-:W-:Y:S01]  /*5d90*/  FFMA.FTZ R48, R48, UR18, -R20.reuse ;  /* 0x0000001230307c23 */ /* 0x100fe20008010814 */
[--C-:B------:R-:W-:Y:S01]  /*5da0*/  FFMA.FTZ R49, R49, UR18, -R20.reuse ;  /* 0x0000001231317c23 */ /* 0x100fe20008010814 */
[--C-:B------:R-:W-:Y:S01]  /*5db0*/  FFMA.FTZ R52, R52, UR18, -R20.reuse ;  /* 0x0000001234347c23 */ /* 0x100fe20008010814 */
[----:B------:R-:W-:Y:S01]  /*5dc0*/  MUFU.EX2 R28, R28 ;  /* 0x0000001c001c7308 */ /* 0x000fe20000000800 */
[----:B------:R-:W-:-:S07]  /*5dd0*/  FFMA.FTZ R20, R53, UR18, -R20 ;  /* 0x0000001235147c23 */ /* 0x000fce0008010814 */
[----:B------:R-:W2:Y:S01]  /*5de0*/  MUFU.EX2 R29, R29 ;  /* 0x0000001d001d7308 */ /* 0x000ea20000000800 */
[----:B0-----:R-:W-:Y:S01]  /*5df0*/  FADD.FTZ R21, R24, R25 ;  /* 0x0000001918157221 */ /* 0x001fe20000010000 */
[----:B------:R-:W-:-:S06]  /*5e00*/  F2FP.F16.F32.PACK_AB R152, R25, R24 ;  /* 0x000000181998723e */ /* 0x000fcc00000000ff */
[----:B------:R-:W-:Y:S01]  /*5e10*/  MUFU.EX2 R32, R32 ;  /* 0x0000002000207308 */ /* 0x000fe20000000800 */
[----:B-1----:R-:W-:-:S07]  /*5e20*/  FMNMX.FTZ R15, R14, R7, !PT ;  /* 0x000000070e0f7209 */ /* 0x002fce0007810000 */
[----:B------:R-:W0:Y:S01]  /*5e30*/  MUFU.EX2 R33, R33 ;  /* 0x0000002100217308 */ /* 0x000e220000000800 */
[----:B------:R-:W1:Y:S01]  /*5e40*/  SHFL.BFLY PT, R14, R15, 0x1, 0x1f ;  /* 0x0c201f000f0e7f89 */ /* 0x000e6200000e0000 */
[----:B--2---:R-:W-:-:S06]  /*5e50*/  F2FP.F16.F32.PACK_AB R154, R29, R28 ;  /* 0x0000001c1d9a723e */ /* 0x004fcc00000000ff */
[----:B------:R-:W-:Y:S08]  /*5e60*/  MUFU.EX2 R36, R36 ;  /* 0x0000002400247308 */ /* 0x000ff00000000800 */
[----:B------:R-:W2:Y:S01]  /*5e70*/  MUFU.EX2 R37, R37 ;  /* 0x0000002500257308 */ /* 0x000ea20000000800 */
[----:B0-----:R-:W-:-:S07]  /*5e80*/  F2FP.F16.F32.PACK_AB R156, R33, R32 ;  /* 0x00000020219c723e */ /* 0x001fce00000000ff */
[----:B------:R-:W-:Y:S01]  /*5e90*/  MUFU.EX2 R40, R40 ;  /* 0x0000002800287308 */ /* 0x000fe20000000800 */
[----:B-1----:R-:W-:-:S04]  /*5ea0*/  FMNMX.FTZ R7, R15, R14, !PT ;  /* 0x0000000e0f077209 */ /* 0x002fc80007810000 */
[C---:B------:R-:W-:Y:S01]  /*5eb0*/  FSETP.NEU.FTZ.AND P1, PT, R7.reuse, -INF , PT ;  /* 0xff8000000700780b */ /* 0x040fe20003f3d000 */
[----:B------:R-:W-:Y:S02]  /*5ec0*/  FMUL.FTZ R14, R7, UR18 ;  /* 0x00000012070e7c20 */ /* 0x000fe40008410000 */
[----:B------:R0:W-:Y:S01]  /*5ed0*/  MUFU.EX2 R15, R20 ;  /* 0x00000014000f7308 */ /* 0x0001e20000000800 */
[----:B--2---:R-:W-:Y:S02]  /*5ee0*/  F2FP.F16.F32.PACK_AB R158, R37, R36 ;  /* 0x00000024259e723e */ /* 0x004fe400000000ff */
        /* <DEDUP_REMOVED lines=10> */
[----:B0-----:R-:W-:Y:S01]  /*5f90*/  FADD.FTZ R20, R28, R21 ;  /* 0x000000151c147221 */ /* 0x001fe20000010000 */
[--C-:B------:R-:W-:Y:S01]  /*5fa0*/  FFMA.FTZ R42, R42, UR18, -R14.reuse ;  /* 0x000000122a2a7c23 */ /* 0x100fe2000801080e */
[--C-:B------:R-:W-:Y:S01]  /*5fb0*/  FFMA.FTZ R43, R43, UR18, -R14.reuse ;  /* 0x000000122b2b7c23 */ /* 0x100fe2000801080e */
[----:B------:R-:W-:Y:S01]  /*5fc0*/  FFMA.FTZ R46, R46, UR18, -R14 ;  /* 0x000000122e2e7c23 */ /* 0x000fe2000801080e */
[----:B------:R-:W-:Y:S01]  /*5fd0*/  FADD.FTZ R21, R29, R20 ;  /* 0x000000141d157221 */ /* 0x000fe20000010000 */
[----:B------:R-:W0:Y:S01]  /*5fe0*/  MUFU.EX2 R4, R4 ;  /* 0x0000000400047308 */ /* 0x000e220000000800 */
[--C-:B------:R-:W-:Y:S01]  /*5ff0*/  FFMA.FTZ R47, R47, UR18, -R14.reuse ;  /* 0x000000122f2f7c23 */ /* 0x100fe2000801080e */
[--C-:B------:R-:W-:Y:S01]  /*6000*/  FFMA.FTZ R50, R50, UR18, -R14.reuse ;  /* 0x0000001232327c23 */ /* 0x100fe2000801080e */
[----:B------:R-:W-:Y:S01]  /*6010*/  FADD.FTZ R20, R32, R21 ;  /* 0x0000001520147221 */ /* 0x000fe20000010000 */
[--C-:B------:R-:W-:Y:S01]  /*6020*/  FFMA.FTZ R51, R51, UR18, -R14.reuse ;  /* 0x0000001233337c23 */ /* 0x100fe2000801080e */
[--C-:B------:R-:W-:Y:S01]  /*6030*/  FFMA.FTZ R54, R54, UR18, -R14.reuse ;  /* 0x0000001236367c23 */ /* 0x100fe2000801080e */
[----:B------:R-:W-:Y:S01]  /*6040*/  FFMA.FTZ R14, R55, UR18, -R14 ;  /* 0x00000012370e7c23 */ /* 0x000fe2000801080e */
[----:B------:R-:W-:Y:S01]  /*6050*/  FADD.FTZ R21, R33, R20 ;  /* 0x0000001421157221 */ /* 0x000fe20000010000 */
[----:B------:R-:W1:Y:S03]  /*6060*/  MUFU.EX2 R8, R8 ;  /* 0x0000000800087308 */ /* 0x000e660000000800 */
[----:B------:R-:W-:-:S05]  /*6070*/  FADD.FTZ R20, R36, R21 ;  /* 0x0000001524147221 */ /* 0x000fca0000010000 */
[----:B------:R-:W2:Y:S01]  /*6080*/  MUFU.EX2 R9, R9 ;  /* 0x0000000900097308 */ /* 0x000ea20000000800 */
[----:B0-----:R-:W-:Y:S01]  /*6090*/  FADD.FTZ R27, R3, R4 ;  /* 0x00000004031b7221 */ /* 0x001fe20000010000 */
[----:B------:R-:W-:Y:S01]  /*60a0*/  F2FP.F16.F32.PACK_AB R153, R4, R3 ;  /* 0x000000030499723e */ /* 0x000fe200000000ff */
[----:B------:R-:W-:-:S05]  /*60b0*/  FADD.FTZ R3, R37, R20 ;  /* 0x0000001425037221 */ /* 0x000fca0000010000 */
[----:B------:R-:W0:Y:S01]  /*60c0*/  MUFU.EX2 R10, R10 ;  /* 0x0000000a000a7308 */ /* 0x000e220000000800 */
[----:B-1----:R-:W-:-:S07]  /*60d0*/  FADD.FTZ R26, R8, R27 ;  /* 0x0000001b081a7221 */ /* 0x002fce0000010000 */
[----:B------:R-:W1:Y:S01]  /*60e0*/  MUFU.EX2 R11, R11 ;  /* 0x0000000b000b7308 */ /* 0x000e620000000800 */
[C---:B--2---:R-:W-:Y:S01]  /*60f0*/  FADD.FTZ R27, R9.reuse, R26 ;  /* 0x0000001a091b7221 */ /* 0x044fe20000010000 */
[----:B------:R-:W-:-:S05]  /*6100*/  F2FP.F16.F32.PACK_AB R155, R9, R8 ;  /* 0x00000008099b723e */ /* 0x000fca00000000ff */
[----:B------:R2:W-:Y:S01]  /*6110*/  STSM.16.M88.4 [R184+0x36400], R152 ;  /* 0x03640098b8007844 */ /* 0x0005e20000000200 */
[----:B------:R-:W3:Y:S01]  /*6120*/  MUFU.EX2 R12, R12 ;  /* 0x0000000c000c7308 */ /* 0x000ee20000000800 */
[----:B0-----:R-:W-:-:S07]  /*6130*/  FADD.FTZ R24, R10, R27 ;  /* 0x0000001b0a187221 */ /* 0x001fce0000010000 */
[----:B------:R-:W0:Y:S01]  /*6140*/  MUFU.EX2 R13, R13 ;  /* 0x0000000d000d7308 */ /* 0x000e220000000800 */
[C---:B-1----:R-:W-:Y:S01]  /*6150*/  FADD.FTZ R25, R11.reuse, R24 ;  /* 0x000000180b197221 */ /* 0x042fe20000010000 */
[----:B------:R-:W-:-:S06]  /*6160*/  F2FP.F16.F32.PACK_AB R157, R11, R10 ;  /* 0x0000000a0b9d723e */ /* 0x000fcc00000000ff */
[----:B------:R-:W1:Y:S01]  /*6170*/  MUFU.EX2 R42, R42 ;  /* 0x0000002a002a7308 */ /* 0x000e620000000800 */
[----:B---3--:R-:W-:-:S07]  /*6180*/  FADD.FTZ R4, R12, R25 ;  /* 0x000000190c047221 */ /* 0x008fce0000010000 */
[----:B------:R-:W3:Y:S01]  /*6190*/  MUFU.EX2 R41, R41 ;  /* 0x0000002900297308 */ /* 0x000ee20000000800 */
[C---:B0-----:R-:W-:Y:S01]  /*61a0*/  FADD.FTZ R9, R13.reuse, R4 ;  /* 0x000000040d097221 */ /* 0x041fe20000010000 */
[----:B------:R-:W-:Y:S01]  /*61b0*/  FADD.FTZ R4, R40, R3 ;  /* 0x0000000328047221 */ /* 0x000fe20000010000 */
[----:B------:R-:W-:-:S05]  /*61c0*/  F2FP.F16.F32.PACK_AB R159, R13, R12 ;  /* 0x0000000c0d9f723e */ /* 0x000fca00000000ff */
[----:B------:R-:W0:Y:S01]  /*61d0*/  MUFU.EX2 R43, R43 ;  /* 0x0000002b002b7308 */ /* 0x000e220000000800 */
[----:B-1----:R-:W-:Y:S01]  /*61e0*/  FADD.FTZ R8, R42, R9 ;  /* 0x000000092a087221 */ /* 0x002fe20000010000 */
[----:B------:R2:W-:Y:S06]  /*61f0*/  STSM.16.M88.4 [R185], R156 ;  /* 0x0000009cb9007844 */ /* 0x0005ec0000000200 */
[----:B------:R-:W1:Y:S01]  /*6200*/  MUFU.EX2 R44, R44 ;  /* 0x0000002c002c7308 */ /* 0x000e620000000800 */
[C---:B---3--:R-:W-:Y:S01]  /*6210*/  FADD.FTZ R3, R41.reuse, R4 ;  /* 0x0000000429037221 */ /* 0x048fe20000010000 */
[----:B------:R-:W-:-:S06]  /*6220*/  F2FP.F16.F32.PACK_AB R160, R41, R40 ;  /* 0x0000002829a0723e */ /* 0x000fcc00000000ff */
[----:B------:R-:W3:Y:S01]  /*6230*/  MUFU.EX2 R46, R46 ;  /* 0x0000002e002e7308 */ /* 0x000ee20000000800 */
[C---:B0-----:R-:W-:Y:S01]  /*6240*/  FADD.FTZ R9, R43.reuse, R8 ;  /* 0x000000082b097221 */ /* 0x041fe20000010000 */
[----:B------:R-:W-:-:S06]  /*6250*/  F2FP.F16.F32.PACK_AB R161, R43, R42 ;  /* 0x0000002a2ba1723e */ /* 0x000fcc00000000ff */
[----:B------:R-:W0:Y:S01]  /*6260*/  MUFU.EX2 R45, R45 ;  /* 0x0000002d002d7308 */ /* 0x000e220000000800 */
[----:B-1----:R-:W-:-:S07]  /*6270*/  FADD.FTZ R4, R44, R3 ;  /* 0x000000032c047221 */ /* 0x002fce0000010000 */
[----:B------:R-:W1:Y:S01]  /*6280*/  MUFU.EX2 R47, R47 ;  /* 0x0000002f002f7308 */ /* 0x000e620000000800 */
[----:B---3--:R-:W-:-:S07]  /*6290*/  FADD.FTZ R8, R46, R9 ;  /* 0x000000092e087221 */ /* 0x008fce0000010000 */
        /* <DEDUP_REMOVED lines=18> */
[----:B0-----:R-:W-:Y:S01]  /*63c0*/  FADD.FTZ R4, R52, R3 ;  /* 0x0000000334047221 */ /* 0x001fe20000010000 */
[----:B------:R-:W-:-:S03]  /*63d0*/  F2FP.F16.F32.PACK_AB R166, R15, R52 ;  /* 0x000000340fa6723e */ /* 0x000fc600000000ff */
[----:B------:R-:W-:Y:S01]  /*63e0*/  FADD.FTZ R3, R15, R4 ;  /* 0x000000040f037221 */ /* 0x000fe20000010000 */
[----:B-1----:R-:W-:-:S04]  /*63f0*/  FADD.FTZ R8, R54, R9 ;  /* 0x0000000936087221 */ /* 0x002fc80000010000 */
[C---:B---3--:R-:W-:Y:S01]  /*6400*/  FADD.FTZ R4, R167.reuse, R8 ;  /* 0x00000008a7047221 */ /* 0x048fe20000010000 */
[----:B------:R-:W-:-:S05]  /*6410*/  F2FP.F16.F32.PACK_AB R167, R167, R54 ;  /* 0x00000036a7a7723e */ /* 0x000fca00000000ff */
[----:B------:R2:W-:Y:S01]  /*6420*/  STSM.16.M88.4 [R186], R164 ;  /* 0x000000a4ba007844 */ /* 0x0005e20000000200 */
[----:B------:R-:W-:-:S06]  /*6430*/  WARPGROUP.ARRIVE ;  /* 0x00000000000079c5 */ /* 0x000fcc0000000000 */
[----:B------:R-:W-:Y:S01]  /*6440*/  HGMMA.64x256x16.F32 R24, R152, gdesc[UR8].tnspB, RZ, !UPT, gsb0 ;  /* 0x43e0000898187df0 */ /* 0x000fe2000c0008ff */
        /* <DEDUP_REMOVED lines=17> */
[----:B------:R0:W-:Y:S06]  /*6560*/  MEMBAR.ALL.CTA ;  /* 0x0000000000007992 */ /* 0x0001ec0000008000 */
[----:B0-----:R-:W0:Y:S02]  /*6570*/  FENCE.VIEW.ASYNC.S ;  /* 0x00000000000073c6 */ /* 0x001e240000000000 */
[----:B0-----:R-:W-:Y:S01]  /*6580*/  NOP ;  /* 0x0000000000007918 */ /* 0x001fe20000000000 */
[----:B------:R-:W-:Y:S06]  /*6590*/  BAR.ARV 0xe, 0x100 ;  /* 0x0384000000007b1d */ /* 0x000fec0000002000 */
[----:B--2---:R-:W-:Y:S05]  /*65a0*/  @!P0 BRA `(.L_x_1018) ;  /* 0x0000000000048947 */ /* 0x004fea0003800000 */
[----:B------:R-:W-:Y:S01]  /*65b0*/  BPT.TRAP 0x1 ;  /* 0x000000040000795c */ /* 0x000fe20000300000 */
.L_x_1018:
[----:B------:R-:W-:Y:S01]  /*65c0*/  R2UR UR5, R5 ;  /* 0x00000000050572ca */ /* 0x000fe200000e0000 */
[----:B------:R-:W-:-:S05]  /*65d0*/  VIADD R5, R23, 0xfffffffe ;  /* 0xfffffffe17057836 */ /* 0x000fca0000000000 */
[----:B------:R-:W-:-:S07]  /*65e0*/  ISETP.GE.AND P1, PT, R5, R18, PT ;  /* 0x000000120500720c */ /* 0x000fce0003f26270 */
[----:B------:R-:W-:-:S04]  /*65f0*/  UIADD3 UR5, UR5, 0x38860, URZ ;  /* 0x0003886005057890 */ /* 0x000fc8000fffe03f */
[----:B------:R-:W-:-:S09]  /*6600*/  UPRMT UR5, UR40, 0x654, UR5 ;  /* 0x0000065428057896 */ /* 0x000fd20008000005 */
[----:B------:R-:W-:Y:S01]  /*6610*/  SYNCS.ARRIVE.TRANS64.RED.A1T0 RZ, [UR5], RZ ;  /* 0x000000ffffff79a7 */ /* 0x000fe20008100405 */
[----:B------:R-:W-:Y:S05]  /*6620*/  @!P1 BRA `(.L_x_1019) ;  /* 0x0000002c00849947 */ /* 0x000fea0003800000 */
[----:B------:R-:W-:Y:S01]  /*6630*/  IMAD.MOV.U32 R8, RZ, RZ, R7 ;  /* 0x000000ffff087224 */ /* 0x000fe200078e0007 */
[----:B------:R-:W-:Y:S01]  /*6640*/  UMOV UR7, UR36 ;  /* 0x0000002400077c82 */ /* 0x000fe20008000000 */
[----:B------:R-:W-:-:S07]  /*6650*/  IMAD.MOV.U32 R9, RZ, RZ, R6 ;  /* 0x000000ffff097224 */ /* 0x000fce00078e0006 */
.L_x_1030:
[----:B------:R-:W-:Y:S01]  /*6660*/  UIADD3 UR36, UR7, 0x1, URZ ;  /* 0x0000000107247890 */ /* 0x000fe2000fffe03f */
[C---:B------:R-:W-:Y:S01]  /*6670*/  ISETP.GT.AND P1, PT, R5.reuse, R18, PT ;  /* 0x000000120500720c */ /* 0x040fe20003f24270 */
[----:B------:R-:W-:Y:S02]  /*6680*/  VIADD R5, R5, 0xffffffff ;  /* 0xffffffff05057836 */ /* 0x000fe40000000000 */
[----:B------:R-:W-:-:S04]  /*6690*/  UISETP.NE.AND UP0, UPT, UR36, 0x2, UPT ;  /* 0x000000022400788c */ /* 0x000fc8000bf05270 */
[----:B------:R-:W-:Y:S02]  /*66a0*/  USEL UR5, URZ, 0x1, UP0 ;  /* 0x000000013f057887 */ /* 0x000fe40008000000 */
[----:B------:R-:W-:-:S04]  /*66b0*/  USEL UR36, UR36, URZ, UP0 ;  /* 0x0000003f24247287 */ /* 0x000fc80008000000 */
[----:B------:R-:W-:Y:S01]  /*66c0*/  LOP3.LUT R2, R2, UR5, RZ, 0x3c, !PT ;  /* 0x0000000502027c12 */ /* 0x000fe2000f8e3cff */
[----:B------:R-:W-:Y:S07]  /*66d0*/  @!P0 BRA `(.L_x_1020) ;  /* 0x0000000000048947 */ /* 0x000fee0003800000 */
[----:B------:R-:W-:Y:S01]  /*66e0*/  BPT.TRAP 0x1 ;  /* 0x000000040000795c */ /* 0x000fe20000300000 */
.L_x_1020:
[----:B------:R-:W-:Y:S01]  /*66f0*/  ULEA UR5, UR36, UR41, 0x3 ;  /* 0x0000002924057291 */ /* 0x000fe2000f8e183f */
[----:B------:R-:W-:-:S08]  /*6700*/  SHF.L.U32 R6, R2, 0x1f, RZ ;  /* 0x0000001f02067819 */ /* 0x000fd000000006ff */
[----:B------:R0:W1:Y:S01]  /*6710*/  SYNCS.PHASECHK.TRANS64.TRYWAIT P2, [UR5+0x38830], R6 ;  /* 0x03883006ff0075a7 */ /* 0x0000620008040145 */
[----:B------:R-:W-:Y:S05]  /*6720*/  @!P0 BRA `(.L_x_1021) ;  /* 0x0000000000048947 */ /* 0x000fea0003800000 */
[----:B------:R-:W-:Y:S01]  /*6730*/  BPT.TRAP 0x1 ;  /* 0x000000040000795c */ /* 0x000fe20000300000 */
.L_x_1021:
[----:B-1----:R-:W-:Y:S05]  /*6740*/  @P2 BRA `(.L_x_1022) ;  /* 0x0000000000082947 */ /* 0x002fea0003800000 */
[----:B------:R-:W1:Y:S02]  /*6750*/  SYNCS.PHASECHK.TRANS64.TRYWAIT P2, [UR5+0x38830], R6 ;  /* 0x03883006ff0075a7 */ /* 0x000e640008040145 */
[----:B-1----:R-:W-:Y:S05]  /*6760*/  @!P2 BRA `(.L_x_1023) ;  /* 0x000000e800bca947 */ /* 0x002fea0003800000 */
.L_x_1022:
        /* <DEDUP_REMOVED lines=28> */
.L_x_1024:
[----:B------:R2:W3:Y:S01]  /*6930*/  SYNCS.PHASECHK.TRANS64.TRYWAIT P2, [UR5+0x38850], R6 ;  /* 0x03885006ff0075a7 */ /* 0x0004e20008040145 */
[----:B------:R-:W-:Y:S05]  /*6940*/  @!P0 BRA `(.L_x_1025) ;  /* 0x0000000000048947 */ /* 0x000fea0003800000 */
[----:B------:R-:W-:Y:S01]  /*6950*/  BPT.TRAP 0x1 ;  /* 0x000000040000795c */ /* 0x000fe20000300000 */
.L_x_1025:
[----:B---3--:R-:W-:Y:S05]  /*6960*/  @P2 BRA `(.L_x_1026) ;  /* 0x0000000000082947 */ /* 0x008fea0003800000 */
[----:B------:R-:W3:Y:S02]  /*6970*/  SYNCS.PHASECHK.TRANS64.TRYWAIT P2, [UR5+0x38850], R6 ;  /* 0x03885006ff0075a7 */ /* 0x000ee40008040145 */
[----:B---3--:R-:W-:Y:S05]  /*6980*/  @!P2 BRA `(.L_x_1027) ;  /* 0x000000e8004ca947 */ /* 0x008fea0003800000 */
.L_x_1026:
[----:B------:R-:W-:Y:S01]  /*6990*/  UIADD3 UR10, UR41, 0x26400, URZ ;  /* 0x00026400290a7890 */ /* 0x000fe2000fffe03f */
[----:B------:R-:W-:Y:S01]  /*69a0*/  WARPGROUP.ARRIVE ;  /* 0x00000000000079c5 */ /* 0x000fe20000000000 */
[----:B------:R-:W-:-:S05]  /*69b0*/  UIADD3 UR15, UR6, 0x2, URZ ;  /* 0x00000002060f7890 */ /* 0x000fca000fffe03f */
[----:B-1----:R-:W1:Y:S01]  /*69c0*/  S2R R7, SR_TID.X ;  /* 0x0000000000077919 */ /* 0x002e620000002100 */
[----:B------:R-:W-:Y:S02]  /*69d0*/  USHF.R.U32.HI UR10, URZ, 0x4, UR10 ;  /* 0x000000043f0a7899 */ /* 0x000fe4000801160a */
[----:B------:R-:W-:Y:S02]  /*69e0*/  UIADD3 UR11, UR6, 0x606, URZ ;  /* 0x00000606060b7890 */ /* 0x000fe4000fffe03f */
[----:B------:R-:W-:Y:S02]  /*69f0*/  ULOP3.LUT UR18, UR10, 0x3fff, URZ, 0xc0, !UPT ;  /* 0x00003fff0a127892 */ /* 0x000fe4000f8ec03f */
[----:B------:R-:W-:Y:S02]  /*6a00*/  UIADD3 UR14, UR6, 0x4, URZ ;  /* 0x00000004060e7890 */ /* 0x000fe4000fffe03f */
[----:B------:R-:W-:Y:S02]  /*6a10*/  ULEA UR10, UR36, UR4, 0xc ;  /* 0x00000004240a7291 */ /* 0x000fe4000f8e603f */
[----:B------:R-:W-:Y:S01]  /*6a20*/  ULOP3.LUT UR6, UR18, 0x10000, URZ, 0xfc, !UPT ;  /* 0x0001000012067892 */ /* 0x000fe2000f8efc3f */
[----:B------:R-:W-:Y:S01]  /*6a30*/  UMOV UR23, 0x40000040 ;  /* 0x4000004000177882 */ /* 0x000fe20000000000 */
[----:B------:R-:W-:Y:S01]  /*6a40*/  UMOV UR21, 0x40000040 ;  /* 0x4000004000157882 */ /* 0x000fe20000000000 */
[----:B------:R-:W-:-:S02]  /*6a50*/  UIADD3 UR18, UR10, 0x800, URZ ;  /* 0x000008000a127890 */ /* 0x000fc4000fffe03f */
[----:B------:R-:W-:Y:S02]  /*6a60*/  UMOV UR22, UR10 ;  /* 0x0000000a00167c82 */ /* 0x000fe40008000000 */
[----:B------:R-:W-:Y:S01]  /*6a70*/  UMOV UR20, UR6 ;  /* 0x0000000600147c82 */ /* 0x000fe20008000000 */
[----:B------:R-:W-:Y:S01]  /*6a80*/  UIADD3 UR19, UR6, 0x800, URZ ;  /* 0x0000080006137890 */ /* 0x000fe2000fffe03f */
[----:B------:R-:W-:Y:S01]  /*6a90*/  HGMMA.64x64x16.F32 R152, gdesc[UR20], R152, gsb0 ;  /* 0x00e00000149879f0 */ /* 0x000fe20008000898 */
[----:B------:R-:W-:Y:S01]  /*6aa0*/  UIADD3 UR22, UR10, 0x2, URZ ;  /* 0x000000020a167890 */ /* 0x000fe2000fffe03f */
[----:B------:R-:W-:Y:S01]  /*6ab0*/  UMOV UR20, UR15 ;  /* 0x0000000f00147c82 */ /* 0x000fe20008000000 */
[----:B------:R-:W-:Y:S01]  /*6ac0*/  UMOV UR21, 0x40000040 ;  /* 0x4000004000157882 */ /* 0x000fe20000000000 */
[----:B------:R-:W-:Y:S01]  /*6ad0*/  UMOV UR23, 0x40000040 ;  /* 0x4000004000177882 */ /* 0x000fe20000000000 */
[----:B-1----:R-:W-:-:S05]  /*6ae0*/  SHF.R.U32.HI R7, RZ, 0x7, R7 ;  /* 0x00000007ff077819 */ /* 0x002fca0000011607 */
[----:B0-2---:R-:W0:Y:S01]  /*6af0*/  SHFL.IDX PT, R6, R7, RZ, 0x1f ;  /* 0x00001fff07067589 */ /* 0x005e2200000e0000 */
[----:B------:R-:W-:Y:S02]  /*6b00*/  WARPGROUP.DEPBAR.LE gsb0, 0x0 ;  /* 0x00008000000079c5 */ /* 0x000fe40000010000 */
[----:B------:R-:W-:-:S06]  /*6b10*/  WARPGROUP.ARRIVE ;  /* 0x00000000000079c5 */ /* 0x000fcc0000000000 */
[----:B------:R-:W-:Y:S01]  /*6b20*/  HGMMA.64x64x16.F32 R152, gdesc[UR20], R152, gsb0 ;  /* 0x00e00000149879f0 */ /* 0x000fe20008000898 */
[----:B------:R-:W-:Y:S01]  /*6b30*/  UIADD3 UR22, UR10, 0x4, URZ ;  /* 0x000000040a167890 */ /* 0x000fe2000fffe03f */
[----:B------:R-:W-:Y:S01]  /*6b40*/  UMOV UR20, UR14 ;  /* 0x0000000e00147c82 */ /* 0x000fe20008000000 */
        /* <DEDUP_REMOVED lines=89> */
[----:B------:R-:W-:Y:S01]  /*70e0*/  UIADD3 UR22, UR10, 0x606, URZ ;  /* 0x000006060a167890 */ /* 0x000fe2000fffe03f */
[----:B------:R-:W-:Y:S01]  /*70f0*/  UMOV UR20, UR11 ;  /* 0x0000000b00147c82 */ /* 0x000fe20008000000 */
[----:B------:R-:W-:Y:S01]  /*7100*/  UMOV UR21, 0x40000040 ;  /* 0x4000004000157882 */ /* 0x000fe20000000000 */
[----:B------:R-:W-:Y:S01]  /*7110*/  UMOV UR23, 0x40000040 ;  /* 0x4000004000177882 */ /* 0x000fe20000000000 */
        /* <DEDUP_REMOVED lines=154> */
.L_x_1028:
[----:B------:R-:W-:Y:S01]  /*7ac0*/  ULDC UR10, c[0x0][0xad0] ;  /* 0x0002b400000a7ab9 */ /* 0x000fe20000000800 */
[----:B------:R-:W-:Y:S01]  /*7ad0*/  ULDC UR18, c[0x0][0xa80] ;  /* 0x0002a00000127ab9 */ /* 0x000fe20000000800 */
        /* <DEDUP_REMOVED lines=27> */
[----:B------:R-:W-:Y:S01]  /*7c90*/  ISETP.NE.AND P2, PT, R19, RZ, PT ;  /* 0x000000ff1300720c */ /* 0x000fe20003f45270 */
[----:B------:R-:W-:Y:S01]  /*7ca0*/  UMOV UR11, 0x40000040 ;  /* 0x40000040000b7882 */ /* 0x000fe20000000000 */
[----:B------:R-:W-:Y:S01]  /*7cb0*/  UMOV UR15, 0x40000040 ;  /* 0x40000040000f7882 */ /* 0x000fe20000000000 */
        /* <DEDUP_REMOVED lines=26> */
[----:B------:R-:W-:Y:S01]  /*7e60*/  MUFU.TANH R155, R155 ;  /* 0x0000009b009b7308 */ /* 0x000fe20000002400 */
[----:B--2---:R-:W-:-:S07]  /*7e70*/  FMNMX.FTZ R6, R161, R6, !PT ;  /* 0x00000006a1067209 */ /* 0x004fce0007810000 */
[----:B------:R-:W-:Y:S01]  /*7e80*/  MUFU.TANH R158, R158 ;  /* 0x0000009e009e7308 */ /* 0x000fe20000002400 */
[----:B0-----:R-:W-:-:S05]  /*7e90*/  FMNMX.FTZ R6, R164, R6, !PT ;  /* 0x00000006a4067209 */ /* 0x001fca0007810000 */
        /* <DEDUP_REMOVED lines=10> */
[C---:B------:R-:W-:Y:S01]  /*7f40*/  FMUL.FTZ R154, R6.reuse, UR18 ;  /* 0x00000012069a7c20 */ /* 0x040fe20008410000 */
[----:B------:R-:W-:Y:S02]  /*7f50*/  FADD.FTZ R165, -R6, R9 ;  /* 0x0000000906a57221 */ /* 0x000fe40000010100 */
[----:B------:R0:W-:Y:S01]  /*7f60*/  MUFU.TANH R9, R162 ;  /* 0x000000a200097308 */ /* 0x0001e20000002400 */
[--C-:B------:R-:W-:Y:S01]  /*7f70*/  FFMA.FTZ R7, R7, UR18, -R154.reuse ;  /* 0x0000001207077c23 */ /* 0x100fe2000801089a */
[--C-:B------:R-:W-:Y:S01]  /*7f80*/  FFMA.FTZ R11, R11, UR18, -R154.reuse ;  /* 0x000000120b0b7c23 */ /* 0x100fe2000801089a */
[--C-:B------:R-:W-:Y:S01]  /*7f90*/  FFMA.FTZ R12, R12, UR18, -R154.reuse ;  /* 0x000000120c0c7c23 */ /* 0x100fe2000801089a */
[--C-:B------:R-:W-:Y:S01]  /*7fa0*/  FFMA.FTZ R13, R13, UR18, -R154.reuse ;  /* 0x000000120d0d7c23 */ /* 0x100fe2000801089a */
[--C-:B------:R-:W-:Y:S01]  /*7fb0*/  FFMA.FTZ R14, R14, UR18, -R154.reuse ;  /* 0x000000120e0e7c23 */ /* 0x100fe2000801089a */
[--C-:B------:R-:W-:Y:S01]  /*7fc0*/  FFMA.FTZ R15, R15, UR18, -R154.reuse ;  /* 0x000000120f0f7c23 */ /* 0x100fe2000801089a */
[--C-:B------:R-:W-:Y:S01]  /*7fd0*/  FFMA.FTZ R20, R20, UR18, -R154.reuse ;  /* 0x0000001214147c23 */ /* 0x100fe2000801089a */
[----:B------:R-:W-:Y:S01]  /*7fe0*/  MUFU.EX2 R7, R7 ;  /* 0x0000000700077308 */ /* 0x000fe20000000800 */
[----:B0-----:R-:W-:Y:S01]  /*7ff0*/  FMUL.FTZ R162, R165, UR18 ;  /* 0x00000012a5a27c20 */ /* 0x001fe20008410000 */
[--C-:B------:R-:W-:Y:S01]  /*8000*/  FFMA.FTZ R165, R10, UR18, -R154.reuse ;  /* 0x000000120aa57c23 */ /* 0x100fe2000801089a */
[--C-:B------:R-:W-:Y:S01]  /*8010*/  FFMA.FTZ R21, R21, UR18, -R154.reuse ;  /* 0x0000001215157c23 */ /* 0x100fe2000801089a */
[--C-:B------:R-:W-:Y:S01]  /*8020*/  FFMA.FTZ R23, R23, UR18, -R154.reuse ;  /* 0x0000001217177c23 */ /* 0x100fe2000801089a */
[--C-:B------:R-:W-:Y:S01]  /*8030*/  FFMA.FTZ R153, R153, UR18, -R154.reuse ;  /* 0x0000001299997c23 */ /* 0x100fe2000801089a */
[--C-:B------:R-:W-:Y:S01]  /*8040*/  FFMA.FTZ R156, R156, UR18, -R154.reuse ;  /* 0x000000129c9c7c23 */ /* 0x100fe2000801089a */
[--C-:B------:R-:W-:Y:S01]  /*8050*/  FFMA.FTZ R157, R157, UR18, -R154.reuse ;  /* 0x000000129d9d7c23 */ /* 0x100fe2000801089a */
[----:B------:R0:W1:Y:S01]  /*8060*/  MUFU.EX2 R10, R162 ;  /* 0x000000a2000a7308 */ /* 0x0000620000000800 */
[--C-:B------:R-:W-:Y:S01]  /*8070*/  FFMA.FTZ R161, R161, UR18, -R154.reuse ;  /* 0x00000012a1a17c23 */ /* 0x100fe2000801089a */
[----:B------:R-:W-:-:S06]  /*8080*/  FFMA.FTZ R164, R164, UR18, -R154 ;  /* 0x00000012a4a47c23 */ /* 0x000fcc000801089a */
[----:B------:R-:W-:Y:S01]  /*8090*/  MUFU.EX2 R168, R12 ;  /* 0x0000000c00a87308 */ /* 0x000fe20000000800 */
[----:B0-----:R-:W-:-:S07]  /*80a0*/  FFMA.FTZ R162, R152, UR18, -R154 ;  /* 0x0000001298a27c23 */ /* 0x001fce000801089a */
[----:B------:R0:W2:Y:S01]  /*80b0*/  MUFU.EX2 R152, R165 ;  /* 0x000000a500987308 */ /* 0x0000a20000000800 */
[----:B-1----:R-:W-:Y:S01]  /*80c0*/  FFMA.FTZ R154, R10, R3, R7 ;  /* 0x000000030a9a7223 */ /* 0x002fe20000010007 */
[----:B------:R-:W-:Y:S01]  /*80d0*/  FMUL.FTZ R3, R167, UR10 ;  /* 0x0000000aa7037c20 */ /* 0x000fe20008410000 */
[----:B------:R-:W-:Y:S01]  /*80e0*/  FMUL.FTZ R167, R174, UR10 ;  /* 0x0000000aaea77c20 */ /* 0x000fe20008410000 */
[-C--:B------:R-:W-:Y:S01]  /*80f0*/  FMUL.FTZ R24, R24, R10.reuse ;  /* 0x0000000a18187220 */ /* 0x080fe20000410000 */
[-C--:B------:R-:W-:Y:S01]  /*8100*/  FMUL.FTZ R25, R25, R10.reuse ;  /* 0x0000000a19197220 */ /* 0x080fe20000410000 */
[-C--:B------:R-:W-:Y:S01]  /*8110*/  FMUL.FTZ R28, R28, R10.reuse ;  /* 0x0000000a1c1c7220 */ /* 0x080fe20000410000 */
[-C--:B------:R-:W-:Y:S01]  /*8120*/  FMUL.FTZ R29, R29, R10.reuse ;  /* 0x0000000a1d1d7220 */ /* 0x080fe20000410000 */
[----:B------:R-:W-:Y:S01]  /*8130*/  MUFU.TANH R3, R3 ;  /* 0x0000000300037308 */ /* 0x000fe20000002400 */
[----:B0-----:R-:W-:Y:S01]  /*8140*/  FMUL.FTZ R165, R166, UR10 ;  /* 0x0000000aa6a57c20 */ /* 0x001fe20008410000 */
[----:B------:R-:W-:Y:S01]  /*8150*/  FMUL.FTZ R166, R171, UR10 ;  /* 0x0000000aaba67c20 */ /* 0x000fe20008410000 */
[----:B------:R-:W-:Y:S01]  /*8160*/  FMUL.FTZ R171, R182, UR10 ;  /* 0x0000000ab6ab7c20 */ /* 0x000fe20008410000 */
[-C--:B------:R-:W-:Y:S01]  /*8170*/  FMUL.FTZ R32, R32, R10.reuse ;  /* 0x0000000a20207220 */ /* 0x080fe20000410000 */
[-C--:B------:R-:W-:Y:S01]  /*8180*/  FMUL.FTZ R33, R33, R10.reuse ;  /* 0x0000000a21217220 */ /* 0x080fe20000410000 */
[-C--:B------:R-:W-:Y:S01]  /*8190*/  FMUL.FTZ R36, R36, R10.reuse ;  /* 0x0000000a24247220 */ /* 0x080fe20000410000 */
[-C--:B------:R-:W-:Y:S01]  /*81a0*/  FMUL.FTZ R37, R37, R10.reuse ;  /* 0x0000000a25257220 */ /* 0x080fe20000410000 */
[----:B------:R-:W-:Y:S01]  /*81b0*/  MUFU.TANH R165, R165 ;  /* 0x000000a500a57308 */ /* 0x000fe20000002400 */
[C---:B--2---:R-:W-:Y:S01]  /*81c0*/  FADD.FTZ R154, R152.reuse, R154 ;  /* 0x0000009a989a7221 */ /* 0x044fe20000010000 */
[----:B------:R-:W-:Y:S01]  /*81d0*/  F2FP.F16.F32.PACK_AB R152, R152, R7 ;  /* 0x000000079898723e */ /* 0x000fe200000000ff */
[-C--:B------:R-:W-:Y:S01]  /*81e0*/  FMUL.FTZ R40, R40, R10.reuse ;  /* 0x0000000a28287220 */ /* 0x080fe20000410000 */
[-C--:B------:R-:W-:Y:S01]  /*81f0*/  FMUL.FTZ R41, R41, R10.reuse ;  /* 0x0000000a29297220 */ /* 0x080fe20000410000 */
[-C--:B------:R-:W-:Y:S01]  /*8200*/  FMUL.FTZ R44, R44, R10.reuse ;  /* 0x0000000a2c2c7220 */ /* 0x080fe20000410000 */
[-C--:B------:R-:W-:Y:S01]  /*8210*/  FMUL.FTZ R45, R45, R10.reuse ;  /* 0x0000000a2d2d7220 */ /* 0x080fe20000410000 */
[-C--:B------:R-:W-:Y:S01]  /*8220*/  FMUL.FTZ R48, R48, R10.reuse ;  /* 0x0000000a30307220 */ /* 0x080fe20000410000 */
[----:B------:R0:W1:Y:S01]  /*8230*/  MUFU.EX2 R7, R11 ;  /* 0x0000000b00077308 */ /* 0x0000620000000800 */
[-C--:B------:R-:W-:Y:S01]  /*8240*/  FMUL.FTZ R49, R49, R10.reuse ;  /* 0x0000000a31317220 */ /* 0x080fe20000410000 */
[-C--:B------:R-:W-:Y:S01]  /*8250*/  FMUL.FTZ R52, R52, R10.reuse ;  /* 0x0000000a34347220 */ /* 0x080fe20000410000 */
[-C--:B------:R-:W-:Y:S01]  /*8260*/  FMUL.FTZ R53, R53, R10.reuse ;  /* 0x0000000a35357220 */ /* 0x080fe20000410000 */
[-C--:B------:R-:W-:Y:S01]  /*8270*/  FMUL.FTZ R56, R56, R10.reuse ;  /* 0x0000000a38387220 */ /* 0x080fe20000410000 */
[-C--:B------:R-:W-:Y:S01]  /*8280*/  FMUL.FTZ R57, R57, R10.reuse ;  /* 0x0000000a39397220 */ /* 0x080fe20000410000 */
[-C--:B------:R-:W-:Y:S01]  /*8290*/  FMUL.FTZ R60, R60, R10.reuse ;  /* 0x0000000a3c3c7220 */ /* 0x080fe20000410000 */
[-C--:B------:R-:W-:Y:S01]  /*82a0*/  FMUL.FTZ R61, R61, R10.reuse ;  /* 0x0000000a3d3d7220 */ /* 0x080fe20000410000 */
[----:B------:R-:W-:Y:S01]  /*82b0*/  MUFU.TANH R166, R166 ;  /* 0x000000a600a67308 */ /* 0x000fe20000002400 */
[----:B0-----:R-:W-:Y:S01]  /*82c0*/  FMUL.FTZ R11, R170, UR10 ;  /* 0x0000000aaa0b7c20 */ /* 0x001fe20008410000 */
[----:B------:R-:W-:Y:S01]  /*82d0*/  FMUL.FTZ R170, R179, UR10 ;  /* 0x0000000ab3aa7c20 */ /* 0x000fe20008410000 */
[-C--:B------:R-:W-:Y:S01]  /*82e0*/  FMUL.FTZ R64, R64, R10.reuse ;  /* 0x0000000a40407220 */ /* 0x080fe20000410000 */
[-C--:B------:R-:W-:Y:S01]  /*82f0*/  FMUL.FTZ R65, R65, R10.reuse ;  /* 0x0000000a41417220 */ /* 0x080fe20000410000 */
[-C--:B------:R-:W-:Y:S01]  /*8300*/  FMUL.FTZ R68, R68, R10.reuse ;  /* 0x0000000a44447220 */ /* 0x080fe20000410000 */
[-C--:B------:R-:W-:Y:S01]  /*8310*/  FMUL.FTZ R69, R69, R10.reuse ;  /* 0x0000000a45457220 */ /* 0x080fe20000410000 */
[-C--:B------:R-:W-:Y:S01]  /*8320*/  FMUL.FTZ R72, R72, R10.reuse ;  /* 0x0000000a48487220 */ /* 0x080fe20000410000 */
[----:B------:R-:W0:Y:S01]  /*8330*/  MUFU.TANH R11, R11 ;  /* 0x0000000b000b7308 */ /* 0x000e220000002400 */
[----:B-1----:R-:W-:Y:S01]  /*8340*/  FADD.FTZ R12, R7, R154 ;  /* 0x0000009a070c7221 */ /* 0x002fe20000010000 */
[----:B------:R-:W-:Y:S01]  /*8350*/  F2FP.F16.F32.PACK_AB R154, R168, R7 ;  /* 0x00000007a89a723e */ /* 0x000fe200000000ff */
[----:B------:R-:W-:Y:S01]  /*8360*/  FMUL.FTZ R73, R73, R10 ;  /* 0x0000000a49497220 */ /* 0x000fe20000410000 */
[----:B------:R-:W-:Y:S01]  /*8370*/  FMNMX.FTZ R7, R160, R8, !PT ;  /* 0x00000008a0077209 */ /* 0x000fe20007810000 */
[----:B------:R-:W-:Y:S01]  /*8380*/  FADD.FTZ R12, R168, R12 ;  /* 0x0000000ca80c7221 */ /* 0x000fe20000010000 */
[----:B------:R-:W-:Y:S01]  /*8390*/  FMUL.FTZ R168, R175, UR10 ;  /* 0x0000000aafa87c20 */ /* 0x000fe20008410000 */
[----:B------:R-:W-:Y:S01]  /*83a0*/  UIADD3 UR10, UR5, 0x38840, URZ ;  /* 0x00038840050a7890 */ /* 0x000fe2000fffe03f */
[----:B------:R-:W-:Y:S01]  /*83b0*/  FMNMX.FTZ R7, R155, R7, !PT ;  /* 0x000000079b077209 */ /* 0x000fe20007810000 */
[----:B------:R-:W1:Y:S01]  /*83c0*/  MUFU.TANH R167, R167 ;  /* 0x000000a700a77308 */ /* 0x000e620000002400 */
[-C--:B------:R-:W-:Y:S01]  /*83d0*/  FMUL.FTZ R76, R76, R10.reuse ;  /* 0x0000000a4c4c7220 */ /* 0x080fe20000410000 */
[----:B------:R-:W-:Y:S01]  /*83e0*/  UPRMT UR10, UR40, 0x654, UR10 ;  /* 0x00000654280a7896 */ /* 0x000fe2000800000a */
[----:B------:R-:W-:Y:S01]  /*83f0*/  FMNMX.FTZ R7, R158, R7, !PT ;  /* 0x000000079e077209 */ /* 0x000fe20007810000 */
[-C--:B------:R-:W-:Y:S01]  /*8400*/  FMUL.FTZ R77, R77, R10.reuse ;  /* 0x0000000a4d4d7220 */ /* 0x080fe20000410000 */
[-C--:B------:R-:W-:Y:S01]  /*8410*/  FMUL.FTZ R80, R80, R10.reuse ;  /* 0x0000000a50507220 */ /* 0x080fe20000410000 */
[-C--:B------:R-:W-:Y:S01]  /*8420*/  FMUL.FTZ R81, R81, R10.reuse ;  /* 0x0000000a51517220 */ /* 0x080fe20000410000 */
[----:B------:R-:W-:Y:S01]  /*8430*/  FMNMX.FTZ R7, R159, R7, !PT ;  /* 0x000000079f077209 */ /* 0x000fe20007810000 */
[----:B------:R-:W2:Y:S01]  /*8440*/  MUFU.TANH R168, R168 ;  /* 0x000000a800a87308 */ /* 0x000ea20000002400 */
[-C--:B------:R-:W-:Y:S01]  /*8450*/  FMUL.FTZ R84, R84, R10.reuse ;  /* 0x0000000a54547220 */ /* 0x080fe20000410000 */
[-C--:B------:R-:W-:Y:S01]  /*8460*/  FMUL.FTZ R85, R85, R10.reuse ;  /* 0x0000000a55557220 */ /* 0x080fe20000410000 */
[----:B------:R-:W-:Y:S01]  /*8470*/  FMNMX.FTZ R7, R9, R7, !PT ;  /* 0x0000000709077209 */ /* 0x000fe20007810000 */
[----:B------:R-:W-:Y:S01]  /*8480*/  SYNCS.ARRIVE.TRANS64.RED.A1T0 RZ, [UR10], RZ ;  /* 0x000000ffffff79a7 */ /* 0x000fe2000810040a */
[-C--:B------:R-:W-:Y:S01]  /*8490*/  FMUL.FTZ R88, R88, R10.reuse ;  /* 0x0000000a58587220 */ /* 0x080fe20000410000 */
[-C--:B------:R-:W-:Y:S01]  /*84a0*/  FMUL.FTZ R89, R89, R10.reuse ;  /* 0x0000000a59597220 */ /* 0x080fe20000410000 */
[----:B------:R-:W-:Y:S01]  /*84b0*/  FMNMX.FTZ R7, R163, R7, !PT ;  /* 0x00000007a3077209 */ /* 0x000fe20007810000 */
[----:B------:R-:W3:Y:S01]  /*84c0*/  MUFU.TANH R170, R170 ;  /* 0x000000aa00aa7308 */ /* 0x000ee20000002400 */
        /* <DEDUP_REMOVED lines=10> */
[----:B0-----:R-:W-:Y:S01]  /*8570*/  FMNMX.FTZ R7, R11, R7, !PT ;  /* 0x000000070b077209 */ /* 0x001fe20007810000 */
[-C--:B------:R-:W-:Y:S01]  /*8580*/  FMUL.FTZ R105, R105, R10.reuse ;  /* 0x0000000a69697220 */ /* 0x080fe20000410000 */
[-C--:B------:R-:W-:Y:S01]  /*8590*/  FMUL.FTZ R108, R108, R10.reuse ;  /* 0x0000000a6c6c7220 */ /* 0x080fe20000410000 */
[-C--:B------:R-:W-:Y:S01]  /*85a0*/  FMUL.FTZ R109, R109, R10.reuse ;  /* 0x0000000a6d6d7220 */ /* 0x080fe20000410000 */
[----:B------:R-:W-:Y:S01]  /*85b0*/  FMNMX.FTZ R7, R166, R7, !PT ;  /* 0x00000007a6077209 */ /* 0x000fe20007810000 */
[----:B------:R-:W-:Y:S01]  /*85c0*/  MUFU.EX2 R13, R13 ;  /* 0x0000000d000d7308 */ /* 0x000fe20000000800 */
[-C--:B------:R-:W-:Y:S01]  /*85d0*/  FMUL.FTZ R112, R112, R10.reuse ;  /* 0x0000000a70707220 */ /* 0x080fe20000410000 */
[-C--:B------:R-:W-:Y:S01]  /*85e0*/  FMUL.FTZ R113, R113, R10.reuse ;  /* 0x0000000a71717220 */ /* 0x080fe20000410000 */
[----:B-1----:R-:W-:Y:S01]  /*85f0*/  FMNMX.FTZ R7, R167, R7, !PT ;  /* 0x00000007a7077209 */ /* 0x002fe20007810000 */
[-C--:B------:R-:W-:Y:S01]  /*8600*/  FMUL.FTZ R116, R116, R10.reuse ;  /* 0x0000000a74747220 */ /* 0x080fe20000410000 */
[-C--:B------:R-:W-:Y:S01]  /*8610*/  FMUL.FTZ R117, R117, R10.reuse ;  /* 0x0000000a75757220 */ /* 0x080fe20000410000 */
[-C--:B------:R-:W-:Y:S01]  /*8620*/  FMUL.FTZ R120, R120, R10.reuse ;  /* 0x0000000a78787220 */ /* 0x080fe20000410000 */
[----:B--2---:R-:W-:Y:S01]  /*8630*/  FMNMX.FTZ R7, R168, R7, !PT ;  /* 0x00000007a8077209 */ /* 0x004fe20007810000 */
[----:B------:R-:W-:Y:S01]  /*8640*/  MUFU.EX2 R14, R14 ;  /* 0x0000000e000e7308 */ /* 0x000fe20000000800 */
[-C--:B------:R-:W-:Y:S01]  /*8650*/  FMUL.FTZ R121, R121, R10.reuse ;  /* 0x0000000a79797220 */ /* 0x080fe20000410000 */
[-C--:B------:R-:W-:Y:S01]  /*8660*/  FMUL.FTZ R124, R124, R10.reuse ;  /* 0x0000000a7c7c7220 */ /* 0x080fe20000410000 */
[----:B------:R-:W-:Y:S01]  /*8670*/  FMNMX.FTZ R7, R169, R7, !PT ;  /* 0x00000007a9077209 */ /* 0x000fe20007810000 */
[-C--:B------:R-:W-:Y:S01]  /*8680*/  FMUL.FTZ R125, R125, R10.reuse ;  /* 0x0000000a7d7d7220 */ /* 0x080fe20000410000 */
[-C--:B------:R-:W-:Y:S01]  /*8690*/  FMUL.FTZ R128, R128, R10.reuse ;  /* 0x0000000a80807220 */ /* 0x080fe20000410000 */
[-C--:B------:R-:W-:Y:S01]  /*86a0*/  FMUL.FTZ R129, R129, R10.reuse ;  /* 0x0000000a81817220 */ /* 0x080fe20000410000 */
[----:B---3--:R-:W-:Y:S01]  /*86b0*/  FMNMX.FTZ R7, R170, R7, !PT ;  /* 0x00000007aa077209 */ /* 0x008fe20007810000 */
[----:B------:R-:W-:Y:S01]  /*86c0*/  MUFU.EX2 R15, R15 ;  /* 0x0000000f000f7308 */ /* 0x000fe20000000800 */
[-C--:B------:R-:W-:Y:S01]  /*86d0*/  FMUL.FTZ R132, R132, R10.reuse ;  /* 0x0000000a84847220 */ /* 0x080fe20000410000 */
[-C--:B------:R-:W-:Y:S01]  /*86e0*/  FMUL.FTZ R133, R133, R10.reuse ;  /* 0x0000000a85857220 */ /* 0x080fe20000410000 */
[----:B----4-:R-:W-:Y:S01]  /*86f0*/  FMNMX.FTZ R7, R171, R7, !PT ;  /* 0x00000007ab077209 */ /* 0x010fe20007810000 */
[-C--:B------:R-:W-:Y:S01]  /*8700*/  FMUL.FTZ R136, R136, R10.reuse ;  /* 0x0000000a88887220 */ /* 0x080fe20000410000 */
[-C--:B------:R-:W-:Y:S01]  /*8710*/  FMUL.FTZ R137, R137, R10.reuse ;  /* 0x0000000a89897220 */ /* 0x080fe20000410000 */
[-C--:B------:R-:W-:Y:S01]  /*8720*/  FMUL.FTZ R140, R140, R10.reuse ;  /* 0x0000000a8c8c7220 */ /* 0x080fe20000410000 */
[----:B------:R-:W-:Y:S01]  /*8730*/  FMNMX.FTZ R7, R172, R7, !PT ;  /* 0x00000007ac077209 */ /* 0x000fe20007810000 */
[----:B------:R-:W-:Y:S01]  /*8740*/  MUFU.EX2 R20, R20 ;  /* 0x0000001400147308 */ /* 0x000fe20000000800 */
[-C--:B------:R-:W-:Y:S01]  /*8750*/  FMUL.FTZ R141, R141, R10.reuse ;  /* 0x0000000a8d8d7220 */ /* 0x080fe20000410000 */
[-C--:B------:R-:W-:Y:S01]  /*8760*/  FMUL.FTZ R144, R144, R10.reuse ;  /* 0x0000000a90907220 */ /* 0x080fe20000410000 */
[-C--:B------:R-:W-:Y:S01]  /*8770*/  FMUL.FTZ R145, R145, R10.reuse ;  /* 0x0000000a91917220 */ /* 0x080fe20000410000 */
[----:B------:R-:W0:Y:S01]  /*8780*/  SHFL.BFLY PT, R173, R7, 0x2, 0x1f ;  /* 0x0c401f0007ad7f89 */ /* 0x000e2200000e0000 */
[-C--:B------:R-:W-:Y:S01]  /*8790*/  FMUL.FTZ R148, R148, R10.reuse ;  /* 0x0000000a94947220 */ /* 0x080fe20000410000 */
[----:B------:R-:W-:Y:S01]  /*87a0*/  FMUL.FTZ R149, R149, R10 ;  /* 0x0000000a95957220 */ /* 0x000fe20000410000 */
[----:B------:R-:W-:Y:S01]  /*87b0*/  ULEA UR10, UR36, UR43, 0xc ;  /* 0x0000002b240a7291 */ /* 0x000fe2000f8e603f */
[----:B------:R-:W-:Y:S03]  /*87c0*/  MUFU.EX2 R21, R21 ;  /* 0x0000001500157308 */ /* 0x000fe60000000800 */
[----:B------:R-:W-:-:S05]  /*87d0*/  UIADD3 UR14, UR10, 0x80, URZ ;  /* 0x000000800a0e7890 */ /* 0x000fca000fffe03f */
[----:B------:R-:W-:Y:S08]  /*87e0*/  MUFU.EX2 R174, R156 ;  /* 0x0000009c00ae7308 */ /* 0x000ff00000000800 */
[----:B------:R-:W-:Y:S01]  /*87f0*/  MUFU.EX2 R23, R23 ;  /* 0x0000001700177308 */ /* 0x000fe20000000800 */
[----:B0-----:R-:W-:-:S07]  /*8800*/  FMNMX.FTZ R7, R7, R173, !PT ;  /* 0x000000ad07077209 */ /* 0x001fce0007810000 */
[----:B------:R-:W-:Y:S01]  /*8810*/  MUFU.EX2 R162, R162 ;  /* 0x000000a200a27308 */ /* 0x000fe20000000800 */
[----:B------:R-:W0:Y:S07]  /*8820*/  SHFL.BFLY PT, R173, R7, 0x1, 0x1f ;  /* 0x0c201f0007ad7f89 */ /* 0x000e2e00000e0000 */
[----:B------:R-:W1:Y:S08]  /*8830*/  MUFU.EX2 R177, R157 ;  /* 0x0000009d00b17308 */ /* 0x000e700000000800 */
[----:B------:R-:W-:Y:S08]  /*8840*/  MUFU.EX2 R161, R161 ;  /* 0x000000a100a17308 */ /* 0x000ff00000000800 */
[----:B------:R1:W-:Y:S01]  /*8850*/  MUFU.EX2 R157, R164 ;  /* 0x000000a4009d7308 */ /* 0x0003e20000000800 */
[----:B0-----:R-:W-:-:S05]  /*8860*/  FMNMX.FTZ R7, R7, R173, !PT ;  /* 0x000000ad07077209 */ /* 0x001fca0007810000 */
[C---:B------:R-:W-:Y:S01]  /*8870*/  FADD.FTZ R173, -R7.reuse, R8 ;  /* 0x0000000807ad7221 */ /* 0x040fe20000010100 */
[----:B------:R-:W-:Y:S01]  /*8880*/  FMUL.FTZ R8, R7, UR18 ;  /* 0x0000001207087c20 */ /* 0x000fe20008410000 */
[----:B-1----:R-:W-:Y:S02]  /*8890*/  F2FP.F16.F32.PACK_AB R164, R177, R174 ;  /* 0x000000aeb1a4723e */ /* 0x002fe400000000ff */
        /* <DEDUP_REMOVED lines=14> */
[----:B------:R-:W1:Y:S01]  /*8980*/  MUFU.EX2 R160, R160 ;  /* 0x000000a000a07308 */ /* 0x000e620000000800 */
[--C-:B------:R-:W-:Y:S01]  /*8990*/  FFMA.FTZ R169, R169, UR18, -R8.reuse ;  /* 0x00000012a9a97c23 */ /* 0x100fe20008010808 */
[--C-:B------:R-:W-:Y:S01]  /*89a0*/  FFMA.FTZ R170, R170, UR18, -R8.reuse ;  /* 0x00000012aaaa7c23 */ /* 0x100fe20008010808 */
[--C-:B------:R-:W-:Y:S01]  /*89b0*/  FFMA.FTZ R171, R171, UR18, -R8.reuse ;  /* 0x00000012abab7c23 */ /* 0x100fe20008010808 */
[----:B------:R-:W-:-:S04]  /*89c0*/  FFMA.FTZ R8, R172, UR18, -R8 ;  /* 0x00000012ac087c23 */ /* 0x000fc80008010808 */
[----:B------:R-:W2:Y:S01]  /*89d0*/  MUFU.EX2 R155, R155 ;  /* 0x0000009b009b7308 */ /* 0x000ea20000000800 */
        /* <DEDUP_REMOVED lines=8> */
[----:B-1----:R-:W-:Y:S01]  /*8a60*/  FFMA.FTZ R156, R173, R4, R160 ;  /* 0x00000004ad9c7223 */ /* 0x002fe200000100a0 */
[-C--:B------:R-:W-:Y:S01]  /*8a70*/  FMUL.FTZ R39, R39, R173.reuse ;  /* 0x000000ad27277220 */ /* 0x080fe20000410000 */
[-C--:B------:R-:W-:Y:S01]  /*8a80*/  FMUL.FTZ R42, R42, R173.reuse ;  /* 0x000000ad2a2a7220 */ /* 0x080fe20000410000 */
[-C--:B------:R-:W-:Y:S01]  /*8a90*/  FMUL.FTZ R43, R43, R173.reuse ;  /* 0x000000ad2b2b7220 */ /* 0x080fe20000410000 */
[-C--:B------:R-:W-:Y:S01]  /*8aa0*/  FMUL.FTZ R46, R46, R173.reuse ;  /* 0x000000ad2e2e7220 */ /* 0x080fe20000410000 */
[-C--:B------:R-:W-:Y:S01]  /*8ab0*/  FMUL.FTZ R47, R47, R173.reuse ;  /* 0x000000ad2f2f7220 */ /* 0x080fe20000410000 */
[-C--:B------:R-:W-:Y:S01]  /*8ac0*/  FMUL.FTZ R50, R50, R173.reuse ;  /* 0x000000ad32327220 */ /* 0x080fe20000410000 */
[----:B------:R1:W3:Y:S01]  /*8ad0*/  MUFU.EX2 R172, R153 ;  /* 0x0000009900ac7308 */ /* 0x0002e20000000800 */
[----:B0-----:R-:W-:Y:S01]  /*8ae0*/  FADD.FTZ R3, R13, R12 ;  /* 0x0000000c0d037221 */ /* 0x001fe20000010000 */
[----:B--2---:R-:W-:Y:S01]  /*8af0*/  FADD.FTZ R156, R155, R156 ;  /* 0x0000009c9b9c7221 */ /* 0x004fe20000010000 */
[-C--:B------:R-:W-:Y:S01]  /*8b00*/  FMUL.FTZ R51, R51, R173.reuse ;  /* 0x000000ad33337220 */ /* 0x080fe20000410000 */
[-C--:B------:R-:W-:Y:S01]  /*8b10*/  FMUL.FTZ R54, R54, R173.reuse ;  /* 0x000000ad36367220 */ /* 0x080fe20000410000 */
[----:B------:R-:W-:Y:S01]  /*8b20*/  FADD.FTZ R3, R14, R3 ;  /* 0x000000030e037221 */ /* 0x000fe20000010000 */
[-C--:B------:R-:W-:Y:S01]  /*8b30*/  FMUL.FTZ R55, R55, R173.reuse ;  /* 0x000000ad37377220 */ /* 0x080fe20000410000 */
[----:B------:R-:W-:Y:S01]  /*8b40*/  FMUL.FTZ R58, R58, R173 ;  /* 0x000000ad3a3a7220 */ /* 0x000fe20000410000 */
[----:B------:R-:W-:Y:S01]  /*8b50*/  MUFU.EX2 R159, R159 ;  /* 0x0000009f009f7308 */ /* 0x000fe20000000800 */
[----:B-1----:R-:W-:Y:S01]  /*8b60*/  F2FP.F16.F32.PACK_AB R153, R155, R160 ;  /* 0x000000a09b99723e */ /* 0x002fe200000000ff */
[----:B------:R-:W-:Y:S01]  /*8b70*/  FADD.FTZ R3, R15, R3 ;  /* 0x000000030f037221 */ /* 0x000fe20000010000 */
[----:B------:R-:W-:Y:S01]  /*8b80*/  F2FP.F16.F32.PACK_AB R160, R23, R21 ;  /* 0x0000001517a0723e */ /* 0x000fe200000000ff */
[-C--:B------:R-:W-:Y:S01]  /*8b90*/  FMUL.FTZ R59, R59, R173.reuse ;  /* 0x000000ad3b3b7220 */ /* 0x080fe20000410000 */
[-C--:B------:R-:W-:Y:S01]  /*8ba0*/  FMUL.FTZ R62, R62, R173.reuse ;  /* 0x000000ad3e3e7220 */ /* 0x080fe20000410000 */
[----:B------:R-:W-:Y:S01]  /*8bb0*/  FADD.FTZ R3, R20, R3 ;  /* 0x0000000314037221 */ /* 0x000fe20000010000 */
[-C--:B------:R-:W-:Y:S01]  /*8bc0*/  FMUL.FTZ R63, R63, R173.reuse ;  /* 0x000000ad3f3f7220 */ /* 0x080fe20000410000 */
[----:B------:R0:W1:Y:S01]  /*8bd0*/  MUFU.EX2 R155, R158 ;  /* 0x0000009e009b7308 */ /* 0x0000620000000800 */
[-C--:B------:R-:W-:Y:S01]  /*8be0*/  FMUL.FTZ R66, R66, R173.reuse ;  /* 0x000000ad42427220 */ /* 0x080fe20000410000 */
[----:B------:R-:W-:Y:S01]  /*8bf0*/  FADD.FTZ R3, R21, R3 ;  /* 0x0000000315037221 */ /* 0x000fe20000010000 */
[-C--:B------:R-:W-:Y:S01]  /*8c00*/  FMUL.FTZ R67, R67, R173.reuse ;  /* 0x000000ad43437220 */ /* 0x080fe20000410000 */
[-C--:B------:R-:W-:Y:S01]  /*8c10*/  FMUL.FTZ R70, R70, R173.reuse ;  /* 0x000000ad46467220 */ /* 0x080fe20000410000 */
[-C--:B------:R-:W-:Y:S01]  /*8c20*/  FMUL.FTZ R71, R71, R173.reuse ;  /* 0x000000ad47477220 */ /* 0x080fe20000410000 */
[----:B------:R-:W-:Y:S01]  /*8c30*/  FADD.FTZ R3, R23, R3 ;  /* 0x0000000317037221 */ /* 0x000fe20000010000 */
[----:B------:R-:W-:Y:S01]  /*8c40*/  FMUL.FTZ R74, R74, R173 ;  /* 0x000000ad4a4a7220 */ /* 0x000fe20000410000 */
[----:B------:R-:W-:Y:S01]  /*8c50*/  MUFU.EX2 R9, R9 ;  /* 0x0000000900097308 */ /* 0x000fe20000000800 */
[----:B0-----:R-:W-:-:S02]  /*8c60*/  IMAD.U32 R158, RZ, RZ, UR7 ;  /* 0x00000007ff9e7e24 */ /* 0x001fc4000f8e00ff */
[----:B------:R-:W-:Y:S01]  /*8c70*/  FADD.FTZ R3, R162, R3 ;  /* 0x00000003a2037221 */ /* 0x000fe20000010000 */
[----:B---3--:R-:W-:Y:S01]  /*8c80*/  F2FP.F16.F32.PACK_AB R162, R172, R162 ;  /* 0x000000a2aca2723e */ /* 0x008fe200000000ff */
[-C--:B------:R-:W-:Y:S01]  /*8c90*/  FMUL.FTZ R75, R75, R173.reuse ;  /* 0x000000ad4b4b7220 */ /* 0x080fe20000410000 */
[----:B------:R-:W-:Y:S02]  /*8ca0*/  @!P2 IMAD R158, R158, 0x40, R17 ;  /* 0x000000409e9ea824 */ /* 0x000fe400078e0211 */
[----:B------:R-:W-:Y:S01]  /*8cb0*/  FADD.FTZ R3, R172, R3 ;  /* 0x00000003ac037221 */ /* 0x000fe20000010000 */
[----:B------:R-:W-:Y:S01]  /*8cc0*/  FMUL.FTZ R78, R78, R173 ;  /* 0x000000ad4e4e7220 */ /* 0x000fe20000410000 */
[----:B------:R-:W-:Y:S01]  /*8cd0*/  MUFU.EX2 R4, R163 ;  /* 0x000000a300047308 */ /* 0x000fe20000000800 */
[----:B-1----:R-:W-:Y:S01]  /*8ce0*/  FADD.FTZ R156, R155, R156 ;  /* 0x0000009c9b9c7221 */ /* 0x002fe20000010000 */
[----:B------:R-:W-:Y:S01]  /*8cf0*/  @!P2 LEA R158, R158, UR41, 0x2 ;  /* 0x000000299e9eac11 */ /* 0x000fe2000f8e10ff */
[----:B------:R-:W-:Y:S01]  /*8d00*/  FADD.FTZ R3, R174, R3 ;  /* 0x00000003ae037221 */ /* 0x000fe20000010000 */
[C---:B------:R-:W-:Y:S01]  /*8d10*/  F2FP.F16.F32.PACK_AB R155, R159.reuse, R155 ;  /* 0x0000009b9f9b723e */ /* 0x040fe200000000ff */
[----:B------:R-:W-:Y:S01]  /*8d20*/  FADD.FTZ R12, R159, R156 ;  /* 0x0000009c9f0c7221 */ /* 0x000fe20000010000 */
[----:B------:R-:W-:Y:S01]  /*8d30*/  F2FP.F16.F32.PACK_AB R156, R14, R13 ;  /* 0x0000000d0e9c723e */ /* 0x000fe200000000ff */
[----:B------:R-:W-:Y:S01]  /*8d40*/  @!P2 STS [R158+0x38400], R10 ;  /* 0x0384000a9e00a388 */ /* 0x000fe20000000800 */
[----:B------:R-:W0:Y:S01]  /*8d50*/  MUFU.EX2 R175, R165 ;  /* 0x000000a500af7308 */ /* 0x000e220000000800 */
[----:B------:R-:W-:Y:S01]  /*8d60*/  FADD.FTZ R3, R177, R3 ;  /* 0x00000003b1037221 */ /* 0x000fe20000010000 */
[-C--:B------:R-:W-:Y:S01]  /*8d70*/  FMUL.FTZ R79, R79, R173.reuse ;  /* 0x000000ad4f4f7220 */ /* 0x080fe20000410000 */
[----:B------:R1:W-:Y:S01]  /*8d80*/  @!P2 STS [R158+0x38420], R173 ;  /* 0x038420ad9e00a388 */ /* 0x0003e20000000800 */
[-C--:B------:R-:W-:Y:S01]  /*8d90*/  FMUL.FTZ R82, R82, R173.reuse ;  /* 0x000000ad52527220 */ /* 0x080fe20000410000 */
[----:B------:R-:W-:Y:S01]  /*8da0*/  FADD.FTZ R3, R161, R3 ;  /* 0x00000003a1037221 */ /* 0x000fe20000010000 */
[-C--:B------:R-:W-:Y:S01]  /*8db0*/  FMUL.FTZ R83, R83, R173.reuse ;  /* 0x000000ad53537220 */ /* 0x080fe20000410000 */
[----:B------:R-:W-:Y:S01]  /*8dc0*/  BAR.SYNC.DEFER_BLOCKING 0xf, 0x100 ;  /* 0x03c4000000007b1d */ /* 0x000fe20000010000 */
[-C--:B------:R-:W-:Y:S01]  /*8dd0*/  FMUL.FTZ R86, R86, R173.reuse ;  /* 0x000000ad56567220 */ /* 0x080fe20000410000 */
[----:B------:R-:W-:Y:S01]  /*8de0*/  FADD.FTZ R3, R157, R3 ;  /* 0x000000039d037221 */ /* 0x000fe20000010000 */
[-C--:B------:R-:W-:Y:S01]  /*8df0*/  FMUL.FTZ R87, R87, R173.reuse ;  /* 0x000000ad57577220 */ /* 0x080fe20000410000 */
[-C--:B------:R-:W-:Y:S01]  /*8e00*/  FMUL.FTZ R90, R90, R173.reuse ;  /* 0x000000ad5a5a7220 */ /* 0x080fe20000410000 */
[----:B------:R-:W-:Y:S01]  /*8e10*/  FMUL.FTZ R91, R91, R173 ;  /* 0x000000ad5b5b7220 */ /* 0x000fe20000410000 */
[----:B------:R-:W-:Y:S01]  /*8e20*/  MUFU.EX2 R11, R11 ;  /* 0x0000000b000b7308 */ /* 0x000fe20000000800 */
[----:B-1----:R-:W-:Y:S01]  /*8e30*/  F2FP.F16.F32.PACK_AB R158, R20, R15 ;  /* 0x0000000f149e723e */ /* 0x002fe200000000ff */
[-C--:B------:R-:W-:Y:S01]  /*8e40*/  FMUL.FTZ R94, R94, R173.reuse ;  /* 0x000000ad5e5e7220 */ /* 0x080fe20000410000 */
[----:B------:R-:W-:Y:S01]  /*8e50*/  FMUL.FTZ R95, R95, R173 ;  /* 0x000000ad5f5f7220 */ /* 0x000fe20000410000 */
[----:B0-----:R-:W-:Y:S01]  /*8e60*/  F2FP.F16.F32.PACK_AB R159, R176, R175 ;  /* 0x000000afb09f723e */ /* 0x001fe200000000ff */
        /* <DEDUP_REMOVED lines=10> */
[----:B------:R-:W-:Y:S01]  /*8f10*/  FMUL.FTZ R115, R115, R173 ;  /* 0x000000ad73737220 */ /* 0x000fe20000410000 */
[----:B------:R-:W-:Y:S01]  /*8f20*/  MUFU.EX2 R13, R167 ;  /* 0x000000a7000d7308 */ /* 0x000fe20000000800 */
[----:B0-----:R-:W-:Y:S01]  /*8f30*/  F2FP.F16.F32.PACK_AB R166, R157, R161 ;  /* 0x000000a19da6723e */ /* 0x001fe200000000ff */
[----:B------:R-:W-:Y:S01]  /*8f40*/  FMUL.FTZ R118, R118, R173 ;  /* 0x000000ad76767220 */ /* 0x000fe20000410000 */
[----:B------:R-:W-:Y:S01]  /*8f50*/  F2FP.F16.F32.PACK_AB R157, R4, R9 ;  /* 0x00000009049d723e */ /* 0x000fe200000000ff */
[-C--:B------:R-:W-:Y:S01]  /*8f60*/  FMUL.FTZ R119, R119, R173.reuse ;  /* 0x000000ad77777220 */ /* 0x080fe20000410000 */
[-C--:B------:R-:W-:Y:S01]  /*8f70*/  FMUL.FTZ R122, R122, R173.reuse ;  /* 0x000000ad7a7a7220 */ /* 0x080fe20000410000 */
[-C--:B------:R-:W-:Y:S01]  /*8f80*/  FMUL.FTZ R123, R123, R173.reuse ;  /* 0x000000ad7b7b7220 */ /* 0x080fe20000410000 */
[----:B------:R-:W-:Y:S01]  /*8f90*/  FMUL.FTZ R126, R126, R173 ;  /* 0x000000ad7e7e7220 */ /* 0x000fe20000410000 */
[----:B------:R-:W0:Y:S01]  /*8fa0*/  MUFU.EX2 R168, R168 ;  /* 0x000000a800a87308 */ /* 0x000e220000000800 */
[----:B-1----:R-:W-:Y:S01]  /*8fb0*/  F2FP.F16.F32.PACK_AB R161, R178, R11 ;  /* 0x0000000bb2a1723e */ /* 0x002fe200000000ff */
        /* <DEDUP_REMOVED lines=13> */
[----:B------:R-:W-:Y:S01]  /*9090*/  FMUL.FTZ R151, R151, R173 ;  /* 0x000000ad97977220 */ /* 0x000fe20000410000 */
[----:B------:R-:W1:Y:S01]  /*90a0*/  MUFU.EX2 R170, R170 ;  /* 0x000000aa00aa7308 */ /* 0x000e620000000800 */
[----:B0-----:R-:W-:Y:S01]  /*90b0*/  F2FP.F16.F32.PACK_AB R163, R168, R13 ;  /* 0x0000000da8a3723e */ /* 0x001fe200000000ff */
[----:B------:R0:W-:Y:S01]  /*90c0*/  STSM.16.M88.4 [R184+0x36400], R152 ;  /* 0x03640098b8007844 */ /* 0x0001e20000000200 */
[----:B------:R-:W-:-:S03]  /*90d0*/  FADD.FTZ R12, R9, R12 ;  /* 0x0000000c090c7221 */ /* 0x000fc60000010000 */
[----:B------:R0:W-:Y:S01]  /*90e0*/  STSM.16.M88.4 [R185], R156 ;  /* 0x0000009cb9007844 */ /* 0x0001e20000000200 */
[----:B------:R-:W-:Y:S01]  /*90f0*/  FADD.FTZ R12, R4, R12 ;  /* 0x0000000c040c7221 */ /* 0x000fe20000010000 */
[----:B------:R-:W-:Y:S02]  /*9100*/  MUFU.EX2 R171, R171 ;  /* 0x000000ab00ab7308 */ /* 0x000fe40000000800 */
[----:B------:R0:W-:Y:S01]  /*9110*/  STSM.16.M88.4 [R187], R160 ;  /* 0x000000a0bb007844 */ /* 0x0001e20000000200 */
[----:B------:R-:W-:-:S04]  /*9120*/  FADD.FTZ R12, R175, R12 ;  /* 0x0000000caf0c7221 */ /* 0x000fc80000010000 */
[----:B------:R-:W-:Y:S01]  /*9130*/  FADD.FTZ R12, R176, R12 ;  /* 0x0000000cb00c7221 */ /* 0x000fe20000010000 */
[----:B------:R-:W2:Y:S01]  /*9140*/  MUFU.EX2 R8, R8 ;  /* 0x0000000800087308 */ /* 0x000ea20000000800 */
[----:B-1----:R-:W-:Y:S02]  /*9150*/  F2FP.F16.F32.PACK_AB R165, R170, R169 ;  /* 0x000000a9aaa5723e */ /* 0x002fe400000000ff */
[----:B------:R-:W-:-:S04]  /*9160*/  FADD.FTZ R12, R11, R12 ;  /* 0x0000000c0b0c7221 */ /* 0x000fc80000010000 */
[----:B------:R-:W-:-:S04]  /*9170*/  FADD.FTZ R12, R178, R12 ;  /* 0x0000000cb20c7221 */ /* 0x000fc80000010000 */
[----:B------:R-:W-:-:S04]  /*9180*/  FADD.FTZ R12, R13, R12 ;  /* 0x0000000c0d0c7221 */ /* 0x000fc80000010000 */
[----:B------:R-:W-:Y:S01]  /*9190*/  FADD.FTZ R12, R168, R12 ;  /* 0x0000000ca80c7221 */ /* 0x000fe20000010000 */
[----:B--2---:R-:W-:-:S03]  /*91a0*/  F2FP.F16.F32.PACK_AB R167, R8, R171 ;  /* 0x000000ab08a7723e */ /* 0x004fc600000000ff */
[----:B------:R-:W-:Y:S02]  /*91b0*/  FADD.FTZ R169, R169, R12 ;  /* 0x0000000ca9a97221 */ /* 0x000fe40000010000 */
[----:B------:R0:W-:Y:S01]  /*91c0*/  STSM.16.M88.4 [R186], R164 ;  /* 0x000000a4ba007844 */ /* 0x0001e20000000200 */
[----:B------:R-:W-:Y:S01]  /*91d0*/  WARPGROUP.ARRIVE ;  /* 0x00000000000079c5 */ /* 0x000fe20000000000 */
[----:B------:R-:W-:-:S04]  /*91e0*/  FADD.FTZ R170, R170, R169 ;  /* 0x000000a9aaaa7221 */ /* 0x000fc80000010000 */
[----:B------:R-:W-:Y:S01]  /*91f0*/  FADD.FTZ R171, R171, R170 ;  /* 0x000000aaabab7221 */ /* 0x000fe20000010000 */
[----:B------:R-:W-:Y:S01]  /*9200*/  HGMMA.64x256x16.F32 R24, R152, gdesc[UR8].tnspB, R24, gsb0 ;  /* 0x43e0000898187df0 */ /* 0x000fe20008000818 */
[----:B------:R-:W-:Y:S02]  /*9210*/  UMOV UR11, 0x40000040 ;  /* 0x40000040000b7882 */ /* 0x000fe40000000000 */
[----:B------:R-:W-:Y:S01]  /*9220*/  FADD.FTZ R4, R8, R171 ;  /* 0x000000ab08047221 */ /* 0x000fe20000010000 */
[----:B------:R-:W-:Y:S02]  /*9230*/  WARPGROUP.DEPBAR.LE gsb0, 0x0 ;  /* 0x00008000000079c5 */ /* 0x000fe40000010000 */
[----:B------:R-:W-:-:S15]  /*9240*/  WARPGROUP.ARRIVE ;  /* 0x00000000000079c5 */ /* 0x000fde0000000000 */
[----:B------:R-:W-:-:S07]  /*9250*/  NOP ;  /* 0x0000000000007918 */ /* 0x000fce0000000000 */
        /* <DEDUP_REMOVED lines=18> */
[----:B-1----:R-:W1:Y:S02]  /*9380*/  FENCE.VIEW.ASYNC.S ;  /* 0x00000000000073c6 */ /* 0x002e640000000000 */
[----:B-1----:R-:W-:Y:S01]  /*9390*/  NOP ;  /* 0x0000000000007918 */ /* 0x002fe20000000000 */
[----:B------:R-:W-:Y:S06]  /*93a0*/  BAR.ARV 0xe, 0x100 ;  /* 0x0384000000007b1d */ /* 0x000fec0000002000 */
[----:B0-----:R-:W-:Y:S05]  /*93b0*/  @!P0 BRA `(.L_x_1029) ;  /* 0x0000000000048947 */ /* 0x001fea0003800000 */
[----:B------:R-:W-:Y:S01]  /*93c0*/  BPT.TRAP 0x1 ;  /* 0x000000040000795c */ /* 0x000fe20000300000 */
.L_x_1029:
[----:B------:R-:W-:Y:S01]  /*93d0*/  UIADD3 UR5, UR5, 0x38860, URZ ;  /* 0x0003886005057890 */ /* 0x000fe2000fffe03f */
[----:B------:R-:W-:Y:S01]  /*93e0*/  IMAD.MOV.U32 R8, RZ, RZ, R7 ;  /* 0x000000ffff087224 */ /* 0x000fe200078e0007 */
[----:B------:R-:W-:Y:S01]  /*93f0*/  UMOV UR7, UR36 ;  /* 0x0000002400077c82 */ /* 0x000fe20008000000 */
[----:B------:R-:W-:Y:S01]  /*9400*/  IMAD.MOV.U32 R9, RZ, RZ, R6 ;  /* 0x000000ffff097224 */ /* 0x000fe200078e0006 */
[----:B------:R-:W-:-:S09]  /*9410*/  UPRMT UR5, UR40, 0x654, UR5 ;  /* 0x0000065428057896 */ /* 0x000fd20008000005 */
[----:B------:R-:W-:Y:S01]  /*9420*/  SYNCS.ARRIVE.TRANS64.RED.A1T0 RZ, [UR5], RZ ;  /* 0x000000ffffff79a7 */ /* 0x000fe20008100405 */
[----:B------:R-:W-:Y:S05]  /*9430*/  @P1 BRA `(.L_x_1030) ;  /* 0xffffffd000881947 */ /* 0x000fea000383ffff */
.L_x_1019:
[----:B------:R-:W0:Y:S01]  /*9440*/  SHFL.BFLY PT, R0, R3, 0x2, 0x1f ;  /* 0x0c401f0003007f89 */ /* 0x000e2200000e0000 */
[----:B------:R-:W-:Y:S01]  /*9450*/  IMAD.MOV.U32 R152, RZ, RZ, -0x800000 ;  /* 0xff800000ff987424 */ /* 0x000fe200078e00ff */
[----:B------:R-:W-:Y:S02]  /*9460*/  UIADD3 UR37, UR37, 0x1, URZ ;  /* 0x0000000125257890 */ /* 0x000fe4000fffe03f */
[----:B------:R-:W1:Y:S01]  /*9470*/  SHFL.BFLY PT, R5, R4, 0x2, 0x1f ;  /* 0x0c401f0004057f89 */ /* 0x000e6200000e0000 */
[----:B------:R-:W-:Y:S08]  /*9480*/  BAR.ARV 0x8, 0x100 ;  /* 0x0204000000007b1d */ /* 0x000ff00000002000 */
[----:B------:R-:W-:Y:S01]  /*9490*/  BAR.SYNC.DEFER_BLOCKING 0xf, 0x100 ;  /* 0x03c4000000007b1d */ /* 0x000fe20000010000 */
[----:B0-----:R-:W-:Y:S01]  /*94a0*/  FADD.FTZ R9, R0, R3 ;  /* 0x0000000300097221 */ /* 0x001fe20000010000 */
[----:B------:R-:W-:-:S02]  /*94b0*/  IMAD.MOV.U32 R3, RZ, RZ, -0x800000 ;  /* 0xff800000ff037424 */ /* 0x000fc400078e00ff */
[----:B-1----:R-:W-:Y:S02]  /*94c0*/  FADD.FTZ R10, R5, R4 ;  /* 0x00000004050a7221 */ /* 0x002fe40000010000 */
[----:B------:R-:W0:Y:S01]  /*94d0*/  SHFL.BFLY PT, R0, R9, 0x1, 0x1f ;  /* 0x0c201f0009007f89 */ /* 0x000e2200000e0000 */
[----:B------:R-:W-:-:S03]  /*94e0*/  IMAD.MOV.U32 R4, RZ, RZ, RZ ;  /* 0x000000ffff047224 */ /* 0x000fc600078e00ff */
[----:B------:R-:W1:Y:S01]  /*94f0*/  SHFL.BFLY PT, R11, R10, 0x1, 0x1f ;  /* 0x0c201f000a0b7f89 */ /* 0x000e6200000e0000 */
[----:B0-----:R-:W-:Y:S01]  /*9500*/  FADD.FTZ R5, R9, R0 ;  /* 0x0000000009057221 */ /* 0x001fe20000010000 */
[----:B------:R-:W-:Y:S02]  /*9510*/  IMAD.U32 R9, RZ, RZ, UR18 ;  /* 0x00000012ff097e24 */ /* 0x000fe4000f8e00ff */
[----:B-1----:R-:W-:Y:S02]  /*9520*/  FADD.FTZ R8, R10, R11 ;  /* 0x0000000b0a087221 */ /* 0x002fe40000010000 */
[----:B------:R-:W-:Y:S01]  /*9530*/  FSETP.NE.FTZ.AND P0, PT, R5, RZ, PT ;  /* 0x000000ff0500720b */ /* 0x000fe20003f15000 */
[----:B------:R-:W-:Y:S02]  /*9540*/  IMAD.U32 R11, RZ, RZ, UR18 ;  /* 0x00000012ff0b7e24 */ /* 0x000fe4000f8e00ff */
[----:B------:R-:W-:-:S10]  /*9550*/  FSETP.NE.FTZ.AND P1, PT, R8, RZ, PT ;  /* 0x000000ff0800720b */ /* 0x000fd40003f35000 */
[----:B------:R-:W0:Y:S01]  /*9560*/  @P0 MUFU.LG2 R12, R5 ;  /* 0x00000005000c0308 */ /* 0x000e220000000c00 */
[----:B------:R-:W-:Y:S02]  /*9570*/  @P0 FMUL.FTZ R11, R11, 0.69314718246459960938 ;  /* 0x3f3172180b0b0820 */ /* 0x000fe40000410000 */
[----:B------:R-:W-:-:S05]  /*9580*/  @P1 FMUL.FTZ R9, R9, 0.69314718246459960938 ;  /* 0x3f31721809091820 */ /* 0x000fca0000410000 */
[----:B------:R-:W1:Y:S08]  /*9590*/  @P1 MUFU.LG2 R0, R8 ;  /* 0x0000000800001308 */ /* 0x000e700000000c00 */
[----:B------:R-:W2:Y:S01]  /*95a0*/  @P0 MUFU.RCP R4, R5 ;  /* 0x0000000500040308 */ /* 0x000ea20000001000 */
[----:B0-----:R-:W-:-:S04]  /*95b0*/  @P0 FMUL.FTZ R12, R12, 0.69314718246459960938 ;  /* 0x3f3172180c0c0820 */ /* 0x001fc80000410000 */
[----:B------:R-:W-:Y:S01]  /*95c0*/  @P0 FFMA.FTZ R3, R11, R6, R12 ;  /* 0x000000060b030223 */ /* 0x000fe2000001000c */
[----:B------:R-:W-:Y:S01]  /*95d0*/  ISETP.NE.AND P0, PT, R19, RZ, PT ;  /* 0x000000ff1300720c */ /* 0x000fe20003f05270 */
[----:B------:R-:W-:Y:S01]  /*95e0*/  IMAD.U32 R6, RZ, RZ, UR36 ;  /* 0x00000024ff067e24 */ /* 0x000fe2000f8e00ff */
[----:B------:R-:W-:Y:S01]  /*95f0*/  UIADD3 UR36, UR36, 0x1, URZ ;  /* 0x0000000124247890 */ /* 0x000fe2000fffe03f */
[----:B-1----:R-:W-:-:S03]  /*9600*/  @P1 FMUL.FTZ R0, R0, 0.69314718246459960938 ;  /* 0x3f31721800001820 */ /* 0x002fc60000410000 */
[----:B------:R-:W-:Y:S01]  /*9610*/  UISETP.NE.AND UP0, UPT, UR36, 0x2, UPT ;  /* 0x000000022400788c */ /* 0x000fe2000bf05270 */
[----:B------:R-:W-:Y:S01]  /*9620*/  @P1 FFMA.FTZ R152, R9, R7, R0 ;  /* 0x0000000709981223 */ /* 0x000fe20000010000 */
[----:B------:R-:W-:Y:S02]  /*9630*/  IMAD.MOV.U32 R0, RZ, RZ, RZ ;  /* 0x000000ffff007224 */ /* 0x000fe400078e00ff */
[----:B------:R-:W-:Y:S01]  /*9640*/  USEL UR4, URZ, 0x1, UP0 ;  /* 0x000000013f047887 */ /* 0x000fe20008000000 */
[-C--:B--2---:R-:W-:Y:S01]  /*9650*/  FMUL.FTZ R24, R24, R4.reuse ;  /* 0x0000000418187220 */ /* 0x084fe20000410000 */
[-C--:B------:R-:W-:Y:S01]  /*9660*/  FMUL.FTZ R25, R25, R4.reuse ;  /* 0x0000000419197220 */ /* 0x080fe20000410000 */
[----:B------:R-:W-:Y:S01]  /*9670*/  @!P0 IMAD R6, R6, 0x40, R17 ;  /* 0x0000004006068824 */ /* 0x000fe200078e0211 */
[----:B------:R-:W0:Y:S01]  /*9680*/  @P1 MUFU.RCP R0, R8 ;  /* 0x0000000800001308 */ /* 0x000e220000001000 */
[-C--:B------:R-:W-:Y:S01]  /*9690*/  FMUL.FTZ R28, R28, R4.reuse ;  /* 0x000000041c1c7220 */ /* 0x080fe20000410000 */
[-C--:B------:R-:W-:Y:S01]  /*96a0*/  FMUL.FTZ R29, R29, R4.reuse ;  /* 0x000000041d1d7220 */ /* 0x080fe20000410000 */
[-C--:B------:R-:W-:Y:S01]  /*96b0*/  FMUL.FTZ R32, R32, R4.reuse ;  /* 0x0000000420207220 */ /* 0x080fe20000410000 */
[----:B------:R-:W-:Y:S01]  /*96c0*/  @!P0 LEA R7, R6, UR41, 0x2 ;  /* 0x0000002906078c11 */ /* 0x000fe2000f8e10ff */
[-C--:B------:R-:W-:Y:S01]  /*96d0*/  FMUL.FTZ R33, R33, R4.reuse ;  /* 0x0000000421217220 */ /* 0x080fe20000410000 */
        /* <DEDUP_REMOVED lines=11> */
[----:B0-----:R1:W-:Y:S01]  /*9790*/  @!P0 STS [R7+0x38420], R0 ;  /* 0x0384200007008388 */ /* 0x0013e20000000800 */
        /* <DEDUP_REMOVED lines=113> */
[----:B------:R-:W-:Y:S01]  /*9eb0*/  LOP3.LUT R2, R2, UR4, RZ, 0x3c, !PT ;  /* 0x0000000402027c12 */ /* 0x000fe2000f8e3cff */
[----:B------:R-:W-:Y:S01]  /*9ec0*/  USEL UR36, UR36, URZ, UP0 ;  /* 0x0000003f24247287 */ /* 0x000fe20008000000 */
[----:B-1----:R-:W-:Y:S11]  /*9ed0*/  BAR.ARV 0xe, 0x100 ;  /* 0x0384000000007b1d */ /* 0x002ff60000002000 */
.L_x_1000:
[----:B------:R-:W0:Y:S08]  /*9ee0*/  S2UR UR40, SR_CgaCtaId ;  /* 0x00000000002879c3 */ /* 0x000e300000008800 */
[----:B------:R-:W-:Y:S06]  /*9ef0*/  BAR.SYNC.DEFER_BLOCKING 0x5, 0x180 ;  /* 0x0146000000007b1d */ /* 0x000fec0000010000 */
[----:B------:R-:W-:Y:S01]  /*9f00*/  UMOV UR41, 0x400 ;  /* 0x0000040000297882 */ /* 0x000fe20000000000 */
[----:B------:R-:W-:Y:S01]  /*9f10*/  BSSY B0, `(.L_x_1031) ;  /* 0x000048a000007945 */ /* 0x000fe20003800000 */
[----:B0-----:R-:W-:-:S09]  /*9f20*/  ULEA UR41, UR40, UR41, 0x18 ;  /* 0x0000002928297291 */ /* 0x001fd2000f8ec03f */
[----:B------:R-:W0:Y:S02]  /*9f30*/  LDS.128 R4, [UR41+0x388d0] ;  /* 0x0388d029ff047984 */ /* 0x000e240008000c00 */
[----:B0-----:R-:W-:Y:S02]  /*9f40*/  R2UR UR4, R5 ;  /* 0x00000000050472ca */ /* 0x001fe400000e0000 */
[----:B------:R-:W-:Y:S01]  /*9f50*/  R2UR UR5, R7 ;  /* 0x00000000070572ca */ /* 0x000fe200000e0000 */
[----:B------:R-:W-:Y:S06]  /*9f60*/  BAR.ARV 0x4, 0x180 ;  /* 0x0106000000007b1d */ /* 0x000fec0000002000 */
[----:B------:R-:W-:Y:S08]  /*9f70*/  @P0 BRA `(.L_x_1032) ;  /* 0x0000003800440947 */ /* 0x000ff00003800000 */
[----:B------:R-:W2:Y:S01]  /*9f80*/  LDL R0, [R1+0x30] ;  /* 0x0000300001007983 */ /* 0x000ea20000100800 */
[----:B------:R-:W0:Y:S01]  /*9f90*/  S2UR UR8, SR_SWINHI ;  /* 0x00000000000879c3 */ /* 0x000e220000002f00 */
[----:B------:R-:W-:Y:S01]  /*9fa0*/  F2FP.F16.F32.PACK_AB R23, R71, R70 ;  /* 0x000000464717723e */ /* 0x000fe200000000ff */
[----:B------:R-:W-:Y:S01]  /*9fb0*/  UMOV UR6, UR41 ;  /* 0x0000002900067c82 */ /* 0x000fe20008000000 */
[----:B0-----:R-:W-:Y:S01]  /*9fc0*/  UMOV UR7, UR8 ;  /* 0x0000000800077c82 */ /* 0x001fe20008000000 */
[----:B------:R-:W-:Y:S02]  /*9fd0*/  IMAD.U32 R4, RZ, RZ, UR6 ;  /* 0x00000006ff047e24 */ /* 0x000fe4000f8e00ff */
[----:B------:R-:W-:Y:S01]  /*9fe0*/  IMAD.U32 R5, RZ, RZ, UR7 ;  /* 0x00000007ff057e24 */ /* 0x000fe2000f8e00ff */
[----:B------:R-:W-:Y:S01]  /*9ff0*/  ULDC.64 UR6, c[0x0][0xd08] ;  /* 0x0003420000067ab9 */ /* 0x000fe20000000a00 */
[----:B------:R-:W-:Y:S01]  /*a000*/  BAR.SYNC.DEFER_BLOCKING 0x1, 0x100 ;  /* 0x0044000000007b1d */ /* 0x000fe20000010000 */
[----:B--2---:R-:W-:-:S03]  /*a010*/  IMAD.WIDE R20, R0, 0x2, R4 ;  /* 0x0000000200147825 */ /* 0x004fc600078e0204 */
[C---:B------:R-:W-:Y:S02]  /*a020*/  IADD3 R9, P6, R20.reuse, 0x6060, RZ ;  /* 0x0000606014097810 */ /* 0x040fe40007fde0ff */
[C---:B------:R-:W-:Y:S02]  /*a030*/  IADD3 R12, P1, R20.reuse, 0x6020, RZ ;  /* 0x00006020140c7810 */ /* 0x040fe40007f3e0ff */
[----:B------:R-:W-:Y:S02]  /*a040*/  LOP3.LUT R8, R9, 0x380, RZ, 0xc0, !PT ;  /* 0x0000038009087812 */ /* 0x000fe400078ec0ff */
[----:B------:R-:W-:Y:S02]  /*a050*/  IADD3 R10, P0, R20, 0x6040, RZ ;  /* 0x00006040140a7810 */ /* 0x000fe40007f1e0ff */
[----:B------:R-:W-:Y:S02]  /*a060*/  SHF.R.U64 R8, R8, 0x3, RZ ;  /* 0x0000000308087819 */ /* 0x000fe400000012ff */
[----:B------:R-:W-:-:S02]  /*a070*/  LOP3.LUT R13, R12, 0x380, RZ, 0xc0, !PT ;  /* 0x000003800c0d7812 */ /* 0x000fc400078ec0ff */
[----:B------:R-:W-:Y:S01]  /*a080*/  LOP3.LUT R8, R8, R9, RZ, 0x3c, !PT ;  /* 0x0000000908087212 */ /* 0x000fe200078e3cff */
[----:B------:R-:W-:Y:S01]  /*a090*/  IMAD.X R9, RZ, RZ, R21, P6 ;  /* 0x000000ffff097224 */ /* 0x000fe200030e0615 */
[----:B------:R-:W-:Y:S02]  /*a0a0*/  LOP3.LUT R11, R10, 0x380, RZ, 0xc0, !PT ;  /* 0x000003800a0b7812 */ /* 0x000fe400078ec0ff */
[----:B------:R-:W-:Y:S02]  /*a0b0*/  LOP3.LUT R0, R20, 0x380, RZ, 0xc0, !PT ;  /* 0x0000038014007812 */ /* 0x000fe400078ec0ff */
[----:B------:R-:W-:Y:S02]  /*a0c0*/  SHF.R.U64 R13, R13, 0x3, RZ ;  /* 0x000000030d0d7819 */ /* 0x000fe400000012ff */
[----:B------:R-:W-:Y:S02]  /*a0d0*/  SHF.R.U64 R11, R11, 0x3, RZ ;  /* 0x000000030b0b7819 */ /* 0x000fe400000012ff */
[----:B------:R-:W-:-:S02]  /*a0e0*/  SHF.R.U64 R0, R0, 0x3, RZ ;  /* 0x0000000300007819 */ /* 0x000fc400000012ff */
[----:B------:R-:W-:Y:S01]  /*a0f0*/  LOP3.LUT R12, R13, R12, RZ, 0x3c, !PT ;  /* 0x0000000c0d0c7212 */ /* 0x000fe200078e3cff */
[--C-:B------:R-:W-:Y:S01]  /*a100*/  IMAD.X R13, RZ, RZ, R21.reuse, P1 ;  /* 0x000000ffff0d7224 */ /* 0x100fe200008e0615 */
[----:B------:R-:W-:Y:S01]  /*a110*/  MOV R165, R8 ;  /* 0x0000000800a57202 */ /* 0x000fe20000000f00 */
[--C-:B------:R-:W-:Y:S01]  /*a120*/  IMAD.MOV.U32 R9, RZ, RZ, R21.reuse ;  /* 0x000000ffff097224 */ /* 0x100fe200078e0015 */
[----:B------:R-:W-:Y:S01]  /*a130*/  LOP3.LUT R10, R11, R10, RZ, 0x3c, !PT ;  /* 0x0000000a0b0a7212 */ /* 0x000fe200078e3cff */
[----:B------:R-:W-:Y:S01]  /*a140*/  IMAD.X R11, RZ, RZ, R21, P0 ;  /* 0x000000ffff0b7224 */ /* 0x000fe200000e0615 */
[----:B------:R-:W-:Y:S02]  /*a150*/  LOP3.LUT R8, R0, R20, RZ, 0x3c, !PT ;  /* 0x0000001400087212 */ /* 0x000fe400078e3cff */
[----:B------:R-:W-:Y:S02]  /*a160*/  IADD3 R162, P0, R20, 0x2060, RZ ;  /* 0x0000206014a27810 */ /* 0x000fe40007f1e0ff */
[----:B------:R-:W-:-:S02]  /*a170*/  MOV R153, R12 ;  /* 0x0000000c00997202 */ /* 0x000fc40000000f00 */
[----:B------:R-:W-:Y:S02]  /*a180*/  MOV R12, R8 ;  /* 0x00000008000c7202 */ /* 0x000fe40000000f00 */
[----:B------:R-:W0:Y:S01]  /*a190*/  LDC R9, c[0x0][0xbd4] ;  /* 0x0002f500ff097b82 */ /* 0x000e220000000800 */
[----:B------:R-:W-:Y:S02]  /*a1a0*/  LOP3.LUT R163, R162, 0x380, RZ, 0xc0, !PT ;  /* 0x00000380a2a37812 */ /* 0x000fe400078ec0ff */
[----:B------:R-:W-:Y:S02]  /*a1b0*/  ISETP.NE.AND P1, PT, R22, RZ, PT ;  /* 0x000000ff1600720c */ /* 0x000fe40003f25270 */
[----:B------:R-:W-:Y:S02]  /*a1c0*/  SHF.R.U64 R163, R163, 0x3, RZ ;  /* 0x00000003a3a37819 */ /* 0x000fe400000012ff */
[C---:B------:R-:W-:Y:S02]  /*a1d0*/  IADD3 R154, P3, R20.reuse, 0x4060, RZ ;  /* 0x00004060149a7810 */ /* 0x040fe40007f7e0ff */
[----:B------:R-:W-:Y:S01]  /*a1e0*/  LOP3.LUT R162, R163, R162, RZ, 0x3c, !PT ;  /* 0x000000a2a3a27212 */ /* 0x000fe200078e3cff */
[----:B------:R-:W-:Y:S01]  /*a1f0*/  IMAD.X R163, RZ, RZ, R21, P0 ;  /* 0x000000ffffa37224 */ /* 0x000fe200000e0615 */
[----:B------:R-:W-:-:S02]  /*a200*/  IADD3 R8, P0, R20, 0x2040, RZ ;  /* 0x0000204014087810 */ /* 0x000fc40007f1e0ff */
[----:B------:R-:W-:Y:S02]  /*a210*/  LOP3.LUT R155, R154, 0x380, RZ, 0xc0, !PT ;  /* 0x000003809a9b7812 */ /* 0x000fe400078ec0ff */
[----:B------:R-:W-:Y:S02]  /*a220*/  LOP3.LUT R0, R8, 0x380, RZ, 0xc0, !PT ;  /* 0x0000038008007812 */ /* 0x000fe400078ec0ff */
[----:B------:R-:W-:Y:S02]  /*a230*/  SHF.R.U64 R155, R155, 0x3, RZ ;  /* 0x000000039b9b7819 */ /* 0x000fe400000012ff */
[----:B------:R-:W-:Y:S02]  /*a240*/  SHF.R.U64 R0, R0, 0x3, RZ ;  /* 0x0000000300007819 */ /* 0x000fe400000012ff */
[----:B------:R-:W-:Y:S01]  /*a250*/  LOP3.LUT R154, R155, R154, RZ, 0x3c, !PT ;  /* 0x0000009a9b9a7212 */ /* 0x000fe200078e3cff */
[----:B------:R-:W-:Y:S01]  /*a260*/  IMAD.X R155, RZ, RZ, R21, P3 ;  /* 0x000000ffff9b7224 */ /* 0x000fe200018e0615 */
[----:B------:R-:W-:-:S02]  /*a270*/  LOP3.LUT R8, R0, R8, RZ, 0x3c, !PT ;  /* 0x0000000800087212 */ /* 0x000fc400078e3cff */
[----:B0-----:R-:W-:Y:S01]  /*a280*/  SEL R0, R22, R9, P1 ;  /* 0x0000000916007207 */ /* 0x001fe20000800000 */
[----:B------:R-:W-:Y:S01]  /*a290*/  IMAD.X R9, RZ, RZ, R21, P0 ;  /* 0x000000ffff097224 */ /* 0x000fe200000e0615 */
[----:B------:R-:W-:Y:S02]  /*a2a0*/  MOV R154, R154 ;  /* 0x0000009a009a7202 */ /* 0x000fe40000000f00 */
[----:B------:R-:W-:Y:S02]  /*a2b0*/  MOV R164, R10 ;  /* 0x0000000a00a47202 */ /* 0x000fe40000000f00 */
[----:B------:R-:W-:Y:S02]  /*a2c0*/  MOV R18, R8 ;  /* 0x0000000800127202 */ /* 0x000fe40000000f00 */
[----:B------:R-:W-:Y:S02]  /*a2d0*/  IADD3 R8, P0, R20, 0x2020, RZ ;  /* 0x0000202014087810 */ /* 0x000fe40007f1e0ff */
[----:B------:R-:W-:-:S02]  /*a2e0*/  F2FP.F16.F32.PACK_AB R10, R29, R28 ;  /* 0x0000001c1d0a723e */ /* 0x000fc400000000ff */
[----:B------:R-:W-:Y:S02]  /*a2f0*/  LOP3.LUT R9, R8, 0x380, RZ, 0xc0, !PT ;  /* 0x0000038008097812 */ /* 0x000fe400078ec0ff */
[----:B------:R-:W-:Y:S02]  /*a300*/  F2FP.F16.F32.PACK_AB R11, R31, R30 ;  /* 0x0000001e1f0b723e */ /* 0x000fe400000000ff */
[----:B------:R-:W-:Y:S02]  /*a310*/  SHF.R.U64 R9, R9, 0x3, RZ ;  /* 0x0000000309097819 */ /* 0x000fe400000012ff */
[----:B------:R-:W-:Y:S02]  /*a320*/  IADD3 R14, P2, R20, 0x6000, RZ ;  /* 0x00006000140e7810 */ /* 0x000fe40007f5e0ff */
[----:B------:R-:W-:Y:S01]  /*a330*/  LOP3.LUT R8, R9, R8, RZ, 0x3c, !PT ;  /* 0x0000000809087212 */ /* 0x000fe200078e3cff */
[----:B------:R-:W-:Y:S01]  /*a340*/  IMAD.X R9, RZ, RZ, R21, P0 ;  /* 0x000000ffff097224 */ /* 0x000fe200000e0615 */
[----:B------:R-:W-:-:S02]  /*a350*/  LOP3.LUT R15, R14, 0x380, RZ, 0xc0, !PT ;  /* 0x000003800e0f7812 */ /* 0x000fc400078ec0ff */
[----:B------:R-:W-:Y:S02]  /*a360*/  F2FP.F16.F32.PACK_AB R13, R35, R34 ;  /* 0x00000022230d723e */ /* 0x000fe400000000ff */
[----:B------:R-:W-:Y:S02]  /*a370*/  MOV R155, R8 ;  /* 0x00000008009b7202 */ /* 0x000fe40000000f00 */
[----:B------:R-:W-:Y:S02]  /*a380*/  F2FP.F16.F32.PACK_AB R8, R25, R24 ;  /* 0x000000181908723e */ /* 0x000fe400000000ff */
[----:B------:R-:W-:Y:S02]  /*a390*/  F2FP.F16.F32.PACK_AB R9, R27, R26 ;  /* 0x0000001a1b09723e */ /* 0x000fe400000000ff */
[----:B------:R-:W-:Y:S02]  /*a3a0*/  SHF.R.U64 R15, R15, 0x3, RZ ;  /* 0x000000030f0f7819 */ /* 0x000fe400000012ff */
[C---:B------:R-:W-:Y:S01]  /*a3b0*/  IADD3 R156, P4, R20.reuse, 0x4040, RZ ;  /* 0x00004040149c7810 */ /* 0x040fe20007f9e0ff */
[----:B------:R0:W-:Y:S01]  /*a3c0*/  STSM.16.M88.4 [R12], R8 ;  /* 0x000000080c007844 */ /* 0x0001e20000000200 */
[----:B------:R-:W-:Y:S01]  /*a3d0*/  LOP3.LUT R14, R15, R14, RZ, 0x3c, !PT ;  /* 0x0000000e0f0e7212 */ /* 0x000fe200078e3cff */
[----:B------:R-:W-:Y:S01]  /*a3e0*/  IMAD.X R15, RZ, RZ, R21, P2 ;  /* 0x000000ffff0f7224 */ /* 0x000fe200010e0615 */
[----:B------:R-:W-:-:S02]  /*a3f0*/  IADD3 R158, P5, R20, 0x4020, RZ ;  /* 0x00004020149e7810 */ /* 0x000fc40007fbe0ff */
[----:B------:R-:W-:Y:S02]  /*a400*/  IADD3 R160, P6, R20, 0x4000, RZ ;  /* 0x0000400014a07810 */ /* 0x000fe40007fde0ff */
[----:B------:R-:W-:Y:S02]  /*a410*/  MOV R7, R14 ;  /* 0x0000000e00077202 */ /* 0x000fe40000000f00 */
[----:B------:R-:W-:Y:S02]  /*a420*/  F2FP.F16.F32.PACK_AB R14, R37, R36 ;  /* 0x00000024250e723e */ /* 0x000fe400000000ff */
[----:B------:R-:W-:Y:S02]  /*a430*/  F2FP.F16.F32.PACK_AB R15, R39, R38 ;  /* 0x00000026270f723e */ /* 0x000fe400000000ff */
[----:B------:R-:W-:Y:S02]  /*a440*/  LOP3.LUT R157, R156, 0x380, RZ, 0xc0, !PT ;  /* 0x000003809c9d7812 */ /* 0x000fe400078ec0ff */
[----:B------:R-:W-:-:S02]  /*a450*/  LOP3.LUT R159, R158, 0x380, RZ, 0xc0, !PT ;  /* 0x000003809e9f7812 */ /* 0x000fc400078ec0ff */
[----:B0-----:R-:W-:Y:S02]  /*a460*/  IADD3 R8, P0, R20, 0x20, RZ ;  /* 0x0000002014087810 */ /* 0x001fe40007f1e0ff */
[----:B------:R-:W-:Y:S02]  /*a470*/  F2FP.F16.F32.PACK_AB R12, R33, R32 ;  /* 0x00000020210c723e */ /* 0x000fe400000000ff */
[----:B------:R-:W-:Y:S02]  /*a480*/  LOP3.LUT R9, R8, 0x380, RZ, 0xc0, !PT ;  /* 0x0000038008097812 */ /* 0x000fe400078ec0ff */
[----:B------:R-:W-:Y:S02]  /*a490*/  F2FP.F16.F32.PACK_AB R10, R45, R44 ;  /* 0x0000002c2d0a723e */ /* 0x000fe400000000ff */
[----:B------:R-:W-:Y:S02]  /*a4a0*/  SHF.R.U64 R9, R9, 0x3, RZ ;  /* 0x0000000309097819 */ /* 0x000fe400000012ff */
[----:B------:R-:W-:-:S02]  /*a4b0*/  F2FP.F16.F32.PACK_AB R11, R47, R46 ;  /* 0x0000002e2f0b723e */ /* 0x000fc400000000ff */
[----:B------:R-:W-:Y:S01]  /*a4c0*/  LOP3.LUT R8, R9, R8, RZ, 0x3c, !PT ;  /* 0x0000000809087212 */ /* 0x000fe200078e3cff */
[--C-:B------:R-:W-:Y:S01]  /*a4d0*/  IMAD.X R9, RZ, RZ, R21.reuse, P0 ;  /* 0x000000ffff097224 */ /* 0x100fe200000e0615 */
[----:B------:R-:W-:Y:S02]  /*a4e0*/  LOP3.LUT R161, R160, 0x380, RZ, 0xc0, !PT ;  /* 0x00000380a0a17812 */ /* 0x000fe400078ec0ff */
[----:B------:R-:W-:Y:S02]  /*a4f0*/  SHF.R.U64 R157, R157, 0x3, RZ ;  /* 0x000000039d9d7819 */ /* 0x000fe400000012ff */
[----:B------:R-:W-:Y:S02]  /*a500*/  MOV R8, R8 ;  /* 0x0000000800087202 */ /* 0x000fe40000000f00 */
[----:B------:R-:W-:Y:S02]  /*a510*/  SHF.R.U64 R159, R159, 0x3, RZ ;  /* 0x000000039f9f7819 */ /* 0x000fe400000012ff */
[----:B------:R-:W-:Y:S01]  /*a520*/  SHF.R.U64 R161, R161, 0x3, RZ ;  /* 0x00000003a1a17819 */ /* 0x000fe200000012ff */
[----:B------:R0:W-:Y:S01]  /*a530*/  STSM.16.M88.4 [R8], R12 ;  /* 0x0000000c08007844 */ /* 0x0001e20000000200 */
[----:B------:R-:W-:Y:S01]  /*a540*/  LOP3.LUT R156, R157, R156, RZ, 0x3c, !PT ;  /* 0x0000009c9d9c7212 */ /* 0x000fe200078e3cff */
[--C-:B------:R-:W-:Y:S01]  /*a550*/  IMAD.X R157, RZ, RZ, R21.reuse, P4 ;  /* 0x000000ffff9d7224 */ /* 0x100fe200020e0615 */
[----:B------:R-:W-:Y:S01]  /*a560*/  LOP3.LUT R158, R159, R158, RZ, 0x3c, !PT ;  /* 0x0000009e9f9e7212 */ /* 0x000fe200078e3cff */
[--C-:B------:R-:W-:Y:S01]  /*a570*/  IMAD.X R159, RZ, RZ, R21.reuse, P5 ;  /* 0x000000ffff9f7224 */ /* 0x100fe200028e0615 */
[----:B------:R-:W-:Y:S01]  /*a580*/  LOP3.LUT R160, R161, R160, RZ, 0x3c, !PT ;  /* 0x000000a0a1a07212 */ /* 0x000fe200078e3cff */
[----:B------:R-:W-:Y:S01]  /*a590*/  IMAD.X R161, RZ, RZ, R21, P6 ;  /* 0x000000ffffa17224 */ /* 0x000fe200030e0615 */
[----:B------:R-:W-:-:S02]  /*a5a0*/  MOV R162, R162 ;  /* 0x000000a200a27202 */ /* 0x000fc40000000f00 */
[----:B------:R-:W-:Y:S02]  /*a5b0*/  MOV R158, R158 ;  /* 0x0000009e009e7202 */ /* 0x000fe40000000f00 */
[----:B------:R-:W-:Y:S02]  /*a5c0*/  MOV R160, R160 ;  /* 0x000000a000a07202 */ /* 0x000fe40000000f00 */
[----:B------:R-:W-:Y:S02]  /*a5d0*/  MOV R156, R156 ;  /* 0x0000009c009c7202 */ /* 0x000fe40000000f00 */
[----:B0-----:R-:W-:Y:S02]  /*a5e0*/  IADD3 R8, P0, R20, 0x40, RZ ;  /* 0x0000004014087810 */ /* 0x001fe40007f1e0ff */
[----:B------:R-:W-:Y:S02]  /*a5f0*/  F2FP.F16.F32.PACK_AB R13, R59, R58 ;  /* 0x0000003a3b0d723e */ /* 0x000fe400000000ff */
[----:B------:R-:W-:-:S02]  /*a600*/  LOP3.LUT R9, R8, 0x380, RZ, 0xc0, !PT ;  /* 0x0000038008097812 */ /* 0x000fc400078ec0ff */
[----:B------:R-:W-:Y:S02]  /*a610*/  F2FP.F16.F32.PACK_AB R14, R61, R60 ;  /* 0x0000003c3d0e723e */ /* 0x000fe400000000ff */
[----:B------:R-:W-:Y:S02]  /*a620*/  SHF.R.U64 R9, R9, 0x3, RZ ;  /* 0x0000000309097819 */ /* 0x000fe400000012ff */
[----:B------:R-:W-:Y:S02]  /*a630*/  F2FP.F16.F32.PACK_AB R15, R63, R62 ;  /* 0x0000003e3f0f723e */ /* 0x000fe400000000ff */
[----:B------:R-:W-:Y:S01]  /*a640*/  LOP3.LUT R8, R9, R8, RZ, 0x3c, !PT ;  /* 0x0000000809087212 */ /* 0x000fe200078e3cff */
[----:B------:R-:W-:-:S05]  /*a650*/  IMAD.X R9, RZ, RZ, R21, P0 ;  /* 0x000000ffff097224 */ /* 0x000fca00000e0615 */
[----:B------:R-:W-:Y:S02]  /*a660*/  MOV R12, R8 ;  /* 0x00000008000c7202 */ /* 0x000fe40000000f00 */
[----:B------:R-:W-:Y:S02]  /*a670*/  F2FP.F16.F32.PACK_AB R8, R41, R40 ;  /* 0x000000282908723e */ /* 0x000fe400000000ff */
[----:B------:R-:W-:-:S05]  /*a680*/  F2FP.F16.F32.PACK_AB R9, R43, R42 ;  /* 0x0000002a2b09723e */ /* 0x000fca00000000ff */
[----:B------:R0:W-:Y:S02]  /*a690*/  STSM.16.M88.4 [R12], R8 ;  /* 0x000000080c007844 */ /* 0x0001e40000000200 */
[C---:B0-----:R-:W-:Y:S02]  /*a6a0*/  IADD3 R8, P0, R20.reuse, 0x2000, RZ ;  /* 0x0000200014087810 */ /* 0x041fe40007f1e0ff */
[----:B------:R-:W-:Y:S02]  /*a6b0*/  IADD3 R10, P1, R20, 0x60, RZ ;  /* 0x00000060140a7810 */ /* 0x000fe40007f3e0ff */
[----:B------:R-:W-:Y:S02]  /*a6c0*/  LOP3.LUT R9, R8, 0x380, RZ, 0xc0, !PT ;  /* 0x0000038008097812 */ /* 0x000fe400078ec0ff */
[----:B------:R-:W-:Y:S02]  /*a6d0*/  F2FP.F16.F32.PACK_AB R11, R55, R54 ;  /* 0x00000036370b723e */ /* 0x000fe400000000ff */
[----:B------:R-:W-:-:S02]  /*a6e0*/  SHF.R.U64 R9, R9, 0x3, RZ ;  /* 0x0000000309097819 */ /* 0x000fc400000012ff */
[----:B------:R-:W-:Y:S02]  /*a6f0*/  F2FP.F16.F32.PACK_AB R12, R57, R56 ;  /* 0x00000038390c723e */ /* 0x000fe400000000ff */
[----:B------:R-:W-:Y:S01]  /*a700*/  LOP3.LUT R8, R9, R8, RZ, 0x3c, !PT ;  /* 0x0000000809087212 */ /* 0x000fe200078e3cff */
[--C-:B------:R-:W-:Y:S01]  /*a710*/  IMAD.X R9, RZ, RZ, R21.reuse, P0 ;  /* 0x000000ffff097224 */ /* 0x100fe200000e0615 */
[----:B------:R-:W-:Y:S01]  /*a720*/  ISETP.NE.U32.AND P0, PT, RZ, UR6, PT ;  /* 0x00000006ff007c0c */ /* 0x000fe2000bf05070 */
[----:B------:R-:W-:-:S03]  /*a730*/  IMAD.X R21, RZ, RZ, R21, P1 ;  /* 0x000000ffff157224 */ /* 0x000fc600008e0615 */
[----:B------:R-:W-:Y:S02]  /*a740*/  MOV R22, R8 ;  /* 0x0000000800167202 */ /* 0x000fe40000000f00 */
[----:B------:R-:W-:Y:S02]  /*a750*/  LOP3.LUT R8, R10, 0x380, RZ, 0xc0, !PT ;  /* 0x000003800a087812 */ /* 0x000fe400078ec0ff */
[----:B------:R-:W-:Y:S02]  /*a760*/  F2FP.F16.F32.PACK_AB R9, R51, R50 ;  /* 0x000000323309723e */ /* 0x000fe400000000ff */
[----:B------:R-:W-:Y:S02]  /*a770*/  SHF.R.U64 R8, R8, 0x3, RZ ;  /* 0x0000000308087819 */ /* 0x000fe400000012ff */
[----:B------:R-:W-:Y:S02]  /*a780*/  ISETP.NE.AND.EX P0, PT, RZ, UR7, PT, P0 ;  /* 0x00000007ff007c0c */ /* 0x000fe4000bf05300 */
[----:B------:R-:W-:-:S02]  /*a790*/  LOP3.LUT R20, R8, R10, RZ, 0x3c, !PT ;  /* 0x0000000a08147212 */ /* 0x000fc400078e3cff */
[----:B------:R-:W-:Y:S02]  /*a7a0*/  F2FP.F16.F32.PACK_AB R8, R49, R48 ;  /* 0x000000303108723e */ /* 0x000fe400000000ff */
[----:B------:R-:W-:Y:S02]  /*a7b0*/  MOV R20, R20 ;  /* 0x0000001400147202 */ /* 0x000fe40000000f00 */
[----:B------:R-:W-:Y:S02]  /*a7c0*/  F2FP.F16.F32.PACK_AB R10, R53, R52 ;  /* 0x00000034350a723e */ /* 0x000fe400000000ff */
[----:B------:R-:W-:-:S03]  /*a7d0*/  F2FP.F16.F32.PACK_AB R21, R67, R66 ;  /* 0x000000424315723e */ /* 0x000fc600000000ff */
[----:B------:R0:W-:Y:S04]  /*a7e0*/  STSM.16.M88.4 [R20], R8 ;  /* 0x0000000814007844 */ /* 0x0001e80000000200 */
[----:B------:R1:W-:Y:S01]  /*a7f0*/  STSM.16.M88.4 [R22], R12 ;  /* 0x0000000c16007844 */ /* 0x0003e20000000200 */
[----:B0-----:R-:W-:Y:S02]  /*a800*/  F2FP.F16.F32.PACK_AB R20, R65, R64 ;  /* 0x000000404114723e */ /* 0x001fe400000000ff */
[----:B------:R-:W-:Y:S02]  /*a810*/  F2FP.F16.F32.PACK_AB R8, R73, R72 ;  /* 0x000000484908723e */ /* 0x000fe400000000ff */
[----:B-1----:R-:W-:Y:S02]  /*a820*/  F2FP.F16.F32.PACK_AB R22, R69, R68 ;  /* 0x000000444516723e */ /* 0x002fe400000000ff */
[----:B------:R-:W-:-:S02]  /*a830*/  F2FP.F16.F32.PACK_AB R9, R75, R74 ;  /* 0x0000004a4b09723e */ /* 0x000fc400000000ff */
[----:B------:R-:W-:Y:S01]  /*a840*/  F2FP.F16.F32.PACK_AB R10, R77, R76 ;  /* 0x0000004c4d0a723e */ /* 0x000fe200000000ff */
[----:B------:R0:W-:Y:S01]  /*a850*/  STSM.16.M88.4 [R155], R20 ;  /* 0x000000149b007844 */ /* 0x0001e20000000200 */
[----:B------:R-:W-:Y:S02]  /*a860*/  F2FP.F16.F32.PACK_AB R11, R79, R78 ;  /* 0x0000004e4f0b723e */ /* 0x000fe400000000ff */
[----:B------:R-:W-:Y:S02]  /*a870*/  F2FP.F16.F32.PACK_AB R12, R81, R80 ;  /* 0x00000050510c723e */ /* 0x000fe400000000ff */
[----:B------:R-:W-:Y:S01]  /*a880*/  F2FP.F16.F32.PACK_AB R13, R83, R82 ;  /* 0x00000052530d723e */ /* 0x000fe200000000ff */
[----:B------:R1:W-:Y:S01]  /*a890*/  STSM.16.M88.4 [R18], R8 ;  /* 0x0000000812007844 */ /* 0x0003e20000000200 */
[----:B------:R-:W-:Y:S02]  /*a8a0*/  F2FP.F16.F32.PACK_AB R14, R85, R84 ;  /* 0x00000054550e723e */ /* 0x000fe400000000ff */
[----:B------:R-:W-:-:S05]  /*a8b0*/  F2FP.F16.F32.PACK_AB R15, R87, R86 ;  /* 0x00000056570f723e */ /* 0x000fca00000000ff */
[----:B------:R2:W-:Y:S01]  /*a8c0*/  STSM.16.M88.4 [R162], R12 ;  /* 0x0000000ca2007844 */ /* 0x0005e20000000200 */
[----:B0-----:R-:W-:Y:S02]  /*a8d0*/  F2FP.F16.F32.PACK_AB R20, R89, R88 ;  /* 0x000000585914723e */ /* 0x001fe400000000ff */
[----:B------:R-:W-:Y:S02]  /*a8e0*/  F2FP.F16.F32.PACK_AB R21, R91, R90 ;  /* 0x0000005a5b15723e */ /* 0x000fe400000000ff */
[----:B------:R-:W-:Y:S02]  /*a8f0*/  F2FP.F16.F32.PACK_AB R22, R93, R92 ;  /* 0x0000005c5d16723e */ /* 0x000fe400000000ff */
[----:B------:R-:W-:Y:S02]  /*a900*/  F2FP.F16.F32.PACK_AB R23, R95, R94 ;  /* 0x0000005e5f17723e */ /* 0x000fe400000000ff */
[----:B-1----:R-:W-:Y:S02]  /*a910*/  F2FP.F16.F32.PACK_AB R8, R97, R96 ;  /* 0x000000606108723e */ /* 0x002fe400000000ff */
[----:B------:R-:W-:Y:S01]  /*a920*/  F2FP.F16.F32.PACK_AB R9, R99, R98 ;  /* 0x000000626309723e */ /* 0x000fe200000000ff */
[----:B------:R0:W-:Y:S01]  /*a930*/  STSM.16.M88.4 [R160], R20 ;  /* 0x00000014a0007844 */ /* 0x0001e20000000200 */
[----:B------:R-:W-:-:S02]  /*a940*/  F2FP.F16.F32.PACK_AB R10, R101, R100 ;  /* 0x00000064650a723e */ /* 0x000fc400000000ff */
[----:B------:R-:W-:Y:S02]  /*a950*/  F2FP.F16.F32.PACK_AB R11, R103, R102 ;  /* 0x00000066670b723e */ /* 0x000fe400000000ff */
[----:B--2---:R-:W-:Y:S02]  /*a960*/  F2FP.F16.F32.PACK_AB R12, R105, R104 ;  /* 0x00000068690c723e */ /* 0x004fe400000000ff */
[----:B------:R-:W-:Y:S01]  /*a970*/  F2FP.F16.F32.PACK_AB R13, R107, R106 ;  /* 0x0000006a6b0d723e */ /* 0x000fe200000000ff */
[----:B------:R1:W-:Y:S01]  /*a980*/  STSM.16.M88.4 [R158], R8 ;  /* 0x000000089e007844 */ /* 0x0003e20000000200 */
[----:B------:R-:W-:Y:S02]  /*a990*/  F2FP.F16.F32.PACK_AB R14, R109, R108 ;  /* 0x0000006c6d0e723e */ /* 0x000fe400000000ff */
[----:B------:R-:W-:Y:S02]  /*a9a0*/  F2FP.F16.F32.PACK_AB R15, R111, R110 ;  /* 0x0000006e6f0f723e */ /* 0x000fe400000000ff */
[----:B0-----:R-:W-:-:S03]  /*a9b0*/  F2FP.F16.F32.PACK_AB R20, R113, R112 ;  /* 0x000000707114723e */ /* 0x001fc600000000ff */
[----:B------:R0:W-:Y:S01]  /*a9c0*/  STSM.16.M88.4 [R156], R12 ;  /* 0x0000000c9c007844 */ /* 0x0001e20000000200 */
        /* <DEDUP_REMOVED lines=8> */
[----:B0-----:R-:W-:Y:S02]  /*aa50*/  F2FP.F16.F32.PACK_AB R12, R129, R128 ;  /* 0x00000080810c723e */ /* 0x001fe400000000ff */
[----:B------:R-:W-:Y:S01]  /*aa60*/  F2FP.F16.F32.PACK_AB R13, R131, R130 ;  /* 0x00000082830d723e */ /* 0x000fe200000000ff */
[----:B------:R0:W-:Y:S01]  /*aa70*/  STSM.16.M88.4 [R7], R8 ;  /* 0x0000000807007844 */ /* 0x0001e20000000200 */
[----:B------:R-:W-:Y:S02]  /*aa80*/  F2FP.F16.F32.PACK_AB R14, R133, R132 ;  /* 0x00000084850e723e */ /* 0x000fe400000000ff */
[----:B------:R-:W-:Y:S02]  /*aa90*/  F2FP.F16.F32.PACK_AB R15, R135, R134 ;  /* 0x00000086870f723e */ /* 0x000fe400000000ff */
[----:B-1----:R-:W-:-:S03]  /*aaa0*/  F2FP.F16.F32.PACK_AB R20, R137, R136 ;  /* 0x000000888914723e */ /* 0x002fc600000000ff */
[----:B------:R1:W-:Y:S01]  /*aab0*/  STSM.16.M88.4 [R153], R12 ;  /* 0x0000000c99007844 */ /* 0x0003e20000000200 */
[----:B------:R-:W-:Y:S02]  /*aac0*/  F2FP.F16.F32.PACK_AB R21, R139, R138 ;  /* 0x0000008a8b15723e */ /* 0x000fe400000000ff */
[----:B------:R-:W-:Y:S02]  /*aad0*/  F2FP.F16.F32.PACK_AB R22, R141, R140 ;  /* 0x0000008c8d16723e */ /* 0x000fe400000000ff */
[----:B------:R-:W-:Y:S02]  /*aae0*/  F2FP.F16.F32.PACK_AB R23, R143, R142 ;  /* 0x0000008e8f17723e */ /* 0x000fe400000000ff */
[----:B0-----:R-:W-:Y:S02]  /*aaf0*/  F2FP.F16.F32.PACK_AB R8, R145, R144 ;  /* 0x000000909108723e */ /* 0x001fe400000000ff */
[----:B------:R-:W-:Y:S01]  /*ab00*/  F2FP.F16.F32.PACK_AB R9, R147, R146 ;  /* 0x000000929309723e */ /* 0x000fe200000000ff */
[----:B------:R-:W-:Y:S01]  /*ab10*/  STSM.16.M88.4 [R164], R20 ;  /* 0x00000014a4007844 */ /* 0x000fe20000000200 */
[----:B------:R-:W-:-:S02]  /*ab20*/  F2FP.F16.F32.PACK_AB R10, R149, R148 ;  /* 0x00000094950a723e */ /* 0x000fc400000000ff */
[----:B------:R-:W-:Y:S01]  /*ab30*/  F2FP.F16.F32.PACK_AB R11, R151, R150 ;  /* 0x00000096970b723e */ /* 0x000fe200000000ff */
[C---:B-1----:R-:W-:Y:S01]  /*ab40*/  IMAD.SHL.U32 R13, R188.reuse, 0x4, RZ ;  /* 0x00000004bc0d7824 */ /* 0x042fe200078e00ff */
[----:B------:R-:W-:-:S03]  /*ab50*/  SHF.L.U64.HI R7, R188, 0x2, R218 ;  /* 0x00000002bc077819 */ /* 0x000fc600000102da */
[----:B------:R0:W-:Y:S02]  /*ab60*/  STSM.16.M88.4 [R165], R8 ;  /* 0x00000008a5007844 */ /* 0x0001e40000000200 */
[----:B0-----:R-:W0:Y:S08]  /*ab70*/  LDC.64 R10, c[0x0][0xd00] ;  /* 0x00034000ff0a7b82 */ /* 0x001e300000000a00 */
[----:B------:R-:W-:Y:S01]  /*ab80*/  BAR.SYNC.DEFER_BLOCKING 0x1, 0x100 ;  /* 0x0044000000007b1d */ /* 0x000fe20000010000 */
[----:B------:R-:W-:-:S04]  /*ab90*/  @P0 IADD3 R8, P2, R13, UR6, RZ ;  /* 0x000000060d080c10 */ /* 0x000fc8000ff5e0ff */
[----:B------:R-:W-:Y:S02]  /*aba0*/  @P0 IADD3.X R9, R7, UR7, RZ, P2, !PT ;  /* 0x0000000707090c10 */ /* 0x000fe400097fe4ff */
[----:B0-----:R-:W-:-:S04]  /*abb0*/  ISETP.NE.U32.AND P1, PT, R10, RZ, PT ;  /* 0x000000ff0a00720c */ /* 0x001fc80003f25070 */
[----:B------:R0:W2:Y:S01]  /*abc0*/  @P0 LDG.E R9, desc[UR44][R8.64] ;  /* 0x0000002c08090981 */ /* 0x0000a2000c1e1900 */
[----:B------:R-:W-:Y:S02]  /*abd0*/  IADD3 R12, P2, R13, R10, RZ ;  /* 0x0000000a0d0c7210 */ /* 0x000fe40007f5e0ff */
[----:B------:R-:W-:-:S03]  /*abe0*/  ISETP.NE.AND.EX P1, PT, R11, RZ, PT, P1 ;  /* 0x000000ff0b00720c */ /* 0x000fc60003f25310 */
[----:B------:R-:W-:Y:S02]  /*abf0*/  IMAD.X R13, R7, 0x1, R11, P2 ;  /* 0x00000001070d7824 */ /* 0x000fe400010e060b */
[----:B0-----:R-:W-:-:S08]  /*ac00*/  IMAD.MOV.U32 R8, RZ, RZ, RZ ;  /* 0x000000ffff087224 */ /* 0x001fd000078e00ff */
[----:B------:R0:W5:Y:S01]  /*ac10*/  @P1 LDG.E R8, desc[UR44][R12.64] ;  /* 0x0000002c0c081981 */ /* 0x000162000c1e1900 */
[----:B------:R-:W-:Y:S01]  /*ac20*/  ULDC UR6, c[0x0][0xb88] ;  /* 0x0002e20000067ab9 */ /* 0x000fe20000000800 */
[----:B--2---:R-:W-:Y:S01]  /*ac30*/  @P0 R2UR UR6, R9 ;  /* 0x00000000090602ca */ /* 0x004fe200000e0000 */
[----:B0-----:R-:W-:-:S14]  /*ac40*/  @P0 BRA `(.L_x_1033) ;  /* 0x0000000000180947 */ /* 0x001fdc0003800000 */
[----:B------:R-:W-:Y:S05]  /*ac50*/  @!P1 BRA `(.L_x_1033) ;  /* 0x0000000000149947 */ /* 0x000fea0003800000 */
[----:B------:R-:W2:Y:S04]  /*ac60*/  LDG.E R7, desc[UR44][R12.64] ;  /* 0x0000002c0c077981 */ /* 0x000ea8000c1e1900 */
[----:B------:R-:W3:Y:S01]  /*ac70*/  LDG.E R9, desc[UR44][R12.64+0x4] ;  /* 0x0000042c0c097981 */ /* 0x000ee2000c1e1900 */
[----:B--2---:R-:W-:Y:S02]  /*ac80*/  R2UR UR7, R7 ;  /* 0x00000000070772ca */ /* 0x004fe400000e0000 */
[----:B---3--:R-:W-:-:S13]  /*ac90*/  R2UR UR6, R9 ;  /* 0x00000000090672ca */ /* 0x008fda00000e0000 */
[----:B------:R-:W-:-:S12]  /*aca0*/  UIADD3 UR6, -UR7, UR6, URZ ;  /* 0x0000000607067290 */ /* 0x000fd8000fffe13f */
.L_x_1033:
[----:B------:R-:W0:Y:S02]  /*acb0*/  SHFL.IDX PT, R7, R228, RZ, 0x1f ;  /* 0x00001fffe4077589 */ /* 0x000e2400000e0000 */
[----:B0-----:R-:W-:Y:S02]  /*acc0*/  ISETP.NE.AND P0, PT, R7, RZ, PT ;  /* 0x000000ff0700720c */ /* 0x001fe40003f05270 */
[----:B-----5:R-:W-:-:S11]  /*acd0*/  SHF.R.S32.HI R7, RZ, 0x1f, R8 ;  /* 0x0000001fff077819 */ /* 0x020fd60000011408 */
[----:B------:R-:W-:Y:S05]  /*ace0*/  @P0 BRA `(.L_x_1034) ;  /* 0x0000000400040947 */ /* 0x000fea0003800000 */
[----:B------:R-:W2:Y:S04]  /*acf0*/  LDL R23, [R1+0x28] ;  /* 0x0000280001177983 */ /* 0x000ea80000100800 */
[----:B------:R-:W3:Y:S04]  /*ad00*/  LDL R155, [R1+0x2c] ;  /* 0x00002c00019b7983 */ /* 0x000ee80000100800 */
[----:B------:R-:W4:Y:S01]  /*ad10*/  LDL R154, [R1+0x4] ;  /* 0x00000400019a7983 */ /* 0x000f220000100800 */
[----:B------:R-:W-:Y:S01]  /*ad20*/  IMAD.MOV.U32 R9, RZ, RZ, 0xab8 ;  /* 0x00000ab8ff097424 */ /* 0x000fe200078e00ff */
[----:B------:R-:W-:Y:S01]  /*ad30*/  ISETP.GT.AND P1, PT, R0, 0x1, PT ;  /* 0x000000010000780c */ /* 0x000fe20003f24270 */
[----:B------:R-:W0:Y:S01]  /*ad40*/  LDC R153, c[0x0][0xce8] ;  /* 0x00033a00ff997b82 */ /* 0x000e220000000800 */
[----:B------:R-:W-:Y:S01]  /*ad50*/  ISETP.NE.U32.AND P0, PT, R10, RZ, PT ;  /* 0x000000ff0a00720c */ /* 0x000fe20003f05070 */
[----:B------:R-:W-:Y:S01]  /*ad60*/  IMAD.U32 R22, RZ, RZ, UR42 ;  /* 0x0000002aff167e24 */ /* 0x000fe2000f8e00ff */
[----:B------:R-:W-:-:S02]  /*ad70*/  SEL R9, R9, 0xa78, P1 ;  /* 0x00000a7809097807 */ /* 0x000fc40000800000 */
[----:B------:R-:W-:-:S03]  /*ad80*/  ISETP.NE.AND.EX P0, PT, R11, RZ, PT, P0 ;  /* 0x000000ff0b00720c */ /* 0x000fc60003f05300 */
[----:B------:R-:W1:Y:S01]  /*ad90*/  LDC.64 R12, c[0x0][R9+0x220] ;  /* 0x00008800090c7b82 */ /* 0x000e620000000a00 */
[----:B------:R-:W-:Y:S02]  /*ada0*/  SEL R20, R188, RZ, !P0 ;  /* 0x000000ffbc147207 */ /* 0x000fe40004000000 */
[----:B------:R-:W-:-:S05]  /*adb0*/  SEL R18, R218, RZ, !P0 ;  /* 0x000000ffda127207 */ /* 0x000fca0004000000 */
[----:B------:R-:W5:Y:S01]  /*adc0*/  LDC.64 R14, c[0x0][R9+0x218] ;  /* 0x00008600090e7b82 */ /* 0x000f620000000a00 */
[----:B0-----:R-:W-:Y:S01]  /*add0*/  ISETP.NE.AND P0, PT, R153, 0x1, PT ;  /* 0x000000019900780c */ /* 0x001fe20003f05270 */
[----:B-1----:R-:W-:-:S04]  /*ade0*/  IMAD R13, R13, R20, RZ ;  /* 0x000000140d0d7224 */ /* 0x002fc800078e02ff */
[C---:B------:R-:W-:Y:S02]  /*adf0*/  IMAD R18, R12.reuse, R18, R13 ;  /* 0x000000120c127224 */ /* 0x040fe400078e020d */
[----:B------:R-:W-:-:S04]  /*ae00*/  IMAD.WIDE.U32 R12, R12, R20, RZ ;  /* 0x000000140c0c7225 */ /* 0x000fc800078e00ff */
[-C--:B-----5:R-:W-:Y:S02]  /*ae10*/  IMAD R20, R15, R189.reuse, RZ ;  /* 0x000000bd0f147224 */ /* 0x0a0fe400078e02ff */
[----:B------:R-:W-:-:S04]  /*ae20*/  IMAD.WIDE.U32 R14, R14, R189, RZ ;  /* 0x000000bd0e0e7225 */ /* 0x000fc800078e00ff */
[----:B------:R-:W-:Y:S01]  /*ae30*/  IMAD.IADD R18, R13, 0x1, R18 ;  /* 0x000000010d127824 */ /* 0x000fe200078e0212 */
[----:B------:R-:W-:Y:S01]  /*ae40*/  IADD3 R21, P2, P3, R12, R14, R8 ;  /* 0x0000000e0c157210 */ /* 0x000fe20007b5e008 */
[----:B------:R-:W0:Y:S01]  /*ae50*/  @P0 LDC R13, c[0x0][0xcec] ;  /* 0x00033b00ff0d0b82 */ /* 0x000e220000000800 */
[----:B------:R-:W-:-:S05]  /*ae60*/  IMAD.IADD R20, R15, 0x1, R20 ;  /* 0x000000010f147824 */ /* 0x000fca00078e0214 */
[----:B------:R-:W-:Y:S02]  /*ae70*/  IADD3.X R18, R18, R20, R7, P2, P3 ;  /* 0x0000001412127210 */ /* 0x000fe400017e6407 */
[----:B------:R-:W1:Y:S01]  /*ae80*/  @P0 LDC R12, c[0x0][0xcf0] ;  /* 0x00033c00ff0c0b82 */ /* 0x000e620000000800 */
[----:B--2---:R-:W-:Y:S01]  /*ae90*/  IMAD R22, R22, 0x40, R23 ;  /* 0x0000004016167824 */ /* 0x004fe200078e0217 */
[----:B------:R-:W-:-:S03]  /*aea0*/  SEL R23, R195, RZ, P1 ;  /* 0x000000ffc3177207 */ /* 0x000fc60000800000 */
[----:B0-----:R-:W-:-:S04]  /*aeb0*/  @P0 IMAD.HI.U32 R13, R22, R13, RZ ;  /* 0x0000000d160d0227 */ /* 0x001fc800078e00ff */
[----:B------:R-:W-:Y:S01]  /*aec0*/  IMAD.MOV.U32 R20, RZ, RZ, R22 ;  /* 0x000000ffff147224 */ /* 0x000fe200078e0016 */
[----:B-1----:R-:W-:Y:S02]  /*aed0*/  @P0 SHF.R.U32.HI R20, RZ, R12, R13 ;  /* 0x0000000cff140219 */ /* 0x002fe4000001160d */
[----:B------:R-:W0:Y:S02]  /*aee0*/  LDC.64 R12, c[0x0][R9+0x228] ;  /* 0x00008a00090c7b82 */ /* 0x000e240000000a00 */
[----:B0-----:R-:W-:-:S04]  /*aef0*/  IMAD.WIDE.U32 R14, R12, R23, RZ ;  /* 0x000000170c0e7225 */ /* 0x001fc800078e00ff */
[----:B------:R-:W-:Y:S01]  /*af00*/  IMAD R12, R13, R23, RZ ;  /* 0x000000170d0c7224 */ /* 0x000fe200078e02ff */
[----:B------:R-:W-:Y:S01]  /*af10*/  IADD3 R14, P0, P2, R20, R21, R14 ;  /* 0x00000015140e7210 */ /* 0x000fe20007a1e00e */
[--C-:B------:R-:W-:Y:S01]  /*af20*/  IMAD.MOV R21, RZ, RZ, -R20.reuse ;  /* 0x000000ffff157224 */ /* 0x100fe200078e0a14 */
[----:B------:R-:W-:Y:S01]  /*af30*/  SHF.R.S32.HI R20, RZ, 0x1f, R20 ;  /* 0x0000001fff147819 */ /* 0x000fe20000011414 */
[----:B------:R-:W-:Y:S02]  /*af40*/  IMAD.IADD R15, R15, 0x1, R12 ;  /* 0x000000010f0f7824 */ /* 0x000fe400078e020c */
[----:B------:R0:W1:Y:S01]  /*af50*/  LDC.64 R12, c[0x0][R9+0x210] ;  /* 0x00008400090c7b82 */ /* 0x0000620000000a00 */
[----:B------:R-:W-:Y:S02]  /*af60*/  IMAD R21, R153, R21, R22 ;  /* 0x0000001599157224 */ /* 0x000fe400078e0216 */
[----:B------:R-:W-:Y:S01]  /*af70*/  IADD3.X R15, R20, R18, R15, P0, P2 ;  /* 0x00000012140f7210 */ /* 0x000fe200007e440f */
[----:B------:R-:W-:-:S02]  /*af80*/  IMAD.U32 R18, RZ, RZ, UR42 ;  /* 0x0000002aff127e24 */ /* 0x000fc4000f8e00ff */
[----:B0-----:R-:W-:Y:S02]  /*af90*/  SHF.R.S32.HI R9, RZ, 0x1f, R21 ;  /* 0x0000001fff097819 */ /* 0x001fe40000011415 */
[----:B------:R-:W-:Y:S02]  /*afa0*/  IMAD R18, R18, 0x40, R17 ;  /* 0x0000004012127824 */ /* 0x000fe400078e0211 */
[-C--:B-1----:R-:W-:Y:S02]  /*afb0*/  IMAD R13, R13, R21.reuse, RZ ;  /* 0x000000150d0d7224 */ /* 0x082fe400078e02ff */
[----:B------:R-:W-:-:S04]  /*afc0*/  IMAD.WIDE.U32 R14, R12, R21, R14 ;  /* 0x000000150c0e7225 */ /* 0x000fc800078e000e */
[----:B------:R-:W-:Y:S02]  /*afd0*/  IMAD R9, R12, R9, R13 ;  /* 0x000000090c097224 */ /* 0x000fe400078e020d */
[----:B------:R-:W0:Y:S02]  /*afe0*/  LDC.64 R12, c[0x0][0xca8] ;  /* 0x00032a00ff0c7b82 */ /* 0x000e240000000a00 */
[----:B------:R-:W-:-:S06]  /*aff0*/  IMAD.IADD R9, R15, 0x1, R9 ;  /* 0x000000010f097824 */ /* 0x000fcc00078e0209 */
[----:B0-----:R-:W0:Y:S08]  /*b000*/  @!P1 LDC R12, c[0x0][0xc50] ;  /* 0x00031400ff0c9b82 */ /* 0x001e300000000800 */
[----:B------:R-:W1:Y:S01]  /*b010*/  @!P1 LDC R13, c[0x0][0xc54] ;  /* 0x00031500ff0d9b82 */ /* 0x000e620000000800 */
[----:B0-----:R-:W-:Y:S01]  /*b020*/  LEA R15, P0, R14, R12, 0x2 ;  /* 0x0000000c0e0f7211 */ /* 0x001fe200078010ff */
[----:B---3--:R-:W-:-:S03]  /*b030*/  IMAD.MOV R12, RZ, RZ, -R155 ;  /* 0x000000ffff0c7224 */ /* 0x008fc600078e0a9b */
[----:B-1----:R-:W-:Y:S02]  /*b040*/  LEA.HI.X R9, R14, R13, R9, 0x2, P0 ;  /* 0x0000000d0e097211 */ /* 0x002fe400000f1409 */
[----:B----4-:R-:W-:Y:S01]  /*b050*/  ISETP.NE.AND P0, PT, R154, R12, PT ;  /* 0x0000000c9a00720c */ /* 0x010fe20003f05270 */
[----:B------:R-:W-:Y:S04]  /*b060*/  SHFL.IDX PT, R14, R15, 0x1, 0x1c1f ;  /* 0x003c1f000f0e7f89 */ /* 0x000fe800000e0000 */
[----:B------:R-:W-:Y:S04]  /*b070*/  SHFL.IDX PT, R12, R15, RZ, 0x1c1f ;  /* 0x001c1fff0f0c7589 */ /* 0x000fe800000e0000 */
[----:B------:R-:W0:Y:S04]  /*b080*/  SHFL.IDX PT, R13, R9, RZ, 0x1c1f ;  /* 0x001c1fff090d7589 */ /* 0x000e2800000e0000 */
[----:B------:R1:W2:Y:S02]  /*b090*/  SHFL.IDX PT, R15, R9, 0x1, 0x1c1f ;  /* 0x003c1f00090f7f89 */ /* 0x0002a400000e0000 */
[----:B-1----:R-:W-:-:S05]  /*b0a0*/  IMAD R9, R153, UR6, RZ ;  /* 0x0000000699097c24 */ /* 0x002fca000f8e02ff */
[C---:B------:R-:W-:Y:S01]  /*b0b0*/  ISETP.GE.OR P1, PT, R18.reuse, R9, P0 ;  /* 0x000000091200720c */ /* 0x040fe20000726670 */
[----:B------:R-:W-:-:S05]  /*b0c0*/  VIADD R18, R18, 0x8 ;  /* 0x0000000812127836 */ /* 0x000fca0000000000 */
[----:B------:R-:W-:-:S07]  /*b0d0*/  ISETP.GE.OR P0, PT, R18, R9, P0 ;  /* 0x000000091200720c */ /* 0x000fce0000706670 */
[----:B0-----:R0:W-:Y:S06]  /*b0e0*/  @!P1 ST.E desc[UR44][R12.64], R3 ;  /* 0x000000030c009985 */ /* 0x0011ec000c10192c */
[----:B--2---:R0:W-:Y:S02]  /*b0f0*/  @!P0 ST.E desc[UR44][R14.64], R152 ;  /* 0x000000980e008985 */ /* 0x0041e4000c10192c */
.L_x_1034:
[----:B------:R-:W-:Y:S02]  /*b100*/  ISETP.GT.AND P1, PT, R0, 0x1, PT ;  /* 0x000000010000780c */ /* 0x000fe40003f24270 */
[----:B------:R-:W-:-:S04]  /*b110*/  ISETP.NE.U32.AND P0, PT, R10, RZ, PT ;  /* 0x000000ff0a00720c */ /* 0x000fc80003f05070 */
[----:B------:R-:W-:-:S04]  /*b120*/  ISETP.NE.AND.EX P0, PT, R11, RZ, PT, P0 ;  /* 0x000000ff0b00720c */ /* 0x000fc80003f05300 */
[----:B------:R-:W-:-:S03]  /*b130*/  SEL R188, R188, RZ, !P0 ;  /* 0x000000ffbcbc7207 */ /* 0x000fc60004000000 */
[----:B------:R-:W-:Y:S06]  /*b140*/  @P1 BRA `(.L_x_1035) ;  /* 0x0000001000481947 */ /* 0x000fec0003800000 */
[----:B------:R-:W1:Y:S01]  /*b150*/  S2R R0, SR_TID.X ;  /* 0x0000000000007919 */ /* 0x000e620000002100 */
[----:B------:R-:W2:Y:S01]  /*b160*/  LDC R18, c[0x0][0xce8] ;  /* 0x00033a00ff127b82 */ /* 0x000ea20000000800 */
[----:B------:R-:W-:Y:S01]  /*b170*/  ULDC.64 UR8, c[0x0][0xba0] ;  /* 0x0002e80000087ab9 */ /* 0x000fe20000000a00 */
[----:B------:R-:W-:Y:S01]  /*b180*/  ULDC UR10, c[0x0][0xbc8] ;  /* 0x0002f200000a7ab9 */ /* 0x000fe20000000800 */
[----:B-1----:R-:W-:-:S05]  /*b190*/  VIADD R0, R0, 0xffffff80 ;  /* 0xffffff8000007836 */ /* 0x002fca0000000000 */
[----:B0-----:R-:W-:-:S04]  /*b1a0*/  SHF.R.S32.HI R3, RZ, 0x1f, R0 ;  /* 0x0000001fff037819 */ /* 0x001fc80000011400 */
[----:B------:R-:W-:-:S04]  /*b1b0*/  LEA.HI R10, R3, R0, RZ, 0x3 ;  /* 0x00000000030a7211 */ /* 0x000fc800078f18ff */
[----:B------:R-:W-:-:S05]  /*b1c0*/  SHF.R.S32.HI R3, RZ, 0x3, R10 ;  /* 0x00000003ff037819 */ /* 0x000fca000001140a */
[----:B------:R-:W-:-:S04]  /*b1d0*/  IMAD R9, R3, 0x40, R16 ;  /* 0x0000004003097824 */ /* 0x000fc800078e0210 */
[----:B------:R-:W-:-:S03]  /*b1e0*/  IMAD.WIDE R4, R9, 0x2, R4 ;  /* 0x0000000209047825 */ /* 0x000fc600078e0204 */
[C---:B------:R-:W-:Y:S02]  /*b1f0*/  IADD3 R21, P3, R4.reuse, 0x1000, RZ ;  /* 0x0000100004157810 */ /* 0x040fe40007f7e0ff */
[----:B------:R-:W-:Y:S02]  /*b200*/  IADD3 R45, P2, R4, 0x7000, RZ ;  /* 0x00007000042d7810 */ /* 0x000fe40007f5e0ff */
[----:B------:R-:W-:Y:S02]  /*b210*/  LOP3.LUT R20, R21, 0x380, RZ, 0xc0, !PT ;  /* 0x0000038015147812 */ /* 0x000fe400078ec0ff */
[----:B------:R-:W-:Y:S02]  /*b220*/  LOP3.LUT R44, R45, 0x380, RZ, 0xc0, !PT ;  /* 0x000003802d2c7812 */ /* 0x000fe400078ec0ff */
[----:B------:R-:W-:Y:S02]  /*b230*/  SHF.R.U64 R20, R20, 0x3, RZ ;  /* 0x0000000314147819 */ /* 0x000fe400000012ff */
[----:B------:R-:W-:-:S02]  /*b240*/  IADD3 R37, P0, R4, 0x5000, RZ ;  /* 0x0000500004257810 */ /* 0x000fc40007f1e0ff */
[----:B------:R-:W-:Y:S02]  /*b250*/  SHF.R.U64 R44, R44, 0x3, RZ ;  /* 0x000000032c2c7819 */ /* 0x000fe400000012ff */
[----:B------:R-:W-:Y:S01]  /*b260*/  LOP3.LUT R20, R20, R21, RZ, 0x3c, !PT ;  /* 0x0000001514147212 */ /* 0x000fe200078e3cff */
[----:B------:R-:W-:Y:S01]  /*b270*/  IMAD.X R21, RZ, RZ, R5, P3 ;  /* 0x000000ffff157224 */ /* 0x000fe200018e0605 */
[C---:B------:R-:W-:Y:S02]  /*b280*/  IADD3 R25, P4, R4.reuse, 0x2000, RZ ;  /* 0x0000200004197810 */ /* 0x040fe40007f9e0ff */
[C---:B------:R-:W-:Y:S02]  /*b290*/  IADD3 R29, P5, R4.reuse, 0x3000, RZ ;  /* 0x00003000041d7810 */ /* 0x040fe40007fbe0ff */
[C---:B------:R-:W-:Y:S01]  /*b2a0*/  IADD3 R33, P6, R4.reuse, 0x4000, RZ ;  /* 0x0000400004217810 */ /* 0x040fe20007fde0ff */
[----:B------:R-:W-:Y:S01]  /*b2b0*/  IMAD R7, R7, UR8, RZ ;  /* 0x0000000807077c24 */ /* 0x000fe2000f8e02ff */
[----:B------:R-:W-:Y:S01]  /*b2c0*/  IADD3 R41, P1, R4, 0x6000, RZ ;  /* 0x0000600004297810 */ /* 0x000fe20007f3e0ff */
[----:B------:R-:W-:Y:S01]  /*b2d0*/  VIADD R152, R16, 0x180 ;  /* 0x0000018010987836 */ /* 0x000fe20000000000 */
[----:B------:R-:W-:Y:S01]  /*b2e0*/  LOP3.LUT R36, R37, 0x380, RZ, 0xc0, !PT ;  /* 0x0000038025247812 */ /* 0x000fe200078ec0ff */
[----:B------:R-:W5:Y:S01]  /*b2f0*/  LD.E.128 R20, desc[UR44][R20.64] ;  /* 0x0000002c14147980 */ /* 0x000f62000c101d00 */
[----:B------:R-:W-:-:S02]  /*b300*/  IADD3 R49, P3, R4, 0x8000, RZ ;  /* 0x0000800004317810 */ /* 0x000fc40007f7e0ff */
[----:B------:R-:W-:Y:S01]  /*b310*/  LOP3.LUT R44, R44, R45, RZ, 0x3c, !PT ;  /* 0x0000002d2c2c7212 */ /* 0x000fe200078e3cff */
[----:B------:R-:W-:Y:S01]  /*b320*/  IMAD.X R45, RZ, RZ, R5, P2 ;  /* 0x000000ffff2d7224 */ /* 0x000fe200010e0605 */
[C---:B------:R-:W-:Y:S02]  /*b330*/  IADD3 R73, P2, R4.reuse, 0xe000, RZ ;  /* 0x0000e00004497810 */ /* 0x040fe40007f5e0ff */
[----:B------:R-:W-:Y:S02]  /*b340*/  LOP3.LUT R24, R25, 0x380, RZ, 0xc0, !PT ;  /* 0x0000038019187812 */ /* 0x000fe400078ec0ff */
[----:B------:R-:W-:Y:S02]  /*b350*/  LOP3.LUT R28, R29, 0x380, RZ, 0xc0, !PT ;  /* 0x000003801d1c7812 */ /* 0x000fe400078ec0ff */
[----:B------:R-:W-:Y:S02]  /*b360*/  LOP3.LUT R32, R33, 0x380, RZ, 0xc0, !PT ;  /* 0x0000038021207812 */ /* 0x000fe400078ec0ff */
[----:B------:R-:W-:Y:S01]  /*b370*/  LOP3.LUT R11, R4, 0x380, RZ, 0xc0, !PT ;  /* 0x00000380040b7812 */ /* 0x000fe200078ec0ff */
[----:B------:R-:W-:Y:S01]  /*b380*/  IMAD R7, R8, UR9, R7 ;  /* 0x0000000908077c24 */ /* 0x000fe2000f8e0207 */
[----:B------:R-:W-:Y:S01]  /*b390*/  LOP3.LUT R40, R41, 0x380, RZ, 0xc0, !PT ;  /* 0x0000038029287812 */ /* 0x000fe200078ec0ff */
[----:B------:R-:W5:Y:S01]  /*b3a0*/  LD.E.128 R44, desc[UR44][R44.64] ;  /* 0x0000002c2c2c7980 */ /* 0x000f62000c101d00 */
[----:B------:R-:W-:-:S02]  /*b3b0*/  SHF.R.U64 R36, R36, 0x3, RZ ;  /* 0x0000000324247819 */ /* 0x000fc400000012ff */
[----:B------:R-:W-:Y:S02]  /*b3c0*/  LOP3.LUT R48, R49, 0x380, RZ, 0xc0, !PT ;  /* 0x0000038031307812 */ /* 0x000fe400078ec0ff */
[----:B------:R-:W-:Y:S02]  /*b3d0*/  LOP3.LUT R72, R73, 0x380, RZ, 0xc0, !PT ;  /* 0x0000038049487812 */ /* 0x000fe400078ec0ff */
[----:B------:R-:W-:Y:S02]  /*b3e0*/  SHF.R.U64 R24, R24, 0x3, RZ ;  /* 0x0000000318187819 */ /* 0x000fe400000012ff */
[----:B------:R-:W-:Y:S02]  /*b3f0*/  SHF.R.U64 R28, R28, 0x3, RZ ;  /* 0x000000031c1c7819 */ /* 0x000fe400000012ff */
[----:B------:R-:W-:Y:S02]  /*b400*/  SHF.R.U64 R32, R32, 0x3, RZ ;  /* 0x0000000320207819 */ /* 0x000fe400000012ff */
[----:B------:R-:W-:-:S02]  /*b410*/  SHF.R.U64 R40, R40, 0x3, RZ ;  /* 0x0000000328287819 */ /* 0x000fc400000012ff */
[----:B------:R-:W-:Y:S01]  /*b420*/  LOP3.LUT R36, R36, R37, RZ, 0x3c, !PT ;  /* 0x0000002524247212 */ /* 0x000fe200078e3cff */
[--C-:B------:R-:W-:Y:S01]  /*b430*/  IMAD.X R37, RZ, RZ, R5.reuse, P0 ;  /* 0x000000ffff257224 */ /* 0x100fe200000e0605 */
[----:B------:R-:W-:Y:S02]  /*b440*/  SHF.R.U64 R48, R48, 0x3, RZ ;  /* 0x0000000330307819 */ /* 0x000fe400000012ff */
[----:B------:R-:W-:Y:S02]  /*b450*/  IADD3 R65, P0, R4, 0xc000, RZ ;  /* 0x0000c00004417810 */ /* 0x000fe40007f1e0ff */
[----:B------:R-:W-:Y:S01]  /*b460*/  SHF.R.U64 R72, R72, 0x3, RZ ;  /* 0x0000000348487819 */ /* 0x000fe200000012ff */
[----:B------:R-:W5:Y:S01]  /*b470*/  LD.E.128 R36, desc[UR44][R36.64] ;  /* 0x0000002c24247980 */ /* 0x000f62000c101d00 */
        /* <DEDUP_REMOVED lines=10> */
[C---:B------:R-:W-:Y:S01]  /*b520*/  IADD3 R53, P4, R4.reuse, 0x9000, RZ ;  /* 0x0000900004357810 */ /* 0x040fe20007f9e0ff */
[----:B------:R-:W5:Y:S01]  /*b530*/  LD.E.128 R24, desc[UR44][R24.64] ;  /* 0x0000002c18187980 */ /* 0x000f62000c101d00 */
[----:B------:R-:W-:-:S02]  /*b540*/  IADD3 R57, P5, R4, 0xa000, RZ ;  /* 0x0000a00004397810 */ /* 0x000fc40007fbe0ff */
[C---:B------:R-:W-:Y:S01]  /*b550*/  IADD3 R61, P6, R4.reuse, 0xb000, RZ ;  /* 0x0000b000043d7810 */ /* 0x040fe20007fde0ff */
[----:B------:R-:W5:Y:S01]  /*b560*/  LD.E.128 R28, desc[UR44][R28.64] ;  /* 0x0000002c1c1c7980 */ /* 0x000f62000c101d00 */
[----:B------:R-:W-:Y:S02]  /*b570*/  IADD3 R69, P1, R4, 0xd000, RZ ;  /* 0x0000d00004457810 */ /* 0x000fe40007f3e0ff */
[----:B------:R-:W-:Y:S01]  /*b580*/  LOP3.LUT R64, R65, 0x380, RZ, 0xc0, !PT ;  /* 0x0000038041407812 */ /* 0x000fe200078ec0ff */
[----:B------:R-:W5:Y:S01]  /*b590*/  LD.E.128 R32, desc[UR44][R32.64] ;  /* 0x0000002c20207980 */ /* 0x000f62000c101d00 */
[----:B------:R-:W-:Y:S01]  /*b5a0*/  LOP3.LUT R72, R72, R73, RZ, 0x3c, !PT ;  /* 0x0000004948487212 */ /* 0x000fe200078e3cff */
[----:B------:R-:W-:Y:S01]  /*b5b0*/  IMAD.X R73, RZ, RZ, R5, P2 ;  /* 0x000000ffff497224 */ /* 0x000fe200010e0605 */
[----:B------:R-:W-:Y:S01]  /*b5c0*/  IADD3 R12, P3, R4, 0xf000, RZ ;  /* 0x0000f000040c7810 */ /* 0x000fe20007f7e0ff */
[----:B------:R-:W5:Y:S01]  /*b5d0*/  LD.E.128 R40, desc[UR44][R40.64] ;  /* 0x0000002c28287980 */ /* 0x000f62000c101d00 */
[----:B--2---:R-:W-:-:S02]  /*b5e0*/  ISETP.NE.AND P2, PT, R18, 0x1, PT ;  /* 0x000000011200780c */ /* 0x004fc40003f45270 */
[----:B------:R-:W-:Y:S01]  /*b5f0*/  LOP3.LUT R52, R53, 0x380, RZ, 0xc0, !PT ;  /* 0x0000038035347812 */ /* 0x000fe200078ec0ff */
[----:B------:R-:W-:Y:S01]  /*b600*/  IMAD.X R77, RZ, RZ, R5, P3 ;  /* 0x000000ffff4d7224 */ /* 0x000fe200018e0605 */
[----:B------:R-:W-:Y:S01]  /*b610*/  LOP3.LUT R56, R57, 0x380, RZ, 0xc0, !PT ;  /* 0x0000038039387812 */ /* 0x000fe200078ec0ff */
[----:B------:R-:W5:Y:S01]  /*b620*/  LD.E.128 R48, desc[UR44][R48.64] ;  /* 0x0000002c30307980 */ /* 0x000f62000c101d00 */
[----:B------:R-:W-:Y:S02]  /*b630*/  LOP3.LUT R60, R61, 0x380, RZ, 0xc0, !PT ;  /* 0x000003803d3c7812 */ /* 0x000fe400078ec0ff */
[----:B------:R-:W-:Y:S01]  /*b640*/  LOP3.LUT R68, R69, 0x380, RZ, 0xc0, !PT ;  /* 0x0000038045447812 */ /* 0x000fe200078ec0ff */
[----:B------:R-:W5:Y:S01]  /*b650*/  LD.E.128 R72, desc[UR44][R72.64] ;  /* 0x0000002c48487980 */ /* 0x000f62000c101d00 */
[----:B------:R-:W-:Y:S02]  /*b660*/  SHF.R.U64 R64, R64, 0x3, RZ ;  /* 0x0000000340407819 */ /* 0x000fe400000012ff */
[----:B------:R-:W-:Y:S01]  /*b670*/  SHF.R.U64 R11, R11, 0x3, RZ ;  /* 0x000000030b0b7819 */ /* 0x000fe200000012ff */
[----:B------:R-:W0:Y:S01]  /*b680*/  @P2 LDC R81, c[0x0][0xcec] ;  /* 0x00033b00ff512b82 */ /* 0x000e220000000800 */
[----:B------:R-:W-:-:S02]  /*b690*/  LOP3.LUT R9, R12, 0x380, RZ, 0xc0, !PT ;  /* 0x000003800c097812 */ /* 0x000fc400078ec0ff */
[----:B------:R-:W-:Y:S02]  /*b6a0*/  SHF.R.U64 R52, R52, 0x3, RZ ;  /* 0x0000000334347819 */ /* 0x000fe400000012ff */
[----:B------:R-:W-:Y:S02]  /*b6b0*/  SHF.R.U64 R56, R56, 0x3, RZ ;  /* 0x0000000338387819 */ /* 0x000fe400000012ff */
[----:B------:R-:W-:Y:S01]  /*b6c0*/  SHF.R.U64 R60, R60, 0x3, RZ ;  /* 0x000000033c3c7819 */ /* 0x000fe200000012ff */
[----:B------:R-:W1:Y:S01]  /*b6d0*/  @P2 LDC R83, c[0x0][0xcf0] ;  /* 0x00033c00ff532b82 */ /* 0x000e620000000800 */
[----:B------:R-:W-:Y:S02]  /*b6e0*/  SHF.R.U64 R68, R68, 0x3, RZ ;  /* 0x0000000344447819 */ /* 0x000fe400000012ff */
[----:B------:R-:W-:Y:S01]  /*b6f0*/  LOP3.LUT R64, R64, R65, RZ, 0x3c, !PT ;  /* 0x0000004140407212 */ /* 0x000fe200078e3cff */
[----:B------:R-:W-:Y:S01]  /*b700*/  IMAD.X R65, RZ, RZ, R5, P0 ;  /* 0x000000ffff417224 */ /* 0x000fe200000e0605 */
[----:B------:R-:W-:-:S02]  /*b710*/  LOP3.LUT R4, R11, R4, RZ, 0x3c, !PT ;  /* 0x000000040b047212 */ /* 0x000fc400078e3cff */
[----:B------:R-:W-:Y:S02]  /*b720*/  SHF.R.U64 R9, R9, 0x3, RZ ;  /* 0x0000000309097819 */ /* 0x000fe400000012ff */
[----:B------:R-:W-:Y:S01]  /*b730*/  ISETP.GE.AND P0, PT, R194, UR10, PT ;  /* 0x0000000ac2007c0c */ /* 0x000fe2000bf06270 */
        /* <DEDUP_REMOVED lines=9> */
[----:B------:R-:W-:Y:S01]  /*b7d0*/  LOP3.LUT R76, R9, R12, RZ, 0x3c, !PT ;  /* 0x0000000c094c7212 */ /* 0x000fe200078e3cff */
[----:B------:R-:W-:Y:S01]  /*b7e0*/  IMAD.WIDE.U32 R8, R8, UR8, RZ ;  /* 0x0000000808087c25 */ /* 0x000fe2000f8e00ff */
[----:B------:R2:W5:Y:S01]  /*b7f0*/  LD.E.128 R12, desc[UR44][R4.64] ;  /* 0x0000002c040c7980 */ /* 0x000562000c101d00 */
[----:B------:R-:W-:Y:S01]  /*b800*/  ISETP.GE.AND P1, PT, R16, UR10, PT ;  /* 0x0000000a10007c0c */ /* 0x000fe2000bf26270 */
[----:B------:R-:W-:Y:S01]  /*b810*/  ULDC.64 UR8, c[0x0][0xbe8] ;  /* 0x0002fa0000087ab9 */ /* 0x000fe20000000a00 */
[----:B------:R-:W-:Y:S01]  /*b820*/  IMAD.IADD R9, R9, 0x1, R7 ;  /* 0x0000000109097824 */ /* 0x000fe200078e0207 */
[----:B------:R-:W-:Y:S01]  /*b830*/  LOP3.LUT R7, R10, 0xfffffff8, RZ, 0xc0, !PT ;  /* 0xfffffff80a077812 */ /* 0x000fe200078ec0ff */
[----:B------:R-:W5:Y:S04]  /*b840*/  LD.E.128 R52, desc[UR44][R52.64] ;  /* 0x0000002c34347980 */ /* 0x000f68000c101d00 */
[----:B------:R-:W5:Y:S01]  /*b850*/  LD.E.128 R56, desc[UR44][R56.64] ;  /* 0x0000002c38387980 */ /* 0x000f62000c101d00 */
[----:B--2---:R-:W-:-:S02]  /*b860*/  SEL R5, RZ, 0xffffffff, P0 ;  /* 0xffffffffff057807 */ /* 0x004fc40000000000 */
[----:B------:R-:W-:Y:S01]  /*b870*/  ISETP.GE.AND P0, PT, R193, UR10, PT ;  /* 0x0000000ac1007c0c */ /* 0x000fe2000bf06270 */
[----:B------:R-:W5:Y:S02]  /*b880*/  LD.E.128 R60, desc[UR44][R60.64] ;  /* 0x0000002c3c3c7980 */ /* 0x000f64000c101d00 */
[----:B------:R-:W-:Y:S01]  /*b890*/  IMAD.SHL.U32 R11, R5, 0x2, RZ ;  /* 0x00000002050b7824 */ /* 0x000fe200078e00ff */
[----:B------:R-:W-:Y:S01]  /*b8a0*/  SEL R5, RZ, 0xffffffff, P0 ;  /* 0xffffffffff057807 */ /* 0x000fe20000000000 */
[----:B------:R-:W5:Y:S01]  /*b8b0*/  LD.E.128 R68, desc[UR44][R68.64] ;  /* 0x0000002c44447980 */ /* 0x000f62000c101d00 */
[----:B------:R-:W-:Y:S01]  /*b8c0*/  ISETP.GE.AND P0, PT, R192, UR10, PT ;  /* 0x0000000ac0007c0c */ /* 0x000fe2000bf06270 */
[----:B------:R-:W-:Y:S01]  /*b8d0*/  IMAD.IADD R10, R0, 0x1, -R7 ;  /* 0x00000001000a7824 */ /* 0x000fe200078e0a07 */
[----:B------:R-:W-:Y:S01]  /*b8e0*/  SEL R4, RZ, 0x1, P1 ;  /* 0x00000001ff047807 */ /* 0x000fe20000800000 */
[----:B------:R-:W5:Y:S01]  /*b8f0*/  LD.E.128 R76, desc[UR44][R76.64] ;  /* 0x0000002c4c4c7980 */ /* 0x000f62000c101d00 */
[----:B------:R-:W-:Y:S01]  /*b900*/  SEL R0, RZ, 0xffffffff, P0 ;  /* 0xffffffffff007807 */ /* 0x000fe20000000000 */
[----:B------:R-:W-:Y:S01]  /*b910*/  IMAD.SHL.U32 R5, R5, 0x4, RZ ;  /* 0x0000000405057824 */ /* 0x000fe200078e00ff */
[----:B------:R-:W-:Y:S01]  /*b920*/  LOP3.LUT R4, R11, 0x2, R4, 0xe2, !PT ;  /* 0x000000020b047812 */ /* 0x000fe200078ee204 */
[----:B------:R-:W-:Y:S01]  /*b930*/  IMAD.WIDE.U32 R8, R189, UR8, R8 ;  /* 0x00000008bd087c25 */ /* 0x000fe2000f8e0008 */
[----:B------:R-:W-:Y:S01]  /*b940*/  ISETP.GE.AND P1, PT, R191, UR10, PT ;  /* 0x0000000abf007c0c */ /* 0x000fe2000bf26270 */
[----:B------:R-:W-:Y:S01]  /*b950*/  @!PT LDS RZ, [RZ] ;  /* 0x00000000fffff984 */ /* 0x000fe20000000800 */
[----:B------:R-:W-:Y:S01]  /*b960*/  @!PT LDS RZ, [RZ] ;  /* 0x00000000fffff984 */ /* 0x000fe20000000800 */
[----:B------:R-:W-:Y:S01]  /*b970*/  @!PT LDS RZ, [RZ] ;  /* 0x00000000fffff984 */ /* 0x000fe20000000800 */
[----:B------:R-:W-:Y:S01]  /*b980*/  @!PT LDS RZ, [RZ] ;  /* 0x00000000fffff984 */ /* 0x000fe20000000800 */
[----:B------:R2:W-:Y:S06]  /*b990*/  MEMBAR.ALL.CTA ;  /* 0x0000000000007992 */ /* 0x0005ec0000008000 */
[----:B--2---:R-:W2:Y:S01]  /*b9a0*/  FENCE.VIEW.ASYNC.S ;  /* 0x00000000000073c6 */ /* 0x004ea20000000000 */
[----:B------:R-:W-:Y:S01]  /*b9b0*/  IMAD.SHL.U32 R7, R0, 0x8, RZ ;  /* 0x0000000800077824 */ /* 0x000fe200078e00ff */
[----:B------:R-:W-:Y:S01]  /*b9c0*/  LOP3.LUT R4, R5, 0x4, R4, 0xe2, !PT ;  /* 0x0000000405047812 */ /* 0x000fe200078ee204 */
[----:B------:R-:W-:-:S02]  /*b9d0*/  IMAD.U32 R11, RZ, RZ, UR42 ;  /* 0x0000002aff0b7e24 */ /* 0x000fc4000f8e00ff */
[----:B------:R-:W-:Y:S01]  /*b9e0*/  IMAD R0, R10, 0x20, R3 ;  /* 0x000000200a007824 */ /* 0x000fe200078e0203 */
[----:B------:R-:W-:Y:S01]  /*b9f0*/  SHF.R.S32.HI R5, RZ, 0x1f, R188 ;  /* 0x0000001fff057819 */ /* 0x000fe200000114bc */
[----:B------:R-:W-:Y:S01]  /*ba00*/  IMAD R9, R189, UR9, R9 ;  /* 0x00000009bd097c24 */ /* 0x000fe2000f8e0209 */
[----:B------:R-:W-:Y:S01]  /*ba10*/  LOP3.LUT R4, R7, 0x8, R4, 0xe2, !PT ;  /* 0x0000000807047812 */ /* 0x000fe200078ee204 */
[----:B------:R-:W-:Y:S01]  /*ba20*/  IMAD R10, R11, 0x40, R0 ;  /* 0x000000400b0a7824 */ /* 0x000fe200078e0200 */
[----:B------:R-:W-:Y:S01]  /*ba30*/  ULDC.64 UR8, c[0x0][0xbf0] ;  /* 0x0002fc0000087ab9 */ /* 0x000fe20000000a00 */
[----:B------:R-:W-:Y:S01]  /*ba40*/  SEL R7, RZ, 0xffffffff, P1 ;  /* 0xffffffffff077807 */ /* 0x000fe20000800000 */
[----:B------:R-:W-:Y:S01]  /*ba50*/  IMAD R5, R5, UR8, RZ ;  /* 0x0000000805057c24 */ /* 0x000fe2000f8e02ff */
[----:B------:R-:W-:Y:S01]  /*ba60*/  ISETP.GE.AND P0, PT, R190, UR10, PT ;  /* 0x0000000abe007c0c */ /* 0x000fe2000bf06270 */
[----:B0-----:R-:W-:-:S04]  /*ba70*/  @P2 IMAD.HI.U32 R0, R10, R81, RZ ;  /* 0x000000510a002227 */ /* 0x001fc800078e00ff */
[----:B------:R-:W-:Y:S02]  /*ba80*/  IMAD R11, R188, UR9, R5 ;  /* 0x00000009bc0b7c24 */ /* 0x000fe4000f8e0205 */
[----:B------:R-:W-:Y:S01]  /*ba90*/  IMAD.SHL.U32 R81, R7, 0x10, RZ ;  /* 0x0000001007517824 */ /* 0x000fe200078e00ff */
[----:B------:R-:W-:Y:S01]  /*baa0*/  SEL R7, RZ, 0xffffffff, P0 ;  /* 0xffffffffff077807 */ /* 0x000fe20000000000 */
[----:B------:R-:W-:Y:S01]  /*bab0*/  IMAD.MOV.U32 R5, RZ, RZ, R10 ;  /* 0x000000ffff057224 */ /* 0x000fe200078e000a */
[----:B-1----:R-:W-:Y:S02]  /*bac0*/  @P2 SHF.R.U32.HI R5, RZ, R83, R0 ;  /* 0x00000053ff052219 */ /* 0x002fe40000011600 */
[----:B------:R-:W-:Y:S01]  /*bad0*/  LOP3.LUT R4, R81, 0x10, R4, 0xe2, !PT ;  /* 0x0000001051047812 */ /* 0x000fe200078ee204 */
[----:B------:R-:W-:Y:S01]  /*bae0*/  IMAD.SHL.U32 R81, R7, 0x20, RZ ;  /* 0x0000002007517824 */ /* 0x000fe200078e00ff */
[--C-:B------:R-:W-:Y:S01]  /*baf0*/  SHF.R.S32.HI R0, RZ, 0x1f, R5.reuse ;  /* 0x0000001fff007819 */ /* 0x100fe20000011405 */
[----:B------:R-:W-:-:S02]  /*bb00*/  IMAD.MOV R7, RZ, RZ, -R5 ;  /* 0x000000ffff077224 */ /* 0x000fc400078e0a05 */
[----:B------:R-:W-:Y:S01]  /*bb10*/  IMAD.WIDE.U32 R8, R188, UR8, R8 ;  /* 0x00000008bc087c25 */ /* 0x000fe2000f8e0008 */
[----:B------:R-:W-:-:S03]  /*bb20*/  ULDC.64 UR8, c[0x0][0xbe0] ;  /* 0x0002f80000087ab9 */ /* 0x000fc60000000a00 */
[----:B------:R-:W-:Y:S02]  /*bb30*/  IMAD R0, R0, UR8, RZ ;  /* 0x0000000800007c24 */ /* 0x000fe4000f8e02ff */
[----:B------:R-:W-:Y:S02]  /*bb40*/  IMAD R7, R18, R7, R10 ;  /* 0x0000000712077224 */ /* 0x000fe400078e020a */
[----:B------:R-:W-:Y:S01]  /*bb50*/  IMAD.IADD R9, R9, 0x1, R11 ;  /* 0x0000000109097824 */ /* 0x000fe200078e020b */
[----:B------:R-:W-:Y:S01]  /*bb60*/  ISETP.GE.AND P0, PT, R152, UR10, PT ;  /* 0x0000000a98007c0c */ /* 0x000fe2000bf06270 */
[C---:B------:R-:W-:Y:S01]  /*bb70*/  IMAD R11, R5.reuse, UR9, R0 ;  /* 0x00000009050b7c24 */ /* 0x040fe2000f8e0200 */
[----:B------:R-:W-:Y:S01]  /*bb80*/  SHF.R.S32.HI R0, RZ, 0x1f, R7 ;  /* 0x0000001fff007819 */ /* 0x000fe20000011407 */
[----:B------:R-:W-:Y:S01]  /*bb90*/  IMAD.WIDE.U32 R8, R5, UR8, R8 ;  /* 0x0000000805087c25 */ /* 0x000fe2000f8e0008 */
[----:B------:R-:W-:Y:S01]  /*bba0*/  ULDC.64 UR8, c[0x0][0xbd8] ;  /* 0x0002f60000087ab9 */ /* 0x000fe20000000a00 */
[----:B------:R-:W-:-:S02]  /*bbb0*/  LOP3.LUT R4, R81, 0x20, R4, 0xe2, !PT ;  /* 0x0000002051047812 */ /* 0x000fc400078ee204 */
[----:B------:R-:W-:Y:S01]  /*bbc0*/  IMAD.U32 R80, RZ, RZ, UR42 ;  /* 0x0000002aff507e24 */ /* 0x000fe2000f8e00ff */
[----:B------:R-:W-:Y:S01]  /*bbd0*/  SEL R5, RZ, 0x40, P0 ;  /* 0x00000040ff057807 */ /* 0x000fe20000000000 */
[----:B------:R-:W-:Y:S01]  /*bbe0*/  IMAD.IADD R9, R9, 0x1, R11 ;  /* 0x0000000109097824 */ /* 0x000fe200078e020b */
[----:B------:R-:W-:Y:S01]  /*bbf0*/  ISETP.GE.AND P0, PT, R229, UR10, PT ;  /* 0x0000000ae5007c0c */ /* 0x000fe2000bf06270 */
[----:B------:R-:W-:Y:S02]  /*bc00*/  IMAD R10, R0, UR8, RZ ;  /* 0x00000008000a7c24 */ /* 0x000fe4000f8e02ff */
[----:B------:R-:W-:Y:S02]  /*bc10*/  IMAD R81, R80, 0x40, R3 ;  /* 0x0000004050517824 */ /* 0x000fe400078e0203 */
        /* <DEDUP_REMOVED lines=12> */
[----:B--2---:R0:W1:Y:S01]  /*bce0*/  SHFL.IDX PT, R4, R18, RZ, 0x181f ;  /* 0x00181fff12047589 */ /* 0x00406200000e0000 */
[----:B------:R-:W-:Y:S02]  /*bcf0*/  BSSY B1, `(.L_x_1036) ;  /* 0x000002b000017945 */ /* 0x000fe40003800000 */
[----:B------:R-:W-:Y:S01]  /*bd00*/  SYNCS.ARRIVE.TRANS64.RED.A1T0 RZ, [UR7], RZ ;  /* 0x000000ffffff79a7 */ /* 0x000fe20008100407 */
        /* <DEDUP_REMOVED lines=11> */
[----:B-1----:R-:W-:Y:S01]  /*bdc0*/  @!P1 LEA R8, P2, R194, R4, 0x1 ;  /* 0x00000004c2089211 */ /* 0x002fe200078408ff */
[----:B--2---:R-:W-:-:S03]  /*bdd0*/  @!P0 IMAD.WIDE R10, R16, 0x2, R4 ;  /* 0x00000002100a8825 */ /* 0x004fc600078e0204 */
[----:B------:R-:W-:Y:S02]  /*bde0*/  @!P1 LEA.HI.X R9, R194, R5, R153, 0x1, P2 ;  /* 0x00000005c2099211 */ /* 0x000fe400010f0c99 */
[----:B------:R-:W-:Y:S01]  /*bdf0*/  ISETP.GE.AND P2, PT, R191, UR10, PT ;  /* 0x0000000abf007c0c */ /* 0x000fe2000bf46270 */
[----:B-----5:R1:W-:Y:S01]  /*be00*/  @!P0 ST.E.128 desc[UR44][R10.64], R12 ;  /* 0x0000000c0a008985 */ /* 0x0203e2000c101d2c */
[----:B------:R-:W-:-:S03]  /*be10*/  LOP3.LUT P0, RZ, R0, 0x40, RZ, 0xc0, !PT ;  /* 0x0000004000ff7812 */ /* 0x000fc6000780c0ff */
[----:B------:R2:W-:Y:S01]  /*be20*/  @!P1 ST.E.128 desc[UR44][R8.64], R24 ;  /* 0x0000001808009985 */ /* 0x0005e2000c101d2c */
[----:B------:R-:W-:Y:S02]  /*be30*/  ISETP.GE.AND P1, PT, R190, UR10, PT ;  /* 0x0000000abe007c0c */ /* 0x000fe4000bf26270 */
[CC--:B-1----:R-:W-:Y:S02]  /*be40*/  @!P3 LEA R14, P6, R192.reuse, R4.reuse, 0x1 ;  /* 0x00000004c00eb211 */ /* 0x0c2fe400078c08ff */
[CC--:B--2---:R-:W-:Y:S02]  /*be50*/  @!P4 LEA R24, P5, R193.reuse, R4.reuse, 0x1 ;  /* 0x00000004c118c211 */ /* 0x0c4fe400078a08ff */
[-C--:B------:R-:W-:Y:S02]  /*be60*/  @!P3 LEA.HI.X R15, R192, R5.reuse, R85, 0x1, P6 ;  /* 0x00000005c00fb211 */ /* 0x080fe400030f0c55 */
[----:B------:R-:W-:Y:S02]  /*be70*/  @!P4 LEA.HI.X R25, R193, R5, R7, 0x1, P5 ;  /* 0x00000005c119c211 */ /* 0x000fe400028f0c07 */
[----:B------:R-:W-:-:S02]  /*be80*/  @!P2 LEA R12, P5, R191, R4, 0x1 ;  /* 0x00000004bf0ca211 */ /* 0x000fc400078a08ff */
[----:B------:R-:W-:Y:S01]  /*be90*/  LOP3.LUT P6, RZ, R3, 0x80, RZ, 0xc0, !PT ;  /* 0x0000008003ff7812 */ /* 0x000fe200078cc0ff */
[----:B------:R3:W-:Y:S01]  /*bea0*/  @!P4 ST.E.128 desc[UR44][R24.64], R32 ;  /* 0x000000201800c985 */ /* 0x0007e2000c101d2c */
[-C--:B------:R-:W-:Y:S02]  /*beb0*/  @!P2 LEA.HI.X R13, R191, R5.reuse, R83, 0x1, P5 ;  /* 0x00000005bf0da211 */ /* 0x080fe400028f0c53 */
[----:B------:R-:W-:Y:S01]  /*bec0*/  SHF.R.S32.HI R7, RZ, 0x1f, R190 ;  /* 0x0000001fff077819 */ /* 0x000fe200000114be */
[----:B------:R3:W-:Y:S01]  /*bed0*/  @!P3 ST.E.128 desc[UR44][R14.64], R40 ;  /* 0x000000280e00b985 */ /* 0x0007e2000c101d2c */
[C---:B------:R-:W-:Y:S02]  /*bee0*/  @!P1 LEA R10, P5, R190.reuse, R4, 0x1 ;  /* 0x00000004be0a9211 */ /* 0x040fe400078a08ff */
[----:B------:R-:W-:Y:S01]  /*bef0*/  SHF.R.S32.HI R9, RZ, 0x1f, R152 ;  /* 0x0000001fff097819 */ /* 0x000fe20000011498 */
[----:B------:R3:W-:Y:S01]  /*bf00*/  @!P2 ST.E.128 desc[UR44][R12.64], R48 ;  /* 0x000000300c00a985 */ /* 0x0007e2000c101d2c */
[----:B------:R-:W-:-:S02]  /*bf10*/  @!P1 LEA.HI.X R11, R190, R5, R7, 0x1, P5 ;  /* 0x00000005be0b9211 */ /* 0x000fc400028f0c07 */
[CC--:B------:R-:W-:Y:S02]  /*bf20*/  @P0 LEA R8, P5, R152.reuse, R4.reuse, 0x1 ;  /* 0x0000000498080211 */ /* 0x0c0fe400078a08ff */
[----:B------:R-:W-:Y:S01]  /*bf30*/  SHF.R.S32.HI R7, RZ, 0x1f, R229 ;  /* 0x0000001fff077819 */ /* 0x000fe200000114e5 */
[----:B------:R3:W-:Y:S01]  /*bf40*/  @!P1 ST.E.128 desc[UR44][R10.64], R56 ;  /* 0x000000380a009985 */ /* 0x0007e2000c101d2c */
[----:B------:R-:W-:Y:S02]  /*bf50*/  @P0 LEA.HI.X R9, R152, R5, R9, 0x1, P5 ;  /* 0x0000000598090211 */ /* 0x000fe400028f0c09 */
[----:B------:R-:W-:-:S03]  /*bf60*/  @P6 LEA R4, P5, R229, R4, 0x1 ;  /* 0x00000004e5046211 */ /* 0x000fc600078a08ff */
[----:B------:R3:W-:Y:S01]  /*bf70*/  @P0 ST.E.128 desc[UR44][R8.64], R64 ;  /* 0x0000004008000985 */ /* 0x0007e2000c101d2c */
[----:B------:R-:W-:-:S05]  /*bf80*/  @P6 LEA.HI.X R5, R229, R5, R7, 0x1, P5 ;  /* 0x00000005e5056211 */ /* 0x000fca00028f0c07 */
[----:B------:R3:W-:Y:S04]  /*bf90*/  @P6 ST.E.128 desc[UR44][R4.64], R72 ;  /* 0x0000004804006985 */ /* 0x0007e8000c101d2c */
.L_x_1037:
[----:B------:R-:W-:Y:S05]  /*bfa0*/  BSYNC B1 ;  /* 0x0000000000017941 */ /* 0x000fea0003800000 */
.L_x_1036:
[----:B------:R-:W-:Y:S01]  /*bfb0*/  VIADD R7, R81, 0x20 ;  /* 0x0000002051077836 */ /* 0x000fe20000000000 */
[----:B--23--:R2:W3:Y:S04]  /*bfc0*/  SHFL.IDX PT, R5, R80, 0x1, 0x181f ;  /* 0x00381f0050057f89 */ /* 0x00c4e800000e0000 */
[----:B------:R-:W-:Y:S01]  /*bfd0*/  ISETP.GE.AND P0, PT, R7, R82, PT ;  /* 0x000000520700720c */ /* 0x000fe20003f06270 */
[----:B-1----:R2:W1:-:S12]  /*bfe0*/  SHFL.IDX PT, R4, R18, 0x1, 0x181f ;  /* 0x00381f0012047f89 */ /* 0x00245800000e0000 */
[----:B--2---:R-:W-:Y:S05]  /*bff0*/  @P0 BRA `(.L_x_1038) ;  /* 0x0000002400ec0947 */ /* 0x004fea0003800000 */
[----:B------:R-:W-:Y:S02]  /*c000*/  ISETP.GE.AND P0, PT, R194, UR10, PT ;  /* 0x0000000ac2007c0c */ /* 0x000fe4000bf06270 */
[----:B------:R-:W-:Y:S02]  /*c010*/  ISETP.GE.AND P5, PT, R16, UR10, PT ;  /* 0x0000000a10007c0c */ /* 0x000fe4000bfa6270 */
[----:B------:R-:W-:Y:S02]  /*c020*/  ISETP.GE.AND P2, PT, R193, UR10, PT ;  /* 0x0000000ac1007c0c */ /* 0x000fe4000bf46270 */
[----:B------:R-:W-:Y:S02]  /*c030*/  ISETP.GE.AND P1, PT, R192, UR10, PT ;  /* 0x0000000ac0007c0c */ /* 0x000fe4000bf26270 */
[----:B------:R-:W-:Y:S02]  /*c040*/  ISETP.GE.AND P3, PT, R191, UR10, PT ;  /* 0x0000000abf007c0c */ /* 0x000fe4000bf66270 */
[----:B------:R-:W-:-:S02]  /*c050*/  SHF.R.S32.HI R7, RZ, 0x1f, R193 ;  /* 0x0000001fff077819 */ /* 0x000fc400000114c1 */
[----:B-----5:R-:W-:Y:S02]  /*c060*/  SHF.R.S32.HI R15, RZ, 0x1f, R192 ;  /* 0x0000001fff0f7819 */ /* 0x020fe400000114c0 */
[----:B-1----:R-:W-:Y:S01]  /*c070*/  @!P0 LEA R10, P4, R194, R4, 0x1 ;  /* 0x00000004c20a8211 */ /* 0x002fe200078808ff */
[----:B---3--:R-:W-:Y:S01]  /*c080*/  @!P5 IMAD.WIDE R8, R16, 0x2, R4 ;  /* 0x000000021008d825 */ /* 0x008fe200078e0204 */
[----:B------:R-:W-:Y:S02]  /*c090*/  SHF.R.S32.HI R27, RZ, 0x1f, R190 ;  /* 0x0000001fff1b7819 */ /* 0x000fe400000114be */
[----:B------:R-:W-:Y:S02]  /*c0a0*/  @!P0 LEA.HI.X R11, R194, R5, R153, 0x1, P4 ;  /* 0x00000005c20b8211 */ /* 0x000fe400020f0c99 */
[----:B------:R-:W-:Y:S01]  /*c0b0*/  ISETP.GE.AND P4, PT, R190, UR10, PT ;  /* 0x0000000abe007c0c */ /* 0x000fe2000bf86270 */
[----:B------:R1:W-:Y:S01]  /*c0c0*/  @!P5 ST.E.128 desc[UR44][R8.64], R20 ;  /* 0x000000140800d985 */ /* 0x0003e2000c101d2c */
[----:B------:R-:W-:-:S02]  /*c0d0*/  LOP3.LUT P5, RZ, R0, 0x40, RZ, 0xc0, !PT ;  /* 0x0000004000ff7812 */ /* 0x000fc400078ac0ff */
[CC--:B------:R-:W-:Y:S01]  /*c0e0*/  @!P2 LEA R12, P6, R193.reuse, R4.reuse, 0x1 ;  /* 0x00000004c10ca211 */ /* 0x0c0fe200078c08ff */
[----:B------:R2:W-:Y:S01]  /*c0f0*/  @!P0 ST.E.128 desc[UR44][R10.64], R28 ;  /* 0x0000001c0a008985 */ /* 0x0005e2000c101d2c */
[----:B------:R-:W-:Y:S02]  /*c100*/  SHF.R.S32.HI R0, RZ, 0x1f, R191 ;  /* 0x0000001fff007819 */ /* 0x000fe400000114bf */
[----:B------:R-:W-:Y:S02]  /*c110*/  @!P2 LEA.HI.X R13, R193, R5, R7, 0x1, P6 ;  /* 0x00000005c10da211 */ /* 0x000fe400030f0c07 */
[-C--:B------:R-:W-:Y:S02]  /*c120*/  @!P1 LEA R14, P6, R192, R4.reuse, 0x1 ;  /* 0x00000004c00e9211 */ /* 0x080fe400078c08ff */
[----:B------:R-:W-:Y:S01]  /*c130*/  SHF.R.S32.HI R7, RZ, 0x1f, R152 ;  /* 0x0000001fff077819 */ /* 0x000fe20000011498 */
[----:B------:R2:W-:Y:S01]  /*c140*/  @!P2 ST.E.128 desc[UR44][R12.64], R36 ;  /* 0x000000240c00a985 */ /* 0x0005e2000c101d2c */
[----:B------:R-:W-:-:S02]  /*c150*/  @!P3 LEA R24, P2, R191, R4, 0x1 ;  /* 0x00000004bf18b211 */ /* 0x000fc400078408ff */
[-C--:B------:R-:W-:Y:S02]  /*c160*/  @!P4 LEA R26, P0, R190, R4.reuse, 0x1 ;  /* 0x00000004be1ac211 */ /* 0x080fe400078008ff */
[-C--:B------:R-:W-:Y:S02]  /*c170*/  @!P1 LEA.HI.X R15, R192, R5.reuse, R15, 0x1, P6 ;  /* 0x00000005c00f9211 */ /* 0x080fe400030f0c0f */
[----:B-1----:R-:W-:Y:S02]  /*c180*/  @P5 LEA R8, P6, R152, R4, 0x1 ;  /* 0x0000000498085211 */ /* 0x002fe400078c08ff */
[-C--:B------:R-:W-:Y:S01]  /*c190*/  @!P3 LEA.HI.X R25, R191, R5.reuse, R0, 0x1, P2 ;  /* 0x00000005bf19b211 */ /* 0x080fe200010f0c00 */
[----:B------:R2:W-:Y:S01]  /*c1a0*/  @!P1 ST.E.128 desc[UR44][R14.64], R44 ;  /* 0x0000002c0e009985 */ /* 0x0005e2000c101d2c */
[-C--:B------:R-:W-:Y:S02]  /*c1b0*/  @!P4 LEA.HI.X R27, R190, R5.reuse, R27, 0x1, P0 ;  /* 0x00000005be1bc211 */ /* 0x080fe400000f0c1b */
[----:B------:R-:W-:Y:S01]  /*c1c0*/  @P5 LEA.HI.X R9, R152, R5, R7, 0x1, P6 ;  /* 0x0000000598095211 */ /* 0x000fe200030f0c07 */
[----:B------:R2:W-:Y:S01]  /*c1d0*/  @!P3 ST.E.128 desc[UR44][R24.64], R52 ;  /* 0x000000341800b985 */ /* 0x0005e2000c101d2c */
[----:B------:R-:W-:-:S03]  /*c1e0*/  LOP3.LUT P0, RZ, R3, 0x80, RZ, 0xc0, !PT ;  /* 0x0000008003ff7812 */ /* 0x000fc6000780c0ff */
[----:B------:R2:W-:Y:S04]  /*c1f0*/  @!P4 ST.E.128 desc[UR44][R26.64], R60 ;  /* 0x0000003c1a00c985 */ /* 0x0005e8000c101d2c */
[----:B------:R2:W-:Y:S06]  /*c200*/  @P5 ST.E.128 desc[UR44][R8.64], R68 ;  /* 0x0000004408005985 */ /* 0x0005ec000c101d2c */
[----:B------:R-:W-:Y:S05]  /*c210*/  @!P0 BRA `(.L_x_1038) ;  /* 0x0000002400648947 */ /* 0x000fea0003800000 */
[----:B------:R-:W-:Y:S02]  /*c220*/  LEA R4, P0, R229, R4, 0x1 ;  /* 0x00000004e5047211 */ /* 0x000fe400078008ff */
[----:B------:R-:W-:-:S04]  /*c230*/  SHF.R.S32.HI R0, RZ, 0x1f, R229 ;  /* 0x0000001fff007819 */ /* 0x000fc800000114e5 */
[----:B------:R-:W-:-:S05]  /*c240*/  LEA.HI.X R5, R229, R5, R0, 0x1, P0 ;  /* 0x00000005e5057211 */ /* 0x000fca00000f0c00 */
[----:B------:R4:W-:Y:S01]  /*c250*/  ST.E.128 desc[UR44][R4.64], R76 ;  /* 0x0000004c04007985 */ /* 0x0009e2000c101d2c */
[----:B------:R-:W-:Y:S05]  /*c260*/  BRA `(.L_x_1038) ;  /* 0x0000002400507947 */ /* 0x000fea0003800000 */
.L_x_1035:
[----:B------:R-:W2:Y:S01]  /*c270*/  LDL R0, [R1+0x28] ;  /* 0x0000280001007983 */ /* 0x000ea20000100800 */
[----:B------:R-:W-:Y:S01]  /*c280*/  ULDC.64 UR8, c[0x0][0xc08] ;  /* 0x0003020000087ab9 */ /* 0x000fe20000000a00 */
[----:B0-----:R-:W-:Y:S01]  /*c290*/  SHF.R.S32.HI R3, RZ, 0x1f, R188 ;  /* 0x0000001fff037819 */ /* 0x001fe200000114bc */
[----:B------:R-:W-:Y:S01]  /*c2a0*/  IMAD R7, R7, UR8, RZ ;  /* 0x0000000807077c24 */ /* 0x000fe2000f8e02ff */
[----:B------:R-:W-:Y:S01]  /*c2b0*/  ULDC.64 UR10, c[0x0][0xc40] ;  /* 0x00031000000a7ab9 */ /* 0x000fe20000000a00 */
[----:B------:R-:W-:Y:S01]  /*c2c0*/  IMAD.U32 R4, RZ, RZ, UR42 ;  /* 0x0000002aff047e24 */ /* 0x000fe2000f8e00ff */
[----:B------:R-:W-:Y:S01]  /*c2d0*/  ULDC.64 UR12, c[0x0][0xc30] ;  /* 0x00030c00000c7ab9 */ /* 0x000fe20000000a00 */
[C---:B------:R-:W-:Y:S01]  /*c2e0*/  IMAD R7, R8.reuse, UR9, R7 ;  /* 0x0000000908077c24 */ /* 0x040fe2000f8e0207 */
[----:B------:R-:W-:Y:S01]  /*c2f0*/  BSSY B1, `(.L_x_1039) ;  /* 0x00000d1000017945 */ /* 0x000fe20003800000 */
[----:B------:R-:W-:Y:S01]  /*c300*/  IMAD.WIDE.U32 R8, R8, UR8, RZ ;  /* 0x0000000808087c25 */ /* 0x000fe2000f8e00ff */
[----:B------:R-:W-:Y:S01]  /*c310*/  ULDC.64 UR8, c[0x0][0xc38] ;  /* 0x00030e0000087ab9 */ /* 0x000fe20000000a00 */
[----:B------:R-:W-:-:S02]  /*c320*/  SHF.R.S32.HI R22, RZ, 0x1f, R196 ;  /* 0x0000001fff167819 */ /* 0x000fc400000114c4 */
[----:B------:R-:W-:Y:S01]  /*c330*/  IMAD.IADD R9, R9, 0x1, R7 ;  /* 0x0000000109097824 */ /* 0x000fe200078e0207 */
[----:B------:R-:W-:Y:S01]  /*c340*/  SHF.R.S32.HI R23, RZ, 0x1f, R197 ;  /* 0x0000001fff177819 */ /* 0x000fe200000114c5 */
[----:B------:R-:W-:Y:S01]  /*c350*/  IMAD R3, R3, UR10, RZ ;  /* 0x0000000a03037c24 */ /* 0x000fe2000f8e02ff */
[----:B------:R-:W-:Y:S01]  /*c360*/  SHF.R.S32.HI R152, RZ, 0x1f, R198 ;  /* 0x0000001fff987819 */ /* 0x000fe200000114c6 */
[C---:B------:R-:W-:Y:S01]  /*c370*/  IMAD.WIDE.U32 R8, R189.reuse, UR8, R8 ;  /* 0x00000008bd087c25 */ /* 0x040fe2000f8e0008 */
[----:B------:R-:W-:Y:S01]  /*c380*/  ULDC UR8, c[0x0][0xce8] ;  /* 0x00033a0000087ab9 */ /* 0x000fe20000000800 */
[----:B------:R-:W-:Y:S01]  /*c390*/  SHF.R.S32.HI R153, RZ, 0x1f, R199 ;  /* 0x0000001fff997819 */ /* 0x000fe200000114c7 */
[----:B------:R-:W-:Y:S01]  /*c3a0*/  UISETP.NE.AND UP0, UPT, UR8, 0x1, UPT ;  /* 0x000000010800788c */ /* 0x000fe2000bf05270 */
[----:B------:R-:W-:Y:S01]  /*c3b0*/  IMAD R9, R189, UR9, R9 ;  /* 0x00000009bd097c24 */ /* 0x000fe2000f8e0209 */
[----:B------:R-:W-:Y:S01]  /*c3c0*/  UIMAD UR6, UR6, UR8, URZ ;  /* 0x00000008060672a4 */ /* 0x000fe2000f8e023f */
[C---:B------:R-:W-:Y:S01]  /*c3d0*/  IMAD R3, R188.reuse, UR11, R3 ;  /* 0x0000000bbc037c24 */ /* 0x040fe2000f8e0203 */
[----:B------:R-:W-:Y:S01]  /*c3e0*/  SHF.R.S32.HI R154, RZ, 0x1f, R200 ;  /* 0x0000001fff9a7819 */ /* 0x000fe200000114c8 */
[----:B------:R-:W-:Y:S01]  /*c3f0*/  IMAD.WIDE.U32 R8, R188, UR10, R8 ;  /* 0x0000000abc087c25 */ /* 0x000fe2000f8e0008 */
[----:B------:R-:W-:Y:S01]  /*c400*/  PLOP3.LUT P0, PT, PT, PT, UP0, 0x80, 0x0 ;  /* 0x000000000000781c */ /* 0x000fe20003f0f008 */
[----:B------:R-:W-:Y:S01]  /*c410*/  ULDC.64 UR10, c[0x0][0xc48] ;  /* 0x00031200000a7ab9 */ /* 0x000fe20000000a00 */
[----:B------:R-:W-:Y:S01]  /*c420*/  SHF.R.S32.HI R155, RZ, 0x1f, R201 ;  /* 0x0000001fff9b7819 */ /* 0x000fe200000114c9 */
[----:B------:R-:W-:Y:S01]  /*c430*/  IMAD.IADD R9, R9, 0x1, R3 ;  /* 0x0000000109097824 */ /* 0x000fe200078e0203 */
[----:B------:R-:W-:Y:S01]  /*c440*/  SHF.R.S32.HI R156, RZ, 0x1f, R202 ;  /* 0x0000001fff9c7819 */ /* 0x000fe200000114ca */
[----:B------:R-:W-:Y:S01]  /*c450*/  @UP0 ULDC UR7, c[0x0][0xcec] ;  /* 0x00033b0000070ab9 */ /* 0x000fe20000000800 */
[----:B------:R-:W-:Y:S01]  /*c460*/  SHF.R.S32.HI R157, RZ, 0x1f, R203 ;  /* 0x0000001fff9d7819 */ /* 0x000fe200000114cb */
[----:B------:R-:W-:Y:S01]  /*c470*/  IMAD.WIDE.U32 R8, R195, UR10, R8 ;  /* 0x0000000ac3087c25 */ /* 0x000fe2000f8e0008 */
[----:B------:R-:W-:-:S02]  /*c480*/  SHF.R.S32.HI R158, RZ, 0x1f, R204 ;  /* 0x0000001fff9e7819 */ /* 0x000fc400000114cc */
[----:B------:R-:W-:Y:S01]  /*c490*/  SHF.R.S32.HI R159, RZ, 0x1f, R205 ;  /* 0x0000001fff9f7819 */ /* 0x000fe200000114cd */
[----:B------:R-:W-:Y:S01]  /*c4a0*/  IMAD R9, R195, UR11, R9 ;  /* 0x0000000bc3097c24 */ /* 0x000fe2000f8e0209 */
[----:B------:R-:W-:Y:S01]  /*c4b0*/  ULDC.64 UR10, c[0x0][0xc28] ;  /* 0x00030a00000a7ab9 */ /* 0x000fe20000000a00 */
        /* <DEDUP_REMOVED lines=23> */
[----:B------:R-:W-:Y:S01]  /*c630*/  @P0 IMAD.HI.U32 R0, R4, UR7, RZ ;  /* 0x0000000704000c27 */ /* 0x000fe2000f8e00ff */
[----:B------:R-:W-:-:S03]  /*c640*/  @UP0 ULDC UR7, c[0x0][0xcf0] ;  /* 0x00033c0000070ab9 */ /* 0x000fc60000000800 */
[----:B------:R-:W-:Y:S01]  /*c650*/  IMAD.MOV.U32 R3, RZ, RZ, R4 ;  /* 0x000000ffff037224 */ /* 0x000fe200078e0004 */
[----:B------:R-:W-:Y:S01]  /*c660*/  @P0 SHF.R.U32.HI R3, RZ, UR7, R0 ;  /* 0x00000007ff030c19 */ /* 0x000fe20008011600 */
[----:B------:R-:W-:-:S03]  /*c670*/  UIADD3 UR7, UR41, 0x38820, URZ ;  /* 0x0003882029077890 */ /* 0x000fc6000fffe03f */
[--C-:B------:R-:W-:Y:S01]  /*c680*/  SHF.R.S32.HI R0, RZ, 0x1f, R3.reuse ;  /* 0x0000001fff007819 */ /* 0x100fe20000011403 */
[----:B------:R-:W-:Y:S01]  /*c690*/  IMAD.MOV R5, RZ, RZ, -R3 ;  /* 0x000000ffff057224 */ /* 0x000fe200078e0a03 */
[----:B------:R-:W-:Y:S01]  /*c6a0*/  UPRMT UR7, URZ, 0x654, UR7 ;  /* 0x000006543f077896 */ /* 0x000fe20008000007 */
[----:B------:R-:W-:-:S04]  /*c6b0*/  IMAD.WIDE.U32 R8, R3, UR12, R8 ;  /* 0x0000000c03087c25 */ /* 0x000fc8000f8e0008 */
[----:B------:R-:W-:Y:S02]  /*c6c0*/  IMAD R0, R0, UR12, RZ ;  /* 0x0000000c00007c24 */ /* 0x000fe4000f8e02ff */
[----:B------:R-:W-:Y:S02]  /*c6d0*/  IMAD R5, R5, UR8, R4 ;  /* 0x0000000805057c24 */ /* 0x000fe4000f8e0204 */
[----:B------:R-:W-:Y:S01]  /*c6e0*/  IMAD R7, R3, UR13, R0 ;  /* 0x0000000d03077c24 */ /* 0x000fe2000f8e0200 */
[----:B------:R-:W-:Y:S01]  /*c6f0*/  SYNCS.ARRIVE.TRANS64.RED.A1T0 RZ, [UR7], RZ ;  /* 0x000000ffffff79a7 */ /* 0x000fe20008100407 */
[----:B------:R-:W-:Y:S01]  /*c700*/  IMAD.U32 R4, RZ, RZ, UR42 ;  /* 0x0000002aff047e24 */ /* 0x000fe2000f8e00ff */
[----:B------:R-:W-:Y:S01]  /*c710*/  SHF.R.S32.HI R0, RZ, 0x1f, R5 ;  /* 0x0000001fff007819 */ /* 0x000fe20000011405 */
[----:B------:R-:W-:Y:S02]  /*c720*/  IMAD.IADD R9, R9, 0x1, R7 ;  /* 0x0000000109097824 */ /* 0x000fe400078e0207 */
[----:B------:R-:W-:-:S02]  /*c730*/  IMAD R7, R4, 0x40, R17 ;  /* 0x0000004004077824 */ /* 0x000fc400078e0211 */
[----:B------:R-:W-:Y:S02]  /*c740*/  IMAD R0, R0, UR10, RZ ;  /* 0x0000000a00007c24 */ /* 0x000fe4000f8e02ff */
[----:B------:R-:W-:-:S04]  /*c750*/  IMAD.WIDE.U32 R8, R5, UR10, R8 ;  /* 0x0000000a05087c25 */ /* 0x000fc8000f8e0008 */
[----:B------:R-:W-:Y:S01]  /*c760*/  IMAD R3, R5, UR11, R0 ;  /* 0x0000000b05037c24 */ /* 0x000fe2000f8e0200 */
[----:B------:R-:W-:Y:S02]  /*c770*/  ULDC.64 UR10, c[0x0][0xc00] ;  /* 0x00030000000a7ab9 */ /* 0x000fe40000000a00 */
[----:B------:R-:W-:Y:S01]  /*c780*/  LEA R0, P0, R8, UR10, 0x2 ;  /* 0x0000000a08007c11 */ /* 0x000fe2000f8010ff */
[----:B------:R-:W-:-:S04]  /*c790*/  IMAD.IADD R3, R9, 0x1, R3 ;  /* 0x0000000109037824 */ /* 0x000fc800078e0203 */
[----:B------:R0:W1:Y:S01]  /*c7a0*/  SHFL.IDX PT, R13, R0, RZ, 0x1c1f ;  /* 0x001c1fff000d7589 */ /* 0x00006200000e0000 */
[----:B------:R-:W-:Y:S02]  /*c7b0*/  LEA.HI.X R3, R8, UR11, R3, 0x2, P0 ;  /* 0x0000000b08037c11 */ /* 0x000fe400080f1403 */
[----:B------:R-:W-:-:S03]  /*c7c0*/  ISETP.GE.AND P0, PT, R7, UR6, PT ;  /* 0x0000000607007c0c */ /* 0x000fc6000bf06270 */
[----:B------:R0:W2:Y:S10]  /*c7d0*/  SHFL.IDX PT, R12, R3, RZ, 0x1c1f ;  /* 0x001c1fff030c7589 */ /* 0x0000b400000e0000 */
[----:B0-----:R-:W-:Y:S05]  /*c7e0*/  @P0 BRA `(.L_x_1040) ;  /* 0x0000000800040947 */ /* 0x001fea0003800000 */
[----:B------:R-:W-:Y:S02]  /*c7f0*/  ULDC UR7, c[0x0][0xbc8] ;  /* 0x0002f20000077ab9 */ /* 0x000fe40000000800 */
[----:B------:R-:W-:Y:S02]  /*c800*/  ISETP.GE.AND P0, PT, R19, UR7, PT ;  /* 0x0000000713007c0c */ /* 0x000fe4000bf06270 */
[----:B------:R-:W-:Y:S02]  /*c810*/  ISETP.GE.AND P1, PT, R227, UR7, PT ;  /* 0x00000007e3007c0c */ /* 0x000fe4000bf26270 */
[----:B------:R-:W-:Y:S02]  /*c820*/  ISETP.GE.AND P4, PT, R219, UR7, PT ;  /* 0x00000007db007c0c */ /* 0x000fe4000bf86270 */
[----:B------:R-:W-:-:S07]  /*c830*/  ISETP.GE.AND P5, PT, R217, UR7, PT ;  /* 0x00000007d9007c0c */ /* 0x000fce000bfa6270 */
[----:B-1----:R-:W-:-:S04]  /*c840*/  @!P0 LEA R4, P2, R19, R13, 0x2 ;  /* 0x0000000d13048211 */ /* 0x002fc800078410ff */
[----:B--2---:R-:W-:-:S05]  /*c850*/  @!P0 LEA.HI.X R5, R19, R12, R179, 0x2, P2 ;  /* 0x0000000c13058211 */ /* 0x004fca00010f14b3 */
[----:B------:R0:W-:Y:S01]  /*c860*/  @!P0 ST.E.64 desc[UR44][R4.64], R24 ;  /* 0x0000001804008985 */ /* 0x0001e2000c101b2c */
[----:B------:R-:W-:Y:S02]  /*c870*/  ISETP.GE.AND P0, PT, R226, UR7, PT ;  /* 0x00000007e2007c0c */ /* 0x000fe4000bf06270 */
[----:B0-----:R-:W-:-:S04]  /*c880*/  @!P1 LEA R4, P2, R227, R13, 0x2 ;  /* 0x0000000de3049211 */ /* 0x001fc800078410ff */
[----:B------:R-:W-:-:S05]  /*c890*/  @!P1 LEA.HI.X R5, R227, R12, R178, 0x2, P2 ;  /* 0x0000000ce3059211 */ /* 0x000fca00010f14b2 */
[----:B------:R0:W-:Y:S01]  /*c8a0*/  @!P1 ST.E.64 desc[UR44][R4.64], R28 ;  /* 0x0000001c04009985 */ /* 0x0001e2000c101b2c */
[----:B------:R-:W-:Y:S02]  /*c8b0*/  ISETP.GE.AND P1, PT, R225, UR7, PT ;  /* 0x00000007e1007c0c */ /* 0x000fe4000bf26270 */
[----:B0-----:R-:W-:-:S04]  /*c8c0*/  @!P0 LEA R4, P2, R226, R13, 0x2 ;  /* 0x0000000de2048211 */ /* 0x001fc800078410ff */
[----:B------:R-:W-:-:S05]  /*c8d0*/  @!P0 LEA.HI.X R5, R226, R12, R177, 0x2, P2 ;  /* 0x0000000ce2058211 */ /* 0x000fca00010f14b1 */
[----:B------:R0:W-:Y:S01]  /*c8e0*/  @!P0 ST.E.64 desc[UR44][R4.64], R32 ;  /* 0x0000002004008985 */ /* 0x0001e2000c101b2c */
[----:B------:R-:W-:Y:S02]  /*c8f0*/  ISETP.GE.AND P0, PT, R224, UR7, PT ;  /* 0x00000007e0007c0c */ /* 0x000fe4000bf06270 */
[----:B0-----:R-:W-:-:S04]  /*c900*/  @!P1 LEA R4, P2, R225, R13, 0x2 ;  /* 0x0000000de1049211 */ /* 0x001fc800078410ff */
[----:B------:R-:W-:Y:S02]  /*c910*/  @!P1 LEA.HI.X R5, R225, R12, R176, 0x2, P2 ;  /* 0x0000000ce1059211 */ /* 0x000fe400010f14b0 */
[----:B------:R-:W-:-:S03]  /*c920*/  ISETP.GE.AND P2, PT, R223, UR7, PT ;  /* 0x00000007df007c0c */ /* 0x000fc6000bf46270 */
[----:B------:R0:W-:Y:S02]  /*c930*/  @!P1 ST.E.64 desc[UR44][R4.64], R36 ;  /* 0x0000002404009985 */ /* 0x0001e4000c101b2c */
[----:B0-----:R-:W-:-:S04]  /*c940*/  @!P0 LEA R4, P1, R224, R13, 0x2 ;  /* 0x0000000de0048211 */ /* 0x001fc800078210ff */
[----:B------:R-:W-:Y:S02]  /*c950*/  @!P0 LEA.HI.X R5, R224, R12, R175, 0x2, P1 ;  /* 0x0000000ce0058211 */ /* 0x000fe400008f14af */
[----:B------:R-:W-:-:S03]  /*c960*/  ISETP.GE.AND P1, PT, R221, UR7, PT ;  /* 0x00000007dd007c0c */ /* 0x000fc6000bf26270 */
[----:B------:R0:W-:Y:S01]  /*c970*/  @!P0 ST.E.64 desc[UR44][R4.64], R40 ;  /* 0x0000002804008985 */ /* 0x0001e2000c101b2c */
[----:B------:R-:W-:-:S09]  /*c980*/  ISETP.GE.AND P0, PT, R222, UR7, PT ;  /* 0x00000007de007c0c */ /* 0x000fd2000bf06270 */
[-C--:B------:R-:W-:Y:S02]  /*c990*/  @!P1 LEA R8, P6, R221, R13.reuse, 0x2 ;  /* 0x0000000ddd089211 */ /* 0x080fe400078c10ff */
[----:B0-----:R-:W-:Y:S02]  /*c9a0*/  @!P2 LEA R4, P3, R223, R13, 0x2 ;  /* 0x0000000ddf04a211 */ /* 0x001fe400078610ff */
[-C--:B------:R-:W-:Y:S02]  /*c9b0*/  @!P1 LEA.HI.X R9, R221, R12.reuse, R20, 0x2, P6 ;  /* 0x0000000cdd099211 */ /* 0x080fe400030f1414 */
[----:B------:R-:W-:Y:S02]  /*c9c0*/  @!P2 LEA.HI.X R5, R223, R12, R174, 0x2, P3 ;  /* 0x0000000cdf05a211 */ /* 0x000fe400018f14ae */
[----:B------:R-:W-:-:S03]  /*c9d0*/  ISETP.GE.AND P3, PT, R220, UR7, PT ;  /* 0x00000007dc007c0c */ /* 0x000fc6000bf66270 */
[----:B------:R0:W-:Y:S02]  /*c9e0*/  @!P2 ST.E.64 desc[UR44][R4.64], R44 ;  /* 0x0000002c0400a985 */ /* 0x0001e4000c101b2c */
[----:B0-----:R-:W-:-:S04]  /*c9f0*/  @!P0 LEA R4, P2, R222, R13, 0x2 ;  /* 0x0000000dde048211 */ /* 0x001fc800078410ff */
[----:B------:R-:W-:-:S05]  /*ca00*/  @!P0 LEA.HI.X R5, R222, R12, R21, 0x2, P2 ;  /* 0x0000000cde058211 */ /* 0x000fca00010f1415 */
[----:B------:R0:W-:Y:S01]  /*ca10*/  @!P0 ST.E.64 desc[UR44][R4.64], R48 ;  /* 0x0000003004008985 */ /* 0x0001e2000c101b2c */
[----:B------:R-:W-:-:S03]  /*ca20*/  ISETP.GE.AND P0, PT, R216, UR7, PT ;  /* 0x00000007d8007c0c */ /* 0x000fc6000bf06270 */
[----:B------:R1:W-:Y:S01]  /*ca30*/  @!P1 ST.E.64 desc[UR44][R8.64], R52 ;  /* 0x0000003408009985 */ /* 0x0003e2000c101b2c */
[----:B------:R-:W-:Y:S02]  /*ca40*/  ISETP.GE.AND P1, PT, R215, UR7, PT ;  /* 0x00000007d7007c0c */ /* 0x000fe4000bf26270 */
[CC--:B0-----:R-:W-:Y:S02]  /*ca50*/  @!P3 LEA R4, P6, R220.reuse, R13.reuse, 0x2 ;  /* 0x0000000ddc04b211 */ /* 0x0c1fe400078c10ff */
[-C--:B-1----:R-:W-:Y:S02]  /*ca60*/  @!P4 LEA R8, P2, R219, R13.reuse, 0x2 ;  /* 0x0000000ddb08c211 */ /* 0x082fe400078410ff */
[-C--:B------:R-:W-:Y:S02]  /*ca70*/  @!P3 LEA.HI.X R5, R220, R12.reuse, R173, 0x2, P6 ;  /* 0x0000000cdc05b211 */ /* 0x080fe400030f14ad */
[----:B------:R-:W-:Y:S02]  /*ca80*/  @!P5 LEA R10, P6, R217, R13, 0x2 ;  /* 0x0000000dd90ad211 */ /* 0x000fe400078c10ff */
        /* <DEDUP_REMOVED lines=8> */
[CC--:B0-----:R-:W-:Y:S02]  /*cb10*/  @!P0 LEA R4, P6, R216.reuse, R13.reuse, 0x2 ;  /* 0x0000000dd8048211 */ /* 0x0c1fe400078c10ff */
[----:B-1----:R-:W-:Y:S02]  /*cb20*/  @!P1 LEA R8, P5, R215, R13, 0x2 ;  /* 0x0000000dd7089211 */ /* 0x002fe400078a10ff */
[----:B------:R-:W-:-:S02]  /*cb30*/  @!P0 LEA.HI.X R5, R216, R12, R170, 0x2, P6 ;  /* 0x0000000cd8058211 */ /* 0x000fc400030f14aa */
[-C--:B------:R-:W-:Y:S02]  /*cb40*/  @!P1 LEA.HI.X R9, R215, R12.reuse, R169, 0x2, P5 ;  /* 0x0000000cd7099211 */ /* 0x080fe400028f14a9 */
[----:B------:R-:W-:Y:S01]  /*cb50*/  ISETP.GE.AND P5, PT, R211, UR7, PT ;  /* 0x00000007d3007c0c */ /* 0x000fe2000bfa6270 */
[----:B------:R0:W-:Y:S01]  /*cb60*/  @!P0 ST.E.64 desc[UR44][R4.64], R68 ;  /* 0x0000004404008985 */ /* 0x0001e2000c101b2c */
[----:B--2---:R-:W-:Y:S02]  /*cb70*/  @!P2 LEA R10, P6, R214, R13, 0x2 ;  /* 0x0000000dd60aa211 */ /* 0x004fe400078c10ff */
[----:B------:R-:W-:Y:S01]  /*cb80*/  ISETP.GE.AND P0, PT, R210, UR7, PT ;  /* 0x00000007d2007c0c */ /* 0x000fe2000bf06270 */
[----:B------:R1:W-:Y:S01]  /*cb90*/  @!P1 ST.E.64 desc[UR44][R8.64], R72 ;  /* 0x0000004808009985 */ /* 0x0003e2000c101b2c */
[----:B------:R-:W-:-:S05]  /*cba0*/  @!P2 LEA.HI.X R11, R214, R12, R168, 0x2, P6 ;  /* 0x0000000cd60ba211 */ /* 0x000fca00030f14a8 */
[----:B------:R2:W-:Y:S01]  /*cbb0*/  @!P2 ST.E.64 desc[UR44][R10.64], R76 ;  /* 0x0000004c0a00a985 */ /* 0x0005e2000c101b2c */
[----:B0-----:R-:W-:-:S04]  /*cbc0*/  @!P3 LEA R4, P1, R213, R13, 0x2 ;  /* 0x0000000dd504b211 */ /* 0x001fc800078210ff */
[-C--:B------:R-:W-:Y:S02]  /*cbd0*/  @!P3 LEA.HI.X R5, R213, R12.reuse, R167, 0x2, P1 ;  /* 0x0000000cd505b211 */ /* 0x080fe400008f14a7 */
[----:B------:R-:W-:Y:S02]  /*cbe0*/  ISETP.GE.AND P1, PT, R209, UR7, PT ;  /* 0x00000007d1007c0c */ /* 0x000fe4000bf26270 */
[CC--:B-1----:R-:W-:Y:S01]  /*cbf0*/  @!P4 LEA R8, P2, R212.reuse, R13.reuse, 0x2 ;  /* 0x0000000dd408c211 */ /* 0x0c2fe200078410ff */
[----:B------:R0:W-:Y:S01]  /*cc00*/  @!P3 ST.E.64 desc[UR44][R4.64], R80 ;  /* 0x000000500400b985 */ /* 0x0001e2000c101b2c */
[----:B--2---:R-:W-:Y:S02]  /*cc10*/  @!P5 LEA R10, P6, R211, R13, 0x2 ;  /* 0x0000000dd30ad211 */ /* 0x004fe400078c10ff */
[----:B------:R-:W-:Y:S02]  /*cc20*/  @!P4 LEA.HI.X R9, R212, R12, R166, 0x2, P2 ;  /* 0x0000000cd409c211 */ /* 0x000fe400010f14a6 */
[----:B------:R-:W-:-:S02]  /*cc30*/  ISETP.GE.AND P2, PT, R208, UR7, PT ;  /* 0x00000007d0007c0c */ /* 0x000fc4000bf46270 */
[----:B------:R-:W-:Y:S01]  /*cc40*/  @!P5 LEA.HI.X R11, R211, R12, R165, 0x2, P6 ;  /* 0x0000000cd30bd211 */ /* 0x000fe200030f14a5 */
[----:B------:R1:W-:Y:S01]  /*cc50*/  @!P4 ST.E.64 desc[UR44][R8.64], R84 ;  /* 0x000000540800c985 */ /* 0x0003e2000c101b2c */
[----:B------:R-:W-:-:S03]  /*cc60*/  ISETP.GE.AND P4, PT, R206, UR7, PT ;  /* 0x00000007ce007c0c */ /* 0x000fc6000bf86270 */
[----:B------:R2:W-:Y:S01]  /*cc70*/  @!P5 ST.E.64 desc[UR44][R10.64], R88 ;  /* 0x000000580a00d985 */ /* 0x0005e2000c101b2c */
[----:B------:R-:W-:Y:S02]  /*cc80*/  ISETP.GE.AND P5, PT, R207, UR7, PT ;  /* 0x00000007cf007c0c */ /* 0x000fe4000bfa6270 */
[----:B0-----:R-:W-:-:S04]  /*cc90*/  @!P0 LEA R4, P6, R210, R13, 0x2 ;  /* 0x0000000dd2048211 */ /* 0x001fc800078c10ff */
[----:B------:R-:W-:Y:S02]  /*cca0*/  @!P0 LEA.HI.X R5, R210, R12, R164, 0x2, P6 ;  /* 0x0000000cd2058211 */ /* 0x000fe400030f14a4 */
[----:B-1----:R-:W-:-:S03]  /*ccb0*/  @!P1 LEA R8, P3, R209, R13, 0x2 ;  /* 0x0000000dd1089211 */ /* 0x002fc600078610ff */
[----:B------:R0:W-:Y:S01]  /*ccc0*/  @!P0 ST.E.64 desc[UR44][R4.64], R92 ;  /* 0x0000005c04008985 */ /* 0x0001e2000c101b2c */
[-C--:B------:R-:W-:Y:S02]  /*ccd0*/  @!P1 LEA.HI.X R9, R209, R12.reuse, R163, 0x2, P3 ;  /* 0x0000000cd1099211 */ /* 0x080fe400018f14a3 */
[----:B------:R-:W-:Y:S02]  /*cce0*/  ISETP.GE.AND P3, PT, R205, UR7, PT ;  /* 0x00000007cd007c0c */ /* 0x000fe4000bf66270 */
[CC--:B--2---:R-:W-:Y:S01]  /*ccf0*/  @!P2 LEA R10, P6, R208.reuse, R13.reuse, 0x2 ;  /* 0x0000000dd00aa211 */ /* 0x0c4fe200078c10ff */
[----:B------:R1:W-:Y:S01]  /*cd00*/  @!P1 ST.E.64 desc[UR44][R8.64], R96 ;  /* 0x0000006008009985 */ /* 0x0003e2000c101b2c */
[----:B------:R-:W-:Y:S02]  /*cd10*/  ISETP.GE.AND P1, PT, R203, UR7, PT ;  /* 0x00000007cb007c0c */ /* 0x000fe4000bf26270 */
[----:B------:R-:W-:Y:S02]  /*cd20*/  @!P2 LEA.HI.X R11, R208, R12, R162, 0x2, P6 ;  /* 0x0000000cd00ba211 */ /* 0x000fe400030f14a2 */
[----:B0-----:R-:W-:-:S03]  /*cd30*/  @!P5 LEA R4, P6, R207, R13, 0x2 ;  /* 0x0000000dcf04d211 */ /* 0x001fc600078c10ff */
[----:B------:R0:W-:Y:S01]  /*cd40*/  @!P2 ST.E.64 desc[UR44][R10.64], R100 ;  /* 0x000000640a00a985 */ /* 0x0001e2000c101b2c */
[----:B------:R-:W-:Y:S02]  /*cd50*/  ISETP.GE.AND P2, PT, R204, UR7, PT ;  /* 0x00000007cc007c0c */ /* 0x000fe4000bf46270 */
[----:B------:R-:W-:Y:S02]  /*cd60*/  @!P5 LEA.HI.X R5, R207, R12, R161, 0x2, P6 ;  /* 0x0000000ccf05d211 */ /* 0x000fe400030f14a1 */
[----:B-1----:R-:W-:-:S03]  /*cd70*/  @!P4 LEA R8, P0, R206, R13, 0x2 ;  /* 0x0000000dce08c211 */ /* 0x002fc600078010ff */
[----:B------:R1:W-:Y:S01]  /*cd80*/  @!P5 ST.E.64 desc[UR44][R4.64], R104 ;  /* 0x000000680400d985 */ /* 0x0003e2000c101b2c */
[-C--:B------:R-:W-:Y:S02]  /*cd90*/  @!P4 LEA.HI.X R9, R206, R12.reuse, R160, 0x2, P0 ;  /* 0x0000000cce09c211 */ /* 0x080fe400000f14a0 */
[----:B------:R-:W-:Y:S02]  /*cda0*/  ISETP.GE.AND P0, PT, R202, UR7, PT ;  /* 0x00000007ca007c0c */ /* 0x000fe4000bf06270 */
[CC--:B0-----:R-:W-:Y:S01]  /*cdb0*/  @!P3 LEA R10, P6, R205.reuse, R13.reuse, 0x2 ;  /* 0x0000000dcd0ab211 */ /* 0x0c1fe200078c10ff */
[----:B------:R0:W-:Y:S03]  /*cdc0*/  @!P4 ST.E.64 desc[UR44][R8.64], R108 ;  /* 0x0000006c0800c985 */ /* 0x0001e6000c101b2c */
[----:B------:R-:W-:Y:S02]  /*cdd0*/  @!P3 LEA.HI.X R11, R205, R12, R159, 0x2, P6 ;  /* 0x0000000ccd0bb211 */ /* 0x000fe400030f149f */
[----:B-1----:R-:W-:-:S03]  /*cde0*/  @!P2 LEA R4, P4, R204, R13, 0x2 ;  /* 0x0000000dcc04a211 */ /* 0x002fc600078810ff */
[----:B------:R1:W-:Y:S01]  /*cdf0*/  @!P3 ST.E.64 desc[UR44][R10.64], R112 ;  /* 0x000000700a00b985 */ /* 0x0003e2000c101b2c */
[----:B------:R-:W-:Y:S02]  /*ce00*/  ISETP.GE.AND P3, PT, R201, UR7, PT ;  /* 0x00000007c9007c0c */ /* 0x000fe4000bf66270 */
[-C--:B------:R-:W-:Y:S02]  /*ce10*/  @!P2 LEA.HI.X R5, R204, R12.reuse, R158, 0x2, P4 ;  /* 0x0000000ccc05a211 */ /* 0x080fe400020f149e */
[----:B------:R-:W-:Y:S02]  /*ce20*/  ISETP.GE.AND P4, PT, R200, UR7, PT ;  /* 0x00000007c8007c0c */ /* 0x000fe4000bf86270 */
[----:B0-----:R-:W-:Y:S01]  /*ce30*/  @!P1 LEA R8, P5, R203, R13, 0x2 ;  /* 0x0000000dcb089211 */ /* 0x001fe200078a10ff */
[----:B------:R0:W-:Y:S01]  /*ce40*/  @!P2 ST.E.64 desc[UR44][R4.64], R116 ;  /* 0x000000740400a985 */ /* 0x0001e2000c101b2c */
[----:B------:R-:W-:Y:S02]  /*ce50*/  ISETP.GE.AND P2, PT, R199, UR7, PT ;  /* 0x00000007c7007c0c */ /* 0x000fe4000bf46270 */
[----:B------:R-:W-:-:S02]  /*ce60*/  @!P1 LEA.HI.X R9, R203, R12, R157, 0x2, P5 ;  /* 0x0000000ccb099211 */ /* 0x000fc400028f149d */
[----:B-1----:R-:W-:-:S03]  /*ce70*/  @!P0 LEA R10, P6, R202, R13, 0x2 ;  /* 0x0000000dca0a8211 */ /* 0x002fc600078c10ff */
[----:B------:R1:W-:Y:S01]  /*ce80*/  @!P1 ST.E.64 desc[UR44][R8.64], R120 ;  /* 0x0000007808009985 */ /* 0x0003e2000c101b2c */
[----:B------:R-:W-:Y:S02]  /*ce90*/  ISETP.GE.AND P1, PT, R198, UR7, PT ;  /* 0x00000007c6007c0c */ /* 0x000fe4000bf26270 */
[----:B------:R-:W-:Y:S02]  /*cea0*/  @!P0 LEA.HI.X R11, R202, R12, R156, 0x2, P6 ;  /* 0x0000000cca0b8211 */ /* 0x000fe400030f149c */
[----:B0-----:R-:W-:-:S03]  /*ceb0*/  @!P3 LEA R4, P5, R201, R13, 0x2 ;  /* 0x0000000dc904b211 */ /* 0x001fc600078a10ff */
[----:B------:R0:W-:Y:S01]  /*cec0*/  @!P0 ST.E.64 desc[UR44][R10.64], R124 ;  /* 0x0000007c0a008985 */ /* 0x0001e2000c101b2c */
[----:B------:R-:W-:Y:S02]  /*ced0*/  ISETP.GE.AND P0, PT, R197, UR7, PT ;  /* 0x00000007c5007c0c */ /* 0x000fe4000bf06270 */
[-C--:B------:R-:W-:Y:S02]  /*cee0*/  @!P3 LEA.HI.X R5, R201, R12.reuse, R155, 0x2, P5 ;  /* 0x0000000cc905b211 */ /* 0x080fe400028f149b */
[----:B------:R-:W-:Y:S02]  /*cef0*/  ISETP.GE.AND P5, PT, R196, UR7, PT ;  /* 0x00000007c4007c0c */ /* 0x000fe4000bfa6270 */
[C---:B-1----:R-:W-:Y:S01]  /*cf00*/  @!P4 LEA R8, P6, R200.reuse, R13, 0x2 ;  /* 0x0000000dc808c211 */ /* 0x042fe200078c10ff */
[----:B------:R1:W-:Y:S03]  /*cf10*/  @!P3 ST.E.64 desc[UR44][R4.64], R128 ;  /* 0x000000800400b985 */ /* 0x0003e6000c101b2c */
[----:B------:R-:W-:-:S02]  /*cf20*/  @!P4 LEA.HI.X R9, R200, R12, R154, 0x2, P6 ;  /* 0x0000000cc809c211 */ /* 0x000fc400030f149a */
[----:B0-----:R-:W-:-:S03]  /*cf30*/  @!P1 LEA R10, P6, R198, R13, 0x2 ;  /* 0x0000000dc60a9211 */ /* 0x001fc600078c10ff */
[----:B------:R0:W-:Y:S01]  /*cf40*/  @!P4 ST.E.64 desc[UR44][R8.64], R132 ;  /* 0x000000840800c985 */ /* 0x0001e2000c101b2c */
[----:B------:R-:W-:Y:S02]  /*cf50*/  @!P1 LEA.HI.X R11, R198, R12, R152, 0x2, P6 ;  /* 0x0000000cc60b9211 */ /* 0x000fe400030f1498 */
[----:B-1----:R-:W-:-:S04]  /*cf60*/  @!P2 LEA R4, P3, R199, R13, 0x2 ;  /* 0x0000000dc704a211 */ /* 0x002fc800078610ff */
[-C--:B------:R-:W-:Y:S02]  /*cf70*/  @!P2 LEA.HI.X R5, R199, R12.reuse, R153, 0x2, P3 ;  /* 0x0000000cc705a211 */ /* 0x080fe400018f1499 */
[CC--:B------:R-:W-:Y:S02]  /*cf80*/  @!P5 LEA R14, P3, R196.reuse, R13.reuse, 0x2 ;  /* 0x0000000dc40ed211 */ /* 0x0c0fe400078610ff */
[C---:B0-----:R-:W-:Y:S01]  /*cf90*/  @!P0 LEA R8, P4, R197.reuse, R13, 0x2 ;  /* 0x0000000dc5088211 */ /* 0x041fe200078810ff */
[----:B------:R0:W-:Y:S01]  /*cfa0*/  @!P2 ST.E.64 desc[UR44][R4.64], R136 ;  /* 0x000000880400a985 */ /* 0x0001e2000c101b2c */
[-C--:B------:R-:W-:Y:S02]  /*cfb0*/  @!P5 LEA.HI.X R15, R196, R12.reuse, R22, 0x2, P3 ;  /* 0x0000000cc40fd211 */ /* 0x080fe400018f1416 */
[----:B------:R-:W-:Y:S01]  /*cfc0*/  @!P0 LEA.HI.X R9, R197, R12, R23, 0x2, P4 ;  /* 0x0000000cc5098211 */ /* 0x000fe200020f1417 */
[----:B------:R0:W-:Y:S04]  /*cfd0*/  @!P1 ST.E.64 desc[UR44][R10.64], R140 ;  /* 0x0000008c0a009985 */ /* 0x0001e8000c101b2c */
[----:B------:R0:W-:Y:S04]  /*cfe0*/  @!P0 ST.E.64 desc[UR44][R8.64], R144 ;  /* 0x0000009008008985 */ /* 0x0001e8000c101b2c */
[----:B------:R0:W-:Y:S02]  /*cff0*/  @!P5 ST.E.64 desc[UR44][R14.64], R148 ;  /* 0x000000940e00d985 */ /* 0x0001e4000c101b2c */
.L_x_1040:
[----:B------:R-:W-:Y:S05]  /*d000*/  BSYNC B1 ;  /* 0x0000000000017941 */ /* 0x000fea0003800000 */
.L_x_1039:
[----:B------:R-:W-:Y:S01]  /*d010*/  VIADD R7, R7, 0x8 ;  /* 0x0000000807077836 */ /* 0x000fe20000000000 */
[----:B------:R3:W4:Y:S04]  /*d020*/  SHFL.IDX PT, R18, R3, 0x1, 0x1c1f ;  /* 0x003c1f0003127f89 */ /* 0x00072800000e0000 */
[----:B------:R-:W-:Y:S01]  /*d030*/  ISETP.GE.AND P0, PT, R7, UR6, PT ;  /* 0x0000000607007c0c */ /* 0x000fe2000bf06270 */
[----:B------:R-:W0:-:S12]  /*d040*/  SHFL.IDX PT, R0, R0, 0x1, 0x1c1f ;  /* 0x003c1f0000007f89 */ /* 0x000e1800000e0000 */
[----:B---3--:R-:W-:Y:S05]  /*d050*/  @P0 BRA `(.L_x_1038) ;  /* 0x0000001400d40947 */ /* 0x008fea0003800000 */
[----:B------:R-:W-:Y:S02]  /*d060*/  ULDC UR6, c[0x0][0xbc8] ;  /* 0x0002f20000067ab9 */ /* 0x000fe40000000800 */
[----:B------:R-:W-:Y:S02]  /*d070*/  ISETP.GE.AND P4, PT, R19, UR6, PT ;  /* 0x0000000613007c0c */ /* 0x000fe4000bf86270 */
[----:B------:R-:W-:Y:S02]  /*d080*/  ISETP.GE.AND P2, PT, R227, UR6, PT ;  /* 0x00000006e3007c0c */ /* 0x000fe4000bf46270 */
[----:B------:R-:W-:Y:S02]  /*d090*/  ISETP.GE.AND P1, PT, R226, UR6, PT ;  /* 0x00000006e2007c0c */ /* 0x000fe4000bf26270 */
[----:B------:R-:W-:-:S07]  /*d0a0*/  ISETP.GE.AND P0, PT, R225, UR6, PT ;  /* 0x00000006e1007c0c */ /* 0x000fce000bf06270 */
[----:B0-----:R-:W-:-:S04]  /*d0b0*/  @!P4 LEA R4, P3, R19, R0, 0x2 ;  /* 0x000000001304c211 */ /* 0x001fc800078610ff */
[----:B----4-:R-:W-:Y:S02]  /*d0c0*/  @!P4 LEA.HI.X R5, R19, R18, R179, 0x2, P3 ;  /* 0x000000121305c211 */ /* 0x010fe400018f14b3 */
[----:B------:R-:W-:Y:S02]  /*d0d0*/  ISETP.GE.AND P3, PT, R224, UR6, PT ;  /* 0x00000006e0007c0c */ /* 0x000fe4000bf66270 */
[C---:B------:R-:W-:Y:S01]  /*d0e0*/  @!P1 LEA R8, P5, R226.reuse, R0, 0x2 ;  /* 0x00000000e2089211 */ /* 0x040fe200078a10ff */
[----:B------:R0:W-:Y:S01]  /*d0f0*/  @!P4 ST.E.64 desc[UR44][R4.64], R26 ;  /* 0x0000001a0400c985 */ /* 0x0001e2000c101b2c */
[----:B------:R-:W-:Y:S02]  /*d100*/  ISETP.GE.AND P4, PT, R223, UR6, PT ;  /* 0x00000006df007c0c */ /* 0x000fe4000bf86270 */
[----:B------:R-:W-:Y:S02]  /*d110*/  @!P1 LEA.HI.X R9, R226, R18, R177, 0x2, P5 ;  /* 0x00000012e2099211 */ /* 0x000fe400028f14b1 */
[----:B------:R-:W-:-:S02]  /*d120*/  ISETP.GE.AND P5, PT, R222, UR6, PT ;  /* 0x00000006de007c0c */ /* 0x000fc4000bfa6270 */
[----:B0-----:R-:W-:-:S04]  /*d130*/  @!P2 LEA R4, P6, R227, R0, 0x2 ;  /* 0x00000000e304a211 */ /* 0x001fc800078c10ff */
[----:B------:R-:W-:Y:S02]  /*d140*/  @!P2 LEA.HI.X R5, R227, R18, R178, 0x2, P6 ;  /* 0x00000012e305a211 */ /* 0x000fe400030f14b2 */
[----:B------:R-:W-:-:S03]  /*d150*/  @!P0 LEA R10, P6, R225, R0, 0x2 ;  /* 0x00000000e10a8211 */ /* 0x000fc600078c10ff */
[----:B------:R0:W-:Y:S01]  /*d160*/  @!P2 ST.E.64 desc[UR44][R4.64], R30 ;  /* 0x0000001e0400a985 */ /* 0x0001e2000c101b2c */
[----:B------:R-:W-:-:S03]  /*d170*/  @!P0 LEA.HI.X R11, R225, R18, R176, 0x2, P6 ;  /* 0x00000012e10b8211 */ /* 0x000fc600030f14b0 */
[----:B------:R3:W-:Y:S04]  /*d180*/  @!P1 ST.E.64 desc[UR44][R8.64], R34 ;  /* 0x0000002208009985 */ /* 0x0007e8000c101b2c */
[----:B------:R4:W-:Y:S01]  /*d190*/  @!P0 ST.E.64 desc[UR44][R10.64], R38 ;  /* 0x000000260a008985 */ /* 0x0009e2000c101b2c */
[----:B------:R-:W-:Y:S02]  /*d1a0*/  ISETP.GE.AND P0, PT, R221, UR6, PT ;  /* 0x00000006dd007c0c */ /* 0x000fe4000bf06270 */
[CC--:B0-----:R-:W-:Y:S02]  /*d1b0*/  @!P3 LEA R4, P1, R224.reuse, R0.reuse, 0x2 ;  /* 0x00000000e004b211 */ /* 0x0c1fe400078210ff */
[----:B---3--:R-:W-:Y:S02]  /*d1c0*/  @!P4 LEA R8, P2, R223, R0, 0x2 ;  /* 0x00000000df08c211 */ /* 0x008fe400078410ff */
[----:B------:R-:W-:-:S02]  /*d1d0*/  @!P3 LEA.HI.X R5, R224, R18, R175, 0x2, P1 ;  /* 0x00000012e005b211 */ /* 0x000fc400008f14af */
[----:B------:R-:W-:Y:S02]  /*d1e0*/  ISETP.GE.AND P1, PT, R220, UR6, PT ;  /* 0x00000006dc007c0c */ /* 0x000fe4000bf26270 */
[----:B------:R-:W-:Y:S01]  /*d1f0*/  @!P4 LEA.HI.X R9, R223, R18, R174, 0x2, P2 ;  /* 0x00000012df09c211 */ /* 0x000fe200010f14ae */
[----:B------:R0:W-:Y:S01]  /*d200*/  @!P3 ST.E.64 desc[UR44][R4.64], R42 ;  /* 0x0000002a0400b985 */ /* 0x0001e2000c101b2c */
[----:B------:R-:W-:Y:S02]  /*d210*/  ISETP.GE.AND P2, PT, R219, UR6, PT ;  /* 0x00000006db007c0c */ /* 0x000fe4000bf46270 */
[C---:B----4-:R-:W-:Y:S01]  /*d220*/  @!P5 LEA R10, P6, R222.reuse, R0, 0x2 ;  /* 0x00000000de0ad211 */ /* 0x050fe200078c10ff */
[----:B------:R3:W-:Y:S01]  /*d230*/  @!P4 ST.E.64 desc[UR44][R8.64], R46 ;  /* 0x0000002e0800c985 */ /* 0x0007e2000c101b2c */
[----:B------:R-:W-:Y:S02]  /*d240*/  ISETP.GE.AND P3, PT, R217, UR6, PT ;  /* 0x00000006d9007c0c */ /* 0x000fe4000bf66270 */
[----:B------:R-:W-:-:S02]  /*d250*/  @!P5 LEA.HI.X R11, R222, R18, R21, 0x2, P6 ;  /* 0x00000012de0bd211 */ /* 0x000fc400030f1415 */
[CC--:B--2---:R-:W-:Y:S02]  /*d260*/  @!P0 LEA R12, P6, R221.reuse, R0.reuse, 0x2 ;  /* 0x00000000dd0c8211 */ /* 0x0c4fe400078c10ff */
[----:B------:R-:W-:Y:S01]  /*d270*/  ISETP.GE.AND P4, PT, R216, UR6, PT ;  /* 0x00000006d8007c0c */ /* 0x000fe2000bf86270 */
[----:B------:R2:W-:Y:S01]  /*d280*/  @!P5 ST.E.64 desc[UR44][R10.64], R50 ;  /* 0x000000320a00d985 */ /* 0x0005e2000c101b2c */
[C---:B------:R-:W-:Y:S02]  /*d290*/  @!P1 LEA R14, P5, R220.reuse, R0, 0x2 ;  /* 0x00000000dc0e9211 */ /* 0x040fe400078a10ff */
[----:B-1----:R-:W-:Y:S02]  /*d2a0*/  @!P0 LEA.HI.X R13, R221, R18, R20, 0x2, P6 ;  /* 0x00000012dd0d8211 */ /* 0x002fe400030f1414 */
[----:B------:R-:W-:Y:S02]  /*d2b0*/  @!P2 LEA R20, P6, R219, R0, 0x2 ;  /* 0x00000000db14a211 */ /* 0x000fe400078c10ff */
[----:B------:R-:W-:Y:S01]  /*d2c0*/  @!P1 LEA.HI.X R15, R220, R18, R173, 0x2, P5 ;  /* 0x00000012dc0f9211 */ /* 0x000fe200028f14ad */
[----:B------:R1:W-:Y:S01]  /*d2d0*/  @!P0 ST.E.64 desc[UR44][R12.64], R54 ;  /* 0x000000360c008985 */ /* 0x0003e2000c101b2c */
[----:B------:R-:W-:-:S02]  /*d2e0*/  ISETP.GE.AND P5, PT, R215, UR6, PT ;  /* 0x00000006d7007c0c */ /* 0x000fc4000bfa6270 */
[----:B------:R-:W-:Y:S01]  /*d2f0*/  @!P2 LEA.HI.X R21, R219, R18, R172, 0x2, P6 ;  /* 0x00000012db15a211 */ /* 0x000fe200030f14ac */
[----:B------:R4:W-:Y:S01]  /*d300*/  @!P1 ST.E.64 desc[UR44][R14.64], R58 ;  /* 0x0000003a0e009985 */ /* 0x0009e2000c101b2c */
[----:B------:R-:W-:Y:S02]  /*d310*/  ISETP.GE.AND P0, PT, R214, UR6, PT ;  /* 0x00000006d6007c0c */ /* 0x000fe4000bf06270 */
[-C--:B0-----:R-:W-:Y:S01]  /*d320*/  @!P3 LEA R4, P6, R217, R0.reuse, 0x2 ;  /* 0x00000000d904b211 */ /* 0x081fe200078c10ff */
[----:B------:R0:W-:Y:S01]  /*d330*/  @!P2 ST.E.64 desc[UR44][R20.64], R62 ;  /* 0x0000003e1400a985 */ /* 0x0001e2000c101b2c */
[----:B---3--:R-:W-:Y:S02]  /*d340*/  @!P4 LEA R8, P2, R216, R0, 0x2 ;  /* 0x00000000d808c211 */ /* 0x008fe400078410ff */
[----:B------:R-:W-:Y:S02]  /*d350*/  ISETP.GE.AND P1, PT, R213, UR6, PT ;  /* 0x00000006d5007c0c */ /* 0x000fe4000bf26270 */
[----:B------:R-:W-:-:S02]  /*d360*/  @!P3 LEA.HI.X R5, R217, R18, R171, 0x2, P6 ;  /* 0x00000012d905b211 */ /* 0x000fc400030f14ab */
[----:B------:R-:W-:Y:S02]  /*d370*/  @!P4 LEA.HI.X R9, R216, R18, R170, 0x2, P2 ;  /* 0x00000012d809c211 */ /* 0x000fe400010f14aa */
[----:B------:R-:W-:Y:S01]  /*d380*/  ISETP.GE.AND P2, PT, R212, UR6, PT ;  /* 0x00000006d4007c0c */ /* 0x000fe2000bf46270 */
[----:B------:R-:W-:Y:S01]  /*d390*/  @!P3 ST.E.64 desc[UR44][R4.64], R66 ;  /* 0x000000420400b985 */ /* 0x000fe2000c101b2c */
[----:B--2---:R-:W-:-:S03]  /*d3a0*/  @!P5 LEA R10, P6, R215, R0, 0x2 ;  /* 0x00000000d70ad211 */ /* 0x004fc600078c10ff */
[----:B------:R2:W-:Y:S01]  /*d3b0*/  @!P4 ST.E.64 desc[UR44][R8.64], R70 ;  /* 0x000000460800c985 */ /* 0x0005e2000c101b2c */
[----:B------:R-:W-:Y:S02]  /*d3c0*/  @!P5 LEA.HI.X R11, R215, R18, R169, 0x2, P6 ;  /* 0x00000012d70bd211 */ /* 0x000fe400030f14a9 */
[CC--:B-1----:R-:W-:Y:S02]  /*d3d0*/  @!P0 LEA R12, P4, R214.reuse, R0.reuse, 0x2 ;  /* 0x00000000d60c8211 */ /* 0x0c2fe400078810ff */
[----:B----4-:R-:W-:Y:S01]  /*d3e0*/  @!P1 LEA R14, P3, R213, R0, 0x2 ;  /* 0x00000000d50e9211 */ /* 0x010fe200078610ff */
[----:B------:R1:W-:Y:S01]  /*d3f0*/  @!P5 ST.E.64 desc[UR44][R10.64], R74 ;  /* 0x0000004a0a00d985 */ /* 0x0003e2000c101b2c */
[----:B------:R-:W-:Y:S02]  /*d400*/  @!P0 LEA.HI.X R13, R214, R18, R168, 0x2, P4 ;  /* 0x00000012d60d8211 */ /* 0x000fe400020f14a8 */
[----:B------:R-:W-:Y:S02]  /*d410*/  ISETP.GE.AND P4, PT, R210, UR6, PT ;  /* 0x00000006d2007c0c */ /* 0x000fe4000bf86270 */
[----:B------:R-:W-:Y:S01]  /*d420*/  ISETP.GE.AND P5, PT, R211, UR6, PT ;  /* 0x00000006d3007c0c */ /* 0x000fe2000bfa6270 */
[----:B------:R3:W-:Y:S01]  /*d430*/  @!P0 ST.E.64 desc[UR44][R12.64], R78 ;  /* 0x0000004e0c008985 */ /* 0x0007e2000c101b2c */
[----:B0-----:R-:W-:-:S02]  /*d440*/  @!P2 LEA R20, P6, R212, R0, 0x2 ;  /* 0x00000000d414a211 */ /* 0x001fc400078c10ff */
[-C--:B------:R-:W-:Y:S02]  /*d450*/  @!P1 LEA.HI.X R15, R213, R18.reuse, R167, 0x2, P3 ;  /* 0x00000012d50f9211 */ /* 0x080fe400018f14a7 */
[----:B------:R-:W-:Y:S02]  /*d460*/  ISETP.GE.AND P3, PT, R209, UR6, PT ;  /* 0x00000006d1007c0c */ /* 0x000fe4000bf66270 */
[----:B------:R-:W-:Y:S01]  /*d470*/  @!P2 LEA.HI.X R21, R212, R18, R166, 0x2, P6 ;  /* 0x00000012d415a211 */ /* 0x000fe200030f14a6 */
[----:B------:R0:W-:Y:S01]  /*d480*/  @!P1 ST.E.64 desc[UR44][R14.64], R82 ;  /* 0x000000520e009985 */ /* 0x0001e2000c101b2c */
[----:B------:R-:W-:Y:S02]  /*d490*/  ISETP.GE.AND P1, PT, R207, UR6, PT ;  /* 0x00000006cf007c0c */ /* 0x000fe4000bf26270 */
[----:B--2---:R-:W-:Y:S01]  /*d4a0*/  @!P4 LEA R8, P0, R210, R0, 0x2 ;  /* 0x00000000d208c211 */ /* 0x004fe200078010ff */
[----:B------:R2:W-:Y:S01]  /*d4b0*/  @!P2 ST.E.64 desc[UR44][R20.64], R86 ;  /* 0x000000561400a985 */ /* 0x0005e2000c101b2c */
[----:B------:R-:W-:-:S02]  /*d4c0*/  ISETP.GE.AND P2, PT, R208, UR6, PT ;  /* 0x00000006d0007c0c */ /* 0x000fc4000bf46270 */
[C---:B------:R-:W-:Y:S02]  /*d4d0*/  @!P5 LEA R4, P6, R211.reuse, R0, 0x2 ;  /* 0x00000000d304d211 */ /* 0x040fe400078c10ff */
[-C--:B------:R-:W-:Y:S02]  /*d4e0*/  @!P4 LEA.HI.X R9, R210, R18.reuse, R164, 0x2, P0 ;  /* 0x00000012d209c211 */ /* 0x080fe400000f14a4 */
[----:B------:R-:W-:Y:S02]  /*d4f0*/  @!P5 LEA.HI.X R5, R211, R18, R165, 0x2, P6 ;  /* 0x00000012d305d211 */ /* 0x000fe400030f14a5 */
[----:B------:R-:W-:Y:S02]  /*d500*/  ISETP.GE.AND P0, PT, R206, UR6, PT ;  /* 0x00000006ce007c0c */ /* 0x000fe4000bf06270 */
[----:B-1----:R-:W-:Y:S01]  /*d510*/  @!P3 LEA R10, P6, R209, R0, 0x2 ;  /* 0x00000000d10ab211 */ /* 0x002fe200078c10ff */
[----:B------:R1:W-:Y:S01]  /*d520*/  @!P5 ST.E.64 desc[UR44][R4.64], R90 ;  /* 0x0000005a0400d985 */ /* 0x0003e2000c101b2c */
[----:B------:R-:W-:-:S02]  /*d530*/  ISETP.GE.AND P5, PT, R205, UR6, PT ;  /* 0x00000006cd007c0c */ /* 0x000fc4000bfa6270 */
[----:B------:R-:W-:Y:S01]  /*d540*/  @!P3 LEA.HI.X R11, R209, R18, R163, 0x2, P6 ;  /* 0x00000012d10bb211 */ /* 0x000fe200030f14a3 */
[----:B------:R4:W-:Y:S01]  /*d550*/  @!P4 ST.E.64 desc[UR44][R8.64], R94 ;  /* 0x0000005e0800c985 */ /* 0x0009e2000c101b2c */
[-C--:B---3--:R-:W-:Y:S02]  /*d560*/  @!P2 LEA R12, P6, R208, R0.reuse, 0x2 ;  /* 0x00000000d00ca211 */ /* 0x088fe400078c10ff */
[----:B------:R-:W-:Y:S01]  /*d570*/  ISETP.GE.AND P4, PT, R204, UR6, PT ;  /* 0x00000006cc007c0c */ /* 0x000fe2000bf86270 */
[----:B------:R3:W-:Y:S01]  /*d580*/  @!P3 ST.E.64 desc[UR44][R10.64], R98 ;  /* 0x000000620a00b985 */ /* 0x0007e2000c101b2c */
[----:B0-----:R-:W-:Y:S02]  /*d590*/  @!P1 LEA R14, P3, R207, R0, 0x2 ;  /* 0x00000000cf0e9211 */ /* 0x001fe400078610ff */
[----:B------:R-:W-:Y:S02]  /*d5a0*/  @!P2 LEA.HI.X R13, R208, R18, R162, 0x2, P6 ;  /* 0x00000012d00da211 */ /* 0x000fe400030f14a2 */
[----:B--2---:R-:W-:-:S02]  /*d5b0*/  @!P0 LEA R20, P6, R206, R0, 0x2 ;  /* 0x00000000ce148211 */ /* 0x004fc400078c10ff */
[-C--:B------:R-:W-:Y:S01]  /*d5c0*/  @!P1 LEA.HI.X R15, R207, R18.reuse, R161, 0x2, P3 ;  /* 0x00000012cf0f9211 */ /* 0x080fe200018f14a1 */
[----:B------:R0:W-:Y:S01]  /*d5d0*/  @!P2 ST.E.64 desc[UR44][R12.64], R102 ;  /* 0x000000660c00a985 */ /* 0x0001e2000c101b2c */
[----:B------:R-:W-:Y:S02]  /*d5e0*/  ISETP.GE.AND P3, PT, R203, UR6, PT ;  /* 0x00000006cb007c0c */ /* 0x000fe4000bf66270 */
[----:B------:R-:W-:Y:S01]  /*d5f0*/  @!P0 LEA.HI.X R21, R206, R18, R160, 0x2, P6 ;  /* 0x00000012ce158211 */ /* 0x000fe200030f14a0 */
[----:B------:R2:W-:Y:S01]  /*d600*/  @!P1 ST.E.64 desc[UR44][R14.64], R106 ;  /* 0x0000006a0e009985 */ /* 0x0005e2000c101b2c */
[-C--:B-1----:R-:W-:Y:S02]  /*d610*/  @!P5 LEA R4, P1, R205, R0.reuse, 0x2 ;  /* 0x00000000cd04d211 */ /* 0x082fe400078210ff */
[----:B----4-:R-:W-:Y:S01]  /*d620*/  @!P4 LEA R8, P2, R204, R0, 0x2 ;  /* 0x00000000cc08c211 */ /* 0x010fe200078410ff */
[----:B------:R-:W-:Y:S01]  /*d630*/  @!P0 ST.E.64 desc[UR44][R20.64], R110 ;  /* 0x0000006e14008985 */ /* 0x000fe2000c101b2c */
[----:B------:R-:W-:-:S02]  /*d640*/  ISETP.GE.AND P0, PT, R202, UR6, PT ;  /* 0x00000006ca007c0c */ /* 0x000fc4000bf06270 */
[----:B------:R-:W-:Y:S02]  /*d650*/  @!P5 LEA.HI.X R5, R205, R18, R159, 0x2, P1 ;  /* 0x00000012cd05d211 */ /* 0x000fe400008f149f */
[----:B------:R-:W-:Y:S02]  /*d660*/  ISETP.GE.AND P1, PT, R201, UR6, PT ;  /* 0x00000006c9007c0c */ /* 0x000fe4000bf26270 */
[C---:B---3--:R-:W-:Y:S01]  /*d670*/  @!P3 LEA R10, P6, R203.reuse, R0, 0x2 ;  /* 0x00000000cb0ab211 */ /* 0x048fe200078c10ff */
[----:B------:R1:W-:Y:S01]  /*d680*/  @!P5 ST.E.64 desc[UR44][R4.64], R114 ;  /* 0x000000720400d985 */ /* 0x0003e2000c101b2c */
[-C--:B------:R-:W-:Y:S02]  /*d690*/  @!P4 LEA.HI.X R9, R204, R18.reuse, R158, 0x2, P2 ;  /* 0x00000012cc09c211 */ /* 0x080fe400010f149e */
[----:B------:R-:W-:Y:S02]  /*d6a0*/  @!P3 LEA.HI.X R11, R203, R18, R157, 0x2, P6 ;  /* 0x00000012cb0bb211 */ /* 0x000fe400030f149d */
[----:B------:R-:W-:Y:S01]  /*d6b0*/  ISETP.GE.AND P2, PT, R198, UR6, PT ;  /* 0x00000006c6007c0c */ /* 0x000fe2000bf46270 */
[----:B------:R3:W-:Y:S01]  /*d6c0*/  @!P4 ST.E.64 desc[UR44][R8.64], R118 ;  /* 0x000000760800c985 */ /* 0x0007e2000c101b2c */
[----:B------:R-:W-:-:S02]  /*d6d0*/  ISETP.GE.AND P4, PT, R200, UR6, PT ;  /* 0x00000006c8007c0c */ /* 0x000fc4000bf86270 */
[C---:B0-----:R-:W-:Y:S01]  /*d6e0*/  @!P0 LEA R12, P5, R202.reuse, R0, 0x2 ;  /* 0x00000000ca0c8211 */ /* 0x041fe200078a10ff */
[----:B------:R0:W-:Y:S01]  /*d6f0*/  @!P3 ST.E.64 desc[UR44][R10.64], R122 ;  /* 0x0000007a0a00b985 */ /* 0x0001e2000c101b2c */
[----:B------:R-:W-:Y:S02]  /*d700*/  ISETP.GE.AND P3, PT, R199, UR6, PT ;  /* 0x00000006c7007c0c */ /* 0x000fe4000bf66270 */
[----:B------:R-:W-:Y:S02]  /*d710*/  @!P0 LEA.HI.X R13, R202, R18, R156, 0x2, P5 ;  /* 0x00000012ca0d8211 */ /* 0x000fe400028f149c */
[----:B------:R-:W-:Y:S02]  /*d720*/  ISETP.GE.AND P5, PT, R197, UR6, PT ;  /* 0x00000006c5007c0c */ /* 0x000fe4000bfa6270 */
[-C--:B--2---:R-:W-:Y:S01]  /*d730*/  @!P1 LEA R14, P6, R201, R0.reuse, 0x2 ;  /* 0x00000000c90e9211 */ /* 0x084fe200078c10ff */
[----:B------:R2:W-:Y:S02]  /*d740*/  @!P0 ST.E.64 desc[UR44][R12.64], R126 ;  /* 0x0000007e0c008985 */ /* 0x0005e4000c101b2c */
[----:B-1----:R-:W-:-:S02]  /*d750*/  @!P4 LEA R4, P0, R200, R0, 0x2 ;  /* 0x00000000c804c211 */ /* 0x002fc400078010ff */
[----:B------:R-:W-:Y:S02]  /*d760*/  @!P1 LEA.HI.X R15, R201, R18, R155, 0x2, P6 ;  /* 0x00000012c90f9211 */ /* 0x000fe400030f149b */
[----:B---3--:R-:W-:Y:S02]  /*d770*/  @!P3 LEA R8, P6, R199, R0, 0x2 ;  /* 0x00000000c708b211 */ /* 0x008fe400078c10ff */
[----:B------:R-:W-:Y:S01]  /*d780*/  @!P4 LEA.HI.X R5, R200, R18, R154, 0x2, P0 ;  /* 0x00000012c805c211 */ /* 0x000fe200000f149a */
[----:B------:R2:W-:Y:S01]  /*d790*/  @!P1 ST.E.64 desc[UR44][R14.64], R130 ;  /* 0x000000820e009985 */ /* 0x0005e2000c101b2c */
[-C--:B0-----:R-:W-:Y:S02]  /*d7a0*/  @!P2 LEA R10, P1, R198, R0.reuse, 0x2 ;  /* 0x00000000c60aa211 */ /* 0x081fe400078210ff */
[----:B------:R-:W-:Y:S01]  /*d7b0*/  @!P5 LEA R20, P0, R197, R0, 0x2 ;  /* 0x00000000c514d211 */ /* 0x000fe200078010ff */
        /* <DEDUP_REMOVED lines=9> */
[----:B--2---:R-:W-:-:S04]  /*d850*/  LEA R4, P0, R196, R0, 0x2 ;  /* 0x00000000c4047211 */ /* 0x004fc800078010ff */
[----:B------:R-:W-:-:S05]  /*d860*/  LEA.HI.X R5, R196, R18, R22, 0x2, P0 ;  /* 0x00000012c4057211 */ /* 0x000fca00000f1416 */
[----:B------:R0:W-:Y:S01]  /*d870*/  ST.E.64 desc[UR44][R4.64], R150 ;  /* 0x0000009604007985 */ /* 0x0001e2000c101b2c */
[----:B------:R-:W-:Y:S05]  /*d880*/  BRA `(.L_x_1038) ;  /* 0x0000000c00c87947 */ /* 0x000fea0003800000 */
.L_x_1032:
[----:B------:R-:W0:Y:S01]  /*d890*/  LDC.64 R8, c[0x0][0xd00] ;  /* 0x00034000ff087b82 */ /* 0x000e220000000a00 */
[----:B------:R-:W-:Y:S01]  /*d8a0*/  ULDC.64 UR6, c[0x0][0xd08] ;  /* 0x0003420000067ab9 */ /* 0x000fe20000000a00 */
[----:B------:R-:W-:Y:S01]  /*d8b0*/  IMAD.MOV.U32 R3, RZ, RZ, RZ ;  /* 0x000000ffff037224 */ /* 0x000fe200078e00ff */
[----:B------:R-:W-:-:S04]  /*d8c0*/  ISETP.NE.U32.AND P0, PT, RZ, UR6, PT ;  /* 0x00000006ff007c0c */ /* 0x000fc8000bf05070 */
[----:B------:R-:W-:Y:S01]  /*d8d0*/  ISETP.NE.AND.EX P1, PT, RZ, UR7, PT, P0 ;  /* 0x00000007ff007c0c */ /* 0x000fe2000bf25300 */
[----:B------:R-:W1:Y:S01]  /*d8e0*/  LDC.64 R4, c[0x0][0xd00] ;  /* 0x00034000ff047b82 */ /* 0x000e620000000a00 */
[----:B0-----:R-:W-:-:S04]  /*d8f0*/  ISETP.NE.U32.AND P0, PT, R8, RZ, PT ;  /* 0x000000ff0800720c */ /* 0x001fc80003f05070 */
[----:B------:R-:W-:-:S07]  /*d900*/  ISETP.NE.AND.EX P0, PT, R9, RZ, PT, P0 ;  /* 0x000000ff0900720c */ /* 0x000fce0003f05300 */
[----:B------:R-:W0:Y:S01]  /*d910*/  @P1 LDC.64 R8, c[0x0][0xd08] ;  /* 0x00034200ff081b82 */ /* 0x000e220000000a00 */
[----:B------:R-:W-:Y:S01]  /*d920*/  ULDC UR6, c[0x0][0xb88] ;  /* 0x0002e20000067ab9 */ /* 0x000fe20000000800 */
[----:B-1----:R-:W-:-:S04]  /*d930*/  IMAD.WIDE R10, R188, 0x4, R4 ;  /* 0x00000004bc0a7825 */ /* 0x002fc800078e0204 */
[----:B------:R-:W-:Y:S01]  /*d940*/  IMAD.U32 R0, RZ, RZ, UR6 ;  /* 0x00000006ff007e24 */ /* 0x000fe2000f8e00ff */
[----:B------:R1:W5:Y:S01]  /*d950*/  @P0 LDG.E R3, desc[UR44][R10.64] ;  /* 0x0000002c0a030981 */ /* 0x000362000c1e1900 */
[----:B0-----:R-:W-:-:S05]  /*d960*/  @P1 IMAD.WIDE R4, R188, 0x4, R8 ;  /* 0x00000004bc041825 */ /* 0x001fca00078e0208 */
[----:B------:R1:W5:Y:S01]  /*d970*/  @P1 LDG.E R0, desc[UR44][R4.64] ;  /* 0x0000002c04001981 */ /* 0x000362000c1e1900 */
[----:B------:R-:W-:Y:S01]  /*d980*/  ISETP.NE.AND P2, PT, R22, RZ, PT ;  /* 0x000000ff1600720c */ /* 0x000fe20003f45270 */
[----:B------:R-:W0:-:S12]  /*d990*/  S2R R7, SR_TID.X ;  /* 0x0000000000077919 */ /* 0x000e180000002100 */
[----:B------:R-:W2:Y:S01]  /*d9a0*/  @!P2 LDC R22, c[0x0][0xbd4] ;  /* 0x0002f500ff16ab82 */ /* 0x000ea20000000800 */
[----:B0-----:R-:W-:Y:S01]  /*d9b0*/  VIADD R28, R7, 0xffffff80 ;  /* 0xffffff80071c7836 */ /* 0x001fe20000000000 */
[----:B--2---:R-:W-:-:S04]  /*d9c0*/  ISETP.GT.AND P2, PT, R22, 0x1, PT ;  /* 0x000000011600780c */ /* 0x004fc80003f44270 */
[----:B------:R-:W-:Y:S01]  /*d9d0*/  ISETP.GT.AND P3, PT, R28, 0x3f, PT ;  /* 0x0000003f1c00780c */ /* 0x000fe20003f64270 */
[----:B-1----:R-:W-:-:S12]  /*d9e0*/  @P1 BRA `(.L_x_1041) ;  /* 0x0000000000101947 */ /* 0x002fd80003800000 */
[----:B------:R-:W-:Y:S05]  /*d9f0*/  @!P0 BRA `(.L_x_1041) ;  /* 0x00000000000c8947 */ /* 0x000fea0003800000 */
[----:B------:R-:W2:Y:S04]  /*da00*/  LDG.E R5, desc[UR44][R10.64] ;  /* 0x0000002c0a057981 */ /* 0x000ea8000c1e1900 */
[----:B-----5:R-:W2:Y:S02]  /*da10*/  LDG.E R0, desc[UR44][R10.64+0x4] ;  /* 0x0000042c0a007981 */ /* 0x020ea4000c1e1900 */
[----:B--2---:R-:W-:-:S07]  /*da20*/  IMAD.IADD R0, R0, 0x1, -R5 ;  /* 0x0000000100007824 */ /* 0x004fce00078e0a05 */
.L_x_1041:
[----:B------:R-:W-:Y:S01]  /*da30*/  BSSY B1, `(.L_x_1042) ;  /* 0x0000038000017945 */ /* 0x000fe20003800000 */
[----:B------:R-:W-:Y:S02]  /*da40*/  SEL R25, R188, RZ, !P0 ;  /* 0x000000ffbc197207 */ /* 0x000fe40004000000 */
[----:B------:R-:W-:Y:S02]  /*da50*/  SEL R218, R218, RZ, !P0 ;  /* 0x000000ffdada7207 */ /* 0x000fe40004000000 */
[----:B-----5:R-:W-:Y:S01]  /*da60*/  SHF.R.S32.HI R24, RZ, 0x1f, R3 ;  /* 0x0000001fff187819 */ /* 0x020fe20000011403 */
[----:B------:R-:W-:Y:S06]  /*da70*/  @P3 BRA `(.L_x_1043) ;  /* 0x0000000000cc3947 */ /* 0x000fec0003800000 */
[----:B------:R-:W0:Y:S01]  /*da80*/  S2R R4, SR_TID.X ;  /* 0x0000000000047919 */ /* 0x000e220000002100 */
[----:B------:R-:W1:Y:S01]  /*da90*/  LDC R27, c[0x0][0xce8] ;  /* 0x00033a00ff1b7b82 */ /* 0x000e620000000800 */
[----:B------:R-:W-:-:S04]  /*daa0*/  IMAD.U32 R5, RZ, RZ, UR42 ;  /* 0x0000002aff057e24 */ /* 0x000fc8000f8e00ff */
[----:B0-----:R-:W-:Y:S02]  /*dab0*/  IMAD R4, R5, 0x40, R4 ;  /* 0x0000004005047824 */ /* 0x001fe400078e0204 */
[----:B-1----:R-:W-:Y:S02]  /*dac0*/  IMAD R5, R0, R27, RZ ;  /* 0x0000001b00057224 */ /* 0x002fe400078e02ff */
[----:B------:R-:W-:-:S05]  /*dad0*/  VIADD R26, R4, 0xffffff80 ;  /* 0xffffff80041a7836 */ /* 0x000fca0000000000 */
[----:B------:R-:W-:-:S13]  /*dae0*/  ISETP.GE.AND P0, PT, R26, R5, PT ;  /* 0x000000051a00720c */ /* 0x000fda0003f06270 */
[----:B------:R-:W-:Y:S05]  /*daf0*/  @P0 BRA `(.L_x_1043) ;  /* 0x0000000000ac0947 */ /* 0x000fea0003800000 */
[----:B------:R-:W-:Y:S01]  /*db00*/  ISETP.NE.AND P1, PT, R27, 0x1, PT ;  /* 0x000000011b00780c */ /* 0x000fe20003f25270 */
[----:B------:R-:W0:Y:S01]  /*db10*/  LDC.64 R4, c[0x0][0xca8] ;  /* 0x00032a00ff047b82 */ /* 0x000e220000000a00 */
[----:B------:R-:W-:Y:S01]  /*db20*/  ISETP.GT.AND P0, PT, R22, 0x1, PT ;  /* 0x000000011600780c */ /* 0x000fe20003f04270 */
[----:B------:R-:W-:Y:S02]  /*db30*/  IMAD.MOV.U32 R22, RZ, RZ, 0xab8 ;  /* 0x00000ab8ff167424 */ /* 0x000fe400078e00ff */
[----:B------:R-:W-:Y:S01]  /*db40*/  IMAD.MOV.U32 R7, RZ, RZ, R26 ;  /* 0x000000ffff077224 */ /* 0x000fe200078e001a */
[----:B------:R-:W-:Y:S02]  /*db50*/  SEL R195, R195, RZ, P0 ;  /* 0x000000ffc3c37207 */ /* 0x000fe40000000000 */
[----:B------:R-:W-:-:S04]  /*db60*/  SEL R22, R22, 0xa78, P0 ;  /* 0x00000a7816167807 */ /* 0x000fc80000000000 */
[----:B------:R-:W1:Y:S08]  /*db70*/  LDC.64 R14, c[0x0][R22+0x220] ;  /* 0x00008800160e7b82 */ /* 0x000e700000000a00 */
[----:B------:R-:W2:Y:S08]  /*db80*/  @P1 LDC R21, c[0x0][0xcec] ;  /* 0x00033b00ff151b82 */ /* 0x000eb00000000800 */
[----:B------:R-:W3:Y:S08]  /*db90*/  LDC.64 R12, c[0x0][R22+0x218] ;  /* 0x00008600160c7b82 */ /* 0x000ef00000000a00 */
[----:B------:R-:W4:Y:S01]  /*dba0*/  @P1 LDC R29, c[0x0][0xcf0] ;  /* 0x00033c00ff1d1b82 */ /* 0x000f220000000800 */
[----:B-1----:R-:W-:-:S04]  /*dbb0*/  IMAD R15, R15, R25, RZ ;  /* 0x000000190f0f7224 */ /* 0x002fc800078e02ff */
[----:B------:R-:W-:-:S03]  /*dbc0*/  IMAD R15, R14, R218, R15 ;  /* 0x000000da0e0f7224 */ /* 0x000fc600078e020f */
[----:B------:R-:W1:Y:S01]  /*dbd0*/  LDC.64 R10, c[0x0][R22+0x228] ;  /* 0x00008a00160a7b82 */ /* 0x000e620000000a00 */
[----:B--2---:R-:W-:-:S04]  /*dbe0*/  @P1 IMAD.HI.U32 R18, R26, R21, RZ ;  /* 0x000000151a121227 */ /* 0x004fc800078e00ff */
[----:B------:R-:W-:-:S03]  /*dbf0*/  IMAD.WIDE.U32 R20, R14, R25, RZ ;  /* 0x000000190e147225 */ /* 0x000fc600078e00ff */
[----:B------:R-:W2:Y:S01]  /*dc00*/  LDC.64 R8, c[0x0][R22+0x210] ;  /* 0x0000840016087b82 */ /* 0x000ea20000000a00 */
[-C--:B---3--:R-:W-:Y:S02]  /*dc10*/  IMAD R23, R13, R189.reuse, RZ ;  /* 0x000000bd0d177224 */ /* 0x088fe400078e02ff */
[----:B------:R-:W-:-:S04]  /*dc20*/  IMAD.WIDE.U32 R12, R12, R189, RZ ;  /* 0x000000bd0c0c7225 */ /* 0x000fc800078e00ff */
[----:B------:R-:W-:Y:S01]  /*dc30*/  IMAD.IADD R14, R21, 0x1, R15 ;  /* 0x00000001150e7824 */ /* 0x000fe200078e020f */
[----:B----4-:R-:W-:Y:S01]  /*dc40*/  @P1 SHF.R.U32.HI R7, RZ, R29, R18 ;  /* 0x0000001dff071219 */ /* 0x010fe20000011612 */
[----:B0-----:R-:W0:Y:S01]  /*dc50*/  @!P0 LDC R4, c[0x0][0xc50] ;  /* 0x00031400ff048b82 */ /* 0x001e220000000800 */
[----:B------:R-:W-:Y:S01]  /*dc60*/  IMAD.IADD R23, R13, 0x1, R23 ;  /* 0x000000010d177824 */ /* 0x000fe200078e0217 */
[----:B------:R-:W-:Y:S02]  /*dc70*/  IADD3 R12, P1, P3, R20, R12, R3 ;  /* 0x0000000c140c7210 */ /* 0x000fe40007b3e003 */
[----:B------:R-:W-:Y:S02]  /*dc80*/  IMAD.MOV R13, RZ, RZ, -R7 ;  /* 0x000000ffff0d7224 */ /* 0x000fe400078e0a07 */
[----:B------:R-:W-:Y:S01]  /*dc90*/  IADD3.X R14, R14, R23, R24, P1, P3 ;  /* 0x000000170e0e7210 */ /* 0x000fe20000fe6418 */
[-C--:B-1----:R-:W-:Y:S01]  /*dca0*/  IMAD R15, R11, R195.reuse, RZ ;  /* 0x000000c30b0f7224 */ /* 0x082fe200078e02ff */
[----:B------:R-:W1:Y:S01]  /*dcb0*/  @!P0 LDC R5, c[0x0][0xc54] ;  /* 0x00031500ff058b82 */ /* 0x000e620000000800 */
[----:B------:R-:W-:-:S04]  /*dcc0*/  IMAD.WIDE.U32 R10, R10, R195, RZ ;  /* 0x000000c30a0a7225 */ /* 0x000fc800078e00ff */
[----:B------:R-:W-:Y:S01]  /*dcd0*/  IMAD.IADD R15, R11, 0x1, R15 ;  /* 0x000000010b0f7824 */ /* 0x000fe200078e020f */
[----:B------:R-:W-:Y:S01]  /*dce0*/  IADD3 R10, P0, P1, R7, R12, R10 ;  /* 0x0000000c070a7210 */ /* 0x000fe2000791e00a */
[----:B------:R-:W-:Y:S01]  /*dcf0*/  IMAD R13, R27, R13, R26 ;  /* 0x0000000d1b0d7224 */ /* 0x000fe200078e021a */
[----:B------:R-:W-:-:S03]  /*dd00*/  SHF.R.S32.HI R7, RZ, 0x1f, R7 ;  /* 0x0000001fff077819 */ /* 0x000fc60000011407 */
[----:B--2---:R-:W-:Y:S01]  /*dd10*/  IMAD R9, R9, R13, RZ ;  /* 0x0000000d09097224 */ /* 0x004fe200078e02ff */
[----:B------:R-:W-:Y:S02]  /*dd20*/  IADD3.X R11, R7, R14, R15, P0, P1 ;  /* 0x0000000e070b7210 */ /* 0x000fe400007e240f */
[----:B------:R-:W-:-:S05]  /*dd30*/  SHF.R.S32.HI R7, RZ, 0x1f, R13 ;  /* 0x0000001fff077819 */ /* 0x000fca000001140d */
[C---:B------:R-:W-:Y:S02]  /*dd40*/  IMAD R7, R8.reuse, R7, R9 ;  /* 0x0000000708077224 */ /* 0x040fe400078e0209 */
[----:B------:R-:W-:-:S04]  /*dd50*/  IMAD.WIDE.U32 R8, R8, R13, R10 ;  /* 0x0000000d08087225 */ /* 0x000fc800078e000a */
[----:B------:R-:W-:Y:S01]  /*dd60*/  IMAD.IADD R7, R9, 0x1, R7 ;  /* 0x0000000109077824 */ /* 0x000fe200078e0207 */
[----:B0-----:R-:W-:-:S04]  /*dd70*/  LEA R4, P0, R8, R4, 0x2 ;  /* 0x0000000408047211 */ /* 0x001fc800078010ff */
[----:B-1----:R-:W-:Y:S01]  /*dd80*/  LEA.HI.X R5, R8, R5, R7, 0x2, P0 ;  /* 0x0000000508057211 */ /* 0x002fe200000f1407 */
[----:B------:R-:W-:-:S05]  /*dd90*/  IMAD.MOV.U32 R7, RZ, RZ, -0x800000 ;  /* 0xff800000ff077424 */ /* 0x000fca00078e00ff */
[----:B------:R0:W-:Y:S03]  /*dda0*/  STG.E desc[UR44][R4.64], R7 ;  /* 0x0000000704007986 */ /* 0x0001e6000c10192c */
.L_x_1043:
[----:B------:R-:W-:Y:S05]  /*ddb0*/  BSYNC B1 ;  /* 0x0000000000017941 */ /* 0x000fea0003800000 */
.L_x_1042:
[----:B------:R-:W-:Y:S05]  /*ddc0*/  @P2 BRA `(.L_x_1038) ;  /* 0x0000000800782947 */ /* 0x000fea0003800000 */
[----:B------:R-:W1:Y:S01]  /*ddd0*/  LDC R11, c[0x0][0xce8] ;  /* 0x00033a00ff0b7b82 */ /* 0x000e620000000800 */
[----:B------:R-:W-:Y:S01]  /*dde0*/  ULDC.64 UR6, c[0x0][0xba0] ;  /* 0x0002e80000067ab9 */ /* 0x000fe20000000a00 */
[----:B0-----:R-:W-:Y:S01]  /*ddf0*/  SHF.R.S32.HI R7, RZ, 0x1f, R28 ;  /* 0x0000001fff077819 */ /* 0x001fe2000001141c */
[----:B------:R-:W-:Y:S01]  /*de00*/  IMAD R8, R24, UR6, RZ ;  /* 0x0000000618087c24 */ /* 0x000fe2000f8e02ff */
[----:B------:R-:W-:Y:S01]  /*de10*/  ULDC UR8, c[0x0][0xbc8] ;  /* 0x0002f20000087ab9 */ /* 0x000fe20000000800 */
[----:B------:R-:W-:Y:S01]  /*de20*/  IMAD.WIDE.U32 R4, R3, UR6, RZ ;  /* 0x0000000603047c25 */ /* 0x000fe2000f8e00ff */
[----:B------:R-:W-:Y:S01]  /*de30*/  ISETP.GE.AND P2, PT, R194, UR8, PT ;  /* 0x00000008c2007c0c */ /* 0x000fe2000bf46270 */
[----:B------:R-:W-:Y:S01]  /*de40*/  BSSY B1, `(.L_x_1044) ;  /* 0x0000072000017945 */ /* 0x000fe20003800000 */
[----:B------:R-:W-:Y:S01]  /*de50*/  ISETP.GE.AND P1, PT, R193, UR8, PT ;  /* 0x00000008c1007c0c */ /* 0x000fe2000bf26270 */
[----:B------:R-:W-:Y:S01]  /*de60*/  IMAD R3, R3, UR7, R8 ;  /* 0x0000000703037c24 */ /* 0x000fe2000f8e0208 */
[----:B------:R-:W-:Y:S01]  /*de70*/  LEA.HI R8, R7, R28, RZ, 0x3 ;  /* 0x0000001c07087211 */ /* 0x000fe200078f18ff */
[----:B------:R-:W-:Y:S01]  /*de80*/  ULDC.64 UR6, c[0x0][0xbe8] ;  /* 0x0002fa0000067ab9 */ /* 0x000fe20000000a00 */
[----:B------:R-:W-:Y:S01]  /*de90*/  IMAD.U32 R10, RZ, RZ, UR42 ;  /* 0x0000002aff0a7e24 */ /* 0x000fe2000f8e00ff */
[----:B------:R-:W-:Y:S01]  /*dea0*/  SEL R13, RZ, 0xffffffff, P2 ;  /* 0xffffffffff0d7807 */ /* 0x000fe20001000000 */
[----:B------:R-:W-:Y:S01]  /*deb0*/  IMAD.IADD R5, R5, 0x1, R3 ;  /* 0x0000000105057824 */ /* 0x000fe200078e0203 */
[----:B------:R-:W-:Y:S01]  /*dec0*/  LOP3.LUT R3, R8, 0xfffffff8, RZ, 0xc0, !PT ;  /* 0xfffffff808037812 */ /* 0x000fe200078ec0ff */
[C---:B------:R-:W-:Y:S01]  /*ded0*/  VIADD R30, R16.reuse, 0x180 ;  /* 0x00000180101e7836 */ /* 0x040fe20000000000 */
[----:B------:R-:W-:Y:S01]  /*dee0*/  SHF.R.S32.HI R24, RZ, 0x3, R8 ;  /* 0x00000003ff187819 */ /* 0x000fe20000011408 */
[----:B------:R-:W-:Y:S01]  /*def0*/  IMAD.WIDE.U32 R4, R189, UR6, R4 ;  /* 0x00000006bd047c25 */ /* 0x000fe2000f8e0004 */
[----:B------:R-:W-:-:S02]  /*df00*/  ISETP.GE.AND P3, PT, R16, UR8, PT ;  /* 0x0000000810007c0c */ /* 0x000fc4000bf66270 */
[----:B------:R-:W-:Y:S01]  /*df10*/  SHF.R.S32.HI R26, RZ, 0x1f, R193 ;  /* 0x0000001fff1a7819 */ /* 0x000fe200000114c1 */
[----:B------:R-:W-:Y:S01]  /*df20*/  IMAD.IADD R3, R28, 0x1, -R3 ;  /* 0x000000011c037824 */ /* 0x000fe200078e0a03 */
[----:B------:R-:W-:Y:S01]  /*df30*/  SEL R12, RZ, 0x1, P3 ;  /* 0x00000001ff0c7807 */ /* 0x000fe20001800000 */
[----:B------:R-:W-:Y:S01]  /*df40*/  IMAD R5, R189, UR7, R5 ;  /* 0x00000007bd057c24 */ /* 0x000fe2000f8e0205 */
[----:B-1----:R-:W-:Y:S01]  /*df50*/  ISETP.NE.AND P0, PT, R11, 0x1, PT ;  /* 0x000000010b00780c */ /* 0x002fe20003f05270 */
[----:B------:R-:W-:Y:S01]  /*df60*/  IMAD R3, R3, 0x20, R24 ;  /* 0x0000002003037824 */ /* 0x000fe200078e0218 */
[----:B------:R-:W-:Y:S01]  /*df70*/  ULDC.64 UR6, c[0x0][0xbf0] ;  /* 0x0002fc0000067ab9 */ /* 0x000fe20000000a00 */
[----:B------:R-:W-:Y:S01]  /*df80*/  IMAD.SHL.U32 R15, R13, 0x2, RZ ;  /* 0x000000020d0f7824 */ /* 0x000fe200078e00ff */
[----:B------:R-:W-:Y:S01]  /*df90*/  SEL R13, RZ, 0xffffffff, P1 ;  /* 0xffffffffff0d7807 */ /* 0x000fe20000800000 */
[----:B------:R-:W-:Y:S01]  /*dfa0*/  IMAD R10, R10, 0x40, R3 ;  /* 0x000000400a0a7824 */ /* 0x000fe200078e0203 */
[----:B------:R-:W-:Y:S01]  /*dfb0*/  ISETP.GE.AND P1, PT, R229, UR8, PT ;  /* 0x00000008e5007c0c */ /* 0x000fe2000bf26270 */
[----:B------:R-:W-:Y:S01]  /*dfc0*/  IMAD R3, R218, UR6, RZ ;  /* 0x00000006da037c24 */ /* 0x000fe2000f8e02ff */
[----:B------:R-:W-:Y:S01]  /*dfd0*/  LOP3.LUT R12, R15, 0x2, R12, 0xe2, !PT ;  /* 0x000000020f0c7812 */ /* 0x000fe200078ee20c */
[----:B------:R-:W-:Y:S01]  /*dfe0*/  IMAD.WIDE.U32 R4, R25, UR6, R4 ;  /* 0x0000000619047c25 */ /* 0x000fe2000f8e0004 */
[----:B------:R-:W-:-:S02]  /*dff0*/  SHF.R.S32.HI R27, RZ, 0x1f, R30 ;  /* 0x0000001fff1b7819 */ /* 0x000fc4000001141e */
[----:B------:R-:W-:Y:S01]  /*e000*/  SHF.R.S32.HI R29, RZ, 0x1f, R192 ;  /* 0x0000001fff1d7819 */ /* 0x000fe200000114c0 */
[----:B------:R-:W0:Y:S01]  /*e010*/  @P0 LDC R7, c[0x0][0xcec] ;  /* 0x00033b00ff070b82 */ /* 0x000e220000000800 */
[----:B------:R-:W-:Y:S01]  /*e020*/  IMAD R9, R25, UR7, R3 ;  /* 0x0000000719097c24 */ /* 0x000fe2000f8e0203 */
[----:B------:R-:W-:Y:S01]  /*e030*/  ULDC.64 UR6, c[0x0][0xbe0] ;  /* 0x0002f80000067ab9 */ /* 0x000fe20000000a00 */
[----:B------:R-:W-:Y:S01]  /*e040*/  IMAD.MOV.U32 R3, RZ, RZ, R10 ;  /* 0x000000ffff037224 */ /* 0x000fe200078e000a */
[----:B------:R-:W-:Y:S01]  /*e050*/  SHF.R.S32.HI R25, RZ, 0x1f, R191 ;  /* 0x0000001fff197819 */ /* 0x000fe200000114bf */
[----:B------:R-:W-:Y:S01]  /*e060*/  IMAD.SHL.U32 R13, R13, 0x4, RZ ;  /* 0x000000040d0d7824 */ /* 0x000fe200078e00ff */
[----:B------:R-:W-:Y:S01]  /*e070*/  SHF.R.S32.HI R31, RZ, 0x1f, R190 ;  /* 0x0000001fff1f7819 */ /* 0x000fe200000114be */
[----:B------:R-:W-:Y:S01]  /*e080*/  IMAD.IADD R5, R5, 0x1, R9 ;  /* 0x0000000105057824 */ /* 0x000fe200078e0209 */
[----:B------:R-:W1:Y:S01]  /*e090*/  @P0 LDC R8, c[0x0][0xcf0] ;  /* 0x00033c00ff080b82 */ /* 0x000e620000000800 */
[----:B------:R-:W-:Y:S01]  /*e0a0*/  IMAD R23, R0, R11, RZ ;  /* 0x0000000b00177224 */ /* 0x000fe200078e02ff */
[----:B------:R-:W-:-:S02]  /*e0b0*/  LOP3.LUT R12, R13, 0x4, R12, 0xe2, !PT ;  /* 0x000000040d0c7812 */ /* 0x000fc400078ee20c */
[----:B------:R-:W-:Y:S02]  /*e0c0*/  SHF.R.S32.HI R28, RZ, 0x1f, R229 ;  /* 0x0000001fff1c7819 */ /* 0x000fe400000114e5 */
[----:B------:R-:W-:Y:S01]  /*e0d0*/  SHF.R.S32.HI R32, RZ, 0x1f, R194 ;  /* 0x0000001fff207819 */ /* 0x000fe200000114c2 */
[----:B0-----:R-:W-:-:S05]  /*e0e0*/  @P0 IMAD.HI.U32 R7, R10, R7, RZ ;  /* 0x000000070a070227 */ /* 0x001fca00078e00ff */
[----:B-1----:R-:W-:Y:S02]  /*e0f0*/  @P0 SHF.R.U32.HI R3, RZ, R8, R7 ;  /* 0x00000008ff030219 */ /* 0x002fe40000011607 */
[----:B------:R-:W-:Y:S02]  /*e100*/  ISETP.GE.AND P0, PT, R192, UR8, PT ;  /* 0x00000008c0007c0c */ /* 0x000fe4000bf06270 */
[--C-:B------:R-:W-:Y:S01]  /*e110*/  SHF.R.S32.HI R7, RZ, 0x1f, R3.reuse ;  /* 0x0000001fff077819 */ /* 0x100fe20000011403 */
[----:B------:R-:W-:Y:S01]  /*e120*/  IMAD.MOV R9, RZ, RZ, -R3 ;  /* 0x000000ffff097224 */ /* 0x000fe200078e0a03 */
[----:B------:R-:W-:Y:S01]  /*e130*/  SEL R13, RZ, 0xffffffff, P0 ;  /* 0xffffffffff0d7807 */ /* 0x000fe20000000000 */
[----:B------:R-:W-:Y:S01]  /*e140*/  IMAD.WIDE.U32 R4, R3, UR6, R4 ;  /* 0x0000000603047c25 */ /* 0x000fe2000f8e0004 */
[----:B------:R-:W-:-:S03]  /*e150*/  ISETP.GE.AND P0, PT, R191, UR8, PT ;  /* 0x00000008bf007c0c */ /* 0x000fc6000bf06270 */
[----:B------:R-:W-:Y:S02]  /*e160*/  IMAD R8, R7, UR6, RZ ;  /* 0x0000000607087c24 */ /* 0x000fe4000f8e02ff */
[----:B------:R-:W-:Y:S02]  /*e170*/  IMAD R7, R11, R9, R10 ;  /* 0x000000090b077224 */ /* 0x000fe400078e020a */
[----:B------:R-:W-:Y:S01]  /*e180*/  IMAD R9, R3, UR7, R8 ;  /* 0x0000000703097c24 */ /* 0x000fe2000f8e0208 */
[----:B------:R-:W-:Y:S01]  /*e190*/  SEL R8, RZ, 0xffffffff, P0 ;  /* 0xffffffffff087807 */ /* 0x000fe20000000000 */
[----:B------:R-:W-:Y:S01]  /*e1a0*/  IMAD.SHL.U32 R13, R13, 0x8, RZ ;  /* 0x000000080d0d7824 */ /* 0x000fe200078e00ff */
[----:B------:R-:W-:Y:S01]  /*e1b0*/  ISETP.GE.AND P0, PT, R190, UR8, PT ;  /* 0x00000008be007c0c */ /* 0x000fe2000bf06270 */
[----:B------:R-:W-:Y:S01]  /*e1c0*/  IMAD.IADD R5, R5, 0x1, R9 ;  /* 0x0000000105057824 */ /* 0x000fe200078e0209 */
[----:B------:R-:W-:Y:S01]  /*e1d0*/  SHF.R.S32.HI R3, RZ, 0x1f, R7 ;  /* 0x0000001fff037819 */ /* 0x000fe20000011407 */
[----:B------:R-:W-:Y:S01]  /*e1e0*/  ULDC.64 UR6, c[0x0][0xbd8] ;  /* 0x0002f60000067ab9 */ /* 0x000fe20000000a00 */
[----:B------:R-:W-:Y:S01]  /*e1f0*/  LOP3.LUT R12, R13, 0x8, R12, 0xe2, !PT ;  /* 0x000000080d0c7812 */ /* 0x000fe200078ee20c */
[----:B------:R-:W-:Y:S01]  /*e200*/  IMAD.SHL.U32 R13, R8, 0x10, RZ ;  /* 0x00000010080d7824 */ /* 0x000fe200078e00ff */
[----:B------:R-:W-:Y:S01]  /*e210*/  SEL R9, RZ, 0xffffffff, P0 ;  /* 0xffffffffff097807 */ /* 0x000fe20000000000 */
[----:B------:R-:W-:Y:S01]  /*e220*/  IMAD R8, R3, UR6, RZ ;  /* 0x0000000603087c24 */ /* 0x000fe2000f8e02ff */
[----:B------:R-:W-:Y:S01]  /*e230*/  ISETP.GE.AND P0, PT, R30, UR8, PT ;  /* 0x000000081e007c0c */ /* 0x000fe2000bf06270 */
[----:B------:R-:W-:Y:S01]  /*e240*/  IMAD.WIDE.U32 R4, R7, UR6, R4 ;  /* 0x0000000607047c25 */ /* 0x000fe2000f8e0004 */
[----:B------:R-:W-:-:S03]  /*e250*/  LOP3.LUT R12, R13, 0x10, R12, 0xe2, !PT ;  /* 0x000000100d0c7812 */ /* 0x000fc600078ee20c */
[----:B------:R-:W-:Y:S02]  /*e260*/  IMAD.SHL.U32 R9, R9, 0x20, RZ ;  /* 0x0000002009097824 */ /* 0x000fe400078e00ff */
[----:B------:R-:W-:Y:S01]  /*e270*/  IMAD R3, R7, UR7, R8 ;  /* 0x0000000707037c24 */ /* 0x000fe2000f8e0208 */
[----:B------:R-:W-:Y:S01]  /*e280*/  ULDC.64 UR6, c[0x0][0xb80] ;  /* 0x0002e00000067ab9 */ /* 0x000fe20000000a00 */
[----:B------:R-:W-:Y:S01]  /*e290*/  IMAD.U32 R13, RZ, RZ, UR42 ;  /* 0x0000002aff0d7e24 */ /* 0x000fe2000f8e00ff */
[----:B------:R-:W-:Y:S01]  /*e2a0*/  LOP3.LUT R12, R9, 0x20, R12, 0xe2, !PT ;  /* 0x00000020090c7812 */ /* 0x000fe200078ee20c */
[----:B------:R-:W-:Y:S01]  /*e2b0*/  IMAD.IADD R3, R5, 0x1, R3 ;  /* 0x0000000105037824 */ /* 0x000fe200078e0203 */
[----:B------:R-:W-:Y:S01]  /*e2c0*/  SEL R9, RZ, 0x40, P0 ;  /* 0x00000040ff097807 */ /* 0x000fe20000000000 */
[----:B------:R-:W-:Y:S01]  /*e2d0*/  IMAD R24, R13, 0x40, R24 ;  /* 0x000000400d187824 */ /* 0x000fe200078e0218 */
[----:B------:R-:W-:Y:S02]  /*e2e0*/  LEA R7, P0, R4, UR6, 0x1 ;  /* 0x0000000604077c11 */ /* 0x000fe4000f8008ff */
[----:B------:R-:W-:-:S02]  /*e2f0*/  LOP3.LUT R18, R12, R9, RZ, 0xfc, !PT ;  /* 0x000000090c127212 */ /* 0x000fc400078efcff */
[----:B------:R-:W-:Y:S01]  /*e300*/  LEA.HI.X R3, R4, UR7, R3, 0x1, P0 ;  /* 0x0000000704037c11 */ /* 0x000fe200080f0c03 */
[----:B------:R0:W1:Y:S01]  /*e310*/  SHFL.IDX PT, R8, R7, RZ, 0x181f ;  /* 0x00181fff07087589 */ /* 0x00006200000e0000 */
[----:B------:R-:W-:Y:S02]  /*e320*/  ISETP.GE.AND P0, PT, R24, R23, PT ;  /* 0x000000171800720c */ /* 0x000fe40003f06270 */
[----:B------:R-:W-:Y:S01]  /*e330*/  SEL R5, RZ, 0x80, P1 ;  /* 0x00000080ff057807 */ /* 0x000fe20000800000 */
[----:B------:R0:W2:Y:S03]  /*e340*/  SHFL.IDX PT, R9, R3, RZ, 0x181f ;  /* 0x00181fff03097589 */ /* 0x0000a600000e0000 */
[----:B------:R-:W-:-:S07]  /*e350*/  LOP3.LUT R22, R18, R5, RZ, 0xfc, !PT ;  /* 0x0000000512167212 */ /* 0x000fce00078efcff */
[----:B0-----:R-:W-:Y:S05]  /*e360*/  @P0 BRA `(.L_x_1045) ;  /* 0x00000000007c0947 */ /* 0x001fea0003800000 */
[----:B------:R-:W-:Y:S02]  /*e370*/  ISETP.GE.AND P2, PT, R194, UR8, PT ;  /* 0x00000008c2007c0c */ /* 0x000fe4000bf46270 */
[----:B------:R-:W-:Y:S02]  /*e380*/  ISETP.GE.AND P1, PT, R16, UR8, PT ;  /* 0x0000000810007c0c */ /* 0x000fe4000bf26270 */
[----:B------:R-:W-:Y:S02]  /*e390*/  ISETP.GE.AND P5, PT, R193, UR8, PT ;  /* 0x00000008c1007c0c */ /* 0x000fe4000bfa6270 */
[----:B------:R-:W-:-:S07]  /*e3a0*/  ISETP.GE.AND P3, PT, R192, UR8, PT ;  /* 0x00000008c0007c0c */ /* 0x000fce000bf66270 */
[-C--:B-1----:R-:W-:Y:S02]  /*e3b0*/  @!P2 LEA R10, P0, R194, R8.reuse, 0x1 ;  /* 0x00000008c20aa211 */ /* 0x082fe400078008ff */
        /* <DEDUP_REMOVED lines=14> */
[CC--:B------:R-:W-:Y:S01]  /*e4a0*/  @!P2 LEA R4, P5, R191.reuse, R8.reuse, 0x1 ;  /* 0x00000008bf04a211 */ /* 0x0c0fe200078a08ff */
        /* <DEDUP_REMOVED lines=11> */
.L_x_1045:
[----:B------:R-:W-:Y:S05]  /*e560*/  BSYNC B1 ;  /* 0x0000000000017941 */ /* 0x000fea0003800000 */
.L_x_1044:
        /* <DEDUP_REMOVED lines=20> */
[CC--:B------:R-:W-:Y:S02]  /*e6b0*/  @!P2 LEA R20, P6, R191.reuse, R8.reuse, 0x1 ;  /* 0x00000008bf14a211 */ /* 0x0c0fe400078c08ff */
        /* <DEDUP_REMOVED lines=15> */
.L_x_1038:
[----:B------:R-:W-:Y:S05]  /*e7b0*/  BSYNC B0 ;  /* 0x0000000000007941 */ /* 0x000fea0003800000 */
.L_x_1031:
[----:B------:R-:W-:Y:S02]  /*e7c0*/  ULDC UR6, c[0x0][0xd3c] ;  /* 0x00034f0000067ab9 */ /* 0x000fe40000000800 */
[----:B------:R-:W-:-:S06]  /*e7d0*/  UISETP.GE.AND UP0, UPT, UR5, UR6, UPT ;  /* 0x000000060500728c */ /* 0x000fcc000bf06270 */
[----:B------:R-:W-:-:S13]  /*e7e0*/  PLOP3.LUT P0, PT, PT, PT, UP0, 0x80, 0x0 ;  /* 0x000000000000781c */ /* 0x000fda0003f0f008 */
[----:B------:R-:W-:Y:S05]  /*e7f0*/  @!P0 BRA `(.L_x_1046) ;  /* 0xffffff2800d48947 */ /* 0x000fea000383ffff */
[----:B------:R-:W-:Y:S05]  /*e800*/  EXIT ;  /* 0x000000000000794d */ /* 0x000fea0003800000 */
.L_x_995:
        /* <DEDUP_REMOVED lines=16> */
.L_x_1047:
        /* <DEDUP_REMOVED lines=43> */
.L_x_1051:
        /* <DEDUP_REMOVED lines=35> */
.L_x_1049:
        /* <DEDUP_REMOVED lines=18> */
.L_x_1052:
        /* <DEDUP_REMOVED lines=57> */
.L_x_1050:
[----:B------:R-:W-:Y:S01]  /*f2a0*/  ULDC UR4, c[0x0][0xd3c] ;  /* 0x00034f0000047ab9 */ /* 0x000fe20000000800 */
[----:B------:R-:W-:Y:S02]  /*f2b0*/  IMAD.MOV.U32 R25, RZ, RZ, RZ ;  /* 0x000000ffff197224 */ /* 0x000fe400078e00ff */
[----:B------:R-:W-:Y:S02]  /*f2c0*/  IMAD.U32 R24, RZ, RZ, UR6 ;  /* 0x00000006ff187e24 */ /* 0x000fe4000f8e00ff */
[----:B------:R-:W-:Y:S02]  /*f2d0*/  IMAD.MOV.U32 R26, RZ, RZ, RZ ;  /* 0x000000ffff1a7224 */ /* 0x000fe400078e00ff */
[----:B------:R-:W-:-:S07]  /*f2e0*/  IMAD.U32 R27, RZ, RZ, UR4 ;  /* 0x00000004ff1b7e24 */ /* 0x000fce000f8e00ff */
.L_x_1053:
[----:B------:R-:W-:-:S13]  /*f2f0*/  ISETP.NE.AND P0, PT, R7, RZ, PT ;  /* 0x000000ff0700720c */ /* 0x000fda0003f05270 */
[----:B------:R-:W0:Y:S01]  /*f300*/  @!P0 S2R R3, SR_CgaCtaId ;  /* 0x0000000000038919 */ /* 0x000e220000008800 */
[----:B------:R-:W-:-:S04]  /*f310*/  @!P0 MOV R2, 0x400 ;  /* 0x0000040000028802 */ /* 0x000fc80000000f00 */
[----:B0-----:R-:W-:-:S05]  /*f320*/  @!P0 LEA R2, R3, R2, 0x18 ;  /* 0x0000000203028211 */ /* 0x001fca00078ec0ff */
[----:B------:R1:W-:Y:S01]  /*f330*/  @!P0 STS.128 [R2+0x388d0], R24 ;  /* 0x0388d01802008388 */ /* 0x0003e20000000c00 */
[----:B------:R-:W-:Y:S06]  /*f340*/  BAR.ARV 0x5, 0x180 ;  /* 0x0146000000007b1d */ /* 0x000fec0000002000 */
.L_x_1048:
[----:B------:R2:W-:Y:S01]  /*f350*/  STL [R1+0x20], RZ ;  /* 0x000020ff01007387 */ /* 0x0005e20000100800 */
[----:B------:R-:W-:Y:S01]  /*f360*/  ULDC UR4, c[0x0][0xd3c] ;  /* 0x00034f0000047ab9 */ /* 0x000fe20000000800 */
[----:B------:R-:W-:Y:S01]  /*f370*/  IMAD.MOV.U32 R23, RZ, RZ, 0x1 ;  /* 0x00000001ff177424 */ /* 0x000fe200078e00ff */
[----:B0-----:R-:W-:Y:S01]  /*f380*/  ISETP.GE.AND P0, PT, R27, UR4, PT ;  /* 0x000000041b007c0c */ /* 0x001fe2000bf06270 */
[----:B------:R-:W-:-:S12]  /*f390*/  IMAD.MOV.U32 R18, RZ, RZ, RZ ;  /* 0x000000ffff127224 */ /* 0x000fd800078e00ff */
[----:B--2---:R-:W-:Y:S05]  /*f3a0*/  @P0 BRA `(.L_x_1054) ;  /* 0x00000058006c0947 */ /* 0x004fea0003800000 */
[----:B------:R-:W0:Y:S01]  /*f3b0*/  S2UR UR5, SR_CgaCtaId ;  /* 0x00000000000579c3 */ /* 0x000e220000008800 */
[----:B------:R2:W-:Y:S01]  /*f3c0*/  STL [R1+0x20], RZ ;  /* 0x000020ff01007387 */ /* 0x0005e20000100800 */
[C---:B-1----:R-:W-:Y:S01]  /*f3d0*/  IMAD.SHL.U32 R2, R0.reuse, 0x8, RZ ;  /* 0x0000000800027824 */ /* 0x042fe200078e00ff */
[----:B------:R-:W-:Y:S01]  /*f3e0*/  UMOV UR4, 0x400 ;  /* 0x0000040000047882 */ /* 0x000fe20000000000 */
[----:B------:R-:W-:Y:S01]  /*f3f0*/  LOP3.LUT R4, R0, 0x7f, RZ, 0xc0, !PT ;  /* 0x0000007f00047812 */ /* 0x000fe200078ec0ff */
[----:B------:R-:W-:Y:S01]  /*f400*/  BSSY B8, `(.L_x_1054) ;  /* 0x0000595000087945 */ /* 0x000fe20003800000 */
[----:B------:R-:W-:Y:S01]  /*f410*/  IMAD.MOV.U32 R23, RZ, RZ, 0x1 ;  /* 0x00000001ff177424 */ /* 0x000fe200078e00ff */
[----:B------:R-:W-:Y:S01]  /*f420*/  LOP3.LUT R3, R2, 0x1f8, RZ, 0xc0, !PT ;  /* 0x000001f802037812 */ /* 0x000fe200078ec0ff */
[----:B------:R-:W-:Y:S01]  /*f430*/  IMAD.MOV.U32 R18, RZ, RZ, RZ ;  /* 0x000000ffff127224 */ /* 0x000fe200078e00ff */
[----:B------:R-:W-:Y:S01]  /*f440*/  SHF.R.U32.HI R5, RZ, 0x3, R4 ;  /* 0x00000003ff057819 */ /* 0x000fe20000011604 */
[----:B------:R-:W-:Y:S01]  /*f450*/  ULOP3.LUT UR36, UR39, 0x2, URZ, 0xfc, !UPT ;  /* 0x0000000227247892 */ /* 0x000fe2000f8efc3f */
[----:B------:R-:W-:Y:S01]  /*f460*/  LOP3.LUT R3, R3, 0x38, R0, 0x78, !PT ;  /* 0x0000003803037812 */ /* 0x000fe200078e7800 */
[----:B------:R-:W-:Y:S01]  /*f470*/  IMAD.SHL.U32 R0, R0, 0x10, RZ ;  /* 0x0000001000007824 */ /* 0x000fe200078e00ff */
[----:B------:R-:W-:Y:S01]  /*f480*/  LOP3.LUT R4, R2, 0x38, RZ, 0xc0, !PT ;  /* 0x0000003802047812 */ /* 0x000fe200078ec0ff */
[----:B------:R-:W-:Y:S01]  /*f490*/  ULDC UR37, c[0x0][0xc] ;  /* 0x0000030000257ab9 */ /* 0x000fe20000000800 */
[----:B------:R-:W-:-:S02]  /*f4a0*/  LOP3.LUT R34, R3, 0x200, R2, 0xf8, !PT ;  /* 0x0000020003227812 */ /* 0x000fc400078ef802 */
[----:B------:R-:W-:Y:S02]  /*f4b0*/  LOP3.LUT R2, R5, 0x70, R0, 0xf8, !PT ;  /* 0x0000007005027812 */ /* 0x000fe400078ef800 */
[C---:B------:R-:W-:Y:S02]  /*f4c0*/  LOP3.LUT R0, R4.reuse, 0x40, RZ, 0xfc, !PT ;  /* 0x0000004004007812 */ /* 0x040fe400078efcff */
[C---:B------:R-:W-:Y:S02]  /*f4d0*/  LOP3.LUT R3, R4.reuse, 0x80, RZ, 0xfc, !PT ;  /* 0x0000008004037812 */ /* 0x040fe400078efcff */
[C---:B------:R-:W-:Y:S01]  /*f4e0*/  LOP3.LUT R2, R4.reuse, 0xc0, RZ, 0xfc, !PT ;  /* 0x000000c004027812 */ /* 0x040fe200078efcff */
[----:B0-----:R-:W-:Y:S01]  /*f4f0*/  ULEA UR4, UR5, UR4, 0x18 ;  /* 0x0000000405047291 */ /* 0x001fe2000f8ec03f */
[C---:B------:R-:W-:Y:S02]  /*f500*/  LOP3.LUT R0, R4.reuse, 0x100, RZ, 0xfc, !PT ;  /* 0x0000010004007812 */ /* 0x040fe400078efcff */
[----:B------:R-:W-:-:S02]  /*f510*/  LOP3.LUT R3, R4, 0x140, RZ, 0xfc, !PT ;  /* 0x0000014004037812 */ /* 0x000fc400078efcff */
[C---:B------:R-:W-:Y:S01]  /*f520*/  LOP3.LUT R2, R4.reuse, 0x180, RZ, 0xfc, !PT ;  /* 0x0000018004027812 */ /* 0x040fe200078efcff */
[----:B------:R-:W-:Y:S01]  /*f530*/  IMAD.U32 R17, RZ, RZ, UR4 ;  /* 0x00000004ff117e24 */ /* 0x000fe2000f8e00ff */
[----:B------:R-:W-:-:S03]  /*f540*/  LOP3.LUT R0, R4, 0x1c0, RZ, 0xfc, !PT ;  /* 0x000001c004007812 */ /* 0x000fc600078efcff */
[----:B--2---:R-:W-:-:S07]  /*f550*/  IMAD R19, R34, 0x2, R17 ;  /* 0x0000000222137824 */ /* 0x004fce00078e0211 */
.L_x_1121:
[----:B------:R-:W0:Y:S02]  /*f560*/  LDC.64 R2, c[0x0][0xd88] ;  /* 0x00036200ff027b82 */ /* 0x000e240000000a00 */
[----:B0-----:R-:W-:-:S05]  /*f570*/  IMAD.WIDE R2, R27, 0x4, R2 ;  /* 0x000000041b027825 */ /* 0x001fca00078e0202 */
[----:B--2---:R-:W2:Y:S01]  /*f580*/  LDG.E R35, desc[UR44][R2.64] ;  /* 0x0000002c02237981 */ /* 0x004ea2000c1e1900 */
[----:B------:R-:W-:Y:S05]  /*f590*/  YIELD ;  /* 0x0000000000007946 */ /* 0x000fea0003800000 */
[----:B------:R-:W-:Y:S01]  /*f5a0*/  ULDC.64 UR4, c[0x0][0xb20] ;  /* 0x0002c80000047ab9 */ /* 0x000fe20000000a00 */
[----:B------:R-:W-:Y:S01]  /*f5b0*/  IMAD.MOV.U32 R32, RZ, RZ, RZ ;  /* 0x000000ffff207224 */ /* 0x000fe200078e00ff */
[----:B------:R-:W-:Y:S01]  /*f5c0*/  ISETP.NE.U32.AND P0, PT, RZ, UR4, PT ;  /* 0x00000004ff007c0c */ /* 0x000fe2000bf05070 */
[----:B------:R-:W-:-:S03]  /*f5d0*/  ULDC.64 UR6, c[0x0][0xb10] ;  /* 0x0002c40000067ab9 */ /* 0x000fc60000000a00 */
[----:B------:R-:W-:Y:S01]  /*f5e0*/  ISETP.NE.AND.EX P0, PT, RZ, UR5, PT, P0 ;  /* 0x00000005ff007c0c */ /* 0x000fe2000bf05300 */
[----:B------:R-:W-:Y:S01]  /*f5f0*/  IMAD.MOV.U32 R36, RZ, RZ, RZ ;  /* 0x000000ffff247224 */ /* 0x000fe200078e00ff */
[----:B--2---:R-:W-:-:S11]  /*f600*/  SHF.R.S32.HI R0, RZ, 0x1f, R35 ;  /* 0x0000001fff007819 */ /* 0x004fd60000011423 */
[C---:B------:R-:W-:Y:S01]  /*f610*/  @P0 LEA R2, P1, R35.reuse, UR4, 0x2 ;  /* 0x0000000423020c11 */ /* 0x040fe2000f8210ff */
[C---:B------:R-:W-:Y:S01]  /*f620*/  IMAD.SHL.U32 R22, R35.reuse, 0x4, RZ ;  /* 0x0000000423167824 */ /* 0x040fe200078e00ff */
[C-C-:B------:R-:W-:Y:S01]  /*f630*/  SHF.L.U64.HI R30, R35.reuse, 0x2, R0.reuse ;  /* 0x00000002231e7819 */ /* 0x140fe20000010200 */
[----:B------:R0:W-:Y:S01]  /*f640*/  STL [R1+0x8], R0 ;  /* 0x0000080001007387 */ /* 0x0001e20000100800 */
[----:B------:R-:W-:Y:S01]  /*f650*/  @P0 LEA.HI.X R3, R35, UR5, R0, 0x2, P1 ;  /* 0x0000000523030c11 */ /* 0x000fe200088f1400 */
[----:B------:R-:W-:-:S04]  /*f660*/  ULDC.64 UR4, c[0x0][0xaf8] ;  /* 0x0002be0000047ab9 */ /* 0x000fc80000000a00 */
[----:B-1----:R1:W5:Y:S01]  /*f670*/  @P0 LDG.E R32, desc[UR44][R2.64] ;  /* 0x0000002c02200981 */ /* 0x002362000c1e1900 */
        /* <DEDUP_REMOVED lines=12> */
[----:B0-----:R-:W2:Y:S01]  /*f740*/  @P0 LDG.E R0, desc[UR44][R4.64] ;  /* 0x0000002c04000981 */ /* 0x001ea2000c1e1900 */
        /* <DEDUP_REMOVED lines=17> */
.L_x_1055:
        /* <DEDUP_REMOVED lines=9> */
.L_x_1056:
[----:B------:R-:W-:Y:S02]  /*f8f0*/  ULDC.64 UR4, c[0x0][0xb00] ;  /* 0x0002c00000047ab9 */ /* 0x000fe40000000a00 */
[----:B------:R-:W-:-:S04]  /*f900*/  ISETP.NE.U32.AND P0, PT, RZ, UR4, PT ;  /* 0x00000004ff007c0c */ /* 0x000fc8000bf05070 */
[----:B------:R-:W-:-:S13]  /*f910*/  ISETP.NE.AND.EX P0, PT, RZ, UR5, PT, P0 ;  /* 0x00000005ff007c0c */ /* 0x000fda000bf05300 */
[----:B------:R-:W-:Y:S05]  /*f920*/  @!P0 BRA `(.L_x_1057) ;  /* 0x0000000000148947 */ /* 0x000fea0003800000 */
[----:B-1----:R-:W1:Y:S02]  /*f930*/  LDC.64 R2, c[0x0][0xb00] ;  /* 0x0002c000ff027b82 */ /* 0x002e640000000a00 */
[----:B-1----:R-:W-:-:S05]  /*f940*/  IMAD.WIDE R2, R28, 0x4, R2 ;  /* 0x000000041c027825 */ /* 0x002fca00078e0202 */
[----:B------:R-:W3:Y:S04]  /*f950*/  LDG.E R29, desc[UR44][R2.64] ;  /* 0x0000002c021d7981 */ /* 0x000ee8000c1e1900 */
[----:B0-2---:R-:W3:Y:S02]  /*f960*/  LDG.E R0, desc[UR44][R2.64+0x4] ;  /* 0x0000042c02007981 */ /* 0x005ee4000c1e1900 */
[----:B---3--:R-:W-:-:S07]  /*f970*/  IMAD.IADD R29, R0, 0x1, -R29 ;  /* 0x00000001001d7824 */ /* 0x008fce00078e0a1d */
.L_x_1057:
[----:B-----5:R-:W-:Y:S01]  /*f980*/  IMAD.IADD R29, R29, 0x1, -R32 ;  /* 0x000000011d1d7824 */ /* 0x020fe200078e0a20 */
[C---:B012---:R-:W-:Y:S01]  /*f990*/  LOP3.LUT R0, R26.reuse, 0xff000000, RZ, 0xc0, !PT ;  /* 0xff0000001a007812 */ /* 0x047fe200078ec0ff */
[----:B------:R-:W-:Y:S01]  /*f9a0*/  BSSY B0, `(.L_x_1058) ;  /* 0x0000028000007945 */ /* 0x000fe20003800000 */
[----:B------:R-:W-:Y:S01]  /*f9b0*/  LOP3.LUT R4, R26, 0xff0000, RZ, 0xc0, !PT ;  /* 0x00ff00001a047812 */ /* 0x000fe200078ec0ff */
[----:B------:R-:W-:Y:S01]  /*f9c0*/  IMAD.MOV.U32 R2, RZ, RZ, RZ ;  /* 0x000000ffff027224 */ /* 0x000fe200078e00ff */
[C---:B------:R-:W-:Y:S02]  /*f9d0*/  ISETP.GE.AND P0, PT, R29.reuse, 0x1, PT ;  /* 0x000000011d00780c */ /* 0x040fe40003f06270 */
[----:B------:R-:W-:Y:S01]  /*f9e0*/  SHF.R.U32.HI R3, RZ, 0x8, R0 ;  /* 0x00000008ff037819 */ /* 0x000fe20000011600 */
[----:B------:R-:W-:-:S03]  /*f9f0*/  VIADD R0, R29, 0x3f ;  /* 0x0000003f1d007836 */ /* 0x000fc60000000000 */
[----:B------:R-:W-:Y:S02]  /*fa00*/  LEA.HI R4, R4, R3, RZ, 0x10 ;  /* 0x0000000304047211 */ /* 0x000fe400078f80ff */
[----:B------:R-:W-:-:S04]  /*fa10*/  SHF.R.S32.HI R3, RZ, 0x1f, R0 ;  /* 0x0000001fff037819 */ /* 0x000fc80000011400 */
[----:B------:R-:W-:-:S04]  /*fa20*/  LEA.HI R0, R3, R0, RZ, 0x6 ;  /* 0x0000000003007211 */ /* 0x000fc800078f30ff */
        /* <DEDUP_REMOVED lines=31> */
.L_x_1059:
[----:B------:R-:W-:Y:S05]  /*fc20*/  BSYNC B0 ;  /* 0x0000000000007941 */ /* 0x000fea0003800000 */
.L_x_1058:
        /* <DEDUP_REMOVED lines=24> */
.L_x_1061:
        /* <DEDUP_REMOVED lines=20> */
.L_x_1064:
[----:B------:R-:W-:Y:S05]  /*fef0*/  BSYNC B6 ;  /* 0x0000000000067941 */ /* 0x000fea0003800000 */
.L_x_1063:
        /* <DEDUP_REMOVED lines=20> */
.L_x_1067:
        /* <DEDUP_REMOVED lines=15> */
.L_x_1066:
[----:B------:R-:W-:Y:S05]  /*10130*/  BSYNC B6 ;  /* 0x0000000000067941 */ /* 0x000fea0003800000 */
.L_x_1065:
[----:B------:R-:W2:Y:S01]  /*10140*/  LDL R33, [R1+0x14] ;  /* 0x0000140001217983 */ /* 0x000ea20000100800 */
[----:B------:R-:W-:Y:S01]  /*10150*/  ULDC.64 UR4, c[0x0][0xaf0] ;  /* 0x0002bc0000047ab9 */ /* 0x000fe20000000a00 */
[----:B------:R-:W0:Y:S01]  /*10160*/  LDC R20, c[0x0][0x430] ;  /* 0x00010c00ff147b82 */ /* 0x000e220000000800 */
[----:B------:R-:W-:Y:S01]  /*10170*/  ISETP.NE.U32.AND P0, PT, RZ, UR4, PT ;  /* 0x00000004ff007c0c */ /* 0x000fe2000bf05070 */
[----:B------:R-:W1:Y:S03]  /*10180*/  S2R R4, SR_TID.X ;  /* 0x0000000000047919 */ /* 0x000e660000002100 */
[----:B------:R-:W-:Y:S01]  /*10190*/  ISETP.NE.AND.EX P0, PT, RZ, UR5, PT, P0 ;  /* 0x00000005ff007c0c */ /* 0x000fe2000bf05300 */
[----:B------:R-:W3:-:S12]  /*101a0*/  S2R R0, SR_TID.X ;  /* 0x0000000000007919 */ /* 0x000ed80000002100 */
[----:B------:R-:W-:Y:S01]  /*101b0*/  @P0 IADD3 R2, P1, R22, UR4, RZ ;  /* 0x0000000416020c10 */ /* 0x000fe2000ff3e0ff */
[----:B------:R-:W-:-:S03]  /*101c0*/  ULDC UR4, c[0x0][0x320] ;  /* 0x0000c80000047ab9 */ /* 0x000fc60000000800 */
[----:B------:R-:W-:Y:S01]  /*101d0*/  @P0 IADD3.X R3, R30, UR5, RZ, P1, !PT ;  /* 0x000000051e030c10 */ /* 0x000fe20008ffe4ff */
[----:B------:R-:W4:Y:S04]  /*101e0*/  S2R R21, SR_TID.X ;  /* 0x0000000000157919 */ /* 0x000f280000002100 */
[----:B------:R0:W5:Y:S01]  /*101f0*/  @P0 LDG.E R28, desc[UR44][R2.64] ;  /* 0x0000002c021c0981 */ /* 0x000162000c1e1900 */
[----:B------:R-:W-:Y:S01]  /*10200*/  LOP3.LUT R16, R16, 0xfffffdff, RZ, 0xc0, !PT ;  /* 0xfffffdff10107812 */ /* 0x000fe200078ec0ff */
[----:B------:R-:W-:Y:S01]  /*10210*/  UMOV UR5, 0xffffffff ;  /* 0xffffffff00057882 */ /* 0x000fe20000000000 */
[----:B-1----:R-:W-:Y:S02]  /*10220*/  IMAD.SHL.U32 R4, R4, 0x8, RZ ;  /* 0x0000000804047824 */ /* 0x002fe400078e00ff */
[----:B---3--:R-:W-:-:S03]  /*10230*/  IMAD.SHL.U32 R0, R0, 0x8, RZ ;  /* 0x0000000800007824 */ /* 0x008fc600078e00ff */
[----:B------:R-:W-:-:S04]  /*10240*/  LOP3.LUT R4, R4, 0x38, RZ, 0xc0, !PT ;  /* 0x0000003804047812 */ /* 0x000fc800078ec0ff */
[C---:B------:R-:W-:Y:S02]  /*10250*/  LOP3.LUT R5, R4.reuse, 0x40, RZ, 0xfc, !PT ;  /* 0x0000004004057812 */ /* 0x040fe400078efcff */
[----:B------:R-:W-:Y:S02]  /*10260*/  LOP3.LUT R4, R4, 0x180, RZ, 0xfc, !PT ;  /* 0x0000018004047812 */ /* 0x000fe400078efcff */
[----:B------:R-:W-:Y:S02]  /*10270*/  ISETP.GE.AND P0, PT, R5, UR4, PT ;  /* 0x0000000405007c0c */ /* 0x000fe4000bf06270 */
[----:B------:R-:W-:Y:S02]  /*10280*/  LOP3.LUT R0, R0, 0x38, RZ, 0xc0, !PT ;  /* 0x0000003800007812 */ /* 0x000fe400078ec0ff */
[----:B------:R-:W-:Y:S02]  /*10290*/  ISETP.GE.AND P1, PT, R4, UR4, PT ;  /* 0x0000000404007c0c */ /* 0x000fe4000bf26270 */
[----:B------:R-:W-:-:S02]  /*102a0*/  LOP3.LUT R4, R0, 0x1c0, RZ, 0xfc, !PT ;  /* 0x000001c000047812 */ /* 0x000fc400078efcff */
[----:B------:R-:W-:Y:S01]  /*102b0*/  LOP3.LUT R0, R0, 0x80, RZ, 0xfc, !PT ;  /* 0x0000008000007812 */ /* 0x000fe200078efcff */
[----:B----4-:R-:W-:Y:S01]  /*102c0*/  IMAD.SHL.U32 R21, R21, 0x8, RZ ;  /* 0x0000000815157824 */ /* 0x010fe200078e00ff */
[----:B------:R-:W-:Y:S02]  /*102d0*/  SEL R8, RZ, 0x40, P1 ;  /* 0x00000040ff087807 */ /* 0x000fe40000800000 */
[----:B------:R-:W-:Y:S02]  /*102e0*/  ISETP.GE.AND P5, PT, R0, UR4, PT ;  /* 0x0000000400007c0c */ /* 0x000fe4000bfa6270 */
[----:B------:R-:W-:Y:S01]  /*102f0*/  @P0 LOP3.LUT R16, R16, 0x200, RZ, 0xfc, !PT ;  /* 0x0000020010100812 */ /* 0x000fe200078efcff */
[----:B------:R-:W1:Y:S01]  /*10300*/  S2R R0, SR_TID.X ;  /* 0x0000000000007919 */ /* 0x000e620000002100 */
[----:B------:R-:W-:Y:S02]  /*10310*/  ISETP.GE.AND P0, PT, R4, UR4, PT ;  /* 0x0000000404007c0c */ /* 0x000fe4000bf06270 */
[----:B------:R-:W-:Y:S01]  /*10320*/  LOP3.LUT R21, R21, 0x38, RZ, 0xc0, !PT ;  /* 0x0000003815157812 */ /* 0x000fe200078ec0ff */
[----:B------:R-:W3:Y:S01]  /*10330*/  S2R R4, SR_TID.X ;  /* 0x0000000000047919 */ /* 0x000ee20000002100 */
        /* <DEDUP_REMOVED lines=8> */
[----:B-1----:R-:W-:-:S03]  /*103c0*/  IMAD.SHL.U32 R0, R0, 0x8, RZ ;  /* 0x0000000800007824 */ /* 0x002fc600078e00ff */
[----:B------:R-:W-:Y:S01]  /*103d0*/  LOP3.LUT R16, R16, 0xffffffef, RZ, 0xc0, !PT ;  /* 0xffffffef10107812 */ /* 0x000fe200078ec0ff */
[----:B---3--:R-:W-:Y:S01]  /*103e0*/  IMAD.SHL.U32 R4, R4, 0x8, RZ ;  /* 0x0000000804047824 */ /* 0x008fe200078e00ff */
[----:B------:R-:W-:-:S04]  /*103f0*/  LOP3.LUT R0, R0, 0x38, RZ, 0xc0, !PT ;  /* 0x0000003800007812 */ /* 0x000fc800078ec0ff */
[----:B------:R-:W-:Y:S02]  /*10400*/  LOP3.LUT R4, R4, 0x38, RZ, 0xc0, !PT ;  /* 0x0000003804047812 */ /* 0x000fe400078ec0ff */
[----:B------:R-:W-:Y:S02]  /*10410*/  LOP3.LUT R0, R0, 0x100, RZ, 0xfc, !PT ;  /* 0x0000010000007812 */ /* 0x000fe400078efcff */
[----:B------:R-:W-:Y:S02]  /*10420*/  LOP3.LUT R4, R4, 0xc0, RZ, 0xfc, !PT ;  /* 0x000000c004047812 */ /* 0x000fe400078efcff */
[----:B------:R-:W-:Y:S02]  /*10430*/  ISETP.GE.AND P3, PT, R0, UR4, PT ;  /* 0x0000000400007c0c */ /* 0x000fe4000bf66270 */
[----:B------:R-:W-:-:S13]  /*10440*/  ISETP.GE.AND P4, PT, R4, UR4, PT ;  /* 0x0000000404007c0c */ /* 0x000fda000bf86270 */
[----:B------:R-:W-:-:S04]  /*10450*/  @P4 LOP3.LUT R16, R16, 0x10, RZ, 0xfc, !PT ;  /* 0x0000001010104812 */ /* 0x000fc800078efcff */
[----:B------:R-:W-:-:S04]  /*10460*/  LOP3.LUT R16, R16, 0xfffffffb, RZ, 0xc0, !PT ;  /* 0xfffffffb10107812 */ /* 0x000fc800078ec0ff */
[----:B------:R-:W-:-:S04]  /*10470*/  LOP3.LUT R16, R16, 0xfffffff7, RZ, 0xc0, !PT ;  /* 0xfffffff710107812 */ /* 0x000fc800078ec0ff */
[----:B------:R-:W-:-:S04]  /*10480*/  @P3 LOP3.LUT R16, R16, 0x8, RZ, 0xfc, !PT ;  /* 0x0000000810103812 */ /* 0x000fc800078efcff */
[----:B------:R-:W-:Y:S02]  /*10490*/  @P2 LOP3.LUT R16, R16, 0x4, RZ, 0xfc, !PT ;  /* 0x0000000410102812 */ /* 0x000fe400078efcff */
[----:B--2---:R-:W-:Y:S01]  /*104a0*/  LEA R0, R33, 0xffffffc0, 0x6 ;  /* 0xffffffc021007811 */ /* 0x004fe200078e30ff */
[----:B0-----:R-:W-:Y:S06]  /*104b0*/  BRA.DIV UR5, `(.L_x_1068) ;  /* 0x0000004e05987947 */ /* 0x001fec000b800000 */
.L_x_1139:
[----:B------:R-:W0:Y:S01]  /*104c0*/  S2R R2, SR_TID.X ;  /* 0x0000000000027919 */ /* 0x000e220000002100 */
[----:B------:R-:W-:Y:S01]  /*104d0*/  ISETP.NE.AND P1, PT, R20, 0x1, PT ;  /* 0x000000011400780c */ /* 0x000fe20003f25270 */
[----:B------:R-:W-:Y:S01]  /*104e0*/  IMAD.MOV.U32 R37, RZ, RZ, RZ ;  /* 0x000000ffff257224 */ /* 0x000fe200078e00ff */
[----:B-----5:R-:W-:Y:S01]  /*104f0*/  SHF.R.S32.HI R33, RZ, 0x1f, R28 ;  /* 0x0000001fff217819 */ /* 0x020fe2000001141c */
[----:B------:R-:W1:Y:S01]  /*10500*/  S2R R10, SR_TID.X ;  /* 0x00000000000a7919 */ /* 0x000e620000002100 */
[C---:B------:R-:W-:Y:S02]  /*10510*/  LOP3.LUT P6, RZ, R16.reuse, 0x400, RZ, 0xc0, !PT ;  /* 0x0000040010ff7812 */ /* 0x040fe400078cc0ff */
[----:B------:R-:W-:-:S07]  /*10520*/  LOP3.LUT R16, R16, 0xffffdfff, RZ, 0xc0, !PT ;  /* 0xffffdfff10107812 */ /* 0x000fce00078ec0ff */
[----:B------:R-:W2:Y:S01]  /*10530*/  @P1 LDC R3, c[0x0][0x434] ;  /* 0x00010d00ff031b82 */ /* 0x000ea20000000800 */
[----:B------:R-:W-:Y:S02]  /*10540*/  @P1 LOP3.LUT R16, R16, 0x2000, RZ, 0xfc, !PT ;  /* 0x0000200010101812 */ /* 0x000fe400078efcff */
[----:B0-----:R-:W-:Y:S01]  /*10550*/  LOP3.LUT R2, R2, 0x7f, RZ, 0xc0, !PT ;  /* 0x0000007f02027812 */ /* 0x001fe200078ec0ff */
[----:B-1----:R-:W-:-:S03]  /*10560*/  IMAD.SHL.U32 R10, R10, 0x10, RZ ;  /* 0x000000100a0a7824 */ /* 0x002fc600078e00ff */
[----:B------:R-:W-:-:S04]  /*10570*/  SHF.R.U32.HI R2, RZ, 0x3, R2 ;  /* 0x00000003ff027819 */ /* 0x000fc80000011602 */
[----:B------:R-:W-:Y:S02]  /*10580*/  LOP3.LUT R10, R2, 0x70, R10, 0xf8, !PT ;  /* 0x00000070020a7812 */ /* 0x000fe400078ef80a */
[----:B------:R-:W0:Y:S03]  /*10590*/  @P1 LDC R2, c[0x0][0x438] ;  /* 0x00010e00ff021b82 */ /* 0x000e260000000800 */
[----:B------:R-:W-:-:S05]  /*105a0*/  IMAD.IADD R6, R10, 0x1, R0 ;  /* 0x000000010a067824 */ /* 0x000fca00078e0200 */
[C---:B------:R-:W-:Y:S01]  /*105b0*/  ISETP.GE.AND P0, PT, R6.reuse, R29, PT ;  /* 0x0000001d0600720c */ /* 0x040fe20003f06270 */
[----:B------:R-:W-:-:S03]  /*105c0*/  IMAD.IADD R6, R6, 0x1, R32 ;  /* 0x0000000106067824 */ /* 0x000fc600078e0220 */
[----:B------:R-:W-:Y:S01]  /*105d0*/  ISETP.GT.U32.OR P0, PT, R10, 0x3f, P0 ;  /* 0x0000003f0a00780c */ /* 0x000fe20000704470 */
[----:B--2---:R-:W-:-:S04]  /*105e0*/  @P1 IMAD.HI.U32 R3, R6, R3, RZ ;  /* 0x0000000306031227 */ /* 0x004fc800078e00ff */
[----:B------:R-:W-:Y:S01]  /*105f0*/  IMAD.MOV.U32 R7, RZ, RZ, R6 ;  /* 0x000000ffff077224 */ /* 0x000fe200078e0006 */
[----:B0-----:R-:W-:-:S07]  /*10600*/  @P1 SHF.R.U32.HI R7, RZ, R2, R3 ;  /* 0x00000002ff071219 */ /* 0x001fce0000011603 */
        /* <DEDUP_REMOVED lines=28> */
[----:B------:R-:W-:Y:S02]  /*107d0*/  ISETP.NE.AND P0, PT, R3, 0x3, PT ;  /* 0x000000030300780c */ /* 0x000fe40003f05270 */
[----:B------:R-:W-:Y:S01]  /*107e0*/  LOP3.LUT R30, R8, R30, RZ, 0xfc, !PT ;  /* 0x0000001e081e7212 */ /* 0x000fe200078efcff */
[----:B------:R-:W-:Y:S01]  /*107f0*/  IMAD R2, R20, R2, R6 ;  /* 0x0000000214027224 */ /* 0x000fe200078e0206 */
[----:B------:R0:W-:Y:S04]  /*10800*/  STL [R1+0x24], R8 ;  /* 0x0000240801007387 */ /* 0x0001e80000100800 */
[----:B------:R0:W-:Y:S05]  /*10810*/  STL [R1], R2 ;  /* 0x0000000201007387 */ /* 0x0001ea0000100800 */
[----:B------:R-:W-:-:S04]  /*10820*/  @P0 LOP3.LUT R16, R16, 0x1000, RZ, 0xfc, !PT ;  /* 0x0000100010100812 */ /* 0x000fc800078efcff */
[----:B------:R-:W-:-:S04]  /*10830*/  LOP3.LUT R16, R16, 0xfffffffe, RZ, 0xc0, !PT ;  /* 0xfffffffe10107812 */ /* 0x000fc800078ec0ff */
[----:B------:R-:W-:Y:S01]  /*10840*/  @P1 LOP3.LUT R16, R16, 0x1, RZ, 0xfc, !PT ;  /* 0x0000000110101812 */ /* 0x000fe200078efcff */
[----:B0-----:R-:W-:Y:S06]  /*10850*/  @!P0 BRA `(.L_x_1069) ;  /* 0x0000000000048947 */ /* 0x001fec0003800000 */
[----:B------:R-:W-:Y:S01]  /*10860*/  BPT.TRAP 0x1 ;  /* 0x000000040000795c */ /* 0x000fe20000300000 */
.L_x_1069:
        /* <DEDUP_REMOVED lines=9> */
.L_x_1140:
[----:B------:R-:W-:Y:S05]  /*10900*/  BSYNC B0 ;  /* 0x0000000000007941 */ /* 0x000fea0003800000 */
.L_x_1070:
[----:B------:R-:W0:Y:S01]  /*10910*/  LDL R2, [R1] ;  /* 0x0000000001027983 */ /* 0x000e220000100800 */
[----:B------:R-:W-:Y:S01]  /*10920*/  ULDC.64 UR4, c[0x0][0x300] ;  /* 0x0000c00000047ab9 */ /* 0x000fe20000000a00 */
[----:B-----5:R-:W-:Y:S01]  /*10930*/  SHF.R.S32.HI R4, RZ, 0x1f, R37 ;  /* 0x0000001fff047819 */ /* 0x020fe20000011425 */
[----:B------:R-:W-:Y:S01]  /*10940*/  ULDC.64 UR6, c[0x0][0x2e8] ;  /* 0x0000ba0000067ab9 */ /* 0x000fe20000000a00 */
[----:B------:R-:W1:Y:S01]  /*10950*/  S2R R7, SR_TID.X ;  /* 0x0000000000077919 */ /* 0x000e620000002100 */
[----:B------:R-:W-:Y:S01]  /*10960*/  LOP3.LUT R16, R16, 0xfffffffd, RZ, 0xc0, !PT ;  /* 0xfffffffd10107812 */ /* 0x000fe200078ec0ff */
[----:B-1----:R-:W-:-:S05]  /*10970*/  IMAD.SHL.U32 R7, R7, 0x8, RZ ;  /* 0x0000000807077824 */ /* 0x002fca00078e00ff */
[----:B------:R-:W-:Y:S02]  /*10980*/  LOP3.LUT R7, R7, 0x38, RZ, 0xc0, !PT ;  /* 0x0000003807077812 */ /* 0x000fe400078ec0ff */
[----:B0-----:R-:W-:-:S05]  /*10990*/  SHF.R.S32.HI R0, RZ, 0x1f, R2 ;  /* 0x0000001fff007819 */ /* 0x001fca0000011402 */
[----:B------:R0:W-:Y:S04]  /*109a0*/  STL [R1+0x18], R0 ;  /* 0x0000180001007387 */ /* 0x0001e80000100800 */
[----:B------:R1:W-:Y:S01]  /*109b0*/  STL [R1+0x1c], R4 ;  /* 0x00001c0401007387 */ /* 0x0003e20000100800 */
[----:B0-----:R-:W-:-:S04]  /*109c0*/  IMAD R0, R0, UR4, RZ ;  /* 0x0000000400007c24 */ /* 0x001fc8000f8e02ff */
[C---:B------:R-:W-:Y:S02]  /*109d0*/  IMAD R0, R2.reuse, UR5, R0 ;  /* 0x0000000502007c24 */ /* 0x040fe4000f8e0200 */
[----:B------:R-:W-:Y:S01]  /*109e0*/  IMAD.WIDE.U32 R2, R2, UR4, RZ ;  /* 0x0000000402027c25 */ /* 0x000fe2000f8e00ff */
[----:B------:R-:W-:-:S03]  /*109f0*/  ULDC.64 UR4, c[0x0][0x310] ;  /* 0x0000c40000047ab9 */ /* 0x000fc60000000a00 */
[----:B------:R-:W-:Y:S02]  /*10a00*/  IMAD.IADD R3, R3, 0x1, R0 ;  /* 0x0000000103037824 */ /* 0x000fe400078e0200 */
[----:B------:R-:W-:Y:S02]  /*10a10*/  IMAD R0, R4, UR4, RZ ;  /* 0x0000000404007c24 */ /* 0x000fe4000f8e02ff */
[----:B------:R-:W-:-:S04]  /*10a20*/  IMAD.WIDE.U32 R2, R37, UR4, R2 ;  /* 0x0000000425027c25 */ /* 0x000fc8000f8e0002 */
[----:B------:R-:W-:Y:S01]  /*10a30*/  IMAD R0, R37, UR5, R0 ;  /* 0x0000000525007c24 */ /* 0x000fe2000f8e0200 */
[----:B------:R-:W-:Y:S01]  /*10a40*/  ULDC.64 UR4, c[0x0][0x308] ;  /* 0x0000c20000047ab9 */ /* 0x000fe20000000a00 */
[----:B-1----:R-:W-:Y:S02]  /*10a50*/  IMAD R4, R18, 0x1000, R34 ;  /* 0x0000100012047824 */ /* 0x002fe400078e0222 */
[----:B------:R-:W-:Y:S02]  /*10a60*/  IMAD.IADD R3, R3, 0x1, R0 ;  /* 0x0000000103037824 */ /* 0x000fe400078e0200 */
        /* <DEDUP_REMOVED lines=42> */
.L_x_1150:
        /* <DEDUP_REMOVED lines=10> */
.L_x_1073:
        /* <DEDUP_REMOVED lines=11> */
.L_x_1074:
[----:B------:R1:W5:Y:S01]  /*10e60*/  LDL.LU R0, [R1+0x8] ;  /* 0x0000080001007983 */ /* 0x0003620000300800 */
[----:B------:R-:W-:Y:S01]  /*10e70*/  LOP3.LUT P0, RZ, R16, 0x40, RZ, 0xc0, !PT ;  /* 0x0000004010ff7812 */ /* 0x000fe2000780c0ff */
[----:B------:R1:W-:-:S12]  /*10e80*/  SYNCS.ARRIVE.TRANS64.A1T0 RZ, [R22+URZ+0x38830], RZ ;  /* 0x038830ff16ff79a7 */ /* 0x0003d8000810003f */
[----:B------:R-:W-:Y:S05]  /*10e90*/  WARPSYNC.ALL ;  /* 0x0000000000007948 */ /* 0x000fea0003800000 */
[----:B0-----:R-:W-:Y:S01]  /*10ea0*/  SEL R2, R35, RZ, !P0 ;  /* 0x000000ff23027207 */ /* 0x001fe20004000000 */
[----:B------:R-:W-:Y:S04]  /*10eb0*/  BSSY B6, `(.L_x_1075) ;  /* 0x000001a000067945 */ /* 0x000fe80003800000 */
[----:B------:R0:W-:Y:S01]  /*10ec0*/  STL [R1+0x4], R2 ;  /* 0x0000040201007387 */ /* 0x0001e20000100800 */
[----:B------:R-:W-:Y:S01]  /*10ed0*/  BAR.SYNC.DEFER_BLOCKING 0x8, 0x100 ;  /* 0x0204000000007b1d */ /* 0x000fe20000010000 */
[----:B-----5:R-:W-:Y:S01]  /*10ee0*/  SEL R35, R0, RZ, !P0 ;  /* 0x000000ff00237207 */ /* 0x020fe20004000000 */
[----:B------:R-:W-:-:S04]  /*10ef0*/  VIADD R0, R17, 0x20400 ;  /* 0x0002040011007836 */ /* 0x000fc80000000000 */
[----:B------:R0:W-:Y:S01]  /*10f00*/  STL [R1+0x10], R35 ;  /* 0x0000102301007387 */ /* 0x0001e20000100800 */
[----:B------:R-:W-:Y:S02]  /*10f10*/  LOP3.LUT P0, RZ, R0, 0x3ff, RZ, 0xc0, !PT ;  /* 0x000003ff00ff7812 */ /* 0x000fe4000780c0ff */
[----:B------:R-:W-:-:S05]  /*10f20*/  SHF.R.S32.HI R0, RZ, 0x1f, R36 ;  /* 0x0000001fff007819 */ /* 0x000fca0000011424 */
[----:B------:R0:W-:Y:S06]  /*10f30*/  STL [R1+0x8], R0 ;  /* 0x0000080001007387 */ /* 0x0001ec0000100800 */
[----:B------:R-:W-:Y:S05]  /*10f40*/  @!P0 BRA `(.L_x_1076) ;  /* 0x0000000000408947 */ /* 0x000fea0003800000 */
[----:B0-----:R-:W-:Y:S01]  /*10f50*/  MOV R2, 0x0 ;  /* 0x0000000000027802 */ /* 0x001fe20000000f00 */
        /* <DEDUP_REMOVED lines=15> */
.L_x_1076:
[----:B------:R-:W-:Y:S05]  /*11050*/  BSYNC B6 ;  /* 0x0000000000067941 */ /* 0x000fea0003800000 */
.L_x_1075:
[----:B------:R-:W2:Y:S01]  /*11060*/  LDL R4, [R1+0x8] ;  /* 0x0000080001047983 */ /* 0x000ea20000100800 */
[----:B------:R-:W3:Y:S01]  /*11070*/  LDC R10, c[0x0][0x448] ;  /* 0x00011200ff0a7b82 */ /* 0x000ee20000000800 */
[----:B------:R-:W-:Y:S01]  /*11080*/  IMAD.MOV.U32 R21, RZ, RZ, R35 ;  /* 0x000000ffff157224 */ /* 0x000fe200078e0023 */
[----:B------:R-:W-:Y:S01]  /*11090*/  ULDC.64 UR4, c[0x0][0x298] ;  /* 0x0000a60000047ab9 */ /* 0x000fe20000000a00 */
[----:B------:R-:W4:Y:S04]  /*110a0*/  LDL R20, [R1+0x4] ;  /* 0x0000040001147983 */ /* 0x000f280000100800 */
[----:B------:R1:W5:Y:S01]  /*110b0*/  LDL R9, [R1+0xc] ;  /* 0x00000c0001097983 */ /* 0x0003620000100800 */
[----:B0-----:R-:W0:Y:S01]  /*110c0*/  S2R R2, SR_TID.X ;  /* 0x0000000000027919 */ /* 0x001e220000002100 */
[----:B------:R-:W1:Y:S01]  /*110d0*/  S2R R35, SR_TID.X ;  /* 0x0000000000237919 */ /* 0x000e620000002100 */
[----:B---3--:R-:W-:-:S13]  /*110e0*/  ISETP.NE.AND P0, PT, R10, 0x1, PT ;  /* 0x000000010a00780c */ /* 0x008fda0003f05270 */
[----:B------:R-:W3:Y:S01]  /*110f0*/  @P0 LDC R3, c[0x0][0x44c] ;  /* 0x00011300ff030b82 */ /* 0x000ee20000000800 */
[----:B0-----:R-:W-:-:S04]  /*11100*/  LOP3.LUT R2, R2, 0x7f, RZ, 0xc0, !PT ;  /* 0x0000007f02027812 */ /* 0x001fc800078ec0ff */
[----:B------:R-:W-:Y:S01]  /*11110*/  SHF.R.U32.HI R2, RZ, 0x3, R2 ;  /* 0x00000003ff027819 */ /* 0x000fe20000011602 */
[----:B-1----:R-:W-:-:S05]  /*11120*/  IMAD.SHL.U32 R35, R35, 0x10, RZ ;  /* 0x0000001023237824 */ /* 0x002fca00078e00ff */
[----:B------:R-:W-:Y:S02]  /*11130*/  LOP3.LUT R35, R2, 0x70, R35, 0xf8, !PT ;  /* 0x0000007002237812 */ /* 0x000fe400078ef823 */
[----:B------:R-:W0:Y:S03]  /*11140*/  @P0 LDC R2, c[0x0][0x450] ;  /* 0x00011400ff020b82 */ /* 0x000e260000000800 */
[----:B------:R-:W-:-:S04]  /*11150*/  IMAD R35, R25, 0x40, R35 ;  /* 0x0000004019237824 */ /* 0x000fc800078e0223 */
[----:B---3--:R-:W-:-:S04]  /*11160*/  @P0 IMAD.HI.U32 R3, R35, R3, RZ ;  /* 0x0000000323030227 */ /* 0x008fc800078e00ff */
[----:B------:R-:W-:Y:S01]  /*11170*/  IMAD.MOV.U32 R0, RZ, RZ, R35 ;  /* 0x000000ffff007224 */ /* 0x000fe200078e0023 */
[----:B0-----:R-:W-:Y:S01]  /*11180*/  @P0 SHF.R.U32.HI R0, RZ, R2, R3 ;  /* 0x00000002ff000219 */ /* 0x001fe20000011603 */
[----:B------:R-:W-:Y:S01]  /*11190*/  IMAD.WIDE.U32 R2, R36, UR4, RZ ;  /* 0x0000000424027c25 */ /* 0x000fe2000f8e00ff */
[----:B------:R-:W0:Y:S01]  /*111a0*/  S2R R7, SR_TID.X ;  /* 0x0000000000077919 */ /* 0x000e220000002100 */
[----:B------:R-:W-:-:S04]  /*111b0*/  LOP3.LUT R16, R16, 0xfffff7ff, RZ, 0xc0, !PT ;  /* 0xfffff7ff10107812 */ /* 0x000fc800078ec0ff */
[----:B------:R-:W-:Y:S01]  /*111c0*/  @P0 LOP3.LUT R16, R16, 0x800, RZ, 0xfc, !PT ;  /* 0x0000080010100812 */ /* 0x000fe200078efcff */
[----:B0-----:R-:W-:-:S05]  /*111d0*/  IMAD.SHL.U32 R7, R7, 0x8, RZ ;  /* 0x0000000807077824 */ /* 0x001fca00078e00ff */
[----:B------:R-:W-:Y:S01]  /*111e0*/  LOP3.LUT R7, R7, 0x38, RZ, 0xc0, !PT ;  /* 0x0000003807077812 */ /* 0x000fe200078ec0ff */
[----:B--2---:R-:W-:-:S04]  /*111f0*/  IMAD R4, R4, UR4, RZ ;  /* 0x0000000404047c24 */ /* 0x004fc8000f8e02ff */
[----:B------:R-:W-:Y:S01]  /*11200*/  IMAD R4, R36, UR5, R4 ;  /* 0x0000000524047c24 */ /* 0x000fe2000f8e0204 */
[----:B------:R-:W-:-:S03]  /*11210*/  ULDC.64 UR4, c[0x0][0x2d8] ;  /* 0x0000b60000047ab9 */ /* 0x000fc60000000a00 */
[----:B------:R-:W-:Y:S02]  /*11220*/  IMAD.IADD R3, R3, 0x1, R4 ;  /* 0x0000000103037824 */ /* 0x000fe400078e0204 */
[----:B------:R-:W-:-:S04]  /*11230*/  IMAD.WIDE.U32 R2, R26, UR4, R2 ;  /* 0x000000041a027c25 */ /* 0x000fc8000f8e0002 */
[----:B------:R-:W-:Y:S01]  /*11240*/  IMAD R3, R26, UR5, R3 ;  /* 0x000000051a037c24 */ /* 0x000fe2000f8e0203 */
[----:B------:R-:W-:Y:S02]  /*11250*/  ULDC.64 UR4, c[0x0][0x2e0] ;  /* 0x0000b80000047ab9 */ /* 0x000fe40000000a00 */
[----:B------:R-:W-:Y:S02]  /*11260*/  IMAD R4, R21, UR4, RZ ;  /* 0x0000000415047c24 */ /* 0x000fe4000f8e02ff */
[----:B----4-:R-:W-:-:S04]  /*11270*/  IMAD.WIDE.U32 R2, R20, UR4, R2 ;  /* 0x0000000414027c25 */ /* 0x010fc8000f8e0002 */
[----:B------:R-:W-:Y:S01]  /*11280*/  IMAD R4, R20, UR5, R4 ;  /* 0x0000000514047c24 */ /* 0x000fe2000f8e0204 */
[----:B------:R-:W-:-:S03]  /*11290*/  ULDC.64 UR4, c[0x0][0x2d0] ;  /* 0x0000b40000047ab9 */ /* 0x000fc60000000a00 */
[----:B------:R-:W-:Y:S01]  /*112a0*/  IMAD.IADD R3, R3, 0x1, R4 ;  /* 0x0000000103037824 */ /* 0x000fe200078e0204 */
[----:B------:R-:W-:Y:S01]  /*112b0*/  SHF.R.S32.HI R4, RZ, 0x1f, R0 ;  /* 0x0000001fff047819 */ /* 0x000fe20000011400 */
[----:B------:R-:W0:Y:S04]  /*112c0*/  S2R R20, SR_TID.X ;  /* 0x0000000000147919 */ /* 0x000e280000002100 */
[----:B------:R-:W-:Y:S02]  /*112d0*/  IMAD R4, R4, UR4, RZ ;  /* 0x0000000404047c24 */ /* 0x000fe4000f8e02ff */
[----:B------:R-:W-:-:S04]  /*112e0*/  IMAD.WIDE.U32 R2, R0, UR4, R2 ;  /* 0x0000000400027c25 */ /* 0x000fc8000f8e0002 */
[----:B------:R-:W-:Y:S01]  /*112f0*/  IMAD R4, R0, UR5, R4 ;  /* 0x0000000500047c24 */ /* 0x000fe2000f8e0204 */
[----:B------:R-:W-:Y:S01]  /*11300*/  ULDC.64 UR4, c[0x0][0x2c8] ;  /* 0x0000b20000047ab9 */ /* 0x000fe20000000a00 */
[----:B------:R-:W-:-:S04]  /*11310*/  IMAD.MOV R0, RZ, RZ, -R0 ;  /* 0x000000ffff007224 */ /* 0x000fc800078e0a00 */
[----:B------:R-:W-:Y:S02]  /*11320*/  IMAD R0, R10, R0, R35 ;  /* 0x000000000a007224 */ /* 0x000fe400078e0223 */
[----:B------:R-:W-:-:S03]  /*11330*/  IMAD.IADD R3, R3, 0x1, R4 ;  /* 0x0000000103037824 */ /* 0x000fc600078e0204 */
[----:B------:R-:W-:Y:S01]  /*11340*/  SHF.R.S32.HI R4, RZ, 0x1f, R0 ;  /* 0x0000001fff047819 */ /* 0x000fe20000011400 */
[----:B------:R-:W-:-:S04]  /*11350*/  IMAD.WIDE.U32 R2, R0, UR4, R2 ;  /* 0x0000000400027c25 */ /* 0x000fc8000f8e0002 */
[----:B------:R-:W-:-:S04]  /*11360*/  IMAD R4, R4, UR4, RZ ;  /* 0x0000000404047c24 */ /* 0x000fc8000f8e02ff */
[----:B------:R-:W-:Y:S01]  /*11370*/  IMAD R4, R0, UR5, R4 ;  /* 0x0000000500047c24 */ /* 0x000fe2000f8e0204 */
[----:B------:R-:W-:Y:S02]  /*11380*/  ULDC.64 UR4, c[0x0][0x280] ;  /* 0x0000a00000047ab9 */ /* 0x000fe40000000a00 */
[----:B------:R-:W-:Y:S01]  /*11390*/  LEA R0, P0, R2, UR4, 0x1 ;  /* 0x0000000402007c11 */ /* 0x000fe2000f8008ff */
[----:B------:R-:W-:Y:S01]  /*113a0*/  IMAD.IADD R3, R3, 0x1, R4 ;  /* 0x0000000103037824 */ /* 0x000fe200078e0204 */
[----:B------:R-:W-:Y:S01]  /*113b0*/  ULDC UR4, c[0x0][0x2b8] ;  /* 0x0000ae0000047ab9 */ /* 0x000fe20000000800 */
[----:B0-----:R-:W-:-:S03]  /*113c0*/  LOP3.LUT R20, R20, 0x7f, RZ, 0xc0, !PT ;  /* 0x0000007f14147812 */ /* 0x001fc600078ec0ff */
[----:B------:R-:W-:Y:S01]  /*113d0*/  LEA.HI.X R2, R2, UR5, R3, 0x1, P0 ;  /* 0x0000000502027c11 */ /* 0x000fe200080f0c03 */
[----:B------:R-:W-:Y:S01]  /*113e0*/  UMOV UR5, 0xffffffff ;  /* 0xffffffff00057882 */ /* 0x000fe20000000000 */
[----:B------:R-:W-:Y:S02]  /*113f0*/  ISETP.GE.AND P0, PT, R7, UR4, PT ;  /* 0x0000000407007c0c */ /* 0x000fe4000bf06270 */
[----:B------:R-:W-:Y:S01]  /*11400*/  SHF.R.U32.HI R8, RZ, 0x3, R20 ;  /* 0x00000003ff087819 */ /* 0x000fe20000011614 */
[----:B------:R-:W-:Y:S10]  /*11410*/  BRA.DIV UR5, `(.L_x_1077) ;  /* 0x0000004605587947 */ /* 0x000ff4000b800000 */
[----:B------:R-:W0:Y:S01]  /*11420*/  SHFL.IDX PT, R5, R0, RZ, 0x181f ;  /* 0x00181fff00057589 */ /* 0x000e2200000e0000 */
[----:B-----5:R-:W-:Y:S01]  /*11430*/  IMAD R3, R9, R10, RZ ;  /* 0x0000000a09037224 */ /* 0x020fe200078e02ff */
[----:B------:R-:W-:Y:S01]  /*11440*/  LOP3.LUT R16, R16, 0xfffffeff, RZ, 0xc0, !PT ;  /* 0xfffffeff10107812 */ /* 0x000fe200078ec0ff */
[----:B------:R-:W-:Y:S01]  /*11450*/  IMAD R25, R25, 0x40, R8 ;  /* 0x0000004019197824 */ /* 0x000fe200078e0208 */
[----:B------:R-:W1:Y:S04]  /*11460*/  SHFL.IDX PT, R4, R2, RZ, 0x181f ;  /* 0x00181fff02047589 */ /* 0x000e6800000e0000 */
[----:B------:R-:W-:-:S13]  /*11470*/  ISETP.GE.AND P2, PT, R25, R3, PT ;  /* 0x000000031900720c */ /* 0x000fda0003f46270 */
[----:B------:R-:W-:Y:S02]  /*11480*/  @P2 LOP3.LUT R16, R16, 0x100, RZ, 0xfc, !PT ;  /* 0x0000010010102812 */ /* 0x000fe400078efcff */
[----:B0-----:R-:W-:Y:S02]  /*11490*/  @!P2 LEA R5, P1, R7, R5, 0x1 ;  /* 0x000000050705a211 */ /* 0x001fe400078208ff */
[----:B------:R-:W-:-:S03]  /*114a0*/  LOP3.LUT R16, R16, 0xffffff7f, RZ, 0xc0, !PT ;  /* 0xffffff7f10107812 */ /* 0x000fc600078ec0ff */
        /* <DEDUP_REMOVED lines=10> */
[----:B------:R-:W-:-:S04]  /*11550*/  @P2 LOP3.LUT R16, R16, 0x80, RZ, 0xfc, !PT ;  /* 0x0000008010102812 */ /* 0x000fc800078efcff */
[----:B------:R-:W-:Y:S02]  /*11560*/  LOP3.LUT R16, R16, 0xffffffbf, RZ, 0xc0, !PT ;  /* 0xffffffbf10107812 */ /* 0x000fe400078ec0ff */
        /* <DEDUP_REMOVED lines=11> */
[----:B------:R-:W-:-:S02]  /*11620*/  @P2 LOP3.LUT R16, R16, 0x40, RZ, 0xfc, !PT ;  /* 0x0000004010102812 */ /* 0x000fc400078efcff */
[----:B0-----:R-:W-:-:S05]  /*11630*/  @!P2 LEA R5, P1, R7, R5, 0x1 ;  /* 0x000000050705a211 */ /* 0x001fca00078208ff */
[----:B-1----:R-:W-:-:S05]  /*11640*/  @!P2 IMAD.X R4, RZ, RZ, R4, P1 ;  /* 0x000000ffff04a224 */ /* 0x002fca00008e0604 */
[----:B------:R-:W-:-:S04]  /*11650*/  @!P2 LOP3.LUT R5, R5, R4, RZ, 0x3c, !PT ;  /* 0x000000040505a212 */ /* 0x000fc800078e3cff */
[----:B------:R-:W-:-:S04]  /*11660*/  @!P2 LOP3.LUT R4, R5, R4, RZ, 0x3c, !PT ;  /* 0x000000040504a212 */ /* 0x000fc800078e3cff */
[----:B------:R-:W-:-:S05]  /*11670*/  @!P2 LOP3.LUT R5, R5, R4, RZ, 0x3c, !PT ;  /* 0x000000040505a212 */ /* 0x000fca00078e3cff */
[----:B------:R0:W-:Y:S04]  /*11680*/  @!P2 LDGSTS.E.BYPASS.LTC128B.128 [R19+0x21400], desc[UR44][R4.64], !P0 ;  /* 0x214000000413afae */ /* 0x0001e8000c101d6c */
[----:B0-----:R0:W1:Y:S02]  /*11690*/  SHFL.IDX PT, R4, R2, 0x3, 0x181f ;  /* 0x00781f0002047f89 */ /* 0x00106400000e0000 */
.L_x_1159:
[----:B------:R-:W-:Y:S01]  /*116a0*/  VIADD R25, R25, 0x30 ;  /* 0x0000003019197836 */ /* 0x000fe20000000000 */
[----:B------:R-:W-:-:S04]  /*116b0*/  LOP3.LUT R16, R16, 0xfffeffff, RZ, 0xc0, !PT ;  /* 0xfffeffff10107812 */ /* 0x000fc800078ec0ff */
[----:B------:R-:W-:-:S13]  /*116c0*/  ISETP.GE.AND P2, PT, R25, R3, PT ;  /* 0x000000031900720c */ /* 0x000fda0003f46270 */
[----:B0-----:R-:W-:Y:S02]  /*116d0*/  @!P2 LEA R2, P1, R7, R0, 0x1 ;  /* 0x000000000702a211 */ /* 0x001fe400078208ff */
[----:B------:R-:W-:-:S03]  /*116e0*/  @P2 LOP3.LUT R16, R16, 0x10000, RZ, 0xfc, !PT ;  /* 0x0001000010102812 */ /* 0x000fc600078efcff */
[----:B-1----:R-:W-:-:S05]  /*116f0*/  @!P2 IMAD.X R3, RZ, RZ, R4, P1 ;  /* 0x000000ffff03a224 */ /* 0x002fca00008e0604 */
[----:B------:R-:W-:Y:S01]  /*11700*/  @!PT LDS RZ, [RZ] ;  /* 0x00000000fffff984 */ /* 0x000fe20000000800 */
[----:B------:R-:W-:Y:S01]  /*11710*/  @!PT LDS RZ, [RZ] ;  /* 0x00000000fffff984 */ /* 0x000fe20000000800 */
[----:B------:R-:W-:Y:S01]  /*11720*/  @!PT LDS RZ, [RZ] ;  /* 0x00000000fffff984 */ /* 0x000fe20000000800 */
[----:B------:R0:W-:Y:S01]  /*11730*/  @!P2 LDGSTS.E.BYPASS.LTC128B.128 [R19+0x21c00], desc[UR44][R2.64], !P0 ;  /* 0x21c000000213afae */ /* 0x0001e2000c101d6c */
[----:B------:R-:W-:Y:S01]  /*11740*/  PLOP3.LUT P0, PT, PT, PT, PT, 0x80, 0x0 ;  /* 0x000000000000781c */ /* 0x000fe20003f0f070 */
[----:B------:R-:W-:-:S12]  /*11750*/  NOP ;  /* 0x0000000000007918 */ /* 0x000fd80000000000 */
.L_x_1078:
[----:B------:R-:W-:Y:S02]  /*11760*/  PLOP3.LUT P1, PT, P1, P0, PT, 0xa2, 0x0 ;  /* 0x000000000000781c */ /* 0x000fe40000f21472 */
[----:B------:R-:W-:-:S08]  /*11770*/  @P0 R2UR P1, UR4, R17 ;  /* 0x00000000110402ca */ /* 0x000fd00000020000 */
[----:B------:R-:W-:-:S05]  /*11780*/  @P0 PLOP3.LUT P0, PT, P1, PT, PT, 0x80, 0x0 ;  /* 0x000000000000081c */ /* 0x000fca0000f0f070 */
[----:B------:R-:W-:Y:S01]  /*11790*/  @!P1 SYNCS.ARRIVE.TRANS64.RED.A0T1 RZ, [UR4+0x38800], RZ ;  /* 0x038800ffffff99a7 */ /* 0x000fe20008200404 */
[----:B------:R-:W-:Y:S07]  /*117a0*/  @!P1 ARRIVES.LDGSTSBAR.64.TRANSCNT [UR4+0x38800] ;  /* 0x03880000ff0099b0 */ /* 0x000fee0008000a84 */
[----:B------:R-:W-:Y:S05]  /*117b0*/  @P0 BRA.U.ANY `(.L_x_1078) ;  /* 0xfffffffd00e80947 */ /* 0x000fea000393ffff */
[----:B------:R-:W-:Y:S01]  /*117c0*/  NOP ;  /* 0x0000000000007918 */ /* 0x000fe20000000000 */
[----:B------:R-:W-:Y:S01]  /*117d0*/  VIADD R0, R17, 0x26400 ;  /* 0x0002640011007836 */ /* 0x000fe20000000000 */
[----:B------:R1:W-:Y:S01]  /*117e0*/  SYNCS.ARRIVE.TRANS64.A1T0 RZ, [R17+URZ+0x38800], RZ ;  /* 0x038800ff11ff79a7 */ /* 0x0003e2000810003f */
[----:B------:R-:W-:Y:S03]  /*117f0*/  BSSY B6, `(.L_x_1079) ;  /* 0x0000013000067945 */ /* 0x000fe60003800000 */
[----:B------:R-:W-:-:S13]  /*11800*/  LOP3.LUT P0, RZ, R0, 0x3ff, RZ, 0xc0, !PT ;  /* 0x000003ff00ff7812 */ /* 0x000fda000780c0ff */
[----:B-1----:R-:W-:Y:S05]  /*11810*/  @!P0 BRA `(.L_x_1080) ;  /* 0x0000000000408947 */ /* 0x002fea0003800000 */
        /* <DEDUP_REMOVED lines=16> */
.L_x_1080:
[----:B------:R-:W-:Y:S05]  /*11920*/  BSYNC B6 ;  /* 0x0000000000067941 */ /* 0x000fea0003800000 */
.L_x_1079:
[----:B------:R-:W2:Y:S01]  /*11930*/  LDL.LU R25, [R1+0x8] ;  /* 0x0000080001197983 */ /* 0x000ea20000300800 */
[----:B0-----:R-:W0:Y:S01]  /*11940*/  LDC R2, c[0x0][0x448] ;  /* 0x00011200ff027b82 */ /* 0x001e220000000800 */
[----:B------:R-:W-:Y:S02]  /*11950*/  ULDC.64 UR4, c[0x0][0x398] ;  /* 0x0000e60000047ab9 */ /* 0x000fe40000000a00 */
[----:B------:R-:W3:Y:S04]  /*11960*/  LDL.LU R21, [R1+0x10] ;  /* 0x0000100001157983 */ /* 0x000ee80000300800 */
[----:B------:R-:W4:Y:S01]  /*11970*/  LDL.LU R20, [R1+0x4] ;  /* 0x0000040001147983 */ /* 0x000f220000300800 */
[----:B0-----:R-:W-:-:S13]  /*11980*/  ISETP.NE.AND P6, PT, R2, 0x1, PT ;  /* 0x000000010200780c */ /* 0x001fda0003fc5270 */
[----:B------:R-:W0:Y:S08]  /*11990*/  @P6 LDC R3, c[0x0][0x44c] ;  /* 0x00011300ff036b82 */ /* 0x000e300000000800 */
[----:B------:R-:W1:Y:S01]  /*119a0*/  @P6 LDC R2, c[0x0][0x450] ;  /* 0x00011400ff026b82 */ /* 0x000e620000000800 */
[----:B------:R-:W-:Y:S02]  /*119b0*/  IMAD.MOV.U32 R0, RZ, RZ, R35 ;  /* 0x000000ffff007224 */ /* 0x000fe400078e0023 */
[----:B0-----:R-:W-:-:S05]  /*119c0*/  @P6 IMAD.HI.U32 R3, R35, R3, RZ ;  /* 0x0000000323036227 */ /* 0x001fca00078e00ff */
[----:B-1----:R-:W-:Y:S01]  /*119d0*/  @P6 SHF.R.U32.HI R0, RZ, R2, R3 ;  /* 0x00000002ff006219 */ /* 0x002fe20000011603 */
[----:B------:R-:W-:-:S03]  /*119e0*/  IMAD.WIDE.U32 R2, R36, UR4, RZ ;  /* 0x0000000424027c25 */ /* 0x000fc6000f8e00ff */
[----:B------:R-:W-:Y:S01]  /*119f0*/  SHF.R.S32.HI R5, RZ, 0x1f, R0 ;  /* 0x0000001fff057819 */ /* 0x000fe20000011400 */
[----:B------:R-:W0:Y:S01]  /*11a00*/  S2R R8, SR_TID.X ;  /* 0x0000000000087919 */ /* 0x000e220000002100 */
[----:B------:R-:W-:Y:S01]  /*11a10*/  LOP3.LUT R16, R16, 0xfffff7ff, RZ, 0xc0, !PT ;  /* 0xfffff7ff10107812 */ /* 0x000fe200078ec0ff */
        /* <DEDUP_REMOVED lines=9> */
[----:B---3--:R-:W-:Y:S02]  /*11ab0*/  IMAD R4, R21, UR4, RZ ;  /* 0x0000000415047c24 */ /* 0x008fe4000f8e02ff */
[----:B------:R-:W0:Y:S01]  /*11ac0*/  S2R R21, SR_TID.X ;  /* 0x0000000000157919 */ /* 0x000e220000002100 */
[----:B----4-:R-:W-:Y:S01]  /*11ad0*/  IMAD.WIDE.U32 R2, R20, UR4, R2 ;  /* 0x0000000414027c25 */ /* 0x010fe2000f8e0002 */
[----:B------:R-:W-:-:S03]  /*11ae0*/  ULDC UR4, c[0x0][0x448] ;  /* 0x0001120000047ab9 */ /* 0x000fc60000000800 */
[----:B------:R-:W-:Y:S02]  /*11af0*/  IMAD R4, R20, UR5, R4 ;  /* 0x0000000514047c24 */ /* 0x000fe4000f8e0204 */
[----:B------:R-:W1:Y:S02]  /*11b00*/  S2R R20, SR_TID.X ;  /* 0x0000000000147919 */ /* 0x000e640000002100 */
[----:B------:R-:W-:Y:S02]  /*11b10*/  IMAD.IADD R3, R3, 0x1, R4 ;  /* 0x0000000103037824 */ /* 0x000fe400078e0204 */
[----:B------:R-:W-:-:S04]  /*11b20*/  IMAD.MOV R4, RZ, RZ, -R0 ;  /* 0x000000ffff047224 */ /* 0x000fc800078e0a00 */
[----:B------:R-:W-:Y:S01]  /*11b30*/  IMAD R4, R4, UR4, R35 ;  /* 0x0000000404047c24 */ /* 0x000fe2000f8e0223 */
[----:B------:R-:W-:Y:S02]  /*11b40*/  ULDC.64 UR4, c[0x0][0x3d0] ;  /* 0x0000f40000047ab9 */ /* 0x000fe40000000a00 */
[----:B------:R-:W-:Y:S02]  /*11b50*/  IMAD R5, R5, UR4, RZ ;  /* 0x0000000405057c24 */ /* 0x000fe4000f8e02ff */
[----:B------:R-:W-:-:S04]  /*11b60*/  IMAD.WIDE.U32 R2, R0, UR4, R2 ;  /* 0x0000000400027c25 */ /* 0x000fc8000f8e0002 */
[----:B------:R-:W-:Y:S01]  /*11b70*/  IMAD R5, R0, UR5, R5 ;  /* 0x0000000500057c24 */ /* 0x000fe2000f8e0205 */
[----:B------:R-:W-:Y:S01]  /*11b80*/  SHF.R.S32.HI R0, RZ, 0x1f, R4 ;  /* 0x0000001fff007819 */ /* 0x000fe20000011404 */
[----:B------:R-:W-:Y:S02]  /*11b90*/  ULDC.64 UR4, c[0x0][0x3c8] ;  /* 0x0000f20000047ab9 */ /* 0x000fe40000000a00 */
[----:B------:R-:W-:Y:S02]  /*11ba0*/  IMAD.IADD R3, R3, 0x1, R5 ;  /* 0x0000000103037824 */ /* 0x000fe400078e0205 */
[----:B------:R-:W-:Y:S02]  /*11bb0*/  IMAD R0, R0, UR4, RZ ;  /* 0x0000000400007c24 */ /* 0x000fe4000f8e02ff */
[----:B0-----:R-:W-:Y:S02]  /*11bc0*/  IMAD.SHL.U32 R21, R21, 0x8, RZ ;  /* 0x0000000815157824 */ /* 0x001fe400078e00ff */
[----:B------:R-:W-:-:S02]  /*11bd0*/  IMAD R0, R4, UR5, R0 ;  /* 0x0000000504007c24 */ /* 0x000fc4000f8e0200 */
[----:B------:R-:W-:Y:S01]  /*11be0*/  IMAD.WIDE.U32 R2, R4, UR4, R2 ;  /* 0x0000000404027c25 */ /* 0x000fe2000f8e0002 */
[----:B------:R-:W-:Y:S01]  /*11bf0*/  LOP3.LUT R21, R21, 0x38, RZ, 0xc0, !PT ;  /* 0x0000003815157812 */ /* 0x000fe200078ec0ff */
[----:B------:R-:W-:Y:S02]  /*11c00*/  ULDC.64 UR4, c[0x0][0x390] ;  /* 0x0000e40000047ab9 */ /* 0x000fe40000000a00 */
[----:B-1----:R-:W-:Y:S01]  /*11c10*/  IMAD.SHL.U32 R20, R20, 0x8, RZ ;  /* 0x0000000814147824 */ /* 0x002fe200078e00ff */
[----:B------:R-:W-:Y:S01]  /*11c20*/  LOP3.LUT R7, R21, 0x80, RZ, 0xfc, !PT ;  /* 0x0000008015077812 */ /* 0x000fe200078efcff */
[----:B------:R-:W-:Y:S01]  /*11c30*/  IMAD.IADD R6, R3, 0x1, R0 ;  /* 0x0000000103067824 */ /* 0x000fe200078e0200 */
[----:B------:R-:W0:Y:S01]  /*11c40*/  S2R R25, SR_TID.X ;  /* 0x0000000000197919 */ /* 0x000e220000002100 */
[----:B------:R-:W-:Y:S01]  /*11c50*/  LEA R0, P0, R2, UR4, 0x1 ;  /* 0x0000000402007c11 */ /* 0x000fe2000f8008ff */
[----:B------:R-:W-:Y:S01]  /*11c60*/  ULDC UR4, c[0x0][0x3b8] ;  /* 0x0000ee0000047ab9 */ /* 0x000fe20000000800 */
[----:B------:R-:W-:Y:S01]  /*11c70*/  LOP3.LUT R20, R20, 0x38, RZ, 0xc0, !PT ;  /* 0x0000003814147812 */ /* 0x000fe200078ec0ff */
[----:B------:R-:W1:Y:S01]  /*11c80*/  S2R R21, SR_TID.X ;  /* 0x0000000000157919 */ /* 0x000e620000002100 */
[----:B------:R-:W-:-:S02]  /*11c90*/  ISETP.GE.AND P4, PT, R7, UR4, PT ;  /* 0x0000000407007c0c */ /* 0x000fc4000bf86270 */
[C---:B------:R-:W-:Y:S02]  /*11ca0*/  LOP3.LUT R9, R20.reuse, 0x40, RZ, 0xfc, !PT ;  /* 0x0000004014097812 */ /* 0x040fe400078efcff */
[----:B------:R-:W-:Y:S02]  /*11cb0*/  LOP3.LUT R7, R20, 0x100, RZ, 0xfc, !PT ;  /* 0x0000010014077812 */ /* 0x000fe400078efcff */
[----:B------:R-:W2:Y:S01]  /*11cc0*/  S2R R20, SR_TID.X ;  /* 0x0000000000147919 */ /* 0x000ea20000002100 */
[----:B------:R-:W-:Y:S02]  /*11cd0*/  ISETP.GE.AND P1, PT, R8, UR4, PT ;  /* 0x0000000408007c0c */ /* 0x000fe4000bf26270 */
[----:B------:R-:W-:Y:S02]  /*11ce0*/  ISETP.GE.AND P5, PT, R9, UR4, PT ;  /* 0x0000000409007c0c */ /* 0x000fe4000bfa6270 */
[----:B------:R-:W-:Y:S02]  /*11cf0*/  ISETP.GE.AND P2, PT, R7, UR4, PT ;  /* 0x0000000407007c0c */ /* 0x000fe4000bf46270 */
[----:B------:R-:W-:-:S02]  /*11d00*/  LEA.HI.X R6, R2, UR5, R6, 0x1, P0 ;  /* 0x0000000502067c11 */ /* 0x000fc400080f0c06 */
[----:B------:R-:W-:Y:S01]  /*11d10*/  SEL R2, RZ, 0x1, P1 ;  /* 0x00000001ff027807 */ /* 0x000fe20000800000 */
[----:B0-----:R-:W-:Y:S02]  /*11d20*/  IMAD.SHL.U32 R25, R25, 0x8, RZ ;  /* 0x0000000819197824 */ /* 0x001fe400078e00ff */
[----:B-1----:R-:W-:-:S03]  /*11d30*/  IMAD.SHL.U32 R21, R21, 0x8, RZ ;  /* 0x0000000815157824 */ /* 0x002fc600078e00ff */
[----:B------:R-:W-:Y:S01]  /*11d40*/  LOP3.LUT R25, R25, 0x38, RZ, 0xc0, !PT ;  /* 0x0000003819197812 */ /* 0x000fe200078ec0ff */
[----:B--2---:R-:W-:-:S03]  /*11d50*/  IMAD.SHL.U32 R20, R20, 0x8, RZ ;  /* 0x0000000814147824 */ /* 0x004fc600078e00ff */
[----:B------:R-:W-:Y:S02]  /*11d60*/  LOP3.LUT R7, R25, 0xc0, RZ, 0xfc, !PT ;  /* 0x000000c019077812 */ /* 0x000fe400078efcff */
[----:B------:R-:W-:Y:S02]  /*11d70*/  LOP3.LUT R21, R21, 0x38, RZ, 0xc0, !PT ;  /* 0x0000003815157812 */ /* 0x000fe400078ec0ff */
[----:B------:R-:W-:Y:S02]  /*11d80*/  LOP3.LUT R20, R20, 0x38, RZ, 0xc0, !PT ;  /* 0x0000003814147812 */ /* 0x000fe400078ec0ff */
[----:B------:R-:W-:Y:S02]  /*11d90*/  SEL R3, RZ, 0x4, P4 ;  /* 0x00000004ff037807 */ /* 0x000fe40002000000 */
[----:B------:R-:W-:Y:S02]  /*11da0*/  SEL R4, RZ, 0x2, P5 ;  /* 0x00000002ff047807 */ /* 0x000fe40002800000 */
[----:B------:R-:W-:-:S02]  /*11db0*/  ISETP.GE.AND P3, PT, R7, UR4, PT ;  /* 0x0000000407007c0c */ /* 0x000fc4000bf66270 */
[----:B------:R-:W-:Y:S02]  /*11dc0*/  LOP3.LUT R7, R21, 0x180, RZ, 0xfc, !PT ;  /* 0x0000018015077812 */ /* 0x000fe400078efcff */
[----:B------:R-:W-:Y:S02]  /*11dd0*/  LOP3.LUT R9, R20, 0x140, RZ, 0xfc, !PT ;  /* 0x0000014014097812 */ /* 0x000fe400078efcff */
[----:B------:R-:W-:Y:S02]  /*11de0*/  IADD3 R2, R3, R4, R2 ;  /* 0x0000000403027210 */ /* 0x000fe40007ffe002 */
[----:B------:R-:W-:Y:S02]  /*11df0*/  SEL R3, RZ, 0x10, P2 ;  /* 0x00000010ff037807 */ /* 0x000fe40001000000 */
[----:B------:R-:W-:Y:S02]  /*11e00*/  SEL R4, RZ, 0x8, P3 ;  /* 0x00000008ff047807 */ /* 0x000fe40001800000 */
[----:B------:R-:W-:-:S02]  /*11e10*/  @P1 LOP3.LUT R16, R16, 0x800, RZ, 0xfc, !PT ;  /* 0x0000080010101812 */ /* 0x000fc400078efcff */
[----:B------:R-:W-:Y:S02]  /*11e20*/  ISETP.GE.AND P0, PT, R7, UR4, PT ;  /* 0x0000000407007c0c */ /* 0x000fe4000bf06270 */
[----:B------:R-:W-:Y:S02]  /*11e30*/  LOP3.LUT R7, R20, 0x1c0, RZ, 0xfc, !PT ;  /* 0x000001c014077812 */ /* 0x000fe400078efcff */
[----:B------:R-:W-:Y:S02]  /*11e40*/  ISETP.GE.AND P1, PT, R9, UR4, PT ;  /* 0x0000000409007c0c */ /* 0x000fe4000bf26270 */
[----:B------:R-:W-:Y:S02]  /*11e50*/  IADD3 R4, R3, R2, R4 ;  /* 0x0000000203047210 */ /* 0x000fe40007ffe004 */
[----:B------:R-:W-:Y:S02]  /*11e60*/  SEL R2, RZ, 0x40, P0 ;  /* 0x00000040ff027807 */ /* 0x000fe40000000000 */
[----:B------:R-:W-:-:S02]  /*11e70*/  SEL R3, RZ, 0x20, P1 ;  /* 0x00000020ff037807 */ /* 0x000fc40000800000 */
[----:B------:R-:W-:Y:S01]  /*11e80*/  ISETP.GE.AND P0, PT, R7, UR4, PT ;  /* 0x0000000407007c0c */ /* 0x000fe2000bf06270 */
[----:B------:R-:W-:Y:S01]  /*11e90*/  UMOV UR4, 0xffffffff ;  /* 0xffffffff00047882 */ /* 0x000fe20000000000 */
[----:B------:R-:W-:Y:S02]  /*11ea0*/  IADD3 R4, R2, R4, R3 ;  /* 0x0000000402047210 */ /* 0x000fe40007ffe003 */
[----:B------:R-:W-:-:S05]  /*11eb0*/  SEL R5, RZ, 0x80, P0 ;  /* 0x00000080ff057807 */ /* 0x000fca0000000000 */
[----:B------:R-:W-:Y:S01]  /*11ec0*/  IMAD.IADD R5, R4, 0x1, R5 ;  /* 0x0000000104057824 */ /* 0x000fe200078e0205 */
[----:B------:R-:W-:Y:S06]  /*11ed0*/  BRA.DIV UR4, `(.L_x_1081) ;  /* 0x0000004204047947 */ /* 0x000fec000b800000 */
[C---:B------:R-:W-:Y:S01]  /*11ee0*/  LOP3.LUT P6, RZ, R16.reuse, 0x40, RZ, 0xc0, !PT ;  /* 0x0000004010ff7812 */ /* 0x040fe200078cc0ff */
[----:B------:R-:W0:Y:S01]  /*11ef0*/  SHFL.IDX PT, R3, R0, RZ, 0x181f ;  /* 0x00181fff00037589 */ /* 0x000e2200000e0000 */
[----:B------:R-:W-:-:S03]  /*11f00*/  LOP3.LUT R16, R16, 0xffbfffff, RZ, 0xc0, !PT ;  /* 0xffbfffff10107812 */ /* 0x000fc600078ec0ff */
[----:B------:R-:W1:Y:S08]  /*11f10*/  SHFL.IDX PT, R2, R6, RZ, 0x181f ;  /* 0x00181fff06027589 */ /* 0x000e7000000e0000 */
[----:B------:R-:W-:-:S04]  /*11f20*/  @P6 LOP3.LUT R16, R16, 0x400000, RZ, 0xfc, !PT ;  /* 0x0040000010106812 */ /* 0x000fc800078efcff */
[C---:B------:R-:W-:Y:S02]  /*11f30*/  LOP3.LUT P6, RZ, R16.reuse, 0x80, RZ, 0xc0, !PT ;  /* 0x0000008010ff7812 */ /* 0x040fe400078cc0ff */
[----:B------:R-:W-:-:S11]  /*11f40*/  LOP3.LUT R16, R16, 0xff7fffff, RZ, 0xc0, !PT ;  /* 0xff7fffff10107812 */ /* 0x000fd600078ec0ff */
[----:B------:R-:W-:-:S04]  /*11f50*/  @P6 LOP3.LUT R16, R16, 0x800000, RZ, 0xfc, !PT ;  /* 0x0080000010106812 */ /* 0x000fc800078efcff */
[----:B------:R-:W-:-:S13]  /*11f60*/  LOP3.LUT P6, RZ, R16, 0x100, RZ, 0xc0, !PT ;  /* 0x0000010010ff7812 */ /* 0x000fda00078cc0ff */
[----:B0-----:R-:W-:Y:S02]  /*11f70*/  @!P6 LEA R3, P0, R8, R3, 0x1 ;  /* 0x000000030803e211 */ /* 0x001fe400078008ff */
[----:B------:R-:W-:-:S03]  /*11f80*/  @!P6 LOP3.LUT R7, R4, 0x40, RZ, 0xc0, !PT ;  /* 0x000000400407e812 */ /* 0x000fc600078ec0ff */
[----:B-1----:R-:W-:Y:S01]  /*11f90*/  @!P6 IMAD.X R2, RZ, RZ, R2, P0 ;  /* 0x000000ffff02e224 */ /* 0x002fe200000e0602 */
[----:B------:R-:W-:Y:S02]  /*11fa0*/  LOP3.LUT P0, RZ, R16, 0x800, RZ, 0xc0, !PT ;  /* 0x0000080010ff7812 */ /* 0x000fe4000780c0ff */
[----:B------:R-:W-:Y:S02]  /*11fb0*/  @!P6 SHF.R.U32.HI R7, RZ, 0x2, R7 ;  /* 0x00000002ff07e819 */ /* 0x000fe40000011607 */
[----:B------:R-:W-:-:S04]  /*11fc0*/  @!P6 LOP3.LUT R3, R3, R2, RZ, 0x3c, !PT ;  /* 0x000000020303e212 */ /* 0x000fc800078e3cff */
[----:B------:R-:W-:-:S04]  /*11fd0*/  @!P6 LOP3.LUT R2, R3, R2, RZ, 0x3c, !PT ;  /* 0x000000020302e212 */ /* 0x000fc800078e3cff */
[----:B------:R-:W-:-:S05]  /*11fe0*/  @!P6 LOP3.LUT R3, R3, R2, RZ, 0x3c, !PT ;  /* 0x000000020303e212 */ /* 0x000fca00078e3cff */
[----:B------:R-:W-:Y:S01]  /*11ff0*/  @!PT LDS RZ, [RZ] ;  /* 0x00000000fffff984 */ /* 0x000fe20000000800 */
[----:B------:R-:W-:Y:S01]  /*12000*/  @!P6 LDGSTS.E.BYPASS.LTC128B.128 [R19+0x26400], desc[UR44][R2.64], !P0 ;  /* 0x264000000213efae */ /* 0x000fe2000c101d6c */
[----:B------:R-:W-:Y:S02]  /*12010*/  @!P6 ISETP.NE.U32.AND P0, PT, R7, RZ, PT ;  /* 0x000000ff0700e20c */ /* 0x000fe40003f05070 */
[----:B------:R-:W-:Y:S01]  /*12020*/  @!P6 LOP3.LUT R7, R5, 0x80, RZ, 0xc0, !PT ;  /* 0x000000800507e812 */ /* 0x000fe200078ec0ff */
[----:B------:R-:W-:Y:S03]  /*12030*/  @!P6 LDGSTS.E.BYPASS.LTC128B.128 [R19+0x28400], desc[UR44][R2.64+0x80], !P5 ;  /* 0x284000800213efae */ /* 0x000fe6000e901d6c */
[----:B------:R-:W-:Y:S01]  /*12040*/  @!P6 SHF.R.U32.HI R7, RZ, 0x3, R7 ;  /* 0x00000003ff07e819 */ /* 0x000fe20000011607 */
[----:B------:R-:W-:Y:S04]  /*12050*/  @!P6 LDGSTS.E.BYPASS.LTC128B.128 [R19+0x2a400], desc[UR44][R2.64+0x100], !P4 ;  /* 0x2a4001000213efae */ /* 0x000fe8000e101d6c */
[----:B------:R-:W-:Y:S04]  /*12060*/  @!P6 LDGSTS.E.BYPASS.LTC128B.128 [R19+0x2c400], desc[UR44][R2.64+0x180], !P3 ;  /* 0x2c4001800213efae */ /* 0x000fe8000d901d6c */
[----:B------:R-:W-:Y:S04]  /*12070*/  @!P6 LDGSTS.E.BYPASS.LTC128B.128 [R19+0x2e400], desc[UR44][R2.64+0x200], !P2 ;  /* 0x2e4002000213efae */ /* 0x000fe8000d101d6c */
[----:B------:R-:W-:Y:S04]  /*12080*/  @!P6 LDGSTS.E.BYPASS.LTC128B.128 [R19+0x30400], desc[UR44][R2.64+0x280], !P1 ;  /* 0x304002800213efae */ /* 0x000fe8000c901d6c */
[----:B------:R-:W-:Y:S01]  /*12090*/  @!P6 LDGSTS.E.BYPASS.LTC128B.128 [R19+0x32400], desc[UR44][R2.64+0x300], P0 ;  /* 0x324003000213efae */ /* 0x000fe20008101d6c */
[----:B------:R-:W-:-:S03]  /*120a0*/  @!P6 ISETP.NE.U32.AND P0, PT, R7, RZ, PT ;  /* 0x000000ff0700e20c */ /* 0x000fc60003f05070 */
[----:B------:R-:W-:Y:S10]  /*120b0*/  SHFL.IDX PT, R7, R6, 0x1, 0x181f ;  /* 0x00381f0006077f89 */ /* 0x000ff400000e0000 */
[----:B------:R0:W-:Y:S01]  /*120c0*/  @!P6 LDGSTS.E.BYPASS.LTC128B.128 [R19+0x34400], desc[UR44][R2.64+0x380], P0 ;  /* 0x344003800213efae */ /* 0x0001e20008101d6c */
[----:B------:R-:W-:-:S03]  /*120d0*/  LOP3.LUT P6, RZ, R16, 0x800000, RZ, 0xc0, !PT ;  /* 0x0080000010ff7812 */ /* 0x000fc600078cc0ff */
[----:B0-----:R-:W0:Y:S10]  /*120e0*/  SHFL.IDX PT, R2, R0, 0x1, 0x181f ;  /* 0x00381f0000027f89 */ /* 0x001e3400000e0000 */
[----:B0-----:R-:W-:-:S05]  /*120f0*/  @!P6 LEA R2, P0, R8, R2, 0x1 ;  /* 0x000000020802e211 */ /* 0x001fca00078008ff */
[----:B------:R-:W-:Y:S01]  /*12100*/  @!P6 IMAD.X R3, RZ, RZ, R7, P0 ;  /* 0x000000ffff03e224 */ /* 0x000fe200000e0607 */
[----:B------:R-:W-:Y:S02]  /*12110*/  LOP3.LUT P0, RZ, R16, 0x800, RZ, 0xc0, !PT ;  /* 0x0000080010ff7812 */ /* 0x000fe4000780c0ff */
[----:B------:R-:W-:-:S04]  /*12120*/  @!P6 LOP3.LUT R7, R4, 0x40, RZ, 0xc0, !PT ;  /* 0x000000400407e812 */ /* 0x000fc800078ec0ff */
[----:B------:R-:W-:-:S07]  /*12130*/  @!P6 SHF.R.U32.HI R7, RZ, 0x2, R7 ;  /* 0x00000002ff07e819 */ /* 0x000fce0000011607 */
        /* <DEDUP_REMOVED lines=11> */
[----:B------:R-:W-:Y:S04]  /*121f0*/  SHFL.IDX PT, R7, R6, 0x2, 0x181f ;  /* 0x00581f0006077f89 */ /* 0x000fe800000e0000 */
[----:B------:R-:W-:Y:S06]  /*12200*/  SHFL.IDX PT, R6, R6, 0x3, 0x181f ;  /* 0x00781f0006067f89 */ /* 0x000fec00000e0000 */
[----:B------:R0:W-:Y:S01]  /*12210*/  @!P6 LDGSTS.E.BYPASS.LTC128B.128 [R19+0x34c00], desc[UR44][R2.64+0x380], P0 ;  /* 0x34c003800213efae */ /* 0x0001e20008101d6c */
[----:B------:R-:W-:-:S03]  /*12220*/  LOP3.LUT P6, RZ, R16, 0x400000, RZ, 0xc0, !PT ;  /* 0x0040000010ff7812 */ /* 0x000fc600078cc0ff */
[----:B0-----:R-:W0:Y:S04]  /*12230*/  SHFL.IDX PT, R2, R0, 0x2, 0x181f ;  /* 0x00581f0000027f89 */ /* 0x001e2800000e0000 */
[----:B------:R-:W1:Y:S06]  /*12240*/  SHFL.IDX PT, R0, R0, 0x3, 0x181f ;  /* 0x00781f0000007f89 */ /* 0x000e6c00000e0000 */
[----:B0-----:R-:W-:-:S05]  /*12250*/  @!P6 LEA R2, P0, R8, R2, 0x1 ;  /* 0x000000020802e211 */ /* 0x001fca00078008ff */
[----:B------:R-:W-:Y:S01]  /*12260*/  @!P6 IMAD.X R3, RZ, RZ, R7, P0 ;  /* 0x000000ffff03e224 */ /* 0x000fe200000e0607 */
[----:B------:R-:W-:Y:S02]  /*12270*/  LOP3.LUT P0, RZ, R16, 0x800, RZ, 0xc0, !PT ;  /* 0x0000080010ff7812 */ /* 0x000fe4000780c0ff */
[----:B------:R-:W-:-:S04]  /*12280*/  @!P6 LOP3.LUT R7, R4, 0x40, RZ, 0xc0, !PT ;  /* 0x000000400407e812 */ /* 0x000fc800078ec0ff */
[----:B------:R-:W-:-:S07]  /*12290*/  @!P6 SHF.R.U32.HI R7, RZ, 0x2, R7 ;  /* 0x00000002ff07e819 */ /* 0x000fce0000011607 */
[----:B------:R0:W-:Y:S01]  /*122a0*/  @!P6 LDGSTS.E.BYPASS.LTC128B.128 [R19+0x27400], desc[UR44][R2.64], !P0 ;  /* 0x274000000213efae */ /* 0x0001e2000c101d6c */
[----:B------:R-:W-:Y:S02]  /*122b0*/  @!P6 ISETP.NE.U32.AND P0, PT, R7, RZ, PT ;  /* 0x000000ff0700e20c */ /* 0x000fe40003f05070 */
[----:B------:R-:W-:Y:S01]  /*122c0*/  @!P6 LOP3.LUT R7, R5, 0x80, RZ, 0xc0, !PT ;  /* 0x000000800507e812 */ /* 0x000fe200078ec0ff */
[----:B------:R0:W-:Y:S03]  /*122d0*/  @!P6 LDGSTS.E.BYPASS.LTC128B.128 [R19+0x29400], desc[UR44][R2.64+0x80], !P5 ;  /* 0x294000800213efae */ /* 0x0001e6000e901d6c */
[----:B------:R-:W-:Y:S01]  /*122e0*/  @!P6 SHF.R.U32.HI R7, RZ, 0x3, R7 ;  /* 0x00000003ff07e819 */ /* 0x000fe20000011607 */
[----:B------:R0:W-:Y:S04]  /*122f0*/  @!P6 LDGSTS.E.BYPASS.LTC128B.128 [R19+0x2b400], desc[UR44][R2.64+0x100], !P4 ;  /* 0x2b4001000213efae */ /* 0x0001e8000e101d6c */
[----:B------:R0:W-:Y:S04]  /*12300*/  @!P6 LDGSTS.E.BYPASS.LTC128B.128 [R19+0x2d400], desc[UR44][R2.64+0x180], !P3 ;  /* 0x2d4001800213efae */ /* 0x0001e8000d901d6c */
[----:B------:R0:W-:Y:S04]  /*12310*/  @!P6 LDGSTS.E.BYPASS.LTC128B.128 [R19+0x2f400], desc[UR44][R2.64+0x200], !P2 ;  /* 0x2f4002000213efae */ /* 0x0001e8000d101d6c */
[----:B------:R0:W-:Y:S04]  /*12320*/  @!P6 LDGSTS.E.BYPASS.LTC128B.128 [R19+0x31400], desc[UR44][R2.64+0x280], !P1 ;  /* 0x314002800213efae */ /* 0x0001e8000c901d6c */
[----:B------:R0:W-:Y:S01]  /*12330*/  @!P6 LDGSTS.E.BYPASS.LTC128B.128 [R19+0x33400], desc[UR44][R2.64+0x300], P0 ;  /* 0x334003000213efae */ /* 0x0001e20008101d6c */
[----:B------:R-:W-:-:S13]  /*12340*/  @!P6 ISETP.NE.U32.AND P0, PT, R7, RZ, PT ;  /* 0x000000ff0700e20c */ /* 0x000fda0003f05070 */
[----:B-1----:R0:W-:Y:S02]  /*12350*/  @!P6 LDGSTS.E.BYPASS.LTC128B.128 [R19+0x35400], desc[UR44][R2.64+0x380], P0 ;  /* 0x354003800213efae */ /* 0x0021e40008101d6c */
.L_x_1169:
[----:B------:R-:W-:Y:S01]  /*12360*/  LOP3.LUT P0, RZ, R16, 0x10000, RZ, 0xc0, !PT ;  /* 0x0001000010ff7812 */ /* 0x000fe2000780c0ff */
[----:B------:R-:W-:-:S12]  /*12370*/  BSSY B0, `(.L_x_1082) ;  /* 0x0000016000007945 */ /* 0x000fd80003800000 */
[----:B------:R-:W-:Y:S05]  /*12380*/  @P0 BRA `(.L_x_1083) ;  /* 0x0000000000500947 */ /* 0x000fea0003800000 */
[----:B------:R-:W-:Y:S02]  /*12390*/  LOP3.LUT R4, R4, 0x40, RZ, 0xc0, !PT ;  /* 0x0000004004047812 */ /* 0x000fe400078ec0ff */
[----:B------:R-:W-:Y:S02]  /*123a0*/  LOP3.LUT P6, RZ, R16, 0x800, RZ, 0xc0, !PT ;  /* 0x0000080010ff7812 */ /* 0x000fe400078cc0ff */
[----:B0-----:R-:W-:Y:S02]  /*123b0*/  LEA R2, P0, R8, R0, 0x1 ;  /* 0x0000000008027211 */ /* 0x001fe400078008ff */
[----:B------:R-:W-:Y:S02]  /*123c0*/  SHF.R.U32.HI R4, RZ, 0x2, R4 ;  /* 0x00000002ff047819 */ /* 0x000fe40000011604 */
[----:B------:R-:W-:Y:S01]  /*123d0*/  LOP3.LUT R5, R5, 0x80, RZ, 0xc0, !PT ;  /* 0x0000008005057812 */ /* 0x000fe200078ec0ff */
[----:B------:R-:W-:Y:S01]  /*123e0*/  IMAD.X R3, RZ, RZ, R6, P0 ;  /* 0x000000ffff037224 */ /* 0x000fe200000e0606 */
[----:B------:R-:W-:-:S02]  /*123f0*/  ISETP.NE.U32.AND P0, PT, R4, RZ, PT ;  /* 0x000000ff0400720c */ /* 0x000fc40003f05070 */
[----:B------:R-:W-:-:S03]  /*12400*/  SHF.R.U32.HI R5, RZ, 0x3, R5 ;  /* 0x00000003ff057819 */ /* 0x000fc60000011605 */
[----:B------:R-:W-:Y:S01]  /*12410*/  @!PT LDS RZ, [RZ] ;  /* 0x00000000fffff984 */ /* 0x000fe20000000800 */
[----:B------:R-:W-:Y:S01]  /*12420*/  @!PT LDS RZ, [RZ] ;  /* 0x00000000fffff984 */ /* 0x000fe20000000800 */
[----:B------:R-:W-:Y:S01]  /*12430*/  @!PT LDS RZ, [RZ] ;  /* 0x00000000fffff984 */ /* 0x000fe20000000800 */
[----:B------:R1:W-:Y:S04]  /*12440*/  LDGSTS.E.BYPASS.LTC128B.128 [R19+0x27c00], desc[UR44][R2.64], !P6 ;  /* 0x27c0000002137fae */ /* 0x0003e8000f101d6c */
        /* <DEDUP_REMOVED lines=8> */
.L_x_1083:
[----:B------:R-:W-:Y:S05]  /*124d0*/  BSYNC B0 ;  /* 0x0000000000007941 */ /* 0x000fea0003800000 */
.L_x_1082:
[----:B------:R-:W-:Y:S01]  /*124e0*/  NOP ;  /* 0x0000000000007918 */ /* 0x000fe20000000000 */
[----:B------:R-:W-:-:S13]  /*124f0*/  PLOP3.LUT P0, PT, PT, PT, PT, 0x80, 0x0 ;  /* 0x000000000000781c */ /* 0x000fda0003f0f070 */
.L_x_1084:
[----:B------:R-:W-:Y:S02]  /*12500*/  PLOP3.LUT P1, PT, P1, P0, PT, 0xa2, 0x0 ;  /* 0x000000000000781c */ /* 0x000fe40000f21472 */
[----:B------:R-:W-:-:S08]  /*12510*/  @P0 R2UR P1, UR4, R17 ;  /* 0x00000000110402ca */ /* 0x000fd00000020000 */
[----:B------:R-:W-:-:S05]  /*12520*/  @P0 PLOP3.LUT P0, PT, P1, PT, PT, 0x80, 0x0 ;  /* 0x000000000000081c */ /* 0x000fca0000f0f070 */
[----:B------:R-:W-:Y:S01]  /*12530*/  @!P1 SYNCS.ARRIVE.TRANS64.RED.A0T1 RZ, [UR4+0x38810], RZ ;  /* 0x038810ffffff99a7 */ /* 0x000fe20008200404 */
[----:B------:R-:W-:Y:S07]  /*12540*/  @!P1 ARRIVES.LDGSTSBAR.64.TRANSCNT [UR4+0x38810] ;  /* 0x03881000ff0099b0 */ /* 0x000fee0008000a84 */
[----:B------:R-:W-:Y:S05]  /*12550*/  @P0 BRA.U.ANY `(.L_x_1084) ;  /* 0xfffffffd00e80947 */ /* 0x000fea000393ffff */
[----:B01----:R-:W2:Y:S02]  /*12560*/  LDL.LU R2, [R1+0x20] ;  /* 0x0000200001027983 */ /* 0x003ea40000300800 */
        /* <DEDUP_REMOVED lines=11> */
.L_x_1170:
[----:B------:R-:W-:Y:S05]  /*12620*/  BSYNC B0 ;  /* 0x0000000000007941 */ /* 0x000fea0003800000 */
.L_x_1085:
[----:B------:R-:W-:-:S05]  /*12630*/  IMAD.U32 R2, RZ, RZ, UR36 ;  /* 0x00000024ff027e24 */ /* 0x000fca000f8e00ff */
[----:B------:R-:W-:-:S13]  /*12640*/  ISETP.NE.AND P0, PT, R2, 0x3, PT ;  /* 0x000000030200780c */ /* 0x000fda0003f05270 */
[----:B------:R-:W-:Y:S05]  /*12650*/  @!P0 BRA `(.L_x_1087) ;  /* 0x0000000000048947 */ /* 0x000fea0003800000 */
[----:B------:R-:W-:Y:S01]  /*12660*/  BPT.TRAP 0x1 ;  /* 0x000000040000795c */ /* 0x000fe20000300000 */
.L_x_1087:
[----:B0-----:R-:W-:Y:S01]  /*12670*/  SHF.L.U32 R0, R23, 0x1f, RZ ;  /* 0x0000001f17007819 */ /* 0x001fe200000006ff */
[----:B------:R-:W-:Y:S03]  /*12680*/  BSSY B0, `(.L_x_1088) ;  /* 0x0000003000007945 */ /* 0x000fe60003800000 */
[----:B------:R-:W0:Y:S02]  /*12690*/  SYNCS.PHASECHK.TRANS64.TRYWAIT P0, [R22+URZ+0x38860], R0 ;  /* 0x03886000160075a7 */ /* 0x000e24000800017f */
[----:B0-----:R-:W-:Y:S05]  /*126a0*/  @!P0 BRA `(.L_x_1089) ;  /* 0x0000004000e08947 */ /* 0x001fea0003800000 */
.L_x_1171:
[----:B------:R-:W-:Y:S05]  /*126b0*/  BSYNC B0 ;  /* 0x0000000000007941 */ /* 0x000fea0003800000 */
.L_x_1088:
[----:B------:R-:W0:Y:S01]  /*126c0*/  LDL.LU R3, [R1+0x18] ;  /* 0x0000180001037983 */ /* 0x000e220000300800 */
[----:B------:R-:W-:Y:S01]  /*126d0*/  ULDC.64 UR4, c[0x0][0x328] ;  /* 0x0000ca0000047ab9 */ /* 0x000fe20000000a00 */
[----:B------:R-:W-:Y:S02]  /*126e0*/  ULDC.64 UR6, c[0x0][0x318] ;  /* 0x0000c60000067ab9 */ /* 0x000fe40000000a00 */
[----:B------:R-:W2:Y:S04]  /*126f0*/  LDL.LU R2, [R1] ;  /* 0x0000000001027983 */ /* 0x000ea80000300800 */
[----:B------:R-:W3:Y:S01]  /*12700*/  LDL.LU R4, [R1+0x1c] ;  /* 0x00001c0001047983 */ /* 0x000ee20000300800 */
[----:B------:R-:W-:Y:S02]  /*12710*/  IMAD R5, R18, 0x8000, R34 ;  /* 0x0000800012057824 */ /* 0x000fe400078e0222 */
[----:B0-----:R-:W-:-:S04]  /*12720*/  IMAD R0, R3, UR4, RZ ;  /* 0x0000000403007c24 */ /* 0x001fc8000f8e02ff */
[C---:B--2---:R-:W-:Y:S02]  /*12730*/  IMAD R0, R2.reuse, UR5, R0 ;  /* 0x0000000502007c24 */ /* 0x044fe4000f8e0200 */
[----:B------:R-:W-:Y:S01]  /*12740*/  IMAD.WIDE.U32 R2, R2, UR4, RZ ;  /* 0x0000000402027c25 */ /* 0x000fe2000f8e00ff */
[----:B------:R-:W-:-:S03]  /*12750*/  ULDC.64 UR4, c[0x0][0x338] ;  /* 0x0000ce0000047ab9 */ /* 0x000fc60000000a00 */
[----:B------:R-:W-:Y:S02]  /*12760*/  IMAD.IADD R3, R3, 0x1, R0 ;  /* 0x0000000103037824 */ /* 0x000fe400078e0200 */
[----:B---3--:R-:W-:Y:S02]  /*12770*/  IMAD R0, R4, UR4, RZ ;  /* 0x0000000404007c24 */ /* 0x008fe4000f8e02ff */
        /* <DEDUP_REMOVED lines=10> */
[----:B------:R-:W0:Y:S01]  /*12820*/  S2R R7, SR_TID.X ;  /* 0x0000000000077919 */ /* 0x000e220000002100 */
[----:B------:R-:W-:Y:S01]  /*12830*/  IMAD R5, R5, 0x2, R17 ;  /* 0x0000000205057824 */ /* 0x000fe200078e0211 */
[C---:B------:R-:W-:Y:S01]  /*12840*/  LOP3.LUT P5, RZ, R30.reuse, 0x2, RZ, 0xc0, !PT ;  /* 0x000000021eff7812 */ /* 0x040fe200078ac0ff */
[----:B------:R-:W1:Y:S01]  /*12850*/  SHFL.IDX PT, R2, R4, RZ, 0x181f ;  /* 0x00181fff04027589 */ /* 0x000e6200000e0000 */
[C---:B------:R-:W-:Y:S02]  /*12860*/  LOP3.LUT P4, RZ, R30.reuse, 0x4, RZ, 0xc0, !PT ;  /* 0x000000041eff7812 */ /* 0x040fe4000788c0ff */
[C---:B------:R-:W-:Y:S01]  /*12870*/  LOP3.LUT P3, RZ, R30.reuse, 0x8, RZ, 0xc0, !PT ;  /* 0x000000081eff7812 */ /* 0x040fe2000786c0ff */
[----:B------:R-:W2:Y:S01]  /*12880*/  SHFL.IDX PT, R3, R6, RZ, 0x181f ;  /* 0x00181fff06037589 */ /* 0x000ea200000e0000 */
[----:B------:R-:W-:Y:S02]  /*12890*/  LOP3.LUT P2, RZ, R30, 0x10, RZ, 0xc0, !PT ;  /* 0x000000101eff7812 */ /* 0x000fe4000784c0ff */
[----:B------:R-:W-:Y:S01]  /*128a0*/  LOP3.LUT R16, R16, 0xffffffbf, RZ, 0xc0, !PT ;  /* 0xffffffbf10107812 */ /* 0x000fe200078ec0ff */
[----:B0-----:R-:W-:-:S05]  /*128b0*/  IMAD.SHL.U32 R7, R7, 0x8, RZ ;  /* 0x0000000807077824 */ /* 0x001fca00078e00ff */
[----:B------:R-:W-:-:S05]  /*128c0*/  LOP3.LUT R7, R7, 0x38, RZ, 0xc0, !PT ;  /* 0x0000003807077812 */ /* 0x000fca00078ec0ff */
[----:B------:R-:W-:Y:S01]  /*128d0*/  IMAD.SHL.U32 R0, R7, 0x2, RZ ;  /* 0x0000000207007824 */ /* 0x000fe200078e00ff */
[----:B------:R-:W-:-:S04]  /*128e0*/  LOP3.LUT R7, R30, 0x1, RZ, 0xc0, !PT ;  /* 0x000000011e077812 */ /* 0x000fc800078ec0ff */
[----:B-1----:R-:W-:Y:S02]  /*128f0*/  IADD3 R2, P0, R2, R0, RZ ;  /* 0x0000000002027210 */ /* 0x002fe40007f1e0ff */
[----:B------:R-:W-:Y:S02]  /*12900*/  ISETP.NE.U32.AND P1, PT, R7, 0x1, PT ;  /* 0x000000010700780c */ /* 0x000fe40003f25070 */
[----:B------:R-:W-:Y:S01]  /*12910*/  PRMT R7, R30, 0x8880, RZ ;  /* 0x000088801e077816 */ /* 0x000fe200000000ff */
[----:B--2---:R-:W-:Y:S01]  /*12920*/  IMAD.X R3, RZ, RZ, R3, P0 ;  /* 0x000000ffff037224 */ /* 0x004fe200000e0603 */
[----:B------:R-:W-:-:S09]  /*12930*/  ISETP.LT.OR P0, PT, R29, 0x1, P1 ;  /* 0x000000011d00780c */ /* 0x000fd20000f01670 */
[----:B------:R-:W-:Y:S02]  /*12940*/  @P1 LOP3.LUT R16, R16, 0x40, RZ, 0xfc, !PT ;  /* 0x0000004010101812 */ /* 0x000fe400078efcff */
[----:B------:R-:W-:Y:S02]  /*12950*/  LOP3.LUT P1, RZ, R30, 0x20, RZ, 0xc0, !PT ;  /* 0x000000201eff7812 */ /* 0x000fe4000782c0ff */
[----:B------:R-:W-:Y:S01]  /*12960*/  @!PT LDS RZ, [RZ] ;  /* 0x00000000fffff984 */ /* 0x000fe20000000800 */
[----:B------:R-:W-:Y:S01]  /*12970*/  LDGSTS.E.BYPASS.LTC128B.128 [R5+0x400], desc[UR44][R2.64], !P0 ;  /* 0x0040000002057fae */ /* 0x000fe2000c101d6c */
[----:B------:R-:W-:Y:S02]  /*12980*/  ISETP.LT.OR P0, PT, R29, 0x1, !P5 ;  /* 0x000000011d00780c */ /* 0x000fe40006f01670 */
[----:B------:R-:W-:-:S11]  /*12990*/  LOP3.LUT R16, R16, 0xffffff7f, RZ, 0xc0, !PT ;  /* 0xffffff7f10107812 */ /* 0x000fd600078ec0ff */
        /* <DEDUP_REMOVED lines=62> */
.L_x_1181:
        /* <DEDUP_REMOVED lines=34> */
.L_x_1091:
        /* <DEDUP_REMOVED lines=11> */
.L_x_1092:
[----:B------:R-:W2:Y:S01]  /*13050*/  LDL.LU R2, [R1+0x14] ;  /* 0x0000140001027983 */ /* 0x000ea20000300800 */
[----:B------:R1:W-:Y:S01]  /*13060*/  SYNCS.ARRIVE.TRANS64.A1T0 RZ, [R22+URZ+0x38850], RZ ;  /* 0x038850ff16ff79a7 */ /* 0x0003e2000810003f */
[----:B------:R-:W-:Y:S01]  /*13070*/  BSSY B0, `(.L_x_1093) ;  /* 0x00000f3000007945 */ /* 0x000fe20003800000 */
[----:B--2---:R-:W-:-:S05]  /*13080*/  VIADD R7, R2, 0xfffffffe ;  /* 0xfffffffe02077836 */ /* 0x004fca0000000000 */
[----:B------:R-:W-:-:S13]  /*13090*/  ISETP.GE.AND P0, PT, R7, R31, PT ;  /* 0x0000001f0700720c */ /* 0x000fda0003f06270 */
[----:B-1----:R-:W-:Y:S05]  /*130a0*/  @!P0 BRA `(.L_x_1094) ;  /* 0x0000000c00bc8947 */ /* 0x002fea0003800000 */
[----:B------:R-:W2:Y:S01]  /*130b0*/  LDL.LU R2, [R1+0x24] ;  /* 0x0000240001027983 */ /* 0x000ea20000300800 */
[----:B------:R-:W-:-:S04]  /*130c0*/  LOP3.LUT R29, R30, 0x80, RZ, 0xc0, !PT ;  /* 0x000000801e1d7812 */ /* 0x000fc800078ec0ff */
[----:B------:R-:W-:Y:S02]  /*130d0*/  SHF.R.U32.HI R29, RZ, 0x3, R29 ;  /* 0x00000003ff1d7819 */ /* 0x000fe4000001161d */
[----:B--2---:R-:W-:-:S04]  /*130e0*/  LOP3.LUT R2, R2, 0x40, RZ, 0xc0, !PT ;  /* 0x0000004002027812 */ /* 0x004fc800078ec0ff */
[----:B------:R-:W-:-:S07]  /*130f0*/  SHF.R.U32.HI R30, RZ, 0x2, R2 ;  /* 0x00000002ff1e7819 */ /* 0x000fce0000011602 */
.L_x_1107:
[----:B-1----:R-:W1:Y:S01]  /*13100*/  S2R R2, SR_TID.X ;  /* 0x0000000000027919 */ /* 0x002e620000002100 */
[----:B--2---:R-:W2:Y:S01]  /*13110*/  LDC R3, c[0x0][0x430] ;  /* 0x00010c00ff037b82 */ /* 0x004ea20000000800 */
[----:B---3--:R-:W-:Y:S01]  /*13120*/  IMAD R6, R7, 0x40, R32 ;  /* 0x0000004007067824 */ /* 0x008fe200078e0220 */
[----:B------:R-:W-:Y:S05]  /*13130*/  YIELD ;  /* 0x0000000000007946 */ /* 0x000fea0003800000 */
[----:B0-----:R-:W0:Y:S01]  /*13140*/  S2R R4, SR_TID.X ;  /* 0x0000000000047919 */ /* 0x001e220000002100 */
[----:B------:R-:W-:Y:S01]  /*13150*/  IMAD.U32 R11, RZ, RZ, UR36 ;  /* 0x00000024ff0b7e24 */ /* 0x000fe2000f8e00ff */
[----:B------:R-:W-:Y:S01]  /*13160*/  ULDC UR4, c[0x0][0x430] ;  /* 0x00010c0000047ab9 */ /* 0x000fe20000000800 */
[----:B------:R-:W-:Y:S01]  /*13170*/  VIADD R18, R18, 0x1 ;  /* 0x0000000112127836 */ /* 0x000fe20000000000 */
[----:B--2---:R-:W-:-:S02]  /*13180*/  ISETP.NE.AND P0, PT, R3, 0x1, PT ;  /* 0x000000010300780c */ /* 0x004fc40003f05270 */
[----:B-1----:R-:W-:-:S04]  /*13190*/  LOP3.LUT R2, R2, 0x7f, RZ, 0xc0, !PT ;  /* 0x0000007f02027812 */ /* 0x002fc800078ec0ff */
[----:B------:R-:W-:-:S07]  /*131a0*/  SHF.R.U32.HI R2, RZ, 0x3, R2 ;  /* 0x00000003ff027819 */ /* 0x000fce0000011602 */
[----:B------:R-:W1:Y:S01]  /*131b0*/  @P0 LDC R3, c[0x0][0x434] ;  /* 0x00010d00ff030b82 */ /* 0x000e620000000800 */
[----:B0-----:R-:W-:-:S05]  /*131c0*/  IMAD.SHL.U32 R4, R4, 0x10, RZ ;  /* 0x0000001004047824 */ /* 0x001fca00078e00ff */
[----:B------:R-:W-:Y:S02]  /*131d0*/  LOP3.LUT R4, R2, 0x70, R4, 0xf8, !PT ;  /* 0x0000007002047812 */ /* 0x000fe400078ef804 */
[----:B------:R-:W0:Y:S02]  /*131e0*/  @P0 LDC R2, c[0x0][0x438] ;  /* 0x00010e00ff020b82 */ /* 0x000e240000000800 */
[C---:B------:R-:W-:Y:S01]  /*131f0*/  ISETP.GT.U32.AND P1, PT, R4.reuse, 0x3f, PT ;  /* 0x0000003f0400780c */ /* 0x040fe20003f24070 */
[----:B------:R-:W-:-:S04]  /*13200*/  IMAD.IADD R6, R4, 0x1, R6 ;  /* 0x0000000104067824 */ /* 0x000fc800078e0206 */
[----:B------:R-:W-:-:S08]  /*13210*/  IMAD.MOV.U32 R10, RZ, RZ, R6 ;  /* 0x000000ffff0a7224 */ /* 0x000fd000078e0006 */
[----:B------:R-:W2:Y:S01]  /*13220*/  @!P1 LDC.64 R4, c[0x0][0x428] ;  /* 0x00010a00ff049b82 */ /* 0x000ea20000000a00 */
[----:B-1----:R-:W-:-:S07]  /*13230*/  @P0 IMAD.HI.U32 R3, R6, R3, RZ ;  /* 0x0000000306030227 */ /* 0x002fce00078e00ff */
[----:B------:R-:W1:Y:S01]  /*13240*/  @!P1 LDC.64 R8, c[0x0][0x418] ;  /* 0x00010600ff089b82 */ /* 0x000e620000000a00 */
[----:B0-----:R-:W-:-:S04]  /*13250*/  @P0 SHF.R.U32.HI R10, RZ, R2, R3 ;  /* 0x00000002ff0a0219 */ /* 0x001fc80000011603 */
[--C-:B------:R-:W-:Y:S01]  /*13260*/  @!P1 SHF.R.S32.HI R3, RZ, 0x1f, R10.reuse ;  /* 0x0000001fff039819 */ /* 0x100fe2000001140a */
[----:B------:R-:W-:-:S04]  /*13270*/  @!P1 IMAD.MOV.U32 R2, RZ, RZ, R10 ;  /* 0x000000ffff029224 */ /* 0x000fc800078e000a */
[----:B--2---:R-:W-:-:S04]  /*13280*/  @!P1 IMAD.WIDE.U32 R2, R28, R4, R2 ;  /* 0x000000041c029225 */ /* 0x004fc800078e0002 */
[----:B------:R-:W-:-:S04]  /*13290*/  @!P1 IMAD R4, R33, R4, RZ ;  /* 0x0000000421049224 */ /* 0x000fc800078e02ff */
[----:B------:R-:W-:Y:S01]  /*132a0*/  @!P1 IMAD R5, R28, R5, R4 ;  /* 0x000000051c059224 */ /* 0x000fe200078e0204 */
[----:B-1----:R-:W-:Y:S01]  /*132b0*/  @!P1 LEA R8, P0, R2, R8, 0x2 ;  /* 0x0000000802089211 */ /* 0x002fe200078010ff */
[----:B------:R-:W-:Y:S02]  /*132c0*/  IMAD.MOV.U32 R4, RZ, RZ, RZ ;  /* 0x000000ffff047224 */ /* 0x000fe400078e00ff */
[----:B------:R-:W-:Y:S02]  /*132d0*/  @!P1 IMAD.IADD R3, R5, 0x1, R3 ;  /* 0x0000000105039824 */ /* 0x000fe400078e0203 */
[----:B------:R-:W-:-:S03]  /*132e0*/  IMAD.MOV R5, RZ, RZ, -R10 ;  /* 0x000000ffff057224 */ /* 0x000fc600078e0a0a */
[----:B------:R-:W-:Y:S01]  /*132f0*/  @!P1 LEA.HI.X R9, R2, R9, R3, 0x2, P0 ;  /* 0x0000000902099211 */ /* 0x000fe200000f1403 */
[----:B------:R-:W-:Y:S01]  /*13300*/  IMAD R5, R5, UR4, R6 ;  /* 0x0000000405057c24 */ /* 0x000fe2000f8e0206 */
[----:B------:R-:W-:-:S03]  /*13310*/  ISETP.NE.AND P0, PT, R18, 0x2, PT ;  /* 0x000000021200780c */ /* 0x000fc60003f05270 */
[----:B------:R0:W5:Y:S01]  /*13320*/  @!P1 LDG.E R4, desc[UR44][R8.64] ;  /* 0x0000002c08049981 */ /* 0x000162000c1e1900 */
[----:B------:R-:W-:Y:S02]  /*13330*/  ISETP.NE.AND P1, PT, R11, 0x3, PT ;  /* 0x000000030b00780c */ /* 0x000fe40003f25270 */
[----:B------:R-:W-:Y:S02]  /*13340*/  SEL R2, RZ, 0x1, P0 ;  /* 0x00000001ff027807 */ /* 0x000fe40000000000 */
[----:B------:R-:W-:Y:S02]  /*13350*/  SEL R18, R18, RZ, P0 ;  /* 0x000000ff12127207 */ /* 0x000fe40000000000 */
[----:B------:R-:W-:Y:S01]  /*13360*/  LOP3.LUT R23, R23, R2, RZ, 0x3c, !PT ;  /* 0x0000000217177212 */ /* 0x000fe200078e3cff */
[----:B------:R-:W-:Y:S02]  /*13370*/  IMAD.MOV.U32 R2, RZ, RZ, R7 ;  /* 0x000000ffff027224 */ /* 0x000fe400078e0007 */
[----:B------:R-:W-:-:S03]  /*13380*/  VIADD R7, R7, 0xffffffff ;  /* 0xffffffff07077836 */ /* 0x000fc60000000000 */
[----:B------:R-:W-:Y:S01]  /*13390*/  ISETP.GT.AND P3, PT, R2, R31, PT ;  /* 0x0000001f0200720c */ /* 0x000fe20003f64270 */
[----:B0-----:R-:W-:-:S12]  /*133a0*/  @!P1 BRA `(.L_x_1095) ;  /* 0x0000000000049947 */ /* 0x001fd80003800000 */
[----:B------:R-:W-:Y:S01]  /*133b0*/  BPT.TRAP 0x1 ;  /* 0x000000040000795c */ /* 0x000fe20000300000 */
.L_x_1095:
[----:B------:R-:W-:Y:S01]  /*133c0*/  IMAD R6, R18, 0x8, R17 ;  /* 0x0000000812067824 */ /* 0x000fe200078e0211 */
[----:B------:R-:W-:Y:S01]  /*133d0*/  SHF.L.U32 R20, R23, 0x1f, RZ ;  /* 0x0000001f17147819 */ /* 0x000fe200000006ff */
[----:B------:R-:W-:Y:S01]  /*133e0*/  BSSY B1, `(.L_x_1096) ;  /* 0x0000004000017945 */ /* 0x000fe20003800000 */
[----:B------:R-:W-:Y:S02]  /*133f0*/  SHF.R.S32.HI R9, RZ, 0x1f, R5 ;  /* 0x0000001fff097819 */ /* 0x000fe40000011405 */
[----:B------:R-:W0:Y:S02]  /*13400*/  SYNCS.PHASECHK.TRANS64.TRYWAIT P0, [R6+URZ+0x38840], R20 ;  /* 0x03884014060075a7 */ /* 0x000e24000800017f */
[----:B0-----:R-:W-:Y:S05]  /*13410*/  @!P0 BRA `(.L_x_1097) ;  /* 0x0000003c00c08947 */ /* 0x001fea0003800000 */
.L_x_1182:
[----:B------:R-:W-:Y:S05]  /*13420*/  BSYNC B1 ;  /* 0x0000000000017941 */ /* 0x000fea0003800000 */
.L_x_1096:
        /* <DEDUP_REMOVED lines=40> */
.L_x_1192:
        /* <DEDUP_REMOVED lines=8> */
.L_x_1099:
        /* <DEDUP_REMOVED lines=11> */
.L_x_1100:
[----:B------:R2:W-:Y:S01]  /*137e0*/  SYNCS.ARRIVE.TRANS64.A1T0 RZ, [R6+URZ+0x38830], RZ ;  /* 0x038830ff06ff79a7 */ /* 0x0005e2000810003f */
[----:B------:R-:W-:Y:S05]  /*137f0*/  @!P2 BRA `(.L_x_1101) ;  /* 0x000000000004a947 */ /* 0x000fea0003800000 */
[----:B------:R-:W-:Y:S01]  /*13800*/  BPT.TRAP 0x1 ;  /* 0x000000040000795c */ /* 0x000fe20000300000 */
.L_x_1101:
[----:B------:R-:W3:Y:S01]  /*13810*/  SYNCS.PHASECHK.TRANS64.TRYWAIT P0, [R6+URZ+0x38860], R20 ;  /* 0x03886014060075a7 */ /* 0x000ee2000800017f */
[----:B------:R-:W-:Y:S04]  /*13820*/  BSSY B1, `(.L_x_1102) ;  /* 0x0000002000017945 */ /* 0x000fe80003800000 */
[----:B---3--:R-:W-:Y:S05]  /*13830*/  @!P0 BRA `(.L_x_1103) ;  /* 0x0000003c00e88947 */ /* 0x008fea0003800000 */
.L_x_1193:
[----:B------:R-:W-:Y:S05]  /*13840*/  BSYNC B1 ;  /* 0x0000000000017941 */ /* 0x000fea0003800000 */
.L_x_1102:
        /* <DEDUP_REMOVED lines=79> */
.L_x_1203:
[----:B------:R-:W-:Y:S02]  /*13d40*/  LOP3.LUT R16, R16, 0xff7fffff, RZ, 0xc0, !PT ;  /* 0xff7fffff10107812 */ /* 0x000fe400078ec0ff */
[----:B-1----:R-:W-:Y:S02]  /*13d50*/  IADD3 R2, P2, R14, R0, RZ ;  /* 0x000000000e027210 */ /* 0x002fe40007f5e0ff */
        /* <DEDUP_REMOVED lines=23> */
.L_x_1105:
        /* <DEDUP_REMOVED lines=11> */
.L_x_1106:
[----:B------:R1:W-:Y:S01]  /*13f80*/  SYNCS.ARRIVE.TRANS64.A1T0 RZ, [R6+URZ+0x38850], RZ ;  /* 0x038850ff06ff79a7 */ /* 0x0003e2000810003f */
[----:B------:R-:W-:Y:S05]  /*13f90*/  @P3 BRA `(.L_x_1107) ;  /* 0xfffffff000583947 */ /* 0x000fea000383ffff */
.L_x_1094:
[----:B------:R-:W-:Y:S05]  /*13fa0*/  BSYNC B0 ;  /* 0x0000000000007941 */ /* 0x000fea0003800000 */
.L_x_1093:
        /* <DEDUP_REMOVED lines=21> */
.L_x_1109:
[----:B------:R-:W-:Y:S05]  /*14100*/  BSYNC B0 ;  /* 0x0000000000007941 */ /* 0x000fea0003800000 */
.L_x_1108:
[----:B------:R-:W-:-:S07]  /*14110*/  SEL R18, R18, RZ, P0 ;  /* 0x000000ff12127207 */ /* 0x000fce0000000000 */
.L_x_1062:
[----:B------:R-:W-:Y:S05]  /*14120*/  BSYNC B7 ;  /* 0x0000000000077941 */ /* 0x000fea0003800000 */
.L_x_1060:
        /* <DEDUP_REMOVED lines=11> */
.L_x_1110:
        /* <DEDUP_REMOVED lines=43> */
.L_x_1213:
[----:B------:R-:W-:Y:S02]  /*14490*/  ULDC UR4, c[0x0][0xd38] ;  /* 0x00034e0000047ab9 */ /* 0x000fe40000000800 */
[----:B------:R-:W-:-:S04]  /*144a0*/  IMAD.U32 R5, RZ, RZ, UR4 ;  /* 0x00000004ff057e24 */ /* 0x000fc8000f8e00ff */
[----:B-1----:R-:W-:-:S04]  /*144b0*/  IMAD R9, R14, R5, RZ ;  /* 0x000000050e097224 */ /* 0x002fc800078e02ff */
[----:B------:R-:W-:-:S05]  /*144c0*/  IMAD.IADD R6, R6, 0x1, R9 ;  /* 0x0000000106067824 */ /* 0x000fca00078e0209 */
[----:B------:R-:W-:-:S13]  /*144d0*/  ISETP.GT.AND P6, PT, R6, R0, PT ;  /* 0x000000000600720c */ /* 0x000fda0003fc4270 */
[----:B------:R-:W-:Y:S05]  /*144e0*/  @P6 BRA `(.L_x_1113) ;  /* 0x0000000000a46947 */ /* 0x000fea0003800000 */
.L_x_1116:
        /* <DEDUP_REMOVED lines=13> */
[----:B-1----:R-:W-:-:S04]  /*145c0*/  @!P6 IMAD.WIDE R2, R9, 0x4, R4 ;  /* 0x000000040902e825 */ /* 0x002fc800078e0204 */
[----:B------:R-:W-:-:S06]  /*145d0*/  IMAD.MOV.U32 R4, RZ, RZ, RZ ;  /* 0x000000ffff047224 */ /* 0x000fcc00078e00ff */
        /* <DEDUP_REMOVED lines=20> */
.L_x_1221:
[----:B------:R-:W-:Y:S02]  /*14720*/  ULDC UR4, c[0x0][0xd38] ;  /* 0x00034e0000047ab9 */ /* 0x000fe40000000800 */
[----:B------:R-:W-:-:S04]  /*14730*/  IMAD.U32 R5, RZ, RZ, UR4 ;  /* 0x00000004ff057e24 */ /* 0x000fc8000f8e00ff */
[----:B-1----:R-:W-:-:S04]  /*14740*/  IMAD R9, R14, R5, RZ ;  /* 0x000000050e097224 */ /* 0x002fc800078e02ff */
[----:B------:R-:W-:-:S05]  /*14750*/  IMAD.IADD R6, R9, 0x1, R6 ;  /* 0x0000000109067824 */ /* 0x000fca00078e0206 */
[----:B------:R-:W-:-:S13]  /*14760*/  ISETP.GT.AND P6, PT, R6, R0, PT ;  /* 0x000000000600720c */ /* 0x000fda0003fc4270 */
[----:B------:R-:W-:Y:S05]  /*14770*/  @!P6 BRA `(.L_x_1116) ;  /* 0xfffffffc005ce947 */ /* 0x000fea000383ffff */
.L_x_1113:
        /* <DEDUP_REMOVED lines=9> */
.L_x_1226:
[----:B------:R-:W-:-:S13]  /*14810*/  ISETP.NE.AND P0, PT, R8, RZ, PT ;  /* 0x000000ff0800720c */ /* 0x000fda0003f05270 */
[----:B------:R-:W-:Y:S05]  /*14820*/  @!P0 BRA `(.L_x_1118) ;  /* 0x0000000000108947 */ /* 0x000fea0003800000 */
[----:B------:R-:W-:Y:S01]  /*14830*/  UMOV UR4, 0xffffffff ;  /* 0xffffffff00047882 */ /* 0x000fe20000000000 */
[----:B------:R-:W-:Y:S02]  /*14840*/  VIADD R12, R6, 0xffffffff ;  /* 0xffffffff060c7836 */ /* 0x000fe40000000000 */
[----:B------:R-:W-:Y:S05]  /*14850*/  BRA.DIV UR4, `(.L_x_1119) ;  /* 0x0000004204207947 */ /* 0x000fea000b800000 */
[----:B------:R4:W0:Y:S02]  /*14860*/  SHFL.IDX PT, R24, R3, R12, 0x1f ;  /* 0x00001f0c03187589 */ /* 0x00082400000e0000 */
.L_x_1118:
        /* <DEDUP_REMOVED lines=58> */
.L_x_1114:
[----:B------:R-:W-:Y:S01]  /*14c10*/  UMOV UR4, URZ ;  /* 0x0000003f00047c82 */ /* 0x000fe20008000000 */
[----:B------:R-:W-:Y:S01]  /*14c20*/  UMOV UR5, URZ ;  /* 0x0000003f00057c82 */ /* 0x000fe20008000000 */
[----:B------:R-:W-:Y:S01]  /*14c30*/  ULDC UR6, c[0x0][0xd3c] ;  /* 0x00034f0000067ab9 */ /* 0x000fe20000000800 */
[----:B------:R-:W-:Y:S02]  /*14c40*/  IMAD.MOV.U32 R24, RZ, RZ, R0 ;  /* 0x000000ffff187224 */ /* 0x000fe400078e0000 */
[----:B------:R-:W-:Y:S02]  /*14c50*/  IMAD.U32 R25, RZ, RZ, UR4 ;  /* 0x00000004ff197e24 */ /* 0x000fe4000f8e00ff */
[----:B------:R-:W-:Y:S02]  /*14c60*/  IMAD.U32 R26, RZ, RZ, UR5 ;  /* 0x00000005ff1a7e24 */ /* 0x000fe4000f8e00ff */
[----:B------:R-:W-:-:S07]  /*14c70*/  IMAD.U32 R27, RZ, RZ, UR6 ;  /* 0x00000006ff1b7e24 */ /* 0x000fce000f8e00ff */
.L_x_1120:
        /* <DEDUP_REMOVED lines=10> */
.L_x_1111:
[----:B------:R-:W-:Y:S02]  /*14d20*/  ULDC UR4, c[0x0][0xd3c] ;  /* 0x00034f0000047ab9 */ /* 0x000fe40000000800 */
[----:B0-----:R-:W-:-:S13]  /*14d30*/  ISETP.GE.AND P0, PT, R27, UR4, PT ;  /* 0x000000041b007c0c */ /* 0x001fda000bf06270 */
[----:B------:R-:W-:Y:S05]  /*14d40*/  @!P0 BRA `(.L_x_1121) ;  /* 0xffffffa800048947 */ /* 0x000fea000383ffff */
[----:B------:R-:W-:Y:S05]  /*14d50*/  BSYNC B8 ;  /* 0x0000000000087941 */ /* 0x000fea0003800000 */
.L_x_1054:
        /* <DEDUP_REMOVED lines=12> */
.L_x_1229:
[----:B------:R-:W-:Y:S05]  /*14e20*/  BSYNC B0 ;  /* 0x0000000000007941 */ /* 0x000fea0003800000 */
.L_x_1122:
[----:B------:R-:W-:-:S03]  /*14e30*/  UMOV UR4, 0xffffffff ;  /* 0xffffffff00047882 */ /* 0x000fc60000000000 */
[----:B------:R-:W-:Y:S05]  /*14e40*/  BRA.DIV UR4, `(.L_x_1124) ;  /* 0x0000003a04e07947 */ /* 0x000fea000b800000 */
[----:B0-----:R-:W0:Y:S02]  /*14e50*/  S2R R0, SR_TID.X ;  /* 0x0000000000007919 */ /* 0x001e240000002100 */
[----:B0-----:R-:W-:-:S04]  /*14e60*/  SHF.R.U32.HI R0, RZ, 0x5, R0 ;  /* 0x00000005ff007819 */ /* 0x001fc80000011600 */
[----:B------:R-:W-:-:S05]  /*14e70*/  LOP3.LUT R0, R0, 0x3, RZ, 0xc0, !PT ;  /* 0x0000000300007812 */ /* 0x000fca00078ec0ff */
[----:B------:R0:W1:Y:S02]  /*14e80*/  SHFL.IDX PT, R14, R0, RZ, 0x1f ;  /* 0x00001fff000e7589 */ /* 0x00006400000e0000 */
.L_x_1232:
[----:B-1----:R-:W-:Y:S01]  /*14e90*/  ISETP.NE.AND P0, PT, R14, RZ, PT ;  /* 0x000000ff0e00720c */ /* 0x002fe20003f05270 */
[----:B------:R-:W-:-:S12]  /*14ea0*/  BSSY B0, `(.L_x_1125) ;  /* 0x0000024000007945 */ /* 0x000fd80003800000 */
[----:B------:R-:W-:Y:S05]  /*14eb0*/  @P0 BRA `(.L_x_1126) ;  /* 0x0000000000880947 */ /* 0x000fea0003800000 */
[----:B------:R-:W-:-:S03]  /*14ec0*/  UMOV UR4, 0xffffffff ;  /* 0xffffffff00047882 */ /* 0x000fc60000000000 */
[----:B------:R-:W-:Y:S05]  /*14ed0*/  BRA.DIV UR4, `(.L_x_1127) ;  /* 0x0000003a04f07947 */ /* 0x000fea000b800000 */
[----:B------:R-:W-:-:S13]  /*14ee0*/  ELECT P6, URZ, PT ;  /* 0x00000000003f782f */ /* 0x000fda00038c0000 */
.L_x_1235:
[----:B------:R-:W-:Y:S05]  /*14ef0*/  @!P6 BRA `(.L_x_1126) ;  /* 0x000000000078e947 */ /* 0x000fea0003800000 */
[----:B------:R-:W-:-:S06]  /*14f00*/  ULOP3.LUT UR4, UR39, 0x2, URZ, 0xfc, !UPT ;  /* 0x0000000227047892 */ /* 0x000fcc000f8efc3f */
[----:B0-----:R-:W-:-:S05]  /*14f10*/  IMAD.U32 R0, RZ, RZ, UR4 ;  /* 0x00000004ff007e24 */ /* 0x001fca000f8e00ff */
[----:B------:R-:W-:-:S13]  /*14f20*/  ISETP.NE.AND P0, PT, R0, 0x3, PT ;  /* 0x000000030000780c */ /* 0x000fda0003f05270 */
[----:B------:R-:W-:Y:S05]  /*14f30*/  @!P0 BRA `(.L_x_1128) ;  /* 0x0000000000048947 */ /* 0x000fea0003800000 */
[----:B------:R-:W-:Y:S01]  /*14f40*/  BPT.TRAP 0x1 ;  /* 0x000000040000795c */ /* 0x000fe20000300000 */
.L_x_1128:
[C---:B------:R-:W-:Y:S01]  /*14f50*/  IMAD R3, R18.reuse, 0x8, R5 ;  /* 0x0000000812037824 */ /* 0x040fe200078e0205 */
[----:B------:R-:W-:Y:S01]  /*14f60*/  SHF.L.U32 R2, R23, 0x1f, RZ ;  /* 0x0000001f17027819 */ /* 0x000fe200000006ff */
[----:B------:R-:W-:-:S03]  /*14f70*/  VIADD R18, R18, 0x1 ;  /* 0x0000000112127836 */ /* 0x000fc60000000000 */
[----:B------:R-:W0:Y:S02]  /*14f80*/  SYNCS.PHASECHK.TRANS64.TRYWAIT P1, [R3+URZ+0x38840], R2 ;  /* 0x03884002030075a7 */ /* 0x000e24000802017f */
[----:B------:R-:W-:-:S04]  /*14f90*/  ISETP.NE.AND P2, PT, R18, 0x2, PT ;  /* 0x000000021200780c */ /* 0x000fc80003f45270 */
[----:B------:R-:W-:Y:S01]  /*14fa0*/  SEL R0, RZ, 0x1, P2 ;  /* 0x00000001ff007807 */ /* 0x000fe20001000000 */
[----:B0-----:R-:W-:Y:S08]  /*14fb0*/  @!P1 BRA `(.L_x_1129) ;  /* 0x0000003800d89947 */ /* 0x001ff00003800000 */
.L_x_1236:
[----:B------:R-:W-:Y:S02]  /*14fc0*/  SEL R18, R18, RZ, P2 ;  /* 0x000000ff12127207 */ /* 0x000fe40001000000 */
[----:B------:R-:W-:Y:S01]  /*14fd0*/  LOP3.LUT R0, R23, R0, RZ, 0x3c, !PT ;  /* 0x0000000017007212 */ /* 0x000fe200078e3cff */
[----:B------:R-:W-:Y:S06]  /*14fe0*/  @!P0 BRA `(.L_x_1130) ;  /* 0x0000000000048947 */ /* 0x000fec0003800000 */
[----:B------:R-:W-:Y:S01]  /*14ff0*/  BPT.TRAP 0x1 ;  /* 0x000000040000795c */ /* 0x000fe20000300000 */
.L_x_1130:
[----:B------:R-:W-:Y:S01]  /*15000*/  IMAD R5, R18, 0x8, R5 ;  /* 0x0000000812057824 */ /* 0x000fe200078e0205 */
[----:B------:R-:W-:-:S04]  /*15010*/  SHF.L.U32 R0, R0, 0x1f, RZ ;  /* 0x0000001f00007819 */ /* 0x000fc800000006ff */
[----:B------:R-:W1:Y:S02]  /*15020*/  SYNCS.PHASECHK.TRANS64.TRYWAIT P1, [R5+URZ+0x38840], R0 ;  /* 0x03884000050075a7 */ /* 0x000e64000802017f */
[----:B-1----:R-:W-:Y:S05]  /*15030*/  @!P1 BRA `(.L_x_1131) ;  /* 0x0000003800cc9947 */ /* 0x002fea0003800000 */
.L_x_1237:
[----:B------:R-:W-:Y:S05]  /*15040*/  @!P0 BRA `(.L_x_1132) ;  /* 0x0000000000048947 */ /* 0x000fea0003800000 */
[----:B------:R-:W-:Y:S01]  /*15050*/  BPT.TRAP 0x1 ;  /* 0x000000040000795c */ /* 0x000fe20000300000 */
.L_x_1132:
[----:B------:R-:W5:Y:S02]  /*15060*/  SYNCS.PHASECHK.TRANS64.TRYWAIT P1, [R3+URZ+0x38860], R2 ;  /* 0x03886002030075a7 */ /* 0x000f64000802017f */
[----:B-----5:R-:W-:Y:S05]  /*15070*/  @!P1 BRA `(.L_x_1133) ;  /* 0x0000003800d09947 */ /* 0x020fea0003800000 */
.L_x_1238:
[----:B------:R-:W-:Y:S05]  /*15080*/  @!P0 BRA `(.L_x_1134) ;  /* 0x0000000000048947 */ /* 0x000fea0003800000 */
[----:B------:R-:W-:Y:S01]  /*15090*/  BPT.TRAP 0x1 ;  /* 0x000000040000795c */ /* 0x000fe20000300000 */
.L_x_1134:
[----:B------:R0:W0:Y:S02]  /*150a0*/  SYNCS.PHASECHK.TRANS64.TRYWAIT P0, [R5+URZ+0x38860], R0 ;  /* 0x03886000050075a7 */ /* 0x000024000800017f */
[----:B0-----:R-:W-:Y:S05]  /*150b0*/  @!P0 NANOSLEEP.SYNCS 0x989680 ;  /* 0x009896800000895d */ /* 0x001fea0003900000 */
[----:B------:R-:W0:Y:S02]  /*150c0*/  @!P0 SYNCS.PHASECHK.TRANS64 P0, [R5+URZ+0x38860], R0 ;  /* 0x03886000050085a7 */ /* 0x000e24000800007f */
[----:B0-----:R-:W-:Y:S05]  /*150d0*/  @!P0 BRA `(.L_x_1134) ;  /* 0xfffffffc00f08947 */ /* 0x001fea000383ffff */
.L_x_1126:
[----:B------:R-:W-:Y:S05]  /*150e0*/  BSYNC B0 ;  /* 0x0000000000007941 */ /* 0x000fea0003800000 */
.L_x_1125:
[----:B------:R-:W-:Y:S05]  /*150f0*/  EXIT ;  /* 0x000000000000794d */ /* 0x000fea0003800000 */
.L_x_1007:
[----:B0-----:R-:W-:-:S04]  /*15100*/  IMAD.U32 R0, RZ, RZ, UR41 ;  /* 0x00000029ff007e24 */ /* 0x001fc8000f8e00ff */
[----:B------:R0:W1:Y:S03]  /*15110*/  SYNCS.PHASECHK.TRANS64.TRYWAIT P1, [R0+URZ+0x38800], R3 ;  /* 0x03880003000075a7 */ /* 0x000066000802017f */
[----:B-1----:R-:W-:Y:S05]  /*15120*/  @!P1 NANOSLEEP.SYNCS 0x989680 ;  /* 0x009896800000995d */ /* 0x002fea0003900000 */
[----:B------:R-:W1:Y:S02]  /*15130*/  @!P1 SYNCS.PHASECHK.TRANS64 P1, [R0+URZ+0x38800], R3 ;  /* 0x03880003000095a7 */ /* 0x000e64000802007f */
[----:B-1----:R-:W-:Y:S05]  /*15140*/  @!P1 BRA `(.L_x_1007) ;  /* 0xfffffffc00ec9947 */ /* 0x002fea000383ffff */
[----:B------:R-:W-:Y:S05]  /*15150*/  BRA `(.L_x_1135) ;  /* 0xfffffeec00047947 */ /* 0x000fea000383ffff */
.L_x_1011:
[----:B--2---:R2:W3:Y:S02]  /*15160*/  SYNCS.PHASECHK.TRANS64.TRYWAIT P1, [R5+URZ+0x38830], R4 ;  /* 0x03883004050075a7 */ /* 0x0044e4000802017f */
[----:B---3--:R-:W-:Y:S05]  /*15170*/  @!P1 NANOSLEEP.SYNCS 0x989680 ;  /* 0x009896800000995d */ /* 0x008fea0003900000 */
[----:B------:R-:W3:Y:S02]  /*15180*/  @!P1 SYNCS.PHASECHK.TRANS64 P1, [R5+URZ+0x38830], R4 ;  /* 0x03883004050095a7 */ /* 0x000ee4000802007f */
[----:B---3--:R-:W-:Y:S05]  /*15190*/  @!P1 BRA `(.L_x_1011) ;  /* 0xfffffffc00f09947 */ /* 0x008fea000383ffff */
[----:B------:R-:W-:Y:S05]  /*151a0*/  BRA `(.L_x_1010) ;  /* 0xfffffeec001c7947 */ /* 0x000fea000383ffff */
.L_x_1012:
[----:B0-----:R-:W-:-:S04]  /*151b0*/  IMAD.U32 R6, RZ, RZ, UR41 ;  /* 0x00000029ff067e24 */ /* 0x001fc8000f8e00ff */
[----:B------:R0:W3:Y:S03]  /*151c0*/  SYNCS.PHASECHK.TRANS64.TRYWAIT P1, [R6+URZ+0x38810], R3 ;  /* 0x03881003060075a7 */ /* 0x0000e6000802017f */
[----:B---3--:R-:W-:Y:S05]  /*151d0*/  @!P1 NANOSLEEP.SYNCS 0x989680 ;  /* 0x009896800000995d */ /* 0x008fea0003900000 */
[----:B------:R-:W3:Y:S02]  /*151e0*/  @!P1 SYNCS.PHASECHK.TRANS64 P1, [R6+URZ+0x38810], R3 ;  /* 0x03881003060095a7 */ /* 0x000ee4000802007f */
[----:B---3--:R-:W-:Y:S05]  /*151f0*/  @!P1 BRA `(.L_x_1012) ;  /* 0xfffffffc00ec9947 */ /* 0x008fea000383ffff */
[----:B------:R-:W-:Y:S05]  /*15200*/  BRA `(.L_x_1136) ;  /* 0xfffffeec00a47947 */ /* 0x000fea000383ffff */
.L_x_1016:
[----:B----4-:R4:W0:Y:S02]  /*15210*/  SYNCS.PHASECHK.TRANS64.TRYWAIT P1, [R5+URZ+0x38850], R4 ;  /* 0x03885004050075a7 */ /* 0x010824000802017f */
[----:B0-----:R-:W-:Y:S05]  /*15220*/  @!P1 NANOSLEEP.SYNCS 0x989680 ;  /* 0x009896800000995d */ /* 0x001fea0003900000 */
[----:B------:R-:W0:Y:S02]  /*15230*/  @!P1 SYNCS.PHASECHK.TRANS64 P1, [R5+URZ+0x38850], R4 ;  /* 0x03885004050095a7 */ /* 0x000e24000802007f */
[----:B0-----:R-:W-:Y:S05]  /*15240*/  @!P1 BRA `(.L_x_1016) ;  /* 0xfffffffc00f09947 */ /* 0x001fea000383ffff */
[----:B------:R-:W-:Y:S05]  /*15250*/  BRA `(.L_x_1015) ;  /* 0xfffffeec00b07947 */ /* 0x000fea000383ffff */
.L_x_1023:
[----:B-1----:R-:W-:-:S04]  /*15260*/  IMAD.U32 R7, RZ, RZ, UR5 ;  /* 0x00000005ff077e24 */ /* 0x002fc8000f8e00ff */
[----:B------:R1:W2:Y:S03]  /*15270*/  SYNCS.PHASECHK.TRANS64.TRYWAIT P2, [R7+URZ+0x38830], R6 ;  /* 0x03883006070075a7 */ /* 0x0002a6000804017f */
[----:B--2---:R-:W-:Y:S05]  /*15280*/  @!P2 NANOSLEEP.SYNCS 0x989680 ;  /* 0x009896800000a95d */ /* 0x004fea0003900000 */
[----:B------:R-:W2:Y:S02]  /*15290*/  @!P2 SYNCS.PHASECHK.TRANS64 P2, [R7+URZ+0x38830], R6 ;  /* 0x038830060700a5a7 */ /* 0x000ea4000804007f */
[----:B--2---:R-:W-:Y:S05]  /*152a0*/  @!P2 BRA `(.L_x_1023) ;  /* 0xfffffffc00eca947 */ /* 0x004fea000383ffff */
[----:B------:R-:W-:Y:S05]  /*152b0*/  BRA `(.L_x_1022) ;  /* 0xffffff14002c7947 */ /* 0x000fea000383ffff */
.L_x_1027:
[----:B-1----:R-:W-:-:S04]  /*152c0*/  IMAD.U32 R7, RZ, RZ, UR5 ;  /* 0x00000005ff077e24 */ /* 0x002fc8000f8e00ff */
[----:B------:R1:W3:Y:S03]  /*152d0*/  SYNCS.PHASECHK.TRANS64.TRYWAIT P2, [R7+URZ+0x38850], R6 ;  /* 0x03885006070075a7 */ /* 0x0002e6000804017f */
[----:B---3--:R-:W-:Y:S05]  /*152e0*/  @!P2 NANOSLEEP.SYNCS 0x989680 ;  /* 0x009896800000a95d */ /* 0x008fea0003900000 */
[----:B------:R-:W3:Y:S02]  /*152f0*/  @!P2 SYNCS.PHASECHK.TRANS64 P2, [R7+URZ+0x38850], R6 ;  /* 0x038850060700a5a7 */ /* 0x000ee4000804007f */
[----:B---3--:R-:W-:Y:S05]  /*15300*/  @!P2 BRA `(.L_x_1027) ;  /* 0xfffffffc00eca947 */ /* 0x008fea000383ffff */
[----:B------:R-:W-:Y:S05]  /*15310*/  BRA `(.L_x_1026) ;  /* 0xffffff14009c7947 */ /* 0x000fea000383ffff */
.L_x_1068:
        /* <DEDUP_REMOVED lines=11> */
.L_x_1138:
[----:B------:R-:W-:Y:S05]  /*153d0*/  BSYNC B0 ;  /* 0x0000000000007941 */ /* 0x000fea0003800000 */
.L_x_1137:
[----:B------:R-:W-:Y:S05]  /*153e0*/  BRA `(.L_x_1139) ;  /* 0xffffffb000347947 */ /* 0x000fea000383ffff */
.L_x_1071:
[----:B0-----:R0:W1:Y:S02]  /*153f0*/  SYNCS.PHASECHK.TRANS64.TRYWAIT P0, [R22+URZ+0x38840], R0 ;  /* 0x03884000160075a7 */ /* 0x001064000800017f */
[----:B-1----:R-:W-:Y:S05]  /*15400*/  @!P0 NANOSLEEP.SYNCS 0x989680 ;  /* 0x009896800000895d */ /* 0x002fea0003900000 */
[----:B------:R-:W1:Y:S02]  /*15410*/  @!P0 SYNCS.PHASECHK.TRANS64 P0, [R22+URZ+0x38840], R0 ;  /* 0x03884000160085a7 */ /* 0x000e64000800007f */
[----:B-1----:R-:W-:Y:S05]  /*15420*/  @!P0 BRA `(.L_x_1071) ;  /* 0xfffffffc00f08947 */ /* 0x002fea000383ffff */
[----:B------:R-:W-:Y:S05]  /*15430*/  BRA `(.L_x_1140) ;  /* 0xffffffb400307947 */ /* 0x000fea000383ffff */
.L_x_1072:
        /* <DEDUP_REMOVED lines=8> */
.L_x_1142:
[----:B------:R-:W-:Y:S05]  /*154c0*/  BSYNC B0 ;  /* 0x0000000000007941 */ /* 0x000fea0003800000 */
.L_x_1141:
        /* <DEDUP_REMOVED lines=9> */
.L_x_1143:
[----:B------:R-:W-:Y:S02]  /*15560*/  IMAD.MOV.U32 R13, RZ, RZ, R5 ;  /* 0x000000ffff0d7224 */ /* 0x000fe400078e0005 */
[----:B------:R-:W-:Y:S02]  /*15570*/  IMAD.MOV.U32 R12, RZ, RZ, 0x1 ;  /* 0x00000001ff0c7424 */ /* 0x000fe400078e00ff */
[----:B------:R-:W-:-:S07]  /*15580*/  IMAD.MOV.U32 R3, RZ, RZ, R14 ;  /* 0x000000ffff037224 */ /* 0x000fce00078e000e */
[----:B------:R-:W-:Y:S05]  /*15590*/  WARPSYNC.COLLECTIVE R15, `(.L_x_1144) ;  /* 0x000000000f087348 */ /* 0x000fea0003c00000 */
[----:B------:R0:W1:Y:S02]  /*155a0*/  SHFL.IDX P6, R14, R13, R12, R11 ;  /* 0x0000000c0d0e7389 */ /* 0x00006400000c000b */
[----:B01----:R-:W-:Y:S01]  /*155b0*/  ENDCOLLECTIVE ;  /* 0x000000000000791b */ /* 0x003fe20003800000 */
.L_x_1144:
        /* <DEDUP_REMOVED lines=15> */
.L_x_1145:
[----:B------:R-:W-:Y:S02]  /*156b0*/  @P0 IMAD R6, R4, 0x2, R17 ;  /* 0x0000000204060824 */ /* 0x000fe400078e0211 */
[----:B------:R-:W-:Y:S02]  /*156c0*/  IMAD.MOV.U32 R13, RZ, RZ, R5 ;  /* 0x000000ffff0d7224 */ /* 0x000fe400078e0005 */
[----:B------:R-:W-:Y:S02]  /*156d0*/  IMAD.MOV.U32 R12, RZ, RZ, 0x2 ;  /* 0x00000002ff0c7424 */ /* 0x000fe400078e00ff */
[----:B------:R-:W-:-:S07]  /*156e0*/  IMAD.MOV.U32 R3, RZ, RZ, R14 ;  /* 0x000000ffff037224 */ /* 0x000fce00078e000e */
[----:B------:R-:W-:Y:S05]  /*156f0*/  WARPSYNC.COLLECTIVE R15, `(.L_x_1146) ;  /* 0x000000000f087348 */ /* 0x000fea0003c00000 */
[----:B------:R0:W1:Y:S02]  /*15700*/  SHFL.IDX P6, R14, R13, R12, R11 ;  /* 0x0000000c0d0e7389 */ /* 0x00006400000c000b */
[----:B01----:R-:W-:Y:S01]  /*15710*/  ENDCOLLECTIVE ;  /* 0x000000000000791b */ /* 0x003fe20003800000 */
.L_x_1146:
        /* <DEDUP_REMOVED lines=15> */
.L_x_1147:
[----:B------:R-:W-:Y:S02]  /*15810*/  @P0 IMAD R6, R4, 0x2, R17 ;  /* 0x0000000204060824 */ /* 0x000fe400078e0211 */
[----:B------:R-:W-:Y:S02]  /*15820*/  IMAD.MOV.U32 R13, RZ, RZ, R5 ;  /* 0x000000ffff0d7224 */ /* 0x000fe400078e0005 */
[----:B------:R-:W-:Y:S02]  /*15830*/  IMAD.MOV.U32 R12, RZ, RZ, 0x3 ;  /* 0x00000003ff0c7424 */ /* 0x000fe400078e00ff */
[----:B------:R-:W-:-:S07]  /*15840*/  IMAD.MOV.U32 R3, RZ, RZ, R14 ;  /* 0x000000ffff037224 */ /* 0x000fce00078e000e */
[----:B------:R-:W-:Y:S05]  /*15850*/  WARPSYNC.COLLECTIVE R15, `(.L_x_1148) ;  /* 0x000000000f087348 */ /* 0x000fea0003c00000 */
[----:B------:R0:W1:Y:S02]  /*15860*/  SHFL.IDX P6, R14, R13, R12, R11 ;  /* 0x0000000c0d0e7389 */ /* 0x00006400000c000b */
[----:B01----:R-:W-:Y:S01]  /*15870*/  ENDCOLLECTIVE ;  /* 0x000000000000791b */ /* 0x003fe20003800000 */
.L_x_1148:
        /* <DEDUP_REMOVED lines=10> */
.L_x_1149:
[----:B------:R-:W-:Y:S01]  /*15920*/  @!PT LDS RZ, [RZ] ;  /* 0x00000000fffff984 */ /* 0x000fe20000000800 */
[----:B------:R-:W-:Y:S01]  /*15930*/  @!PT LDS RZ, [RZ] ;  /* 0x00000000fffff984 */ /* 0x000fe20000000800 */
[----:B------:R-:W-:Y:S01]  /*15940*/  @!PT LDS RZ, [RZ] ;  /* 0x00000000fffff984 */ /* 0x000fe20000000800 */
[----:B------:R0:W-:Y:S01]  /*15950*/  @P0 LDGSTS.E.BYPASS.LTC128B.128 [R6+0x23400], desc[UR44][R2.64], !P2 ;  /* 0x2340000002060fae */ /* 0x0001e2000d101d6c */
[----:B------:R-:W-:Y:S01]  /*15960*/  IMAD.MOV.U32 R0, RZ, RZ, R14 ;  /* 0x000000ffff007224 */ /* 0x000fe200078e000e */
[----:B------:R-:W-:Y:S06]  /*15970*/  BRA `(.L_x_1150) ;  /* 0xffffffb000e47947 */ /* 0x000fec000383ffff */
.L_x_1077:
[----:B------:R-:W-:Y:S01]  /*15980*/  IMAD.MOV.U32 R13, RZ, RZ, R2 ;  /* 0x000000ffff0d7224 */ /* 0x000fe200078e0002 */
[----:B------:R-:W-:Y:S01]  /*15990*/  LOP3.LUT R16, R16, 0xfffffeff, RZ, 0xc0, !PT ;  /* 0xfffffeff10107812 */ /* 0x000fe200078ec0ff */
        /* <DEDUP_REMOVED lines=8> */
.L_x_1151:
[C---:B------:R-:W-:Y:S01]  /*15a20*/  VIADD R6, R25.reuse, 0x10 ;  /* 0x0000001019067836 */ /* 0x040fe20000000000 */
[----:B------:R-:W-:Y:S01]  /*15a30*/  ISETP.GE.AND P2, PT, R25, R3, PT ;  /* 0x000000031900720c */ /* 0x000fe20003f46270 */
[----:B------:R-:W-:-:S12]  /*15a40*/  IMAD.MOV.U32 R13, RZ, RZ, R0 ;  /* 0x000000ffff0d7224 */ /* 0x000fd800078e0000 */
[----:B------:R-:W-:-:S04]  /*15a50*/  @P2 LOP3.LUT R16, R16, 0x100, RZ, 0xfc, !PT ;  /* 0x0000010010102812 */ /* 0x000fc800078efcff */
[----:B------:R-:W-:Y:S01]  /*15a60*/  LOP3.LUT R16, R16, 0xffffff7f, RZ, 0xc0, !PT ;  /* 0xffffff7f10107812 */ /* 0x000fe200078ec0ff */
[----:B------:R-:W-:-:S07]  /*15a70*/  IMAD.MOV.U32 R4, RZ, RZ, R14 ;  /* 0x000000ffff047224 */ /* 0x000fce00078e000e */
[----:B------:R-:W-:Y:S05]  /*15a80*/  WARPSYNC.COLLECTIVE R15, `(.L_x_1152) ;  /* 0x000000000f087348 */ /* 0x000fea0003c00000 */
[----:B------:R0:W1:Y:S02]  /*15a90*/  SHFL.IDX P6, R14, R13, R12, R11 ;  /* 0x0000000c0d0e7389 */ /* 0x00006400000c000b */
[----:B01----:R-:W-:Y:S01]  /*15aa0*/  ENDCOLLECTIVE ;  /* 0x000000000000791b */ /* 0x003fe20003800000 */
.L_x_1152:
[----:B------:R-:W-:Y:S02]  /*15ab0*/  IMAD.MOV.U32 R13, RZ, RZ, R2 ;  /* 0x000000ffff0d7224 */ /* 0x000fe400078e0002 */
[----:B------:R-:W-:Y:S02]  /*15ac0*/  IMAD.MOV.U32 R12, RZ, RZ, 0x1 ;  /* 0x00000001ff0c7424 */ /* 0x000fe400078e00ff */
[----:B------:R-:W-:-:S07]  /*15ad0*/  IMAD.MOV.U32 R5, RZ, RZ, R14 ;  /* 0x000000ffff057224 */ /* 0x000fce00078e000e */
[----:B------:R-:W-:Y:S05]  /*15ae0*/  WARPSYNC.COLLECTIVE R15, `(.L_x_1153) ;  /* 0x000000000f087348 */ /* 0x000fea0003c00000 */
[----:B------:R0:W1:Y:S02]  /*15af0*/  SHFL.IDX P6, R14, R13, R12, R11 ;  /* 0x0000000c0d0e7389 */ /* 0x00006400000c000b */
[----:B01----:R-:W-:Y:S01]  /*15b00*/  ENDCOLLECTIVE ;  /* 0x000000000000791b */ /* 0x003fe20003800000 */
.L_x_1153:
        /* <DEDUP_REMOVED lines=15> */
.L_x_1154:
[----:B------:R-:W-:-:S04]  /*15c00*/  @P2 LOP3.LUT R16, R16, 0x80, RZ, 0xfc, !PT ;  /* 0x0000008010102812 */ /* 0x000fc800078efcff */
[----:B------:R-:W-:Y:S01]  /*15c10*/  LOP3.LUT R16, R16, 0xffffffbf, RZ, 0xc0, !PT ;  /* 0xffffffbf10107812 */ /* 0x000fe200078ec0ff */
[----:B------:R-:W-:Y:S02]  /*15c20*/  IMAD.MOV.U32 R13, RZ, RZ, R2 ;  /* 0x000000ffff0d7224 */ /* 0x000fe400078e0002 */
[----:B------:R-:W-:Y:S02]  /*15c30*/  IMAD.MOV.U32 R12, RZ, RZ, 0x2 ;  /* 0x00000002ff0c7424 */ /* 0x000fe400078e00ff */
[----:B------:R-:W-:-:S07]  /*15c40*/  IMAD.MOV.U32 R5, RZ, RZ, R14 ;  /* 0x000000ffff057224 */ /* 0x000fce00078e000e */
[----:B------:R-:W-:Y:S05]  /*15c50*/  WARPSYNC.COLLECTIVE R15, `(.L_x_1155) ;  /* 0x000000000f087348 */ /* 0x000fea0003c00000 */
[----:B------:R0:W1:Y:S02]  /*15c60*/  SHFL.IDX P6, R14, R13, R12, R11 ;  /* 0x0000000c0d0e7389 */ /* 0x00006400000c000b */
[----:B01----:R-:W-:Y:S01]  /*15c70*/  ENDCOLLECTIVE ;  /* 0x000000000000791b */ /* 0x003fe20003800000 */
.L_x_1155:
        /* <DEDUP_REMOVED lines=16> */
.L_x_1156:
[----:B------:R-:W-:Y:S01]  /*15d80*/  @P2 LOP3.LUT R16, R16, 0x40, RZ, 0xfc, !PT ;  /* 0x0000004010102812 */ /* 0x000fe200078efcff */
[----:B------:R-:W-:Y:S02]  /*15d90*/  IMAD.MOV.U32 R13, RZ, RZ, R2 ;  /* 0x000000ffff0d7224 */ /* 0x000fe400078e0002 */
[----:B------:R-:W-:Y:S02]  /*15da0*/  IMAD.MOV.U32 R12, RZ, RZ, 0x3 ;  /* 0x00000003ff0c7424 */ /* 0x000fe400078e00ff */
[----:B------:R-:W-:-:S07]  /*15db0*/  IMAD.MOV.U32 R5, RZ, RZ, R14 ;  /* 0x000000ffff057224 */ /* 0x000fce00078e000e */
[----:B------:R-:W-:Y:S05]  /*15dc0*/  WARPSYNC.COLLECTIVE R15, `(.L_x_1157) ;  /* 0x000000000f087348 */ /* 0x000fea0003c00000 */
[----:B------:R0:W1:Y:S02]  /*15dd0*/  SHFL.IDX P6, R14, R13, R12, R11 ;  /* 0x0000000c0d0e7389 */ /* 0x00006400000c000b */
[----:B01----:R-:W-:Y:S01]  /*15de0*/  ENDCOLLECTIVE ;  /* 0x000000000000791b */ /* 0x003fe20003800000 */
.L_x_1157:
        /* <DEDUP_REMOVED lines=14> */
.L_x_1158:
[----:B------:R-:W-:Y:S01]  /*15ed0*/  IMAD.MOV.U32 R0, RZ, RZ, R14 ;  /* 0x000000ffff007224 */ /* 0x000fe200078e000e */
[----:B------:R-:W-:Y:S06]  /*15ee0*/  BRA `(.L_x_1159) ;  /* 0xffffffb400ec7947 */ /* 0x000fec000383ffff */
.L_x_1081:
[----:B------:R-:W-:Y:S01]  /*15ef0*/  LOP3.LUT R16, R16, 0xff7fffff, RZ, 0xc0, !PT ;  /* 0xff7fffff10107812 */ /* 0x000fe200078ec0ff */
[----:B------:R-:W-:Y:S01]  /*15f00*/  BSSY B0, `(.L_x_1160) ;  /* 0x000002e000007945 */ /* 0x000fe20003800000 */
[----:B------:R-:W-:Y:S02]  /*15f10*/  IMAD.MOV.U32 R13, RZ, RZ, R6 ;  /* 0x000000ffff0d7224 */ /* 0x000fe400078e0006 */
[----:B------:R-:W-:Y:S01]  /*15f20*/  @P2 LOP3.LUT R16, R16, 0x800000, RZ, 0xfc, !PT ;  /* 0x0080000010102812 */ /* 0x000fe200078efcff */
[----:B------:R-:W-:Y:S02]  /*15f30*/  IMAD.MOV.U32 R12, RZ, RZ, RZ ;  /* 0x000000ffff0c7224 */ /* 0x000fe400078e00ff */
[----:B------:R-:W-:Y:S01]  /*15f40*/  IMAD.MOV.U32 R11, RZ, RZ, 0x181f ;  /* 0x0000181fff0b7424 */ /* 0x000fe200078e00ff */
[----:B------:R-:W-:Y:S01]  /*15f50*/  LOP3.LUT R16, R16, 0xffbfffff, RZ, 0xc0, !PT ;  /* 0xffbfffff10107812 */ /* 0x000fe200078ec0ff */
[----:B------:R-:W-:-:S03]  /*15f60*/  IMAD.MOV.U32 R15, RZ, RZ, -0x1 ;  /* 0xffffffffff0f7424 */ /* 0x000fc600078e00ff */
[----:B------:R-:W-:-:S04]  /*15f70*/  @P1 LOP3.LUT R16, R16, 0x400000, RZ, 0xfc, !PT ;  /* 0x0040000010101812 */ /* 0x000fc800078efcff */
[C---:B------:R-:W-:Y:S02]  /*15f80*/  LOP3.LUT P1, RZ, R16.reuse, 0x100, RZ, 0xc0, !PT ;  /* 0x0000010010ff7812 */ /* 0x040fe4000782c0ff */
[C---:B------:R-:W-:Y:S02]  /*15f90*/  LOP3.LUT P0, RZ, R16.reuse, 0x80, RZ, 0xc0, !PT ;  /* 0x0000008010ff7812 */ /* 0x040fe4000780c0ff */
[C---:B------:R-:W-:Y:S02]  /*15fa0*/  LOP3.LUT P6, RZ, R16.reuse, 0x40, RZ, 0xc0, !PT ;  /* 0x0000004010ff7812 */ /* 0x040fe400078cc0ff */
[----:B------:R-:W-:-:S07]  /*15fb0*/  LOP3.LUT R16, R16, 0xffff7fff, RZ, 0xc0, !PT ;  /* 0xffff7fff10107812 */ /* 0x000fce00078ec0ff */
[----:B------:R-:W-:-:S04]  /*15fc0*/  @!P1 LOP3.LUT R7, R4, 0x40, RZ, 0xc0, !PT ;  /* 0x0000004004079812 */ /* 0x000fc800078ec0ff */
[----:B------:R-:W-:-:S04]  /*15fd0*/  @!P1 SHF.R.U32.HI R7, RZ, 0x2, R7 ;  /* 0x00000002ff079819 */ /* 0x000fc80000011607 */
[----:B------:R-:W-:Y:S02]  /*15fe0*/  @!P1 ISETP.NE.U32.AND P2, PT, R7, RZ, PT ;  /* 0x000000ff0700920c */ /* 0x000fe40003f45070 */
[----:B------:R-:W-:-:S04]  /*15ff0*/  @!P1 LOP3.LUT R7, R5, 0x80, RZ, 0xc0, !PT ;  /* 0x0000008005079812 */ /* 0x000fc800078ec0ff */
[----:B------:R-:W-:-:S04]  /*16000*/  @!P1 SHF.R.U32.HI R7, RZ, 0x3, R7 ;  /* 0x00000003ff079819 */ /* 0x000fc80000011607 */
[----:B------:R-:W-:Y:S02]  /*16010*/  @!P1 ISETP.NE.U32.AND P1, PT, R7, RZ, PT ;  /* 0x000000ff0700920c */ /* 0x000fe40003f25070 */
[----:B------:R-:W-:Y:S02]  /*16020*/  @!P0 LOP3.LUT R7, R4, 0x40, RZ, 0xc0, !PT ;  /* 0x0000004004078812 */ /* 0x000fe400078ec0ff */
[----:B------:R-:W-:Y:S02]  /*16030*/  @P2 LOP3.LUT R16, R16, 0x8000, RZ, 0xfc, !PT ;  /* 0x0000800010102812 */ /* 0x000fe400078efcff */
[----:B------:R-:W-:Y:S02]  /*16040*/  @!P0 SHF.R.U32.HI R7, RZ, 0x2, R7 ;  /* 0x00000002ff078819 */ /* 0x000fe40000011607 */
[C---:B------:R-:W-:Y:S02]  /*16050*/  LOP3.LUT P2, RZ, R16.reuse, 0x800000, RZ, 0xc0, !PT ;  /* 0x0080000010ff7812 */ /* 0x040fe4000784c0ff */
[----:B------:R-:W-:-:S04]  /*16060*/  LOP3.LUT R16, R16, 0xffffbfff, RZ, 0xc0, !PT ;  /* 0xffffbfff10107812 */ /* 0x000fc800078ec0ff */
[----:B------:R-:W-:Y:S02]  /*16070*/  @P1 LOP3.LUT R16, R16, 0x4000, RZ, 0xfc, !PT ;  /* 0x0000400010101812 */ /* 0x000fe400078efcff */
[----:B------:R-:W-:Y:S02]  /*16080*/  @!P0 ISETP.NE.U32.AND P1, PT, R7, RZ, PT ;  /* 0x000000ff0700820c */ /* 0x000fe40003f25070 */
[----:B------:R-:W-:Y:S02]  /*16090*/  @!P0 LOP3.LUT R7, R5, 0x80, RZ, 0xc0, !PT ;  /* 0x0000008005078812 */ /* 0x000fe400078ec0ff */
[----:B------:R-:W-:Y:S02]  /*160a0*/  LOP3.LUT R16, R16, 0xfffbffff, RZ, 0xc0, !PT ;  /* 0xfffbffff10107812 */ /* 0x000fe400078ec0ff */
        /* <DEDUP_REMOVED lines=11> */
[----:B------:R-:W-:-:S07]  /*16160*/  @!P6 SHF.R.U32.HI R7, RZ, 0x3, R7 ;  /* 0x00000003ff07e819 */ /* 0x000fce0000011607 */
[----:B------:R-:W-:Y:S02]  /*16170*/  @P0 LOP3.LUT R16, R16, 0x100000, RZ, 0xfc, !PT ;  /* 0x0010000010100812 */ /* 0x000fe400078efcff */
[----:B------:R-:W-:Y:S02]  /*16180*/  @!P6 ISETP.NE.U32.AND P0, PT, R7, RZ, PT ;  /* 0x000000ff0700e20c */ /* 0x000fe40003f05070 */
[----:B------:R-:W-:-:S11]  /*16190*/  LOP3.LUT R16, R16, 0xfff7ffff, RZ, 0xc0, !PT ;  /* 0xfff7ffff10107812 */ /* 0x000fd600078ec0ff */
[----:B------:R-:W-:-:S07]  /*161a0*/  @P0 LOP3.LUT R16, R16, 0x80000, RZ, 0xfc, !PT ;  /* 0x0008000010100812 */ /* 0x000fce00078efcff */
[----:B------:R-:W-:Y:S05]  /*161b0*/  WARPSYNC.COLLECTIVE R15, `(.L_x_1161) ;  /* 0x000000000f087348 */ /* 0x000fea0003c00000 */
[----:B------:R0:W1:Y:S02]  /*161c0*/  SHFL.IDX P6, R14, R13, R12, R11 ;  /* 0x0000000c0d0e7389 */ /* 0x00006400000c000b */
[----:B01----:R-:W-:Y:S01]  /*161d0*/  ENDCOLLECTIVE ;  /* 0x000000000000791b */ /* 0x003fe20003800000 */
.L_x_1161:
[----:B------:R-:W-:Y:S05]  /*161e0*/  BSYNC B0 ;  /* 0x0000000000007941 */ /* 0x000fea0003800000 */
.L_x_1160:
[----:B------:R-:W-:Y:S01]  /*161f0*/  IMAD.MOV.U32 R13, RZ, RZ, R0 ;  /* 0x000000ffff0d7224 */ /* 0x000fe200078e0000 */
[----:B------:R-:W-:Y:S01]  /*16200*/  LOP3.LUT R16, R16, 0xbfffffff, RZ, 0xc0, !PT ;  /* 0xbfffffff10107812 */ /* 0x000fe200078ec0ff */
[----:B------:R-:W-:Y:S02]  /*16210*/  IMAD.MOV.U32 R12, RZ, RZ, RZ ;  /* 0x000000ffff0c7224 */ /* 0x000fe400078e00ff */
[----:B------:R-:W-:Y:S01]  /*16220*/  IMAD.MOV.U32 R11, RZ, RZ, 0x181f ;  /* 0x0000181fff0b7424 */ /* 0x000fe200078e00ff */
[----:B------:R-:W-:Y:S01]  /*16230*/  @P2 LOP3.LUT R16, R16, 0x40000000, RZ, 0xfc, !PT ;  /* 0x4000000010102812 */ /* 0x000fe200078efcff */
[----:B------:R-:W-:Y:S02]  /*16240*/  IMAD.MOV.U32 R15, RZ, RZ, -0x1 ;  /* 0xffffffffff0f7424 */ /* 0x000fe400078e00ff */
[----:B------:R-:W-:Y:S01]  /*16250*/  IMAD.MOV.U32 R2, RZ, RZ, R14 ;  /* 0x000000ffff027224 */ /* 0x000fe200078e000e */
[----:B------:R-:W-:-:S13]  /*16260*/  LOP3.LUT P2, RZ, R16, 0x100, RZ, 0xc0, !PT ;  /* 0x0000010010ff7812 */ /* 0x000fda000784c0ff */
[----:B------:R-:W-:Y:S05]  /*16270*/  WARPSYNC.COLLECTIVE R15, `(.L_x_1162) ;  /* 0x000000000f087348 */ /* 0x000fea0003c00000 */
[----:B------:R0:W1:Y:S02]  /*16280*/  SHFL.IDX P6, R14, R13, R12, R11 ;  /* 0x0000000c0d0e7389 */ /* 0x00006400000c000b */
[----:B01----:R-:W-:Y:S01]  /*16290*/  ENDCOLLECTIVE ;  /* 0x000000000000791b */ /* 0x003fe20003800000 */
.L_x_1162:
[----:B------:R-:W-:-:S04]  /*162a0*/  LOP3.LUT R16, R16, 0xdfffffff, RZ, 0xc0, !PT ;  /* 0xdfffffff10107812 */ /* 0x000fc800078ec0ff */
[----:B------:R-:W-:-:S04]  /*162b0*/  @P1 LOP3.LUT R16, R16, 0x20000000, RZ, 0xfc, !PT ;  /* 0x2000000010101812 */ /* 0x000fc800078efcff */
[C---:B------:R-:W-:Y:S01]  /*162c0*/  LOP3.LUT P1, RZ, R16.reuse, 0x800, RZ, 0xc0, !PT ;  /* 0x0000080010ff7812 */ /* 0x040fe2000782c0ff */
[----:B------:R-:W-:Y:S02]  /*162d0*/  IMAD.MOV.U32 R13, RZ, RZ, R6 ;  /* 0x000000ffff0d7224 */ /* 0x000fe400078e0006 */
[----:B------:R-:W-:Y:S01]  /*162e0*/  IMAD.MOV.U32 R12, RZ, RZ, 0x1 ;  /* 0x00000001ff0c7424 */ /* 0x000fe200078e00ff */
[C---:B------:R-:W-:Y:S01]  /*162f0*/  LOP3.LUT P6, RZ, R16.reuse, 0x4000, RZ, 0xc0, !PT ;  /* 0x0000400010ff7812 */ /* 0x040fe200078cc0ff */
[----:B------:R-:W-:Y:S01]  /*16300*/  IMAD.MOV.U32 R3, RZ, RZ, R14 ;  /* 0x000000ffff037224 */ /* 0x000fe200078e000e */
[----:B------:R-:W-:-:S04]  /*16310*/  LOP3.LUT R16, R16, 0xefffffff, RZ, 0xc0, !PT ;  /* 0xefffffff10107812 */ /* 0x000fc800078ec0ff */
[----:B------:R-:W-:-:S05]  /*16320*/  @!P2 LEA R3, P0, R8, R3, 0x1 ;  /* 0x000000030803a211 */ /* 0x000fca00078008ff */
[----:B------:R-:W-:Y:S02]  /*16330*/  @!P2 IMAD.X R2, RZ, RZ, R2, P0 ;  /* 0x000000ffff02a224 */ /* 0x000fe400000e0602 */
[----:B------:R-:W-:-:S04]  /*16340*/  @P6 LOP3.LUT R16, R16, 0x10000000, RZ, 0xfc, !PT ;  /* 0x1000000010106812 */ /* 0x000fc800078efcff */
[C---:B------:R-:W-:Y:S02]  /*16350*/  LOP3.LUT P0, RZ, R16.reuse, 0x100, RZ, 0xc0, !PT ;  /* 0x0000010010ff7812 */ /* 0x040fe4000780c0ff */
[C---:B------:R-:W-:Y:S02]  /*16360*/  LOP3.LUT P6, RZ, R16.reuse, 0x8000, RZ, 0xc0, !PT ;  /* 0x0000800010ff7812 */ /* 0x040fe400078cc0ff */
[----:B------:R-:W-:-:S09]  /*16370*/  LOP3.LUT P2, RZ, R16, 0x40000000, RZ, 0xc0, !PT ;  /* 0x4000000010ff7812 */ /* 0x000fd2000784c0ff */
[----:B------:R-:W-:-:S04]  /*16380*/  @!P0 LOP3.LUT R3, R3, R2, RZ, 0x3c, !PT ;  /* 0x0000000203038212 */ /* 0x000fc800078e3cff */
[----:B------:R-:W-:-:S04]  /*16390*/  @!P0 LOP3.LUT R2, R3, R2, RZ, 0x3c, !PT ;  /* 0x0000000203028212 */ /* 0x000fc800078e3cff */
[----:B------:R-:W-:-:S05]  /*163a0*/  @!P0 LOP3.LUT R3, R3, R2, RZ, 0x3c, !PT ;  /* 0x0000000203038212 */ /* 0x000fca00078e3cff */
[----:B------:R-:W-:Y:S01]  /*163b0*/  @!PT LDS RZ, [RZ] ;  /* 0x00000000fffff984 */ /* 0x000fe20000000800 */
[----:B------:R-:W-:Y:S01]  /*163c0*/  @!PT LDS RZ, [RZ] ;  /* 0x00000000fffff984 */ /* 0x000fe20000000800 */
[----:B------:R-:W-:Y:S01]  /*163d0*/  @!PT LDS RZ, [RZ] ;  /* 0x00000000fffff984 */ /* 0x000fe20000000800 */
[----:B------:R0:W-:Y:S01]  /*163e0*/  @!P0 LDGSTS.E.BYPASS.LTC128B.128 [R19+0x26400], desc[UR44][R2.64], !P1 ;  /* 0x2640000002138fae */ /* 0x0001e2000c901d6c */
[C---:B------:R-:W-:Y:S02]  /*163f0*/  LOP3.LUT P1, RZ, R16.reuse, 0x20000000, RZ, 0xc0, !PT ;  /* 0x2000000010ff7812 */ /* 0x040fe4000782c0ff */
[----:B------:R-:W-:Y:S01]  /*16400*/  LOP3.LUT R16, R16, 0xfbffffff, RZ, 0xc0, !PT ;  /* 0xfbffffff10107812 */ /* 0x000fe200078ec0ff */
[----:B------:R0:W-:Y:S03]  /*16410*/  @!P0 LDGSTS.E.BYPASS.LTC128B.128 [R19+0x28400], desc[UR44][R2.64+0x80], !P5 ;  /* 0x2840008002138fae */ /* 0x0001e6000e901d6c */
[----:B------:R-:W-:Y:S01]  /*16420*/  @P5 LOP3.LUT R16, R16, 0x4000000, RZ, 0xfc, !PT ;  /* 0x0400000010105812 */ /* 0x000fe200078efcff */
[----:B------:R0:W-:Y:S03]  /*16430*/  @!P0 LDGSTS.E.BYPASS.LTC128B.128 [R19+0x2a400], desc[UR44][R2.64+0x100], !P4 ;  /* 0x2a40010002138fae */ /* 0x0001e6000e101d6c */
[C---:B------:R-:W-:Y:S01]  /*16440*/  LOP3.LUT P5, RZ, R16.reuse, 0x800, RZ, 0xc0, !PT ;  /* 0x0000080010ff7812 */ /* 0x040fe200078ac0ff */
[----:B------:R0:W-:Y:S01]  /*16450*/  @!P0 LDGSTS.E.BYPASS.LTC128B.128 [R19+0x2c400], desc[UR44][R2.64+0x180], !P3 ;  /* 0x2c40018002138fae */ /* 0x0001e2000d901d6c */
[----:B------:R-:W-:-:S03]  /*16460*/  LOP3.LUT R16, R16, 0xf7ffffff, RZ, 0xc0, !PT ;  /* 0xf7ffffff10107812 */ /* 0x000fc600078ec0ff */
[----:B------:R0:W-:Y:S04]  /*16470*/  @!P0 LDGSTS.E.BYPASS.LTC128B.128 [R19+0x2e400], desc[UR44][R2.64+0x200], !P2 ;  /* 0x2e40020002138fae */ /* 0x0001e8000d101d6c */
[----:B------:R0:W-:Y:S04]  /*16480*/  @!P0 LDGSTS.E.BYPASS.LTC128B.128 [R19+0x30400], desc[UR44][R2.64+0x280], !P1 ;  /* 0x3040028002138fae */ /* 0x0001e8000c901d6c */
[----:B------:R-:W-:Y:S01]  /*16490*/  @P5 LOP3.LUT R16, R16, 0x8000000, RZ, 0xfc, !PT ;  /* 0x0800000010105812 */ /* 0x000fe200078efcff */
[----:B------:R0:W-:Y:S03]  /*164a0*/  @!P0 LDGSTS.E.BYPASS.LTC128B.128 [R19+0x32400], desc[UR44][R2.64+0x300], P6 ;  /* 0x3240030002138fae */ /* 0x0001e6000b101d6c */
[----:B------:R-:W-:-:S02]  /*164b0*/  LOP3.LUT P6, RZ, R16, 0x10000000, RZ, 0xc0, !PT ;  /* 0x1000000010ff7812 */ /* 0x000fc400078cc0ff */
[----:B------:R-:W-:-:S11]  /*164c0*/  LOP3.LUT P5, RZ, R16, 0x80, RZ, 0xc0, !PT ;  /* 0x0000008010ff7812 */ /* 0x000fd600078ac0ff */
[----:B------:R0:W-:Y:S02]  /*164d0*/  @!P0 LDGSTS.E.BYPASS.LTC128B.128 [R19+0x34400], desc[UR44][R2.64+0x380], P6 ;  /* 0x3440038002138fae */ /* 0x0001e4000b101d6c */
[----:B0-----:R-:W-:Y:S05]  /*164e0*/  WARPSYNC.COLLECTIVE R15, `(.L_x_1163) ;  /* 0x000000000f087348 */ /* 0x001fea0003c00000 */
[----:B------:R1:W2:Y:S02]  /*164f0*/  SHFL.IDX P6, R14, R13, R12, R11 ;  /* 0x0000000c0d0e7389 */ /* 0x0002a400000c000b */
[----:B012---:R-:W-:Y:S01]  /*16500*/  ENDCOLLECTIVE ;  /* 0x000000000000791b */ /* 0x007fe20003800000 */
.L_x_1163:
[----:B------:R-:W-:Y:S02]  /*16510*/  IMAD.MOV.U32 R13, RZ, RZ, R0 ;  /* 0x000000ffff0d7224 */ /* 0x000fe400078e0000 */
[----:B------:R-:W-:-:S07]  /*16520*/  IMAD.MOV.U32 R7, RZ, RZ, R14 ;  /* 0x000000ffff077224 */ /* 0x000fce00078e000e */
[----:B------:R-:W-:Y:S05]  /*16530*/  WARPSYNC.COLLECTIVE R15, `(.L_x_1164) ;  /* 0x000000000f087348 */ /* 0x000fea0003c00000 */
[----:B------:R0:W1:Y:S02]  /*16540*/  SHFL.IDX P6, R14, R13, R12, R11 ;  /* 0x0000000c0d0e7389 */ /* 0x00006400000c000b */
[----:B01----:R-:W-:Y:S01]  /*16550*/  ENDCOLLECTIVE ;  /* 0x000000000000791b */ /* 0x003fe20003800000 */
.L_x_1164:
        /* <DEDUP_REMOVED lines=10> */
[----:B------:R-:W-:-:S11]  /*16600*/  LOP3.LUT P6, RZ, R16, 0x40000, RZ, 0xc0, !PT ;  /* 0x0004000010ff7812 */ /* 0x000fd600078cc0ff */
[----:B------:R-:W-:Y:S01]  /*16610*/  @!PT LDS RZ, [RZ] ;  /* 0x00000000fffff984 */ /* 0x000fe20000000800 */
[----:B------:R-:W-:Y:S01]  /*16620*/  @!PT LDS RZ, [RZ] ;  /* 0x00000000fffff984 */ /* 0x000fe20000000800 */
[----:B------:R-:W-:Y:S01]  /*16630*/  @!PT LDS RZ, [RZ] ;  /* 0x00000000fffff984 */ /* 0x000fe20000000800 */
[----:B------:R0:W-:Y:S01]  /*16640*/  @!P0 LDGSTS.E.BYPASS.LTC128B.128 [R19+0x26c00], desc[UR44][R2.64], !P5 ;  /* 0x26c0000002138fae */ /* 0x0001e2000e901d6c */
[C---:B------:R-:W-:Y:S02]  /*16650*/  LOP3.LUT P5, RZ, R16.reuse, 0x4000000, RZ, 0xc0, !PT ;  /* 0x0400000010ff7812 */ /* 0x040fe400078ac0ff */
[----:B------:R-:W-:-:S11]  /*16660*/  LOP3.LUT R16, R16, 0xff7fffff, RZ, 0xc0, !PT ;  /* 0xff7fffff10107812 */ /* 0x000fd600078ec0ff */
        /* <DEDUP_REMOVED lines=8> */
[----:B------:R0:W-:Y:S03]  /*166f0*/  @!P0 LDGSTS.E.BYPASS.LTC128B.128 [R19+0x30c00], desc[UR44][R2.64+0x280], !P1 ;  /* 0x30c0028002138fae */ /* 0x0001e6000c901d6c */
[C---:B------:R-:W-:Y:S01]  /*16700*/  LOP3.LUT P5, RZ, R16.reuse, 0x40, RZ, 0xc0, !PT ;  /* 0x0000004010ff7812 */ /* 0x040fe200078ac0ff */
[----:B------:R0:W-:Y:S01]  /*16710*/  @!P0 LDGSTS.E.BYPASS.LTC128B.128 [R19+0x32c00], desc[UR44][R2.64+0x300], P6 ;  /* 0x32c0030002138fae */ /* 0x0001e2000b101d6c */
[----:B------:R-:W-:-:S13]  /*16720*/  LOP3.LUT P6, RZ, R16, 0x2000000, RZ, 0xc0, !PT ;  /* 0x0200000010ff7812 */ /* 0x000fda00078cc0ff */
[----:B------:R0:W-:Y:S02]  /*16730*/  @!P0 LDGSTS.E.BYPASS.LTC128B.128 [R19+0x34c00], desc[UR44][R2.64+0x380], P6 ;  /* 0x34c0038002138fae */ /* 0x0001e4000b101d6c */
[----:B0-----:R-:W-:Y:S05]  /*16740*/  WARPSYNC.COLLECTIVE R15, `(.L_x_1165) ;  /* 0x000000000f087348 */ /* 0x001fea0003c00000 */
[----:B------:R1:W2:Y:S02]  /*16750*/  SHFL.IDX P6, R14, R13, R12, R11 ;  /* 0x0000000c0d0e7389 */ /* 0x0002a400000c000b */
[----:B012---:R-:W-:Y:S01]  /*16760*/  ENDCOLLECTIVE ;  /* 0x000000000000791b */ /* 0x007fe20003800000 */
.L_x_1165:
[----:B------:R-:W-:Y:S02]  /*16770*/  IMAD.MOV.U32 R13, RZ, RZ, R0 ;  /* 0x000000ffff0d7224 */ /* 0x000fe400078e0000 */
[----:B------:R-:W-:-:S07]  /*16780*/  IMAD.MOV.U32 R7, RZ, RZ, R14 ;  /* 0x000000ffff077224 */ /* 0x000fce00078e000e */
[----:B------:R-:W-:Y:S05]  /*16790*/  WARPSYNC.COLLECTIVE R15, `(.L_x_1166) ;  /* 0x000000000f087348 */ /* 0x000fea0003c00000 */
[----:B------:R0:W1:Y:S02]  /*167a0*/  SHFL.IDX P6, R14, R13, R12, R11 ;  /* 0x0000000c0d0e7389 */ /* 0x00006400000c000b */
[----:B01----:R-:W-:Y:S01]  /*167b0*/  ENDCOLLECTIVE ;  /* 0x000000000000791b */ /* 0x003fe20003800000 */
.L_x_1166:
        /* <DEDUP_REMOVED lines=15> */
[----:B------:R-:W-:-:S13]  /*168b0*/  LOP3.LUT P5, RZ, R16, 0x800000, RZ, 0xc0, !PT ;  /* 0x0080000010ff7812 */ /* 0x000fda00078ac0ff */
[----:B------:R0:W-:Y:S04]  /*168c0*/  @!P0 LDGSTS.E.BYPASS.LTC128B.128 [R19+0x29400], desc[UR44][R2.64+0x80], !P5 ;  /* 0x2940008002138fae */ /* 0x0001e8000e901d6c */
[----:B------:R0:W-:Y:S04]  /*168d0*/  @!P0 LDGSTS.E.BYPASS.LTC128B.128 [R19+0x2b400], desc[UR44][R2.64+0x100], !P4 ;  /* 0x2b40010002138fae */ /* 0x0001e8000e101d6c */
[----:B------:R0:W-:Y:S04]  /*168e0*/  @!P0 LDGSTS.E.BYPASS.LTC128B.128 [R19+0x2d400], desc[UR44][R2.64+0x180], !P3 ;  /* 0x2d40018002138fae */ /* 0x0001e8000d901d6c */
[----:B------:R0:W-:Y:S04]  /*168f0*/  @!P0 LDGSTS.E.BYPASS.LTC128B.128 [R19+0x2f400], desc[UR44][R2.64+0x200], !P2 ;  /* 0x2f40020002138fae */ /* 0x0001e8000d101d6c */
[----:B------:R0:W-:Y:S04]  /*16900*/  @!P0 LDGSTS.E.BYPASS.LTC128B.128 [R19+0x31400], desc[UR44][R2.64+0x280], !P1 ;  /* 0x3140028002138fae */ /* 0x0001e8000c901d6c */
[----:B------:R0:W-:Y:S01]  /*16910*/  @!P0 LDGSTS.E.BYPASS.LTC128B.128 [R19+0x33400], desc[UR44][R2.64+0x300], P6 ;  /* 0x3340030002138fae */ /* 0x0001e2000b101d6c */
[----:B------:R-:W-:-:S13]  /*16920*/  LOP3.LUT P6, RZ, R16, 0x400000, RZ, 0xc0, !PT ;  /* 0x0040000010ff7812 */ /* 0x000fda00078cc0ff */
[----:B------:R0:W-:Y:S02]  /*16930*/  @!P0 LDGSTS.E.BYPASS.LTC128B.128 [R19+0x35400], desc[UR44][R2.64+0x380], P6 ;  /* 0x3540038002138fae */ /* 0x0001e4000b101d6c */
[----:B0-----:R-:W-:Y:S05]  /*16940*/  WARPSYNC.COLLECTIVE R15, `(.L_x_1167) ;  /* 0x000000000f087348 */ /* 0x001fea0003c00000 */
[----:B------:R1:W2:Y:S02]  /*16950*/  SHFL.IDX P6, R14, R13, R12, R11 ;  /* 0x0000000c0d0e7389 */ /* 0x0002a400000c000b */
[----:B012---:R-:W-:Y:S01]  /*16960*/  ENDCOLLECTIVE ;  /* 0x000000000000791b */ /* 0x007fe20003800000 */
.L_x_1167:
[----:B------:R-:W-:Y:S02]  /*16970*/  IMAD.MOV.U32 R13, RZ, RZ, R0 ;  /* 0x000000ffff0d7224 */ /* 0x000fe400078e0000 */
[----:B------:R-:W-:-:S07]  /*16980*/  IMAD.MOV.U32 R6, RZ, RZ, R14 ;  /* 0x000000ffff067224 */ /* 0x000fce00078e000e */
[----:B------:R-:W-:Y:S05]  /*16990*/  WARPSYNC.COLLECTIVE R15, `(.L_x_1168) ;  /* 0x000000000f087348 */ /* 0x000fea0003c00000 */
[----:B------:R0:W1:Y:S02]  /*169a0*/  SHFL.IDX P6, R14, R13, R12, R11 ;  /* 0x0000000c0d0e7389 */ /* 0x00006400000c000b */
[----:B01----:R-:W-:Y:S01]  /*169b0*/  ENDCOLLECTIVE ;  /* 0x000000000000791b */ /* 0x003fe20003800000 */
.L_x_1168:
[----:B------:R-:W-:Y:S01]  /*169c0*/  IMAD.MOV.U32 R0, RZ, RZ, R14 ;  /* 0x000000ffff007224 */ /* 0x000fe200078e000e */
[----:B------:R-:W-:Y:S06]  /*169d0*/  BRA `(.L_x_1169) ;  /* 0xffffffb800607947 */ /* 0x000fec000383ffff */
.L_x_1086:
[----:B0-----:R0:W1:Y:S02]  /*169e0*/  SYNCS.PHASECHK.TRANS64.TRYWAIT P0, [R17+URZ+0x38820], R0 ;  /* 0x03882000110075a7 */ /* 0x001064000800017f */
[----:B-1----:R-:W-:Y:S05]  /*169f0*/  @!P0 NANOSLEEP.SYNCS 0x989680 ;  /* 0x009896800000895d */ /* 0x002fea0003900000 */
[----:B------:R-:W1:Y:S02]  /*16a00*/  @!P0 SYNCS.PHASECHK.TRANS64 P0, [R17+URZ+0x38820], R0 ;  /* 0x03882000110085a7 */ /* 0x000e64000800007f */
[----:B-1----:R-:W-:Y:S05]  /*16a10*/  @!P0 BRA `(.L_x_1086) ;  /* 0xfffffffc00f08947 */ /* 0x002fea000383ffff */
[----:B------:R-:W-:Y:S05]  /*16a20*/  BRA `(.L_x_1170) ;  /* 0xffffffb800fc7947 */ /* 0x000fea000383ffff */
.L_x_1089:
[----:B0-----:R0:W1:Y:S02]  /*16a30*/  SYNCS.PHASECHK.TRANS64.TRYWAIT P0, [R22+URZ+0x38860], R0 ;  /* 0x03886000160075a7 */ /* 0x001064000800017f */
[----:B-1----:R-:W-:Y:S05]  /*16a40*/  @!P0 NANOSLEEP.SYNCS 0x989680 ;  /* 0x009896800000895d */ /* 0x002fea0003900000 */
[----:B------:R-:W1:Y:S02]  /*16a50*/  @!P0 SYNCS.PHASECHK.TRANS64 P0, [R22+URZ+0x38860], R0 ;  /* 0x03886000160085a7 */ /* 0x000e64000800007f */
[----:B-1----:R-:W-:Y:S05]  /*16a60*/  @!P0 BRA `(.L_x_1089) ;  /* 0xfffffffc00f08947 */ /* 0x002fea000383ffff */
[----:B------:R-:W-:Y:S05]  /*16a70*/  BRA `(.L_x_1171) ;  /* 0xffffffbc000c7947 */ /* 0x000fea000383ffff */
.L_x_1090:
        /* <DEDUP_REMOVED lines=8> */
.L_x_1173:
[----:B------:R-:W-:Y:S05]  /*16b00*/  BSYNC B0 ;  /* 0x0000000000007941 */ /* 0x000fea0003800000 */
.L_x_1172:
[----:B------:R-:W0:Y:S01]  /*16b10*/  S2R R7, SR_TID.X ;  /* 0x0000000000077919 */ /* 0x000e220000002100 */
[----:B------:R-:W-:Y:S01]  /*16b20*/  IMAD.MOV.U32 R13, RZ, RZ, R4 ;  /* 0x000000ffff0d7224 */ /* 0x000fe200078e0004 */
[C---:B------:R-:W-:Y:S01]  /*16b30*/  LOP3.LUT P5, RZ, R30.reuse, 0x2, RZ, 0xc0, !PT ;  /* 0x000000021eff7812 */ /* 0x040fe200078ac0ff */
[----:B------:R-:W-:Y:S01]  /*16b40*/  IMAD.MOV.U32 R12, RZ, RZ, RZ ;  /* 0x000000ffff0c7224 */ /* 0x000fe200078e00ff */
[C---:B------:R-:W-:Y:S01]  /*16b50*/  LOP3.LUT P4, RZ, R30.reuse, 0x4, RZ, 0xc0, !PT ;  /* 0x000000041eff7812 */ /* 0x040fe2000788c0ff */
[----:B------:R-:W-:Y:S01]  /*16b60*/  IMAD.MOV.U32 R11, RZ, RZ, 0x181f ;  /* 0x0000181fff0b7424 */ /* 0x000fe200078e00ff */
[C---:B------:R-:W-:Y:S01]  /*16b70*/  LOP3.LUT P3, RZ, R30.reuse, 0x8, RZ, 0xc0, !PT ;  /* 0x000000081eff7812 */ /* 0x040fe2000786c0ff */
[----:B------:R-:W-:Y:S01]  /*16b80*/  IMAD.MOV.U32 R15, RZ, RZ, -0x1 ;  /* 0xffffffffff0f7424 */ /* 0x000fe200078e00ff */
[----:B------:R-:W-:Y:S01]  /*16b90*/  LOP3.LUT P2, RZ, R30, 0x10, RZ, 0xc0, !PT ;  /* 0x000000101eff7812 */ /* 0x000fe2000784c0ff */
[----:B------:R-:W-:Y:S01]  /*16ba0*/  IMAD.MOV.U32 R3, RZ, RZ, R14 ;  /* 0x000000ffff037224 */ /* 0x000fe200078e000e */
[----:B------:R-:W-:Y:S01]  /*16bb0*/  LOP3.LUT R16, R16, 0xffffffbf, RZ, 0xc0, !PT ;  /* 0xffffffbf10107812 */ /* 0x000fe200078ec0ff */
[----:B------:R-:W-:-:S10]  /*16bc0*/  IMAD R5, R5, 0x2, R17 ;  /* 0x0000000205057824 */ /* 0x000fd400078e0211 */
[----:B0-----:R-:W-:Y:S05]  /*16bd0*/  WARPSYNC.COLLECTIVE R15, `(.L_x_1174) ;  /* 0x000000000f087348 */ /* 0x001fea0003c00000 */
[----:B------:R1:W2:Y:S02]  /*16be0*/  SHFL.IDX P6, R14, R13, R12, R11 ;  /* 0x0000000c0d0e7389 */ /* 0x0002a400000c000b */
[----:B012---:R-:W-:Y:S01]  /*16bf0*/  ENDCOLLECTIVE ;  /* 0x000000000000791b */ /* 0x007fe20003800000 */
.L_x_1174:
        /* <DEDUP_REMOVED lines=8> */
[----:B------:R-:W-:Y:S02]  /*16c80*/  ISETP.NE.U32.AND P1, PT, R7, 0x1, PT ;  /* 0x000000010700780c */ /* 0x000fe40003f25070 */
[----:B------:R-:W-:Y:S01]  /*16c90*/  PRMT R7, R30, 0x8880, RZ ;  /* 0x000088801e077816 */ /* 0x000fe200000000ff */
        /* <DEDUP_REMOVED lines=8> */
[----:B------:R-:W-:Y:S02]  /*16d20*/  ISETP.LT.OR P0, PT, R29, 0x1, !P5 ;  /* 0x000000011d00780c */ /* 0x000fe40006f01670 */
[----:B------:R-:W-:-:S11]  /*16d30*/  LOP3.LUT R16, R16, 0xffffff7f, RZ, 0xc0, !PT ;  /* 0xffffff7f10107812 */ /* 0x000fd600078ec0ff */
        /* <DEDUP_REMOVED lines=12> */
[----:B------:R-:W-:-:S13]  /*16e00*/  ISETP.GT.AND P6, PT, R7, -0x1, PT ;  /* 0xffffffff0700780c */ /* 0x000fda0003fc4270 */
[----:B------:R-:W-:Y:S02]  /*16e10*/  @P6 LOP3.LUT R16, R16, 0x80, RZ, 0xfc, !PT ;  /* 0x0000008010106812 */ /* 0x000fe400078efcff */
[----:B------:R-:W-:-:S13]  /*16e20*/  ISETP.LT.OR P6, PT, R29, 0x1, P6 ;  /* 0x000000011d00780c */ /* 0x000fda00037c1670 */
[----:B------:R0:W-:Y:S02]  /*16e30*/  LDGSTS.E.BYPASS.LTC128B.128 [R5+0xe400], desc[UR44][R2.64+0x380], !P6 ;  /* 0x0e40038002057fae */ /* 0x0001e4000f101d6c */
[----:B0-----:R-:W-:Y:S05]  /*16e40*/  WARPSYNC.COLLECTIVE R15, `(.L_x_1175) ;  /* 0x000000000f087348 */ /* 0x001fea0003c00000 */
[----:B------:R1:W2:Y:S02]  /*16e50*/  SHFL.IDX P6, R14, R13, R12, R11 ;  /* 0x0000000c0d0e7389 */ /* 0x0002a400000c000b */
[----:B012---:R-:W-:Y:S01]  /*16e60*/  ENDCOLLECTIVE ;  /* 0x000000000000791b */ /* 0x007fe20003800000 */
.L_x_1175:
[----:B------:R-:W-:Y:S02]  /*16e70*/  IMAD.MOV.U32 R13, RZ, RZ, R4 ;  /* 0x000000ffff0d7224 */ /* 0x000fe400078e0004 */
[----:B------:R-:W-:-:S07]  /*16e80*/  IMAD.MOV.U32 R3, RZ, RZ, R14 ;  /* 0x000000ffff037224 */ /* 0x000fce00078e000e */
[----:B------:R-:W-:Y:S05]  /*16e90*/  WARPSYNC.COLLECTIVE R15, `(.L_x_1176) ;  /* 0x000000000f087348 */ /* 0x000fea0003c00000 */
[----:B------:R0:W1:Y:S02]  /*16ea0*/  SHFL.IDX P6, R14, R13, R12, R11 ;  /* 0x0000000c0d0e7389 */ /* 0x00006400000c000b */
[----:B01----:R-:W-:Y:S01]  /*16eb0*/  ENDCOLLECTIVE ;  /* 0x000000000000791b */ /* 0x003fe20003800000 */
.L_x_1176:
        /* <DEDUP_REMOVED lines=29> */
.L_x_1177:
[----:B------:R-:W-:Y:S02]  /*17090*/  IMAD.MOV.U32 R13, RZ, RZ, R4 ;  /* 0x000000ffff0d7224 */ /* 0x000fe400078e0004 */
[----:B------:R-:W-:-:S07]  /*170a0*/  IMAD.MOV.U32 R7, RZ, RZ, R14 ;  /* 0x000000ffff077224 */ /* 0x000fce00078e000e */
[----:B------:R-:W-:Y:S05]  /*170b0*/  WARPSYNC.COLLECTIVE R15, `(.L_x_1178) ;  /* 0x000000000f087348 */ /* 0x000fea0003c00000 */
[----:B------:R0:W1:Y:S02]  /*170c0*/  SHFL.IDX P6, R14, R13, R12, R11 ;  /* 0x0000000c0d0e7389 */ /* 0x00006400000c000b */
[----:B01----:R-:W-:Y:S01]  /*170d0*/  ENDCOLLECTIVE ;  /* 0x000000000000791b */ /* 0x003fe20003800000 */
.L_x_1178:
        /* <DEDUP_REMOVED lines=29> */
.L_x_1179:
[----:B------:R-:W-:Y:S02]  /*172b0*/  IMAD.MOV.U32 R13, RZ, RZ, R4 ;  /* 0x000000ffff0d7224 */ /* 0x000fe400078e0004 */
[----:B------:R-:W-:-:S07]  /*172c0*/  IMAD.MOV.U32 R6, RZ, RZ, R14 ;  /* 0x000000ffff067224 */ /* 0x000fce00078e000e */
[----:B------:R-:W-:Y:S05]  /*172d0*/  WARPSYNC.COLLECTIVE R15, `(.L_x_1180) ;  /* 0x000000000f087348 */ /* 0x000fea0003c00000 */
[----:B------:R0:W1:Y:S02]  /*172e0*/  SHFL.IDX P6, R14, R13, R12, R11 ;  /* 0x0000000c0d0e7389 */ /* 0x00006400000c000b */
[----:B01----:R-:W-:Y:S01]  /*172f0*/  ENDCOLLECTIVE ;  /* 0x000000000000791b */ /* 0x003fe20003800000 */
.L_x_1180:
[----:B------:R-:W-:Y:S01]  /*17300*/  IMAD.MOV.U32 R2, RZ, RZ, R14 ;  /* 0x000000ffff027224 */ /* 0x000fe200078e000e */
[----:B------:R-:W-:Y:S06]  /*17310*/  BRA `(.L_x_1181) ;  /* 0xffffffb800987947 */ /* 0x000fec000383ffff */
.L_x_1097:
[----:B0-----:R0:W1:Y:S02]  /*17320*/  SYNCS.PHASECHK.TRANS64.TRYWAIT P0, [R6+URZ+0x38840], R20 ;  /* 0x03884014060075a7 */ /* 0x001064000800017f */
[----:B-1----:R-:W-:Y:S05]  /*17330*/  @!P0 NANOSLEEP.SYNCS 0x989680 ;  /* 0x009896800000895d */ /* 0x002fea0003900000 */
[----:B------:R-:W1:Y:S02]  /*17340*/  @!P0 SYNCS.PHASECHK.TRANS64 P0, [R6+URZ+0x38840], R20 ;  /* 0x03884014060085a7 */ /* 0x000e64000800007f */
[----:B-1----:R-:W-:Y:S05]  /*17350*/  @!P0 BRA `(.L_x_1097) ;  /* 0xfffffffc00f08947 */ /* 0x002fea000383ffff */
[----:B------:R-:W-:Y:S05]  /*17360*/  BRA `(.L_x_1182) ;  /* 0xffffffc0002c7947 */ /* 0x000fea000383ffff */
.L_x_1098:
        /* <DEDUP_REMOVED lines=8> */
.L_x_1184:
[----:B------:R-:W-:Y:S05]  /*173f0*/  BSYNC B1 ;  /* 0x0000000000017941 */ /* 0x000fea0003800000 */
.L_x_1183:
        /* <DEDUP_REMOVED lines=9> */
.L_x_1185:
[----:B------:R-:W-:Y:S02]  /*17490*/  IMAD.MOV.U32 R13, RZ, RZ, R25 ;  /* 0x000000ffff0d7224 */ /* 0x000fe400078e0019 */
[----:B------:R-:W-:Y:S02]  /*174a0*/  IMAD.MOV.U32 R12, RZ, RZ, 0x1 ;  /* 0x00000001ff0c7424 */ /* 0x000fe400078e00ff */
[----:B------:R-:W-:-:S07]  /*174b0*/  IMAD.MOV.U32 R2, RZ, RZ, R14 ;  /* 0x000000ffff027224 */ /* 0x000fce00078e000e */
[----:B------:R-:W-:Y:S05]  /*174c0*/  WARPSYNC.COLLECTIVE R15, `(.L_x_1186) ;  /* 0x000000000f087348 */ /* 0x000fea0003c00000 */
[----:B------:R0:W1:Y:S02]  /*174d0*/  SHFL.IDX P6, R14, R13, R12, R11 ;  /* 0x0000000c0d0e7389 */ /* 0x00006400000c000b */
[----:B01----:R-:W-:Y:S01]  /*174e0*/  ENDCOLLECTIVE ;  /* 0x000000000000791b */ /* 0x003fe20003800000 */
.L_x_1186:
        /* <DEDUP_REMOVED lines=11> */
.L_x_1187:
[----:B------:R-:W-:Y:S02]  /*175a0*/  IMAD.MOV.U32 R13, RZ, RZ, R25 ;  /* 0x000000ffff0d7224 */ /* 0x000fe400078e0019 */
[----:B------:R-:W-:Y:S02]  /*175b0*/  IMAD.MOV.U32 R12, RZ, RZ, 0x2 ;  /* 0x00000002ff0c7424 */ /* 0x000fe400078e00ff */
[----:B------:R-:W-:-:S07]  /*175c0*/  IMAD.MOV.U32 R2, RZ, RZ, R14 ;  /* 0x000000ffff027224 */ /* 0x000fce00078e000e */
[----:B------:R-:W-:Y:S05]  /*175d0*/  WARPSYNC.COLLECTIVE R15, `(.L_x_1188) ;  /* 0x000000000f087348 */ /* 0x000fea0003c00000 */
[----:B------:R0:W1:Y:S02]  /*175e0*/  SHFL.IDX P6, R14, R13, R12, R11 ;  /* 0x0000000c0d0e7389 */ /* 0x00006400000c000b */
[----:B01----:R-:W-:Y:S01]  /*175f0*/  ENDCOLLECTIVE ;  /* 0x000000000000791b */ /* 0x003fe20003800000 */
.L_x_1188:
        /* <DEDUP_REMOVED lines=11> */
.L_x_1189:
[----:B------:R-:W-:Y:S02]  /*176b0*/  IMAD.MOV.U32 R13, RZ, RZ, R25 ;  /* 0x000000ffff0d7224 */ /* 0x000fe400078e0019 */
[----:B------:R-:W-:Y:S02]  /*176c0*/  IMAD.MOV.U32 R12, RZ, RZ, 0x3 ;  /* 0x00000003ff0c7424 */ /* 0x000fe400078e00ff */
[----:B------:R-:W-:-:S07]  /*176d0*/  IMAD.MOV.U32 R2, RZ, RZ, R14 ;  /* 0x000000ffff027224 */ /* 0x000fce00078e000e */
[----:B------:R-:W-:Y:S05]  /*176e0*/  WARPSYNC.COLLECTIVE R15, `(.L_x_1190) ;  /* 0x000000000f087348 */ /* 0x000fea0003c00000 */
[----:B------:R0:W1:Y:S02]  /*176f0*/  SHFL.IDX P6, R14, R13, R12, R11 ;  /* 0x0000000c0d0e7389 */ /* 0x00006400000c000b */
[----:B01----:R-:W-:Y:S01]  /*17700*/  ENDCOLLECTIVE ;  /* 0x000000000000791b */ /* 0x003fe20003800000 */
.L_x_1190:
        /* <DEDUP_REMOVED lines=11> */
.L_x_1191:
[----:B------:R-:W-:Y:S01]  /*177c0*/  IMAD.MOV.U32 R2, RZ, RZ, R14 ;  /* 0x000000ffff027224 */ /* 0x000fe200078e000e */
[----:B------:R-:W-:Y:S06]  /*177d0*/  BRA `(.L_x_1192) ;  /* 0xffffffbc00b47947 */ /* 0x000fec000383ffff */
.L_x_1103:
[----:B---3--:R3:W4:Y:S02]  /*177e0*/  SYNCS.PHASECHK.TRANS64.TRYWAIT P0, [R6+URZ+0x38860], R20 ;  /* 0x03886014060075a7 */ /* 0x008724000800017f */
[----:B----4-:R-:W-:Y:S05]  /*177f0*/  @!P0 NANOSLEEP.SYNCS 0x989680 ;  /* 0x009896800000895d */ /* 0x010fea0003900000 */
[----:B------:R-:W4:Y:S02]  /*17800*/  @!P0 SYNCS.PHASECHK.TRANS64 P0, [R6+URZ+0x38860], R20 ;  /* 0x03886014060085a7 */ /* 0x000f24000800007f */
[----:B----4-:R-:W-:Y:S05]  /*17810*/  @!P0 BRA `(.L_x_1103) ;  /* 0xfffffffc00f08947 */ /* 0x010fea000383ffff */
[----:B------:R-:W-:Y:S05]  /*17820*/  BRA `(.L_x_1193) ;  /* 0xffffffc000047947 */ /* 0x000fea000383ffff */
.L_x_1104:
        /* <DEDUP_REMOVED lines=8> */
.L_x_1195:
[----:B------:R-:W-:Y:S05]  /*178b0*/  BSYNC B1 ;  /* 0x0000000000017941 */ /* 0x000fea0003800000 */
.L_x_1194:
        /* <DEDUP_REMOVED lines=13> */
.L_x_1196:
        /* <DEDUP_REMOVED lines=17> */
.L_x_1197:
        /* <DEDUP_REMOVED lines=16> */
.L_x_1198:
        /* <DEDUP_REMOVED lines=19> */
.L_x_1199:
        /* <DEDUP_REMOVED lines=14> */
.L_x_1200:
        /* <DEDUP_REMOVED lines=16> */
.L_x_1201:
        /* <DEDUP_REMOVED lines=14> */
.L_x_1202:
[----:B------:R-:W-:Y:S05]  /*17f90*/  BRA `(.L_x_1203) ;  /* 0xffffffbc00687947 */ /* 0x000fea000383ffff */
.L_x_1112:
        /* <DEDUP_REMOVED lines=8> */
.L_x_1205:
[----:B------:R-:W-:Y:S05]  /*18020*/  BSYNC B0 ;  /* 0x0000000000007941 */ /* 0x000fea0003800000 */
.L_x_1204:
        /* <DEDUP_REMOVED lines=9> */
.L_x_1206:
        /* <DEDUP_REMOVED lines=24> */
.L_x_1207:
[----:B------:R-:W-:Y:S01]  /*18240*/  IMAD.MOV.U32 R12, RZ, RZ, 0x2 ;  /* 0x00000002ff0c7424 */ /* 0x000fe200078e00ff */
[----:B------:R-:W-:-:S05]  /*18250*/  SEL R14, R14, RZ, P1 ;  /* 0x000000ff0e0e7207 */ /* 0x000fca0000800000 */
[----:B------:R-:W-:-:S04]  /*18260*/  IMAD.IADD R5, R13, 0x1, R14 ;  /* 0x000000010d057824 */ /* 0x000fc800078e020e */
[----:B------:R-:W-:-:S07]  /*18270*/  IMAD.MOV.U32 R13, RZ, RZ, R5 ;  /* 0x000000ffff0d7224 */ /* 0x000fce00078e0005 */
[----:B------:R-:W-:Y:S05]  /*18280*/  WARPSYNC.COLLECTIVE R15, `(.L_x_1208) ;  /* 0x000000000f087348 */ /* 0x000fea0003c00000 */
[----:B------:R0:W1:Y:S02]  /*18290*/  SHFL.UP P6, R14, R13, R12, R11 ;  /* 0x0400000c0d0e7389 */ /* 0x00006400000c000b */
[----:B01----:R-:W-:Y:S01]  /*182a0*/  ENDCOLLECTIVE ;  /* 0x000000000000791b */ /* 0x003fe20003800000 */
.L_x_1208:
[----:B------:R-:W-:Y:S01]  /*182b0*/  IMAD.MOV.U32 R12, RZ, RZ, 0x4 ;  /* 0x00000004ff0c7424 */ /* 0x000fe200078e00ff */
[----:B------:R-:W-:-:S05]  /*182c0*/  SEL R2, R14, RZ, P2 ;  /* 0x000000ff0e027207 */ /* 0x000fca0001000000 */
[----:B------:R-:W-:-:S04]  /*182d0*/  IMAD.IADD R2, R5, 0x1, R2 ;  /* 0x0000000105027824 */ /* 0x000fc800078e0202 */
[----:B------:R-:W-:-:S07]  /*182e0*/  IMAD.MOV.U32 R13, RZ, RZ, R2 ;  /* 0x000000ffff0d7224 */ /* 0x000fce00078e0002 */
[----:B------:R-:W-:Y:S05]  /*182f0*/  WARPSYNC.COLLECTIVE R15, `(.L_x_1209) ;  /* 0x000000000f087348 */ /* 0x000fea0003c00000 */
[----:B------:R0:W1:Y:S02]  /*18300*/  SHFL.UP P6, R14, R13, R12, R11 ;  /* 0x0400000c0d0e7389 */ /* 0x00006400000c000b */
[----:B01----:R-:W-:Y:S01]  /*18310*/  ENDCOLLECTIVE ;  /* 0x000000000000791b */ /* 0x003fe20003800000 */
.L_x_1209:
[----:B------:R-:W-:Y:S01]  /*18320*/  IMAD.MOV.U32 R12, RZ, RZ, 0x8 ;  /* 0x00000008ff0c7424 */ /* 0x000fe200078e00ff */
[----:B------:R-:W-:-:S05]  /*18330*/  SEL R3, R14, RZ, P3 ;  /* 0x000000ff0e037207 */ /* 0x000fca0001800000 */
[----:B------:R-:W-:-:S04]  /*18340*/  IMAD.IADD R3, R2, 0x1, R3 ;  /* 0x0000000102037824 */ /* 0x000fc800078e0203 */
[----:B------:R-:W-:-:S07]  /*18350*/  IMAD.MOV.U32 R13, RZ, RZ, R3 ;  /* 0x000000ffff0d7224 */ /* 0x000fce00078e0003 */
[----:B------:R-:W-:Y:S05]  /*18360*/  WARPSYNC.COLLECTIVE R15, `(.L_x_1210) ;  /* 0x000000000f087348 */ /* 0x000fea0003c00000 */
[----:B------:R0:W1:Y:S02]  /*18370*/  SHFL.UP P6, R14, R13, R12, R11 ;  /* 0x0400000c0d0e7389 */ /* 0x00006400000c000b */
[----:B01----:R-:W-:Y:S01]  /*18380*/  ENDCOLLECTIVE ;  /* 0x000000000000791b */ /* 0x003fe20003800000 */
.L_x_1210:
[----:B------:R-:W-:Y:S01]  /*18390*/  IMAD.MOV.U32 R12, RZ, RZ, 0x10 ;  /* 0x00000010ff0c7424 */ /* 0x000fe200078e00ff */
[----:B------:R-:W-:-:S05]  /*183a0*/  SEL R14, R14, RZ, P4 ;  /* 0x000000ff0e0e7207 */ /* 0x000fca0002000000 */
[----:B------:R-:W-:-:S04]  /*183b0*/  IMAD.IADD R5, R3, 0x1, R14 ;  /* 0x0000000103057824 */ /* 0x000fc800078e020e */
[----:B------:R-:W-:-:S07]  /*183c0*/  IMAD.MOV.U32 R13, RZ, RZ, R5 ;  /* 0x000000ffff0d7224 */ /* 0x000fce00078e0005 */
[----:B------:R-:W-:Y:S05]  /*183d0*/  WARPSYNC.COLLECTIVE R15, `(.L_x_1211) ;  /* 0x000000000f087348 */ /* 0x000fea0003c00000 */
[----:B------:R0:W1:Y:S02]  /*183e0*/  SHFL.UP P6, R14, R13, R12, R11 ;  /* 0x0400000c0d0e7389 */ /* 0x00006400000c000b */
[----:B01----:R-:W-:Y:S01]  /*183f0*/  ENDCOLLECTIVE ;  /* 0x000000000000791b */ /* 0x003fe20003800000 */
.L_x_1211:
        /* <DEDUP_REMOVED lines=8> */
.L_x_1212:
[----:B------:R-:W-:Y:S05]  /*18480*/  BRA `(.L_x_1213) ;  /* 0xffffffc000007947 */ /* 0x000fea000383ffff */
.L_x_1115:
[----:B------:R-:W-:Y:S01]  /*18490*/  BSSY B0, `(.L_x_1214) ;  /* 0x0000007000007945 */ /* 0x000fe20003800000 */
[----:B------:R-:W-:Y:S02]  /*184a0*/  IMAD.MOV.U32 R12, RZ, RZ, 0x1 ;  /* 0x00000001ff0c7424 */ /* 0x000fe400078e00ff */
[----:B------:R-:W-:Y:S02]  /*184b0*/  IMAD.MOV.U32 R11, RZ, RZ, RZ ;  /* 0x000000ffff0b7224 */ /* 0x000fe400078e00ff */
[----:B------:R-:W-:-:S07]  /*184c0*/  IMAD.MOV.U32 R15, RZ, RZ, -0x1 ;  /* 0xffffffffff0f7424 */ /* 0x000fce00078e00ff */
[----:B------:R-:W-:Y:S05]  /*184d0*/  WARPSYNC.COLLECTIVE R15, `(.L_x_1215) ;  /* 0x000000000f087348 */ /* 0x000fea0003c00000 */
[----:B------:R0:W1:Y:S02]  /*184e0*/  SHFL.UP P6, R14, R13, R12, R11 ;  /* 0x0400000c0d0e7389 */ /* 0x00006400000c000b */
[----:B01----:R-:W-:Y:S01]  /*184f0*/  ENDCOLLECTIVE ;  /* 0x000000000000791b */ /* 0x003fe20003800000 */
.L_x_1215:
[----:B------:R-:W-:Y:S05]  /*18500*/  BSYNC B0 ;  /* 0x0000000000007941 */ /* 0x000fea0003800000 */
.L_x_1214:
        /* <DEDUP_REMOVED lines=8> */
.L_x_1216:
[----:B------:R-:W-:Y:S01]  /*18590*/  IMAD.MOV.U32 R12, RZ, RZ, 0x4 ;  /* 0x00000004ff0c7424 */ /* 0x000fe200078e00ff */
[----:B------:R-:W-:-:S05]  /*185a0*/  SEL R2, R14, RZ, P2 ;  /* 0x000000ff0e027207 */ /* 0x000fca0001000000 */
[----:B------:R-:W-:-:S04]  /*185b0*/  IMAD.IADD R2, R13, 0x1, R2 ;  /* 0x000000010d027824 */ /* 0x000fc800078e0202 */
[----:B------:R-:W-:-:S07]  /*185c0*/  IMAD.MOV.U32 R13, RZ, RZ, R2 ;  /* 0x000000ffff0d7224 */ /* 0x000fce00078e0002 */
[----:B------:R-:W-:Y:S05]  /*185d0*/  WARPSYNC.COLLECTIVE R15, `(.L_x_1217) ;  /* 0x000000000f087348 */ /* 0x000fea0003c00000 */
[----:B------:R0:W1:Y:S02]  /*185e0*/  SHFL.UP P6, R14, R13, R12, R11 ;  /* 0x0400000c0d0e7389 */ /* 0x00006400000c000b */
[----:B01----:R-:W-:Y:S01]  /*185f0*/  ENDCOLLECTIVE ;  /* 0x000000000000791b */ /* 0x003fe20003800000 */
.L_x_1217:
[----:B------:R-:W-:Y:S01]  /*18600*/  IMAD.MOV.U32 R12, RZ, RZ, 0x8 ;  /* 0x00000008ff0c7424 */ /* 0x000fe200078e00ff */
[----:B------:R-:W-:-:S05]  /*18610*/  SEL R3, R14, RZ, P3 ;  /* 0x000000ff0e037207 */ /* 0x000fca0001800000 */
[----:B------:R-:W-:-:S04]  /*18620*/  IMAD.IADD R3, R2, 0x1, R3 ;  /* 0x0000000102037824 */ /* 0x000fc800078e0203 */
[----:B------:R-:W-:-:S07]  /*18630*/  IMAD.MOV.U32 R13, RZ, RZ, R3 ;  /* 0x000000ffff0d7224 */ /* 0x000fce00078e0003 */
[----:B------:R-:W-:Y:S05]  /*18640*/  WARPSYNC.COLLECTIVE R15, `(.L_x_1218) ;  /* 0x000000000f087348 */ /* 0x000fea0003c00000 */
[----:B------:R0:W1:Y:S02]  /*18650*/  SHFL.UP P6, R14, R13, R12, R11 ;  /* 0x0400000c0d0e7389 */ /* 0x00006400000c000b */
[----:B01----:R-:W-:Y:S01]  /*18660*/  ENDCOLLECTIVE ;  /* 0x000000000000791b */ /* 0x003fe20003800000 */
.L_x_1218:
[----:B------:R-:W-:Y:S01]  /*18670*/  IMAD.MOV.U32 R12, RZ, RZ, 0x10 ;  /* 0x00000010ff0c7424 */ /* 0x000fe200078e00ff */
[----:B------:R-:W-:-:S05]  /*18680*/  SEL R14, R14, RZ, P4 ;  /* 0x000000ff0e0e7207 */ /* 0x000fca0002000000 */
[----:B------:R-:W-:-:S04]  /*18690*/  IMAD.IADD R5, R3, 0x1, R14 ;  /* 0x0000000103057824 */ /* 0x000fc800078e020e */
[----:B------:R-:W-:-:S07]  /*186a0*/  IMAD.MOV.U32 R13, RZ, RZ, R5 ;  /* 0x000000ffff0d7224 */ /* 0x000fce00078e0005 */
[----:B------:R-:W-:Y:S05]  /*186b0*/  WARPSYNC.COLLECTIVE R15, `(.L_x_1219) ;  /* 0x000000000f087348 */ /* 0x000fea0003c00000 */
[----:B------:R0:W1:Y:S02]  /*186c0*/  SHFL.UP P6, R14, R13, R12, R11 ;  /* 0x0400000c0d0e7389 */ /* 0x00006400000c000b */
[----:B01----:R-:W-:Y:S01]  /*186d0*/  ENDCOLLECTIVE ;  /* 0x000000000000791b */ /* 0x003fe20003800000 */
.L_x_1219:
        /* <DEDUP_REMOVED lines=8> */
.L_x_1220:
[----:B------:R-:W-:Y:S05]  /*18760*/  BRA `(.L_x_1221) ;  /* 0xffffffbc00ec7947 */ /* 0x000fea000383ffff */
.L_x_1117:
[----:B------:R-:W-:Y:S01]  /*18770*/  BSSY B0, `(.L_x_1222) ;  /* 0x0000006000007945 */ /* 0x000fe20003800000 */
[----:B------:R-:W-:Y:S01]  /*18780*/  PLOP3.LUT P6, PT, P6, PT, PT, 0x8, 0x0 ;  /* 0x000000000000781c */ /* 0x000fe200037ce170 */
[----:B------:R-:W-:-:S12]  /*18790*/  IMAD.MOV.U32 R15, RZ, RZ, -0x1 ;  /* 0xffffffffff0f7424 */ /* 0x000fd800078e00ff */
[----:B0-----:R-:W-:Y:S05]  /*187a0*/  WARPSYNC.COLLECTIVE R15, `(.L_x_1223) ;  /* 0x000000000f087348 */ /* 0x001fea0003c00000 */
[----:B------:R-:W-:Y:S01]  /*187b0*/  VOTE.ANY R14, PT, P6 ;  /* 0x00000000000e7806 */ /* 0x000fe200030e0100 */
[----:B0-----:R-:W-:Y:S06]  /*187c0*/  ENDCOLLECTIVE ;  /* 0x000000000000791b */ /* 0x001fec0003800000 */
.L_x_1223:
[----:B------:R-:W-:Y:S05]  /*187d0*/  BSYNC B0 ;  /* 0x0000000000007941 */ /* 0x000fea0003800000 */
.L_x_1222:
        /* <DEDUP_REMOVED lines=9> */
.L_x_1224:
[----:B------:R-:W-:Y:S02]  /*18870*/  IMAD.MOV.U32 R13, RZ, RZ, R4 ;  /* 0x000000ffff0d7224 */ /* 0x000fe400078e0004 */
[----:B------:R-:W-:-:S07]  /*18880*/  IMAD.MOV.U32 R7, RZ, RZ, R14 ;  /* 0x000000ffff077224 */ /* 0x000fce00078e000e */
[----:B------:R-:W-:Y:S05]  /*18890*/  WARPSYNC.COLLECTIVE R15, `(.L_x_1225) ;  /* 0x000000000f087348 */ /* 0x000fea0003c00000 */
[----:B------:R0:W1:Y:S02]  /*188a0*/  SHFL.IDX P6, R14, R13, R12, R11 ;  /* 0x0000000c0d0e7389 */ /* 0x00006400000c000b */
[----:B01----:R-:W-:Y:S01]  /*188b0*/  ENDCOLLECTIVE ;  /* 0x000000000000791b */ /* 0x003fe20003800000 */
.L_x_1225:
[----:B------:R-:W-:Y:S01]  /*188c0*/  IMAD.MOV.U32 R4, RZ, RZ, R14 ;  /* 0x000000ffff047224 */ /* 0x000fe200078e000e */
[----:B------:R-:W-:Y:S06]  /*188d0*/  BRA `(.L_x_1226) ;  /* 0xffffffbc00cc7947 */ /* 0x000fec000383ffff */
.L_x_1119:
[----:B------:R-:W-:Y:S01]  /*188e0*/  BSSY B0, `(.L_x_1227) ;  /* 0x0000007000007945 */ /* 0x000fe20003800000 */
[----:B------:R-:W-:Y:S02]  /*188f0*/  IMAD.MOV.U32 R13, RZ, RZ, R3 ;  /* 0x000000ffff0d7224 */ /* 0x000fe400078e0003 */
[----:B------:R-:W-:Y:S02]  /*18900*/  IMAD.MOV.U32 R11, RZ, RZ, 0x1f ;  /* 0x0000001fff0b7424 */ /* 0x000fe400078e00ff */
[----:B------:R-:W-:-:S07]  /*18910*/  IMAD.MOV.U32 R15, RZ, RZ, -0x1 ;  /* 0xffffffffff0f7424 */ /* 0x000fce00078e00ff */
[----:B0123--:R-:W-:Y:S05]  /*18920*/  WARPSYNC.COLLECTIVE R15, `(.L_x_1228) ;  /* 0x000000000f087348 */ /* 0x00ffea0003c00000 */
[----:B------:R4:W0:Y:S02]  /*18930*/  SHFL.IDX P6, R14, R13, R12, R11 ;  /* 0x0000000c0d0e7389 */ /* 0x00082400000c000b */
[----:B01234-:R-:W-:Y:S01]  /*18940*/  ENDCOLLECTIVE ;  /* 0x000000000000791b */ /* 0x01ffe20003800000 */
.L_x_1228:
[----:B------:R-:W-:Y:S05]  /*18950*/  BSYNC B0 ;  /* 0x0000000000007941 */ /* 0x000fea0003800000 */
.L_x_1227:
[----:B------:R-:W-:Y:S01]  /*18960*/  IMAD.MOV.U32 R24, RZ, RZ, R14 ;  /* 0x000000ffff187224 */ /* 0x000fe200078e000e */
[----:B------:R-:W-:Y:S06]  /*18970*/  BRA `(.L_x_1118) ;  /* 0xffffffbc00bc7947 */ /* 0x000fec000383ffff */
.L_x_1123:
[----:B0-----:R0:W1:Y:S02]  /*18980*/  SYNCS.PHASECHK.TRANS64.TRYWAIT P0, [R5+URZ+0x38820], R0 ;  /* 0x03882000050075a7 */ /* 0x001064000800017f */
[----:B-1----:R-:W-:Y:S05]  /*18990*/  @!P0 NANOSLEEP.SYNCS 0x989680 ;  /* 0x009896800000895d */ /* 0x002fea0003900000 */
[----:B------:R-:W1:Y:S02]  /*189a0*/  @!P0 SYNCS.PHASECHK.TRANS64 P0, [R5+URZ+0x38820], R0 ;  /* 0x03882000050085a7 */ /* 0x000e64000800007f */
[----:B-1----:R-:W-:Y:S05]  /*189b0*/  @!P0 BRA `(.L_x_1123) ;  /* 0xfffffffc00f08947 */ /* 0x002fea000383ffff */
[----:B------:R-:W-:Y:S05]  /*189c0*/  BRA `(.L_x_1229) ;  /* 0xffffffc400147947 */ /* 0x000fea000383ffff */
.L_x_1124:
        /* <DEDUP_REMOVED lines=11> */
.L_x_1231:
[----:B------:R-:W-:Y:S05]  /*18a80*/  BSYNC B0 ;  /* 0x0000000000007941 */ /* 0x000fea0003800000 */
.L_x_1230:
[----:B------:R-:W-:Y:S05]  /*18a90*/  BRA `(.L_x_1232) ;  /* 0xffffffc000fc7947 */ /* 0x000fea000383ffff */
.L_x_1127:
[----:B------:R-:W-:Y:S01]  /*18aa0*/  BSSY B1, `(.L_x_1233) ;  /* 0x0000006000017945 */ /* 0x000fe20003800000 */
[----:B------:R-:W-:-:S07]  /*18ab0*/  IMAD.MOV.U32 R15, RZ, RZ, -0x1 ;  /* 0xffffffffff0f7424 */ /* 0x000fce00078e00ff */
[----:B0-234-:R-:W-:Y:S05]  /*18ac0*/  WARPSYNC.COLLECTIVE R15, `(.L_x_1234) ;  /* 0x000000000f0c7348 */ /* 0x01dfea0003c00000 */
[----:B------:R-:W-:Y:S02]  /*18ad0*/  ELECT P6, UR62, PT ;  /* 0x00000000003e782f */ /* 0x000fe400038c0000 */
[----:B------:R-:W-:Y:S01]  /*18ae0*/  MOV R14, UR62 ;  /* 0x0000003e000e7c02 */ /* 0x000fe20008000f00 */
[----:B0-234-:R-:W-:Y:S10]  /*18af0*/  ENDCOLLECTIVE ;  /* 0x000000000000791b */ /* 0x01dff40003800000 */
.L_x_1234:
[----:B------:R-:W-:Y:S05]  /*18b00*/  BSYNC B1 ;  /* 0x0000000000017941 */ /* 0x000fea0003800000 */
.L_x_1233:
[----:B------:R-:W-:Y:S05]  /*18b10*/  BRA `(.L_x_1235) ;  /* 0xffffffc000f47947 */ /* 0x000fea000383ffff */
.L_x_1129:
[----:B0-----:R0:W1:Y:S02]  /*18b20*/  SYNCS.PHASECHK.TRANS64.TRYWAIT P1, [R3+URZ+0x38840], R2 ;  /* 0x03884002030075a7 */ /* 0x001064000802017f */
[----:B-1----:R-:W-:Y:S05]  /*18b30*/  @!P1 NANOSLEEP.SYNCS 0x989680 ;  /* 0x009896800000995d */ /* 0x002fea0003900000 */
[----:B------:R-:W1:Y:S02]  /*18b40*/  @!P1 SYNCS.PHASECHK.TRANS64 P1, [R3+URZ+0x38840], R2 ;  /* 0x03884002030095a7 */ /* 0x000e64000802007f */
[----:B-1----:R-:W-:Y:S05]  /*18b50*/  @!P1 BRA `(.L_x_1129) ;  /* 0xfffffffc00f09947 */ /* 0x002fea000383ffff */
[----:B------:R-:W-:Y:S05]  /*18b60*/  BRA `(.L_x_1236) ;  /* 0xffffffc400147947 */ /* 0x000fea000383ffff */
.L_x_1131:
[----:B-1----:R1:W0:Y:S02]  /*18b70*/  SYNCS.PHASECHK.TRANS64.TRYWAIT P1, [R5+URZ+0x38840], R0 ;  /* 0x03884000050075a7 */ /* 0x002224000802017f */
[----:B0-----:R-:W-:Y:S05]  /*18b80*/  @!P1 NANOSLEEP.SYNCS 0x989680 ;  /* 0x009896800000995d */ /* 0x001fea0003900000 */
[----:B------:R-:W0:Y:S02]  /*18b90*/  @!P1 SYNCS.PHASECHK.TRANS64 P1, [R5+URZ+0x38840], R0 ;  /* 0x03884000050095a7 */ /* 0x000e24000802007f */
[----:B0-----:R-:W-:Y:S05]  /*18ba0*/  @!P1 BRA `(.L_x_1131) ;  /* 0xfffffffc00f09947 */ /* 0x001fea000383ffff */
[----:B------:R-:W-:Y:S05]  /*18bb0*/  BRA `(.L_x_1237) ;  /* 0xffffffc400207947 */ /* 0x000fea000383ffff */
.L_x_1133:
[----:B------:R0:W0:Y:S02]  /*18bc0*/  SYNCS.PHASECHK.TRANS64.TRYWAIT P1, [R3+URZ+0x38860], R2 ;  /* 0x03886002030075a7 */ /* 0x000024000802017f */
[----:B0-----:R-:W-:Y:S05]  /*18bd0*/  @!P1 NANOSLEEP.SYNCS 0x989680 ;  /* 0x009896800000995d */ /* 0x001fea0003900000 */
[----:B------:R-:W0:Y:S02]  /*18be0*/  @!P1 SYNCS.PHASECHK.TRANS64 P1, [R3+URZ+0x38860], R2 ;  /* 0x03886002030095a7 */ /* 0x000e24000802007f */
[----:B0-----:R-:W-:Y:S05]  /*18bf0*/  @!P1 BRA `(.L_x_1133) ;  /* 0xfffffffc00f09947 */ /* 0x001fea000383ffff */
[----:B------:R-:W-:Y:S05]  /*18c00*/  BRA `(.L_x_1238) ;  /* 0xffffffc4001c7947 */ /* 0x000fea000383ffff */
.L_x_1239:
        /* <DEDUP_REMOVED lines=15> */
.L_x_5830:


//--------------------- .text._ZN7cutlass13device_kernelIN5flash11enable_sm90INS1_16FlashAttnFwdSm90INS1_25CollectiveMainloopFwdSm90ILi2EN4cute5tupleIJNS5_1CILi1EEES8_S8_EEENS6_IJNS7_ILi64EEESA_SA_EEELi512ENS_6half_tEfNS_4arch4Sm90ELb0ELb0ELb1ELb1ELb1ELb1ELb1ELb0ELb0ELb1ELb1ELb0EEENS1_21CollectiveEpilogueFwdINS6_IJSA_NS7_ILi512EEESA_EEES9_SC_SE_Li256ELb1ELb1ELb1ELb0EEENS1_36VarlenDynamicPersistentTileSchedulerILi64ELi64ELi256ELi128ELb1ELb1ELb1ELb0ELb1ELb1EEEEEEEEEvNT_6ParamsE --------------------------
	.section	.text._ZN7cutlass13device_kernelIN5flash11enable_sm90INS1_16FlashAttnFwdSm90INS1_25CollectiveMainloopFwdSm90ILi2EN4cute5tupleIJNS5_1CILi1EEES8_S8_EEENS6_IJNS7_ILi64EEESA_SA_EEELi512ENS_6half_tEfNS_4arch4Sm90ELb0ELb0ELb1ELb1ELb1ELb1ELb1ELb0ELb0ELb1ELb1ELb0EEENS1_21CollectiveEpilogueFwdINS6_IJSA_NS7_ILi512EEESA_EEES9_SC_SE_Li256ELb1ELb1ELb1ELb0EEENS1_36VarlenDynamicPersistentTileSchedulerILi64ELi64ELi256ELi128ELb1ELb1ELb1ELb0ELb1ELb1EEEEEEEEEvNT_6ParamsE,"ax",@progbits
	.align	128
.text._ZN7cutlass13device_kernelIN5flash11enable_sm90INS1_16FlashAttnFwdSm90INS1_25CollectiveMainloopFwdSm90ILi2EN4cute5tupleIJNS5_1CILi1EEES8_S8_EEENS6_IJNS7_ILi64EEESA_SA_EEELi512ENS_6half_tEfNS_4arch4Sm90ELb0ELb0ELb1ELb1ELb1ELb1ELb1ELb0ELb0ELb1ELb1ELb0EEENS1_21CollectiveEpilogueFwdINS6_IJSA_NS7_ILi512EEESA_EEES9_SC_SE_Li256ELb1ELb1ELb1ELb0EEENS1_36VarlenDynamicPersistentTileSchedulerILi64ELi64ELi256ELi128ELb1ELb1ELb1ELb0ELb1ELb1EEEEEEEEEvNT_6ParamsE:
        .type           _ZN7cutlass13device_kernelIN5flash11enable_sm90INS1_16FlashAttnFwdSm90INS1_25CollectiveMainloopFwdSm90ILi2EN4cute5tupleIJNS5_1CILi1EEES8_S8_EEENS6_IJNS7_ILi64EEESA_SA_EEELi512ENS_6half_tEfNS_4arch4Sm90ELb0ELb0ELb1ELb1ELb1ELb1ELb1ELb0ELb0ELb1ELb1ELb0EEENS1_21CollectiveEpilogueFwdINS6_IJSA_NS7_ILi512EEESA_EEES9_SC_SE_Li256ELb1ELb1ELb1ELb0EEENS1_36VarlenDynamicPersistentTileSchedulerILi64ELi64ELi256ELi128ELb1ELb1ELb1ELb0ELb1ELb1EEEEEEEEEvNT_6ParamsE,@function
        .size           _ZN7cutlass13device_kernelIN5flash11enable_sm90INS1_16FlashAttnFwdSm90INS1_25CollectiveMainloopFwdSm90ILi2EN4cute5tupleIJNS5_1CILi1EEES8_S8_EEENS6_IJNS7_ILi64EEESA_SA_EEELi512ENS_6half_tEfNS_4arch4Sm90ELb0ELb0ELb1ELb1ELb1ELb1ELb1ELb0ELb0ELb1ELb1ELb0EEENS1_21CollectiveEpilogueFwdINS6_IJSA_NS7_ILi512EEESA_EEES9_SC_SE_Li256ELb1ELb1ELb1ELb0EEENS1_36VarlenDynamicPersistentTileSchedulerILi64ELi64ELi256ELi128ELb1ELb1ELb1ELb0ELb1ELb1EEEEEEEEEvNT_6ParamsE,(.L_x_5831 - _ZN7cutlass13device_kernelIN5flash11enable_sm90INS1_16FlashAttnFwdSm90INS1_25CollectiveMainloopFwdSm90ILi2EN4cute5tupleIJNS5_1CILi1EEES8_S8_EEENS6_IJNS7_ILi64EEESA_SA_EEELi512ENS_6half_tEfNS_4arch4Sm90ELb0ELb0ELb1ELb1ELb1ELb1ELb1ELb0ELb0ELb1ELb1ELb0EEENS1_21CollectiveEpilogueFwdINS6_IJSA_NS7_ILi512EEESA_EEES9_SC_SE_Li256ELb1ELb1ELb1ELb0EEENS1_36VarlenDynamicPersistentTileSchedulerILi64ELi64ELi256ELi128ELb1ELb1ELb1ELb0ELb1ELb1EEEEEEEEEvNT_6ParamsE)
        .other          _ZN7cutlass13device_kernelIN5flash11enable_sm90INS1_16FlashAttnFwdSm90INS1_25CollectiveMainloopFwdSm90ILi2EN4cute5tupleIJNS5_1CILi1EEES8_S8_EEENS6_IJNS7_ILi64EEESA_SA_EEELi512ENS_6half_tEfNS_4arch4Sm90ELb0ELb0ELb1ELb1ELb1ELb1ELb1ELb0ELb0ELb1ELb1ELb0EEENS1_21CollectiveEpilogueFwdINS6_IJSA_NS7_ILi512EEESA_EEES9_SC_SE_Li256ELb1ELb1ELb1ELb0EEENS1_36VarlenDynamicPersistentTileSchedulerILi64ELi64ELi256ELi128ELb1ELb1ELb1ELb0ELb1ELb1EEEEEEEEEvNT_6ParamsE,@"STO_CUDA_ENTRY STV_DEFAULT"
_ZN7cutlass13device_kernelIN5flash11enable_sm90INS1_16FlashAttnFwdSm90INS1_25CollectiveMainloopFwdSm90ILi2EN4cute5tupleIJNS5_1CILi1EEES8_S8_EEENS6_IJNS7_ILi64EEESA_SA_EEELi512ENS_6half_tEfNS_4arch4Sm90ELb0ELb0ELb1ELb1ELb1ELb1ELb1ELb0ELb0ELb1ELb1ELb0EEENS1_21CollectiveEpilogueFwdINS6_IJSA_NS7_ILi512EEESA_EEES9_SC_SE_Li256ELb1ELb1ELb1ELb0EEENS1_36VarlenDynamicPersistentTileSchedulerILi64ELi64ELi256ELi128ELb1ELb1ELb1ELb0ELb1ELb1EEEEEEEEEvNT_6ParamsE:
[----:B------:R-:W0:Y:S02]  /*0000*/  LDC R1, c[0x0][0x28] ;  /* 0x00000a00ff017b82 */ /* 0x000e240000000800 */
[----:B0-----:R-:W-:Y:S01]  /*0010*/  VIADD R1, R1, 0xffffff90 ;  /* 0xffffff9001017836 */ /* 0x001fe20000000000 */
[----:B------:R-:W0:Y:S01]  /*0020*/  S2R R0, SR_TID.X ;  /* 0x0000000000007919 */ /* 0x000e220000002100 */
[----:B------:R-:W-:Y:S01]  /*0030*/  ELECT P0, URZ, PT ;  /* 0x00000000003f782f */ /* 0x000fe20003800000 */
[----:B------:R-:W-:Y:S01]  /*0040*/  BSSY B0, `(.L_x_1240) ;  /* 0x000000e000007945 */ /* 0x000fe20003800000 */
[--C-:B0-----:R-:W-:Y:S02]  /*0050*/  SHF.R.U32.HI R2, RZ, 0x5, R0.reuse ;  /* 0x00000005ff027819 */ /* 0x101fe40000011600 */
[----:B------:R-:W-:-:S03]  /*0060*/  SHF.R.U32.HI R4, RZ, 0x7, R0 ;  /* 0x00000007ff047819 */ /* 0x000fc60000011600 */
[----:B------:R-:W0:Y:S02]  /*0070*/  SHFL.IDX PT, R3, R2, RZ, 0x1f ;  /* 0x00001fff02037589 */ /* 0x000e2400000e0000 */
[----:B0-----:R-:W-:-:S13]  /*0080*/  ISETP.EQ.AND P0, PT, R3, RZ, P0 ;  /* 0x000000ff0300720c */ /* 0x001fda0000702270 */
        /* <DEDUP_REMOVED lines=9> */
.L_x_1241:
[----:B------:R-:W-:Y:S05]  /*0120*/  BSYNC B0 ;  /* 0x0000000000007941 */ /* 0x000fea0003800000 */
.L_x_1240:
        /* <DEDUP_REMOVED lines=21> */
[----:B0-----:R0:W1:Y:S01]  /*0280*/  @UP1 SYNCS.EXCH.64 URZ, [UR8+0x38800], UR4 ;  /* 0x03880004083f15b2 */ /* 0x0010620008000100 */
[----:B------:R0:W2:Y:S04]  /*0290*/  @UP2 SYNCS.EXCH.64 URZ, [UR8+0x38810], UR4 ;  /* 0x03881004083f25b2 */ /* 0x0000a80008000100 */
[----:B------:R0:W3:Y:S01]  /*02a0*/  @UP3 SYNCS.EXCH.64 URZ, [UR8+0x38820], UR6 ;  /* 0x03882006083f35b2 */ /* 0x0000e20008000100 */
        /* <DEDUP_REMOVED lines=14> */
[----:B----4-:R-:W-:Y:S01]  /*0390*/  NOP ;  /* 0x0000000000007918 */ /* 0x010fe20000000000 */
.L_x_1242:
[----:B------:R-:W4:Y:S01]  /*03a0*/  SHFL.IDX PT, R3, R2, RZ, 0x1f ;  /* 0x00001fff02037589 */ /* 0x000f2200000e0000 */
[----:B------:R-:W-:Y:S01]  /*03b0*/  NOP ;  /* 0x0000000000007918 */ /* 0x000fe20000000000 */
[----:B----4-:R-:W-:-:S13]  /*03c0*/  ISETP.NE.AND P0, PT, R3, RZ, PT ;  /* 0x000000ff0300720c */ /* 0x010fda0003f05270 */
        /* <DEDUP_REMOVED lines=18> */
[----:B----4-:R-:W-:Y:S01]  /*04f0*/  NOP ;  /* 0x0000000000007918 */ /* 0x010fe20000000000 */
.L_x_1243:
[----:B------:R-:W4:Y:S01]  /*0500*/  SHFL.IDX PT, R3, R2, RZ, 0x1f ;  /* 0x00001fff02037589 */ /* 0x000f2200000e0000 */
[----:B------:R-:W-:Y:S01]  /*0510*/  NOP ;  /* 0x0000000000007918 */ /* 0x000fe20000000000 */
[----:B----4-:R-:W-:-:S13]  /*0520*/  ISETP.NE.AND P0, PT, R3, RZ, PT ;  /* 0x000000ff0300720c */ /* 0x010fda0003f05270 */
        /* <DEDUP_REMOVED lines=15> */
.L_x_1244:
        /* <DEDUP_REMOVED lines=22> */
.L_x_1245:
        /* <DEDUP_REMOVED lines=22> */
.L_x_1246:
[----:B------:R-:W-:Y:S01]  /*08e0*/  PLOP3.LUT P0, PT, PT, PT, UP0, 0x80, 0x0 ;  /* 0x000000000000781c */ /* 0x000fe20003f0f008 */
[----:B------:R-:W-:Y:S01]  /*08f0*/  UMOV UR36, 0x1 ;  /* 0x0000000100247882 */ /* 0x000fe20000000000 */
[----:B------:R-:W-:Y:S01]  /*0900*/  NOP ;  /* 0x0000000000007918 */ /* 0x000fe20000000000 */
[----:B------:R-:W-:Y:S01]  /*0910*/  USEL UR36, UR36, 0x2, !UP0 ;  /* 0x0000000224247887 */ /* 0x000fe2000c000000 */
[----:B------:R-:W-:Y:S01]  /*0920*/  BSSY B9, `(.L_x_1247) ;  /* 0x0001e14000097945 */ /* 0x000fe20003800000 */
[----:B------:R-:W-:Y:S01]  /*0930*/  ULDC.64 UR42, c[0x0][0x208] ;  /* 0x00008200002a7ab9 */ /* 0x000fe20000000a00 */
[----:B0123--:R-:W-:Y:S07]  /*0940*/  BAR.SYNC.DEFER_BLOCKING 0x0 ;  /* 0x0000000000007b1d */ /* 0x00ffee0000010000 */
[----:B------:R-:W-:Y:S05]  /*0950*/  @!P0 BRA `(.L_x_1248) ;  /* 0x0000015800408947 */ /* 0x000fea0003800000 */
.L_x_1249:
[----:B------:R-:W-:-:S08]  /*0960*/  NOP ;  /* 0x0000000000007918 */ /* 0x000fd00000000000 */
[----:B------:R-:W0:Y:S02]  /*0970*/  USETMAXREG.TRY_ALLOC.CTAPOOL UP0, 0xe8 ;  /* 0x000000e8000079c8 */ /* 0x000e240008000600 */
[----:B0-----:R-:W-:-:S13]  /*0980*/  PLOP3.LUT P0, PT, PT, PT, UP0, 0x80, 0x0 ;  /* 0x000000000000781c */ /* 0x001fda0003f0f008 */
[----:B------:R-:W-:Y:S05]  /*0990*/  @!P0 BRA `(.L_x_1249) ;  /* 0xfffffffc00f08947 */ /* 0x000fea000383ffff */
[----:B------:R-:W-:Y:S01]  /*09a0*/  SHF.R.U32.HI R2, RZ, 0x7, R0 ;  /* 0x00000007ff027819 */ /* 0x000fe20000011600 */
[----:B------:R-:W0:Y:S01]  /*09b0*/  S2UR UR4, SR_CgaCtaId ;  /* 0x00000000000479c3 */ /* 0x000e220000008800 */
[----:B------:R-:W-:Y:S02]  /*09c0*/  MOV R3, 0x400 ;  /* 0x0000040000037802 */ /* 0x000fe40000000f00 */
[----:B------:R-:W-:-:S13]  /*09d0*/  ISETP.NE.AND P0, PT, R2, 0x1, PT ;  /* 0x000000010200780c */ /* 0x000fda0003f05270 */
        /* <DEDUP_REMOVED lines=12> */
[----:B------:R-:W-:Y:S01]  /*0aa0*/  CS2R R186, SRZ ;  /* 0x0000000000ba7805 */ /* 0x000fe2000001ff00 */
[----:B------:R-:W-:Y:S01]  /*0ab0*/  IMAD.MOV.U32 R227, RZ, RZ, 0x40 ;  /* 0x00000040ffe37424 */ /* 0x000fe200078e00ff */
[----:B------:R-:W-:Y:S01]  /*0ac0*/  ULOP3.LUT UR37, UR36, 0x1, URZ, 0xfc, !UPT ;  /* 0x0000000124257892 */ /* 0x000fe2000f8efc3f */
[----:B------:R-:W-:Y:S01]  /*0ad0*/  IMAD.MOV.U32 R23, RZ, RZ, RZ ;  /* 0x000000ffff177224 */ /* 0x000fe200078e00ff */
[----:B------:R-:W-:Y:S01]  /*0ae0*/  SHF.R.S32.HI R3, RZ, 0x1f, R0 ;  /* 0x0000001fff037819 */ /* 0x000fe20000011400 */
[----:B------:R-:W-:-:S03]  /*0af0*/  IMAD.MOV.U32 R17, RZ, RZ, RZ ;  /* 0x000000ffff117224 */ /* 0x000fc600078e00ff */
[CC--:B------:R-:W-:Y:S02]  /*0b00*/  LEA.HI R4, R3.reuse, R0.reuse, RZ, 0x7 ;  /* 0x0000000003047211 */ /* 0x0c0fe400078f38ff */
[CC--:B------:R-:W-:Y:S02]  /*0b10*/  LEA.HI R5, R3.reuse, R0.reuse, RZ, 0x4 ;  /* 0x0000000003057211 */ /* 0x0c0fe400078f20ff */
[CC--:B------:R-:W-:Y:S02]  /*0b20*/  LEA.HI R6, R3.reuse, R0.reuse, RZ, 0x5 ;  /* 0x0000000003067211 */ /* 0x0c0fe400078f28ff */
[CC--:B------:R-:W-:Y:S02]  /*0b30*/  LEA.HI R14, R3.reuse, R0.reuse, RZ, 0x2 ;  /* 0x00000000030e7211 */ /* 0x0c0fe400078f10ff */
[----:B------:R-:W-:Y:S02]  /*0b40*/  LEA.HI R8, R3, R0, RZ, 0x3 ;  /* 0x0000000003087211 */ /* 0x000fe400078f18ff */
[----:B------:R-:W-:-:S02]  /*0b50*/  LOP3.LUT R3, R4, 0xffffff80, RZ, 0xc0, !PT ;  /* 0xffffff8004037812 */ /* 0x000fc400078ec0ff */
[C---:B------:R-:W-:Y:S02]  /*0b60*/  LOP3.LUT R7, R5.reuse, 0xfffffff0, RZ, 0xc0, !PT ;  /* 0xfffffff005077812 */ /* 0x040fe400078ec0ff */
[----:B------:R-:W-:Y:S01]  /*0b70*/  LOP3.LUT R9, R14, 0xfffffffc, RZ, 0xc0, !PT ;  /* 0xfffffffc0e097812 */ /* 0x000fe200078ec0ff */
[----:B------:R-:W-:Y:S01]  /*0b80*/  IMAD.IADD R3, R0, 0x1, -R3 ;  /* 0x0000000100037824 */ /* 0x000fe200078e0a03 */
[----:B------:R-:W-:Y:S01]  /*0b90*/  LOP3.LUT R11, R8, 0xfffffff8, RZ, 0xc0, !PT ;  /* 0xfffffff8080b7812 */ /* 0x000fe200078ec0ff */
[C---:B------:R-:W-:Y:S01]  /*0ba0*/  IMAD.IADD R8, R0.reuse, 0x1, -R7 ;  /* 0x0000000100087824 */ /* 0x040fe200078e0a07 */
[----:B------:R-:W-:Y:S01]  /*0bb0*/  SHF.R.S32.HI R10, RZ, 0x4, R5 ;  /* 0x00000004ff0a7819 */ /* 0x000fe20000011405 */
[C---:B------:R-:W-:Y:S01]  /*0bc0*/  IMAD.IADD R188, R0.reuse, 0x1, -R9 ;  /* 0x0000000100bc7824 */ /* 0x040fe200078e0a09 */
[--C-:B------:R-:W-:Y:S01]  /*0bd0*/  SHF.R.S32.HI R224, RZ, 0x5, R6.reuse ;  /* 0x00000005ffe07819 */ /* 0x100fe20000011406 */
[----:B------:R-:W-:Y:S01]  /*0be0*/  IMAD.IADD R192, R0, 0x1, -R11 ;  /* 0x0000000100c07824 */ /* 0x000fe200078e0a0b */
[----:B------:R-:W-:Y:S01]  /*0bf0*/  SHF.R.S32.HI R0, RZ, 0x1f, R3 ;  /* 0x0000001fff007819 */ /* 0x000fe20000011403 */
[----:B------:R-:W-:Y:S01]  /*0c00*/  IMAD.SHL.U32 R18, R188, 0x8, RZ ;  /* 0x00000008bc127824 */ /* 0x000fe200078e00ff */
[----:B------:R-:W-:Y:S01]  /*0c10*/  SHF.R.S32.HI R11, RZ, 0x1f, R6 ;  /* 0x0000001fff0b7819 */ /* 0x000fe20000011406 */
[----:B------:R-:W-:Y:S01]  /*0c20*/  IMAD.SHL.U32 R192, R192, 0x8, RZ ;  /* 0x00000008c0c07824 */ /* 0x000fe200078e00ff */
[----:B------:R-:W-:Y:S01]  /*0c30*/  SHF.R.S32.HI R7, RZ, 0x1f, R8 ;  /* 0x0000001fff077819 */ /* 0x000fe20000011408 */
[C---:B------:R-:W-:Y:S01]  /*0c40*/  VIADD R211, R18.reuse, 0x60 ;  /* 0x0000006012d37836 */ /* 0x040fe20000000000 */
[----:B------:R-:W-:Y:S01]  /*0c50*/  LEA.HI R6, R5, R10, RZ, 0x1 ;  /* 0x0000000a05067211 */ /* 0x000fe200078f08ff */
[----:B------:R-:W-:Y:S01]  /*0c60*/  VIADD R210, R18, 0x80 ;  /* 0x0000008012d27836 */ /* 0x000fe20000000000 */
[-C--:B------:R-:W-:Y:S01]  /*0c70*/  LEA.HI R5, R0, R3.reuse, RZ, 0x2 ;  /* 0x0000000300057211 */ /* 0x080fe200078f10ff */
[----:B------:R-:W-:Y:S01]  /*0c80*/  VIADD R209, R18, 0xa0 ;  /* 0x000000a012d17836 */ /* 0x000fe20000000000 */
[----:B------:R-:W-:Y:S01]  /*0c90*/  LEA.HI R12, R11, R224, RZ, 0x2 ;  /* 0x000000e00b0c7211 */ /* 0x000fe200078f10ff */
[----:B------:R-:W-:Y:S01]  /*0ca0*/  VIADD R26, R192, 0x1c0 ;  /* 0x000001c0c01a7836 */ /* 0x000fe20000000000 */
[----:B------:R-:W-:Y:S01]  /*0cb0*/  LEA.HI R9, R7, R8, RZ, 0x3 ;  /* 0x0000000807097211 */ /* 0x000fe200078f18ff */
[----:B------:R-:W-:Y:S01]  /*0cc0*/  VIADD R208, R18, 0xc0 ;  /* 0x000000c012d07836 */ /* 0x000fe20000000000 */
[----:B------:R-:W-:Y:S01]  /*0cd0*/  LOP3.LUT R13, R6, 0x1ffffffe, RZ, 0xc0, !PT ;  /* 0x1ffffffe060d7812 */ /* 0x000fe200078ec0ff */
[C---:B------:R-:W-:Y:S01]  /*0ce0*/  VIADD R207, R18.reuse, 0xe0 ;  /* 0x000000e012cf7836 */ /* 0x040fe20000000000 */
[--C-:B------:R-:W-:Y:S01]  /*0cf0*/  SHF.R.S32.HI R6, RZ, 0x2, R5.reuse ;  /* 0x00000002ff067819 */ /* 0x100fe20000011405 */
[----:B------:R-:W-:Y:S01]  /*0d00*/  VIADD R206, R18, 0x100 ;  /* 0x0000010012ce7836 */ /* 0x000fe20000000000 */
[----:B------:R-:W-:Y:S01]  /*0d10*/  SHF.R.S32.HI R7, RZ, 0x1f, R5 ;  /* 0x0000001fff077819 */ /* 0x000fe20000011405 */
[----:B------:R-:W-:Y:S01]  /*0d20*/  IMAD.IADD R13, R10, 0x1, -R13 ;  /* 0x000000010a0d7824 */ /* 0x000fe200078e0a0d */
[----:B------:R-:W-:Y:S01]  /*0d30*/  SHF.R.S32.HI R16, RZ, 0x7, R4 ;  /* 0x00000007ff107819 */ /* 0x000fe20000011404 */
[----:B------:R-:W-:Y:S01]  /*0d40*/  VIADD R205, R18, 0x120 ;  /* 0x0000012012cd7836 */ /* 0x000fe20000000000 */
[----:B------:R-:W-:Y:S01]  /*0d50*/  LOP3.LUT R15, R12, 0x3ffffc, RZ, 0xc0, !PT ;  /* 0x003ffffc0c0f7812 */ /* 0x000fe200078ec0ff */
[----:B------:R-:W-:Y:S01]  /*0d60*/  IMAD.SHL.U32 R13, R13, 0x8, RZ ;  /* 0x000000080d0d7824 */ /* 0x000fe200078e00ff */
[----:B------:R-:W-:Y:S01]  /*0d70*/  LEA.HI R7, R7, R6, RZ, 0x3 ;  /* 0x0000000607077211 */ /* 0x000fe200078f18ff */
[----:B------:R-:W-:Y:S01]  /*0d80*/  IMAD R12, R16, 0x100, R8 ;  /* 0x00000100100c7824 */ /* 0x000fe200078e0208 */
[----:B------:R-:W-:Y:S01]  /*0d90*/  LEA.HI R0, R0, R3, RZ, 0x5 ;  /* 0x0000000300007211 */ /* 0x000fe200078f28ff */
[----:B------:R-:W-:Y:S01]  /*0da0*/  IMAD.IADD R15, R224, 0x1, -R15 ;  /* 0x00000001e00f7824 */ /* 0x000fe200078e0a0f */
[----:B------:R-:W-:Y:S01]  /*0db0*/  LOP3.LUT R7, R7, 0xfffffff8, RZ, 0xc0, !PT ;  /* 0xfffffff807077812 */ /* 0x000fe200078ec0ff */
[----:B------:R-:W-:Y:S01]  /*0dc0*/  STL [R1+0x54], R16 ;  /* 0x0000541001007387 */ /* 0x000fe20000100800 */
[----:B------:R-:W-:Y:S01]  /*0dd0*/  LOP3.LUT R11, R9, 0xfffffff8, RZ, 0xc0, !PT ;  /* 0xfffffff8090b7812 */ /* 0x000fe200078ec0ff */
[----:B------:R-:W-:Y:S01]  /*0de0*/  IMAD R12, R15, 0x10, R12 ;  /* 0x000000100f0c7824 */ /* 0x000fe200078e020c */
[----:B------:R-:W-:Y:S01]  /*0df0*/  SHF.R.S32.HI R0, RZ, 0x5, R0 ;  /* 0x00000005ff007819 */ /* 0x000fe20000011400 */
[----:B------:R-:W-:Y:S01]  /*0e00*/  IMAD.IADD R7, R6, 0x1, -R7 ;  /* 0x0000000106077824 */ /* 0x000fe200078e0a07 */
[--C-:B------:R-:W-:Y:S01]  /*0e10*/  SHF.R.S32.HI R185, RZ, 0x2, R14.reuse ;  /* 0x00000002ffb97819 */ /* 0x100fe2000001140e */
[----:B------:R-:W-:Y:S01]  /*0e20*/  IMAD.U32 R6, R12, 0x40, R13 ;  /* 0x000000400c067824 */ /* 0x000fe200078e000d */
[----:B------:R-:W-:Y:S01]  /*0e30*/  LEA.HI R4, R4, R16, RZ, 0x1 ;  /* 0x0000001004047211 */ /* 0x000fe200078f08ff */
[----:B------:R-:W-:Y:S01]  /*0e40*/  IMAD.IADD R11, R8, 0x1, -R11 ;  /* 0x00000001080b7824 */ /* 0x000fe200078e0a0b */
[----:B------:R-:W-:Y:S01]  /*0e50*/  SHF.R.S32.HI R14, RZ, 0x1f, R14 ;  /* 0x0000001fff0e7819 */ /* 0x000fe2000001140e */
[----:B------:R-:W-:Y:S01]  /*0e60*/  IMAD R195, R0, 0x10, R7 ;  /* 0x0000001000c37824 */ /* 0x000fe200078e0207 */
[----:B------:R0:W-:Y:S01]  /*0e70*/  STL [R1+0x6c], R6 ;  /* 0x00006c0601007387 */ /* 0x0001e20000100800 */
[----:B------:R-:W-:Y:S01]  /*0e80*/  LEA.HI R0, R188, R188, RZ, 0x1 ;  /* 0x000000bcbc007211 */ /* 0x000fe200078f08ff */
[----:B------:R-:W-:Y:S01]  /*0e90*/  IMAD.SHL.U32 R8, R11, 0x40, RZ ;  /* 0x000000400b087824 */ /* 0x000fe200078e00ff */
[----:B------:R-:W-:Y:S01]  /*0ea0*/  LOP3.LUT R4, R4, 0xfffffe, RZ, 0xc0, !PT ;  /* 0x00fffffe04047812 */ /* 0x000fe200078ec0ff */
[----:B------:R-:W-:Y:S01]  /*0eb0*/  VIADD R7, R185, 0x20 ;  /* 0x00000020b9077836 */ /* 0x000fe20000000000 */
[----:B------:R-:W-:Y:S01]  /*0ec0*/  SHF.R.S32.HI R26, RZ, 0x1f, R26 ;  /* 0x0000001fff1a7819 */ /* 0x000fe2000001141a */
[----:B------:R-:W-:Y:S01]  /*0ed0*/  IMAD.SHL.U32 R9, R9, 0x40, RZ ;  /* 0x0000004009097824 */ /* 0x000fe200078e00ff */
[----:B------:R-:W-:Y:S01]  /*0ee0*/  LOP3.LUT R8, R8, 0x1c0, RZ, 0xc0, !PT ;  /* 0x000001c008087812 */ /* 0x000fe200078ec0ff */
[----:B------:R-:W-:Y:S01]  /*0ef0*/  IMAD.IADD R4, R16, 0x1, -R4 ;  /* 0x0000000110047824 */ /* 0x000fe200078e0a04 */
[----:B------:R-:W-:Y:S01]  /*0f00*/  LEA.HI R14, R14, R185, RZ, 0x3 ;  /* 0x000000b90e0e7211 */ /* 0x000fe200078f18ff */
[----:B------:R-:W-:Y:S01]  /*0f10*/  STL [R1+0x4c], RZ ;  /* 0x00004cff01007387 */ /* 0x000fe20000100800 */
[----:B0-----:R-:W-:Y:S01]  /*0f20*/  LOP3.LUT R6, R5, 0x7ffffffc, RZ, 0xc0, !PT ;  /* 0x7ffffffc05067812 */ /* 0x001fe200078ec0ff */
[----:B------:R-:W-:Y:S01]  /*0f30*/  IMAD.SHL.U32 R20, R4, 0x100, RZ ;  /* 0x0000010004147824 */ /* 0x000fe200078e00ff */
[----:B------:R-:W-:Y:S01]  /*0f40*/  SHF.R.S32.HI R5, RZ, 0x1f, R7 ;  /* 0x0000001fff057819 */ /* 0x000fe20000011407 */
[----:B------:R-:W-:Y:S01]  /*0f50*/  VIADD R204, R18, 0x140 ;  /* 0x0000014012cc7836 */ /* 0x000fe20000000000 */
[----:B------:R-:W-:Y:S01]  /*0f60*/  LOP3.LUT R13, R8, 0x8, R13, 0xf8, !PT ;  /* 0x00000008080d7812 */ /* 0x000fe200078ef80d */
[----:B------:R-:W-:Y:S01]  /*0f70*/  IMAD.IADD R6, R3, 0x1, -R6 ;  /* 0x0000000103067824 */ /* 0x000fe200078e0a06 */
[----:B------:R-:W-:Y:S01]  /*0f80*/  LOP3.LUT R3, R0, 0x1ffffffe, RZ, 0xc0, !PT ;  /* 0x1ffffffe00037812 */ /* 0x000fe200078ec0ff */
[----:B------:R-:W-:Y:S01]  /*0f90*/  STL [R1+0x68], R20 ;  /* 0x0000681401007387 */ /* 0x000fe20000100800 */
[----:B------:R-:W-:Y:S01]  /*0fa0*/  SHF.R.U32.HI R8, RZ, 0x3, R8 ;  /* 0x00000003ff087819 */ /* 0x000fe20000011608 */
[----:B------:R-:W-:Y:S01]  /*0fb0*/  VIADD R203, R18, 0x160 ;  /* 0x0000016012cb7836 */ /* 0x000fe20000000000 */
[----:B------:R-:W-:Y:S01]  /*0fc0*/  LOP3.LUT R9, R9, 0x7ffffe00, RZ, 0xc0, !PT ;  /* 0x7ffffe0009097812 */ /* 0x000fe200078ec0ff */
[----:B------:R-:W-:Y:S01]  /*0fd0*/  IMAD.IADD R0, R188, 0x1, -R3 ;  /* 0x00000001bc007824 */ /* 0x000fe200078e0a03 */
[----:B------:R-:W-:Y:S01]  /*0fe0*/  LEA.HI R5, R5, R7, RZ, 0x3 ;  /* 0x0000000705057211 */ /* 0x000fe200078f18ff */
[----:B------:R-:W-:Y:S01]  /*0ff0*/  IMAD.SHL.U32 R3, R7, 0x40, RZ ;  /* 0x0000004007037824 */ /* 0x000fe200078e00ff */
[----:B------:R-:W-:Y:S01]  /*1000*/  LOP3.LUT R8, R13, R8, RZ, 0x3c, !PT ;  /* 0x000000080d087212 */ /* 0x000fe200078e3cff */
[----:B------:R-:W-:Y:S01]  /*1010*/  IMAD R9, R224, 0x400, R9 ;  /* 0x00000400e0097824 */ /* 0x000fe200078e0209 */
[----:B------:R-:W-:Y:S01]  /*1020*/  SHF.R.S32.HI R4, RZ, 0x1f, R211 ;  /* 0x0000001fff047819 */ /* 0x000fe200000114d3 */
[----:B------:R-:W-:Y:S01]  /*1030*/  IMAD.SHL.U32 R5, R5, 0x40, RZ ;  /* 0x0000004005057824 */ /* 0x000fe200078e00ff */
[----:B------:R-:W-:Y:S01]  /*1040*/  LOP3.LUT R7, R3, 0x1c0, RZ, 0xc0, !PT ;  /* 0x000001c003077812 */ /* 0x000fe200078ec0ff */
[----:B------:R-:W-:Y:S01]  /*1050*/  IMAD.IADD R9, R9, 0x1, R8 ;  /* 0x0000000109097824 */ /* 0x000fe200078e0208 */
[----:B------:R-:W-:Y:S01]  /*1060*/  SHF.R.S32.HI R8, RZ, 0x1f, R209 ;  /* 0x0000001fff087819 */ /* 0x000fe200000114d1 */
[C---:B------:R-:W-:Y:S01]  /*1070*/  VIADD R202, R18.reuse, 0x180 ;  /* 0x0000018012ca7836 */ /* 0x040fe20000000000 */
[----:B------:R-:W-:Y:S01]  /*1080*/  LOP3.LUT R3, R7, 0x38, R18, 0xf8, !PT ;  /* 0x0000003807037812 */ /* 0x000fe200078ef812 */
[C---:B------:R-:W-:Y:S01]  /*1090*/  VIADD R216, R18.reuse, 0x1a0 ;  /* 0x000001a012d87836 */ /* 0x040fe20000000000 */
[----:B------:R-:W-:Y:S01]  /*10a0*/  SHF.R.U32.HI R24, RZ, 0x3, R7 ;  /* 0x00000003ff187819 */ /* 0x000fe20000011607 */
[C---:B------:R-:W-:Y:S01]  /*10b0*/  VIADD R215, R18.reuse, 0x1c0 ;  /* 0x000001c012d77836 */ /* 0x040fe20000000000 */
[----:B------:R-:W-:Y:S01]  /*10c0*/  SHF.R.S32.HI R7, RZ, 0x1f, R210 ;  /* 0x0000001fff077819 */ /* 0x000fe200000114d2 */
[----:B------:R-:W-:Y:S01]  /*10d0*/  VIADD R214, R18, 0x1e0 ;  /* 0x000001e012d67836 */ /* 0x000fe20000000000 */
[----:B------:R-:W-:Y:S01]  /*10e0*/  LOP3.LUT R5, R5, 0xfffffe00, RZ, 0xc0, !PT ;  /* 0xfffffe0005057812 */ /* 0x000fe200078ec0ff */
[C---:B------:R-:W-:Y:S01]  /*10f0*/  VIADD R32, R192.reuse, 0x80 ;  /* 0x00000080c0207836 */ /* 0x040fe20000000000 */
[----:B------:R-:W-:Y:S01]  /*1100*/  SHF.L.U64.HI R26, R211, 0x1, R4 ;  /* 0x00000001d31a7819 */ /* 0x000fe20000010204 */
[----:B------:R-:W-:Y:S01]  /*1110*/  VIADD R29, R192, 0x140 ;  /* 0x00000140c01d7836 */ /* 0x000fe20000000000 */
[----:B------:R-:W-:Y:S01]  /*1120*/  R2P PR, R11, 0x6 ;  /* 0x000000060b007804 */ /* 0x000fe20000000000 */
[----:B------:R-:W-:Y:S01]  /*1130*/  STL [R1+0x64], R5 ;  /* 0x0000640501007387 */ /* 0x000fe20000100800 */
[----:B------:R-:W-:Y:S01]  /*1140*/  SHF.L.U64.HI R4, R210, 0x1, R7 ;  /* 0x00000001d2047819 */ /* 0x000fe20000010207 */
[----:B------:R-:W-:Y:S01]  /*1150*/  IMAD R0, R0, 0x8, R195 ;  /* 0x0000000800007824 */ /* 0x000fe200078e02c3 */
[----:B------:R-:W-:Y:S01]  /*1160*/  SHF.R.S32.HI R11, RZ, 0x1f, R208 ;  /* 0x0000001fff0b7819 */ /* 0x000fe200000114d0 */
[----:B------:R-:W-:Y:S01]  /*1170*/  STL [R1], R26 ;  /* 0x0000001a01007387 */ /* 0x000fe20000100800 */
[----:B------:R-:W-:Y:S01]  /*1180*/  SHF.L.U64.HI R7, R209, 0x1, R8 ;  /* 0x00000001d1077819 */ /* 0x000fe20000010208 */
[----:B------:R-:W-:Y:S01]  /*1190*/  IMAD R225, R9, 0x2, R2 ;  /* 0x0000000209e17824 */ /* 0x000fe200078e0202 */
[----:B------:R-:W-:Y:S01]  /*11a0*/  SHF.R.S32.HI R10, RZ, 0x1f, R207 ;  /* 0x0000001fff0a7819 */ /* 0x000fe200000114cf */
[----:B------:R0:W-:Y:S01]  /*11b0*/  STL [R1+0x4], R4 ;  /* 0x0000040401007387 */ /* 0x0001e20000100800 */
[----:B------:R-:W-:Y:S01]  /*11c0*/  LOP3.LUT R14, R14, 0xfffffff8, RZ, 0xc0, !PT ;  /* 0xfffffff80e0e7812 */ /* 0x000fe200078ec0ff */
[----:B------:R-:W-:Y:S01]  /*11d0*/  VIADD R33, R192, 0x40 ;  /* 0x00000040c0217836 */ /* 0x000fe20000000000 */
[----:B------:R-:W-:Y:S01]  /*11e0*/  SHF.R.S32.HI R13, RZ, 0x1f, R206 ;  /* 0x0000001fff0d7819 */ /* 0x000fe200000114ce */
[----:B------:R1:W-:Y:S01]  /*11f0*/  STL [R1+0x8], R7 ;  /* 0x0000080701007387 */ /* 0x0003e20000100800 */
[----:B------:R-:W-:Y:S01]  /*1200*/  SHF.L.U64.HI R8, R208, 0x1, R11 ;  /* 0x00000001d0087819 */ /* 0x000fe2000001020b */
[----:B------:R-:W-:Y:S01]  /*1210*/  IMAD.IADD R191, R185, 0x1, -R14 ;  /* 0x00000001b9bf7824 */ /* 0x000fe200078e0a0e */
[----:B------:R-:W-:Y:S01]  /*1220*/  SHF.R.S32.HI R12, RZ, 0x1f, R205 ;  /* 0x0000001fff0c7819 */ /* 0x000fe200000114cd */
[C---:B------:R-:W-:Y:S01]  /*1230*/  VIADD R31, R192.reuse, 0xc0 ;  /* 0x000000c0c01f7836 */ /* 0x040fe20000000000 */
[----:B------:R-:W-:Y:S01]  /*1240*/  SHF.R.S32.HI R15, RZ, 0x1f, R204 ;  /* 0x0000001fff0f7819 */ /* 0x000fe200000114cc */
[----:B------:R2:W-:Y:S01]  /*1250*/  STL [R1+0xc], R8 ;  /* 0x00000c0801007387 */ /* 0x0005e20000100800 */
[----:B0-----:R-:W-:Y:S01]  /*1260*/  SHF.L.U64.HI R4, R207, 0x1, R10 ;  /* 0x00000001cf047819 */ /* 0x001fe2000001020a */
[C---:B------:R-:W-:Y:S01]  /*1270*/  VIADD R30, R192.reuse, 0x100 ;  /* 0x00000100c01e7836 */ /* 0x040fe20000000000 */
[----:B------:R-:W-:Y:S01]  /*1280*/  SHF.R.S32.HI R14, RZ, 0x1f, R203 ;  /* 0x0000001fff0e7819 */ /* 0x000fe200000114cb */
[----:B------:R-:W-:Y:S01]  /*1290*/  VIADD R28, R192, 0x180 ;  /* 0x00000180c01c7836 */ /* 0x000fe20000000000 */
[----:B-1----:R-:W-:Y:S01]  /*12a0*/  SHF.L.U64.HI R7, R206, 0x1, R13 ;  /* 0x00000001ce077819 */ /* 0x002fe2000001020d */
[----:B------:R0:W-:Y:S01]  /*12b0*/  STL [R1+0x10], R4 ;  /* 0x0000100401007387 */ /* 0x0001e20000100800 */
[----:B------:R-:W-:Y:S01]  /*12c0*/  SHF.R.S32.HI R21, RZ, 0x1f, R202 ;  /* 0x0000001fff157819 */ /* 0x000fe200000114ca */
[C---:B------:R-:W-:Y:S01]  /*12d0*/  VIADD R212, R18.reuse, 0x40 ;  /* 0x0000004012d47836 */ /* 0x040fe20000000000 */
[----:B------:R-:W-:Y:S01]  /*12e0*/  SHF.R.S32.HI R25, RZ, 0x1f, R216 ;  /* 0x0000001fff197819 */ /* 0x000fe200000114d8 */
[----:B------:R1:W-:Y:S01]  /*12f0*/  STL [R1+0x14], R7 ;  /* 0x0000140701007387 */ /* 0x0003e20000100800 */
[----:B--2---:R-:W-:Y:S01]  /*1300*/  SHF.L.U64.HI R8, R205, 0x1, R12 ;  /* 0x00000001cd087819 */ /* 0x004fe2000001020c */
[C---:B------:R-:W-:Y:S01]  /*1310*/  VIADD R228, R225.reuse, 0x36400 ;  /* 0x00036400e1e47836 */ /* 0x040fe20000000000 */
[----:B------:R-:W-:Y:S01]  /*1320*/  SHF.R.S32.HI R16, RZ, 0x1f, R215 ;  /* 0x0000001fff107819 */ /* 0x000fe200000114d7 */
[----:B------:R-:W-:Y:S01]  /*1330*/  VIADD R22, R18, 0x20 ;  /* 0x0000002012167836 */ /* 0x000fe20000000000 */
[----:B------:R-:W-:Y:S01]  /*1340*/  SHF.R.S32.HI R27, RZ, 0x1f, R214 ;  /* 0x0000001fff1b7819 */ /* 0x000fe200000114d6 */
[----:B------:R2:W-:Y:S01]  /*1350*/  STL [R1+0x18], R8 ;  /* 0x0000180801007387 */ /* 0x0005e20000100800 */
[----:B0-----:R-:W-:Y:S01]  /*1360*/  SHF.L.U64.HI R4, R204, 0x1, R15 ;  /* 0x00000001cc047819 */ /* 0x001fe2000001020f */
[----:B------:R-:W-:Y:S01]  /*1370*/  VIADD R226, R225, 0x36420 ;  /* 0x00036420e1e27836 */ /* 0x000fe20000000000 */
[----:B------:R-:W-:Y:S01]  /*1380*/  LOP3.LUT R3, R5, R3, R24, 0xf6, !PT ;  /* 0x0000000305037212 */ /* 0x000fe200078ef618 */
[----:B------:R-:W-:Y:S01]  /*1390*/  IMAD.SHL.U32 R188, R188, 0x4, RZ ;  /* 0x00000004bcbc7824 */ /* 0x000fe200078e00ff */
[----:B-1----:R-:W-:Y:S01]  /*13a0*/  SHF.L.U64.HI R7, R203, 0x1, R14 ;  /* 0x00000001cb077819 */ /* 0x002fe2000001020e */
[----:B------:R0:W-:Y:S01]  /*13b0*/  STL [R1+0x1c], R4 ;  /* 0x00001c0401007387 */ /* 0x0001e20000100800 */
[----:B------:R-:W-:Y:S01]  /*13c0*/  SHF.L.U64.HI R5, R214, 0x1, R27 ;  /* 0x00000001d6057819 */ /* 0x000fe2000001021b */
[----:B------:R-:W-:Y:S01]  /*13d0*/  @P1 VIADD R226, R228, 0xffffffe0 ;  /* 0xffffffe0e4e21836 */ /* 0x000fe20000000000 */
[----:B------:R-:W-:Y:S01]  /*13e0*/  SHF.R.S32.HI R32, RZ, 0x1f, R32 ;  /* 0x0000001fff207819 */ /* 0x000fe20000011420 */
[----:B------:R1:W-:Y:S01]  /*13f0*/  STL [R1+0x20], R7 ;  /* 0x0000200701007387 */ /* 0x0003e20000100800 */
[----:B--2---:R-:W-:Y:S01]  /*1400*/  SHF.L.U64.HI R8, R202, 0x1, R21 ;  /* 0x00000001ca087819 */ /* 0x004fe20000010215 */
[----:B------:R-:W-:Y:S01]  /*1410*/  VIADD R194, R188, 0x10 ;  /* 0x00000010bcc27836 */ /* 0x000fe20000000000 */
[----:B------:R-:W-:-:S02]  /*1420*/  SHF.R.S32.HI R29, RZ, 0x1f, R29 ;  /* 0x0000001fff1d7819 */ /* 0x000fc4000001141d */
[----:B------:R-:W-:Y:S01]  /*1430*/  SHF.R.S32.HI R33, RZ, 0x1f, R33 ;  /* 0x0000001fff217819 */ /* 0x000fe20000011421 */
[----:B0-----:R-:W-:Y:S01]  /*1440*/  IMAD.SHL.U32 R4, R6, 0x2, RZ ;  /* 0x0000000206047824 */ /* 0x001fe200078e00ff */
[----:B------:R-:W-:Y:S01]  /*1450*/  STL [R1+0x24], R8 ;  /* 0x0000240801007387 */ /* 0x000fe20000100800 */
[----:B------:R-:W-:Y:S02]  /*1460*/  SHF.L.U64.HI R6, R215, 0x1, R16 ;  /* 0x00000001d7067819 */ /* 0x000fe40000010210 */
[----:B-1----:R-:W-:Y:S01]  /*1470*/  SHF.L.U64.HI R7, R216, 0x1, R25 ;  /* 0x00000001d8077819 */ /* 0x002fe20000010219 */
[----:B------:R-:W-:Y:S01]  /*1480*/  IMAD.IADD R223, R4, 0x1, R20 ;  /* 0x0000000104df7824 */ /* 0x000fe200078e0214 */
[----:B------:R-:W-:Y:S02]  /*1490*/  SHF.R.S32.HI R31, RZ, 0x1f, R31 ;  /* 0x0000001fff1f7819 */ /* 0x000fe4000001141f */
[----:B------:R-:W-:Y:S01]  /*14a0*/  SHF.R.S32.HI R30, RZ, 0x1f, R30 ;  /* 0x0000001fff1e7819 */ /* 0x000fe2000001141e */
[----:B------:R-:W-:Y:S01]  /*14b0*/  STL [R1+0x28], R7 ;  /* 0x0000280701007387 */ /* 0x000fe20000100800 */
[C---:B------:R-:W-:Y:S01]  /*14c0*/  VIADD R38, R223.reuse, 0x10 ;  /* 0x00000010df267836 */ /* 0x040fe20000000000 */
[----:B------:R-:W-:Y:S01]  /*14d0*/  SHF.R.S32.HI R28, RZ, 0x1f, R28 ;  /* 0x0000001fff1c7819 */ /* 0x000fe2000001141c */
[C---:B------:R-:W-:Y:S01]  /*14e0*/  VIADD R35, R223.reuse, 0x28 ;  /* 0x00000028df237836 */ /* 0x040fe20000000000 */
[----:B------:R0:W-:Y:S01]  /*14f0*/  STL [R1+0x58], R4 ;  /* 0x0000580401007387 */ /* 0x0001e20000100800 */
[----:B------:R-:W-:Y:S01]  /*1500*/  VIADD R32, R223, 0x40 ;  /* 0x00000040df207836 */ /* 0x000fe20000000000 */
[----:B------:R-:W-:Y:S01]  /*1510*/  SEL R227, R227, 0xffffffc0, !P2 ;  /* 0xffffffc0e3e37807 */ /* 0x000fe20005000000 */
[C---:B------:R-:W-:Y:S01]  /*1520*/  VIADD R29, R223.reuse, 0x58 ;  /* 0x00000058df1d7836 */ /* 0x040fe20000000000 */
[----:B------:R-:W-:Y:S01]  /*1530*/  STL [R1+0x2c], R6 ;  /* 0x00002c0601007387 */ /* 0x000fe20000100800 */
[C---:B------:R-:W-:Y:S01]  /*1540*/  VIADD R26, R223.reuse, 0x70 ;  /* 0x00000070df1a7836 */ /* 0x040fe20000000000 */
[----:B------:R-:W-:Y:S01]  /*1550*/  SHF.R.S32.HI R229, RZ, 0x1f, R212 ;  /* 0x0000001fffe57819 */ /* 0x000fe200000114d4 */
[C---:B------:R-:W-:Y:S01]  /*1560*/  VIADD R21, R223.reuse, 0x88 ;  /* 0x00000088df157836 */ /* 0x040fe20000000000 */
[----:B------:R1:W-:Y:S01]  /*1570*/  STL [R1+0x30], R5 ;  /* 0x0000300501007387 */ /* 0x0003e20000100800 */
[----:B------:R-:W-:Y:S01]  /*1580*/  VIADD R15, R223, 0xa0 ;  /* 0x000000a0df0f7836 */ /* 0x000fe20000000000 */
[----:B------:R-:W-:Y:S01]  /*1590*/  SHF.R.S32.HI R19, RZ, 0x1f, R18 ;  /* 0x0000001fff137819 */ /* 0x000fe20000011412 */
[----:B0-----:R-:W-:Y:S01]  /*15a0*/  IMAD R4, R3, 0x2, R2 ;  /* 0x0000000203047824 */ /* 0x001fe200078e0202 */
[----:B------:R-:W-:Y:S01]  /*15b0*/  SHF.R.S32.HI R3, RZ, 0x1f, R223 ;  /* 0x0000001fff037819 */ /* 0x000fe200000114df */
[C---:B------:R-:W-:Y:S01]  /*15c0*/  VIADD R12, R223.reuse, 0xb8 ;  /* 0x000000b8df0c7836 */ /* 0x040fe20000000000 */
[----:B------:R-:W-:Y:S01]  /*15d0*/  SHF.R.S32.HI R193, RZ, 0x1f, R22 ;  /* 0x0000001fffc17819 */ /* 0x000fe20000011416 */
[C---:B------:R-:W-:Y:S01]  /*15e0*/  VIADD R8, R223.reuse, 0xd0 ;  /* 0x000000d0df087836 */ /* 0x040fe20000000000 */
[----:B------:R-:W-:Y:S01]  /*15f0*/  STL [R1+0x5c], R4 ;  /* 0x00005c0401007387 */ /* 0x000fe20000100800 */
[C---:B------:R-:W-:Y:S01]  /*1600*/  VIADD R39, R223.reuse, 0x8 ;  /* 0x00000008df277836 */ /* 0x040fe20000000000 */
[----:B------:R-:W-:Y:S01]  /*1610*/  SHF.L.U64.HI R229, R212, 0x1, R229 ;  /* 0x00000001d4e57819 */ /* 0x000fe200000102e5 */
[C---:B-1----:R-:W-:Y:S01]  /*1620*/  VIADD R5, R223.reuse, 0xe8 ;  /* 0x000000e8df057836 */ /* 0x042fe20000000000 */
[----:B------:R0:W-:Y:S01]  /*1630*/  STL [R1+0x60], R0 ;  /* 0x0000600001007387 */ /* 0x0001e20000100800 */
[C---:B------:R-:W-:Y:S01]  /*1640*/  VIADD R37, R223.reuse, 0x18 ;  /* 0x00000018df257836 */ /* 0x040fe20000000000 */
[----:B------:R-:W-:Y:S01]  /*1650*/  SHF.R.S32.HI R39, RZ, 0x1f, R39 ;  /* 0x0000001fff277819 */ /* 0x000fe20000011427 */
[----:B------:R-:W-:-:S02]  /*1660*/  VIADD R36, R223, 0x20 ;  /* 0x00000020df247836 */ /* 0x000fc40000000000 */
        /* <DEDUP_REMOVED lines=36> */
[----:B------:R-:W-:Y:S01]  /*18b0*/  IMAD.IADD R228, R228, 0x1, R227 ;  /* 0x00000001e4e47824 */ /* 0x000fe200078e02e3 */
        /* <DEDUP_REMOVED lines=13> */
.L_x_1380:
[----:B01-34-:R-:W0:Y:S01]  /*1990*/  LDC.64 R4, c[0x0][0xd88] ;  /* 0x00036200ff047b82 */ /* 0x01be220000000a00 */
[----:B------:R-:W-:Y:S01]  /*19a0*/  ULDC.64 UR4, c[0x0][0xb20] ;  /* 0x0002c80000047ab9 */ /* 0x000fe20000000a00 */
[----:B------:R-:W-:Y:S01]  /*19b0*/  ULDC.64 UR8, c[0x0][0xb10] ;  /* 0x0002c40000087ab9 */ /* 0x000fe20000000a00 */
[----:B------:R-:W-:Y:S01]  /*19c0*/  ULDC.64 UR6, c[0x0][0xb00] ;  /* 0x0002c00000067ab9 */ /* 0x000fe20000000a00 */
[----:B0-----:R-:W-:-:S05]  /*19d0*/  IMAD.WIDE R4, R87, 0x4, R4 ;  /* 0x0000000457047825 */ /* 0x001fca00078e0204 */
[----:B--2---:R-:W2:Y:S01]  /*19e0*/  LDG.E R26, desc[UR42][R4.64] ;  /* 0x0000002a041a7981 */ /* 0x004ea2000c1e1900 */
[----:B------:R-:W-:Y:S01]  /*19f0*/  ISETP.NE.U32.AND P2, PT, RZ, UR4, PT ;  /* 0x00000004ff007c0c */ /* 0x000fe2000bf45070 */
[----:B------:R-:W-:Y:S01]  /*1a00*/  IMAD.MOV.U32 R8, RZ, RZ, RZ ;  /* 0x000000ffff087224 */ /* 0x000fe200078e00ff */
        /* <DEDUP_REMOVED lines=50> */
[----:B--2---:R-:W-:-:S07]  /*1d30*/  IMAD.IADD R87, R0, 0x1, -R87 ;  /* 0x0000000100577824 */ /* 0x004fce00078e0a57 */
.L_x_1251:
[----:B------:R-:W-:Y:S02]  /*1d40*/  IMAD.U32 R36, RZ, RZ, UR5 ;  /* 0x00000005ff247e24 */ /* 0x000fe4000f8e00ff */
[----:B------:R-:W-:Y:S01]  /*1d50*/  IMAD.U32 R25, RZ, RZ, UR4 ;  /* 0x00000004ff197e24 */ /* 0x000fe2000f8e00ff */
[----:B------:R-:W-:Y:S06]  /*1d60*/  @!P2 BRA `(.L_x_1252) ;  /* 0x000000000010a947 */ /* 0x000fec0003800000 */
[----:B------:R-:W-:-:S04]  /*1d70*/  IADD3 R4, P0, R28, UR8, RZ ;  /* 0x000000081c047c10 */ /* 0x000fc8000ff1e0ff */
[----:B------:R-:W-:-:S05]  /*1d80*/  IADD3.X R5, R27, UR9, RZ, P0, !PT ;  /* 0x000000091b057c10 */ /* 0x000fca00087fe4ff */
[----:B------:R0:W5:Y:S01]  /*1d90*/  LDG.E R25, desc[UR42][R4.64] ;  /* 0x0000002a04197981 */ /* 0x000162000c1e1900 */
[----:B------:R-:W-:Y:S05]  /*1da0*/  BRA `(.L_x_1253) ;  /* 0x0000000000107947 */ /* 0x000fea0003800000 */
.L_x_1252:
[----:B------:R-:W-:Y:S05]  /*1db0*/  @!P0 BRA `(.L_x_1253) ;  /* 0x00000000000c8947 */ /* 0x000fea0003800000 */
[----:B------:R-:W2:Y:S04]  /*1dc0*/  LDG.E R0, desc[UR42][R4.64] ;  /* 0x0000002a04007981 */ /* 0x000ea8000c1e1900 */
[----:B------:R-:W2:Y:S02]  /*1dd0*/  LDG.E R25, desc[UR42][R4.64+0x4] ;  /* 0x0000042a04197981 */ /* 0x000ea4000c1e1900 */
[----:B--2---:R-:W-:-:S07]  /*1de0*/  IMAD.IADD R25, R25, 0x1, -R0 ;  /* 0x0000000119197824 */ /* 0x004fce00078e0a00 */
.L_x_1253:
        /* <DEDUP_REMOVED lines=60> */
.L_x_1255:
[----:B------:R-:W-:Y:S05]  /*21b0*/  BSYNC B0 ;  /* 0x0000000000007941 */ /* 0x000fea0003800000 */
.L_x_1254:
        /* <DEDUP_REMOVED lines=10> */
[----:B------:R-:W-:-:S05]  /*2260*/  @P0 VIADD R0, R0, 0x3f ;  /* 0x0000003f00000836 */ /* 0x000fca0000000000 */
        /* <DEDUP_REMOVED lines=25> */
.L_x_1258:
[----:B------:R-:W-:Y:S05]  /*2400*/  BSYNC B6 ;  /* 0x0000000000067941 */ /* 0x000fea0003800000 */
.L_x_1257:
        /* <DEDUP_REMOVED lines=20> */
.L_x_1260:
[----:B------:R-:W-:Y:S05]  /*2550*/  BSYNC B6 ;  /* 0x0000000000067941 */ /* 0x000fea0003800000 */
.L_x_1259:
        /* <DEDUP_REMOVED lines=15> */
[-C--:B-1----:R-:W-:Y:S01]  /*2650*/  IMAD R6, R7, R40.reuse, RZ ;  /* 0x0000002807067224 */ /* 0x082fe200078e02ff */
[----:B------:R-:W-:Y:S01]  /*2660*/  LOP3.LUT R38, R38, 0x1c0, RZ, 0xc0, !PT ;  /* 0x000001c026267812 */ /* 0x000fe200078ec0ff */
[-C--:B------:R-:W-:Y:S01]  /*2670*/  IMAD.WIDE.U32 R20, R185, R40.reuse, R188 ;  /* 0x00000028b9147225 */ /* 0x080fe200078e00bc */
[----:B------:R-:W-:Y:S02]  /*2680*/  SHF.L.U64.HI R39, R40, 0x6, R41 ;  /* 0x0000000628277819 */ /* 0x000fe40000010229 */
[----:B--2---:R-:W-:Y:S01]  /*2690*/  ISETP.GE.AND P2, PT, R18, R45, PT ;  /* 0x0000002d1200720c */ /* 0x004fe20003f46270 */
[----:B0-----:R-:W-:Y:S01]  /*26a0*/  VIADD R8, R3, 0xffffff80 ;  /* 0xffffff8003087836 */ /* 0x001fe20000000000 */
[----:B------:R-:W-:Y:S01]  /*26b0*/  SHF.R.U32.HI R42, RZ, 0x3, R38 ;  /* 0x00000003ff2a7819 */ /* 0x000fe20000011626 */
[----:B------:R-:W-:Y:S01]  /*26c0*/  IMAD.WIDE.U32 R28, R185, R40, R18 ;  /* 0x00000028b91c7225 */ /* 0x000fe200078e0012 */
[----:B----4-:R-:W0:Y:S01]  /*26d0*/  LDC.64 R4, c[0x0][0x408] ;  /* 0x00010200ff047b82 */ /* 0x010e220000000a00 */
[----:B------:R-:W-:-:S02]  /*26e0*/  ISETP.GE.AND P1, PT, R22, UR4, PT ;  /* 0x0000000416007c0c */ /* 0x000fc4000bf26270 */
[----:B------:R-:W-:Y:S02]  /*26f0*/  SHF.R.S32.HI R3, RZ, 0x1f, R8 ;  /* 0x0000001fff037819 */ /* 0x000fe40000011408 */
[----:B------:R-:W-:Y:S02]  /*2700*/  LOP3.LUT R16, R16, 0xfffffffe, RZ, 0xc0, !PT ;  /* 0xfffffffe10107812 */ /* 0x000fe400078ec0ff */
[----:B------:R-:W-:Y:S01]  /*2710*/  LEA.HI R9, R3, R8, RZ, 0x2 ;  /* 0x0000000803097211 */ /* 0x000fe200078f10ff */
[----:B------:R-:W-:Y:S01]  /*2720*/  IMAD.IADD R3, R24, 0x1, R25 ;  /* 0x0000000118037824 */ /* 0x000fe200078e0219 */
[----:B------:R-:W-:Y:S02]  /*2730*/  @P2 LOP3.LUT R16, R16, 0x1, RZ, 0xfc, !PT ;  /* 0x0000000110102812 */ /* 0x000fe400078efcff */
[----:B------:R-:W-:Y:S01]  /*2740*/  LOP3.LUT R11, R9, 0xfffffffc, RZ, 0xc0, !PT ;  /* 0xfffffffc090b7812 */ /* 0x000fe200078ec0ff */
[----:B------:R-:W-:Y:S01]  /*2750*/  IMAD R9, R185, R41, R6 ;  /* 0x00000029b9097224 */ /* 0x000fe200078e0206 */
[----:B------:R-:W-:-:S02]  /*2760*/  LOP3.LUT R16, R16, 0xfffffffd, RZ, 0xc0, !PT ;  /* 0xfffffffd10107812 */ /* 0x000fc400078ec0ff */
[----:B------:R-:W-:Y:S01]  /*2770*/  ISETP.GE.AND P0, PT, R18, UR4, PT ;  /* 0x0000000412007c0c */ /* 0x000fe2000bf06270 */
[----:B------:R-:W-:Y:S01]  /*2780*/  IMAD.IADD R21, R21, 0x1, R9 ;  /* 0x0000000115157824 */ /* 0x000fe200078e0209 */
[----:B---3--:R-:W-:Y:S01]  /*2790*/  SHF.R.U32.HI R12, RZ, 0x7, R12 ;  /* 0x00000007ff0c7819 */ /* 0x008fe2000001160c */
[----:B------:R-:W-:Y:S01]  /*27a0*/  IMAD.IADD R29, R9, 0x1, R29 ;  /* 0x00000001091d7824 */ /* 0x000fe200078e021d */
[----:B-----5:R-:W-:Y:S01]  /*27b0*/  SHF.R.S32.HI R9, RZ, 0x1f, R86 ;  /* 0x0000001fff097819 */ /* 0x020fe20000011456 */
[----:B------:R-:W-:Y:S01]  /*27c0*/  IMAD.IADD R10, R8, 0x1, -R11 ;  /* 0x00000001080a7824 */ /* 0x000fe200078e0a0b */
[----:B------:R-:W-:Y:S01]  /*27d0*/  @P1 LOP3.LUT R16, R16, 0x2, RZ, 0xfc, !PT ;  /* 0x0000000210101812 */ /* 0x000fe200078efcff */
[----:B------:R-:W-:-:S04]  /*27e0*/  IMAD.WIDE.U32 R20, R86, R40, R20 ;  /* 0x0000002856147225 */ /* 0x000fc800078e0014 */
[----:B0-----:R-:W-:Y:S01]  /*27f0*/  IMAD R6, R7, R4, RZ ;  /* 0x0000000407067224 */ /* 0x001fe200078e02ff */
[----:B------:R-:W-:Y:S01]  /*2800*/  SEL R7, R45, RZ, P2 ;  /* 0x000000ff2d077207 */ /* 0x000fe20001000000 */
[C---:B------:R-:W-:Y:S02]  /*2810*/  IMAD R8, R9.reuse, R40, RZ ;  /* 0x0000002809087224 */ /* 0x040fe400078e02ff */
[-C--:B------:R-:W-:Y:S02]  /*2820*/  IMAD R9, R9, R4.reuse, RZ ;  /* 0x0000000409097224 */ /* 0x080fe400078e02ff */
[----:B------:R-:W-:Y:S02]  /*2830*/  IMAD.IADD R7, R18, 0x1, R7 ;  /* 0x0000000112077824 */ /* 0x000fe400078e0207 */
[----:B------:R-:W-:Y:S01]  /*2840*/  IMAD R49, R86, R41, R8 ;  /* 0x0000002956317224 */ /* 0x000fe200078e0208 */
[----:B------:R-:W-:Y:S01]  /*2850*/  SHF.L.U64.HI R41, R4, 0x6, R5 ;  /* 0x0000000604297819 */ /* 0x000fe20000010205 */
[CC--:B------:R-:W-:Y:S01]  /*2860*/  IMAD R11, R185.reuse, R5.reuse, R6 ;  /* 0x00000005b90b7224 */ /* 0x0c0fe200078e0206 */
[----:B------:R-:W-:Y:S01]  /*2870*/  SHF.R.S32.HI R6, RZ, 0x1f, R7 ;  /* 0x0000001fff067819 */ /* 0x000fe20000011407 */
[----:B------:R-:W-:Y:S01]  /*2880*/  IMAD R9, R86, R5, R9 ;  /* 0x0000000556097224 */ /* 0x000fe200078e0209 */
[----:B------:R-:W-:Y:S01]  /*2890*/  LOP3.LUT R5, R38, 0x18, R18, 0xf8, !PT ;  /* 0x0000001826057812 */ /* 0x000fe200078ef812 */
[----:B------:R-:W-:Y:S01]  /*28a0*/  IMAD.WIDE.U32 R30, R185, R4, R188 ;  /* 0x00000004b91e7225 */ /* 0x000fe200078e00bc */
[----:B------:R-:W-:-:S02]  /*28b0*/  LEA.HI R37, R6, R7, RZ, 0x3 ;  /* 0x0000000706257211 */ /* 0x000fc400078f18ff */
[----:B------:R-:W-:Y:S01]  /*28c0*/  LOP3.LUT R5, R5, R42, RZ, 0x3c, !PT ;  /* 0x0000002a05057212 */ /* 0x000fe200078e3cff */
[----:B------:R-:W-:Y:S01]  /*28d0*/  IMAD.WIDE.U32 R32, R185, R4, R18 ;  /* 0x00000004b9207225 */ /* 0x000fe200078e0012 */
[----:B------:R-:W-:-:S03]  /*28e0*/  LOP3.LUT R51, R37, 0xfffffff8, RZ, 0xc0, !PT ;  /* 0xfffffff825337812 */ /* 0x000fc600078ec0ff */
[----:B------:R-:W-:Y:S01]  /*28f0*/  IMAD R46, R224, 0x200, R5 ;  /* 0x00000200e02e7824 */ /* 0x000fe200078e0205 */
[----:B------:R-:W-:Y:S01]  /*2900*/  LOP3.LUT R5, R38, 0x38, R37, 0xf8, !PT ;  /* 0x0000003826057812 */ /* 0x000fe200078ef825 */
[----:B------:R-:W-:Y:S01]  /*2910*/  IMAD.IADD R31, R31, 0x1, R11 ;  /* 0x000000011f1f7824 */ /* 0x000fe200078e020b */
[----:B------:R-:W-:Y:S01]  /*2920*/  SHF.R.S32.HI R54, RZ, 0x1f, R51 ;  /* 0x0000001fff367819 */ /* 0x000fe20000011433 */
[----:B------:R-:W-:Y:S01]  /*2930*/  IMAD.IADD R33, R11, 0x1, R33 ;  /* 0x000000010b217824 */ /* 0x000fe200078e0221 */
[----:B------:R-:W-:Y:S01]  /*2940*/  LOP3.LUT R5, R5, R42, RZ, 0x3c, !PT ;  /* 0x0000002a05057212 */ /* 0x000fe200078e3cff */
[----:B------:R-:W-:-:S04]  /*2950*/  IMAD.WIDE.U32 R28, R86, R40, R28 ;  /* 0x00000028561c7225 */ /* 0x000fc800078e001c */
[----:B------:R-:W-:-:S04]  /*2960*/  IMAD.WIDE.U32 R30, R86, R4, R30 ;  /* 0x00000004561e7225 */ /* 0x000fc800078e001e */
[----:B------:R-:W-:-:S04]  /*2970*/  IMAD.WIDE.U32 R32, R86, R4, R32 ;  /* 0x0000000456207225 */ /* 0x000fc800078e0020 */
[----:B------:R-:W-:Y:S02]  /*2980*/  IMAD.IADD R48, R21, 0x1, R49 ;  /* 0x0000000115307824 */ /* 0x000fe400078e0231 */
[----:B------:R-:W-:Y:S02]  /*2990*/  IMAD.SHL.U32 R40, R40, 0x40, RZ ;  /* 0x0000004028287824 */ /* 0x000fe400078e00ff */
[----:B------:R-:W-:Y:S02]  /*29a0*/  IMAD.SHL.U32 R43, R4, 0x40, RZ ;  /* 0x00000040042b7824 */ /* 0x000fe400078e00ff */
[----:B------:R-:W-:Y:S02]  /*29b0*/  VIADD R44, R12, 0x8 ;  /* 0x000000080c2c7836 */ /* 0x000fe40000000000 */
[----:B------:R-:W-:Y:S02]  /*29c0*/  IMAD.SHL.U32 R45, R45, 0x2, RZ ;  /* 0x000000022d2d7824 */ /* 0x000fe400078e00ff */
[----:B------:R-:W-:-:S02]  /*29d0*/  IMAD R47, R10, 0x40, R185 ;  /* 0x000000400a2f7824 */ /* 0x000fc400078e02b9 */
[----:B------:R-:W-:Y:S02]  /*29e0*/  IMAD.IADD R49, R49, 0x1, R29 ;  /* 0x0000000131317824 */ /* 0x000fe400078e021d */
[----:B------:R-:W-:Y:S02]  /*29f0*/  IMAD.IADD R50, R31, 0x1, R9 ;  /* 0x000000011f327824 */ /* 0x000fe400078e0209 */
[----:B------:R-:W-:Y:S02]  /*2a00*/  IMAD.IADD R52, R9, 0x1, R33 ;  /* 0x0000000109347824 */ /* 0x000fe400078e0221 */
[----:B------:R-:W-:Y:S01]  /*2a10*/  IMAD R55, R224, 0x200, R5 ;  /* 0x00000200e0377824 */ /* 0x000fe200078e0205 */
[----:B------:R-:W-:-:S07]  /*2a20*/  SHF.R.S32.HI R53, RZ, 0x1f, R0 ;  /* 0x0000001fff357819 */ /* 0x000fce0000011400 */
.L_x_1293:
[----:B0-----:R-:W0:Y:S01]  /*2a30*/  LDC R60, c[0x0][0x430] ;  /* 0x00010c00ff3c7b82 */ /* 0x001e220000000800 */
[----:B------:R-:W-:Y:S02]  /*2a40*/  VIADD R11, R34, 0xffffffff ;  /* 0xffffffff220b7836 */ /* 0x000fe40000000000 */
[----:B------:R-:W-:Y:S02]  /*2a50*/  IMAD.MOV.U32 R59, RZ, RZ, RZ ;  /* 0x000000ffff3b7224 */ /* 0x000fe400078e00ff */
[----:B------:R-:W-:-:S03]  /*2a60*/  IMAD R4, R11, 0x40, R47 ;  /* 0x000000400b047824 */ /* 0x000fc600078e022f */
[----:B-1----:R-:W1:Y:S01]  /*2a70*/  LDC R67, c[0x0][0x3f4] ;  /* 0x0000fd00ff437b82 */ /* 0x002e620000000800 */
        /* <DEDUP_REMOVED lines=26> */
[----:B------:R-:W-:Y:S01]  /*2c20*/  ISETP.GT.AND P1, PT, R11, R35, PT ;  /* 0x000000230b00720c */ /* 0x000fe20003f24270 */
[----:B------:R-:W-:-:S02]  /*2c30*/  IMAD.MOV.U32 R34, RZ, RZ, R11 ;  /* 0x000000ffff227224 */ /* 0x000fc400078e000b */
[----:B------:R-:W-:Y:S01]  /*2c40*/  IMAD R10, R7, 0x2, R2 ;  /* 0x00000002070a7824 */ /* 0x000fe200078e0202 */
[----:B------:R-:W-:Y:S09]  /*2c50*/  @!P2 BRA `(.L_x_1262) ;  /* 0x0000001400d4a947 */ /* 0x000ff20003800000 */
        /* <DEDUP_REMOVED lines=57> */
.L_x_1265:
[----:B------:R-:W-:Y:S05]  /*2ff0*/  BSYNC B1 ;  /* 0x0000000000017941 */ /* 0x000fea0003800000 */
.L_x_1264:
        /* <DEDUP_REMOVED lines=10> */
[----:B------:R-:W-:Y:S02]  /*30a0*/  IMAD.MOV.U32 R4, RZ, RZ, R24 ;  /* 0x000000ffff047224 */ /* 0x000fe400078e0018 */
[----:B------:R-:W-:-:S03]  /*30b0*/  IMAD.MOV.U32 R6, RZ, RZ, R56 ;  /* 0x000000ffff067224 */ /* 0x000fc600078e0038 */
[----:B------:R-:W-:Y:S02]  /*30c0*/  PRMT R71, R4, 0x5410, R5 ;  /* 0x0000541004477816 */ /* 0x000fe40000000005 */
[----:B------:R-:W-:Y:S01]  /*30d0*/  PRMT R72, R6, 0x5410, R7 ;  /* 0x0000541006487816 */ /* 0x000fe20000000007 */
[----:B------:R-:W-:Y:S06]  /*30e0*/  @!P3 BRA `(.L_x_1266) ;  /* 0x000000000004b947 */ /* 0x000fec0003800000 */
[----:B------:R-:W-:Y:S01]  /*30f0*/  BPT.TRAP 0x1 ;  /* 0x000000040000795c */ /* 0x000fe20000300000 */
.L_x_1266:
[----:B------:R-:W-:Y:S01]  /*3100*/  IMAD R58, R23, 0x8, R2 ;  /* 0x00000008173a7824 */ /* 0x000fe200078e0202 */
[----:B------:R-:W-:Y:S01]  /*3110*/  SHF.L.U32 R65, R187, 0x1f, RZ ;  /* 0x0000001fbb417819 */ /* 0x000fe200000006ff */
[----:B------:R-:W-:Y:S03]  /*3120*/  BSSY B1, `(.L_x_1267) ;  /* 0x0000003000017945 */ /* 0x000fe60003800000 */
[----:B------:R-:W0:Y:S02]  /*3130*/  SYNCS.PHASECHK.TRANS64.TRYWAIT P4, [R58+URZ+0x38890], R65 ;  /* 0x038890413a0075a7 */ /* 0x000e24000808017f */
[----:B0-----:R-:W-:Y:S05]  /*3140*/  @!P4 BRA `(.L_x_1268) ;  /* 0x000001b8004cc947 */ /* 0x001fea0003800000 */
.L_x_1515:
[----:B------:R-:W-:Y:S05]  /*3150*/  BSYNC B1 ;  /* 0x0000000000017941 */ /* 0x000fea0003800000 */
.L_x_1267:
[----:B------:R-:W-:-:S03]  /*3160*/  UMOV UR4, 0xffffffff ;  /* 0xffffffff00047882 */ /* 0x000fc60000000000 */
[----:B------:R-:W-:Y:S05]  /*3170*/  BRA.DIV UR4, `(.L_x_1269) ;  /* 0x000001ba04547947 */ /* 0x000fea000b800000 */
[----:B------:R1:W2:Y:S04]  /*3180*/  SHFL.IDX PT, R69, R13, RZ, 0x1c1f ;  /* 0x001c1fff0d457589 */ /* 0x0002a800000e0000 */
[----:B------:R1:W3:Y:S02]  /*3190*/  SHFL.IDX PT, R14, R66, RZ, 0x1c1f ;  /* 0x001c1fff420e7589 */ /* 0x0002e400000e0000 */
.L_x_1519:
[----:B------:R-:W-:Y:S05]  /*31a0*/  @P2 BRA `(.L_x_1270) ;  /* 0x0000001400542947 */ /* 0x000fea0003800000 */
[----:B------:R-:W-:Y:S04]  /*31b0*/  BSSY B1, `(.L_x_1271) ;  /* 0x0000034000017945 */ /* 0x000fe80003800000 */
[----:B------:R-:W-:Y:S05]  /*31c0*/  @P0 BRA `(.L_x_1272) ;  /* 0x0000000000c80947 */ /* 0x000fea0003800000 */
[----:B------:R4:W0:Y:S01]  /*31d0*/  LDS.128 R4, [R10+0x22400] ;  /* 0x022400000a047984 */ /* 0x0008220000000c00 */
[----:B------:R-:W-:Y:S01]  /*31e0*/  ISETP.GE.AND P2, PT, R188, R67, PT ;  /* 0x00000043bc00720c */ /* 0x000fe20003f46270 */
[----:B------:R-:W-:-:S12]  /*31f0*/  BSSY B2, `(.L_x_1273) ;  /* 0x000002c000027945 */ /* 0x000fd80003800000 */
[----:B----4-:R-:W-:Y:S05]  /*3200*/  @P2 BRA `(.L_x_1274) ;  /* 0x0000000000a82947 */ /* 0x010fea0003800000 */
[----:B------:R-:W-:Y:S01]  /*3210*/  SHF.R.U64 R12, R56, 0x10, R57 ;  /* 0x00000010380c7819 */ /* 0x000fe20000001239 */
[--C-:B0-----:R-:W-:Y:S01]  /*3220*/  HADD2.F32 R10, -RZ, R5.reuse.H1_H1 ;  /* 0x30000005ff0a7230 */ /* 0x101fe20000004100 */
[----:B------:R-:W-:Y:S01]  /*3230*/  SHF.R.U64 R11, R26, 0x10, R27 ;  /* 0x000000101a0b7819 */ /* 0x000fe2000000121b */
[----:B------:R-:W-:Y:S02]  /*3240*/  HADD2.F32 R5, -RZ, R5.H0_H0 ;  /* 0x20000005ff057230 */ /* 0x000fe40000004100 */
[----:B------:R-:W-:Y:S02]  /*3250*/  HADD2.F32 R12, -RZ, R12.H0_H0 ;  /* 0x2000000cff0c7230 */ /* 0x000fe40000004100 */
[----:B------:R-:W-:-:S03]  /*3260*/  HADD2.F32 R11, -RZ, R11.H0_H0 ;  /* 0x2000000bff0b7230 */ /* 0x000fc60000004100 */
[CC--:B-1----:R-:W-:Y:S01]  /*3270*/  FMUL.FTZ R13, R5.reuse, R12.reuse ;  /* 0x0000000c050d7220 */ /* 0x0c2fe20000410000 */
[C---:B------:R-:W-:Y:S01]  /*3280*/  FMUL.FTZ R26, R10.reuse, R12 ;  /* 0x0000000c0a1a7220 */ /* 0x040fe20000410000 */
[----:B------:R-:W-:Y:S02]  /*3290*/  HADD2.F32 R12, -RZ, R7.H1_H1 ;  /* 0x30000007ff0c7230 */ /* 0x000fe40000004100 */
[-C--:B------:R-:W-:Y:S01]  /*32a0*/  FFMA.FTZ R10, R10, R11.reuse, R13 ;  /* 0x0000000b0a0a7223 */ /* 0x080fe2000001000d */
[----:B------:R-:W-:Y:S01]  /*32b0*/  SHF.R.U32.HI R13, RZ, 0x10, R57 ;  /* 0x00000010ff0d7819 */ /* 0x000fe20000011639 */
[----:B------:R-:W-:Y:S01]  /*32c0*/  FFMA.FTZ R5, R5, R11, -R26 ;  /* 0x0000000b05057223 */ /* 0x000fe2000001081a */
[----:B------:R-:W-:Y:S01]  /*32d0*/  SHF.R.U32.HI R26, RZ, 0x10, R27 ;  /* 0x00000010ff1a7819 */ /* 0x000fe2000001161b */
[----:B------:R-:W-:Y:S02]  /*32e0*/  IMAD.MOV.U32 R11, RZ, RZ, R4 ;  /* 0x000000ffff0b7224 */ /* 0x000fe400078e0004 */
[----:B------:R-:W-:Y:S01]  /*32f0*/  HADD2.F32 R13, -RZ, R13.H0_H0 ;  /* 0x2000000dff0d7230 */ /* 0x000fe20000004100 */
[----:B------:R-:W-:Y:S01]  /*3300*/  F2FP.F16.F32.PACK_AB R5, R10, R5 ;  /* 0x000000050a05723e */ /* 0x000fe200000000ff */
[----:B------:R-:W-:-:S02]  /*3310*/  HADD2.F32 R4, -RZ, R7.H0_H0 ;  /* 0x20000007ff047230 */ /* 0x000fc40000004100 */
[----:B------:R-:W-:Y:S02]  /*3320*/  HADD2.F32 R7, -RZ, R26.H0_H0 ;  /* 0x2000001aff077230 */ /* 0x000fe40000004100 */
[-C--:B------:R-:W-:Y:S01]  /*3330*/  FMUL.FTZ R15, R12, R13.reuse ;  /* 0x0000000d0c0f7220 */ /* 0x080fe20000410000 */
[----:B------:R-:W-:-:S03]  /*3340*/  FMUL.FTZ R13, R4, R13 ;  /* 0x0000000d040d7220 */ /* 0x000fc60000410000 */
[-C--:B------:R-:W-:Y:S01]  /*3350*/  FFMA.FTZ R4, R4, R7.reuse, -R15 ;  /* 0x0000000704047223 */ /* 0x080fe2000001080f */
[----:B------:R-:W-:Y:S02]  /*3360*/  HADD2.F32 R15, -RZ, R72.H0_H0 ;  /* 0x20000048ff0f7230 */ /* 0x000fe40000004100 */
[----:B------:R-:W-:Y:S01]  /*3370*/  FFMA.FTZ R7, R12, R7, R13 ;  /* 0x000000070c077223 */ /* 0x000fe2000001000d */
[----:B------:R-:W-:Y:S02]  /*3380*/  IMAD.MOV.U32 R12, RZ, RZ, R6 ;  /* 0x000000ffff0c7224 */ /* 0x000fe400078e0006 */
[--C-:B------:R-:W-:Y:S02]  /*3390*/  HADD2.F32 R6, -RZ, R11.reuse.H1_H1 ;  /* 0x3000000bff067230 */ /* 0x100fe40000004100 */
[----:B------:R-:W-:Y:S01]  /*33a0*/  HADD2.F32 R11, -RZ, R11.H0_H0 ;  /* 0x2000000bff0b7230 */ /* 0x000fe20000004100 */
[----:B------:R-:W-:Y:S01]  /*33b0*/  F2FP.F16.F32.PACK_AB R7, R7, R4 ;  /* 0x000000040707723e */ /* 0x000fe200000000ff */
[----:B------:R-:W-:-:S02]  /*33c0*/  HADD2.F32 R13, -RZ, R70.H0_H0 ;  /* 0x20000046ff0d7230 */ /* 0x000fc40000004100 */
[-C--:B------:R-:W-:Y:S01]  /*33d0*/  FMUL.FTZ R26, R6, R15.reuse ;  /* 0x0000000f061a7220 */ /* 0x080fe20000410000 */
[----:B------:R-:W-:-:S03]  /*33e0*/  FMUL.FTZ R15, R11, R15 ;  /* 0x0000000f0b0f7220 */ /* 0x000fc60000410000 */
[-C--:B------:R-:W-:Y:S01]  /*33f0*/  FFMA.FTZ R26, R11, R13.reuse, -R26 ;  /* 0x0000000d0b1a7223 */ /* 0x080fe2000001081a */
[----:B------:R-:W-:Y:S02]  /*3400*/  HADD2.F32 R11, -RZ, R70.H1_H1 ;  /* 0x30000046ff0b7230 */ /* 0x000fe40000004100 */
[----:B------:R-:W-:Y:S01]  /*3410*/  FFMA.FTZ R15, R6, R13, R15 ;  /* 0x0000000d060f7223 */ /* 0x000fe2000001000f */
[----:B------:R-:W-:Y:S02]  /*3420*/  HADD2.F32 R13, -RZ, R72.H1_H1 ;  /* 0x30000048ff0d7230 */ /* 0x000fe40000004100 */
[--C-:B------:R-:W-:Y:S02]  /*3430*/  HADD2.F32 R6, -RZ, R12.reuse.H1_H1 ;  /* 0x3000000cff067230 */ /* 0x100fe40000004100 */
[----:B------:R-:W-:Y:S01]  /*3440*/  HADD2.F32 R12, -RZ, R12.H0_H0 ;  /* 0x2000000cff0c7230 */ /* 0x000fe20000004100 */
[----:B------:R-:W-:Y:S02]  /*3450*/  F2FP.F16.F32.PACK_AB R4, R15, R26 ;  /* 0x0000001a0f04723e */ /* 0x000fe400000000ff */
[----:B------:R-:W-:-:S02]  /*3460*/  FMUL.FTZ R27, R6, R13 ;  /* 0x0000000d061b7220 */ /* 0x000fc40000410000 */
[C---:B------:R-:W-:Y:S02]  /*3470*/  FMUL.FTZ R13, R12.reuse, R13 ;  /* 0x0000000d0c0d7220 */ /* 0x040fe40000410000 */
[-C--:B------:R-:W-:Y:S02]  /*3480*/  FFMA.FTZ R27, R12, R11.reuse, -R27 ;  /* 0x0000000b0c1b7223 */ /* 0x080fe4000001081b */
[----:B------:R-:W-:-:S05]  /*3490*/  FFMA.FTZ R6, R6, R11, R13 ;  /* 0x0000000b06067223 */ /* 0x000fca000001000d */
[----:B------:R-:W-:-:S07]  /*34a0*/  F2FP.F16.F32.PACK_AB R6, R6, R27 ;  /* 0x0000001b0606723e */ /* 0x000fce00000000ff */
.L_x_1274:
[----:B------:R-:W-:Y:S05]  /*34b0*/  BSYNC B2 ;  /* 0x0000000000027941 */ /* 0x000fea0003800000 */
.L_x_1273:
[----:B---3--:R-:W-:-:S04]  /*34c0*/  LEA R10, P2, R18, R14, 0x1 ;  /* 0x0000000e120a7211 */ /* 0x008fc800078408ff */
[----:B--2---:R-:W-:-:S05]  /*34d0*/  LEA.HI.X R11, R18, R69, R19, 0x1, P2 ;  /* 0x00000045120b7211 */ /* 0x004fca00010f0c13 */
[----:B0-----:R4:W-:Y:S04]  /*34e0*/  ST.E.128 desc[UR42][R10.64], R4 ;  /* 0x000000040a007985 */ /* 0x0019e8000c101d2a */
.L_x_1272:
[----:B------:R-:W-:Y:S05]  /*34f0*/  BSYNC B1 ;  /* 0x0000000000017941 */ /* 0x000fea0003800000 */
.L_x_1271:
        /* <DEDUP_REMOVED lines=13> */
[----:B------:R-:W-:Y:S01]  /*35d0*/  SHF.R.U64 R12, R8, 0x10, R9 ;  /* 0x00000010080c7819 */ /* 0x000fe20000001209 */
[----:B--2---:R-:W-:Y:S01]  /*35e0*/  IMAD.MOV.U32 R8, RZ, RZ, R7 ;  /* 0x000000ffff087224 */ /* 0x004fe200078e0007 */
[--C-:B------:R-:W-:Y:S01]  /*35f0*/  SHF.R.U64 R14, R24, 0x10, R25.reuse ;  /* 0x00000010180e7819 */ /* 0x100fe20000001219 */
[--C-:B------:R-:W-:Y:S01]  /*3600*/  HADD2.F32 R7, -RZ, R5.reuse.H1_H1 ;  /* 0x30000005ff077230 */ /* 0x100fe20000004100 */
[----:B------:R-:W-:Y:S01]  /*3610*/  SHF.R.U32.HI R15, RZ, 0x10, R25 ;  /* 0x00000010ff0f7819 */ /* 0x000fe20000011619 */
[----:B------:R-:W-:Y:S01]  /*3620*/  HADD2.F32 R5, -RZ, R5.H0_H0 ;  /* 0x20000005ff057230 */ /* 0x000fe20000004100 */
[----:B-1----:R-:W-:Y:S01]  /*3630*/  SHF.R.U32.HI R13, RZ, 0x10, R9 ;  /* 0x00000010ff0d7819 */ /* 0x002fe20000011609 */
[----:B------:R-:W-:Y:S02]  /*3640*/  HADD2.F32 R14, -RZ, R14.H0_H0 ;  /* 0x2000000eff0e7230 */ /* 0x000fe40000004100 */
[----:B------:R-:W-:Y:S02]  /*3650*/  HADD2.F32 R15, -RZ, R15.H0_H0 ;  /* 0x2000000fff0f7230 */ /* 0x000fe40000004100 */
[----:B------:R-:W-:-:S02]  /*3660*/  HADD2.F32 R9, -RZ, R8.H1_H1 ;  /* 0x30000008ff097230 */ /* 0x000fc40000004100 */
[-C--:B------:R-:W-:Y:S01]  /*3670*/  FMUL.FTZ R24, R7, R14.reuse ;  /* 0x0000000e07187220 */ /* 0x080fe20000410000 */
[----:B------:R-:W-:Y:S02]  /*3680*/  HADD2.F32 R12, -RZ, R12.H0_H0 ;  /* 0x2000000cff0c7230 */ /* 0x000fe40000004100 */
[----:B------:R-:W-:Y:S01]  /*3690*/  FMUL.FTZ R14, R5, R14 ;  /* 0x0000000e050e7220 */ /* 0x000fe20000410000 */
[----:B------:R-:W-:Y:S02]  /*36a0*/  HADD2.F32 R8, -RZ, R8.H0_H0 ;  /* 0x20000008ff087230 */ /* 0x000fe40000004100 */
[-C--:B------:R-:W-:Y:S01]  /*36b0*/  FMUL.FTZ R25, R9, R15.reuse ;  /* 0x0000000f09197220 */ /* 0x080fe20000410000 */
[----:B------:R-:W-:Y:S02]  /*36c0*/  HADD2.F32 R13, -RZ, R13.H0_H0 ;  /* 0x2000000dff0d7230 */ /* 0x000fe40000004100 */
[-C--:B------:R-:W-:Y:S01]  /*36d0*/  FFMA.FTZ R5, R5, R12.reuse, -R24 ;  /* 0x0000000c05057223 */ /* 0x080fe20000010818 */
[----:B------:R-:W-:Y:S01]  /*36e0*/  FFMA.FTZ R14, R7, R12, R14 ;  /* 0x0000000c070e7223 */ /* 0x000fe2000001000e */
[----:B------:R-:W-:Y:S01]  /*36f0*/  FMUL.FTZ R26, R8, R15 ;  /* 0x0000000f081a7220 */ /* 0x000fe20000410000 */
[----:B------:R-:W-:-:S02]  /*3700*/  HADD2.F32 R12, -RZ, R71.H0_H0 ;  /* 0x20000047ff0c7230 */ /* 0x000fc40000004100 */
[-C--:B------:R-:W-:Y:S01]  /*3710*/  FFMA.FTZ R24, R8, R13.reuse, -R25 ;  /* 0x0000000d08187223 */ /* 0x080fe20000010819 */
[----:B------:R-:W-:Y:S02]  /*3720*/  HADD2.F32 R15, -RZ, R71.H1_H1 ;  /* 0x30000047ff0f7230 */ /* 0x000fe40000004100 */
[----:B------:R-:W-:Y:S01]  /*3730*/  FFMA.FTZ R57, R9, R13, R26 ;  /* 0x0000000d09397223 */ /* 0x000fe2000001001a */
[----:B------:R-:W-:Y:S01]  /*3740*/  HADD2.F32 R7, -RZ, R4.H1_H1 ;  /* 0x30000004ff077230 */ /* 0x000fe20000004100 */
[----:B------:R-:W-:Y:S01]  /*3750*/  F2FP.F16.F32.PACK_AB R5, R14, R5 ;  /* 0x000000050e05723e */ /* 0x000fe200000000ff */
[----:B------:R-:W-:Y:S02]  /*3760*/  HADD2.F32 R8, -RZ, R6.H1_H1 ;  /* 0x30000006ff087230 */ /* 0x000fe40000004100 */
[----:B------:R-:W-:Y:S02]  /*3770*/  HADD2.F32 R4, -RZ, R4.H0_H0 ;  /* 0x20000004ff047230 */ /* 0x000fe40000004100 */
[----:B------:R-:W-:Y:S01]  /*3780*/  FMUL.FTZ R25, R7, R12 ;  /* 0x0000000c07197220 */ /* 0x000fe20000410000 */
[----:B------:R-:W-:-:S02]  /*3790*/  HADD2.F32 R6, -RZ, R6.H0_H0 ;  /* 0x20000006ff067230 */ /* 0x000fc40000004100 */
        /* <DEDUP_REMOVED lines=11> */
[----:B------:R-:W-:-:S07]  /*3850*/  F2FP.F16.F32.PACK_AB R6, R8, R27 ;  /* 0x0000001b0806723e */ /* 0x000fce00000000ff */
.L_x_1276:
[----:B------:R-:W-:Y:S05]  /*3860*/  BSYNC B1 ;  /* 0x0000000000017941 */ /* 0x000fea0003800000 */
.L_x_1275:
[----:B--2---:R2:W-:Y:S01]  /*3870*/  ST.E.128 desc[UR42][R10.64], R4 ;  /* 0x000000040a007985 */ /* 0x0045e2000c101d2a */
[----:B------:R-:W-:Y:S05]  /*3880*/  BRA `(.L_x_1270) ;  /* 0x0000000c009c7947 */ /* 0x000fea0003800000 */
.L_x_1263:
[----:B------:R-:W-:Y:S01]  /*3890*/  IMAD R63, R11, -0x40, R36 ;  /* 0xffffffc00b3f7824 */ /* 0x000fe200078e0224 */
[----:B------:R-:W-:-:S04]  /*38a0*/  ISETP.GE.AND P2, PT, R18, R67, PT ;  /* 0x000000431200720c */ /* 0x000fc80003f46270 */
[----:B------:R-:W-:-:S04]  /*38b0*/  VIMNMX R63, R63, 0x40, PT ;  /* 0x000000403f3f7848 */ /* 0x000fc80003fe0100 */
[----:B------:R-:W-:-:S13]  /*38c0*/  ISETP.GE.OR P3, PT, R185, R63, P2 ;  /* 0x0000003fb900720c */ /* 0x000fda0001766670 */
[----:B------:R-:W0:Y:S01]  /*38d0*/  @!P3 LDC.64 R10, c[0x0][0x3e8] ;  /* 0x0000fa00ff0abb82 */ /* 0x000e220000000a00 */
[----:B------:R-:W-:-:S05]  /*38e0*/  @!P3 IADD3 R4, P4, R28, R4, RZ ;  /* 0x000000041c04b210 */ /* 0x000fca0007f9e0ff */
[----:B------:R-:W-:Y:S02]  /*38f0*/  @!P3 IMAD.X R5, R14, 0x1, R49, P4 ;  /* 0x000000010e05b824 */ /* 0x000fe400020e0631 */
[----:B------:R-:W1:Y:S01]  /*3900*/  @!P3 LDC.64 R8, c[0x0][0x400] ;  /* 0x00010000ff08bb82 */ /* 0x000e620000000a00 */
[----:B0-----:R-:W-:-:S04]  /*3910*/  @!P3 LEA R10, P4, R4, R10, 0x1 ;  /* 0x0000000a040ab211 */ /* 0x001fc800078808ff */
[----:B------:R-:W-:Y:S01]  /*3920*/  @!P3 LEA.HI.X R11, R4, R11, R5, 0x1, P4 ;  /* 0x0000000b040bb211 */ /* 0x000fe200020f0c05 */
[----:B------:R-:W-:Y:S02]  /*3930*/  @!P3 IMAD R4, R41, R34, RZ ;  /* 0x000000222904b224 */ /* 0x000fe400078e02ff */
[----:B------:R-:W-:Y:S02]  /*3940*/  @!P3 IMAD.MOV.U32 R5, RZ, RZ, R52 ;  /* 0x000000ffff05b224 */ /* 0x000fe400078e0034 */
[----:B------:R-:W-:Y:S02]  /*3950*/  @!P3 IMAD R7, R12, R43, R4 ;  /* 0x0000002b0c07b224 */ /* 0x000fe400078e0204 */
[----:B------:R-:W-:-:S04]  /*3960*/  @!P3 IMAD.MOV.U32 R4, RZ, RZ, R32 ;  /* 0x000000ffff04b224 */ /* 0x000fc800078e0020 */
[----:B------:R-:W-:-:S04]  /*3970*/  @!P3 IMAD.WIDE.U32 R4, R34, R43, R4 ;  /* 0x0000002b2204b225 */ /* 0x000fc800078e0004 */
[----:B------:R-:W-:Y:S01]  /*3980*/  @!P3 IMAD.IADD R5, R7, 0x1, R5 ;  /* 0x000000010705b824 */ /* 0x000fe200078e0205 */
[C---:B-1----:R-:W-:Y:S02]  /*3990*/  @!P3 LEA R8, P4, R4.reuse, R8, 0x1 ;  /* 0x000000080408b211 */ /* 0x042fe400078808ff */
        /* <DEDUP_REMOVED lines=13> */
[----:B------:R-:W-:Y:S02]  /*3a70*/  IMAD.MOV.U32 R56, RZ, RZ, R5 ;  /* 0x000000ffff387224 */ /* 0x000fe400078e0005 */
[----:B---3--:R-:W-:Y:S01]  /*3a80*/  IMAD.MOV.U32 R8, RZ, RZ, R26 ;  /* 0x000000ffff087224 */ /* 0x008fe200078e001a */
[----:B------:R-:W-:Y:S01]  /*3a90*/  PRMT R77, R14, 0x5410, R15 ;  /* 0x000054100e4d7816 */ /* 0x000fe2000000000f */
[----:B------:R-:W-:Y:S01]  /*3aa0*/  IMAD.MOV.U32 R9, RZ, RZ, R27 ;  /* 0x000000ffff097224 */ /* 0x000fe200078e001b */
[----:B------:R-:W-:Y:S01]  /*3ab0*/  PRMT R67, R56, 0x7610, R67 ;  /* 0x0000761038437816 */ /* 0x000fe20000000043 */
[----:B------:R-:W-:Y:S01]  /*3ac0*/  IMAD.MOV.U32 R10, RZ, RZ, R24 ;  /* 0x000000ffff0a7224 */ /* 0x000fe200078e0018 */
[----:B------:R-:W-:Y:S01]  /*3ad0*/  PRMT R75, R8, 0x7610, R75 ;  /* 0x00007610084b7816 */ /* 0x000fe2000000004b */
[----:B------:R-:W-:-:S03]  /*3ae0*/  IMAD.MOV.U32 R11, RZ, RZ, R25 ;  /* 0x000000ffff0b7224 */ /* 0x000fc600078e0019 */
[----:B------:R-:W-:Y:S02]  /*3af0*/  PRMT R73, R9, 0x5410, R10 ;  /* 0x0000541009497816 */ /* 0x000fe4000000000a */
[----:B------:R-:W-:Y:S01]  /*3b00*/  PRMT R69, R11, 0x7610, R69 ;  /* 0x000076100b457816 */ /* 0x000fe20000000045 */
[----:B------:R-:W-:Y:S06]  /*3b10*/  @!P3 BRA `(.L_x_1277) ;  /* 0x000000000004b947 */ /* 0x000fec0003800000 */
[----:B------:R-:W-:Y:S01]  /*3b20*/  BPT.TRAP 0x1 ;  /* 0x000000040000795c */ /* 0x000fe20000300000 */
.L_x_1277:
[----:B------:R-:W-:Y:S01]  /*3b30*/  IMAD R58, R23, 0x8, R2 ;  /* 0x00000008173a7824 */ /* 0x000fe200078e0202 */
[----:B------:R-:W-:Y:S01]  /*3b40*/  SHF.L.U32 R65, R187, 0x1f, RZ ;  /* 0x0000001fbb417819 */ /* 0x000fe200000006ff */
[----:B------:R-:W-:Y:S03]  /*3b50*/  BSSY B1, `(.L_x_1278) ;  /* 0x0000003000017945 */ /* 0x000fe60003800000 */
[----:B------:R-:W0:Y:S02]  /*3b60*/  SYNCS.PHASECHK.TRANS64.TRYWAIT P4, [R58+URZ+0x38890], R65 ;  /* 0x038890413a0075a7 */ /* 0x000e24000808017f */
[----:B0-----:R-:W-:Y:S05]  /*3b70*/  @!P4 BRA `(.L_x_1279) ;  /* 0x000001b00018c947 */ /* 0x001fea0003800000 */
.L_x_1520:
[----:B------:R-:W-:Y:S05]  /*3b80*/  BSYNC B1 ;  /* 0x0000000000017941 */ /* 0x000fea0003800000 */
.L_x_1278:
[----:B------:R-:W-:-:S03]  /*3b90*/  UMOV UR4, 0xffffffff ;  /* 0xffffffff00047882 */ /* 0x000fc60000000000 */
[----:B------:R-:W-:Y:S05]  /*3ba0*/  BRA.DIV UR4, `(.L_x_1280) ;  /* 0x000001b204207947 */ /* 0x000fea000b800000 */
[----:B------:R1:W2:Y:S04]  /*3bb0*/  SHFL.IDX PT, R56, R13, RZ, 0x1c1f ;  /* 0x001c1fff0d387589 */ /* 0x0002a800000e0000 */
[----:B------:R-:W3:Y:S02]  /*3bc0*/  SHFL.IDX PT, R66, R66, RZ, 0x1c1f ;  /* 0x001c1fff42427589 */ /* 0x000ee400000e0000 */
.L_x_1524:
        /* <DEDUP_REMOVED lines=37> */
[----:B------:R-:W-:Y:S01]  /*3e20*/  SHF.R.U64 R4, R4, 0x10, R5 ;  /* 0x0000001004047819 */ /* 0x000fe20000001205 */
[----:B------:R-:W-:Y:S01]  /*3e30*/  HADD2.F32 R13, -RZ, R9.H1_H1 ;  /* 0x30000009ff0d7230 */ /* 0x000fe20000004100 */
[----:B------:R-:W-:Y:S01]  /*3e40*/  SHF.R.U64 R26, R26, 0x10, R27 ;  /* 0x000000101a1a7819 */ /* 0x000fe2000000121b */
[----:B------:R-:W-:Y:S02]  /*3e50*/  IMAD.MOV.U32 R69, RZ, RZ, R15 ;  /* 0x000000ffff457224 */ /* 0x000fe400078e000f */
[----:B------:R-:W-:Y:S01]  /*3e60*/  FMUL.FTZ R76, R67, R74 ;  /* 0x0000004a434c7220 */ /* 0x000fe20000410000 */
[----:B------:R-:W-:-:S02]  /*3e70*/  HADD2.F32 R25, -RZ, R77.H1_H1 ;  /* 0x3000004dff197230 */ /* 0x000fc40000004100 */
[C---:B------:R-:W-:Y:S01]  /*3e80*/  FMUL.FTZ R74, R13.reuse, R74 ;  /* 0x0000004a0d4a7220 */ /* 0x040fe20000410000 */
[----:B------:R-:W-:Y:S02]  /*3e90*/  HADD2.F32 R24, -RZ, R24.H0_H0 ;  /* 0x20000018ff187230 */ /* 0x000fe40000004100 */
[-C--:B------:R-:W-:Y:S01]  /*3ea0*/  FFMA.FTZ R13, R13, R72.reuse, -R76 ;  /* 0x000000480d0d7223 */ /* 0x080fe2000001084c */
[----:B------:R-:W-:Y:S02]  /*3eb0*/  HADD2.F32 R4, -RZ, R4.H0_H0 ;  /* 0x20000004ff047230 */ /* 0x000fe40000004100 */
[----:B------:R-:W-:Y:S01]  /*3ec0*/  FFMA.FTZ R9, R67, R72, R74 ;  /* 0x0000004843097223 */ /* 0x000fe2000001004a */
[----:B------:R-:W-:Y:S02]  /*3ed0*/  IMAD.MOV.U32 R67, RZ, RZ, R11 ;  /* 0x000000ffff437224 */ /* 0x000fe400078e000b */
        /* <DEDUP_REMOVED lines=9> */
[----:B------:R-:W-:Y:S02]  /*3f70*/  IMAD.MOV.U32 R9, RZ, RZ, R13 ;  /* 0x000000ffff097224 */ /* 0x000fe400078e000d */
[-C--:B------:R-:W-:Y:S01]  /*3f80*/  FFMA.FTZ R15, R15, R72.reuse, -R76 ;  /* 0x000000480f0f7223 */ /* 0x080fe2000001084c */
[----:B------:R-:W-:Y:S02]  /*3f90*/  IMAD.MOV.U32 R13, RZ, RZ, R64 ;  /* 0x000000ffff0d7224 */ /* 0x000fe400078e0040 */
[----:B------:R-:W-:Y:S01]  /*3fa0*/  FFMA.FTZ R11, R11, R72, R74 ;  /* 0x000000480b0b7223 */ /* 0x000fe2000001004a */
[----:B------:R-:W-:-:S02]  /*3fb0*/  HADD2.F32 R72, -RZ, R69.H1_H1 ;  /* 0x30000045ff487230 */ /* 0x000fc40000004100 */
[----:B------:R-:W-:Y:S01]  /*3fc0*/  HADD2.F32 R69, -RZ, R71.H0_H0 ;  /* 0x20000047ff457230 */ /* 0x000fe20000004100 */
[--C-:B------:R-:W-:Y:S01]  /*3fd0*/  SHF.R.U32.HI R71, RZ, 0x10, R7.reuse ;  /* 0x00000010ff477819 */ /* 0x100fe20000011607 */
[----:B------:R-:W-:Y:S01]  /*3fe0*/  HADD2.F32 R74, -RZ, R67.H1_H1 ;  /* 0x30000043ff4a7230 */ /* 0x000fe20000004100 */
[----:B------:R-:W-:-:S03]  /*3ff0*/  SHF.R.U64 R7, R6, 0x10, R7 ;  /* 0x0000001006077819 */ /* 0x000fc60000001207 */
[----:B------:R-:W-:Y:S02]  /*4000*/  HADD2.F32 R67, -RZ, R71.H0_H0 ;  /* 0x20000047ff437230 */ /* 0x000fe40000004100 */
[-C--:B------:R-:W-:Y:S01]  /*4010*/  FMUL.FTZ R71, R72, R69.reuse ;  /* 0x0000004548477220 */ /* 0x080fe20000410000 */
[C---:B------:R-:W-:Y:S01]  /*4020*/  FMUL.FTZ R69, R74.reuse, R69 ;  /* 0x000000454a457220 */ /* 0x040fe20000410000 */
[----:B------:R-:W-:Y:S02]  /*4030*/  HADD2.F32 R7, -RZ, R7.H0_H0 ;  /* 0x20000007ff077230 */ /* 0x000fe40000004100 */
[-C--:B------:R-:W-:Y:S01]  /*4040*/  FFMA.FTZ R74, R74, R67.reuse, -R71 ;  /* 0x000000434a4a7223 */ /* 0x080fe20000010847 */
[----:B------:R-:W-:Y:S01]  /*4050*/  FFMA.FTZ R72, R72, R67, R69 ;  /* 0x0000004348487223 */ /* 0x000fe20000010045 */
[----:B------:R-:W-:Y:S02]  /*4060*/  IMAD.MOV.U32 R67, RZ, RZ, R12 ;  /* 0x000000ffff437224 */ /* 0x000fe400078e000c */
[----:B------:R-:W-:Y:S01]  /*4070*/  IMAD.MOV.U32 R69, RZ, RZ, R8 ;  /* 0x000000ffff457224 */ /* 0x000fe200078e0008 */
[----:B------:R-:W-:Y:S01]  /*4080*/  F2FP.F16.F32.PACK_AB R15, R74, R15 ;  /* 0x0000000f4a0f723e */ /* 0x000fe200000000ff */
[----:B------:R-:W-:Y:S01]  /*4090*/  HADD2.F32 R71, -RZ, R73.H1_H1 ;  /* 0x30000049ff477230 */ /* 0x000fe20000004100 */
[----:B------:R-:W-:Y:S01]  /*40a0*/  F2FP.F16.F32.PACK_AB R72, R72, R11 ;  /* 0x0000000b4848723e */ /* 0x000fe200000000ff */
[----:B------:R-:W-:-:S02]  /*40b0*/  HADD2.F32 R8, -RZ, R67.H0_H0 ;  /* 0x20000043ff087230 */ /* 0x000fc40000004100 */
[--C-:B------:R-:W-:Y:S02]  /*40c0*/  HADD2.F32 R12, -RZ, R69.reuse.H0_H0 ;  /* 0x20000045ff0c7230 */ /* 0x100fe40000004100 */
[----:B------:R-:W-:Y:S02]  /*40d0*/  HADD2.F32 R5, -RZ, R69.H1_H1 ;  /* 0x30000045ff057230 */ /* 0x000fe40000004100 */
[-C--:B------:R-:W-:Y:S01]  /*40e0*/  FMUL.FTZ R73, R8, R71.reuse ;  /* 0x0000004708497220 */ /* 0x080fe20000410000 */
[----:B------:R-:W-:Y:S02]  /*40f0*/  IMAD.MOV.U32 R11, RZ, RZ, R15 ;  /* 0x000000ffff0b7224 */ /* 0x000fe400078e000f */
[C---:B------:R-:W-:Y:S01]  /*4100*/  FMUL.FTZ R71, R12.reuse, R71 ;  /* 0x000000470c477220 */ /* 0x040fe20000410000 */
[----:B------:R-:W-:Y:S02]  /*4110*/  IMAD.MOV.U32 R15, RZ, RZ, R72 ;  /* 0x000000ffff0f7224 */ /* 0x000fe400078e0048 */
[-C--:B------:R-:W-:Y:S01]  /*4120*/  FFMA.FTZ R12, R12, R25.reuse, -R73 ;  /* 0x000000190c0c7223 */ /* 0x080fe20000010849 */
[----:B------:R-:W-:Y:S01]  /*4130*/  FFMA.FTZ R8, R8, R25, R71 ;  /* 0x0000001908087223 */ /* 0x000fe20000010047 */
[----:B------:R-:W-:-:S02]  /*4140*/  HADD2.F32 R25, -RZ, R67.H1_H1 ;  /* 0x30000043ff197230 */ /* 0x000fc40000004100 */
        /* <DEDUP_REMOVED lines=13> */
[----:B------:R-:W-:Y:S02]  /*4220*/  IMAD.MOV.U32 R8, RZ, RZ, R12 ;  /* 0x000000ffff087224 */ /* 0x000fe400078e000c */
[C---:B------:R-:W-:Y:S01]  /*4230*/  FMUL.FTZ R67, R4.reuse, R67 ;  /* 0x0000004304437220 */ /* 0x040fe20000410000 */
[-C--:B------:R-:W-:Y:S01]  /*4240*/  FFMA.FTZ R4, R4, R27.reuse, -R69 ;  /* 0x0000001b04047223 */ /* 0x080fe20000010845 */
[----:B------:R-:W-:Y:S02]  /*4250*/  IMAD.MOV.U32 R12, RZ, RZ, R25 ;  /* 0x000000ffff0c7224 */ /* 0x000fe400078e0019 */
        /* <DEDUP_REMOVED lines=8> */
[----:B------:R-:W-:Y:S02]  /*42e0*/  IMAD.MOV.U32 R10, RZ, RZ, R14 ;  /* 0x000000ffff0a7224 */ /* 0x000fe400078e000e */
[----:B------:R-:W-:-:S07]  /*42f0*/  IMAD.MOV.U32 R14, RZ, RZ, R27 ;  /* 0x000000ffff0e7224 */ /* 0x000fce00078e001b */
.L_x_1282:
[----:B------:R-:W-:Y:S05]  /*4300*/  BSYNC B1 ;  /* 0x0000000000017941 */ /* 0x000fea0003800000 */
.L_x_1281:
        /* <DEDUP_REMOVED lines=10> */
.L_x_1262:
[----:B------:R-:W-:-:S06]  /*43b0*/  UISETP.NE.AND UP0, UPT, UR37, 0x3, UPT ;  /* 0x000000032500788c */ /* 0x000fcc000bf05270 */
[----:B------:R-:W-:-:S13]  /*43c0*/  PLOP3.LUT P3, PT, PT, PT, UP0, 0x80, 0x0 ;  /* 0x000000000000781c */ /* 0x000fda0003f6f008 */
[----:B------:R-:W-:Y:S05]  /*43d0*/  @!P3 BRA `(.L_x_1283) ;  /* 0x000000000004b947 */ /* 0x000fea0003800000 */
[----:B------:R-:W-:Y:S01]  /*43e0*/  BPT.TRAP 0x1 ;  /* 0x000000040000795c */ /* 0x000fe20000300000 */
.L_x_1283:
[----:B------:R-:W-:Y:S01]  /*43f0*/  IMAD R58, R23, 0x8, R2 ;  /* 0x00000008173a7824 */ /* 0x000fe200078e0202 */
[----:B------:R-:W-:Y:S01]  /*4400*/  SHF.L.U32 R65, R187, 0x1f, RZ ;  /* 0x0000001fbb417819 */ /* 0x000fe200000006ff */
[----:B------:R-:W-:Y:S01]  /*4410*/  BSSY B1, `(.L_x_1284) ;  /* 0x0000004000017945 */ /* 0x000fe20003800000 */
[----:B------:R-:W-:Y:S02]  /*4420*/  SHF.R.S32.HI R62, RZ, 0x1f, R60 ;  /* 0x0000001fff3e7819 */ /* 0x000fe4000001143c */
[----:B------:R-:W1:Y:S02]  /*4430*/  SYNCS.PHASECHK.TRANS64.TRYWAIT P2, [R58+URZ+0x38890], R65 ;  /* 0x038890413a0075a7 */ /* 0x000e64000804017f */
[----:B-1----:R-:W-:Y:S05]  /*4440*/  @!P2 BRA `(.L_x_1285) ;  /* 0x000001a80040a947 */ /* 0x002fea0003800000 */
.L_x_1525:
[----:B------:R-:W-:Y:S05]  /*4450*/  BSYNC B1 ;  /* 0x0000000000017941 */ /* 0x000fea0003800000 */
.L_x_1284:
        /* <DEDUP_REMOVED lines=13> */
[----:B------:R-:W-:-:S03]  /*4530*/  ULDC.64 UR4, c[0x0][0x308] ;  /* 0x0000c20000047ab9 */ /* 0x000fc60000000a00 */
[----:B------:R-:W-:Y:S02]  /*4540*/  IMAD.IADD R5, R5, 0x1, R7 ;  /* 0x0000000105057824 */ /* 0x000fe400078e0207 */
        /* <DEDUP_REMOVED lines=9> */
.L_x_1529:
        /* <DEDUP_REMOVED lines=18> */
.L_x_1270:
[----:B------:R-:W-:Y:S05]  /*4700*/  BSYNC B0 ;  /* 0x0000000000007941 */ /* 0x000fea0003800000 */
.L_x_1261:
        /* <DEDUP_REMOVED lines=17> */
.L_x_1288:
[----:B------:R-:W-:Y:S05]  /*4820*/  BSYNC B0 ;  /* 0x0000000000007941 */ /* 0x000fea0003800000 */
.L_x_1287:
[----:B------:R-:W1:Y:S01]  /*4830*/  SYNCS.PHASECHK.TRANS64.TRYWAIT P3, [R58+URZ+0x388b0], R65 ;  /* 0x0388b0413a0075a7 */ /* 0x000e62000806017f */
[----:B------:R-:W-:Y:S04]  /*4840*/  BSSY B0, `(.L_x_1289) ;  /* 0x0000002000007945 */ /* 0x000fe80003800000 */
[----:B-1----:R-:W-:Y:S05]  /*4850*/  @!P3 BRA `(.L_x_1290) ;  /* 0x000001a40094b947 */ /* 0x002fea0003800000 */
.L_x_1530:
[----:B------:R-:W-:Y:S05]  /*4860*/  BSYNC B0 ;  /* 0x0000000000007941 */ /* 0x000fea0003800000 */
.L_x_1289:
        /* <DEDUP_REMOVED lines=21> */
[----:B------:R-:W4:Y:S04]  /*49c0*/  LDL R26, [R1] ;  /* 0x00000000011a7983 */ /* 0x000f280000100800 */
[----:B------:R-:W5:Y:S04]  /*49d0*/  LDL R64, [R1+0x4] ;  /* 0x0000040001407983 */ /* 0x000f680000100800 */
[----:B------:R-:W5:Y:S01]  /*49e0*/  LDL R57, [R1+0x8] ;  /* 0x0000080001397983 */ /* 0x000f620000100800 */
[----:B------:R-:W-:Y:S01]  /*49f0*/  LOP3.LUT P3, RZ, R191, 0x4, RZ, 0xc0, !PT ;  /* 0x00000004bfff7812 */ /* 0x000fe2000786c0ff */
[----:B------:R-:W-:Y:S01]  /*4a00*/  IMAD R5, R23, 0x8000, R46 ;  /* 0x0000800017057824 */ /* 0x000fe200078e022e */
[----:B------:R-:W-:Y:S01]  /*4a10*/  ULDC UR4, c[0x0][0x320] ;  /* 0x0000c80000047ab9 */ /* 0x000fe20000000800 */
[----:B------:R-:W5:Y:S02]  /*4a20*/  LDL R56, [R1+0xc] ;  /* 0x00000c0001387983 */ /* 0x000f640000100800 */
[----:B------:R-:W-:-:S02]  /*4a30*/  VIADD R15, R5, 0x20 ;  /* 0x00000020050f7836 */ /* 0x000fc40000000000 */
[----:B------:R-:W5:Y:S01]  /*4a40*/  LDL R27, [R1+0x10] ;  /* 0x00001000011b7983 */ /* 0x000f620000100800 */
[C---:B---3--:R-:W-:Y:S01]  /*4a50*/  IMAD R14, R5.reuse, 0x2, R2 ;  /* 0x00000002050e7824 */ /* 0x048fe200078e0202 */
[----:B------:R-:W-:Y:S02]  /*4a60*/  ISETP.GE.AND P5, PT, R22, UR4, PT ;  /* 0x0000000416007c0c */ /* 0x000fe4000bfa6270 */
[----:B------:R-:W3:Y:S02]  /*4a70*/  LDL R61, [R1+0x18] ;  /* 0x00001800013d7983 */ /* 0x000ee40000100800 */
[----:B------:R-:W-:Y:S01]  /*4a80*/  @P3 VIADD R15, R5, 0xffffffe0 ;  /* 0xffffffe0050f3836 */ /* 0x000fe20000000000 */
[C---:B------:R-:W-:Y:S01]  /*4a90*/  ISETP.GE.AND P3, PT, R18.reuse, UR4, PT ;  /* 0x0000000412007c0c */ /* 0x040fe2000bf66270 */
[----:B------:R-:W3:Y:S04]  /*4aa0*/  LDL R60, [R1+0x1c] ;  /* 0x00001c00013c7983 */ /* 0x000ee80000100800 */
[----:B------:R-:W3:Y:S08]  /*4ab0*/  LDL R59, [R1+0x20] ;  /* 0x00002000013b7983 */ /* 0x000ef00000100800 */
[----:B------:R-:W1:Y:S01]  /*4ac0*/  @!P3 LDS.128 R4, [R14+0x400] ;  /* 0x000400000e04b984 */ /* 0x000e620000000c00 */
[----:B0-----:R-:W-:-:S04]  /*4ad0*/  @!P3 LEA R8, P4, R18, R25, 0x1 ;  /* 0x000000191208b211 */ /* 0x001fc800078808ff */
[----:B--2---:R-:W-:Y:S02]  /*4ae0*/  @!P3 LEA.HI.X R9, R18, R24, R19, 0x1, P4 ;  /* 0x000000181209b211 */ /* 0x004fe400020f0c13 */
[----:B------:R-:W-:-:S04]  /*4af0*/  @!P5 LEA R12, P4, R22, R25, 0x1 ;  /* 0x00000019160cd211 */ /* 0x000fc800078808ff */
[----:B------:R-:W-:Y:S02]  /*4b00*/  @!P5 LEA.HI.X R13, R22, R24, R193, 0x1, P4 ;  /* 0x00000018160dd211 */ /* 0x000fe400020f0cc1 */
[C---:B------:R-:W-:Y:S01]  /*4b10*/  ISETP.GE.AND P4, PT, R212.reuse, UR4, PT ;  /* 0x00000004d4007c0c */ /* 0x040fe2000bf86270 */
[----:B------:R-:W-:Y:S01]  /*4b20*/  IMAD R15, R15, 0x2, R2 ;  /* 0x000000020f0f7824 */ /* 0x000fe200078e0202 */
[----:B-1----:R0:W-:Y:S04]  /*4b30*/  @!P3 ST.E.128 desc[UR42][R8.64], R4 ;  /* 0x000000040800b985 */ /* 0x0021e8000c101d2a */
[----:B------:R-:W1:Y:S07]  /*4b40*/  @!P5 LDS.128 R4, [R15+0x400] ;  /* 0x000400000f04d984 */ /* 0x000e6e0000000c00 */
[----:B0-----:R-:W-:-:S05]  /*4b50*/  @!P4 LEA R8, P3, R212, R25, 0x1 ;  /* 0x00000019d408c211 */ /* 0x001fca00078608ff */
[----:B------:R-:W-:Y:S01]  /*4b60*/  @!P4 IMAD.X R9, R24, 0x1, R229, P3 ;  /* 0x000000011809c824 */ /* 0x000fe200018e06e5 */
[----:B------:R-:W-:-:S13]  /*4b70*/  ISETP.GE.AND P3, PT, R211, UR4, PT ;  /* 0x00000004d3007c0c */ /* 0x000fda000bf66270 */
[----:B------:R-:W-:Y:S01]  /*4b80*/  @!P3 LEA R10, P6, R211, R25, 0x1 ;  /* 0x00000019d30ab211 */ /* 0x000fe200078c08ff */
[----:B-1----:R-:W-:Y:S04]  /*4b90*/  @!P5 ST.E.128 desc[UR42][R12.64], R4 ;  /* 0x000000040c00d985 */ /* 0x002fe8000c101d2a */
[----:B------:R-:W0:Y:S01]  /*4ba0*/  @!P4 LDS.128 R4, [R14+0x2400] ;  /* 0x002400000e04c984 */ /* 0x000e220000000c00 */
[----:B------:R-:W-:-:S03]  /*4bb0*/  ISETP.GE.AND P5, PT, R210, UR4, PT ;  /* 0x00000004d2007c0c */ /* 0x000fc6000bfa6270 */
[----:B0-----:R-:W-:Y:S04]  /*4bc0*/  @!P4 ST.E.128 desc[UR42][R8.64], R4 ;  /* 0x000000040800c985 */ /* 0x001fe8000c101d2a */
[----:B------:R-:W0:Y:S01]  /*4bd0*/  @!P3 LDS.128 R4, [R15+0x2400] ;  /* 0x002400000f04b984 */ /* 0x000e220000000c00 */
[----:B----4-:R-:W-:-:S03]  /*4be0*/  @!P3 IMAD.X R11, R24, 0x1, R26, P6 ;  /* 0x00000001180bb824 */ /* 0x010fc600030e061a */
[----:B------:R-:W2:Y:S01]  /*4bf0*/  LDL R26, [R1+0x14] ;  /* 0x00001400011a7983 */ /* 0x000ea20000100800 */
[----:B------:R-:W-:Y:S02]  /*4c00*/  ISETP.GE.AND P4, PT, R209, UR4, PT ;  /* 0x00000004d1007c0c */ /* 0x000fe4000bf86270 */
[----:B------:R-:W-:Y:S01]  /*4c10*/  @!P5 LEA R12, P6, R210, R25, 0x1 ;  /* 0x00000019d20cd211 */ /* 0x000fe200078c08ff */
[----:B0-----:R-:W-:Y:S04]  /*4c20*/  @!P3 ST.E.128 desc[UR42][R10.64], R4 ;  /* 0x000000040a00b985 */ /* 0x001fe8000c101d2a */
[----:B------:R-:W0:Y:S01]  /*4c30*/  @!P5 LDS.128 R4, [R14+0x4400] ;  /* 0x004400000e04d984 */ /* 0x000e220000000c00 */
[----:B-----5:R-:W-:-:S05]  /*4c40*/  @!P5 IMAD.X R13, R24, 0x1, R64, P6 ;  /* 0x00000001180dd824 */ /* 0x020fca00030e0640 */
[----:B------:R-:W-:-:S05]  /*4c50*/  @!P4 LEA R8, P6, R209, R25, 0x1 ;  /* 0x00000019d108c211 */ /* 0x000fca00078c08ff */
[----:B------:R-:W-:Y:S02]  /*4c60*/  @!P4 IMAD.X R9, R24, 0x1, R57, P6 ;  /* 0x000000011809c824 */ /* 0x000fe400030e0639 */
[----:B------:R-:W4:Y:S04]  /*4c70*/  LDL R57, [R1+0x24] ;  /* 0x0000240001397983 */ /* 0x000f280000100800 */
[----:B0-----:R-:W-:Y:S04]  /*4c80*/  @!P5 ST.E.128 desc[UR42][R12.64], R4 ;  /* 0x000000040c00d985 */ /* 0x001fe8000c101d2a */
[----:B------:R-:W0:Y:S01]  /*4c90*/  @!P4 LDS.128 R4, [R15+0x4400] ;  /* 0x004400000f04c984 */ /* 0x000e220000000c00 */
[----:B------:R-:W-:-:S13]  /*4ca0*/  ISETP.GE.AND P3, PT, R208, UR4, PT ;  /* 0x00000004d0007c0c */ /* 0x000fda000bf66270 */
[----:B------:R-:W-:Y:S01]  /*4cb0*/  @!P3 LEA R10, P6, R208, R25, 0x1 ;  /* 0x00000019d00ab211 */ /* 0x000fe200078c08ff */
[----:B0-----:R-:W-:Y:S04]  /*4cc0*/  @!P4 ST.E.128 desc[UR42][R8.64], R4 ;  /* 0x000000040800c985 */ /* 0x001fe8000c101d2a */
[----:B------:R-:W0:Y:S01]  /*4cd0*/  @!P3 LDS.128 R4, [R14+0x6400] ;  /* 0x006400000e04b984 */ /* 0x000e220000000c00 */
[----:B------:R-:W-:-:S03]  /*4ce0*/  @!P3 IMAD.X R11, R24, 0x1, R56, P6 ;  /* 0x00000001180bb824 */ /* 0x000fc600030e0638 */
[----:B------:R-:W5:Y:S01]  /*4cf0*/  LDL R56, [R1+0x28] ;  /* 0x0000280001387983 */ /* 0x000f620000100800 */
[----:B------:R-:W-:-:S13]  /*4d00*/  ISETP.GE.AND P5, PT, R207, UR4, PT ;  /* 0x00000004cf007c0c */ /* 0x000fda000bfa6270 */
[----:B------:R-:W-:Y:S01]  /*4d10*/  @!P5 LEA R12, P6, R207, R25, 0x1 ;  /* 0x00000019cf0cd211 */ /* 0x000fe200078c08ff */
[----:B0-----:R-:W-:Y:S04]  /*4d20*/  @!P3 ST.E.128 desc[UR42][R10.64], R4 ;  /* 0x000000040a00b985 */ /* 0x001fe8000c101d2a */
[----:B------:R-:W0:Y:S01]  /*4d30*/  @!P5 LDS.128 R4, [R15+0x6400] ;  /* 0x006400000f04d984 */ /* 0x000e220000000c00 */
[----:B------:R-:W-:-:S03]  /*4d40*/  @!P5 IMAD.X R13, R24, 0x1, R27, P6 ;  /* 0x00000001180dd824 */ /* 0x000fc600030e061b */
[----:B------:R-:W5:Y:S01]  /*4d50*/  LDL R27, [R1+0x2c] ;  /* 0x00002c00011b7983 */ /* 0x000f620000100800 */
[----:B------:R-:W-:-:S13]  /*4d60*/  ISETP.GE.AND P4, PT, R206, UR4, PT ;  /* 0x00000004ce007c0c */ /* 0x000fda000bf86270 */
[-C--:B------:R-:W-:Y:S01]  /*4d70*/  @!P4 LEA R8, P6, R206, R25.reuse, 0x1 ;  /* 0x00000019ce08c211 */ /* 0x080fe200078c08ff */
[----:B0-----:R-:W-:Y:S04]  /*4d80*/  @!P5 ST.E.128 desc[UR42][R12.64], R4 ;  /* 0x000000040c00d985 */ /* 0x001fe8000c101d2a */
[----:B------:R-:W0:Y:S01]  /*4d90*/  @!P4 LDS.128 R4, [R14+0x8400] ;  /* 0x008400000e04c984 */ /* 0x000e220000000c00 */
[C---:B------:R-:W-:Y:S02]  /*4da0*/  ISETP.GE.AND P3, PT, R205.reuse, UR4, PT ;  /* 0x00000004cd007c0c */ /* 0x040fe4000bf66270 */
[----:B------:R-:W-:Y:S01]  /*4db0*/  ISETP.GE.AND P5, PT, R204, UR4, PT ;  /* 0x00000004cc007c0c */ /* 0x000fe2000bfa6270 */
[----:B--2---:R-:W-:Y:S02]  /*4dc0*/  @!P4 IMAD.X R9, R24, 0x1, R26, P6 ;  /* 0x000000011809c824 */ /* 0x004fe400030e061a */
[----:B------:R-:W2:Y:S04]  /*4dd0*/  LDL R26, [R1+0x30] ;  /* 0x00003000011a7983 */ /* 0x000ea80000100800 */
[----:B0-----:R-:W-:Y:S04]  /*4de0*/  @!P4 ST.E.128 desc[UR42][R8.64], R4 ;  /* 0x000000040800c985 */ /* 0x001fe8000c101d2a */
[----:B------:R-:W0:Y:S01]  /*4df0*/  @!P3 LDS.128 R4, [R15+0x8400] ;  /* 0x008400000f04b984 */ /* 0x000e220000000c00 */
[----:B------:R-:W-:-:S05]  /*4e00*/  @!P3 LEA R10, P6, R205, R25, 0x1 ;  /* 0x00000019cd0ab211 */ /* 0x000fca00078c08ff */
[----:B---3--:R-:W-:Y:S01]  /*4e10*/  @!P3 IMAD.X R11, R24, 0x1, R61, P6 ;  /* 0x00000001180bb824 */ /* 0x008fe200030e063d */
[----:B------:R-:W-:Y:S02]  /*4e20*/  ISETP.GE.AND P4, PT, R203, UR4, PT ;  /* 0x00000004cb007c0c */ /* 0x000fe4000bf86270 */
[----:B------:R-:W-:Y:S02]  /*4e30*/  @!P5 LEA R12, P6, R204, R25, 0x1 ;  /* 0x00000019cc0cd211 */ /* 0x000fe400078c08ff */
[----:B0-----:R-:W-:Y:S04]  /*4e40*/  @!P3 ST.E.128 desc[UR42][R10.64], R4 ;  /* 0x000000040a00b985 */ /* 0x001fe8000c101d2a */
[----:B------:R-:W0:Y:S01]  /*4e50*/  @!P5 LDS.128 R4, [R14+0xa400] ;  /* 0x00a400000e04d984 */ /* 0x000e220000000c00 */
[----:B------:R-:W-:Y:S01]  /*4e60*/  @!P5 IMAD.X R13, R24, 0x1, R60, P6 ;  /* 0x00000001180dd824 */ /* 0x000fe200030e063c */
[----:B------:R-:W-:-:S03]  /*4e70*/  ISETP.GE.AND P3, PT, R202, UR4, PT ;  /* 0x00000004ca007c0c */ /* 0x000fc6000bf66270 */
[----:B------:R-:W-:Y:S01]  /*4e80*/  @!P4 LEA R8, P6, R203, R25, 0x1 ;  /* 0x00000019cb08c211 */ /* 0x000fe200078c08ff */
[----:B0-----:R-:W-:Y:S04]  /*4e90*/  @!P5 ST.E.128 desc[UR42][R12.64], R4 ;  /* 0x000000040c00d985 */ /* 0x001fe8000c101d2a */
[----:B------:R-:W0:Y:S01]  /*4ea0*/  @!P4 LDS.128 R4, [R15+0xa400] ;  /* 0x00a400000f04c984 */ /* 0x000e220000000c00 */
[----:B------:R-:W-:Y:S01]  /*4eb0*/  @!P4 IMAD.X R9, R24, 0x1, R59, P6 ;  /* 0x000000011809c824 */ /* 0x000fe200030e063b */
[----:B------:R-:W-:-:S03]  /*4ec0*/  ISETP.GE.AND P5, PT, R216, UR4, PT ;  /* 0x00000004d8007c0c */ /* 0x000fc6000bfa6270 */
[----:B------:R-:W-:Y:S01]  /*4ed0*/  @!P3 LEA R10, P6, R202, R25, 0x1 ;  /* 0x00000019ca0ab211 */ /* 0x000fe200078c08ff */
[----:B0-----:R-:W-:Y:S04]  /*4ee0*/  @!P4 ST.E.128 desc[UR42][R8.64], R4 ;  /* 0x000000040800c985 */ /* 0x001fe8000c101d2a */
[----:B------:R-:W0:Y:S01]  /*4ef0*/  @!P3 LDS.128 R4, [R14+0xc400] ;  /* 0x00c400000e04b984 */ /* 0x000e220000000c00 */
[----:B----4-:R-:W-:Y:S01]  /*4f00*/  @!P3 IMAD.X R11, R24, 0x1, R57, P6 ;  /* 0x00000001180bb824 */ /* 0x010fe200030e0639 */
[----:B------:R-:W-:-:S03]  /*4f10*/  ISETP.GE.AND P4, PT, R215, UR4, PT ;  /* 0x00000004d7007c0c */ /* 0x000fc6000bf86270 */
[----:B------:R-:W-:Y:S01]  /*4f20*/  @!P5 LEA R12, P6, R216, R25, 0x1 ;  /* 0x00000019d80cd211 */ /* 0x000fe200078c08ff */
[----:B0-----:R-:W-:Y:S04]  /*4f30*/  @!P3 ST.E.128 desc[UR42][R10.64], R4 ;  /* 0x000000040a00b985 */ /* 0x001fe8000c101d2a */
[----:B------:R-:W0:Y:S01]  /*4f40*/  @!P5 LDS.128 R4, [R15+0xc400] ;  /* 0x00c400000f04d984 */ /* 0x000e220000000c00 */
[----:B-----5:R-:W-:Y:S01]  /*4f50*/  @!P5 IMAD.X R13, R24, 0x1, R56, P6 ;  /* 0x00000001180dd824 */ /* 0x020fe200030e0638 */
[----:B------:R-:W-:-:S03]  /*4f60*/  ISETP.GE.AND P3, PT, R214, UR4, PT ;  /* 0x00000004d6007c0c */ /* 0x000fc6000bf66270 */
[----:B------:R-:W-:Y:S01]  /*4f70*/  @!P4 LEA R8, P6, R215, R25, 0x1 ;  /* 0x00000019d708c211 */ /* 0x000fe200078c08ff */
[----:B0-----:R-:W-:Y:S04]  /*4f80*/  @!P5 ST.E.128 desc[UR42][R12.64], R4 ;  /* 0x000000040c00d985 */ /* 0x001fe8000c101d2a */
[----:B------:R-:W0:Y:S01]  /*4f90*/  @!P4 LDS.128 R4, [R14+0xe400] ;  /* 0x00e400000e04c984 */ /* 0x000e220000000c00 */
[----:B------:R-:W-:-:S04]  /*4fa0*/  @!P4 IMAD.X R9, R24, 0x1, R27, P6 ;  /* 0x000000011809c824 */ /* 0x000fc800030e061b */
[----:B------:R-:W-:Y:S01]  /*4fb0*/  @!P3 LEA R10, P6, R214, R25, 0x1 ;  /* 0x00000019d60ab211 */ /* 0x000fe200078c08ff */
[----:B0-----:R-:W-:Y:S04]  /*4fc0*/  @!P4 ST.E.128 desc[UR42][R8.64], R4 ;  /* 0x000000040800c985 */ /* 0x001fe8000c101d2a */
[----:B------:R-:W0:Y:S01]  /*4fd0*/  @!P3 LDS.128 R4, [R15+0xe400] ;  /* 0x00e400000f04b984 */ /* 0x000e220000000c00 */
[----:B--2---:R-:W-:-:S05]  /*4fe0*/  @!P3 IMAD.X R11, R24, 0x1, R26, P6 ;  /* 0x00000001180bb824 */ /* 0x004fca00030e061a */
[----:B0-----:R4:W-:Y:S02]  /*4ff0*/  @!P3 ST.E.128 desc[UR42][R10.64], R4 ;  /* 0x000000040a00b985 */ /* 0x0019e4000c101d2a */
.L_x_1292:
[----:B------:R-:W-:Y:S05]  /*5000*/  BSYNC B0 ;  /* 0x0000000000007941 */ /* 0x000fea0003800000 */
.L_x_1291:
[----:B------:R-:W-:Y:S01]  /*5010*/  @!PT LDS RZ, [RZ] ;  /* 0x00000000fffff984 */ /* 0x000fe20000000800 */
[----:B------:R-:W-:Y:S01]  /*5020*/  @!PT LDS RZ, [RZ] ;  /* 0x00000000fffff984 */ /* 0x000fe20000000800 */
[----:B------:R-:W-:Y:S01]  /*5030*/  @!PT LDS RZ, [RZ] ;  /* 0x00000000fffff984 */ /* 0x000fe20000000800 */
[----:B------:R-:W-:Y:S01]  /*5040*/  @!PT LDS RZ, [RZ] ;  /* 0x00000000fffff984 */ /* 0x000fe20000000800 */
[----:B------:R5:W-:Y:S06]  /*5050*/  MEMBAR.ALL.CTA ;  /* 0x0000000000007992 */ /* 0x000bec0000008000 */
[----:B-----5:R-:W5:Y:S01]  /*5060*/  FENCE.VIEW.ASYNC.S ;  /* 0x00000000000073c6 */ /* 0x020f620000000000 */
[----:B------:R-:W-:Y:S02]  /*5070*/  VIADD R23, R23, 0x1 ;  /* 0x0000000117177836 */ /* 0x000fe40000000000 */
[----:B-1----:R-:W-:Y:S01]  /*5080*/  @!P2 VIADD R58, R58, 0x388c0 ;  /* 0x000388c03a3aa836 */ /* 0x002fe20000000000 */
[----:B-----5:R1:W-:Y:S02]  /*5090*/  BAR.SYNC.DEFER_BLOCKING R44, 0x80 ;  /* 0x0002002c0000751d */ /* 0x0203e40000010000 */
        /* <DEDUP_REMOVED lines=8> */
.L_x_1256:
[----:B------:R-:W-:Y:S04]  /*5120*/  BSSY B0, `(.L_x_1294) ;  /* 0x0000004000007945 */ /* 0x000fe80003800000 */
[----:B------:R-:W-:Y:S05]  /*5130*/  @P2 BRA `(.L_x_1295) ;  /* 0x0000000000082947 */ /* 0x000fea0003800000 */
[----:B------:R-:W4:Y:S02]  /*5140*/  FENCE.VIEW.ASYNC.G ;  /* 0x00000000000073c6 */ /* 0x000f240000000100 */
[----:B----4-:R-:W-:Y:S06]  /*5150*/  BAR.ARV 0xc, 0x180 ;  /* 0x0306000000007b1d */ /* 0x010fec0000002000 */
.L_x_1295:
[----:B------:R-:W-:Y:S05]  /*5160*/  BSYNC B0 ;  /* 0x0000000000007941 */ /* 0x000fea0003800000 */
.L_x_1294:
        /* <DEDUP_REMOVED lines=38> */
.L_x_1299:
[----:B------:R-:W-:Y:S05]  /*53d0*/  BSYNC B0 ;  /* 0x0000000000007941 */ /* 0x000fea0003800000 */
.L_x_1298:
        /* <DEDUP_REMOVED lines=72> */
[----:B------:R-:W-:Y:S02]  /*5860*/  IMAD.MOV.U32 R7, RZ, RZ, 0x40000040 ;  /* 0x40000040ff077424 */ /* 0x000fe400078e00ff */
[----:B------:R-:W-:Y:S01]  /*5870*/  IMAD.MOV.U32 R11, RZ, RZ, 0x40000040 ;  /* 0x40000040ff0b7424 */ /* 0x000fe200078e00ff */
[----:B------:R-:W-:Y:S01]  /*5880*/  BAR.SYNC.DEFER_BLOCKING 0xe, 0x100 ;  /* 0x0384000000007b1d */ /* 0x000fe20000010000 */
[----:B------:R-:W-:Y:S01]  /*5890*/  IMAD.MOV.U32 R9, RZ, RZ, 0x40000040 ;  /* 0x40000040ff097424 */ /* 0x000fe200078e00ff */
[----:B------:R-:W-:Y:S01]  /*58a0*/  R2UR UR7, R7 ;  /* 0x00000000070772ca */ /* 0x000fe200000e0000 */
[----:B------:R-:W-:Y:S01]  /*58b0*/  IMAD.MOV.U32 R7, RZ, RZ, 0x40000040 ;  /* 0x40000040ff077424 */ /* 0x000fe200078e00ff */
[----:B------:R-:W-:Y:S01]  /*58c0*/  R2UR UR15, R11 ;  /* 0x000000000b0f72ca */ /* 0x000fe200000e0000 */
[----:B------:R-:W-:Y:S01]  /*58d0*/  IMAD.MOV.U32 R11, RZ, RZ, 0x40000040 ;  /* 0x40000040ff0b7424 */ /* 0x000fe200078e00ff */
[----:B------:R-:W-:Y:S01]  /*58e0*/  R2UR UR11, R9 ;  /* 0x00000000090b72ca */ /* 0x000fe200000e0000 */
[----:B------:R-:W-:-:S03]  /*58f0*/  IMAD.MOV.U32 R9, RZ, RZ, 0x40000040 ;  /* 0x40000040ff097424 */ /* 0x000fc600078e00ff */
[----:B------:R-:W-:Y:S02]  /*5900*/  R2UR UR9, R11 ;  /* 0x000000000b0972ca */ /* 0x000fe400000e0000 */
[----:B------:R-:W-:Y:S01]  /*5910*/  R2UR UR13, R9 ;  /* 0x00000000090d72ca */ /* 0x000fe200000e0000 */
[----:B-----5:R-:W-:Y:S01]  /*5920*/  WARPGROUP.ARRIVE ;  /* 0x00000000000079c5 */ /* 0x020fe20000000000 */
[----:B--2---:R-:W0:Y:S02]  /*5930*/  SHFL.IDX PT, R4, R8, RZ, 0x1f ;  /* 0x00001fff08047589 */ /* 0x004e2400000e0000 */
[----:B0-----:R-:W-:-:S04]  /*5940*/  LEA.HI R5, R4, R4, RZ, 0x1 ;  /* 0x0000000404057211 */ /* 0x001fc800078f08ff */
[----:B------:R-:W-:-:S05]  /*5950*/  LOP3.LUT R5, R5, 0x1fffe, RZ, 0xc0, !PT ;  /* 0x0001fffe05057812 */ /* 0x000fca00078ec0ff */
[----:B------:R-:W-:Y:S02]  /*5960*/  IMAD.IADD R5, R4, 0x1, -R5 ;  /* 0x0000000104057824 */ /* 0x000fe400078e0a05 */
[----:B------:R-:W-:Y:S02]  /*5970*/  VIADD R4, R2, 0x36400 ;  /* 0x0003640002047836 */ /* 0x000fe40000000000 */
[----:B------:R-:W-:-:S03]  /*5980*/  IMAD R5, R5, 0x8000, R2 ;  /* 0x0000800005057824 */ /* 0x000fc600078e0202 */
[----:B------:R-:W-:Y:S01]  /*5990*/  SHF.R.U32.HI R4, RZ, 0x4, R4 ;  /* 0x00000004ff047819 */ /* 0x000fe20000011604 */
[----:B------:R-:W-:-:S03]  /*59a0*/  VIADD R5, R5, 0x400 ;  /* 0x0000040005057836 */ /* 0x000fc60000000000 */
[----:B------:R-:W-:Y:S02]  /*59b0*/  LOP3.LUT R4, R4, 0x3fff, RZ, 0xc0, !PT ;  /* 0x00003fff04047812 */ /* 0x000fe400078ec0ff */
[----:B------:R-:W-:Y:S02]  /*59c0*/  SHF.R.U32.HI R5, RZ, 0x4, R5 ;  /* 0x00000004ff057819 */ /* 0x000fe40000011605 */
[----:B------:R-:W-:Y:S02]  /*59d0*/  LOP3.LUT R4, R4, 0x10000, RZ, 0xfc, !PT ;  /* 0x0001000004047812 */ /* 0x000fe400078efcff */
[----:B------:R-:W-:Y:S02]  /*59e0*/  LOP3.LUT R5, R5, 0x3fff, RZ, 0xc0, !PT ;  /* 0x00003fff05057812 */ /* 0x000fe400078ec0ff */
[----:B------:R-:W-:Y:S02]  /*59f0*/  R2UR UR4, R4 ;  /* 0x00000000040472ca */ /* 0x000fe400000e0000 */
[----:B------:R-:W-:Y:S01]  /*5a00*/  LOP3.LUT R20, R5, 0x2000000, RZ, 0xfc, !PT ;  /* 0x0200000005147812 */ /* 0x000fe200078efcff */
[----:B------:R-:W-:-:S04]  /*5a10*/  IMAD.MOV.U32 R5, RZ, RZ, 0x40000040 ;  /* 0x40000040ff057424 */ /* 0x000fc800078e00ff */
[----:B------:R-:W-:Y:S01]  /*5a20*/  IMAD R6, R17, 0x1000, R20 ;  /* 0x0000100011067824 */ /* 0x000fe200078e0214 */
[----:B------:R-:W-:-:S03]  /*5a30*/  R2UR UR5, R5 ;  /* 0x00000000050572ca */ /* 0x000fc600000e0000 */
[C---:B------:R-:W-:Y:S01]  /*5a40*/  VIADD R10, R6.reuse, 0x100 ;  /* 0x00000100060a7836 */ /* 0x040fe20000000000 */
[C---:B------:R-:W-:Y:S01]  /*5a50*/  R2UR UR6, R6.reuse ;  /* 0x00000000060672ca */ /* 0x040fe200000e0000 */
[C---:B------:R-:W-:Y:S02]  /*5a60*/  VIADD R8, R6.reuse, 0x80 ;  /* 0x0000008006087836 */ /* 0x040fe40000000000 */
[----:B------:R-:W-:Y:S01]  /*5a70*/  VIADD R6, R6, 0x180 ;  /* 0x0000018006067836 */ /* 0x000fe20000000000 */
[----:B------:R-:W-:Y:S01]  /*5a80*/  R2UR UR14, R10 ;  /* 0x000000000a0e72ca */ /* 0x000fe200000e0000 */
[----:B------:R-:W-:Y:S01]  /*5a90*/  VIADD R10, R4, 0x2 ;  /* 0x00000002040a7836 */ /* 0x000fe20000000000 */
[----:B------:R-:W-:Y:S01]  /*5aa0*/  R2UR UR10, R8 ;  /* 0x00000000080a72ca */ /* 0x000fe200000e0000 */
[----:B------:R-:W-:-:S03]  /*5ab0*/  VIADD R8, R4, 0x4 ;  /* 0x0000000404087836 */ /* 0x000fc60000000000 */
[----:B------:R-:W-:Y:S02]  /*5ac0*/  R2UR UR8, R10 ;  /* 0x000000000a0872ca */ /* 0x000fe400000e0000 */
[----:B------:R-:W-:Y:S01]  /*5ad0*/  R2UR UR12, R8 ;  /* 0x00000000080c72ca */ /* 0x000fe200000e0000 */
[----:B------:R-:W-:Y:S01]  /*5ae0*/  HGMMA.64x256x16.F32 R24, gdesc[UR4].tnspB, RZ, !UPT, gsb0 ;  /* 0x43e00000041879f0 */ /* 0x000fe2000c0008ff */
[----:B------:R-:W-:Y:S01]  /*5af0*/  R2UR UR6, R6 ;  /* 0x00000000060672ca */ /* 0x000fe200000e0000 */
[----:B------:R-:W-:Y:S01]  /*5b00*/  IMAD.U32 R6, RZ, RZ, UR37 ;  /* 0x00000025ff067e24 */ /* 0x000fe2000f8e00ff */
[----:B------:R-:W-:Y:S01]  /*5b10*/  R2UR UR7, R7 ;  /* 0x00000000070772ca */ /* 0x000fe200000e0000 */
[----:B------:R-:W-:-:S03]  /*5b20*/  IMAD.MOV.U32 R7, RZ, RZ, 0x40000040 ;  /* 0x40000040ff077424 */ /* 0x000fc600078e00ff */
[----:B------:R-:W-:Y:S01]  /*5b30*/  ISETP.NE.AND P2, PT, R6, 0x3, PT ;  /* 0x000000030600780c */ /* 0x000fe20003f45270 */
[----:B------:R-:W-:Y:S01]  /*5b40*/  VIADD R6, R4, 0x6 ;  /* 0x0000000604067836 */ /* 0x000fe20000000000 */
[----:B------:R-:W-:-:S04]  /*5b50*/  R2UR UR5, R7 ;  /* 0x00000000070572ca */ /* 0x000fc800000e0000 */
[----:B------:R-:W-:Y:S01]  /*5b60*/  R2UR UR4, R6 ;  /* 0x00000000060472ca */ /* 0x000fe200000e0000 */
[----:B------:R-:W-:Y:S02]  /*5b70*/  WARPGROUP.DEPBAR.LE gsb0, 0x0 ;  /* 0x00008000000079c5 */ /* 0x000fe40000010000 */
[----:B------:R-:W-:-:S12]  /*5b80*/  WARPGROUP.ARRIVE ;  /* 0x00000000000079c5 */ /* 0x000fd80000000000 */
        /* <DEDUP_REMOVED lines=13> */
.L_x_1301:
[----:B------:R-:W-:Y:S01]  /*5c60*/  VIADD R3, R3, 0xfffffffe ;  /* 0xfffffffe03037836 */ /* 0x000fe20000000000 */
[----:B------:R-:W-:Y:S01]  /*5c70*/  BSSY B0, `(.L_x_1302) ;  /* 0x00000c1000007945 */ /* 0x000fe20003800000 */
[----:B------:R-:W-:-:S03]  /*5c80*/  IMAD R12, R17, 0x8, R2 ;  /* 0x00000008110c7824 */ /* 0x000fc600078e0202 */
[----:B------:R-:W-:Y:S01]  /*5c90*/  ISETP.GE.AND P0, PT, R3, R0, PT ;  /* 0x000000000300720c */ /* 0x000fe20003f06270 */
[----:B------:R-:W-:-:S05]  /*5ca0*/  VIADD R12, R12, 0x38860 ;  /* 0x000388600c0c7836 */ /* 0x000fca0000000000 */
[----:B------:R-:W-:-:S04]  /*5cb0*/  PRMT R12, R190, 0x654, R12 ;  /* 0x00000654be0c7816 */ /* 0x000fc8000000000c */
[----:B------:R0:W-:Y:S03]  /*5cc0*/  SYNCS.ARRIVE.TRANS64.RED.A1T0 RZ, [R12+URZ], RZ ;  /* 0x000000ff0cff79a7 */ /* 0x0001e6000810043f */
[----:B------:R-:W-:Y:S05]  /*5cd0*/  @!P0 BRA `(.L_x_1303) ;  /* 0x0000000800e88947 */ /* 0x000fea0003800000 */
.L_x_1305:
[----:B------:R-:W-:Y:S01]  /*5ce0*/  BAR.SYNC.DEFER_BLOCKING 0xe, 0x100 ;  /* 0x0384000000007b1d */ /* 0x000fe20000010000 */
[C---:B01----:R-:W-:Y:S01]  /*5cf0*/  IMAD R12, R17.reuse, 0x40, R195 ;  /* 0x00000040110c7824 */ /* 0x043fe200078e02c3 */
[----:B------:R-:W-:Y:S01]  /*5d00*/  R2UR UR4, R4 ;  /* 0x00000000040472ca */ /* 0x000fe200000e0000 */
[----:B------:R-:W-:Y:S01]  /*5d10*/  VIADD R17, R17, 0x1 ;  /* 0x0000000111117836 */ /* 0x000fe20000000000 */
[----:B------:R-:W-:Y:S01]  /*5d20*/  R2UR UR5, R5 ;  /* 0x00000000050572ca */ /* 0x000fe200000e0000 */
[----:B------:R-:W-:Y:S01]  /*5d30*/  IMAD R12, R12, 0x4, R2 ;  /* 0x000000040c0c7824 */ /* 0x000fe200078e0202 */
[----:B------:R-:W-:Y:S01]  /*5d40*/  ISETP.GT.AND P1, PT, R3, R0, PT ;  /* 0x000000000300720c */ /* 0x000fe20003f24270 */
[----:B------:R-:W-:Y:S01]  /*5d50*/  IMAD.MOV.U32 R15, RZ, RZ, 0x40000040 ;  /* 0x40000040ff0f7424 */ /* 0x000fe200078e00ff */
[----:B------:R-:W-:Y:S01]  /*5d60*/  ISETP.NE.AND P0, PT, R17, 0x2, PT ;  /* 0x000000021100780c */ /* 0x000fe20003f05270 */
[----:B------:R-:W-:-:S03]  /*5d70*/  VIADD R3, R3, 0xffffffff ;  /* 0xffffffff03037836 */ /* 0x000fc60000000000 */
[----:B------:R-:W-:Y:S01]  /*5d80*/  SEL R17, R17, RZ, P0 ;  /* 0x000000ff11117207 */ /* 0x000fe20000000000 */
        /* <DEDUP_REMOVED lines=130> */
[----:B------:R-:W-:-:S02]  /*65b0*/  IMAD R12, R17, 0x1000, R20 ;  /* 0x00001000110c7824 */ /* 0x000fc400078e0214 */
[----:B------:R-:W-:Y:S02]  /*65c0*/  IMAD.MOV.U32 R13, RZ, RZ, 0x40000040 ;  /* 0x40000040ff0d7424 */ /* 0x000fe400078e00ff */
[C---:B------:R-:W-:Y:S01]  /*65d0*/  VIADD R14, R12.reuse, 0x80 ;  /* 0x000000800c0e7836 */ /* 0x040fe20000000000 */
[----:B------:R-:W-:Y:S01]  /*65e0*/  R2UR UR6, R12 ;  /* 0x000000000c0672ca */ /* 0x000fe200000e0000 */
[----:B------:R-:W-:Y:S01]  /*65f0*/  WARPGROUP.ARRIVE ;  /* 0x00000000000079c5 */ /* 0x000fe20000000000 */
[----:B------:R-:W-:Y:S01]  /*6600*/  R2UR UR7, R13 ;  /* 0x000000000d0772ca */ /* 0x000fe200000e0000 */
[----:B------:R-:W-:-:S12]  /*6610*/  IMAD.MOV.U32 R13, RZ, RZ, 0x40000040 ;  /* 0x40000040ff0d7424 */ /* 0x000fd800078e00ff */
[----:B------:R-:W-:Y:S01]  /*6620*/  HGMMA.64x256x16.F32 R24, gdesc[UR4].tnspB, R24, gsb0 ;  /* 0x43e00000041879f0 */ /* 0x000fe20008000818 */
[----:B------:R-:W-:Y:S01]  /*6630*/  R2UR UR6, R14 ;  /* 0x000000000e0672ca */ /* 0x000fe200000e0000 */
[----:B------:R-:W-:Y:S01]  /*6640*/  VIADD R14, R12, 0x100 ;  /* 0x000001000c0e7836 */ /* 0x000fe20000000000 */
[----:B------:R-:W-:Y:S01]  /*6650*/  R2UR UR7, R15 ;  /* 0x000000000f0772ca */ /* 0x000fe200000e0000 */
[----:B------:R-:W-:Y:S01]  /*6660*/  IMAD.MOV.U32 R15, RZ, RZ, 0x40000040 ;  /* 0x40000040ff0f7424 */ /* 0x000fe200078e00ff */
[----:B------:R-:W-:Y:S01]  /*6670*/  R2UR UR4, R10 ;  /* 0x000000000a0472ca */ /* 0x000fe200000e0000 */
[----:B------:R-:W-:Y:S01]  /*6680*/  VIADD R12, R12, 0x180 ;  /* 0x000001800c0c7836 */ /* 0x000fe20000000000 */
[----:B------:R-:W-:Y:S01]  /*6690*/  R2UR UR5, R11 ;  /* 0x000000000b0572ca */ /* 0x000fe200000e0000 */
[----:B------:R-:W-:Y:S02]  /*66a0*/  WARPGROUP.DEPBAR.LE gsb0, 0x0 ;  /* 0x00008000000079c5 */ /* 0x000fe40000010000 */
[----:B------:R-:W-:-:S15]  /*66b0*/  WARPGROUP.ARRIVE ;  /* 0x00000000000079c5 */ /* 0x000fde0000000000 */
[----:B------:R-:W-:-:S03]  /*66c0*/  NOP ;  /* 0x0000000000007918 */ /* 0x000fc60000000000 */
[----:B------:R-:W-:Y:S01]  /*66d0*/  HGMMA.64x256x16.F32 R24, gdesc[UR4].tnspB, R24, gsb0 ;  /* 0x43e00000041879f0 */ /* 0x000fe20008000818 */
[----:B------:R-:W-:Y:S02]  /*66e0*/  R2UR UR6, R14 ;  /* 0x000000000e0672ca */ /* 0x000fe400000e0000 */
[----:B------:R-:W-:Y:S02]  /*66f0*/  R2UR UR7, R15 ;  /* 0x000000000f0772ca */ /* 0x000fe400000e0000 */
[----:B------:R-:W-:Y:S02]  /*6700*/  R2UR UR4, R8 ;  /* 0x00000000080472ca */ /* 0x000fe400000e0000 */
        /* <DEDUP_REMOVED lines=8> */
[----:B------:R-:W-:Y:S02]  /*6790*/  R2UR UR5, R7 ;  /* 0x00000000070572ca */ /* 0x000fe400000e0000 */
[----:B------:R-:W-:-:S04]  /*67a0*/  SEL R12, RZ, 0x1, P0 ;  /* 0x00000001ff0c7807 */ /* 0x000fc80000000000 */
[----:B------:R-:W-:Y:S01]  /*67b0*/  LOP3.LUT R186, R186, R12, RZ, 0x3c, !PT ;  /* 0x0000000cbaba7212 */ /* 0x000fe200078e3cff */
[----:B------:R-:W-:Y:S02]  /*67c0*/  WARPGROUP.DEPBAR.LE gsb0, 0x0 ;  /* 0x00008000000079c5 */ /* 0x000fe40000010000 */
[----:B------:R-:W-:-:S12]  /*67d0*/  WARPGROUP.ARRIVE ;  /* 0x00000000000079c5 */ /* 0x000fd80000000000 */
[----:B------:R-:W-:Y:S03]  /*67e0*/  HGMMA.64x256x16.F32 R24, gdesc[UR4].tnspB, R24, gsb0 ;  /* 0x43e00000041879f0 */ /* 0x000fe60008000818 */
[----:B------:R-:W-:Y:S02]  /*67f0*/  WARPGROUP.DEPBAR.LE gsb0, 0x0 ;  /* 0x00008000000079c5 */ /* 0x000fe40000010000 */
[----:B------:R-:W-:Y:S06]  /*6800*/  BAR.ARV 0xf, 0x100 ;  /* 0x03c4000000007b1d */ /* 0x000fec0000002000 */
[----:B------:R-:W-:Y:S05]  /*6810*/  @!P2 BRA `(.L_x_1304) ;  /* 0x000000000004a947 */ /* 0x000fea0003800000 */
[----:B------:R-:W-:Y:S01]  /*6820*/  BPT.TRAP 0x1 ;  /* 0x000000040000795c */ /* 0x000fe20000300000 */
.L_x_1304:
[----:B------:R-:W-:-:S04]  /*6830*/  IMAD R12, R17, 0x8, R2 ;  /* 0x00000008110c7824 */ /* 0x000fc800078e0202 */
[----:B------:R-:W-:-:S05]  /*6840*/  VIADD R12, R12, 0x38860 ;  /* 0x000388600c0c7836 */ /* 0x000fca0000000000 */
[----:B------:R-:W-:-:S04]  /*6850*/  PRMT R12, R190, 0x654, R12 ;  /* 0x00000654be0c7816 */ /* 0x000fc8000000000c */
[----:B------:R1:W-:Y:S01]  /*6860*/  SYNCS.ARRIVE.TRANS64.RED.A1T0 RZ, [R12+URZ], RZ ;  /* 0x000000ff0cff79a7 */ /* 0x0003e2000810043f */
[----:B------:R-:W-:Y:S05]  /*6870*/  @P1 BRA `(.L_x_1305) ;  /* 0xfffffff400181947 */ /* 0x000fea000383ffff */
.L_x_1303:
[----:B------:R-:W-:Y:S05]  /*6880*/  BSYNC B0 ;  /* 0x0000000000007941 */ /* 0x000fea0003800000 */
.L_x_1302:
        /* <DEDUP_REMOVED lines=142> */
.L_x_1297:
        /* <DEDUP_REMOVED lines=31> */
.L_x_1307:
[----:B------:R-:W-:Y:S05]  /*7360*/  BSYNC B0 ;  /* 0x0000000000007941 */ /* 0x000fea0003800000 */
.L_x_1306:
        /* <DEDUP_REMOVED lines=77> */
[----:B------:R-:W-:Y:S02]  /*7840*/  VIADD R0, R2, 0x36400 ;  /* 0x0003640002007836 */ /* 0x000fe40000000000 */
[----:B------:R-:W-:-:S03]  /*7850*/  IMAD R3, R3, 0x8000, R2 ;  /* 0x0000800003037824 */ /* 0x000fc600078e0202 */
[----:B------:R-:W-:Y:S01]  /*7860*/  LOP3.LUT P0, RZ, R0, 0x3ff, RZ, 0xc0, !PT ;  /* 0x000003ff00ff7812 */ /* 0x000fe2000780c0ff */
[----:B------:R-:W-:-:S05]  /*7870*/  VIADD R3, R3, 0x400 ;  /* 0x0000040003037836 */ /* 0x000fca0000000000 */
[----:B------:R-:W-:-:S04]  /*7880*/  SHF.R.U32.HI R3, RZ, 0x4, R3 ;  /* 0x00000004ff037819 */ /* 0x000fc80000011603 */
[----:B------:R-:W-:-:S03]  /*7890*/  LOP3.LUT R213, R3, 0x3fff, RZ, 0xc0, !PT ;  /* 0x00003fff03d57812 */ /* 0x000fc600078ec0ff */
        /* <DEDUP_REMOVED lines=17> */
.L_x_1309:
[----:B------:R-:W-:Y:S05]  /*79b0*/  BSYNC B6 ;  /* 0x0000000000067941 */ /* 0x000fea0003800000 */
.L_x_1308:
        /* <DEDUP_REMOVED lines=13> */
.L_x_1313:
[----:B-1----:R1:W2:Y:S02]  /*7a90*/  SYNCS.PHASECHK.TRANS64.TRYWAIT P0, [R2+URZ+0x38800], R3 ;  /* 0x03880003020075a7 */ /* 0x0022a4000800017f */
[----:B--2---:R-:W-:Y:S05]  /*7aa0*/  @!P0 NANOSLEEP.SYNCS 0x989680 ;  /* 0x009896800000895d */ /* 0x004fea0003900000 */
[----:B------:R-:W2:Y:S02]  /*7ab0*/  @!P0 SYNCS.PHASECHK.TRANS64 P0, [R2+URZ+0x38800], R3 ;  /* 0x03880003020085a7 */ /* 0x000ea4000800007f */
[----:B--2---:R-:W-:Y:S05]  /*7ac0*/  @!P0 BRA `(.L_x_1313) ;  /* 0xfffffffc00f08947 */ /* 0x004fea000383ffff */
.L_x_1312:
[----:B------:R-:W-:Y:S05]  /*7ad0*/  BSYNC B0 ;  /* 0x0000000000007941 */ /* 0x000fea0003800000 */
.L_x_1311:
[----:B------:R-:W-:Y:S05]  /*7ae0*/  BRA `(.L_x_1314) ;  /* 0x0000002000c07947 */ /* 0x000fea0003800000 */
.L_x_1310:
        /* <DEDUP_REMOVED lines=37> */
.L_x_1316:
[----:B------:R-:W-:Y:S05]  /*7d40*/  BSYNC B6 ;  /* 0x0000000000067941 */ /* 0x000fea0003800000 */
.L_x_1315:
        /* <DEDUP_REMOVED lines=11> */
.L_x_1536:
        /* <DEDUP_REMOVED lines=30> */
[----:B------:R-:W-:Y:S02]  /*7fe0*/  @!P2 IMAD.WIDE R4, R188, 0x2, R4 ;  /* 0x00000002bc04a825 */ /* 0x000fe400078e0204 */
        /* <DEDUP_REMOVED lines=12> */
.L_x_1321:
[----:B------:R-:W-:Y:S05]  /*80b0*/  BSYNC B1 ;  /* 0x0000000000017941 */ /* 0x000fea0003800000 */
.L_x_1320:
[----:B0-----:R-:W-:Y:S01]  /*80c0*/  SHF.L.U32 R13, R0, 0x1f, RZ ;  /* 0x0000001f000d7819 */ /* 0x001fe200000006ff */
[----:B------:R-:W-:Y:S01]  /*80d0*/  IMAD R27, R224, 0x200, R27 ;  /* 0x00000200e01b7824 */ /* 0x000fe200078e021b */
[----:B------:R-:W-:Y:S01]  /*80e0*/  LOP3.LUT P1, RZ, R191, 0x4, RZ, 0xc0, !PT ;  /* 0x00000004bfff7812 */ /* 0x000fe2000782c0ff */
[----:B-----5:R-:W-:Y:S01]  /*80f0*/  IMAD.MOV.U32 R31, RZ, RZ, R8 ;  /* 0x000000ffff1f7224 */ /* 0x020fe200078e0008 */
[----:B------:R-:W0:Y:S01]  /*8100*/  SYNCS.PHASECHK.TRANS64.TRYWAIT P0, [R2+URZ+0x38800], R13 ;  /* 0x0388000d020075a7 */ /* 0x000e22000800017f */
[--C-:B------:R-:W-:Y:S01]  /*8110*/  SHF.R.U64 R33, R8, 0x10, R9.reuse ;  /* 0x0000001008217819 */ /* 0x100fe20000001209 */
[----:B------:R-:W-:Y:S01]  /*8120*/  IMAD R8, R27, 0x2, R2 ;  /* 0x000000021b087824 */ /* 0x000fe200078e0202 */
[--C-:B------:R-:W-:Y:S01]  /*8130*/  SHF.R.U32.HI R15, RZ, 0x10, R9.reuse ;  /* 0x00000010ff0f7819 */ /* 0x100fe20000011609 */
[----:B------:R-:W-:Y:S01]  /*8140*/  IMAD.MOV.U32 R12, RZ, RZ, R9 ;  /* 0x000000ffff0c7224 */ /* 0x000fe200078e0009 */
[--C-:B------:R-:W-:Y:S01]  /*8150*/  SHF.R.U64 R35, R4, 0x10, R5.reuse ;  /* 0x0000001004237819 */ /* 0x100fe20000001205 */
[----:B------:R-:W-:Y:S01]  /*8160*/  IMAD.MOV.U32 R27, RZ, RZ, R4 ;  /* 0x000000ffff1b7224 */ /* 0x000fe200078e0004 */
[--C-:B--2---:R-:W-:Y:S01]  /*8170*/  SHF.R.U32.HI R20, RZ, 0x10, R5.reuse ;  /* 0x00000010ff147819 */ /* 0x104fe20000011605 */
[----:B------:R-:W-:Y:S01]  /*8180*/  IMAD.MOV.U32 R9, RZ, RZ, R5 ;  /* 0x000000ffff097224 */ /* 0x000fe200078e0005 */
[--C-:B------:R-:W-:Y:S01]  /*8190*/  SHF.R.U64 R34, R10, 0x10, R11.reuse ;  /* 0x000000100a227819 */ /* 0x100fe2000000120b */
[----:B------:R-:W-:Y:S01]  /*81a0*/  IMAD.MOV.U32 R32, RZ, RZ, R10 ;  /* 0x000000ffff207224 */ /* 0x000fe200078e000a */
[----:B------:R-:W-:Y:S01]  /*81b0*/  VIMNMX R10, R25, 0x40, PT ;  /* 0x00000040190a7848 */ /* 0x000fe20003fe0100 */
[--C-:B------:R-:W-:Y:S01]  /*81c0*/  IMAD.MOV.U32 R14, RZ, RZ, R11.reuse ;  /* 0x000000ffff0e7224 */ /* 0x100fe200078e000b */
[----:B------:R-:W-:Y:S01]  /*81d0*/  SHF.R.U32.HI R11, RZ, 0x10, R11 ;  /* 0x00000010ff0b7819 */ /* 0x000fe2000001160b */
[----:B------:R-:W-:Y:S01]  /*81e0*/  IMAD.MOV.U32 R29, RZ, RZ, R6 ;  /* 0x000000ffff1d7224 */ /* 0x000fe200078e0006 */
[----:B------:R-:W-:Y:S01]  /*81f0*/  BSSY B1, `(.L_x_1322) ;  /* 0x0000010000017945 */ /* 0x000fe20003800000 */
[----:B------:R-:W-:Y:S01]  /*8200*/  VIADD R4, R8, 0x20400 ;  /* 0x0002040008047836 */ /* 0x000fe20000000000 */
[--C-:B------:R-:W-:Y:S01]  /*8210*/  SHF.R.U64 R36, R6, 0x10, R7.reuse ;  /* 0x0000001006247819 */ /* 0x100fe20000001207 */
[--C-:B------:R-:W-:Y:S01]  /*8220*/  IMAD.MOV.U32 R5, RZ, RZ, R7.reuse ;  /* 0x000000ffff057224 */ /* 0x100fe200078e0007 */
[----:B------:R-:W-:Y:S01]  /*8230*/  SHF.R.U32.HI R6, RZ, 0x10, R7 ;  /* 0x00000010ff067819 */ /* 0x000fe20000011607 */
[----:B-1----:R-:W-:Y:S01]  /*8240*/  VIADD R3, R8, 0x20440 ;  /* 0x0002044008037836 */ /* 0x002fe20000000000 */
[----:B------:R-:W-:Y:S01]  /*8250*/  PRMT R31, R31, 0x5410, R12 ;  /* 0x000054101f1f7816 */ /* 0x000fe2000000000c */
[----:B------:R-:W-:Y:S01]  /*8260*/  @P1 VIADD R3, R4, 0xffffffc0 ;  /* 0xffffffc004031836 */ /* 0x000fe20000000000 */
[----:B------:R-:W-:-:S02]  /*8270*/  PRMT R33, R33, 0x5410, R15 ;  /* 0x0000541021217816 */ /* 0x000fc4000000000f */
[----:B------:R-:W-:Y:S02]  /*8280*/  PRMT R32, R32, 0x5410, R14 ;  /* 0x0000541020207816 */ /* 0x000fe4000000000e */
[----:B------:R-:W-:Y:S02]  /*8290*/  PRMT R34, R34, 0x5410, R11 ;  /* 0x0000541022227816 */ /* 0x000fe4000000000b */
[----:B------:R-:W-:Y:S02]  /*82a0*/  ISETP.GE.AND P1, PT, R185, R10, PT ;  /* 0x0000000ab900720c */ /* 0x000fe40003f26270 */
[----:B------:R-:W-:Y:S02]  /*82b0*/  PRMT R27, R27, 0x5410, R9 ;  /* 0x000054101b1b7816 */ /* 0x000fe40000000009 */
[----:B------:R-:W-:Y:S02]  /*82c0*/  PRMT R35, R35, 0x5410, R20 ;  /* 0x0000541023237816 */ /* 0x000fe40000000014 */
[----:B------:R-:W-:Y:S01]  /*82d0*/  PRMT R29, R29, 0x5410, R5 ;  /* 0x000054101d1d7816 */ /* 0x000fe20000000005 */
[----:B0-----:R-:W-:Y:S06]  /*82e0*/  @!P0 BRA `(.L_x_1323) ;  /* 0x0000016c00788947 */ /* 0x001fec0003800000 */
.L_x_1537:
[----:B------:R-:W-:Y:S05]  /*82f0*/  BSYNC B1 ;  /* 0x0000000000017941 */ /* 0x000fea0003800000 */
.L_x_1322:
        /* <DEDUP_REMOVED lines=10> */
[----:B------:R-:W-:Y:S02]  /*83a0*/  HADD2.F32 R14, -RZ, R31.H0_H0 ;  /* 0x2000001fff0e7230 */ /* 0x000fe40000004100 */
[----:B------:R-:W-:Y:S02]  /*83b0*/  HADD2.F32 R20, -RZ, R33.H0_H0 ;  /* 0x20000021ff147230 */ /* 0x000fe40000004100 */
[----:B---3--:R-:W-:Y:S02]  /*83c0*/  HADD2.F32 R24, -RZ, R35.H0_H0 ;  /* 0x20000023ff187230 */ /* 0x008fe40000004100 */
[--C-:B-1----:R-:W-:Y:S02]  /*83d0*/  HADD2.F32 R9, -RZ, R4.reuse.H0_H0 ;  /* 0x20000004ff097230 */ /* 0x102fe40000004100 */
[----:B------:R-:W-:-:S02]  /*83e0*/  HADD2.F32 R4, -RZ, R4.H1_H1 ;  /* 0x30000004ff047230 */ /* 0x000fc40000004100 */
[--C-:B------:R-:W-:Y:S02]  /*83f0*/  HADD2.F32 R11, -RZ, R5.reuse.H0_H0 ;  /* 0x20000005ff0b7230 */ /* 0x100fe40000004100 */
[----:B------:R-:W-:Y:S02]  /*8400*/  HADD2.F32 R5, -RZ, R5.H1_H1 ;  /* 0x30000005ff057230 */ /* 0x000fe40000004100 */
[CC--:B------:R-:W-:Y:S01]  /*8410*/  FMUL.FTZ R26, R4.reuse, R15.reuse ;  /* 0x0000000f041a7220 */ /* 0x0c0fe20000410000 */
[----:B------:R-:W-:Y:S01]  /*8420*/  FMUL.FTZ R4, R4, R14 ;  /* 0x0000000e04047220 */ /* 0x000fe20000410000 */
[--C-:B------:R-:W-:Y:S02]  /*8430*/  HADD2.F32 R12, -RZ, R6.reuse.H0_H0 ;  /* 0x20000006ff0c7230 */ /* 0x100fe40000004100 */
[----:B0-----:R-:W-:Y:S02]  /*8440*/  HADD2.F32 R13, -RZ, R7.H0_H0 ;  /* 0x20000007ff0d7230 */ /* 0x001fe40000004100 */
[----:B------:R-:W-:Y:S01]  /*8450*/  FMUL.FTZ R28, R5, R24 ;  /* 0x00000018051c7220 */ /* 0x000fe20000410000 */
[C---:B------:R-:W-:Y:S01]  /*8460*/  FFMA.FTZ R26, R9.reuse, R14, -R26 ;  /* 0x0000000e091a7223 */ /* 0x040fe2000001081a */
[----:B------:R-:W-:Y:S01]  /*8470*/  FFMA.FTZ R15, R9, R15, R4 ;  /* 0x0000000f090f7223 */ /* 0x000fe20000010004 */
        /* <DEDUP_REMOVED lines=8> */
[----:B----4-:R-:W-:Y:S01]  /*8500*/  FMUL.FTZ R21, R6, R9 ;  /* 0x0000000906157220 */ /* 0x010fe20000410000 */
[----:B------:R-:W-:-:S02]  /*8510*/  HADD2.F32 R4, -RZ, R33.H1_H1 ;  /* 0x30000021ff047230 */ /* 0x000fc40000004100 */
[-C--:B------:R-:W-:Y:S01]  /*8520*/  FMUL.FTZ R20, R6, R5.reuse ;  /* 0x0000000506147220 */ /* 0x080fe20000410000 */
[C---:B------:R-:W-:Y:S01]  /*8530*/  FMUL.FTZ R24, R7.reuse, R14 ;  /* 0x0000000e07187220 */ /* 0x040fe20000410000 */
[C---:B------:R-:W-:Y:S01]  /*8540*/  FFMA.FTZ R6, R12.reuse, R5, -R21 ;  /* 0x000000050c067223 */ /* 0x040fe20000010815 */
        /* <DEDUP_REMOVED lines=9> */
.L_x_1327:
[----:B------:R-:W-:Y:S05]  /*85e0*/  BSYNC B2 ;  /* 0x0000000000027941 */ /* 0x000fea0003800000 */
.L_x_1326:
[----:B------:R-:W-:Y:S05]  /*85f0*/  @P1 BRA `(.L_x_1325) ;  /* 0x0000000000981947 */ /* 0x000fea0003800000 */
[----:B-1----:R-:W1:Y:S01]  /*8600*/  LDS.128 R4, [R3] ;  /* 0x0000000003047984 */ /* 0x002e620000000c00 */
        /* <DEDUP_REMOVED lines=37> */
.L_x_1325:
[----:B------:R-:W-:Y:S05]  /*8860*/  BSYNC B1 ;  /* 0x0000000000017941 */ /* 0x000fea0003800000 */
.L_x_1324:
        /* <DEDUP_REMOVED lines=9> */
[----:B----4-:R-:W-:Y:S02]  /*8900*/  HADD2.F32 R21, -RZ, R27.H0_H0 ;  /* 0x2000001bff157230 */ /* 0x010fe40000004100 */
[----:B------:R-:W-:Y:S02]  /*8910*/  HADD2.F32 R15, -RZ, R31.H0_H0 ;  /* 0x2000001fff0f7230 */ /* 0x000fe40000004100 */
[----:B------:R-:W-:Y:S02]  /*8920*/  HADD2.F32 R26, -RZ, R35.H0_H0 ;  /* 0x20000023ff1a7230 */ /* 0x000fe40000004100 */
[----:B---3--:R-:W-:Y:S02]  /*8930*/  HADD2.F32 R24, -RZ, R33.H0_H0 ;  /* 0x20000021ff187230 */ /* 0x008fe40000004100 */
[----:B------:R-:W-:Y:S02]  /*8940*/  HADD2.F32 R25, -RZ, R27.H1_H1 ;  /* 0x3000001bff197230 */ /* 0x000fe40000004100 */
        /* <DEDUP_REMOVED lines=8> */
[----:B0-----:R-:W-:Y:S01]  /*89d0*/  FMUL.FTZ R13, R26, R5 ;  /* 0x000000051a0d7220 */ /* 0x001fe20000410000 */
        /* <DEDUP_REMOVED lines=22> */
[----:B------:R1:W-:Y:S02]  /*8b40*/  STS.128 [R8+0x21400], R4 ;  /* 0x0214000408007388 */ /* 0x0003e40000000c00 */
.L_x_1330:
[----:B------:R-:W-:Y:S05]  /*8b50*/  BSYNC B1 ;  /* 0x0000000000017941 */ /* 0x000fea0003800000 */
.L_x_1329:
[----:B------:R-:W-:Y:S05]  /*8b60*/  @P1 BRA `(.L_x_1328) ;  /* 0x00000010007c1947 */ /* 0x000fea0003800000 */
[----:B-1----:R-:W1:Y:S01]  /*8b70*/  LDS.128 R4, [R3+0x1000] ;  /* 0x0010000003047984 */ /* 0x002e620000000c00 */
        /* <DEDUP_REMOVED lines=36> */
[----:B------:R2:W-:Y:S01]  /*8dc0*/  STS.128 [R3+0x1000], R4 ;  /* 0x0010000403007388 */ /* 0x0005e20000000c00 */
[----:B------:R-:W-:Y:S05]  /*8dd0*/  BRA `(.L_x_1328) ;  /* 0x0000000c00e07947 */ /* 0x000fea0003800000 */
.L_x_1318:
[----:B------:R-:W-:-:S03]  /*8de0*/  UMOV UR4, 0xffffffff ;  /* 0xffffffff00047882 */ /* 0x000fc60000000000 */
[----:B------:R-:W-:Y:S05]  /*8df0*/  BRA.DIV UR4, `(.L_x_1331) ;  /* 0x0000016204c87947 */ /* 0x000fea000b800000 */
[----:B------:R0:W1:Y:S04]  /*8e00*/  SHFL.IDX PT, R3, R26, RZ, 0x1c1f ;  /* 0x001c1fff1a037589 */ /* 0x00006800000e0000 */
[----:B------:R0:W2:Y:S04]  /*8e10*/  SHFL.IDX PT, R20, R25, RZ, 0x1c1f ;  /* 0x001c1fff19147589 */ /* 0x0000a800000e0000 */
[----:B------:R0:W3:Y:S04]  /*8e20*/  SHFL.IDX PT, R21, R24, RZ, 0x1c1f ;  /* 0x001c1fff18157589 */ /* 0x0000e800000e0000 */
[----:B------:R0:W4:Y:S02]  /*8e30*/  SHFL.IDX PT, R14, R27, RZ, 0x1c1f ;  /* 0x001c1fff1b0e7589 */ /* 0x00012400000e0000 */
.L_x_1543:
[----:B------:R-:W5:Y:S01]  /*8e40*/  LDL R5, [R1+0x4c] ;  /* 0x00004c0001057983 */ /* 0x000f620000100800 */
[----:B------:R-:W-:Y:S01]  /*8e50*/  ULDC UR4, c[0x0][0x448] ;  /* 0x0001120000047ab9 */ /* 0x000fe20000000800 */
[----:B------:R-:W-:Y:S01]  /*8e60*/  BSSY B1, `(.L_x_1332) ;  /* 0x0000019000017945 */ /* 0x000fe20003800000 */
[----:B0-----:R-:W-:Y:S01]  /*8e70*/  IMAD R24, R87, UR4, RZ ;  /* 0x0000000457187c24 */ /* 0x001fe2000f8e02ff */
[----:B------:R-:W-:Y:S02]  /*8e80*/  CS2R R6, SRZ ;  /* 0x0000000000067805 */ /* 0x000fe4000001ff00 */
[----:B------:R-:W-:Y:S02]  /*8e90*/  CS2R R10, SRZ ;  /* 0x00000000000a7805 */ /* 0x000fe4000001ff00 */
[----:B------:R-:W-:Y:S02]  /*8ea0*/  CS2R R8, SRZ ;  /* 0x0000000000087805 */ /* 0x000fe4000001ff00 */
[----:B------:R-:W-:Y:S01]  /*8eb0*/  ISETP.GE.AND P0, PT, R0, R24, PT ;  /* 0x000000180000720c */ /* 0x000fe20003f06270 */
[----:B------:R-:W-:Y:S01]  /*8ec0*/  IMAD R24, R85, -0x40, R24 ;  /* 0xffffffc055187824 */ /* 0x000fe200078e0218 */
[----:B-----5:R-:W-:-:S04]  /*8ed0*/  LEA.HI R4, R5, R5, RZ, 0x1 ;  /* 0x0000000505047211 */ /* 0x020fc800078f08ff */
[----:B------:R-:W-:-:S05]  /*8ee0*/  LOP3.LUT R4, R4, 0xfffffffe, RZ, 0xc0, !PT ;  /* 0xfffffffe04047812 */ /* 0x000fca00078ec0ff */
[----:B------:R-:W-:Y:S01]  /*8ef0*/  IMAD.IADD R0, R5, 0x1, -R4 ;  /* 0x0000000105007824 */ /* 0x000fe200078e0a04 */
[----:B------:R-:W-:-:S04]  /*8f00*/  CS2R R4, SRZ ;  /* 0x0000000000047805 */ /* 0x000fc8000001ff00 */
        /* <DEDUP_REMOVED lines=14> */
.L_x_1333:
[----:B------:R-:W-:Y:S05]  /*8ff0*/  BSYNC B1 ;  /* 0x0000000000017941 */ /* 0x000fea0003800000 */
.L_x_1332:
[----:B------:R-:W2:Y:S01]  /*9000*/  SYNCS.PHASECHK.TRANS64.TRYWAIT P1, [R2+URZ+0x38800], R25 ;  /* 0x03880019020075a7 */ /* 0x000ea2000802017f */
[----:B0----5:R-:W-:Y:S01]  /*9010*/  IMAD.MOV.U32 R12, RZ, RZ, R8 ;  /* 0x000000ffff0c7224 */ /* 0x021fe200078e0008 */
[--C-:B------:R-:W-:Y:S01]  /*9020*/  SHF.R.U64 R13, R8, 0x10, R9.reuse ;  /* 0x00000010080d7819 */ /* 0x100fe20000001209 */
[--C-:B------:R-:W-:Y:S01]  /*9030*/  IMAD.MOV.U32 R41, RZ, RZ, R9.reuse ;  /* 0x000000ffff297224 */ /* 0x100fe200078e0009 */
[----:B------:R-:W-:Y:S01]  /*9040*/  SHF.R.U32.HI R42, RZ, 0x10, R9 ;  /* 0x00000010ff2a7819 */ /* 0x000fe20000011609 */
[----:B------:R-:W-:Y:S01]  /*9050*/  IMAD.MOV.U32 R40, RZ, RZ, R10 ;  /* 0x000000ffff287224 */ /* 0x000fe200078e000a */
[----:B------:R-:W-:Y:S01]  /*9060*/  SHF.R.U64 R43, R4, 0x10, R5 ;  /* 0x00000010042b7819 */ /* 0x000fe20000001205 */
[----:B------:R-:W-:Y:S01]  /*9070*/  IMAD.MOV.U32 R8, RZ, RZ, R4 ;  /* 0x000000ffff087224 */ /* 0x000fe200078e0004 */
[--C-:B------:R-:W-:Y:S01]  /*9080*/  SHF.R.U64 R10, R10, 0x10, R11.reuse ;  /* 0x000000100a0a7819 */ /* 0x100fe2000000120b */
[----:B----4-:R-:W-:Y:S01]  /*9090*/  IMAD.MOV.U32 R14, RZ, RZ, R11 ;  /* 0x000000ffff0e7224 */ /* 0x010fe200078e000b */
[--C-:B------:R-:W-:Y:S01]  /*90a0*/  SHF.R.U32.HI R4, RZ, 0x10, R5.reuse ;  /* 0x00000010ff047819 */ /* 0x100fe20000011605 */
[----:B------:R-:W-:Y:S01]  /*90b0*/  IMAD.MOV.U32 R9, RZ, RZ, R5 ;  /* 0x000000ffff097224 */ /* 0x000fe200078e0005 */
[----:B------:R-:W-:Y:S01]  /*90c0*/  VIMNMX R24, R24, 0x40, PT ;  /* 0x0000004018187848 */ /* 0x000fe20003fe0100 */
[----:B------:R-:W-:Y:S01]  /*90d0*/  IMAD.MOV.U32 R38, RZ, RZ, R6 ;  /* 0x000000ffff267224 */ /* 0x000fe200078e0006 */
[----:B------:R-:W-:Y:S01]  /*90e0*/  SHF.R.U32.HI R11, RZ, 0x10, R11 ;  /* 0x00000010ff0b7819 */ /* 0x000fe2000001160b */
[--C-:B------:R-:W-:Y:S01]  /*90f0*/  IMAD.MOV.U32 R39, RZ, RZ, R7.reuse ;  /* 0x000000ffff277224 */ /* 0x100fe200078e0007 */
[----:B-1----:R-:W0:Y:S01]  /*9100*/  LDC R3, c[0x0][0x3f4] ;  /* 0x0000fd00ff037b82 */ /* 0x002e220000000800 */
        /* <DEDUP_REMOVED lines=16> */
[----:B--2---:R-:W-:-:S12]  /*9210*/  @!P1 BRA `(.L_x_1335) ;  /* 0x0000016000309947 */ /* 0x004fd80003800000 */
.L_x_1544:
[----:B------:R-:W-:Y:S05]  /*9220*/  BSYNC B1 ;  /* 0x0000000000017941 */ /* 0x000fea0003800000 */
.L_x_1334:
[----:B------:R-:W-:Y:S01]  /*9230*/  BSSY B1, `(.L_x_1336) ;  /* 0x0000059000017945 */ /* 0x000fe20003800000 */
[----:B------:R-:W-:-:S03]  /*9240*/  LOP3.LUT R3, R3, 0x38, RZ, 0xc0, !PT ;  /* 0x0000003803037812 */ /* 0x000fc600078ec0ff */
[----:B------:R-:W-:Y:S05]  /*9250*/  @P2 BRA `(.L_x_1337) ;  /* 0x0000000400582947 */ /* 0x000fea0003800000 */
[----:B------:R-:W-:Y:S02]  /*9260*/  IMAD.SHL.U32 R4, R191, 0x40, RZ ;  /* 0x00000040bf047824 */ /* 0x000fe400078e00ff */
[----:B------:R-:W-:Y:S02]  /*9270*/  HADD2.F32 R32, -RZ, R38.H1_H1 ;  /* 0x30000026ff207230 */ /* 0x000fe40000004100 */
[----:B------:R-:W-:Y:S01]  /*9280*/  HADD2.F32 R30, -RZ, R40.H1_H1 ;  /* 0x30000028ff1e7230 */ /* 0x000fe20000004100 */
[----:B------:R-:W-:Y:S01]  /*9290*/  LOP3.LUT R9, R4, 0x1c0, RZ, 0xc0, !PT ;  /* 0x000001c004097812 */ /* 0x000fe200078ec0ff */
[----:B------:R-:W-:Y:S02]  /*92a0*/  HADD2.F32 R33, -RZ, R43.H0_H0 ;  /* 0x2000002bff217230 */ /* 0x000fe40000004100 */
[----:B------:R-:W-:Y:S01]  /*92b0*/  HADD2.F32 R31, -RZ, R41.H1_H1 ;  /* 0x30000029ff1f7230 */ /* 0x000fe20000004100 */
[----:B------:R-:W-:Y:S01]  /*92c0*/  LOP3.LUT R4, R9, 0x38, R18, 0xf8, !PT ;  /* 0x0000003809047812 */ /* 0x000fe200078ef812 */
[----:B------:R-:W-:Y:S01]  /*92d0*/  HADD2.F32 R34, -RZ, R39.H1_H1 ;  /* 0x30000027ff227230 */ /* 0x000fe20000004100 */
[----:B------:R-:W-:-:S04]  /*92e0*/  SHF.R.U32.HI R6, RZ, 0x3, R9 ;  /* 0x00000003ff067819 */ /* 0x000fc80000011609 */
[----:B------:R-:W-:Y:S02]  /*92f0*/  LOP3.LUT R5, R4, R6, RZ, 0x3c, !PT ;  /* 0x0000000604057212 */ /* 0x000fe400078e3cff */
[----:B------:R-:W-:-:S03]  /*9300*/  LOP3.LUT R9, R6, R3, R9, 0x1e, !PT ;  /* 0x0000000306097212 */ /* 0x000fc600078e1e09 */
[C---:B------:R-:W-:Y:S02]  /*9310*/  IMAD R5, R224.reuse, 0x200, R5 ;  /* 0x00000200e0057824 */ /* 0x040fe400078e0205 */
[----:B------:R-:W-:Y:S02]  /*9320*/  IMAD R9, R224, 0x200, R9 ;  /* 0x00000200e0097824 */ /* 0x000fe400078e0209 */
[--C-:B------:R-:W-:Y:S02]  /*9330*/  IMAD R12, R5, 0x2, R2.reuse ;  /* 0x00000002050c7824 */ /* 0x100fe400078e0202 */
[----:B------:R-:W-:-:S03]  /*9340*/  IMAD R13, R9, 0x2, R2 ;  /* 0x00000002090d7824 */ /* 0x000fc600078e0202 */
[----:B------:R-:W3:Y:S04]  /*9350*/  LDS.128 R4, [R12+0x20400] ;  /* 0x020400000c047984 */ /* 0x000ee80000000c00 */
[----:B------:R-:W1:Y:S01]  /*9360*/  LDS.128 R8, [R13+0x20400] ;  /* 0x020400000d087984 */ /* 0x000e620000000c00 */
[--C-:B---3--:R-:W-:Y:S02]  /*9370*/  HADD2.F32 R21, -RZ, R5.reuse.H0_H0 ;  /* 0x20000005ff157230 */ /* 0x108fe40000004100 */
[----:B------:R-:W-:Y:S02]  /*9380*/  HADD2.F32 R24, -RZ, R5.H1_H1 ;  /* 0x30000005ff187230 */ /* 0x000fe40000004100 */
[----:B-1----:R-:W-:Y:S02]  /*9390*/  HADD2.F32 R5, -RZ, R8.H0_H0 ;  /* 0x20000008ff057230 */ /* 0x002fe40000004100 */
[----:B------:R-:W-:-:S02]  /*93a0*/  HADD2.F32 R15, -RZ, R4.H0_H0 ;  /* 0x20000004ff0f7230 */ /* 0x000fc40000004100 */
[----:B------:R-:W-:Y:S02]  /*93b0*/  HADD2.F32 R26, -RZ, R8.H1_H1 ;  /* 0x30000008ff1a7230 */ /* 0x000fe40000004100 */
[C---:B------:R-:W-:Y:S01]  /*93c0*/  FMUL.FTZ R8, R5.reuse, R32 ;  /* 0x0000002005087220 */ /* 0x040fe20000410000 */
[-C--:B------:R-:W-:Y:S01]  /*93d0*/  FMUL.FTZ R36, R5, R30.reuse ;  /* 0x0000001e05247220 */ /* 0x080fe20000410000 */
[----:B------:R-:W-:Y:S02]  /*93e0*/  HADD2.F32 R20, -RZ, R4.H1_H1 ;  /* 0x30000004ff147230 */ /* 0x000fe40000004100 */
[----:B------:R-:W-:Y:S02]  /*93f0*/  HADD2.F32 R27, -RZ, R9.H0_H0 ;  /* 0x20000009ff1b7230 */ /* 0x000fe40000004100 */
[----:B------:R-:W-:Y:S01]  /*9400*/  FFMA.FTZ R5, R15, R30, -R8 ;  /* 0x0000001e0f057223 */ /* 0x000fe20000010808 */
[----:B------:R-:W-:Y:S01]  /*9410*/  FMUL.FTZ R35, R26, R33 ;  /* 0x000000211a237220 */ /* 0x000fe20000410000 */
[----:B------:R-:W-:-:S02]  /*9420*/  HADD2.F32 R30, -RZ, R41.H0_H0 ;  /* 0x20000029ff1e7230 */ /* 0x000fc40000004100 */
[----:B------:R-:W-:Y:S01]  /*9430*/  FFMA.FTZ R8, R15, R32, R36 ;  /* 0x000000200f087223 */ /* 0x000fe20000010024 */
[-C--:B------:R-:W-:Y:S01]  /*9440*/  FMUL.FTZ R15, R26, R31.reuse ;  /* 0x0000001f1a0f7220 */ /* 0x080fe20000410000 */
[C---:B------:R-:W-:Y:S01]  /*9450*/  FFMA.FTZ R32, R20.reuse, R31, -R35 ;  /* 0x0000001f14207223 */ /* 0x040fe20000010823 */
[C---:B------:R-:W-:Y:S01]  /*9460*/  FMUL.FTZ R26, R27.reuse, R34 ;  /* 0x000000221b1a7220 */ /* 0x040fe20000410000 */
[----:B------:R-:W-:Y:S02]  /*9470*/  HADD2.F32 R28, -RZ, R9.H1_H1 ;  /* 0x30000009ff1c7230 */ /* 0x000fe40000004100 */
[-C--:B------:R-:W-:Y:S01]  /*9480*/  FMUL.FTZ R27, R27, R30.reuse ;  /* 0x0000001e1b1b7220 */ /* 0x080fe20000410000 */
[----:B------:R-:W-:Y:S02]  /*9490*/  HADD2.F32 R31, -RZ, R43.H1_H1 ;  /* 0x3000002bff1f7230 */ /* 0x000fe40000004100 */
[----:B------:R-:W-:Y:S01]  /*94a0*/  FFMA.FTZ R33, R20, R33, R15 ;  /* 0x0000002114217223 */ /* 0x000fe2000001000f */
[----:B------:R-:W-:Y:S01]  /*94b0*/  FFMA.FTZ R30, R21, R30, -R26 ;  /* 0x0000001e151e7223 */ /* 0x000fe2000001081a */
[----:B------:R-:W-:-:S02]  /*94c0*/  HADD2.F32 R15, -RZ, R42.H0_H0 ;  /* 0x2000002aff0f7230 */ /* 0x000fc40000004100 */
[----:B------:R-:W-:Y:S01]  /*94d0*/  FFMA.FTZ R27, R21, R34, R27 ;  /* 0x00000022151b7223 */ /* 0x000fe2000001001b */
[----:B------:R-:W-:Y:S01]  /*94e0*/  FMUL.FTZ R21, R28, R31 ;  /* 0x0000001f1c157220 */ /* 0x000fe20000410000 */
[----:B------:R-:W-:Y:S01]  /*94f0*/  HADD2.F32 R29, -RZ, R10.H0_H0 ;  /* 0x2000000aff1d7230 */ /* 0x000fe20000004100 */
[----:B------:R-:W-:Y:S01]  /*9500*/  F2FP.F16.F32.PACK_AB R8, R33, R8 ;  /* 0x000000082108723e */ /* 0x000fe200000000ff */
[----:B------:R-:W-:Y:S02]  /*9510*/  HADD2.F32 R26, -RZ, R38.H0_H0 ;  /* 0x20000026ff1a7230 */ /* 0x000fe40000004100 */
[-C--:B------:R-:W-:Y:S01]  /*9520*/  FFMA.FTZ R35, R24, R15.reuse, -R21 ;  /* 0x0000000f18237223 */ /* 0x080fe20000010815 */
[----:B------:R-:W-:Y:S02]  /*9530*/  HADD2.F32 R20, -RZ, R40.H0_H0 ;  /* 0x20000028ff147230 */ /* 0x000fe40000004100 */
[----:B------:R-:W-:Y:S01]  /*9540*/  FMUL.FTZ R37, R28, R15 ;  /* 0x0000000f1c257220 */ /* 0x000fe20000410000 */
[----:B------:R-:W-:-:S02]  /*9550*/  HADD2.F32 R10, -RZ, R10.H1_H1 ;  /* 0x3000000aff0a7230 */ /* 0x000fc40000004100 */
[C---:B------:R-:W-:Y:S01]  /*9560*/  FMUL.FTZ R34, R29.reuse, R26 ;  /* 0x0000001a1d227220 */ /* 0x040fe20000410000 */
[----:B------:R-:W-:Y:S02]  /*9570*/  HADD2.F32 R21, -RZ, R44.H0_H0 ;  /* 0x2000002cff157230 */ /* 0x000fe40000004100 */
[----:B------:R-:W-:Y:S01]  /*9580*/  FMUL.FTZ R29, R29, R20 ;  /* 0x000000141d1d7220 */ /* 0x000fe20000410000 */
[--C-:B0-----:R-:W-:Y:S02]  /*9590*/  HADD2.F32 R25, -RZ, R6.reuse.H0_H0 ;  /* 0x20000006ff197230 */ /* 0x101fe40000004100 */
[----:B------:R-:W-:Y:S01]  /*95a0*/  FFMA.FTZ R28, R24, R31, R37 ;  /* 0x0000001f181c7223 */ /* 0x000fe20000010025 */
[----:B------:R-:W-:Y:S02]  /*95b0*/  HADD2.F32 R6, -RZ, R6.H1_H1 ;  /* 0x30000006ff067230 */ /* 0x000fe40000004100 */
[----:B------:R-:W-:Y:S01]  /*95c0*/  FMUL.FTZ R31, R10, R21 ;  /* 0x000000150a1f7220 */ /* 0x000fe20000410000 */
[----:B------:R-:W-:-:S02]  /*95d0*/  HADD2.F32 R15, -RZ, R42.H1_H1 ;  /* 0x3000002aff0f7230 */ /* 0x000fc40000004100 */
[C---:B------:R-:W-:Y:S01]  /*95e0*/  FFMA.FTZ R34, R25.reuse, R20, -R34 ;  /* 0x0000001419227223 */ /* 0x040fe20000010822 */
[----:B------:R-:W-:Y:S01]  /*95f0*/  FFMA.FTZ R29, R25, R26, R29 ;  /* 0x0000001a191d7223 */ /* 0x000fe2000001001d */
[--C-:B------:R-:W-:Y:S02]  /*9600*/  HADD2.F32 R9, -RZ, R11.reuse.H0_H0 ;  /* 0x2000000bff097230 */ /* 0x100fe40000004100 */
[-C--:B------:R-:W-:Y:S01]  /*9610*/  FMUL.FTZ R25, R10, R15.reuse ;  /* 0x0000000f0a197220 */ /* 0x080fe20000410000 */
[C---:B------:R-:W-:Y:S01]  /*9620*/  FFMA.FTZ R31, R6.reuse, R15, -R31 ;  /* 0x0000000f061f7223 */ /* 0x040fe2000001081f */
[----:B------:R-:W-:Y:S02]  /*9630*/  HADD2.F32 R11, -RZ, R11.H1_H1 ;  /* 0x3000000bff0b7230 */ /* 0x000fe40000004100 */
[----:B------:R-:W-:Y:S02]  /*9640*/  HADD2.F32 R15, -RZ, R39.H0_H0 ;  /* 0x20000027ff0f7230 */ /* 0x000fe40000004100 */
[----:B------:R-:W-:Y:S01]  /*9650*/  FFMA.FTZ R26, R6, R21, R25 ;  /* 0x00000015061a7223 */ /* 0x000fe20000010019 */
[----:B------:R-:W-:-:S02]  /*9660*/  HADD2.F32 R10, -RZ, R14.H1_H1 ;  /* 0x3000000eff0a7230 */ /* 0x000fc40000004100 */
[----:B------:R-:W-:Y:S02]  /*9670*/  HADD2.F32 R24, -RZ, R44.H1_H1 ;  /* 0x3000002cff187230 */ /* 0x000fe40000004100 */
[CC--:B------:R-:W-:Y:S01]  /*9680*/  FMUL.FTZ R21, R9.reuse, R15.reuse ;  /* 0x0000000f09157220 */ /* 0x0c0fe20000410000 */
[----:B------:R-:W-:Y:S02]  /*9690*/  HADD2.F32 R20, -RZ, R14.H0_H0 ;  /* 0x2000000eff147230 */ /* 0x000fe40000004100 */
[----:B------:R-:W-:Y:S01]  /*96a0*/  FMUL.FTZ R6, R9, R10 ;  /* 0x0000000a09067220 */ /* 0x000fe20000410000 */
[--C-:B------:R-:W-:Y:S02]  /*96b0*/  HADD2.F32 R4, -RZ, R7.reuse.H0_H0 ;  /* 0x20000007ff047230 */ /* 0x100fe40000004100 */
[C---:B------:R-:W-:Y:S01]  /*96c0*/  FMUL.FTZ R36, R11.reuse, R24 ;  /* 0x000000180b247220 */ /* 0x040fe20000410000 */
[----:B------:R-:W-:Y:S02]  /*96d0*/  HADD2.F32 R7, -RZ, R7.H1_H1 ;  /* 0x30000007ff077230 */ /* 0x000fe40000004100 */
[----:B------:R-:W-:Y:S01]  /*96e0*/  FMUL.FTZ R9, R11, R20 ;  /* 0x000000140b097220 */ /* 0x000fe20000410000 */
[C---:B------:R-:W-:Y:S01]  /*96f0*/  FFMA.FTZ R21, R4.reuse, R10, -R21 ;  /* 0x0000000a04157223 */ /* 0x040fe20000010815 */
[----:B------:R-:W-:Y:S01]  /*9700*/  FFMA.FTZ R11, R4, R15, R6 ;  /* 0x0000000f040b7223 */ /* 0x000fe20000010006 */
[C---:B------:R-:W-:Y:S01]  /*9710*/  FFMA.FTZ R36, R7.reuse, R20, -R36 ;  /* 0x0000001407247223 */ /* 0x040fe20000010824 */
[----:B------:R-:W-:Y:S01]  /*9720*/  FFMA.FTZ R24, R7, R24, R9 ;  /* 0x0000001807187223 */ /* 0x000fe20000010009 */
[----:B------:R-:W-:-:S02]  /*9730*/  F2FP.F16.F32.PACK_AB R4, R32, R5 ;  /* 0x000000052004723e */ /* 0x000fc400000000ff */
[----:B------:R-:W-:Y:S02]  /*9740*/  F2FP.F16.F32.PACK_AB R5, R35, R30 ;  /* 0x0000001e2305723e */ /* 0x000fe400000000ff */
[----:B------:R-:W-:Y:S02]  /*9750*/  F2FP.F16.F32.PACK_AB R6, R31, R34 ;  /* 0x000000221f06723e */ /* 0x000fe400000000ff */
[----:B------:R-:W-:Y:S02]  /*9760*/  F2FP.F16.F32.PACK_AB R7, R36, R21 ;  /* 0x000000152407723e */ /* 0x000fe400000000ff */
[----:B------:R-:W-:Y:S02]  /*9770*/  F2FP.F16.F32.PACK_AB R9, R28, R27 ;  /* 0x0000001b1c09723e */ /* 0x000fe400000000ff */
[----:B------:R-:W-:Y:S01]  /*9780*/  F2FP.F16.F32.PACK_AB R10, R26, R29 ;  /* 0x0000001d1a0a723e */ /* 0x000fe200000000ff */
[----:B------:R1:W-:Y:S01]  /*9790*/  STS.128 [R12+0x20400], R4 ;  /* 0x020400040c007388 */ /* 0x0003e20000000c00 */
[----:B------:R-:W-:-:S05]  /*97a0*/  F2FP.F16.F32.PACK_AB R11, R24, R11 ;  /* 0x0000000b180b723e */ /* 0x000fca00000000ff */
[----:B------:R1:W-:Y:S02]  /*97b0*/  STS.128 [R13+0x20400], R8 ;  /* 0x020400080d007388 */ /* 0x0003e40000000c00 */
.L_x_1337:
[----:B------:R-:W-:Y:S05]  /*97c0*/  BSYNC B1 ;  /* 0x0000000000017941 */ /* 0x000fea0003800000 */
.L_x_1336:
[----:B------:R-:W-:Y:S05]  /*97d0*/  @P0 BRA `(.L_x_1328) ;  /* 0x0000000400600947 */ /* 0x000fea0003800000 */
[----:B-1----:R-:W2:Y:S01]  /*97e0*/  LDL R8, [R1+0x64] ;  /* 0x0000640001087983 */ /* 0x002ea20000100800 */
[C---:B------:R-:W-:Y:S02]  /*97f0*/  VIADD R4, R185.reuse, 0x20 ;  /* 0x00000020b9047836 */ /* 0x040fe40000000000 */
[----:B------:R-:W-:Y:S01]  /*9800*/  VIADD R5, R185, 0x20 ;  /* 0x00000020b9057836 */ /* 0x000fe20000000000 */
[----:B------:R-:W4:Y:S01]  /*9810*/  LDL R37, [R1+0x5c] ;  /* 0x00005c0001257983 */ /* 0x000f220000100800 */
        /* <DEDUP_REMOVED lines=10> */
[----:B------:R-:W-:Y:S02]  /*98c0*/  HADD2.F32 R31, -RZ, R41.H0_H0 ;  /* 0x20000029ff1f7230 */ /* 0x000fe40000004100 */
[----:B------:R-:W-:-:S02]  /*98d0*/  HADD2.F32 R36, -RZ, R43.H1_H1 ;  /* 0x3000002bff247230 */ /* 0x000fc40000004100 */
[----:B------:R-:W-:Y:S02]  /*98e0*/  HADD2.F32 R34, -RZ, R42.H1_H1 ;  /* 0x3000002aff227230 */ /* 0x000fe40000004100 */
[----:B--2---:R-:W-:-:S04]  /*98f0*/  IMAD.IADD R3, R8, 0x1, R3 ;  /* 0x0000000108037824 */ /* 0x004fc800078e0203 */
[----:B------:R-:W-:Y:S01]  /*9900*/  IMAD R3, R3, 0x2, R2 ;  /* 0x0000000203037824 */ /* 0x000fe200078e0202 */
[----:B----4-:R-:W1:Y:S04]  /*9910*/  LDS.128 R4, [R37+0x20400] ;  /* 0x0204000025047984 */ /* 0x010e680000000c00 */
[----:B------:R-:W2:Y:S01]  /*9920*/  LDS.128 R8, [R3+0x20400] ;  /* 0x0204000003087984 */ /* 0x000ea20000000c00 */
[--C-:B-1----:R-:W-:Y:S02]  /*9930*/  HADD2.F32 R15, -RZ, R5.reuse.H0_H0 ;  /* 0x20000005ff0f7230 */ /* 0x102fe40000004100 */
[----:B------:R-:W-:Y:S02]  /*9940*/  HADD2.F32 R20, -RZ, R5.H1_H1 ;  /* 0x30000005ff147230 */ /* 0x000fe40000004100 */
[----:B--2---:R-:W-:-:S02]  /*9950*/  HADD2.F32 R5, -RZ, R8.H0_H0 ;  /* 0x20000008ff057230 */ /* 0x004fc40000004100 */
[----:B------:R-:W-:-:S03]  /*9960*/  HADD2.F32 R12, -RZ, R4.H0_H0 ;  /* 0x20000004ff0c7230 */ /* 0x000fc60000004100 */
[-C--:B------:R-:W-:Y:S01]  /*9970*/  FMUL.FTZ R27, R30, R5.reuse ;  /* 0x000000051e1b7220 */ /* 0x080fe20000410000 */
[C---:B------:R-:W-:Y:S01]  /*9980*/  FMUL.FTZ R29, R28.reuse, R5 ;  /* 0x000000051c1d7220 */ /* 0x040fe20000410000 */
[----:B------:R-:W-:Y:S02]  /*9990*/  HADD2.F32 R8, -RZ, R8.H1_H1 ;  /* 0x30000008ff087230 */ /* 0x000fe40000004100 */
[----:B------:R-:W-:Y:S01]  /*99a0*/  FFMA.FTZ R5, R28, R12, -R27 ;  /* 0x0000000c1c057223 */ /* 0x000fe2000001081b */
[----:B------:R-:W-:Y:S02]  /*99b0*/  HADD2.F32 R24, -RZ, R9.H0_H0 ;  /* 0x20000009ff187230 */ /* 0x000fe40000004100 */
[----:B------:R-:W-:Y:S02]  /*99c0*/  HADD2.F32 R27, -RZ, R41.H1_H1 ;  /* 0x30000029ff1b7230 */ /* 0x000fe40000004100 */
[----:B------:R-:W-:Y:S01]  /*99d0*/  FMUL.FTZ R28, R33, R8 ;  /* 0x00000008211c7220 */ /* 0x000fe20000410000 */
[----:B------:R-:W-:-:S02]  /*99e0*/  HADD2.F32 R13, -RZ, R4.H1_H1 ;  /* 0x30000004ff0d7230 */ /* 0x000fc40000004100 */
[----:B------:R-:W-:Y:S01]  /*99f0*/  FFMA.FTZ R29, R30, R12, R29 ;  /* 0x0000000c1e1d7223 */ /* 0x000fe2000001001d */
[----:B------:R-:W-:Y:S02]  /*9a00*/  HADD2.F32 R9, -RZ, R9.H1_H1 ;  /* 0x30000009ff097230 */ /* 0x000fe40000004100 */
[----:B------:R-:W-:Y:S01]  /*9a10*/  FMUL.FTZ R8, R27, R8 ;  /* 0x000000081b087220 */ /* 0x000fe20000410000 */
[-C--:B------:R-:W-:Y:S01]  /*9a20*/  FMUL.FTZ R12, R35, R24.reuse ;  /* 0x00000018230c7220 */ /* 0x080fe20000410000 */
[-C--:B------:R-:W-:Y:S01]  /*9a30*/  FFMA.FTZ R28, R27, R13.reuse, -R28 ;  /* 0x0000000d1b1c7223 */ /* 0x080fe2000001081c */
[----:B------:R-:W-:Y:S01]  /*9a40*/  FMUL.FTZ R24, R31, R24 ;  /* 0x000000181f187220 */ /* 0x000fe20000410000 */
[----:B------:R-:W-:Y:S01]  /*9a50*/  FFMA.FTZ R8, R33, R13, R8 ;  /* 0x0000000d21087223 */ /* 0x000fe20000010008 */
[----:B------:R-:W-:Y:S01]  /*9a60*/  FFMA.FTZ R12, R31, R15, -R12 ;  /* 0x0000000f1f0c7223 */ /* 0x000fe2000001080c */
[----:B------:R-:W-:Y:S02]  /*9a70*/  HADD2.F32 R30, -RZ, R42.H0_H0 ;  /* 0x2000002aff1e7230 */ /* 0x000fe40000004100 */
[----:B------:R-:W-:Y:S01]  /*9a80*/  FMUL.FTZ R13, R36, R9 ;  /* 0x00000009240d7220 */ /* 0x000fe20000410000 */
[----:B0-----:R-:W-:-:S02]  /*9a90*/  HADD2.F32 R25, -RZ, R10.H0_H0 ;  /* 0x2000000aff197230 */ /* 0x001fc40000004100 */
[----:B------:R-:W-:Y:S02]  /*9aa0*/  HADD2.F32 R27, -RZ, R40.H0_H0 ;  /* 0x20000028ff1b7230 */ /* 0x000fe40000004100 */
[----:B------:R-:W-:Y:S02]  /*9ab0*/  HADD2.F32 R31, -RZ, R38.H0_H0 ;  /* 0x20000026ff1f7230 */ /* 0x000fe40000004100 */
[----:B------:R-:W-:Y:S02]  /*9ac0*/  HADD2.F32 R10, -RZ, R10.H1_H1 ;  /* 0x3000000aff0a7230 */ /* 0x000fe40000004100 */
[----:B------:R-:W-:Y:S02]  /*9ad0*/  HADD2.F32 R38, -RZ, R44.H0_H0 ;  /* 0x2000002cff267230 */ /* 0x000fe40000004100 */
[C---:B------:R-:W-:Y:S01]  /*9ae0*/  FMUL.FTZ R9, R30.reuse, R9 ;  /* 0x000000091e097220 */ /* 0x040fe20000410000 */
[--C-:B---3--:R-:W-:Y:S02]  /*9af0*/  HADD2.F32 R21, -RZ, R6.reuse.H0_H0 ;  /* 0x20000006ff157230 */ /* 0x108fe40000004100 */
[----:B------:R-:W-:Y:S01]  /*9b00*/  FFMA.FTZ R13, R30, R20, -R13 ;  /* 0x000000141e0d7223 */ /* 0x000fe2000001080d */
[----:B------:R-:W-:-:S02]  /*9b10*/  HADD2.F32 R6, -RZ, R6.H1_H1 ;  /* 0x30000006ff067230 */ /* 0x000fc40000004100 */
[----:B------:R-:W-:Y:S01]  /*9b20*/  FFMA.FTZ R24, R35, R15, R24 ;  /* 0x0000000f23187223 */ /* 0x000fe20000010018 */
[-C--:B------:R-:W-:Y:S01]  /*9b30*/  FMUL.FTZ R30, R31, R25.reuse ;  /* 0x000000191f1e7220 */ /* 0x080fe20000410000 */
[C---:B------:R-:W-:Y:S01]  /*9b40*/  FMUL.FTZ R32, R27.reuse, R25 ;  /* 0x000000191b207220 */ /* 0x040fe20000410000 */
[-C--:B------:R-:W-:Y:S01]  /*9b50*/  FMUL.FTZ R15, R38, R10.reuse ;  /* 0x0000000a260f7220 */ /* 0x080fe20000410000 */
[--C-:B------:R-:W-:Y:S02]  /*9b60*/  HADD2.F32 R26, -RZ, R11.reuse.H0_H0 ;  /* 0x2000000bff1a7230 */ /* 0x100fe40000004100 */
[-C--:B------:R-:W-:Y:S01]  /*9b70*/  FFMA.FTZ R30, R27, R21.reuse, -R30 ;  /* 0x000000151b1e7223 */ /* 0x080fe2000001081e */
[----:B------:R-:W-:Y:S01]  /*9b80*/  FFMA.FTZ R32, R31, R21, R32 ;  /* 0x000000151f207223 */ /* 0x000fe20000010020 */
[C---:B------:R-:W-:Y:S01]  /*9b90*/  FMUL.FTZ R21, R34.reuse, R10 ;  /* 0x0000000a22157220 */ /* 0x040fe20000410000 */
[----:B------:R-:W-:Y:S01]  /*9ba0*/  FFMA.FTZ R15, R34, R6, -R15 ;  /* 0x00000006220f7223 */ /* 0x000fe2000001080f */
[----:B------:R-:W-:-:S02]  /*9bb0*/  HADD2.F32 R11, -RZ, R11.H1_H1 ;  /* 0x3000000bff0b7230 */ /* 0x000fc40000004100 */
[----:B------:R-:W-:Y:S01]  /*9bc0*/  FFMA.FTZ R9, R36, R20, R9 ;  /* 0x0000001424097223 */ /* 0x000fe20000010009 */
[----:B------:R-:W-:Y:S02]  /*9bd0*/  HADD2.F32 R34, -RZ, R39.H0_H0 ;  /* 0x20000027ff227230 */ /* 0x000fe40000004100 */
[----:B------:R-:W-:Y:S02]  /*9be0*/  HADD2.F32 R33, -RZ, R44.H1_H1 ;  /* 0x3000002cff217230 */ /* 0x000fe40000004100 */
[--C-:B------:R-:W-:Y:S02]  /*9bf0*/  HADD2.F32 R20, -RZ, R14.reuse.H1_H1 ;  /* 0x3000000eff147230 */ /* 0x100fe40000004100 */
[----:B------:R-:W-:Y:S02]  /*9c00*/  HADD2.F32 R31, -RZ, R14.H0_H0 ;  /* 0x2000000eff1f7230 */ /* 0x000fe40000004100 */
[----:B------:R-:W-:Y:S01]  /*9c10*/  FFMA.FTZ R21, R38, R6, R21 ;  /* 0x0000000626157223 */ /* 0x000fe20000010015 */
[----:B------:R-:W-:-:S02]  /*9c20*/  HADD2.F32 R4, -RZ, R7.H0_H0 ;  /* 0x20000007ff047230 */ /* 0x000fc40000004100 */
[-C--:B------:R-:W-:Y:S01]  /*9c30*/  FMUL.FTZ R25, R34, R26.reuse ;  /* 0x0000001a22197220 */ /* 0x080fe20000410000 */
[----:B------:R-:W-:Y:S02]  /*9c40*/  HADD2.F32 R7, -RZ, R7.H1_H1 ;  /* 0x30000007ff077230 */ /* 0x000fe40000004100 */
[-C--:B------:R-:W-:Y:S01]  /*9c50*/  FMUL.FTZ R6, R33, R11.reuse ;  /* 0x0000000b21067220 */ /* 0x080fe20000410000 */
[C---:B------:R-:W-:Y:S01]  /*9c60*/  FMUL.FTZ R27, R20.reuse, R26 ;  /* 0x0000001a141b7220 */ /* 0x040fe20000410000 */
[C---:B------:R-:W-:Y:S01]  /*9c70*/  FMUL.FTZ R10, R31.reuse, R11 ;  /* 0x0000000b1f0a7220 */ /* 0x040fe20000410000 */
[-C--:B------:R-:W-:Y:S01]  /*9c80*/  FFMA.FTZ R25, R20, R4.reuse, -R25 ;  /* 0x0000000414197223 */ /* 0x080fe20000010819 */
[-C--:B------:R-:W-:Y:S01]  /*9c90*/  FFMA.FTZ R14, R31, R7.reuse, -R6 ;  /* 0x000000071f0e7223 */ /* 0x080fe20000010806 */
        /* <DEDUP_REMOVED lines=12> */
.L_x_1328:
[----:B------:R-:W-:Y:S05]  /*9d60*/  BSYNC B0 ;  /* 0x0000000000007941 */ /* 0x000fea0003800000 */
.L_x_1317:
        /* <DEDUP_REMOVED lines=8> */
.L_x_1314:
[----:B012---:R-:W-:-:S05]  /*9df0*/  IMAD.U32 R3, RZ, RZ, UR37 ;  /* 0x00000025ff037e24 */ /* 0x007fca000f8e00ff */
[----:B------:R-:W-:-:S13]  /*9e00*/  ISETP.NE.AND P0, PT, R3, 0x3, PT ;  /* 0x000000030300780c */ /* 0x000fda0003f05270 */
[----:B------:R-:W-:Y:S05]  /*9e10*/  @!P0 BRA `(.L_x_1338) ;  /* 0x0000000000048947 */ /* 0x000fea0003800000 */
[----:B------:R-:W-:Y:S01]  /*9e20*/  BPT.TRAP 0x1 ;  /* 0x000000040000795c */ /* 0x000fe20000300000 */
.L_x_1338:
[----:B------:R-:W-:Y:S01]  /*9e30*/  IMAD R11, R17, 0x8, R2 ;  /* 0x00000008110b7824 */ /* 0x000fe200078e0202 */
[----:B------:R-:W-:-:S04]  /*9e40*/  SHF.L.U32 R10, R186, 0x1f, RZ ;  /* 0x0000001fba0a7819 */ /* 0x000fc800000006ff */
[----:B------:R0:W1:Y:S01]  /*9e50*/  SYNCS.PHASECHK.TRANS64.TRYWAIT P1, [R11+URZ+0x38830], R10 ;  /* 0x0388300a0b0075a7 */ /* 0x000062000802017f */
[----:B------:R-:W-:Y:S05]  /*9e60*/  @!P0 BRA `(.L_x_1339) ;  /* 0x0000000000048947 */ /* 0x000fea0003800000 */
[----:B------:R-:W-:Y:S01]  /*9e70*/  BPT.TRAP 0x1 ;  /* 0x000000040000795c */ /* 0x000fe20000300000 */
.L_x_1339:
        /* <DEDUP_REMOVED lines=10> */
.L_x_1340:
        /* <DEDUP_REMOVED lines=10> */
[----:B------:R-:W-:Y:S01]  /*9fc0*/  VIADD R6, R12, 0x2 ;  /* 0x000000020c067836 */ /* 0x000fe20000000000 */
[----:B------:R-:W-:Y:S01]  /*9fd0*/  R2UR UR7, R13 ;  /* 0x000000000d0772ca */ /* 0x000fe200000e0000 */
[----:B------:R-:W-:Y:S01]  /*9fe0*/  IMAD.MOV.U32 R5, RZ, RZ, 0x40000040 ;  /* 0x40000040ff057424 */ /* 0x000fe200078e00ff */
[----:B------:R-:W-:Y:S01]  /*9ff0*/  SHF.L.U32 R3, R0, 0x1f, RZ ;  /* 0x0000001f00037819 */ /* 0x000fe200000006ff */
[----:B------:R-:W-:Y:S01]  /*a000*/  IMAD.MOV.U32 R7, RZ, RZ, 0x40000040 ;  /* 0x40000040ff077424 */ /* 0x000fe200078e00ff */
[----:B------:R-:W-:Y:S01]  /*a010*/  BSSY B0, `(.L_x_1342) ;  /* 0x0000022000007945 */ /* 0x000fe20003800000 */
[----:B------:R-:W-:-:S02]  /*a020*/  VIADD R14, R12, 0x4 ;  /* 0x000000040c0e7836 */ /* 0x000fc40000000000 */
[----:B------:R-:W-:Y:S02]  /*a030*/  IMAD.MOV.U32 R15, RZ, RZ, 0x40000040 ;  /* 0x40000040ff0f7424 */ /* 0x000fe400078e00ff */
[----:B------:R-:W-:Y:S02]  /*a040*/  VIADD R12, R12, 0x6 ;  /* 0x000000060c0c7836 */ /* 0x000fe40000000000 */
[----:B------:R-:W-:Y:S02]  /*a050*/  IMAD.MOV.U32 R9, RZ, RZ, 0x40000040 ;  /* 0x40000040ff097424 */ /* 0x000fe400078e00ff */
[----:B------:R-:W-:Y:S01]  /*a060*/  HGMMA.64x64x16.F32 R24, gdesc[UR4], RZ, !UPT, gsb0 ;  /* 0x00e00000041879f0 */ /* 0x000fe2000c0008ff */
[----:B------:R-:W-:Y:S01]  /*a070*/  R2UR UR4, R4 ;  /* 0x00000000040472ca */ /* 0x000fe200000e0000 */
[----:B------:R-:W-:Y:S01]  /*a080*/  IMAD.MOV.U32 R13, RZ, RZ, 0x40000040 ;  /* 0x40000040ff0d7424 */ /* 0x000fe200078e00ff */
[----:B------:R-:W-:Y:S02]  /*a090*/  R2UR UR5, R5 ;  /* 0x00000000050572ca */ /* 0x000fe400000e0000 */
[----:B------:R-:W-:Y:S01]  /*a0a0*/  R2UR UR6, R6 ;  /* 0x00000000060672ca */ /* 0x000fe200000e0000 */
[----:B------:R-:W-:Y:S01]  /*a0b0*/  VIADD R6, R8, 0x4 ;  /* 0x0000000408067836 */ /* 0x000fe20000000000 */
[----:B------:R-:W-:Y:S01]  /*a0c0*/  R2UR UR7, R7 ;  /* 0x00000000070772ca */ /* 0x000fe200000e0000 */
[----:B------:R-:W-:-:S02]  /*a0d0*/  IMAD.MOV.U32 R7, RZ, RZ, 0x40000040 ;  /* 0x40000040ff077424 */ /* 0x000fc400078e00ff */
        /* <DEDUP_REMOVED lines=19> */
[----:B------:R-:W2:Y:S02]  /*a210*/  SYNCS.PHASECHK.TRANS64.TRYWAIT P1, [R2+URZ+0x38810], R3 ;  /* 0x03881003020075a7 */ /* 0x000ea4000802017f */
[----:B--2---:R-:W-:Y:S05]  /*a220*/  @!P1 BRA `(.L_x_1343) ;  /* 0x0000015000549947 */ /* 0x004fea0003800000 */
.L_x_1545:
[----:B------:R-:W-:Y:S05]  /*a230*/  BSYNC B0 ;  /* 0x0000000000007941 */ /* 0x000fea0003800000 */
.L_x_1342:
[----:B------:R-:W-:Y:S05]  /*a240*/  @!P0 BRA `(.L_x_1344) ;  /* 0x0000000000048947 */ /* 0x000fea0003800000 */
[----:B------:R-:W-:Y:S01]  /*a250*/  BPT.TRAP 0x1 ;  /* 0x000000040000795c */ /* 0x000fe20000300000 */
.L_x_1344:
[----:B------:R3:W0:Y:S01]  /*a260*/  SYNCS.PHASECHK.TRANS64.TRYWAIT P1, [R11+URZ+0x38850], R10 ;  /* 0x0388500a0b0075a7 */ /* 0x000622000802017f */
[----:B------:R-:W-:Y:S05]  /*a270*/  @!P0 BRA `(.L_x_1345) ;  /* 0x0000000000048947 */ /* 0x000fea0003800000 */
[----:B------:R-:W-:Y:S01]  /*a280*/  BPT.TRAP 0x1 ;  /* 0x000000040000795c */ /* 0x000fe20000300000 */
.L_x_1345:
[C---:B------:R-:W-:Y:S02]  /*a290*/  VIADD R0, R2.reuse, 0x400 ;  /* 0x0000040002007836 */ /* 0x040fe40000000000 */
[----:B--2---:R-:W-:-:S03]  /*a2a0*/  VIADD R3, R2, 0x26400 ;  /* 0x0002640002037836 */ /* 0x004fc60000000000 */
[----:B------:R-:W-:Y:S02]  /*a2b0*/  SHF.R.U32.HI R0, RZ, 0x4, R0 ;  /* 0x00000004ff007819 */ /* 0x000fe40000011600 */
[----:B------:R-:W-:Y:S02]  /*a2c0*/  SHF.R.U32.HI R3, RZ, 0x4, R3 ;  /* 0x00000004ff037819 */ /* 0x000fe40000011603 */
[----:B------:R-:W-:Y:S02]  /*a2d0*/  LOP3.LUT R0, R0, 0x3fff, RZ, 0xc0, !PT ;  /* 0x00003fff00007812 */ /* 0x000fe400078ec0ff */
[----:B------:R-:W-:Y:S02]  /*a2e0*/  LOP3.LUT R3, R3, 0x3fff, RZ, 0xc0, !PT ;  /* 0x00003fff03037812 */ /* 0x000fe400078ec0ff */
[----:B------:R-:W-:Y:S01]  /*a2f0*/  LOP3.LUT R218, R0, 0x10000, RZ, 0xfc, !PT ;  /* 0x0001000000da7812 */ /* 0x000fe200078efcff */
[----:B0-----:R-:W-:Y:S06]  /*a300*/  @P1 BRA `(.L_x_1346) ;  /* 0x0000000000081947 */ /* 0x001fec0003800000 */
[----:B------:R-:W0:Y:S02]  /*a310*/  SYNCS.PHASECHK.TRANS64.TRYWAIT P1, [R11+URZ+0x38850], R10 ;  /* 0x0388500a0b0075a7 */ /* 0x000e24000802017f */
[----:B0-----:R-:W-:Y:S05]  /*a320*/  @!P1 BRA `(.L_x_1347) ;  /* 0x0000015000289947 */ /* 0x001fea0003800000 */
.L_x_1346:
[----:B------:R-:W-:Y:S01]  /*a330*/  LOP3.LUT R0, R3, 0x10000, RZ, 0xfc, !PT ;  /* 0x0001000003007812 */ /* 0x000fe200078efcff */
[----:B------:R-:W-:Y:S01]  /*a340*/  IMAD R12, R17, 0x1000, R218 ;  /* 0x00001000110c7824 */ /* 0x000fe200078e02da */
[----:B------:R-:W-:Y:S05]  /*a350*/  WARPSYNC.ALL ;  /* 0x0000000000007948 */ /* 0x000fea0003800000 */
[----:B------:R-:W-:Y:S01]  /*a360*/  IMAD.MOV.U32 R14, RZ, RZ, R0 ;  /* 0x000000ffff0e7224 */ /* 0x000fe200078e0000 */
[----:B------:R-:W-:Y:S01]  /*a370*/  R2UR UR6, R12 ;  /* 0x000000000c0672ca */ /* 0x000fe200000e0000 */
[----:B------:R-:W-:Y:S01]  /*a380*/  IMAD.MOV.U32 R15, RZ, RZ, 0x40000040 ;  /* 0x40000040ff0f7424 */ /* 0x000fe200078e00ff */
[----:B------:R-:W-:Y:S01]  /*a390*/  WARPGROUP.ARRIVE ;  /* 0x00000000000079c5 */ /* 0x000fe20000000000 */
[----:B------:R-:W-:Y:S01]  /*a3a0*/  IMAD.MOV.U32 R13, RZ, RZ, 0x40000040 ;  /* 0x40000040ff0d7424 */ /* 0x000fe200078e00ff */
[----:B------:R-:W-:Y:S01]  /*a3b0*/  R2UR UR4, R14 ;  /* 0x000000000e0472ca */ /* 0x000fe200000e0000 */
[----:B------:R-:W-:Y:S01]  /*a3c0*/  VIADD R14, R0, 0x2 ;  /* 0x00000002000e7836 */ /* 0x000fe20000000000 */
[----:B------:R-:W-:Y:S01]  /*a3d0*/  R2UR UR5, R15 ;  /* 0x000000000f0572ca */ /* 0x000fe200000e0000 */
[----:B------:R-:W-:Y:S01]  /*a3e0*/  VIADD R20, R12, 0x2 ;  /* 0x000000020c147836 */ /* 0x000fe20000000000 */
[----:B------:R-:W-:Y:S01]  /*a3f0*/  R2UR UR7, R13 ;  /* 0x000000000d0772ca */ /* 0x000fe200000e0000 */
[----:B------:R-:W-:Y:S01]  /*a400*/  IMAD.MOV.U32 R15, RZ, RZ, 0x40000040 ;  /* 0x40000040ff0f7424 */ /* 0x000fe200078e00ff */
[----:B------:R-:W2:Y:S01]  /*a410*/  S2R R56, SR_TID.X ;  /* 0x0000000000387919 */ /* 0x000ea20000002100 */
[----:B----4-:R-:W-:-:S02]  /*a420*/  IMAD.MOV.U32 R21, RZ, RZ, 0x40000040 ;  /* 0x40000040ff157424 */ /* 0x010fc400078e00ff */
[----:B------:R-:W-:Y:S02]  /*a430*/  VIADD R58, R12, 0x800 ;  /* 0x000008000c3a7836 */ /* 0x000fe40000000000 */
[----:B------:R-:W-:-:S06]  /*a440*/  IMAD.MOV.U32 R13, RZ, RZ, 0x4 ;  /* 0x00000004ff0d7424 */ /* 0x000fcc00078e00ff */
[----:B------:R-:W-:Y:S01]  /*a450*/  HGMMA.64x64x16.F32 R24, gdesc[UR4], R24, gsb0 ;  /* 0x00e00000041879f0 */ /* 0x000fe20008000818 */
[----:B------:R-:W-:Y:S01]  /*a460*/  R2UR UR4, R14 ;  /* 0x000000000e0472ca */ /* 0x000fe200000e0000 */
[----:B------:R-:W-:Y:S01]  /*a470*/  VIADD R14, R0, 0x4 ;  /* 0x00000004000e7836 */ /* 0x000fe20000000000 */
[----:B------:R-:W-:Y:S01]  /*a480*/  R2UR UR5, R15 ;  /* 0x000000000f0572ca */ /* 0x000fe200000e0000 */
[----:B------:R-:W-:Y:S01]  /*a490*/  IMAD.MOV.U32 R15, RZ, RZ, 0x40000040 ;  /* 0x40000040ff0f7424 */ /* 0x000fe200078e00ff */
[----:B------:R-:W-:Y:S01]  /*a4a0*/  R2UR UR6, R20 ;  /* 0x00000000140672ca */ /* 0x000fe200000e0000 */
[----:B------:R-:W-:Y:S01]  /*a4b0*/  VIADD R20, R12, 0x4 ;  /* 0x000000040c147836 */ /* 0x000fe20000000000 */
[----:B------:R-:W-:Y:S01]  /*a4c0*/  R2UR UR7, R21 ;  /* 0x00000000150772ca */ /* 0x000fe200000e0000 */
[----:B------:R-:W-:Y:S01]  /*a4d0*/  IMAD.MOV.U32 R21, RZ, RZ, 0x40000040 ;  /* 0x40000040ff157424 */ /* 0x000fe200078e00ff */
[----:B--2---:R-:W-:-:S05]  /*a4e0*/  SHF.R.U32.HI R56, RZ, 0x7, R56 ;  /* 0x00000007ff387819 */ /* 0x004fca0000011638 */
[----:B------:R2:W4:Y:S02]  /*a4f0*/  SHFL.IDX PT, R3, R56, RZ, 0x1f ;  /* 0x00001fff38037589 */ /* 0x00052400000e0000 */
[----:B--2---:R-:W-:Y:S01]  /*a500*/  VIADD R56, R0, 0x800 ;  /* 0x0000080000387836 */ /* 0x004fe20000000000 */
[----:B----4-:R-:W-:-:S04]  /*a510*/  ISETP.GT.AND P1, PT, R3, 0x7f, PT ;  /* 0x0000007f0300780c */ /* 0x010fc80003f24270 */
[----:B------:R-:W-:Y:S02]  /*a520*/  SEL R3, RZ, 0x2, !P1 ;  /* 0x00000002ff037807 */ /* 0x000fe40004800000 */
[C---:B01-3--:R-:W-:Y:S02]  /*a530*/  SEL R10, R13.reuse, 0x2, P1 ;  /* 0x000000020d0a7807 */ /* 0x04bfe40000800000 */
[----:B------:R-:W-:Y:S01]  /*a540*/  SEL R13, R13, 0x6, !P1 ;  /* 0x000000060d0d7807 */ /* 0x000fe20004800000 */
[----:B------:R-:W-:Y:S02]  /*a550*/  WARPGROUP.DEPBAR.LE gsb0, 0x0 ;  /* 0x00008000000079c5 */ /* 0x000fe40000010000 */
[----:B------:R-:W-:-:S06]  /*a560*/  WARPGROUP.ARRIVE ;  /* 0x00000000000079c5 */ /* 0x000fcc0000000000 */
        /* <DEDUP_REMOVED lines=9> */
[----:B------:R-:W-:Y:S02]  /*a600*/  WARPGROUP.DEPBAR.LE gsb0, 0x0 ;  /* 0x00008000000079c5 */ /* 0x000fe40000010000 */
[----:B------:R-:W-:-:S09]  /*a610*/  WARPGROUP.ARRIVE ;  /* 0x00000000000079c5 */ /* 0x000fd20000000000 */
        /* <DEDUP_REMOVED lines=134> */
[----:B------:R-:W-:Y:S01]  /*ae80*/  IMAD.IADD R14, R3, 0x1, R58 ;  /* 0x00000001030e7824 */ /* 0x000fe200078e023a */
[----:B------:R-:W-:Y:S01]  /*ae90*/  R2UR UR5, R15 ;  /* 0x000000000f0572ca */ /* 0x000fe200000e0000 */
[----:B------:R-:W-:Y:S01]  /*aea0*/  IMAD.MOV.U32 R15, RZ, RZ, 0x40000040 ;  /* 0x40000040ff0f7424 */ /* 0x000fe200078e00ff */
[----:B------:R-:W-:Y:S01]  /*aeb0*/  R2UR UR6, R20 ;  /* 0x00000000140672ca */ /* 0x000fe200000e0000 */
[----:B------:R-:W-:Y:S01]  /*aec0*/  IMAD.IADD R20, R3, 0x1, R56 ;  /* 0x0000000103147824 */ /* 0x000fe200078e0238 */
[----:B------:R-:W-:Y:S01]  /*aed0*/  R2UR UR7, R21 ;  /* 0x00000000150772ca */ /* 0x000fe200000e0000 */
[----:B------:R-:W-:Y:S01]  /*aee0*/  IMAD.MOV.U32 R21, RZ, RZ, 0x40000040 ;  /* 0x40000040ff157424 */ /* 0x000fe200078e00ff */
[----:B------:R-:W-:Y:S02]  /*aef0*/  WARPGROUP.DEPBAR.LE gsb0, 0x0 ;  /* 0x00008000000079c5 */ /* 0x000fe40000010000 */
[----:B------:R-:W-:-:S09]  /*af00*/  WARPGROUP.ARRIVE ;  /* 0x00000000000079c5 */ /* 0x000fd20000000000 */
[----:B------:R-:W-:Y:S01]  /*af10*/  HGMMA.64x64x16.F32 R24, gdesc[UR4], R24, gsb0 ;  /* 0x00e00000041879f0 */ /* 0x000fe20008000818 */
[----:B------:R-:W-:Y:S01]  /*af20*/  R2UR UR6, R14 ;  /* 0x000000000e0672ca */ /* 0x000fe200000e0000 */
[--C-:B------:R-:W-:Y:S01]  /*af30*/  IMAD.IADD R14, R58, 0x1, R10.reuse ;  /* 0x000000013a0e7824 */ /* 0x100fe200078e020a */
        /* <DEDUP_REMOVED lines=16> */
[----:B------:R-:W-:Y:S02]  /*b040*/  IMAD.MOV.U32 R21, RZ, RZ, 0x40000040 ;  /* 0x40000040ff157424 */ /* 0x000fe400078e00ff */
[----:B------:R-:W-:-:S02]  /*b050*/  VIADD R56, R0, 0xa00 ;  /* 0x00000a0000387836 */ /* 0x000fc40000000000 */
[----:B------:R-:W-:Y:S01]  /*b060*/  VIADD R58, R12, 0xa00 ;  /* 0x00000a000c3a7836 */ /* 0x000fe20000000000 */
[----:B------:R-:W-:Y:S02]  /*b070*/  WARPGROUP.DEPBAR.LE gsb0, 0x0 ;  /* 0x00008000000079c5 */ /* 0x000fe40000010000 */
[----:B------:R-:W-:-:S06]  /*b080*/  WARPGROUP.ARRIVE ;  /* 0x00000000000079c5 */ /* 0x000fcc0000000000 */
[----:B------:R-:W-:Y:S01]  /*b090*/  HGMMA.64x64x16.F32 R24, gdesc[UR4], R24, gsb0 ;  /* 0x00e00000041879f0 */ /* 0x000fe20008000818 */
[----:B------:R-:W-:Y:S01]  /*b0a0*/  R2UR UR4, R14 ;  /* 0x000000000e0472ca */ /* 0x000fe200000e0000 */
[----:B------:R-:W-:Y:S01]  /*b0b0*/  IMAD.MOV.U32 R14, RZ, RZ, 0x28 ;  /* 0x00000028ff0e7424 */ /* 0x000fe200078e00ff */
[----:B------:R-:W-:Y:S01]  /*b0c0*/  R2UR UR5, R15 ;  /* 0x000000000f0572ca */ /* 0x000fe200000e0000 */
[----:B------:R-:W-:Y:S01]  /*b0d0*/  IMAD.MOV.U32 R15, RZ, RZ, 0xa00 ;  /* 0x00000a00ff0f7424 */ /* 0x000fe200078e00ff */
[----:B------:R-:W-:Y:S02]  /*b0e0*/  R2UR UR6, R20 ;  /* 0x00000000140672ca */ /* 0x000fe400000e0000 */
[----:B------:R-:W-:Y:S02]  /*b0f0*/  R2UR UR7, R21 ;  /* 0x00000000150772ca */ /* 0x000fe400000e0000 */
[----:B------:R-:W-:Y:S02]  /*b100*/  SEL R14, R14, 0x26, P1 ;  /* 0x000000260e0e7807 */ /* 0x000fe40000800000 */
[----:B------:R-:W-:-:S02]  /*b110*/  SEL R15, R15, 0x980, P1 ;  /* 0x000009800f0f7807 */ /* 0x000fc40000800000 */
[----:B------:R-:W-:Y:S02]  /*b120*/  LOP3.LUT R21, R14, 0x6, RZ, 0xc0, !PT ;  /* 0x000000060e157812 */ /* 0x000fe400078ec0ff */
[----:B------:R-:W-:-:S04]  /*b130*/  LOP3.LUT R15, R15, 0xa00, RZ, 0xc0, !PT ;  /* 0x00000a000f0f7812 */ /* 0x000fc800078ec0ff */
[CC--:B------:R-:W-:Y:S02]  /*b140*/  IADD3 R14, R21.reuse, R15.reuse, R0 ;  /* 0x0000000f150e7210 */ /* 0x0c0fe40007ffe000 */
[----:B------:R-:W-:Y:S01]  /*b150*/  IADD3 R20, R21, R15, R12 ;  /* 0x0000000f15147210 */ /* 0x000fe20007ffe00c */
[----:B------:R-:W-:Y:S02]  /*b160*/  IMAD.MOV.U32 R15, RZ, RZ, 0x40000040 ;  /* 0x40000040ff0f7424 */ /* 0x000fe400078e00ff */
[----:B------:R-:W-:Y:S01]  /*b170*/  IMAD.MOV.U32 R21, RZ, RZ, 0x40000040 ;  /* 0x40000040ff157424 */ /* 0x000fe200078e00ff */
[----:B------:R-:W-:Y:S02]  /*b180*/  WARPGROUP.DEPBAR.LE gsb0, 0x0 ;  /* 0x00008000000079c5 */ /* 0x000fe40000010000 */
[----:B------:R-:W-:-:S06]  /*b190*/  WARPGROUP.ARRIVE ;  /* 0x00000000000079c5 */ /* 0x000fcc0000000000 */
        /* <DEDUP_REMOVED lines=113> */
[----:B------:R-:W-:-:S05]  /*b8b0*/  IMAD.MOV.U32 R3, RZ, RZ, 0x40 ;  /* 0x00000040ff037424 */ /* 0x000fca00078e00ff */
[----:B------:R-:W-:-:S04]  /*b8c0*/  SEL R3, R3, 0x3e, P1 ;  /* 0x0000003e03037807 */ /* 0x000fc80000800000 */
[----:B------:R-:W-:Y:S01]  /*b8d0*/  LOP3.LUT R3, R3, 0x6, RZ, 0xc0, !PT ;  /* 0x0000000603037812 */ /* 0x000fe200078ec0ff */
        /* <DEDUP_REMOVED lines=13> */
[----:B------:R-:W-:-:S04]  /*b9b0*/  LOP3.LUT R10, R10, 0x1e00, RZ, 0xc0, !PT ;  /* 0x00001e000a0a7812 */ /* 0x000fc800078ec0ff */
[----:B------:R-:W-:Y:S01]  /*b9c0*/  IADD3 R12, R3, R10, R12 ;  /* 0x0000000a030c7210 */ /* 0x000fe20007ffe00c */
        /* <DEDUP_REMOVED lines=11> */
[----:B------:R-:W-:Y:S01]  /*ba80*/  IMAD.MOV.U32 R13, RZ, RZ, 0x40000040 ;  /* 0x40000040ff0d7424 */ /* 0x000fe200078e00ff */
[----:B------:R-:W-:-:S02]  /*ba90*/  WARPGROUP.DEPBAR.LE gsb0, 0x0 ;  /* 0x00008000000079c5 */ /* 0x000fc40000010000 */
[----:B------:R-:W-:-:S07]  /*baa0*/  WARPGROUP.ARRIVE ;  /* 0x00000000000079c5 */ /* 0x000fce0000000000 */
[----:B------:R-:W-:Y:S01]  /*bab0*/  HGMMA.64x64x16.F32 R24, gdesc[UR4], R24, gsb0 ;  /* 0x00e00000041879f0 */ /* 0x000fe20008000818 */
[----:B------:R-:W-:Y:S02]  /*bac0*/  R2UR UR4, R14 ;  /* 0x000000000e0472ca */ /* 0x000fe400000e0000 */
[----:B------:R-:W-:Y:S01]  /*bad0*/  R2UR UR5, R15 ;  /* 0x000000000f0572ca */ /* 0x000fe200000e0000 */
[----:B------:R-:W-:Y:S01]  /*bae0*/  IMAD.MOV.U32 R15, RZ, RZ, 0x40000040 ;  /* 0x40000040ff0f7424 */ /* 0x000fe200078e00ff */
[----:B------:R-:W-:Y:S02]  /*baf0*/  R2UR UR6, R20 ;  /* 0x00000000140672ca */ /* 0x000fe400000e0000 */
[----:B------:R-:W-:Y:S02]  /*bb00*/  R2UR UR7, R21 ;  /* 0x00000000150772ca */ /* 0x000fe400000e0000 */
[----:B------:R-:W-:Y:S01]  /*bb10*/  IADD3 R14, R3, R10, R0 ;  /* 0x0000000a030e7210 */ /* 0x000fe20007ffe000 */
[----:B------:R-:W-:-:S02]  /*bb20*/  WARPGROUP.DEPBAR.LE gsb0, 0x0 ;  /* 0x00008000000079c5 */ /* 0x000fc40000010000 */
[----:B------:R-:W-:-:S08]  /*bb30*/  WARPGROUP.ARRIVE ;  /* 0x00000000000079c5 */ /* 0x000fd00000000000 */
        /* <DEDUP_REMOVED lines=11> */
.L_x_1348:
[----:B------:R-:W2:Y:S01]  /*bbf0*/  LDL R56, [R1+0x58] ;  /* 0x0000580001387983 */ /* 0x000ea20000100800 */
[----:B------:R-:W-:Y:S01]  /*bc00*/  ULDC UR4, c[0x0][0xad0] ;  /* 0x0002b40000047ab9 */ /* 0x000fe20000000800 */
[----:B------:R-:W-:Y:S01]  /*bc10*/  ULDC UR5, c[0x0][0xa80] ;  /* 0x0002a00000057ab9 */ /* 0x000fe20000000800 */
[----:B------:R-:W-:Y:S01]  /*bc20*/  FMUL.FTZ R12, R24, UR4 ;  /* 0x00000004180c7c20 */ /* 0x000fe20008410000 */
[----:B------:R-:W-:Y:S01]  /*bc30*/  FMUL.FTZ R13, R25, UR4 ;  /* 0x00000004190d7c20 */ /* 0x000fe20008410000 */
[----:B------:R-:W-:Y:S01]  /*bc40*/  FMUL.FTZ R20, R28, UR4 ;  /* 0x000000041c147c20 */ /* 0x000fe20008410000 */
[----:B------:R-:W-:Y:S01]  /*bc50*/  FMUL.FTZ R21, R29, UR4 ;  /* 0x000000041d157c20 */ /* 0x000fe20008410000 */
[----:B------:R-:W-:Y:S02]  /*bc60*/  IMAD R28, R169, -0x40, R84 ;  /* 0xffffffc0a91c7824 */ /* 0x000fe400078e0254 */
        /* <DEDUP_REMOVED lines=31> */
[----:B------:R-:W-:-:S02]  /*be60*/  LOP3.LUT R213, R213, 0x2000000, RZ, 0xfc, !PT ;  /* 0x02000000d5d57812 */ /* 0x000fc400078efcff */
        /* <DEDUP_REMOVED lines=25> */
[----:B------:R-:W-:Y:S08]  /*c000*/  MUFU.TANH R51, R51 ;  /* 0x0000003300337308 */ /* 0x000ff00000002400 */
[----:B------:R-:W4:Y:S01]  /*c010*/  MUFU.TANH R54, R54 ;  /* 0x0000003600367308 */ /* 0x000f220000002400 */
[----:B--2---:R-:W-:-:S04]  /*c020*/  IADD3 R28, -R56, 0x40, R28 ;  /* 0x00000040381c7810 */ /* 0x004fc80007ffe11c */
[C---:B------:R-:W-:Y:S02]  /*c030*/  ISETP.GT.AND P5, PT, R28.reuse, RZ, PT ;  /* 0x000000ff1c00720c */ /* 0x040fe40003fa4270 */
[C---:B------:R-:W-:Y:S02]  /*c040*/  ISETP.GT.AND P4, PT, R28.reuse, 0x1, PT ;  /* 0x000000011c00780c */ /* 0x040fe40003f84270 */
[----:B------:R-:W-:Y:S02]  /*c050*/  ISETP.GT.AND P3, PT, R28, 0x8, PT ;  /* 0x000000081c00780c */ /* 0x000fe40003f64270 */
[----:B0-----:R-:W-:Y:S02]  /*c060*/  FSEL R12, R12, -INF , P5 ;  /* 0xff8000000c0c7808 */ /* 0x001fe40002800000 */
[----:B-1----:R-:W-:Y:S02]  /*c070*/  FSEL R41, R13, -INF , P4 ;  /* 0xff8000000d297808 */ /* 0x002fe40002000000 */
[----:B---3--:R-:W-:-:S02]  /*c080*/  FSEL R29, R20, -INF , P3 ;  /* 0xff800000141d7808 */ /* 0x008fc40001800000 */
[----:B------:R-:W-:Y:S02]  /*c090*/  ISETP.GT.AND P2, PT, R28, 0x9, PT ;  /* 0x000000091c00780c */ /* 0x000fe40003f44270 */
[----:B------:R-:W-:Y:S02]  /*c0a0*/  FMNMX.FTZ R20, R12, R41, !PT ;  /* 0x000000290c147209 */ /* 0x000fe40007810000 */
[C---:B------:R-:W-:Y:S02]  /*c0b0*/  ISETP.GT.AND P1, PT, R28.reuse, 0x10, PT ;  /* 0x000000101c00780c */ /* 0x040fe40003f24270 */
[----:B----4-:R-:W-:Y:S02]  /*c0c0*/  FSEL R39, R21, -INF , P2 ;  /* 0xff80000015277808 */ /* 0x010fe40001000000 */
        /* <DEDUP_REMOVED lines=46> */
[----:B------:R-:W-:Y:S02]  /*c3b0*/  FMNMX.FTZ R14, R3, R10, !PT ;  /* 0x0000000a030e7209 */ /* 0x000fe40007810000 */
[----:B------:R-:W-:Y:S02]  /*c3c0*/  FMNMX.FTZ R20, R83, R20, !PT ;  /* 0x0000001453147209 */ /* 0x000fe40007810000 */
[----:B------:R-:W-:Y:S02]  /*c3d0*/  FMNMX.FTZ R14, R13, R14, !PT ;  /* 0x0000000e0d0e7209 */ /* 0x000fe40007810000 */
[----:B------:R-:W-:Y:S01]  /*c3e0*/  FSEL R57, R46, -INF , P1 ;  /* 0xff8000002e397808 */ /* 0x000fe20000800000 */
[----:B------:R-:W0:Y:S01]  /*c3f0*/  SHFL.BFLY PT, R21, R20, 0x2, 0x1f ;  /* 0x0c401f0014157f89 */ /* 0x000e2200000e0000 */
[----:B------:R-:W-:-:S02]  /*c400*/  FMNMX.FTZ R14, R15, R14, !PT ;  /* 0x0000000e0f0e7209 */ /* 0x000fc40007810000 */
[----:B------:R-:W-:Y:S02]  /*c410*/  FSEL R53, R47, -INF , P6 ;  /* 0xff8000002f357808 */ /* 0x000fe40003000000 */
[----:B------:R-:W-:Y:S02]  /*c420*/  FMNMX.FTZ R14, R25, R14, !PT ;  /* 0x0000000e190e7209 */ /* 0x000fe40007810000 */
[----:B------:R-:W-:Y:S02]  /*c430*/  FSEL R61, R50, -INF , P5 ;  /* 0xff800000323d7808 */ /* 0x000fe40002800000 */
[----:B------:R-:W-:Y:S02]  /*c440*/  FMNMX.FTZ R14, R27, R14, !PT ;  /* 0x0000000e1b0e7209 */ /* 0x000fe40007810000 */
[----:B------:R-:W-:Y:S02]  /*c450*/  FSEL R59, R54, -INF , P3 ;  /* 0xff800000363b7808 */ /* 0x000fe40001800000 */
[----:B------:R-:W-:-:S04]  /*c460*/  FMNMX.FTZ R14, R31, R14, !PT ;  /* 0x0000000e1f0e7209 */ /* 0x000fc80007810000 */
[----:B------:R-:W-:-:S04]  /*c470*/  FMNMX.FTZ R14, R33, R14, !PT ;  /* 0x0000000e210e7209 */ /* 0x000fc80007810000 */
[----:B------:R-:W-:Y:S02]  /*c480*/  FMNMX.FTZ R14, R37, R14, !PT ;  /* 0x0000000e250e7209 */ /* 0x000fe40007810000 */
[----:B0-----:R-:W-:Y:S01]  /*c490*/  FMNMX.FTZ R21, R20, R21, !PT ;  /* 0x0000001514157209 */ /* 0x001fe20007810000 */
[----:B------:R-:W-:Y:S01]  /*c4a0*/  IMAD.U32 R20, RZ, RZ, UR5 ;  /* 0x00000005ff147e24 */ /* 0x000fe2000f8e00ff */
[----:B------:R-:W-:-:S03]  /*c4b0*/  FMNMX.FTZ R26, R35, R14, !PT ;  /* 0x0000000e231a7209 */ /* 0x000fc60007810000 */
[----:B------:R-:W0:Y:S01]  /*c4c0*/  SHFL.BFLY PT, R24, R21, 0x1, 0x1f ;  /* 0x0c201f0015187f89 */ /* 0x000e2200000e0000 */
[----:B------:R-:W-:-:S04]  /*c4d0*/  FMNMX.FTZ R26, R57, R26, !PT ;  /* 0x0000001a391a7209 */ /* 0x000fc80007810000 */
[----:B------:R-:W-:-:S04]  /*c4e0*/  FMNMX.FTZ R26, R53, R26, !PT ;  /* 0x0000001a351a7209 */ /* 0x000fc80007810000 */
[----:B------:R-:W-:Y:S02]  /*c4f0*/  FMNMX.FTZ R26, R61, R26, !PT ;  /* 0x0000001a3d1a7209 */ /* 0x000fe40007810000 */
[----:B0-----:R-:W-:Y:S01]  /*c500*/  FMNMX.FTZ R21, R21, R24, !PT ;  /* 0x0000001815157209 */ /* 0x001fe20007810000 */
[----:B------:R-:W-:Y:S01]  /*c510*/  FMUL.FTZ R24, R55, UR4 ;  /* 0x0000000437187c20 */ /* 0x000fe20008410000 */
[----:B------:R-:W-:Y:S02]  /*c520*/  FSEL R55, R51, -INF , P4 ;  /* 0xff80000033377808 */ /* 0x000fe40002000000 */
[C---:B------:R-:W-:Y:S01]  /*c530*/  FSETP.NEU.FTZ.AND P1, PT, R21.reuse, -INF , PT ;  /* 0xff8000001500780b */ /* 0x040fe20003f3d000 */
[----:B------:R-:W-:Y:S01]  /*c540*/  FMUL.FTZ R28, R21, R20 ;  /* 0x00000014151c7220 */ /* 0x000fe20000410000 */
[----:B------:R-:W-:Y:S01]  /*c550*/  FMNMX.FTZ R26, R55, R26, !PT ;  /* 0x0000001a371a7209 */ /* 0x000fe20007810000 */
[----:B------:R-:W0:Y:S03]  /*c560*/  MUFU.TANH R24, R24 ;  /* 0x0000001800187308 */ /* 0x000e260000002400 */
[----:B------:R-:W-:-:S02]  /*c570*/  FMNMX.FTZ R26, R59, R26, !PT ;  /* 0x0000001a3b1a7209 */ /* 0x000fc40007810000 */
[----:B------:R-:W-:-:S05]  /*c580*/  FSEL R14, R28, RZ, P1 ;  /* 0x000000ff1c0e7208 */ /* 0x000fca0000800000 */
[-CC-:B------:R-:W-:Y:S01]  /*c590*/  FFMA.FTZ R49, R39, R20.reuse, -R14.reuse ;  /* 0x0000001427317223 */ /* 0x180fe2000001080e */
[-CC-:B------:R-:W-:Y:S01]  /*c5a0*/  FFMA.FTZ R164, R12, R20.reuse, -R14.reuse ;  /* 0x000000140ca47223 */ /* 0x180fe2000001080e */
[-CC-:B------:R-:W-:Y:S01]  /*c5b0*/  FFMA.FTZ R41, R41, R20.reuse, -R14.reuse ;  /* 0x0000001429297223 */ /* 0x180fe2000001080e */
[-CC-:B------:R-:W-:Y:S01]  /*c5c0*/  FFMA.FTZ R166, R29, R20.reuse, -R14.reuse ;  /* 0x000000141da67223 */ /* 0x180fe2000001080e */
[-CC-:B------:R-:W-:Y:S01]  /*c5d0*/  FFMA.FTZ R152, R43, R20.reuse, -R14.reuse ;  /* 0x000000142b987223 */ /* 0x180fe2000001080e */
[-CC-:B------:R-:W-:Y:S01]  /*c5e0*/  FFMA.FTZ R51, R45, R20.reuse, -R14.reuse ;  /* 0x000000142d337223 */ /* 0x180fe2000001080e */
[-CC-:B------:R-:W-:Y:S01]  /*c5f0*/  FFMA.FTZ R154, R65, R20.reuse, -R14.reuse ;  /* 0x00000014419a7223 */ /* 0x180fe2000001080e */
[----:B0-----:R-:W-:Y:S01]  /*c600*/  FSEL R63, R24, -INF , P2 ;  /* 0xff800000183f7808 */ /* 0x001fe20001000000 */
[-CC-:B------:R-:W-:Y:S01]  /*c610*/  FFMA.FTZ R29, R67, R20.reuse, -R14.reuse ;  /* 0x00000014431d7223 */ /* 0x180fe2000001080e */
[-CC-:B------:R-:W-:Y:S01]  /*c620*/  FFMA.FTZ R156, R69, R20.reuse, -R14.reuse ;  /* 0x00000014459c7223 */ /* 0x180fe2000001080e */
[--C-:B------:R-:W-:Y:S01]  /*c630*/  FFMA.FTZ R43, R71, R20, -R14.reuse ;  /* 0x00000014472b7223 */ /* 0x100fe2000001080e */
[----:B------:R-:W-:Y:S01]  /*c640*/  FMNMX.FTZ R26, R63, R26, !PT ;  /* 0x0000001a3f1a7209 */ /* 0x000fe20007810000 */
[-CC-:B------:R-:W-:Y:S01]  /*c650*/  FFMA.FTZ R158, R73, R20.reuse, -R14.reuse ;  /* 0x00000014499e7223 */ /* 0x180fe2000001080e */
[-CC-:B------:R-:W-:Y:S01]  /*c660*/  FFMA.FTZ R45, R75, R20.reuse, -R14.reuse ;  /* 0x000000144b2d7223 */ /* 0x180fe2000001080e */
[-CC-:B------:R-:W-:Y:S01]  /*c670*/  FFMA.FTZ R160, R77, R20.reuse, -R14.reuse ;  /* 0x000000144da07223 */ /* 0x180fe2000001080e */
[-CC-:B------:R-:W-:Y:S01]  /*c680*/  FFMA.FTZ R79, R79, R20.reuse, -R14.reuse ;  /* 0x000000144f4f7223 */ /* 0x180fe2000001080e */
[----:B------:R-:W0:Y:S01]  /*c690*/  SHFL.BFLY PT, R39, R26, 0x2, 0x1f ;  /* 0x0c401f001a277f89 */ /* 0x000e2200000e0000 */
[-CC-:B------:R-:W-:Y:S01]  /*c6a0*/  FFMA.FTZ R162, R81, R20.reuse, -R14.reuse ;  /* 0x0000001451a27223 */ /* 0x180fe2000001080e */
[----:B------:R-:W-:Y:S01]  /*c6b0*/  FFMA.FTZ R47, R83, R20, -R14 ;  /* 0x00000014532f7223 */ /* 0x000fe2000001080e */
[----:B------:R-:W-:Y:S08]  /*c6c0*/  MUFU.EX2 R164, R164 ;  /* 0x000000a400a47308 */ /* 0x000ff00000000800 */
[----:B------:R-:W1:Y:S08]  /*c6d0*/  MUFU.EX2 R41, R41 ;  /* 0x0000002900297308 */ /* 0x000e700000000800 */
[----:B------:R-:W2:Y:S01]  /*c6e0*/  MUFU.EX2 R166, R166 ;  /* 0x000000a600a67308 */ /* 0x000ea20000000800 */
[----:B0-----:R-:W-:-:S07]  /*c6f0*/  FMNMX.FTZ R39, R26, R39, !PT ;  /* 0x000000271a277209 */ /* 0x001fce0007810000 */
[----:B------:R-:W0:Y:S01]  /*c700*/  MUFU.EX2 R49, R49 ;  /* 0x0000003100317308 */ /* 0x000e220000000800 */
[----:B------:R-:W3:Y:S07]  /*c710*/  SHFL.BFLY PT, R168, R39, 0x1, 0x1f ;  /* 0x0c201f0027a87f89 */ /* 0x000eee00000e0000 */
[----:B------:R-:W-:Y:S08]  /*c720*/  MUFU.EX2 R152, R152 ;  /* 0x0000009800987308 */ /* 0x000ff00000000800 */
[----:B------:R-:W-:Y:S08]  /*c730*/  MUFU.EX2 R51, R51 ;  /* 0x0000003300337308 */ /* 0x000ff00000000800 */
[----:B------:R-:W-:Y:S01]  /*c740*/  MUFU.EX2 R154, R154 ;  /* 0x0000009a009a7308 */ /* 0x000fe20000000800 */
[----:B---3--:R-:W-:-:S04]  /*c750*/  FMNMX.FTZ R168, R39, R168, !PT ;  /* 0x000000a827a87209 */ /* 0x008fc80007810000 */
[C---:B------:R-:W-:Y:S01]  /*c760*/  FSETP.NEU.FTZ.AND P1, PT, R168.reuse, -INF , PT ;  /* 0xff800000a800780b */ /* 0x040fe20003f3d000 */
[----:B------:R-:W-:Y:S02]  /*c770*/  FMUL.FTZ R12, R168, R20 ;  /* 0x00000014a80c7220 */ /* 0x000fe40000410000 */
[----:B------:R-:W-:Y:S03]  /*c780*/  MUFU.EX2 R29, R29 ;  /* 0x0000001d001d7308 */ /* 0x000fe60000000800 */
[----:B------:R-:W-:Y:S01]  /*c790*/  FSEL R14, R12, RZ, P1 ;  /* 0x000000ff0c0e7208 */ /* 0x000fe20000800000 */
[----:B------:R-:W-:-:S04]  /*c7a0*/  IMAD R12, R17, 0x1000, R213 ;  /* 0x00001000110c7824 */ /* 0x000fc800078e02d5 */
[----:B------:R-:W-:Y:S01]  /*c7b0*/  MUFU.EX2 R156, R156 ;  /* 0x0000009c009c7308 */ /* 0x000fe20000000800 */
[-CC-:B------:R-:W-:Y:S01]  /*c7c0*/  FFMA.FTZ R165, R3, R20.reuse, -R14.reuse ;  /* 0x0000001403a57223 */ /* 0x180fe2000001080e */
[-CC-:B------:R-:W-:Y:S01]  /*c7d0*/  FFMA.FTZ R10, R10, R20.reuse, -R14.reuse ;  /* 0x000000140a0a7223 */ /* 0x180fe2000001080e */
[-CC-:B------:R-:W-:Y:S01]  /*c7e0*/  FFMA.FTZ R167, R13, R20.reuse, -R14.reuse ;  /* 0x000000140da77223 */ /* 0x180fe2000001080e */
[----:B------:R-:W-:Y:S02]  /*c7f0*/  VIADD R3, R11, 0x38840 ;  /* 0x000388400b037836 */ /* 0x000fe40000000000 */
[-CC-:B------:R-:W-:Y:S01]  /*c800*/  FFMA.FTZ R24, R15, R20.reuse, -R14.reuse ;  /* 0x000000140f187223 */ /* 0x180fe2000001080e */
[-CC-:B------:R-:W-:Y:S01]  /*c810*/  FFMA.FTZ R153, R25, R20.reuse, -R14.reuse ;  /* 0x0000001419997223 */ /* 0x180fe2000001080e */
[----:B------:R-:W-:Y:S01]  /*c820*/  FFMA.FTZ R26, R27, R20, -R14 ;  /* 0x000000141b1a7223 */ /* 0x000fe2000001080e */
[----:B------:R-:W-:Y:S01]  /*c830*/  MUFU.EX2 R165, R165 ;  /* 0x000000a500a57308 */ /* 0x000fe20000000800 */
[----:B------:R-:W-:Y:S01]  /*c840*/  PRMT R3, R190, 0x654, R3 ;  /* 0x00000654be037816 */ /* 0x000fe20000000003 */
[----:B------:R-:W-:-:S02]  /*c850*/  IMAD.MOV.U32 R13, RZ, RZ, 0x40000040 ;  /* 0x40000040ff0d7424 */ /* 0x000fc400078e00ff */
[-CC-:B------:R-:W-:Y:S01]  /*c860*/  FFMA.FTZ R155, R31, R20.reuse, -R14.reuse ;  /* 0x000000141f9b7223 */ /* 0x180fe2000001080e */
[-CC-:B------:R-:W-:Y:S01]  /*c870*/  FFMA.FTZ R28, R33, R20.reuse, -R14.reuse ;  /* 0x00000014211c7223 */ /* 0x180fe2000001080e */
[----:B------:R1:W-:Y:S01]  /*c880*/  SYNCS.ARRIVE.TRANS64.RED.A1T0 RZ, [R3+URZ], RZ ;  /* 0x000000ff03ff79a7 */ /* 0x0003e2000810043f */
[-CC-:B------:R-:W-:Y:S01]  /*c890*/  FFMA.FTZ R157, R37, R20.reuse, -R14.reuse ;  /* 0x00000014259d7223 */ /* 0x180fe2000001080e */
[----:B------:R-:W-:Y:S01]  /*c8a0*/  R2UR UR7, R13 ;  /* 0x000000000d0772ca */ /* 0x000fe200000e0000 */
[----:B------:R-:W3:Y:S01]  /*c8b0*/  MUFU.EX2 R10, R10 ;  /* 0x0000000a000a7308 */ /* 0x000ee20000000800 */
[-CC-:B------:R-:W-:Y:S01]  /*c8c0*/  FFMA.FTZ R30, R35, R20.reuse, -R14.reuse ;  /* 0x00000014231e7223 */ /* 0x180fe2000001080e */
[-CC-:B------:R-:W-:Y:S01]  /*c8d0*/  FFMA.FTZ R159, R57, R20.reuse, -R14.reuse ;  /* 0x00000014399f7223 */ /* 0x180fe2000001080e */
[-CC-:B------:R-:W-:Y:S01]  /*c8e0*/  FFMA.FTZ R32, R53, R20.reuse, -R14.reuse ;  /* 0x0000001435207223 */ /* 0x180fe2000001080e */
[-CC-:B------:R-:W-:Y:S01]  /*c8f0*/  FFMA.FTZ R161, R61, R20.reuse, -R14.reuse ;  /* 0x000000143da17223 */ /* 0x180fe2000001080e */
[----:B-1----:R-:W-:Y:S01]  /*c900*/  FADD.FTZ R3, R164, R41 ;  /* 0x00000029a4037221 */ /* 0x002fe20000010000 */
[-CC-:B------:R-:W-:Y:S01]  /*c910*/  FFMA.FTZ R55, R55, R20.reuse, -R14.reuse ;  /* 0x0000001437377223 */ /* 0x180fe2000001080e */
[-CC-:B------:R-:W-:Y:S01]  /*c920*/  FFMA.FTZ R59, R59, R20.reuse, -R14.reuse ;  /* 0x000000143b3b7223 */ /* 0x180fe2000001080e */
[----:B------:R-:W1:Y:S01]  /*c930*/  MUFU.EX2 R167, R167 ;  /* 0x000000a700a77308 */ /* 0x000e620000000800 */
[----:B--2---:R-:W-:Y:S01]  /*c940*/  FADD.FTZ R36, R166, R3 ;  /* 0x00000003a6247221 */ /* 0x004fe20000010000 */
[----:B------:R-:W-:Y:S01]  /*c950*/  FFMA.FTZ R63, R63, R20, -R14 ;  /* 0x000000143f3f7223 */ /* 0x000fe2000001080e */
[----:B------:R-:W-:Y:S01]  /*c960*/  IMAD.MOV.U32 R15, RZ, RZ, 0x40000040 ;  /* 0x40000040ff0f7424 */ /* 0x000fe200078e00ff */
[C---:B------:R-:W-:Y:S01]  /*c970*/  R2UR UR6, R12.reuse ;  /* 0x000000000c0672ca */ /* 0x040fe200000e0000 */
[----:B0-----:R-:W-:Y:S01]  /*c980*/  FADD.FTZ R13, R49, R36 ;  /* 0x00000024310d7221 */ /* 0x001fe20000010000 */
[----:B------:R-:W-:Y:S01]  /*c990*/  VIADD R14, R12, 0x80 ;  /* 0x000000800c0e7836 */ /* 0x000fe20000000000 */
[----:B------:R-:W-:Y:S01]  /*c9a0*/  F2FP.F16.F32.PACK_AB R164, R41, R164 ;  /* 0x000000a429a4723e */ /* 0x000fe200000000ff */
[----:B------:R-:W0:Y:S01]  /*c9b0*/  MUFU.EX2 R24, R24 ;  /* 0x0000001800187308 */ /* 0x000e220000000800 */
[----:B---3--:R-:W-:Y:S01]  /*c9c0*/  FADD.FTZ R34, R165, R10 ;  /* 0x0000000aa5227221 */ /* 0x008fe20000010000 */
[----:B------:R-:W-:Y:S01]  /*c9d0*/  FADD.FTZ R36, R152, R13 ;  /* 0x0000000d98247221 */ /* 0x000fe20000010000 */
[C---:B------:R-:W-:Y:S01]  /*c9e0*/  R2UR UR11, R15.reuse ;  /* 0x000000000f0b72ca */ /* 0x040fe200000e0000 */
[----:B------:R-:W-:Y:S01]  /*c9f0*/  IMAD.MOV.U32 R13, RZ, RZ, 0x40000040 ;  /* 0x40000040ff0d7424 */ /* 0x000fe200078e00ff */
[----:B------:R-:W-:Y:S01]  /*ca00*/  R2UR UR15, R15 ;  /* 0x000000000f0f72ca */ /* 0x000fe200000e0000 */
[----:B------:R-:W-:Y:S01]  /*ca10*/  FADD.FTZ R15, R51, R36 ;  /* 0x00000024330f7221 */ /* 0x000fe20000010000 */
[----:B------:R-:W-:Y:S01]  /*ca20*/  R2UR UR10, R14 ;  /* 0x000000000e0a72ca */ /* 0x000fe200000e0000 */
[----:B------:R-:W2:Y:S01]  /*ca30*/  MUFU.EX2 R153, R153 ;  /* 0x0000009900997308 */ /* 0x000ea20000000800 */
[----:B-1----:R-:W-:Y:S01]  /*ca40*/  FADD.FTZ R3, R167, R34 ;  /* 0x00000022a7037221 */ /* 0x002fe20000010000 */
[C---:B------:R-:W-:Y:S01]  /*ca50*/  VIADD R14, R12.reuse, 0x100 ;  /* 0x000001000c0e7836 */ /* 0x040fe20000000000 */
[----:B------:R-:W-:Y:S01]  /*ca60*/  R2UR UR19, R13 ;  /* 0x000000000d1372ca */ /* 0x000fe200000e0000 */
[----:B------:R-:W-:Y:S01]  /*ca70*/  VIADD R12, R12, 0x180 ;  /* 0x000001800c0c7836 */ /* 0x000fe20000000000 */
[----:B------:R-:W-:-:S02]  /*ca80*/  F2FP.F16.F32.PACK_AB R165, R10, R165 ;  /* 0x000000a50aa5723e */ /* 0x000fc400000000ff */
[----:B------:R-:W-:Y:S01]  /*ca90*/  R2UR UR14, R14 ;  /* 0x000000000e0e72ca */ /* 0x000fe200000e0000 */
[----:B------:R-:W1:Y:S01]  /*caa0*/  MUFU.EX2 R26, R26 ;  /* 0x0000001a001a7308 */ /* 0x000e620000000800 */
[----:B0-----:R-:W-:Y:S01]  /*cab0*/  FADD.FTZ R34, R24, R3 ;  /* 0x0000000318227221 */ /* 0x001fe20000010000 */
[----:B------:R-:W-:Y:S02]  /*cac0*/  R2UR UR18, R12 ;  /* 0x000000000c1272ca */ /* 0x000fe400000e0000 */
[----:B------:R-:W-:Y:S02]  /*cad0*/  F2FP.F16.F32.PACK_AB R167, R24, R167 ;  /* 0x000000a718a7723e */ /* 0x000fe400000000ff */
[----:B------:R-:W-:Y:S01]  /*cae0*/  F2FP.F16.F32.PACK_AB R166, R49, R166 ;  /* 0x000000a631a6723e */ /* 0x000fe200000000ff */
[----:B------:R-:W-:Y:S01]  /*caf0*/  BAR.SYNC.DEFER_BLOCKING 0xf, 0x100 ;  /* 0x03c4000000007b1d */ /* 0x000fe20000010000 */
[----:B------:R-:W-:Y:S01]  /*cb00*/  F2FP.F16.F32.PACK_AB R152, R51, R152 ;  /* 0x000000983398723e */ /* 0x000fe200000000ff */
[----:B--2---:R-:W-:Y:S01]  /*cb10*/  FADD.FTZ R3, R153, R34 ;  /* 0x0000002299037221 */ /* 0x004fe20000010000 */
[----:B------:R-:W-:Y:S01]  /*cb20*/  FADD.FTZ R34, R154, R15 ;  /* 0x0000000f9a227221 */ /* 0x000fe20000010000 */
[----:B------:R-:W-:-:S02]  /*cb30*/  F2FP.F16.F32.PACK_AB R154, R29, R154 ;  /* 0x0000009a1d9a723e */ /* 0x000fc400000000ff */
[----:B------:R-:W0:Y:S01]  /*cb40*/  MUFU.EX2 R155, R155 ;  /* 0x0000009b009b7308 */ /* 0x000e220000000800 */
[----:B------:R-:W-:Y:S01]  /*cb50*/  FADD.FTZ R13, R29, R34 ;  /* 0x000000221d0d7221 */ /* 0x000fe20000010000 */
[----:B-1----:R-:W-:-:S03]  /*cb60*/  FADD.FTZ R14, R26, R3 ;  /* 0x000000031a0e7221 */ /* 0x002fc60000010000 */
[----:B------:R-:W-:Y:S01]  /*cb70*/  FADD.FTZ R34, R156, R13 ;  /* 0x0000000d9c227221 */ /* 0x000fe20000010000 */
[----:B------:R-:W-:Y:S02]  /*cb80*/  F2FP.F16.F32.PACK_AB R153, R26, R153 ;  /* 0x000000991a99723e */ /* 0x000fe400000000ff */
[----:B------:R-:W1:Y:S08]  /*cb90*/  MUFU.EX2 R28, R28 ;  /* 0x0000001c001c7308 */ /* 0x000e700000000800 */
[----:B------:R-:W2:Y:S01]  /*cba0*/  MUFU.EX2 R43, R43 ;  /* 0x0000002b002b7308 */ /* 0x000ea20000000800 */
[----:B0-----:R-:W-:Y:S01]  /*cbb0*/  FADD.FTZ R3, R155, R14 ;  /* 0x0000000e9b037221 */ /* 0x001fe20000010000 */
[----:B------:R0:W-:Y:S06]  /*cbc0*/  STSM.16.M88.4 [R225+0x36400], R164 ;  /* 0x036400a4e1007844 */ /* 0x0001ec0000000200 */
[----:B------:R-:W3:Y:S01]  /*cbd0*/  MUFU.EX2 R157, R157 ;  /* 0x0000009d009d7308 */ /* 0x000ee20000000800 */
[C---:B-1----:R-:W-:Y:S01]  /*cbe0*/  FADD.FTZ R14, R28.reuse, R3 ;  /* 0x000000031c0e7221 */ /* 0x042fe20000010000 */
[----:B------:R-:W-:-:S05]  /*cbf0*/  F2FP.F16.F32.PACK_AB R155, R28, R155 ;  /* 0x0000009b1c9b723e */ /* 0x000fca00000000ff */
[----:B------:R0:W-:Y:S01]  /*cc00*/  STSM.16.M88.4 [R226], R152 ;  /* 0x00000098e2007844 */ /* 0x0001e20000000200 */
[----:B------:R-:W1:Y:S01]  /*cc10*/  MUFU.EX2 R158, R158 ;  /* 0x0000009e009e7308 */ /* 0x000e620000000800 */
[C---:B--2---:R-:W-:Y:S01]  /*cc20*/  FADD.FTZ R13, R43.reuse, R34 ;  /* 0x000000222b0d7221 */ /* 0x044fe20000010000 */
[----:B------:R-:W-:-:S06]  /*cc30*/  F2FP.F16.F32.PACK_AB R156, R43, R156 ;  /* 0x0000009c2b9c723e */ /* 0x000fcc00000000ff */
[----:B------:R-:W2:Y:S01]  /*cc40*/  MUFU.EX2 R45, R45 ;  /* 0x0000002d002d7308 */ /* 0x000ea20000000800 */
[----:B---3--:R-:W-:-:S07]  /*cc50*/  FADD.FTZ R3, R157, R14 ;  /* 0x0000000e9d037221 */ /* 0x008fce0000010000 */
[----:B------:R-:W3:Y:S01]  /*cc60*/  MUFU.EX2 R30, R30 ;  /* 0x0000001e001e7308 */ /* 0x000ee20000000800 */
[----:B-1----:R-:W-:-:S07]  /*cc70*/  FADD.FTZ R14, R158, R13 ;  /* 0x0000000d9e0e7221 */ /* 0x002fce0000010000 */
[----:B------:R-:W1:Y:S01]  /*cc80*/  MUFU.EX2 R159, R159 ;  /* 0x0000009f009f7308 */ /* 0x000e620000000800 */
[C---:B--2---:R-:W-:Y:S01]  /*cc90*/  FADD.FTZ R13, R45.reuse, R14 ;  /* 0x0000000e2d0d7221 */ /* 0x044fe20000010000 */
[----:B------:R-:W-:-:S06]  /*cca0*/  F2FP.F16.F32.PACK_AB R158, R45, R158 ;  /* 0x0000009e2d9e723e */ /* 0x000fcc00000000ff */
[----:B------:R-:W2:Y:S01]  /*ccb0*/  MUFU.EX2 R160, R160 ;  /* 0x000000a000a07308 */ /* 0x000ea20000000800 */
[C---:B---3--:R-:W-:Y:S01]  /*ccc0*/  FADD.FTZ R10, R30.reuse, R3 ;  /* 0x000000031e0a7221 */ /* 0x048fe20000010000 */
[----:B------:R-:W-:-:S06]  /*ccd0*/  F2FP.F16.F32.PACK_AB R157, R30, R157 ;  /* 0x0000009d1e9d723e */ /* 0x000fcc00000000ff */
[----:B------:R-:W3:Y:S01]  /*cce0*/  MUFU.EX2 R32, R32 ;  /* 0x0000002000207308 */ /* 0x000ee20000000800 */
[----:B-1----:R-:W-:-:S07]  /*ccf0*/  FADD.FTZ R3, R159, R10 ;  /* 0x0000000a9f037221 */ /* 0x002fce0000010000 */
[----:B------:R-:W1:Y:S01]  /*cd00*/  MUFU.EX2 R39, R79 ;  /* 0x0000004f00277308 */ /* 0x000e620000000800 */
[----:B--2---:R-:W-:-:S07]  /*cd10*/  FADD.FTZ R24, R160, R13 ;  /* 0x0000000da0187221 */ /* 0x004fce0000010000 */
[----:B------:R-:W2:Y:S01]  /*cd20*/  MUFU.EX2 R161, R161 ;  /* 0x000000a100a17308 */ /* 0x000ea20000000800 */
[C---:B---3--:R-:W-:Y:S01]  /*cd30*/  FADD.FTZ R10, R32.reuse, R3 ;  /* 0x00000003200a7221 */ /* 0x048fe20000010000 */
[----:B------:R-:W-:-:S05]  /*cd40*/  F2FP.F16.F32.PACK_AB R159, R32, R159 ;  /* 0x0000009f209f723e */ /* 0x000fca00000000ff */
[----:B------:R0:W-:Y:S01]  /*cd50*/  STSM.16.M88.4 [R228], R156 ;  /* 0x0000009ce4007844 */ /* 0x0001e20000000200 */
[----:B------:R-:W3:Y:S01]  /*cd60*/  MUFU.EX2 R162, R162 ;  /* 0x000000a200a27308 */ /* 0x000ee20000000800 */
[C---:B-1----:R-:W-:Y:S01]  /*cd70*/  FADD.FTZ R13, R39.reuse, R24 ;  /* 0x00000018270d7221 */ /* 0x042fe20000010000 */
[----:B------:R-:W-:-:S06]  /*cd80*/  F2FP.F16.F32.PACK_AB R160, R39, R160 ;  /* 0x000000a027a0723e */ /* 0x000fcc00000000ff */
[----:B------:R-:W1:Y:S01]  /*cd90*/  MUFU.EX2 R47, R47 ;  /* 0x0000002f002f7308 */ /* 0x000e620000000800 */
[----:B--2---:R-:W-:-:S07]  /*cda0*/  FADD.FTZ R3, R161, R10 ;  /* 0x0000000aa1037221 */ /* 0x004fce0000010000 */
[----:B------:R-:W2:Y:S01]  /*cdb0*/  MUFU.EX2 R12, R55 ;  /* 0x00000037000c7308 */ /* 0x000ea20000000800 */
[----:B---3--:R-:W-:-:S07]  /*cdc0*/  FADD.FTZ R24, R162, R13 ;  /* 0x0000000da2187221 */ /* 0x008fce0000010000 */
[----:B------:R-:W3:Y:S01]  /*cdd0*/  MUFU.EX2 R59, R59 ;  /* 0x0000003b003b7308 */ /* 0x000ee20000000800 */
[----:B-1----:R-:W-:-:S07]  /*cde0*/  F2FP.F16.F32.PACK_AB R162, R47, R162 ;  /* 0x000000a22fa2723e */ /* 0x002fce00000000ff */
[----:B------:R-:W1:Y:S01]  /*cdf0*/  MUFU.EX2 R14, R63 ;  /* 0x0000003f000e7308 */ /* 0x000e620000000800 */
[C---:B--2---:R-:W-:Y:S01]  /*ce00*/  F2FP.F16.F32.PACK_AB R161, R12.reuse, R161 ;  /* 0x000000a10ca1723e */ /* 0x044fe200000000ff */
[----:B------:R-:W-:Y:S01]  /*ce10*/  FADD.FTZ R10, R12, R3 ;  /* 0x000000030c0a7221 */ /* 0x000fe20000010000 */
[----:B------:R-:W-:-:S03]  /*ce20*/  FADD.FTZ R3, R47, R24 ;  /* 0x000000182f037221 */ /* 0x000fc60000010000 */
[----:B---3--:R-:W-:Y:S01]  /*ce30*/  FADD.FTZ R13, R59, R10 ;  /* 0x0000000a3b0d7221 */ /* 0x008fe20000010000 */
[----:B-1----:R-:W-:-:S03]  /*ce40*/  F2FP.F16.F32.PACK_AB R163, R14, R59 ;  /* 0x0000003b0ea3723e */ /* 0x002fc600000000ff */
[----:B------:R-:W-:Y:S02]  /*ce50*/  FADD.FTZ R10, R14, R13 ;  /* 0x0000000d0e0a7221 */ /* 0x000fe40000010000 */
[----:B------:R0:W-:Y:S01]  /*ce60*/  STSM.16.M88.4 [R227], R160 ;  /* 0x000000a0e3007844 */ /* 0x0001e20000000200 */
[----:B-----5:R-:W-:-:S06]  /*ce70*/  WARPGROUP.ARRIVE ;  /* 0x00000000000079c5 */ /* 0x020fcc0000000000 */
        /* <DEDUP_REMOVED lines=24> */
.L_x_1349:
[----:B------:R-:W-:Y:S01]  /*d000*/  VIADD R11, R11, 0x38860 ;  /* 0x000388600b0b7836 */ /* 0x000fe20000000000 */
[----:B------:R-:W-:Y:S01]  /*d010*/  ULDC UR40, c[0x0][0xad0] ;  /* 0x0002b40000287ab9 */ /* 0x000fe20000000800 */
[----:B------:R-:W-:Y:S01]  /*d020*/  ULDC UR38, c[0x0][0xa80] ;  /* 0x0002a00000267ab9 */ /* 0x000fe20000000800 */
[----:B------:R-:W-:Y:S02]  /*d030*/  BSSY B0, `(.L_x_1350) ;  /* 0x0000379000007945 */ /* 0x000fe40003800000 */
[----:B------:R-:W-:-:S04]  /*d040*/  PRMT R11, R190, 0x654, R11 ;  /* 0x00000654be0b7816 */ /* 0x000fc8000000000b */
[----:B------:R0:W-:Y:S02]  /*d050*/  SYNCS.ARRIVE.TRANS64.RED.A1T0 RZ, [R11+URZ], RZ ;  /* 0x000000ff0bff79a7 */ /* 0x0001e4000810043f */
[----:B0-----:R-:W-:-:S05]  /*d060*/  VIADD R11, R169, 0xfffffffe ;  /* 0xfffffffea90b7836 */ /* 0x001fca0000000000 */
[----:B------:R-:W-:-:S13]  /*d070*/  ISETP.GE.AND P1, PT, R11, R222, PT ;  /* 0x000000de0b00720c */ /* 0x000fda0003f26270 */
[----:B------:R-:W-:Y:S05]  /*d080*/  @!P1 BRA `(.L_x_1351) ;  /* 0x0000003400cc9947 */ /* 0x000fea0003800000 */
[----:B------:R-:W-:Y:S02]  /*d090*/  IMAD.MOV.U32 R13, RZ, RZ, R168 ;  /* 0x000000ffff0d7224 */ /* 0x000fe400078e00a8 */
[----:B------:R-:W-:Y:S02]  /*d0a0*/  IMAD.MOV.U32 R15, RZ, RZ, R21 ;  /* 0x000000ffff0f7224 */ /* 0x000fe400078e0015 */
[----:B------:R-:W-:-:S07]  /*d0b0*/  IMAD.MOV.U32 R14, RZ, RZ, R17 ;  /* 0x000000ffff0e7224 */ /* 0x000fce00078e0011 */
.L_x_1364:
[----:B------:R-:W-:Y:S01]  /*d0c0*/  VIADD R17, R14, 0x1 ;  /* 0x000000010e117836 */ /* 0x000fe20000000000 */
[C---:B------:R-:W-:Y:S01]  /*d0d0*/  ISETP.GT.AND P1, PT, R11.reuse, R222, PT ;  /* 0x000000de0b00720c */ /* 0x040fe20003f24270 */
[----:B------:R-:W-:-:S03]  /*d0e0*/  VIADD R11, R11, 0xffffffff ;  /* 0xffffffff0b0b7836 */ /* 0x000fc60000000000 */
[----:B------:R-:W-:-:S04]  /*d0f0*/  ISETP.NE.AND P2, PT, R17, 0x2, PT ;  /* 0x000000021100780c */ /* 0x000fc80003f45270 */
[----:B0-----:R-:W-:Y:S02]  /*d100*/  SEL R12, RZ, 0x1, P2 ;  /* 0x00000001ff0c7807 */ /* 0x001fe40001000000 */
[----:B------:R-:W-:Y:S02]  /*d110*/  SEL R17, R17, RZ, P2 ;  /* 0x000000ff11117207 */ /* 0x000fe40001000000 */
[----:B------:R-:W-:Y:S01]  /*d120*/  LOP3.LUT R186, R186, R12, RZ, 0x3c, !PT ;  /* 0x0000000cbaba7212 */ /* 0x000fe200078e3cff */
[----:B------:R-:W-:Y:S06]  /*d130*/  @!P0 BRA `(.L_x_1352) ;  /* 0x0000000000048947 */ /* 0x000fec0003800000 */
[----:B------:R-:W-:Y:S01]  /*d140*/  BPT.TRAP 0x1 ;  /* 0x000000040000795c */ /* 0x000fe20000300000 */
.L_x_1352:
[----:B------:R-:W-:Y:S01]  /*d150*/  IMAD R12, R17, 0x8, R2 ;  /* 0x00000008110c7824 */ /* 0x000fe200078e0202 */
[----:B------:R-:W-:-:S04]  /*d160*/  SHF.L.U32 R196, R186, 0x1f, RZ ;  /* 0x0000001fbac47819 */ /* 0x000fc800000006ff */
[----:B------:R0:W1:Y:S01]  /*d170*/  SYNCS.PHASECHK.TRANS64.TRYWAIT P2, [R12+URZ+0x38830], R196 ;  /* 0x038830c40c0075a7 */ /* 0x000062000804017f */
[----:B------:R-:W-:Y:S05]  /*d180*/  @!P0 BRA `(.L_x_1353) ;  /* 0x0000000000048947 */ /* 0x000fea0003800000 */
[----:B------:R-:W-:Y:S01]  /*d190*/  BPT.TRAP 0x1 ;  /* 0x000000040000795c */ /* 0x000fe20000300000 */
.L_x_1353:
[----:B------:R-:W-:Y:S01]  /*d1a0*/  VIADD R20, R2, 0x20400 ;  /* 0x0002040002147836 */ /* 0x000fe20000000000 */
[----:B------:R-:W-:Y:S01]  /*d1b0*/  BSSY B1, `(.L_x_1354) ;  /* 0x0000009000017945 */ /* 0x000fe20003800000 */
[----:B------:R-:W-:Y:S02]  /*d1c0*/  IMAD R154, R17, 0x200, R217 ;  /* 0x00000200119a7824 */ /* 0x000fe400078e02d9 */
[----:B------:R-:W-:Y:S01]  /*d1d0*/  IMAD.MOV.U32 R155, RZ, RZ, 0x40000040 ;  /* 0x40000040ff9b7424 */ /* 0x000fe200078e00ff */
[----:B------:R-:W-:-:S04]  /*d1e0*/  SHF.R.U32.HI R20, RZ, 0x4, R20 ;  /* 0x00000004ff147819 */ /* 0x000fc80000011614 */
[----:B------:R-:W-:-:S04]  /*d1f0*/  LOP3.LUT R20, R20, 0x3fff, RZ, 0xc0, !PT ;  /* 0x00003fff14147812 */ /* 0x000fc800078ec0ff */
[----:B------:R-:W-:Y:S01]  /*d200*/  LOP3.LUT R20, R20, 0x10000, RZ, 0xfc, !PT ;  /* 0x0001000014147812 */ /* 0x000fe200078efcff */
[----:B-1----:R-:W-:Y:S06]  /*d210*/  @P2 BRA `(.L_x_1355) ;  /* 0x0000000000082947 */ /* 0x002fec0003800000 */
[----:B------:R-:W1:Y:S02]  /*d220*/  SYNCS.PHASECHK.TRANS64.TRYWAIT P2, [R12+URZ+0x38830], R196 ;  /* 0x038830c40c0075a7 */ /* 0x000e64000804017f */
[----:B-1----:R-:W-:Y:S05]  /*d230*/  @!P2 BRA `(.L_x_1356) ;  /* 0x000001200078a947 */ /* 0x002fea0003800000 */
.L_x_1355:
[----:B------:R-:W-:Y:S05]  /*d240*/  BSYNC B1 ;  /* 0x0000000000017941 */ /* 0x000fea0003800000 */
.L_x_1354:
        /* <DEDUP_REMOVED lines=36> */
.L_x_1357:
[----:B------:R2:W3:Y:S01]  /*d490*/  SYNCS.PHASECHK.TRANS64.TRYWAIT P2, [R12+URZ+0x38850], R196 ;  /* 0x038850c40c0075a7 */ /* 0x0004e2000804017f */
[----:B------:R-:W-:Y:S05]  /*d4a0*/  @!P0 BRA `(.L_x_1358) ;  /* 0x0000000000048947 */ /* 0x000fea0003800000 */
[----:B------:R-:W-:Y:S01]  /*d4b0*/  BPT.TRAP 0x1 ;  /* 0x000000040000795c */ /* 0x000fe20000300000 */
.L_x_1358:
[----:B------:R-:W-:Y:S01]  /*d4c0*/  VIADD R21, R2, 0x26400 ;  /* 0x0002640002157836 */ /* 0x000fe20000000000 */
[----:B------:R-:W-:Y:S04]  /*d4d0*/  BSSY B1, `(.L_x_1359) ;  /* 0x0000005000017945 */ /* 0x000fe80003800000 */
[----:B------:R-:W-:Y:S01]  /*d4e0*/  SHF.R.U32.HI R21, RZ, 0x4, R21 ;  /* 0x00000004ff157819 */ /* 0x000fe20000011615 */
[----:B---3--:R-:W-:Y:S06]  /*d4f0*/  @P2 BRA `(.L_x_1360) ;  /* 0x0000000000082947 */ /* 0x008fec0003800000 */
[----:B------:R-:W3:Y:S02]  /*d500*/  SYNCS.PHASECHK.TRANS64.TRYWAIT P2, [R12+URZ+0x38850], R196 ;  /* 0x038850c40c0075a7 */ /* 0x000ee4000804017f */
[----:B---3--:R-:W-:Y:S05]  /*d510*/  @!P2 BRA `(.L_x_1361) ;  /* 0x0000011c00d4a947 */ /* 0x008fea0003800000 */
.L_x_1360:
[----:B------:R-:W-:Y:S05]  /*d520*/  BSYNC B1 ;  /* 0x0000000000017941 */ /* 0x000fea0003800000 */
.L_x_1359:
[----:B------:R-:W-:Y:S01]  /*d530*/  LOP3.LUT R21, R21, 0x3fff, RZ, 0xc0, !PT ;  /* 0x00003fff15157812 */ /* 0x000fe200078ec0ff */
[C---:B------:R-:W-:Y:S01]  /*d540*/  VIADD R20, R0.reuse, 0x2 ;  /* 0x0000000200147836 */ /* 0x040fe20000000000 */
[----:B------:R-:W-:Y:S01]  /*d550*/  WARPGROUP.ARRIVE ;  /* 0x00000000000079c5 */ /* 0x000fe20000000000 */
[----:B------:R-:W-:Y:S01]  /*d560*/  VIADD R198, R0, 0x4 ;  /* 0x0000000400c67836 */ /* 0x000fe20000000000 */
[----:B------:R-:W-:Y:S01]  /*d570*/  LOP3.LUT R0, R21, 0x10000, RZ, 0xfc, !PT ;  /* 0x0001000015007812 */ /* 0x000fe200078efcff */
[----:B0123--:R-:W-:-:S03]  /*d580*/  IMAD R196, R17, 0x1000, R218 ;  /* 0x0000100011c47824 */ /* 0x00ffc600078e02da */
[----:B------:R-:W0:Y:S01]  /*d590*/  S2R R219, SR_TID.X ;  /* 0x0000000000db7919 */ /* 0x000e220000002100 */
[----:B------:R-:W-:Y:S02]  /*d5a0*/  IMAD.MOV.U32 R197, RZ, RZ, 0x40000040 ;  /* 0x40000040ffc57424 */ /* 0x000fe400078e00ff */
[----:B------:R-:W-:Y:S01]  /*d5b0*/  IMAD.MOV.U32 R200, RZ, RZ, R0 ;  /* 0x000000ffffc87224 */ /* 0x000fe200078e0000 */
[----:B------:R-:W-:Y:S01]  /*d5c0*/  R2UR UR6, R196 ;  /* 0x00000000c40672ca */ /* 0x000fe200000e0000 */
[----:B------:R-:W-:Y:S01]  /*d5d0*/  IMAD.MOV.U32 R201, RZ, RZ, 0x40000040 ;  /* 0x40000040ffc97424 */ /* 0x000fe200078e00ff */
[----:B------:R-:W-:Y:S01]  /*d5e0*/  R2UR UR7, R197 ;  /* 0x00000000c50772ca */ /* 0x000fe200000e0000 */
[----:B------:R-:W-:Y:S01]  /*d5f0*/  IMAD.MOV.U32 R21, RZ, RZ, 0x40000040 ;  /* 0x40000040ff157424 */ /* 0x000fe200078e00ff */
[----:B------:R-:W-:Y:S01]  /*d600*/  R2UR UR4, R200 ;  /* 0x00000000c80472ca */ /* 0x000fe200000e0000 */
[----:B------:R-:W-:Y:S01]  /*d610*/  IMAD.MOV.U32 R199, RZ, RZ, 0x40000040 ;  /* 0x40000040ffc77424 */ /* 0x000fe200078e00ff */
[----:B------:R-:W-:Y:S01]  /*d620*/  R2UR UR5, R201 ;  /* 0x00000000c90572ca */ /* 0x000fe200000e0000 */
[----:B------:R-:W-:-:S02]  /*d630*/  VIADD R200, R196, 0x800 ;  /* 0x00000800c4c87836 */ /* 0x000fc40000000000 */
[----:B------:R-:W-:-:S10]  /*d640*/  VIADD R201, R0, 0x800 ;  /* 0x0000080000c97836 */ /* 0x000fd40000000000 */
[----:B------:R-:W-:Y:S01]  /*d650*/  HGMMA.64x64x16.F32 R152, gdesc[UR4], R152, gsb0 ;  /* 0x00e00000049879f0 */ /* 0x000fe20008000898 */
[----:B------:R-:W-:Y:S01]  /*d660*/  R2UR UR4, R20 ;  /* 0x00000000140472ca */ /* 0x000fe200000e0000 */
[----:B------:R-:W-:Y:S01]  /*d670*/  VIADD R20, R196, 0x2 ;  /* 0x00000002c4147836 */ /* 0x000fe20000000000 */
[----:B------:R-:W-:Y:S01]  /*d680*/  R2UR UR5, R21 ;  /* 0x00000000150572ca */ /* 0x000fe200000e0000 */
[----:B------:R-:W-:-:S03]  /*d690*/  IMAD.MOV.U32 R21, RZ, RZ, 0x40000040 ;  /* 0x40000040ff157424 */ /* 0x000fc600078e00ff */
[----:B------:R-:W-:Y:S01]  /*d6a0*/  R2UR UR6, R20 ;  /* 0x00000000140672ca */ /* 0x000fe200000e0000 */
[----:B------:R-:W-:Y:S01]  /*d6b0*/  VIADD R20, R196, 0x4 ;  /* 0x00000004c4147836 */ /* 0x000fe20000000000 */
[----:B------:R-:W-:Y:S01]  /*d6c0*/  R2UR UR7, R21 ;  /* 0x00000000150772ca */ /* 0x000fe200000e0000 */
[----:B------:R-:W-:Y:S01]  /*d6d0*/  IMAD.MOV.U32 R21, RZ, RZ, 0x40000040 ;  /* 0x40000040ff157424 */ /* 0x000fe200078e00ff */
[----:B0-----:R-:W-:Y:S01]  /*d6e0*/  SHF.R.U32.HI R219, RZ, 0x7, R219 ;  /* 0x00000007ffdb7819 */ /* 0x001fe200000116db */
[----:B------:R-:W-:Y:S02]  /*d6f0*/  WARPGROUP.DEPBAR.LE gsb0, 0x0 ;  /* 0x00008000000079c5 */ /* 0x000fe40000010000 */
[----:B------:R-:W-:-:S08]  /*d700*/  WARPGROUP.ARRIVE ;  /* 0x00000000000079c5 */ /* 0x000fd00000000000 */
[----:B------:R-:W-:Y:S01]  /*d710*/  HGMMA.64x64x16.F32 R152, gdesc[UR4], R152, gsb0 ;  /* 0x00e00000049879f0 */ /* 0x000fe20008000898 */
[----:B------:R-:W-:Y:S02]  /*d720*/  R2UR UR4, R198 ;  /* 0x00000000c60472ca */ /* 0x000fe400000e0000 */
        /* <DEDUP_REMOVED lines=145> */
[----:B------:R-:W-:Y:S02]  /*e040*/  R2UR UR4, R20 ;  /* 0x00000000140472ca */ /* 0x000fe400000e0000 */
[----:B------:R-:W-:Y:S01]  /*e050*/  R2UR UR5, R21 ;  /* 0x00000000150572ca */ /* 0x000fe200000e0000 */
[----:B------:R-:W0:Y:S01]  /*e060*/  SHFL.IDX PT, R20, R219, RZ, 0x1f ;  /* 0x00001fffdb147589 */ /* 0x000e2200000e0000 */
[----:B------:R-:W-:Y:S01]  /*e070*/  IMAD.MOV.U32 R21, RZ, RZ, 0x4 ;  /* 0x00000004ff157424 */ /* 0x000fe200078e00ff */
[----:B0-----:R-:W-:-:S04]  /*e080*/  ISETP.GT.AND P2, PT, R20, 0x7f, PT ;  /* 0x0000007f1400780c */ /* 0x001fc80003f44270 */
[----:B------:R-:W-:Y:S02]  /*e090*/  SEL R20, RZ, 0x2, !P2 ;  /* 0x00000002ff147807 */ /* 0x000fe40005000000 */
[C---:B------:R-:W-:Y:S02]  /*e0a0*/  SEL R197, R21.reuse, 0x2, P2 ;  /* 0x0000000215c57807 */ /* 0x040fe40001000000 */
[----:B------:R-:W-:Y:S01]  /*e0b0*/  SEL R21, R21, 0x6, !P2 ;  /* 0x0000000615157807 */ /* 0x000fe20005000000 */
[----:B------:R-:W-:Y:S01]  /*e0c0*/  IMAD.IADD R198, R20, 0x1, R200 ;  /* 0x0000000114c67824 */ /* 0x000fe200078e02c8 */
[----:B------:R-:W-:Y:S02]  /*e0d0*/  WARPGROUP.DEPBAR.LE gsb0, 0x0 ;  /* 0x00008000000079c5 */ /* 0x000fe40000010000 */
[----:B------:R-:W-:-:S06]  /*e0e0*/  WARPGROUP.ARRIVE ;  /* 0x00000000000079c5 */ /* 0x000fcc0000000000 */
[----:B------:R-:W-:Y:S01]  /*e0f0*/  HGMMA.64x64x16.F32 R152, gdesc[UR4], R152, gsb0 ;  /* 0x00e00000049879f0 */ /* 0x000fe20008000898 */
[----:B------:R-:W-:Y:S01]  /*e100*/  R2UR UR6, R198 ;  /* 0x00000000c60672ca */ /* 0x000fe200000e0000 */
[----:B------:R-:W-:Y:S01]  /*e110*/  IMAD.IADD R198, R201, 0x1, R20 ;  /* 0x00000001c9c67824 */ /* 0x000fe200078e0214 */
[----:B------:R-:W-:Y:S01]  /*e120*/  R2UR UR7, R199 ;  /* 0x00000000c70772ca */ /* 0x000fe200000e0000 */
[----:B------:R-:W-:-:S03]  /*e130*/  IMAD.MOV.U32 R199, RZ, RZ, 0x40000040 ;  /* 0x40000040ffc77424 */ /* 0x000fc600078e00ff */
        /* <DEDUP_REMOVED lines=24> */
[----:B------:R-:W-:Y:S02]  /*e2c0*/  IMAD.MOV.U32 R199, RZ, RZ, 0x40000040 ;  /* 0x40000040ffc77424 */ /* 0x000fe400078e00ff */
[----:B------:R-:W-:Y:S01]  /*e2d0*/  IMAD.MOV.U32 R200, RZ, RZ, 0x28 ;  /* 0x00000028ffc87424 */ /* 0x000fe200078e00ff */
[----:B------:R-:W-:Y:S02]  /*e2e0*/  R2UR UR6, R198 ;  /* 0x00000000c60672ca */ /* 0x000fe400000e0000 */
[----:B------:R-:W-:Y:S01]  /*e2f0*/  R2UR UR7, R199 ;  /* 0x00000000c70772ca */ /* 0x000fe200000e0000 */
[----:B------:R-:W-:Y:S01]  /*e300*/  IMAD.MOV.U32 R199, RZ, RZ, 0x40000040 ;  /* 0x40000040ffc77424 */ /* 0x000fe200078e00ff */
[----:B------:R-:W-:-:S04]  /*e310*/  SEL R200, R200, 0x26, P2 ;  /* 0x00000026c8c87807 */ /* 0x000fc80001000000 */
[----:B------:R-:W-:-:S04]  /*e320*/  LOP3.LUT R200, R200, 0x6, RZ, 0xc0, !PT ;  /* 0x00000006c8c87812 */ /* 0x000fc800078ec0ff */
[CC--:B------:R-:W-:Y:S02]  /*e330*/  IADD3 R198, R200.reuse, R201.reuse, R0 ;  /* 0x000000c9c8c67210 */ /* 0x0c0fe40007ffe000 */
[----:B------:R-:W-:Y:S01]  /*e340*/  IADD3 R200, R200, R201, R196 ;  /* 0x000000c9c8c87210 */ /* 0x000fe20007ffe0c4 */
[----:B------:R-:W-:Y:S01]  /*e350*/  IMAD.MOV.U32 R201, RZ, RZ, 0x40000040 ;  /* 0x40000040ffc97424 */ /* 0x000fe200078e00ff */
[----:B------:R-:W-:Y:S02]  /*e360*/  WARPGROUP.DEPBAR.LE gsb0, 0x0 ;  /* 0x00008000000079c5 */ /* 0x000fe40000010000 */
[----:B------:R-:W-:-:S06]  /*e370*/  WARPGROUP.ARRIVE ;  /* 0x00000000000079c5 */ /* 0x000fcc0000000000 */
[----:B------:R-:W-:Y:S01]  /*e380*/  HGMMA.64x64x16.F32 R152, gdesc[UR4], R152, gsb0 ;  /* 0x00e00000049879f0 */ /* 0x000fe20008000898 */
[----:B------:R-:W-:Y:S02]  /*e390*/  R2UR UR4, R198 ;  /* 0x00000000c60472ca */ /* 0x000fe400000e0000 */
[----:B------:R-:W-:Y:S01]  /*e3a0*/  R2UR UR5, R199 ;  /* 0x00000000c70572ca */ /* 0x000fe200000e0000 */
[----:B------:R-:W-:Y:S01]  /*e3b0*/  IMAD.MOV.U32 R199, RZ, RZ, 0x40000040 ;  /* 0x40000040ffc77424 */ /* 0x000fe200078e00ff */
[----:B------:R-:W-:Y:S01]  /*e3c0*/  R2UR UR6, R200 ;  /* 0x00000000c80672ca */ /* 0x000fe200000e0000 */
[----:B------:R-:W-:Y:S01]  /*e3d0*/  VIADD R200, R0, 0xa00 ;  /* 0x00000a0000c87836 */ /* 0x000fe20000000000 */
[----:B------:R-:W-:Y:S01]  /*e3e0*/  R2UR UR7, R201 ;  /* 0x00000000c90772ca */ /* 0x000fe200000e0000 */
[----:B------:R-:W-:Y:S02]  /*e3f0*/  VIADD R201, R196, 0xa00 ;  /* 0x00000a00c4c97836 */ /* 0x000fe40000000000 */
[----:B------:R-:W-:Y:S01]  /*e400*/  IMAD.IADD R198, R200, 0x1, R20 ;  /* 0x00000001c8c67824 */ /* 0x000fe200078e0214 */
[----:B------:R-:W-:-:S02]  /*e410*/  WARPGROUP.DEPBAR.LE gsb0, 0x0 ;  /* 0x00008000000079c5 */ /* 0x000fc40000010000 */
[----:B------:R-:W-:-:S07]  /*e420*/  WARPGROUP.ARRIVE ;  /* 0x00000000000079c5 */ /* 0x000fce0000000000 */
        /* <DEDUP_REMOVED lines=108> */
[----:B------:R-:W-:Y:S02]  /*eaf0*/  IMAD.MOV.U32 R199, RZ, RZ, 0x40000040 ;  /* 0x40000040ffc77424 */ /* 0x000fe400078e00ff */
[C---:B------:R-:W-:Y:S01]  /*eb00*/  IMAD.IADD R20, R201.reuse, 0x1, R21 ;  /* 0x00000001c9147824 */ /* 0x040fe200078e0215 */
[----:B------:R-:W-:Y:S01]  /*eb10*/  R2UR UR4, R198 ;  /* 0x00000000c60472ca */ /* 0x000fe200000e0000 */
[----:B------:R-:W-:Y:S01]  /*eb20*/  IMAD.IADD R198, R201, 0x1, R197 ;  /* 0x00000001c9c67824 */ /* 0x000fe200078e02c5 */
[----:B------:R-:W-:Y:S01]  /*eb30*/  R2UR UR5, R199 ;  /* 0x00000000c70572ca */ /* 0x000fe200000e0000 */
[----:B------:R-:W-:Y:S01]  /*eb40*/  IMAD.MOV.U32 R199, RZ, RZ, 0x40000040 ;  /* 0x40000040ffc77424 */ /* 0x000fe200078e00ff */
[----:B------:R-:W-:-:S02]  /*eb50*/  WARPGROUP.DEPBAR.LE gsb0, 0x0 ;  /* 0x00008000000079c5 */ /* 0x000fc40000010000 */
[----:B------:R-:W-:-:S09]  /*eb60*/  WARPGROUP.ARRIVE ;  /* 0x00000000000079c5 */ /* 0x000fd20000000000 */
[----:B------:R-:W-:Y:S01]  /*eb70*/  HGMMA.64x64x16.F32 R152, gdesc[UR4], R152, gsb0 ;  /* 0x00e00000049879f0 */ /* 0x000fe20008000898 */
[----:B------:R-:W-:Y:S01]  /*eb80*/  R2UR UR4, R198 ;  /* 0x00000000c60472ca */ /* 0x000fe200000e0000 */
[--C-:B------:R-:W-:Y:S01]  /*eb90*/  IMAD.IADD R198, R197, 0x1, R200.reuse ;  /* 0x00000001c5c67824 */ /* 0x100fe200078e02c8 */
[----:B------:R-:W-:Y:S01]  /*eba0*/  R2UR UR5, R199 ;  /* 0x00000000c70572ca */ /* 0x000fe200000e0000 */
[----:B------:R-:W-:Y:S02]  /*ebb0*/  IMAD.MOV.U32 R199, RZ, RZ, 0x40000040 ;  /* 0x40000040ffc77424 */ /* 0x000fe400078e00ff */
[----:B------:R-:W-:Y:S01]  /*ebc0*/  IMAD.MOV.U32 R197, RZ, RZ, 0x40 ;  /* 0x00000040ffc57424 */ /* 0x000fe200078e00ff */
[----:B------:R-:W-:Y:S01]  /*ebd0*/  R2UR UR6, R198 ;  /* 0x00000000c60672ca */ /* 0x000fe200000e0000 */
[----:B------:R-:W-:Y:S01]  /*ebe0*/  IMAD.IADD R198, R21, 0x1, R200 ;  /* 0x0000000115c67824 */ /* 0x000fe200078e02c8 */
[----:B------:R-:W-:Y:S01]  /*ebf0*/  R2UR UR7, R199 ;  /* 0x00000000c70772ca */ /* 0x000fe200000e0000 */
[----:B------:R-:W-:Y:S01]  /*ec00*/  IMAD.MOV.U32 R21, RZ, RZ, 0x40000040 ;  /* 0x40000040ff157424 */ /* 0x000fe200078e00ff */
[----:B------:R-:W-:Y:S01]  /*ec10*/  SEL R197, R197, 0x3e, P2 ;  /* 0x0000003ec5c57807 */ /* 0x000fe20001000000 */
[----:B------:R-:W-:-:S03]  /*ec20*/  IMAD.MOV.U32 R199, RZ, RZ, 0x40000040 ;  /* 0x40000040ffc77424 */ /* 0x000fc600078e00ff */
[----:B------:R-:W-:Y:S01]  /*ec30*/  LOP3.LUT R197, R197, 0x6, RZ, 0xc0, !PT ;  /* 0x00000006c5c57812 */ /* 0x000fe200078ec0ff */
[----:B------:R-:W-:Y:S02]  /*ec40*/  WARPGROUP.DEPBAR.LE gsb0, 0x0 ;  /* 0x00008000000079c5 */ /* 0x000fe40000010000 */
[----:B------:R-:W-:-:S06]  /*ec50*/  WARPGROUP.ARRIVE ;  /* 0x00000000000079c5 */ /* 0x000fcc0000000000 */
[----:B------:R-:W-:Y:S01]  /*ec60*/  HGMMA.64x64x16.F32 R152, gdesc[UR4], R152, gsb0 ;  /* 0x00e00000049879f0 */ /* 0x000fe20008000898 */
[----:B------:R-:W-:Y:S02]  /*ec70*/  R2UR UR4, R20 ;  /* 0x00000000140472ca */ /* 0x000fe400000e0000 */
[----:B------:R-:W-:Y:S01]  /*ec80*/  R2UR UR5, R21 ;  /* 0x00000000150572ca */ /* 0x000fe200000e0000 */
[----:B------:R-:W-:Y:S01]  /*ec90*/  IMAD.MOV.U32 R21, RZ, RZ, 0x1000 ;  /* 0x00001000ff157424 */ /* 0x000fe200078e00ff */
[----:B------:R-:W-:Y:S02]  /*eca0*/  R2UR UR6, R198 ;  /* 0x00000000c60672ca */ /* 0x000fe400000e0000 */
[----:B------:R-:W-:Y:S02]  /*ecb0*/  R2UR UR7, R199 ;  /* 0x00000000c70772ca */ /* 0x000fe400000e0000 */
[----:B------:R-:W-:-:S04]  /*ecc0*/  SEL R21, R21, 0xf80, P2 ;  /* 0x00000f8015157807 */ /* 0x000fc80001000000 */
        /* <DEDUP_REMOVED lines=18> */
.L_x_1362:
        /* <DEDUP_REMOVED lines=28> */
[----:B------:R-:W-:-:S02]  /*efb0*/  ISETP.NE.AND P2, PT, R223, RZ, PT ;  /* 0x000000ffdf00720c */ /* 0x000fc40003f45270 */
[----:B------:R-:W0:Y:S01]  /*efc0*/  MUFU.TANH R157, R157 ;  /* 0x0000009d009d7308 */ /* 0x000e220000002400 */
[----:B-1----:R-:W-:-:S07]  /*efd0*/  FMNMX.FTZ R20, R153, R20, !PT ;  /* 0x0000001499147209 */ /* 0x002fce0007810000 */
[----:B------:R-:W1:Y:S01]  /*efe0*/  MUFU.TANH R160, R160 ;  /* 0x000000a000a07308 */ /* 0x000e620000002400 */
[----:B--2---:R-:W-:Y:S02]  /*eff0*/  FMNMX.FTZ R20, R156, R20, !PT ;  /* 0x000000149c147209 */ /* 0x004fe40007810000 */
[----:B------:R-:W-:-:S04]  /*f000*/  @!P2 IMAD R14, R14, 0x40, R195 ;  /* 0x000000400e0ea824 */ /* 0x000fc800078e02c3 */
[----:B------:R-:W-:Y:S01]  /*f010*/  @!P2 IMAD R14, R14, 0x4, R2 ;  /* 0x000000040e0ea824 */ /* 0x000fe200078e0202 */
        /* <DEDUP_REMOVED lines=30> */
[----:B0-----:R-:W-:-:S05]  /*f200*/  FMNMX.FTZ R21, R21, R20, !PT ;  /* 0x0000001415157209 */ /* 0x001fca0007810000 */
[----:B------:R-:W0:Y:S02]  /*f210*/  SHFL.BFLY PT, R20, R21, 0x1, 0x1f ;  /* 0x0c201f0015147f89 */ /* 0x000e2400000e0000 */
[----:B0-----:R-:W-:Y:S01]  /*f220*/  FMNMX.FTZ R21, R21, R20, !PT ;  /* 0x0000001415157209 */ /* 0x001fe20007810000 */
[----:B------:R-:W-:-:S04]  /*f230*/  IMAD.U32 R20, RZ, RZ, UR38 ;  /* 0x00000026ff147e24 */ /* 0x000fc8000f8e00ff */
[CC--:B------:R-:W-:Y:S01]  /*f240*/  FMUL.FTZ R163, R21.reuse, R20.reuse ;  /* 0x0000001415a37220 */ /* 0x0c0fe20000410000 */
[----:B------:R-:W-:Y:S02]  /*f250*/  FADD.FTZ R197, -R21, R15 ;  /* 0x0000000f15c57221 */ /* 0x000fe40000010100 */
[----:B------:R0:W-:Y:S01]  /*f260*/  MUFU.TANH R15, R196 ;  /* 0x000000c4000f7308 */ /* 0x0001e20000002400 */
[-CC-:B------:R-:W-:Y:S01]  /*f270*/  FFMA.FTZ R152, R152, R20.reuse, -R163.reuse ;  /* 0x0000001498987223 */ /* 0x180fe200000108a3 */
[-C--:B------:R-:W-:Y:S01]  /*f280*/  FMUL.FTZ R197, R197, R20.reuse ;  /* 0x00000014c5c57220 */ /* 0x080fe20000410000 */
[-CC-:B------:R-:W-:Y:S01]  /*f290*/  FFMA.FTZ R156, R156, R20.reuse, -R163.reuse ;  /* 0x000000149c9c7223 */ /* 0x180fe200000108a3 */
[-CC-:B------:R-:W-:Y:S01]  /*f2a0*/  FFMA.FTZ R157, R157, R20.reuse, -R163.reuse ;  /* 0x000000149d9d7223 */ /* 0x180fe200000108a3 */
[-CC-:B------:R-:W-:Y:S01]  /*f2b0*/  FFMA.FTZ R160, R160, R20.reuse, -R163.reuse ;  /* 0x00000014a0a07223 */ /* 0x180fe200000108a3 */
[-CC-:B------:R-:W-:Y:S01]  /*f2c0*/  FFMA.FTZ R161, R161, R20.reuse, -R163.reuse ;  /* 0x00000014a1a17223 */ /* 0x180fe200000108a3 */
[-CC-:B------:R-:W-:Y:S01]  /*f2d0*/  FFMA.FTZ R164, R164, R20.reuse, -R163.reuse ;  /* 0x00000014a4a47223 */ /* 0x180fe200000108a3 */
[----:B------:R-:W-:Y:S01]  /*f2e0*/  MUFU.EX2 R152, R152 ;  /* 0x0000009800987308 */ /* 0x000fe20000000800 */
[-CC-:B0-----:R-:W-:Y:S01]  /*f2f0*/  FFMA.FTZ R196, R153, R20.reuse, -R163.reuse ;  /* 0x0000001499c47223 */ /* 0x181fe200000108a3 */
[-CC-:B------:R-:W-:Y:S01]  /*f300*/  FFMA.FTZ R165, R165, R20.reuse, -R163.reuse ;  /* 0x00000014a5a57223 */ /* 0x180fe200000108a3 */
[-CC-:B------:R-:W-:Y:S01]  /*f310*/  FFMA.FTZ R168, R168, R20.reuse, -R163.reuse ;  /* 0x00000014a8a87223 */ /* 0x180fe200000108a3 */
[-CC-:B------:R-:W-:Y:S01]  /*f320*/  FFMA.FTZ R169, R169, R20.reuse, -R163.reuse ;  /* 0x00000014a9a97223 */ /* 0x180fe200000108a3 */
[-CC-:B------:R-:W-:Y:S01]  /*f330*/  FFMA.FTZ R172, R172, R20.reuse, -R163.reuse ;  /* 0x00000014acac7223 */ /* 0x180fe200000108a3 */
[-CC-:B------:R-:W-:Y:S01]  /*f340*/  FFMA.FTZ R173, R173, R20.reuse, -R163.reuse ;  /* 0x00000014adad7223 */ /* 0x180fe200000108a3 */
[-CC-:B------:R-:W-:Y:S01]  /*f350*/  FFMA.FTZ R176, R176, R20.reuse, -R163.reuse ;  /* 0x00000014b0b07223 */ /* 0x180fe200000108a3 */
[----:B------:R-:W0:Y:S01]  /*f360*/  MUFU.EX2 R153, R197 ;  /* 0x000000c500997308 */ /* 0x000e220000000800 */
[-CC-:B------:R-:W-:Y:S01]  /*f370*/  FFMA.FTZ R177, R177, R20.reuse, -R163.reuse ;  /* 0x00000014b1b17223 */ /* 0x180fe200000108a3 */
[-CC-:B------:R-:W-:Y:S01]  /*f380*/  FFMA.FTZ R180, R180, R20.reuse, -R163.reuse ;  /* 0x00000014b4b47223 */ /* 0x180fe200000108a3 */
[----:B------:R-:W-:Y:S01]  /*f390*/  FFMA.FTZ R181, R181, R20, -R163 ;  /* 0x00000014b5b57223 */ /* 0x000fe200000108a3 */
[----:B------:R-:W-:Y:S01]  /*f3a0*/  FMUL.FTZ R163, R166, UR40 ;  /* 0x00000028a6a37c20 */ /* 0x000fe20008410000 */
[----:B------:R-:W-:Y:S01]  /*f3b0*/  FMUL.FTZ R166, R167, UR40 ;  /* 0x00000028a7a67c20 */ /* 0x000fe20008410000 */
[----:B------:R-:W-:Y:S01]  /*f3c0*/  FMUL.FTZ R167, R170, UR40 ;  /* 0x00000028aaa77c20 */ /* 0x000fe20008410000 */
[----:B------:R-:W-:Y:S01]  /*f3d0*/  VIADD R170, R12, 0x38840 ;  /* 0x000388400caa7836 */ /* 0x000fe20000000000 */
[----:B------:R-:W1:Y:S08]  /*f3e0*/  MUFU.EX2 R196, R196 ;  /* 0x000000c400c47308 */ /* 0x000e700000000800 */
[----:B------:R-:W2:Y:S01]  /*f3f0*/  MUFU.TANH R163, R163 ;  /* 0x000000a300a37308 */ /* 0x000ea20000002400 */
[----:B0-----:R-:W-:Y:S01]  /*f400*/  FFMA.FTZ R3, R153, R3, R152 ;  /* 0x0000000399037223 */ /* 0x001fe20000010098 */
[-C--:B------:R-:W-:Y:S01]  /*f410*/  FMUL.FTZ R24, R24, R153.reuse ;  /* 0x0000009918187220 */ /* 0x080fe20000410000 */
[-C--:B------:R-:W-:Y:S01]  /*f420*/  FMUL.FTZ R25, R25, R153.reuse ;  /* 0x0000009919197220 */ /* 0x080fe20000410000 */
[-C--:B------:R-:W-:Y:S01]  /*f430*/  FMUL.FTZ R28, R28, R153.reuse ;  /* 0x000000991c1c7220 */ /* 0x080fe20000410000 */
[-C--:B------:R-:W-:Y:S01]  /*f440*/  FMUL.FTZ R29, R29, R153.reuse ;  /* 0x000000991d1d7220 */ /* 0x080fe20000410000 */
[-C--:B------:R-:W-:Y:S01]  /*f450*/  FMUL.FTZ R32, R32, R153.reuse ;  /* 0x0000009920207220 */ /* 0x080fe20000410000 */
[-C--:B------:R-:W-:Y:S01]  /*f460*/  FMUL.FTZ R33, R33, R153.reuse ;  /* 0x0000009921217220 */ /* 0x080fe20000410000 */
[----:B------:R-:W0:Y:S01]  /*f470*/  MUFU.TANH R166, R166 ;  /* 0x000000a600a67308 */ /* 0x000e220000002400 */
[C---:B-1----:R-:W-:Y:S01]  /*f480*/  FADD.FTZ R3, R196.reuse, R3 ;  /* 0x00000003c4037221 */ /* 0x042fe20000010000 */
[----:B------:R-:W-:Y:S01]  /*f490*/  F2FP.F16.F32.PACK_AB R152, R196, R152 ;  /* 0x00000098c498723e */ /* 0x000fe200000000ff */
[-C--:B------:R-:W-:Y:S01]  /*f4a0*/  FMUL.FTZ R36, R36, R153.reuse ;  /* 0x0000009924247220 */ /* 0x080fe20000410000 */
[----:B------:R-:W-:Y:S01]  /*f4b0*/  PRMT R196, R190, 0x654, R170 ;  /* 0x00000654bec47816 */ /* 0x000fe200000000aa */
[-C--:B------:R-:W-:Y:S01]  /*f4c0*/  FMUL.FTZ R37, R37, R153.reuse ;  /* 0x0000009925257220 */ /* 0x080fe20000410000 */
[-C--:B------:R-:W-:Y:S01]  /*f4d0*/  FMUL.FTZ R40, R40, R153.reuse ;  /* 0x0000009928287220 */ /* 0x080fe20000410000 */
[-C--:B------:R-:W-:Y:S01]  /*f4e0*/  FMUL.FTZ R41, R41, R153.reuse ;  /* 0x0000009929297220 */ /* 0x080fe20000410000 */
[----:B------:R1:W-:Y:S01]  /*f4f0*/  MUFU.TANH R170, R171 ;  /* 0x000000ab00aa7308 */ /* 0x0003e20000002400 */
[----:B------:R3:W-:Y:S01]  /*f500*/  SYNCS.ARRIVE.TRANS64.RED.A1T0 RZ, [R196+URZ], RZ ;  /* 0x000000ffc4ff79a7 */ /* 0x0007e2000810043f */
[----:B------:R-:W-:Y:S01]  /*f510*/  @!P2 STS [R14+0x38400], R153 ;  /* 0x038400990e00a388 */ /* 0x000fe20000000800 */
[-C--:B------:R-:W-:Y:S01]  /*f520*/  FMUL.FTZ R44, R44, R153.reuse ;  /* 0x000000992c2c7220 */ /* 0x080fe20000410000 */
[-C--:B------:R-:W-:Y:S01]  /*f530*/  FMUL.FTZ R45, R45, R153.reuse ;  /* 0x000000992d2d7220 */ /* 0x080fe20000410000 */
[-C--:B------:R-:W-:Y:S01]  /*f540*/  FMUL.FTZ R48, R48, R153.reuse ;  /* 0x0000009930307220 */ /* 0x080fe20000410000 */
[-C--:B------:R-:W-:Y:S01]  /*f550*/  FMUL.FTZ R49, R49, R153.reuse ;  /* 0x0000009931317220 */ /* 0x080fe20000410000 */
[----:B------:R-:W-:Y:S01]  /*f560*/  FMUL.FTZ R52, R52, R153 ;  /* 0x0000009934347220 */ /* 0x000fe20000410000 */
[----:B------:R-:W4:Y:S01]  /*f570*/  MUFU.TANH R167, R167 ;  /* 0x000000a700a77308 */ /* 0x000f220000002400 */
[----:B-1----:R-:W-:Y:S01]  /*f580*/  FMUL.FTZ R171, R174, UR40 ;  /* 0x00000028aeab7c20 */ /* 0x002fe20008410000 */
[----:B------:R-:W-:Y:S01]  /*f590*/  FMNMX.FTZ R174, R154, R13, !PT ;  /* 0x0000000d9aae7209 */ /* 0x000fe20007810000 */
[-C--:B------:R-:W-:Y:S01]  /*f5a0*/  FMUL.FTZ R53, R53, R153.reuse ;  /* 0x0000009935357220 */ /* 0x080fe20000410000 */
[-C--:B------:R-:W-:Y:S01]  /*f5b0*/  FMUL.FTZ R56, R56, R153.reuse ;  /* 0x0000009938387220 */ /* 0x080fe20000410000 */
[-C--:B------:R-:W-:Y:S01]  /*f5c0*/  FMUL.FTZ R57, R57, R153.reuse ;  /* 0x0000009939397220 */ /* 0x080fe20000410000 */
[----:B------:R-:W-:Y:S01]  /*f5d0*/  FMNMX.FTZ R174, R155, R174, !PT ;  /* 0x000000ae9bae7209 */ /* 0x000fe20007810000 */
[-C--:B------:R-:W-:Y:S01]  /*f5e0*/  FMUL.FTZ R60, R60, R153.reuse ;  /* 0x000000993c3c7220 */ /* 0x080fe20000410000 */
[----:B------:R-:W-:Y:S01]  /*f5f0*/  MUFU.TANH R171, R171 ;  /* 0x000000ab00ab7308 */ /* 0x000fe20000002400 */
[-C--:B------:R-:W-:Y:S01]  /*f600*/  FMUL.FTZ R61, R61, R153.reuse ;  /* 0x000000993d3d7220 */ /* 0x080fe20000410000 */
[----:B---3--:R-:W-:Y:S01]  /*f610*/  FMNMX.FTZ R196, R158, R174, !PT ;  /* 0x000000ae9ec47209 */ /* 0x008fe20007810000 */
[-C--:B------:R-:W-:Y:S01]  /*f620*/  FMUL.FTZ R64, R64, R153.reuse ;  /* 0x0000009940407220 */ /* 0x080fe20000410000 */
[-C--:B------:R-:W-:Y:S01]  /*f630*/  FMUL.FTZ R65, R65, R153.reuse ;  /* 0x0000009941417220 */ /* 0x080fe20000410000 */
[-C--:B------:R-:W-:Y:S01]  /*f640*/  FMUL.FTZ R68, R68, R153.reuse ;  /* 0x0000009944447220 */ /* 0x080fe20000410000 */
[----:B------:R-:W-:Y:S01]  /*f650*/  FMNMX.FTZ R196, R159, R196, !PT ;  /* 0x000000c49fc47209 */ /* 0x000fe20007810000 */
[-C--:B------:R-:W-:Y:S01]  /*f660*/  FMUL.FTZ R69, R69, R153.reuse ;  /* 0x0000009945457220 */ /* 0x080fe20000410000 */
[----:B------:R1:W-:Y:S01]  /*f670*/  MUFU.TANH R174, R175 ;  /* 0x000000af00ae7308 */ /* 0x0003e20000002400 */
[-C--:B------:R-:W-:Y:S01]  /*f680*/  FMUL.FTZ R72, R72, R153.reuse ;  /* 0x0000009948487220 */ /* 0x080fe20000410000 */
[----:B------:R-:W-:Y:S01]  /*f690*/  FMNMX.FTZ R196, R162, R196, !PT ;  /* 0x000000c4a2c47209 */ /* 0x000fe20007810000 */
[-C--:B------:R-:W-:Y:S01]  /*f6a0*/  FMUL.FTZ R73, R73, R153.reuse ;  /* 0x0000009949497220 */ /* 0x080fe20000410000 */
[-C--:B------:R-:W-:Y:S01]  /*f6b0*/  FMUL.FTZ R76, R76, R153.reuse ;  /* 0x000000994c4c7220 */ /* 0x080fe20000410000 */
[-C--:B------:R-:W-:Y:S01]  /*f6c0*/  FMUL.FTZ R77, R77, R153.reuse ;  /* 0x000000994d4d7220 */ /* 0x080fe20000410000 */
[----:B------:R-:W-:Y:S01]  /*f6d0*/  FMNMX.FTZ R196, R15, R196, !PT ;  /* 0x000000c40fc47209 */ /* 0x000fe20007810000 */
[-C--:B------:R-:W-:Y:S01]  /*f6e0*/  FMUL.FTZ R80, R80, R153.reuse ;  /* 0x0000009950507220 */ /* 0x080fe20000410000 */
[----:B------:R-:W3:Y:S01]  /*f6f0*/  MUFU.EX2 R156, R156 ;  /* 0x0000009c009c7308 */ /* 0x000ee20000000800 */
[----:B-1----:R-:W-:Y:S01]  /*f700*/  FMUL.FTZ R175, R178, UR40 ;  /* 0x00000028b2af7c20 */ /* 0x002fe20008410000 */
[----:B--2---:R-:W-:Y:S01]  /*f710*/  FMNMX.FTZ R196, R163, R196, !PT ;  /* 0x000000c4a3c47209 */ /* 0x004fe20007810000 */
[----:B------:R-:W-:Y:S01]  /*f720*/  FMUL.FTZ R178, R179, UR40 ;  /* 0x00000028b3b27c20 */ /* 0x000fe20008410000 */
[----:B------:R-:W-:Y:S01]  /*f730*/  FMUL.FTZ R179, R182, UR40 ;  /* 0x00000028b6b37c20 */ /* 0x000fe20008410000 */
[----:B------:R-:W-:Y:S01]  /*f740*/  FMUL.FTZ R182, R183, UR40 ;  /* 0x00000028b7b67c20 */ /* 0x000fe20008410000 */
[----:B0-----:R-:W-:Y:S01]  /*f750*/  FMNMX.FTZ R196, R166, R196, !PT ;  /* 0x000000c4a6c47209 */ /* 0x001fe20007810000 */
[-C--:B------:R-:W-:Y:S01]  /*f760*/  FMUL.FTZ R81, R81, R153.reuse ;  /* 0x0000009951517220 */ /* 0x080fe20000410000 */
[----:B------:R-:W0:Y:S01]  /*f770*/  MUFU.TANH R175, R175 ;  /* 0x000000af00af7308 */ /* 0x000e220000002400 */
[-C--:B------:R-:W-:Y:S01]  /*f780*/  FMUL.FTZ R84, R84, R153.reuse ;  /* 0x0000009954547220 */ /* 0x080fe20000410000 */
[----:B----4-:R-:W-:Y:S01]  /*f790*/  FMNMX.FTZ R196, R167, R196, !PT ;  /* 0x000000c4a7c47209 */ /* 0x010fe20007810000 */
[-C--:B------:R-:W-:Y:S01]  /*f7a0*/  FMUL.FTZ R85, R85, R153.reuse ;  /* 0x0000009955557220 */ /* 0x080fe20000410000 */
[-C--:B------:R-:W-:Y:S01]  /*f7b0*/  FMUL.FTZ R88, R88, R153.reuse ;  /* 0x0000009958587220 */ /* 0x080fe20000410000 */
[-C--:B------:R-:W-:Y:S01]  /*f7c0*/  FMUL.FTZ R89, R89, R153.reuse ;  /* 0x0000009959597220 */ /* 0x080fe20000410000 */
[----:B------:R-:W-:Y:S01]  /*f7d0*/  FMNMX.FTZ R196, R170, R196, !PT ;  /* 0x000000c4aac47209 */ /* 0x000fe20007810000 */
[-C--:B------:R-:W-:Y:S01]  /*f7e0*/  FMUL.FTZ R92, R92, R153.reuse ;  /* 0x000000995c5c7220 */ /* 0x080fe20000410000 */
[----:B------:R-:W1:Y:S01]  /*f7f0*/  MUFU.TANH R178, R178 ;  /* 0x000000b200b27308 */ /* 0x000e620000002400 */
[----:B---3--:R-:W-:Y:S01]  /*f800*/  FADD.FTZ R3, R156, R3 ;  /* 0x000000039c037221 */ /* 0x008fe20000010000 */
[----:B------:R-:W-:Y:S01]  /*f810*/  FMNMX.FTZ R196, R171, R196, !PT ;  /* 0x000000c4abc47209 */ /* 0x000fe20007810000 */
[-C--:B------:R-:W-:Y:S01]  /*f820*/  FMUL.FTZ R93, R93, R153.reuse ;  /* 0x000000995d5d7220 */ /* 0x080fe20000410000 */
[-C--:B------:R-:W-:Y:S01]  /*f830*/  FMUL.FTZ R96, R96, R153.reuse ;  /* 0x0000009960607220 */ /* 0x080fe20000410000 */
[-C--:B------:R-:W-:Y:S01]  /*f840*/  FMUL.FTZ R97, R97, R153.reuse ;  /* 0x0000009961617220 */ /* 0x080fe20000410000 */
[----:B------:R-:W-:Y:S01]  /*f850*/  FMNMX.FTZ R196, R174, R196, !PT ;  /* 0x000000c4aec47209 */ /* 0x000fe20007810000 */
[-C--:B------:R-:W-:Y:S01]  /*f860*/  FMUL.FTZ R100, R100, R153.reuse ;  /* 0x0000009964647220 */ /* 0x080fe20000410000 */
[----:B------:R-:W2:Y:S01]  /*f870*/  MUFU.TANH R179, R179 ;  /* 0x000000b300b37308 */ /* 0x000ea20000002400 */
[-C--:B------:R-:W-:Y:S01]  /*f880*/  FMUL.FTZ R101, R101, R153.reuse ;  /* 0x0000009965657220 */ /* 0x080fe20000410000 */
[----:B0-----:R-:W-:Y:S01]  /*f890*/  FMNMX.FTZ R196, R175, R196, !PT ;  /* 0x000000c4afc47209 */ /* 0x001fe20007810000 */
[-C--:B------:R-:W-:Y:S01]  /*f8a0*/  FMUL.FTZ R104, R104, R153.reuse ;  /* 0x0000009968687220 */ /* 0x080fe20000410000 */
[-C--:B------:R-:W-:Y:S01]  /*f8b0*/  FMUL.FTZ R105, R105, R153.reuse ;  /* 0x0000009969697220 */ /* 0x080fe20000410000 */
[-C--:B------:R-:W-:Y:S01]  /*f8c0*/  FMUL.FTZ R108, R108, R153.reuse ;  /* 0x000000996c6c7220 */ /* 0x080fe20000410000 */
[-C--:B------:R-:W-:Y:S01]  /*f8d0*/  FMUL.FTZ R109, R109, R153.reuse ;  /* 0x000000996d6d7220 */ /* 0x080fe20000410000 */
[-C--:B------:R-:W-:Y:S01]  /*f8e0*/  FMUL.FTZ R112, R112, R153.reuse ;  /* 0x0000009970707220 */ /* 0x080fe20000410000 */
[----:B------:R-:W0:Y:S01]  /*f8f0*/  MUFU.TANH R182, R182 ;  /* 0x000000b600b67308 */ /* 0x000e220000002400 */
[----:B-1----:R-:W-:Y:S01]  /*f900*/  FMNMX.FTZ R196, R178, R196, !PT ;  /* 0x000000c4b2c47209 */ /* 0x002fe20007810000 */
[-C--:B------:R-:W-:Y:S01]  /*f910*/  FMUL.FTZ R113, R113, R153.reuse ;  /* 0x0000009971717220 */ /* 0x080fe20000410000 */
[-C--:B------:R-:W-:Y:S01]  /*f920*/  FMUL.FTZ R116, R116, R153.reuse ;  /* 0x0000009974747220 */ /* 0x080fe20000410000 */
[-C--:B------:R-:W-:Y:S01]  /*f930*/  FMUL.FTZ R117, R117, R153.reuse ;  /* 0x0000009975757220 */ /* 0x080fe20000410000 */
[-C--:B------:R-:W-:Y:S01]  /*f940*/  FMUL.FTZ R120, R120, R153.reuse ;  /* 0x0000009978787220 */ /* 0x080fe20000410000 */
[-C--:B------:R-:W-:Y:S01]  /*f950*/  FMUL.FTZ R121, R121, R153.reuse ;  /* 0x0000009979797220 */ /* 0x080fe20000410000 */
[-C--:B------:R-:W-:Y:S01]  /*f960*/  FMUL.FTZ R124, R124, R153.reuse ;  /* 0x000000997c7c7220 */ /* 0x080fe20000410000 */
[----:B------:R-:W1:Y:S01]  /*f970*/  MUFU.EX2 R157, R157 ;  /* 0x0000009d009d7308 */ /* 0x000e620000000800 */
[----:B--2---:R-:W-:Y:S01]  /*f980*/  FMNMX.FTZ R196, R179, R196, !PT ;  /* 0x000000c4b3c47209 */ /* 0x004fe20007810000 */
[-C--:B------:R-:W-:Y:S01]  /*f990*/  FMUL.FTZ R125, R125, R153.reuse ;  /* 0x000000997d7d7220 */ /* 0x080fe20000410000 */
[-C--:B------:R-:W-:Y:S01]  /*f9a0*/  FMUL.FTZ R128, R128, R153.reuse ;  /* 0x0000009980807220 */ /* 0x080fe20000410000 */
[-C--:B------:R-:W-:Y:S01]  /*f9b0*/  FMUL.FTZ R129, R129, R153.reuse ;  /* 0x0000009981817220 */ /* 0x080fe20000410000 */
[-C--:B------:R-:W-:Y:S01]  /*f9c0*/  FMUL.FTZ R132, R132, R153.reuse ;  /* 0x0000009984847220 */ /* 0x080fe20000410000 */
[-C--:B------:R-:W-:Y:S01]  /*f9d0*/  FMUL.FTZ R133, R133, R153.reuse ;  /* 0x0000009985857220 */ /* 0x080fe20000410000 */
[-C--:B------:R-:W-:Y:S01]  /*f9e0*/  FMUL.FTZ R136, R136, R153.reuse ;  /* 0x0000009988887220 */ /* 0x080fe20000410000 */
[----:B------:R-:W2:Y:S01]  /*f9f0*/  MUFU.EX2 R160, R160 ;  /* 0x000000a000a07308 */ /* 0x000ea20000000800 */
[----:B0-----:R-:W-:Y:S01]  /*fa00*/  FMNMX.FTZ R196, R182, R196, !PT ;  /* 0x000000c4b6c47209 */ /* 0x001fe20007810000 */
[-C--:B------:R-:W-:Y:S01]  /*fa10*/  FMUL.FTZ R137, R137, R153.reuse ;  /* 0x0000009989897220 */ /* 0x080fe20000410000 */
[-C--:B------:R-:W-:Y:S01]  /*fa20*/  FMUL.FTZ R140, R140, R153.reuse ;  /* 0x000000998c8c7220 */ /* 0x080fe20000410000 */
[-C--:B------:R-:W-:Y:S01]  /*fa30*/  FMUL.FTZ R141, R141, R153.reuse ;  /* 0x000000998d8d7220 */ /* 0x080fe20000410000 */
[-C--:B------:R-:W-:Y:S01]  /*fa40*/  FMUL.FTZ R144, R144, R153.reuse ;  /* 0x0000009990907220 */ /* 0x080fe20000410000 */
[----:B------:R-:W0:Y:S01]  /*fa50*/  SHFL.BFLY PT, R183, R196, 0x2, 0x1f ;  /* 0x0c401f00c4b77f89 */ /* 0x000e2200000e0000 */
[-C--:B------:R-:W-:Y:S01]  /*fa60*/  FMUL.FTZ R145, R145, R153.reuse ;  /* 0x0000009991917220 */ /* 0x080fe20000410000 */
[----:B------:R-:W3:Y:S01]  /*fa70*/  MUFU.EX2 R161, R161 ;  /* 0x000000a100a17308 */ /* 0x000ee20000000800 */
[----:B-1----:R-:W-:Y:S01]  /*fa80*/  FADD.FTZ R3, R157, R3 ;  /* 0x000000039d037221 */ /* 0x002fe20000010000 */
[-C--:B------:R-:W-:Y:S01]  /*fa90*/  FMUL.FTZ R148, R148, R153.reuse ;  /* 0x0000009994947220 */ /* 0x080fe20000410000 */
[----:B------:R-:W-:-:S05]  /*faa0*/  FMUL.FTZ R149, R149, R153 ;  /* 0x0000009995957220 */ /* 0x000fca0000410000 */
[----:B------:R-:W1:Y:S01]  /*fab0*/  MUFU.EX2 R164, R164 ;  /* 0x000000a400a47308 */ /* 0x000e620000000800 */
[----:B--2---:R-:W-:-:S07]  /*fac0*/  FADD.FTZ R3, R160, R3 ;  /* 0x00000003a0037221 */ /* 0x004fce0000010000 */
[----:B------:R-:W2:Y:S01]  /*fad0*/  MUFU.EX2 R165, R165 ;  /* 0x000000a500a57308 */ /* 0x000ea20000000800 */
[----:B---3--:R-:W-:Y:S01]  /*fae0*/  FADD.FTZ R3, R161, R3 ;  /* 0x00000003a1037221 */ /* 0x008fe20000010000 */
[----:B0-----:R-:W-:-:S06]  /*faf0*/  FMNMX.FTZ R196, R196, R183, !PT ;  /* 0x000000b7c4c47209 */ /* 0x001fcc0007810000 */
[----:B------:R-:W0:Y:S01]  /*fb00*/  MUFU.EX2 R183, R168 ;  /* 0x000000a800b77308 */ /* 0x000e220000000800 */
[----:B-1----:R-:W-:Y:S01]  /*fb10*/  FADD.FTZ R3, R164, R3 ;  /* 0x00000003a4037221 */ /* 0x002fe20000010000 */
[----:B------:R-:W1:Y:S06]  /*fb20*/  SHFL.BFLY PT, R197, R196, 0x1, 0x1f ;  /* 0x0c201f00c4c57f89 */ /* 0x000e6c00000e0000 */
[----:B------:R-:W3:Y:S01]  /*fb30*/  MUFU.EX2 R169, R169 ;  /* 0x000000a900a97308 */ /* 0x000ee20000000800 */
[----:B--2---:R-:W-:-:S07]  /*fb40*/  FADD.FTZ R3, R165, R3 ;  /* 0x00000003a5037221 */ /* 0x004fce0000010000 */
[----:B------:R-:W2:Y:S01]  /*fb50*/  MUFU.EX2 R172, R172 ;  /* 0x000000ac00ac7308 */ /* 0x000ea20000000800 */
[----:B0-----:R-:W-:-:S07]  /*fb60*/  FADD.FTZ R3, R183, R3 ;  /* 0x00000003b7037221 */ /* 0x001fce0000010000 */
[----:B------:R-:W0:Y:S01]  /*fb70*/  MUFU.EX2 R173, R173 ;  /* 0x000000ad00ad7308 */ /* 0x000e220000000800 */
[----:B---3--:R-:W-:Y:S01]  /*fb80*/  FADD.FTZ R3, R169, R3 ;  /* 0x00000003a9037221 */ /* 0x008fe20000010000 */
[----:B-1----:R-:W-:-:S05]  /*fb90*/  FMNMX.FTZ R168, R196, R197, !PT ;  /* 0x000000c5c4a87209 */ /* 0x002fca0007810000 */
[----:B------:R-:W-:Y:S01]  /*fba0*/  FADD.FTZ R13, -R168, R13 ;  /* 0x0000000da80d7221 */ /* 0x000fe20000010100 */
[----:B------:R-:W1:Y:S01]  /*fbb0*/  MUFU.EX2 R176, R176 ;  /* 0x000000b000b07308 */ /* 0x000e620000000800 */
[----:B--2---:R-:W-:Y:S02]  /*fbc0*/  FADD.FTZ R3, R172, R3 ;  /* 0x00000003ac037221 */ /* 0x004fe40000010000 */
[----:B------:R-:W-:-:S05]  /*fbd0*/  FMUL.FTZ R13, R13, R20 ;  /* 0x000000140d0d7220 */ /* 0x000fca0000410000 */
[----:B------:R-:W2:Y:S01]  /*fbe0*/  MUFU.EX2 R177, R177 ;  /* 0x000000b100b17308 */ /* 0x000ea20000000800 */
[----:B0-----:R-:W-:-:S07]  /*fbf0*/  FADD.FTZ R3, R173, R3 ;  /* 0x00000003ad037221 */ /* 0x001fce0000010000 */
[----:B------:R-:W0:Y:S01]  /*fc00*/  MUFU.EX2 R13, R13 ;  /* 0x0000000d000d7308 */ /* 0x000e220000000800 */
[----:B-1----:R-:W-:-:S07]  /*fc10*/  FADD.FTZ R3, R176, R3 ;  /* 0x00000003b0037221 */ /* 0x002fce0000010000 */
[----:B------:R-:W1:Y:S01]  /*fc20*/  MUFU.EX2 R180, R180 ;  /* 0x000000b400b47308 */ /* 0x000e620000000800 */
[----:B--2---:R-:W-:Y:S01]  /*fc30*/  FADD.FTZ R3, R177, R3 ;  /* 0x00000003b1037221 */ /* 0x004fe20000010000 */
        /* <DEDUP_REMOVED lines=8> */
[----:B-1----:R-:W-:Y:S01]  /*fcc0*/  FADD.FTZ R3, R180, R3 ;  /* 0x00000003b4037221 */ /* 0x002fe20000010000 */
[-C--:B------:R-:W-:Y:S01]  /*fcd0*/  FMUL.FTZ R39, R39, R13.reuse ;  /* 0x0000000d27277220 */ /* 0x080fe20000410000 */
[-C--:B0-----:R-:W-:Y:S01]  /*fce0*/  FMUL.FTZ R14, R168, R20.reuse ;  /* 0x00000014a80e7220 */ /* 0x081fe20000410000 */
[-C--:B------:R-:W-:Y:S01]  /*fcf0*/  FMUL.FTZ R42, R42, R13.reuse ;  /* 0x0000000d2a2a7220 */ /* 0x080fe20000410000 */
[-C--:B------:R-:W-:Y:S01]  /*fd00*/  FMUL.FTZ R43, R43, R13.reuse ;  /* 0x0000000d2b2b7220 */ /* 0x080fe20000410000 */
[----:B------:R-:W-:Y:S01]  /*fd10*/  FMUL.FTZ R46, R46, R13 ;  /* 0x0000000d2e2e7220 */ /* 0x000fe20000410000 */
        /* <DEDUP_REMOVED lines=17> */
[----:B------:R-:W-:-:S02]  /*fe30*/  IMAD R14, R17, 0x1000, R213 ;  /* 0x00001000110e7824 */ /* 0x000fc400078e02d5 */
[-C--:B------:R-:W-:Y:S01]  /*fe40*/  FMUL.FTZ R47, R47, R13.reuse ;  /* 0x0000000d2f2f7220 */ /* 0x080fe20000410000 */
[-C--:B------:R-:W-:Y:S01]  /*fe50*/  FMUL.FTZ R50, R50, R13.reuse ;  /* 0x0000000d32327220 */ /* 0x080fe20000410000 */
[-C--:B------:R-:W-:Y:S01]  /*fe60*/  FMUL.FTZ R51, R51, R13.reuse ;  /* 0x0000000d33337220 */ /* 0x080fe20000410000 */
[----:B------:R1:W-:Y:S01]  /*fe70*/  MUFU.EX2 R181, R154 ;  /* 0x0000009a00b57308 */ /* 0x0003e20000000800 */
[----:B------:R-:W-:Y:S01]  /*fe80*/  R2UR UR6, R14 ;  /* 0x000000000e0672ca */ /* 0x000fe200000e0000 */
[-C--:B------:R-:W-:Y:S01]  /*fe90*/  FMUL.FTZ R54, R54, R13.reuse ;  /* 0x0000000d36367220 */ /* 0x080fe20000410000 */
[-C--:B------:R-:W-:Y:S01]  /*fea0*/  FMUL.FTZ R55, R55, R13.reuse ;  /* 0x0000000d37377220 */ /* 0x080fe20000410000 */
[-C--:B------:R-:W-:Y:S01]  /*feb0*/  FMUL.FTZ R58, R58, R13.reuse ;  /* 0x0000000d3a3a7220 */ /* 0x080fe20000410000 */
[-C--:B------:R-:W-:Y:S01]  /*fec0*/  FMUL.FTZ R59, R59, R13.reuse ;  /* 0x0000000d3b3b7220 */ /* 0x080fe20000410000 */
[-C--:B------:R-:W-:Y:S01]  /*fed0*/  FMUL.FTZ R62, R62, R13.reuse ;  /* 0x0000000d3e3e7220 */ /* 0x080fe20000410000 */
[-C--:B------:R-:W-:Y:S01]  /*fee0*/  FMUL.FTZ R63, R63, R13.reuse ;  /* 0x0000000d3f3f7220 */ /* 0x080fe20000410000 */
[----:B------:R-:W2:Y:S01]  /*fef0*/  MUFU.EX2 R163, R200 ;  /* 0x000000c800a37308 */ /* 0x000ea20000000800 */
[----:B-1----:R-:W-:Y:S01]  /*ff00*/  F2FP.F16.F32.PACK_AB R154, R157, R156 ;  /* 0x0000009c9d9a723e */ /* 0x002fe200000000ff */
[----:B0-----:R-:W-:Y:S01]  /*ff10*/  FADD.FTZ R3, R166, R3 ;  /* 0x00000003a6037221 */ /* 0x001fe20000010000 */
[----:B------:R-:W-:Y:S01]  /*ff20*/  F2FP.F16.F32.PACK_AB R156, R161, R160 ;  /* 0x000000a0a19c723e */ /* 0x000fe200000000ff */
[----:B------:R-:W-:Y:S01]  /*ff30*/  FMUL.FTZ R66, R66, R13 ;  /* 0x0000000d42427220 */ /* 0x000fe20000410000 */
[----:B------:R-:W-:Y:S01]  /*ff40*/  F2FP.F16.F32.PACK_AB R160, R169, R183 ;  /* 0x000000b7a9a0723e */ /* 0x000fe200000000ff */
[-C--:B------:R-:W-:Y:S01]  /*ff50*/  FMUL.FTZ R67, R67, R13.reuse ;  /* 0x0000000d43437220 */ /* 0x080fe20000410000 */
[----:B------:R-:W-:Y:S01]  /*ff60*/  F2FP.F16.F32.PACK_AB R166, R166, R180 ;  /* 0x000000b4a6a6723e */ /* 0x000fe200000000ff */
        /* <DEDUP_REMOVED lines=40> */
[----:B------:R-:W2:Y:S01]  /*101f0*/  MUFU.EX2 R179, R221 ;  /* 0x000000dd00b37308 */ /* 0x000ea20000000800 */
[----:B0-----:R-:W-:-:S02]  /*10200*/  IMAD.MOV.U32 R15, RZ, RZ, 0x40000040 ;  /* 0x40000040ff0f7424 */ /* 0x001fc400078e00ff */
[-C--:B------:R-:W-:Y:S01]  /*10210*/  FMUL.FTZ R135, R135, R13.reuse ;  /* 0x0000000d87877220 */ /* 0x080fe20000410000 */
[-C--:B------:R-:W-:Y:S01]  /*10220*/  FMUL.FTZ R138, R138, R13.reuse ;  /* 0x0000000d8a8a7220 */ /* 0x080fe20000410000 */
[-C--:B------:R-:W-:Y:S01]  /*10230*/  FMUL.FTZ R139, R139, R13.reuse ;  /* 0x0000000d8b8b7220 */ /* 0x080fe20000410000 */
[-C--:B------:R-:W-:Y:S01]  /*10240*/  FMUL.FTZ R142, R142, R13.reuse ;  /* 0x0000000d8e8e7220 */ /* 0x080fe20000410000 */
[----:B------:R-:W-:Y:S01]  /*10250*/  R2UR UR7, R15 ;  /* 0x000000000f0772ca */ /* 0x000fe200000e0000 */
[----:B------:R-:W-:Y:S01]  /*10260*/  FMUL.FTZ R143, R143, R13 ;  /* 0x0000000d8f8f7220 */ /* 0x000fe20000410000 */
[----:B------:R0:W-:Y:S01]  /*10270*/  MUFU.EX2 R199, R162 ;  /* 0x000000a200c77308 */ /* 0x0001e20000000800 */
[----:B-1----:R-:W-:Y:S01]  /*10280*/  F2FP.F16.F32.PACK_AB R157, R178, R175 ;  /* 0x000000afb29d723e */ /* 0x002fe200000000ff */
[-C--:B------:R-:W-:Y:S01]  /*10290*/  FMUL.FTZ R146, R146, R13.reuse ;  /* 0x0000000d92927220 */ /* 0x080fe20000410000 */
[-C--:B------:R-:W-:Y:S01]  /*102a0*/  FMUL.FTZ R147, R147, R13.reuse ;  /* 0x0000000d93937220 */ /* 0x080fe20000410000 */
[-C--:B------:R-:W-:Y:S01]  /*102b0*/  FMUL.FTZ R150, R150, R13.reuse ;  /* 0x0000000d96967220 */ /* 0x080fe20000410000 */
[----:B------:R-:W-:Y:S01]  /*102c0*/  FMUL.FTZ R151, R151, R13 ;  /* 0x0000000d97977220 */ /* 0x000fe20000410000 */
[----:B------:R-:W-:-:S02]  /*102d0*/  IMAD.MOV.U32 R15, RZ, RZ, 0x40000040 ;  /* 0x40000040ff0f7424 */ /* 0x000fc400078e00ff */
[----:B------:R-:W-:Y:S01]  /*102e0*/  FADD.FTZ R10, R170, R10 ;  /* 0x0000000aaa0a7221 */ /* 0x000fe20000010000 */
[----:B------:R1:W-:Y:S01]  /*102f0*/  MUFU.EX2 R182, R158 ;  /* 0x0000009e00b67308 */ /* 0x0003e20000000800 */
[----:B0-----:R-:W-:Y:S02]  /*10300*/  F2FP.F16.F32.PACK_AB R162, R173, R172 ;  /* 0x000000acada2723e */ /* 0x001fe400000000ff */
[----:B------:R-:W-:-:S04]  /*10310*/  FADD.FTZ R10, R171, R10 ;  /* 0x0000000aab0a7221 */ /* 0x000fc80000010000 */
[----:B------:R-:W-:Y:S01]  /*10320*/  FADD.FTZ R10, R174, R10 ;  /* 0x0000000aae0a7221 */ /* 0x000fe20000010000 */
[----:B------:R-:W0:Y:S01]  /*10330*/  MUFU.EX2 R196, R196 ;  /* 0x000000c400c47308 */ /* 0x000e220000000800 */
[----:B-1----:R-:W-:Y:S02]  /*10340*/  F2FP.F16.F32.PACK_AB R158, R165, R164 ;  /* 0x000000a4a59e723e */ /* 0x002fe400000000ff */
[----:B------:R-:W-:Y:S01]  /*10350*/  F2FP.F16.F32.PACK_AB R164, R177, R176 ;  /* 0x000000b0b1a4723e */ /* 0x000fe200000000ff */
[----:B------:R-:W-:-:S04]  /*10360*/  FADD.FTZ R10, R175, R10 ;  /* 0x0000000aaf0a7221 */ /* 0x000fc80000010000 */
[----:B------:R-:W1:Y:S01]  /*10370*/  MUFU.EX2 R197, R197 ;  /* 0x000000c500c57308 */ /* 0x000e620000000800 */
[----:B------:R-:W-:-:S04]  /*10380*/  FADD.FTZ R10, R178, R10 ;  /* 0x0000000ab20a7221 */ /* 0x000fc80000010000 */
[----:B--2---:R-:W-:-:S03]  /*10390*/  FADD.FTZ R10, R179, R10 ;  /* 0x0000000ab30a7221 */ /* 0x004fc60000010000 */
[----:B------:R-:W2:Y:S01]  /*103a0*/  MUFU.EX2 R169, R167 ;  /* 0x000000a700a97308 */ /* 0x000ea20000000800 */
[----:B0-----:R-:W-:Y:S01]  /*103b0*/  F2FP.F16.F32.PACK_AB R161, R196, R182 ;  /* 0x000000b6c4a1723e */ /* 0x001fe200000000ff */
[----:B------:R-:W-:-:S04]  /*103c0*/  FADD.FTZ R10, R181, R10 ;  /* 0x0000000ab50a7221 */ /* 0x000fc80000010000 */
[----:B------:R-:W-:Y:S02]  /*103d0*/  FADD.FTZ R10, R182, R10 ;  /* 0x0000000ab60a7221 */ /* 0x000fe40000010000 */
[----:B------:R-:W0:Y:S01]  /*103e0*/  MUFU.EX2 R198, R198 ;  /* 0x000000c600c67308 */ /* 0x000e220000000800 */
[----:B-1----:R-:W-:Y:S01]  /*103f0*/  F2FP.F16.F32.PACK_AB R163, R199, R197 ;  /* 0x000000c5c7a3723e */ /* 0x002fe200000000ff */
[----:B------:R-:W-:-:S04]  /*10400*/  FADD.FTZ R10, R196, R10 ;  /* 0x0000000ac40a7221 */ /* 0x000fc80000010000 */
[----:B------:R-:W-:Y:S02]  /*10410*/  FADD.FTZ R10, R197, R10 ;  /* 0x0000000ac50a7221 */ /* 0x000fe40000010000 */
[----:B------:R1:W3:Y:S02]  /*10420*/  MUFU.EX2 R172, R155 ;  /* 0x0000009b00ac7308 */ /* 0x0002e40000000800 */
[----:B------:R-:W-:-:S04]  /*10430*/  FADD.FTZ R10, R199, R10 ;  /* 0x0000000ac70a7221 */ /* 0x000fc80000010000 */
[----:B--2---:R-:W-:Y:S02]  /*10440*/  FADD.FTZ R10, R169, R10 ;  /* 0x0000000aa90a7221 */ /* 0x004fe40000010000 */
[----:B------:R2:W4:Y:S01]  /*10450*/  MUFU.EX2 R173, R159 ;  /* 0x0000009f00ad7308 */ /* 0x0005220000000800 */
[----:B-1----:R-:W-:Y:S01]  /*10460*/  F2FP.F16.F32.PACK_AB R155, R174, R171 ;  /* 0x000000abae9b723e */ /* 0x002fe200000000ff */
[----:B------:R-:W-:Y:S01]  /*10470*/  BAR.SYNC.DEFER_BLOCKING 0xf, 0x100 ;  /* 0x03c4000000007b1d */ /* 0x000fe20000010000 */
[C---:B0-----:R-:W-:Y:S01]  /*10480*/  F2FP.F16.F32.PACK_AB R165, R198.reuse, R169 ;  /* 0x000000a9c6a5723e */ /* 0x041fe200000000ff */
[----:B------:R-:W-:Y:S01]  /*10490*/  FADD.FTZ R10, R198, R10 ;  /* 0x0000000ac60a7221 */ /* 0x000fe20000010000 */
[----:B--2---:R-:W-:-:S03]  /*104a0*/  F2FP.F16.F32.PACK_AB R159, R181, R179 ;  /* 0x000000b3b59f723e */ /* 0x004fc600000000ff */
[----:B---3--:R-:W-:Y:S01]  /*104b0*/  FADD.FTZ R10, R172, R10 ;  /* 0x0000000aac0a7221 */ /* 0x008fe20000010000 */
[----:B----4-:R-:W-:-:S03]  /*104c0*/  F2FP.F16.F32.PACK_AB R167, R173, R172 ;  /* 0x000000acada7723e */ /* 0x010fc600000000ff */
[----:B------:R-:W-:Y:S01]  /*104d0*/  FADD.FTZ R10, R173, R10 ;  /* 0x0000000aad0a7221 */ /* 0x000fe20000010000 */
[----:B------:R0:W-:Y:S04]  /*104e0*/  STSM.16.M88.4 [R225+0x36400], R152 ;  /* 0x03640098e1007844 */ /* 0x0001e80000000200 */
[----:B------:R1:W-:Y:S04]  /*104f0*/  STSM.16.M88.4 [R226], R156 ;  /* 0x0000009ce2007844 */ /* 0x0003e80000000200 */
[----:B------:R1:W-:Y:S04]  /*10500*/  STSM.16.M88.4 [R228], R160 ;  /* 0x000000a0e4007844 */ /* 0x0003e80000000200 */
[----:B------:R1:W-:Y:S01]  /*10510*/  STSM.16.M88.4 [R227], R164 ;  /* 0x000000a4e3007844 */ /* 0x0003e20000000200 */
[----:B------:R-:W-:-:S06]  /*10520*/  WARPGROUP.ARRIVE ;  /* 0x00000000000079c5 */ /* 0x000fcc0000000000 */
[----:B------:R-:W-:Y:S03]  /*10530*/  HGMMA.64x256x16.F32 R24, R152, gdesc[UR4].tnspB, R24, gsb0 ;  /* 0x43e0000498187df0 */ /* 0x000fe60008000818 */
[----:B------:R-:W-:Y:S02]  /*10540*/  WARPGROUP.DEPBAR.LE gsb0, 0x0 ;  /* 0x00008000000079c5 */ /* 0x000fe40000010000 */
[----:B0-----:R-:W-:Y:S01]  /*10550*/  VIADD R152, R14, 0x80 ;  /* 0x000000800e987836 */ /* 0x001fe20000000000 */
[----:B------:R-:W-:Y:S01]  /*10560*/  WARPGROUP.ARRIVE ;  /* 0x00000000000079c5 */ /* 0x000fe20000000000 */
[----:B------:R-:W-:-:S03]  /*10570*/  IMAD.MOV.U32 R153, RZ, RZ, 0x40000040 ;  /* 0x40000040ff997424 */ /* 0x000fc600078e00ff */
[----:B------:R-:W-:Y:S01]  /*10580*/  R2UR UR6, R152 ;  /* 0x00000000980672ca */ /* 0x000fe200000e0000 */
[C---:B------:R-:W-:Y:S01]  /*10590*/  VIADD R152, R14.reuse, 0x100 ;  /* 0x000001000e987836 */ /* 0x040fe20000000000 */
[----:B------:R-:W-:Y:S01]  /*105a0*/  R2UR UR7, R153 ;  /* 0x00000000990772ca */ /* 0x000fe200000e0000 */
[----:B------:R-:W-:Y:S02]  /*105b0*/  IMAD.MOV.U32 R153, RZ, RZ, 0x40000040 ;  /* 0x40000040ff997424 */ /* 0x000fe400078e00ff */
[----:B------:R-:W-:-:S13]  /*105c0*/  VIADD R14, R14, 0x180 ;  /* 0x000001800e0e7836 */ /* 0x000fda0000000000 */
        /* <DEDUP_REMOVED lines=24> */
.L_x_1363:
[----:B------:R-:W-:Y:S02]  /*10750*/  VIADD R12, R12, 0x38860 ;  /* 0x000388600c0c7836 */ /* 0x000fe40000000000 */
[----:B------:R-:W-:Y:S02]  /*10760*/  IMAD.MOV.U32 R13, RZ, RZ, R168 ;  /* 0x000000ffff0d7224 */ /* 0x000fe400078e00a8 */
[----:B------:R-:W-:Y:S01]  /*10770*/  IMAD.MOV.U32 R15, RZ, RZ, R21 ;  /* 0x000000ffff0f7224 */ /* 0x000fe200078e0015 */
[----:B------:R-:W-:Y:S01]  /*10780*/  PRMT R12, R190, 0x654, R12 ;  /* 0x00000654be0c7816 */ /* 0x000fe2000000000c */
[----:B------:R-:W-:-:S03]  /*10790*/  IMAD.MOV.U32 R14, RZ, RZ, R17 ;  /* 0x000000ffff0e7224 */ /* 0x000fc600078e0011 */
[----:B------:R0:W-:Y:S01]  /*107a0*/  SYNCS.ARRIVE.TRANS64.RED.A1T0 RZ, [R12+URZ], RZ ;  /* 0x000000ff0cff79a7 */ /* 0x0001e2000810043f */
[----:B------:R-:W-:Y:S05]  /*107b0*/  @P1 BRA `(.L_x_1364) ;  /* 0xffffffc800401947 */ /* 0x000fea000383ffff */
.L_x_1351:
[----:B------:R-:W-:Y:S05]  /*107c0*/  BSYNC B0 ;  /* 0x0000000000007941 */ /* 0x000fea0003800000 */
.L_x_1350:
[----:B0-----:R-:W2:Y:S01]  /*107d0*/  LDL.LU R12, [R1+0x4c] ;  /* 0x00004c00010c7983 */ /* 0x001ea20000300800 */
        /* <DEDUP_REMOVED lines=12> */
[----:B------:R-:W1:Y:S01]  /*108a0*/  @P0 MUFU.LG2 R0, R0 ;  /* 0x0000000000000308 */ /* 0x000e620000000c00 */
        /* <DEDUP_REMOVED lines=8> */
[----:B-1----:R-:W-:Y:S01]  /*10930*/  @P0 FMUL.FTZ R0, R0, 0.69314718246459960938 ;  /* 0x3f31721800000820 */ /* 0x002fe20000410000 */
        /* <DEDUP_REMOVED lines=92> */
[----:B------:R-:W-:-:S02]  /*10f00*/  @!P0 IMAD R4, R17, 0x40, R195 ;  /* 0x0000004011048824 */ /* 0x000fc400078e02c3 */
[-C--:B------:R-:W-:Y:S01]  /*10f10*/  FMUL.FTZ R71, R71, R0.reuse ;  /* 0x0000000047477220 */ /* 0x080fe20000410000 */
[----:B------:R-:W-:Y:S02]  /*10f20*/  VIADD R17, R17, 0x1 ;  /* 0x0000000111117836 */ /* 0x000fe40000000000 */
[-C--:B------:R-:W-:Y:S01]  /*10f30*/  FMUL.FTZ R74, R74, R0.reuse ;  /* 0x000000004a4a7220 */ /* 0x080fe20000410000 */
[----:B------:R-:W-:Y:S02]  /*10f40*/  @!P0 IMAD R4, R4, 0x4, R2 ;  /* 0x0000000404048824 */ /* 0x000fe400078e0202 */
[-C--:B------:R-:W-:Y:S01]  /*10f50*/  FMUL.FTZ R75, R75, R0.reuse ;  /* 0x000000004b4b7220 */ /* 0x080fe20000410000 */
[-C--:B------:R-:W-:Y:S01]  /*10f60*/  FMUL.FTZ R78, R78, R0.reuse ;  /* 0x000000004e4e7220 */ /* 0x080fe20000410000 */
[----:B------:R-:W-:Y:S01]  /*10f70*/  ISETP.NE.AND P1, PT, R17, 0x2, PT ;  /* 0x000000021100780c */ /* 0x000fe20003f25270 */
        /* <DEDUP_REMOVED lines=40> */
[----:B------:R-:W-:Y:S06]  /*11200*/  BAR.ARV 0xe, 0x100 ;  /* 0x0384000000007b1d */ /* 0x000fec0000002000 */
[----:B------:R-:W-:-:S02]  /*11210*/  PLOP3.LUT P0, PT, PT, PT, PT, 0x8, 0x0 ;  /* 0x000000000000781c */ /* 0x000fc40003f0e170 */
[----:B------:R-:W-:Y:S02]  /*11220*/  LOP3.LUT R186, R186, R0, RZ, 0x3c, !PT ;  /* 0x00000000baba7212 */ /* 0x000fe400078e3cff */
[----:B------:R-:W-:Y:S01]  /*11230*/  SEL R17, R17, RZ, P1 ;  /* 0x000000ff11117207 */ /* 0x000fe20000800000 */
[----:B--2---:R-:W-:-:S05]  /*11240*/  VIADD R12, R12, 0x1 ;  /* 0x000000010c0c7836 */ /* 0x004fca0000000000 */
[----:B------:R2:W-:Y:S03]  /*11250*/  STL [R1+0x4c], R12 ;  /* 0x00004c0c01007387 */ /* 0x0005e60000100800 */
.L_x_1300:
[----:B------:R-:W-:Y:S05]  /*11260*/  BSYNC B7 ;  /* 0x0000000000077941 */ /* 0x000fea0003800000 */
.L_x_1296:
[----:B------:R-:W3:Y:S08]  /*11270*/  S2UR UR4, SR_CgaCtaId ;  /* 0x00000000000479c3 */ /* 0x000ef00000008800 */
[----:B------:R-:W-:Y:S01]  /*11280*/  BAR.SYNC.DEFER_BLOCKING 0x5, 0x180 ;  /* 0x0146000000007b1d */ /* 0x000fe20000010000 */
[----:B------:R-:W-:-:S05]  /*11290*/  MOV R2, 0x400 ;  /* 0x0000040000027802 */ /* 0x000fca0000000f00 */
[----:B------:R-:W-:Y:S01]  /*112a0*/  BSSY B0, `(.L_x_1365) ;  /* 0x00004f7000007945 */ /* 0x000fe20003800000 */
[----:B---3--:R-:W-:-:S05]  /*112b0*/  IMAD.U32 R190, RZ, RZ, UR4 ;  /* 0x00000004ffbe7e24 */ /* 0x008fca000f8e00ff */
[----:B------:R-:W-:-:S05]  /*112c0*/  LEA R2, R190, R2, 0x18 ;  /* 0x00000002be027211 */ /* 0x000fca00078ec0ff */
[----:B-----5:R3:W4:Y:S01]  /*112d0*/  LDS.128 R84, [R2+0x388d0] ;  /* 0x0388d00002547984 */ /* 0x0207220000000c00 */
[----:B------:R-:W-:Y:S06]  /*112e0*/  BAR.ARV 0x4, 0x180 ;  /* 0x0106000000007b1d */ /* 0x000fec0000002000 */
[----:B------:R-:W-:Y:S05]  /*112f0*/  @P0 BRA `(.L_x_1366) ;  /* 0x0000003c00b00947 */ /* 0x000fea0003800000 */
[----:B------:R-:W3:Y:S01]  /*11300*/  LDL R3, [R1+0x6c] ;  /* 0x00006c0001037983 */ /* 0x000ee20000100800 */
[----:B------:R-:W4:Y:S01]  /*11310*/  S2R R0, SR_SWINHI ;  /* 0x0000000000007919 */ /* 0x000f220000002f00 */
[----:B------:R-:W-:Y:S01]  /*11320*/  F2FP.F16.F32.PACK_AB R10, R29, R28 ;  /* 0x0000001c1d0a723e */ /* 0x000fe200000000ff */
[----:B------:R-:W-:Y:S01]  /*11330*/  ULDC.64 UR6, c[0x0][0xd00] ;  /* 0x0003400000067ab9 */ /* 0x000fe20000000a00 */
[----:B------:R-:W-:Y:S01]  /*11340*/  F2FP.F16.F32.PACK_AB R11, R31, R30 ;  /* 0x0000001e1f0b723e */ /* 0x000fe200000000ff */
[----:B------:R-:W3:Y:S01]  /*11350*/  LDL.LU R156, [R1+0x3c] ;  /* 0x00003c00019c7983 */ /* 0x000ee20000300800 */
[----:B012---:R-:W-:Y:S01]  /*11360*/  F2FP.F16.F32.PACK_AB R12, R33, R32 ;  /* 0x00000020210c723e */ /* 0x007fe200000000ff */
[----:B------:R-:W-:Y:S01]  /*11370*/  ULDC.64 UR4, c[0x0][0xd08] ;  /* 0x0003420000047ab9 */ /* 0x000fe20000000a00 */
[----:B------:R-:W-:Y:S01]  /*11380*/  F2FP.F16.F32.PACK_AB R13, R35, R34 ;  /* 0x00000022230d723e */ /* 0x000fe200000000ff */
[----:B----4-:R-:W2:Y:S01]  /*11390*/  LDL.LU R84, [R1+0x40] ;  /* 0x0000400001547983 */ /* 0x010ea20000300800 */
[----:B------:R-:W-:-:S02]  /*113a0*/  MOV R152, R2 ;  /* 0x0000000200987202 */ /* 0x000fc40000000f00 */
[----:B------:R-:W-:Y:S02]  /*113b0*/  MOV R153, R0 ;  /* 0x0000000000997202 */ /* 0x000fe40000000f00 */
[----:B------:R-:W-:Y:S02]  /*113c0*/  F2FP.F16.F32.PACK_AB R14, R37, R36 ;  /* 0x00000024250e723e */ /* 0x000fe400000000ff */
[----:B------:R-:W-:Y:S01]  /*113d0*/  F2FP.F16.F32.PACK_AB R15, R39, R38 ;  /* 0x00000026270f723e */ /* 0x000fe200000000ff */
[----:B------:R-:W-:Y:S01]  /*113e0*/  BAR.SYNC.DEFER_BLOCKING 0x1, 0x100 ;  /* 0x0044000000007b1d */ /* 0x000fe20000010000 */
[----:B---3--:R-:W-:-:S03]  /*113f0*/  IMAD.WIDE R20, R3, 0x2, R152 ;  /* 0x0000000203147825 */ /* 0x008fc600078e0298 */
        /* <DEDUP_REMOVED lines=164> */
[----:B------:R-:W-:Y:S02]  /*11e40*/  IADD3 R10, P0, R156, UR6, RZ ;  /* 0x000000069c0a7c10 */ /* 0x000fe4000ff1e0ff */
[----:B------:R-:W-:Y:S02]  /*11e50*/  MOV R20, R20 ;  /* 0x0000001400147202 */ /* 0x000fe40000000f00 */
[----:B------:R-:W-:Y:S02]  /*11e60*/  F2FP.F16.F32.PACK_AB R13, R147, R146 ;  /* 0x00000092930d723e */ /* 0x000fe400000000ff */
[----:B------:R-:W-:Y:S02]  /*11e70*/  F2FP.F16.F32.PACK_AB R14, R149, R148 ;  /* 0x00000094950e723e */ /* 0x000fe400000000ff */
[----:B------:R-:W-:-:S02]  /*11e80*/  F2FP.F16.F32.PACK_AB R15, R151, R150 ;  /* 0x00000096970f723e */ /* 0x000fc400000000ff */
[----:B--2---:R-:W-:Y:S02]  /*11e90*/  IADD3.X R11, R84, UR7, RZ, P0, !PT ;  /* 0x00000007540b7c10 */ /* 0x004fe400087fe4ff */
        /* <DEDUP_REMOVED lines=9> */
[----:B------:R-:W-:Y:S01]  /*11f30*/  IMAD.U32 R3, RZ, RZ, UR4 ;  /* 0x00000004ff037e24 */ /* 0x000fe2000f8e00ff */
[----:B------:R-:W-:Y:S02]  /*11f40*/  @P0 IADD3.X R13, R84, UR5, RZ, P2, !PT ;  /* 0x00000005540d0c10 */ /* 0x000fe400097fe4ff */
[----:B------:R0:W5:Y:S04]  /*11f50*/  @P1 LDG.E R8, desc[UR42][R10.64] ;  /* 0x0000002a0a081981 */ /* 0x000168000c1e1900 */
[----:B------:R0:W5:Y:S01]  /*11f60*/  @P0 LDG.E R3, desc[UR42][R12.64] ;  /* 0x0000002a0c030981 */ /* 0x000162000c1e1900 */
[----:B------:R-:W-:Y:S05]  /*11f70*/  @P0 BRA `(.L_x_1367) ;  /* 0x0000000000100947 */ /* 0x000fea0003800000 */
[----:B------:R-:W-:Y:S05]  /*11f80*/  @!P1 BRA `(.L_x_1367) ;  /* 0x00000000000c9947 */ /* 0x000fea0003800000 */
[----:B-----5:R-:W2:Y:S04]  /*11f90*/  LDG.E R3, desc[UR42][R10.64] ;  /* 0x0000002a0a037981 */ /* 0x020ea8000c1e1900 */
[----:B0-----:R-:W2:Y:S02]  /*11fa0*/  LDG.E R10, desc[UR42][R10.64+0x4] ;  /* 0x0000042a0a0a7981 */ /* 0x001ea4000c1e1900 */
[----:B--2---:R-:W-:-:S07]  /*11fb0*/  IMAD.IADD R3, R10, 0x1, -R3 ;  /* 0x000000010a037824 */ /* 0x004fce00078e0a03 */
.L_x_1367:
        /* <DEDUP_REMOVED lines=11> */
[----:B------:R-:W2:Y:S01]  /*12070*/  LDL.LU R15, [R1+0x50] ;  /* 0x00005000010f7983 */ /* 0x000ea20000300800 */
[----:B------:R-:W-:Y:S01]  /*12080*/  IMAD.MOV.U32 R20, RZ, RZ, 0xab8 ;  /* 0x00000ab8ff147424 */ /* 0x000fe200078e00ff */
[----:B------:R-:W-:Y:S01]  /*12090*/  ISETP.GT.AND P1, PT, R0, 0x1, PT ;  /* 0x000000010000780c */ /* 0x000fe20003f24270 */
[----:B------:R-:W1:Y:S01]  /*120a0*/  LDC R157, c[0x0][0xce8] ;  /* 0x00033a00ff9d7b82 */ /* 0x000e620000000800 */
[----:B------:R-:W3:Y:S04]  /*120b0*/  LDL R162, [R1+0x60] ;  /* 0x0000600001a27983 */ /* 0x000ee80000100800 */
[----:B------:R-:W4:Y:S01]  /*120c0*/  LDL R156, [R1+0x48] ;  /* 0x00004800019c7983 */ /* 0x000f220000100800 */
[----:B------:R-:W-:Y:S02]  /*120d0*/  SEL R20, R20, 0xa78, P1 ;  /* 0x00000a7814147807 */ /* 0x000fe40000800000 */
[----:B------:R-:W-:Y:S01]  /*120e0*/  ISETP.NE.U32.AND P0, PT, RZ, UR6, PT ;  /* 0x00000006ff007c0c */ /* 0x000fe2000bf05070 */
[----:B------:R-:W5:Y:S01]  /*120f0*/  LDL R161, [R1+0x68] ;  /* 0x0000680001a17983 */ /* 0x000f620000100800 */
[----:B0-----:R-:W0:Y:S02]  /*12100*/  LDC.64 R12, c[0x0][R20+0x220] ;  /* 0x00008800140c7b82 */ /* 0x001e240000000a00 */
[----:B------:R-:W-:Y:S01]  /*12110*/  ISETP.NE.AND.EX P0, PT, RZ, UR7, PT, P0 ;  /* 0x00000007ff007c0c */ /* 0x000fe2000bf05300 */
[----:B------:R-:W5:Y:S03]  /*12120*/  LDL R160, [R1+0x58] ;  /* 0x0000580001a07983 */ /* 0x000f660000100800 */
[----:B------:R-:W-:-:S02]  /*12130*/  SEL R14, R159, RZ, !P0 ;  /* 0x000000ff9f0e7207 */ /* 0x000fc40004000000 */
[----:B------:R-:W2:Y:S01]  /*12140*/  LDC.64 R10, c[0x0][R20+0x218] ;  /* 0x00008600140a7b82 */ /* 0x000ea20000000a00 */
[----:B-1----:R-:W-:Y:S02]  /*12150*/  ISETP.NE.AND P2, PT, R157, 0x1, PT ;  /* 0x000000019d00780c */ /* 0x002fe40003f45270 */
[----:B0-----:R-:W-:Y:S01]  /*12160*/  IMAD R13, R13, R14, RZ ;  /* 0x0000000e0d0d7224 */ /* 0x001fe200078e02ff */
[----:B--2---:R-:W-:-:S05]  /*12170*/  SEL R21, R15, RZ, !P0 ;  /* 0x000000ff0f157207 */ /* 0x004fca0004000000 */
[C---:B------:R-:W-:Y:S02]  /*12180*/  IMAD R21, R12.reuse, R21, R13 ;  /* 0x000000150c157224 */ /* 0x040fe400078e020d */
[----:B------:R-:W-:-:S04]  /*12190*/  IMAD.WIDE.U32 R12, R12, R14, RZ ;  /* 0x0000000e0c0c7225 */ /* 0x000fc800078e00ff */
[----:B------:R-:W-:-:S03]  /*121a0*/  IMAD.WIDE.U32 R14, R10, R184, RZ ;  /* 0x000000b80a0e7225 */ /* 0x000fc600078e00ff */
[----:B------:R-:W-:Y:S02]  /*121b0*/  IADD3 R84, P0, P3, R12, R14, R8 ;  /* 0x0000000e0c547210 */ /* 0x000fe40007b1e008 */
[----:B------:R-:W0:Y:S01]  /*121c0*/  @P2 LDC R12, c[0x0][0xcec] ;  /* 0x00033b00ff0c2b82 */ /* 0x000e220000000800 */
[----:B------:R-:W-:-:S07]  /*121d0*/  IMAD R10, R11, R184, RZ ;  /* 0x000000b80b0a7224 */ /* 0x000fce00078e02ff */
[----:B------:R-:W1:Y:S01]  /*121e0*/  @P2 LDC R11, c[0x0][0xcf0] ;  /* 0x00033c00ff0b2b82 */ /* 0x000e620000000800 */
[----:B---3--:R-:W-:Y:S02]  /*121f0*/  IMAD R14, R158, 0x40, R162 ;  /* 0x000000409e0e7824 */ /* 0x008fe400078e02a2 */
[----:B------:R-:W-:Y:S02]  /*12200*/  IMAD.IADD R21, R13, 0x1, R21 ;  /* 0x000000010d157824 */ /* 0x000fe400078e0215 */
[----:B------:R-:W-:Y:S02]  /*12210*/  IMAD.IADD R13, R15, 0x1, R10 ;  /* 0x000000010f0d7824 */ /* 0x000fe400078e020a */
        /* <DEDUP_REMOVED lines=38> */
.L_x_1368:
[----:B------:R-:W-:Y:S02]  /*12480*/  ISETP.GT.AND P1, PT, R0, 0x1, PT ;  /* 0x000000010000780c */ /* 0x000fe40003f24270 */
[----:B------:R-:W-:-:S04]  /*12490*/  ISETP.NE.U32.AND P0, PT, RZ, UR6, PT ;  /* 0x00000006ff007c0c */ /* 0x000fc8000bf05070 */
[----:B------:R-:W-:-:S04]  /*124a0*/  ISETP.NE.AND.EX P0, PT, RZ, UR7, PT, P0 ;  /* 0x00000007ff007c0c */ /* 0x000fc8000bf05300 */
[----:B------:R-:W-:-:S03]  /*124b0*/  SEL R0, R159, RZ, !P0 ;  /* 0x000000ff9f007207 */ /* 0x000fc60004000000 */
[----:B------:R-:W-:Y:S06]  /*124c0*/  @P1 BRA `(.L_x_1369) ;  /* 0x0000001000601947 */ /* 0x000fec0003800000 */
[----:B------:R-:W2:Y:S01]  /*124d0*/  S2R R20, SR_TID.X ;  /* 0x0000000000147919 */ /* 0x000ea20000002100 */
[----:B------:R-:W3:Y:S01]  /*124e0*/  LDC R80, c[0x0][0xce8] ;  /* 0x00033a00ff507b82 */ /* 0x000ee20000000800 */
[----:B------:R-:W-:Y:S01]  /*124f0*/  ULDC.64 UR4, c[0x0][0xba0] ;  /* 0x0002e80000047ab9 */ /* 0x000fe20000000a00 */
[----:B--2---:R-:W-:-:S05]  /*12500*/  VIADD R20, R20, 0xffffff80 ;  /* 0xffffff8014147836 */ /* 0x004fca0000000000 */
[----:B01----:R-:W-:-:S04]  /*12510*/  SHF.R.S32.HI R11, RZ, 0x1f, R20 ;  /* 0x0000001fff0b7819 */ /* 0x003fc80000011414 */
        /* <DEDUP_REMOVED lines=12> */
[----:B------:R-:W-:Y:S01]  /*125e0*/  SHF.R.U64 R12, R12, 0x3, RZ ;  /* 0x000000030c0c7819 */ /* 0x000fe200000012ff */
[----:B------:R-:W-:Y:S01]  /*125f0*/  ULDC.64 UR4, c[0x0][0xbe8] ;  /* 0x0002fa0000047ab9 */ /* 0x000fe20000000a00 */
[----:B------:R-:W-:Y:S01]  /*12600*/  LOP3.LUT R36, R36, R37, RZ, 0x3c, !PT ;  /* 0x0000002524247212 */ /* 0x000fe200078e3cff */
[----:B------:R-:W-:Y:S01]  /*12610*/  IMAD.X R37, RZ, RZ, R153, P0 ;  /* 0x000000ffff257224 */ /* 0x000fe200000e0699 */
[----:B------:R-:W-:Y:S01]  /*12620*/  IADD3 R65, P0, R152, 0xc000, RZ ;  /* 0x0000c00098417810 */ /* 0x000fe20007f1e0ff */
[----:B------:R-:W-:Y:S01]  /*12630*/  IMAD.IADD R9, R9, 0x1, R21 ;  /* 0x0000000109097824 */ /* 0x000fe200078e0215 */
[----:B------:R-:W-:Y:S01]  /*12640*/  LOP3.LUT R12, R12, R13, RZ, 0x3c, !PT ;  /* 0x0000000d0c0c7212 */ /* 0x000fe200078e3cff */
[----:B------:R-:W-:Y:S01]  /*12650*/  IMAD.X R13, RZ, RZ, R153, P3 ;  /* 0x000000ffff0d7224 */ /* 0x000fe200018e0699 */
[----:B------:R-:W-:Y:S01]  /*12660*/  LOP3.LUT R64, R65, 0x380, RZ, 0xc0, !PT ;  /* 0x0000038041407812 */ /* 0x000fe200078ec0ff */
[----:B------:R-:W5:Y:S01]  /*12670*/  LD.E.128 R36, desc[UR42][R36.64] ;  /* 0x0000002a24247980 */ /* 0x000f62000c101d00 */
[----:B------:R-:W-:-:S02]  /*12680*/  LOP3.LUT R11, R11, 0xfffffff8, RZ, 0xc0, !PT ;  /* 0xfffffff80b0b7812 */ /* 0x000fc400078ec0ff */
[----:B------:R-:W-:Y:S02]  /*12690*/  SHF.R.U64 R64, R64, 0x3, RZ ;  /* 0x0000000340407819 */ /* 0x000fe400000012ff */
[C---:B------:R-:W-:Y:S02]  /*126a0*/  IADD3 R25, P4, R152.reuse, 0x2000, RZ ;  /* 0x0000200098197810 */ /* 0x040fe40007f9e0ff */
[C---:B------:R-:W-:Y:S02]  /*126b0*/  IADD3 R29, P5, R152.reuse, 0x3000, RZ ;  /* 0x00003000981d7810 */ /* 0x040fe40007fbe0ff */
[C---:B------:R-:W-:Y:S02]  /*126c0*/  IADD3 R33, P6, R152.reuse, 0x4000, RZ ;  /* 0x0000400098217810 */ /* 0x040fe40007fde0ff */
[C---:B------:R-:W-:Y:S02]  /*126d0*/  IADD3 R41, P1, R152.reuse, 0x6000, RZ ;  /* 0x0000600098297810 */ /* 0x040fe40007f3e0ff */
[----:B------:R-:W-:Y:S01]  /*126e0*/  IADD3 R45, P2, R152, 0x7000, RZ ;  /* 0x00007000982d7810 */ /* 0x000fe20007f5e0ff */
[----:B------:R-:W-:Y:S01]  /*126f0*/  IMAD.WIDE.U32 R8, R184, UR4, R8 ;  /* 0x00000004b8087c25 */ /* 0x000fe2000f8e0008 */
[----:B------:R-:W-:Y:S01]  /*12700*/  LOP3.LUT R64, R64, R65, RZ, 0x3c, !PT ;  /* 0x0000004140407212 */ /* 0x000fe200078e3cff */
[----:B------:R-:W5:Y:S01]  /*12710*/  LD.E.128 R12, desc[UR42][R12.64] ;  /* 0x0000002a0c0c7980 */ /* 0x000f62000c101d00 */
[----:B------:R-:W-:Y:S01]  /*12720*/  IADD3 R49, P3, R152, 0x8000, RZ ;  /* 0x0000800098317810 */ /* 0x000fe20007f7e0ff */
[----:B------:R-:W-:Y:S01]  /*12730*/  IMAD.X R65, RZ, RZ, R153, P0 ;  /* 0x000000ffff417224 */ /* 0x000fe200000e0699 */
[----:B---3--:R-:W-:Y:S01]  /*12740*/  ISETP.NE.AND P0, PT, R80, 0x1, PT ;  /* 0x000000015000780c */ /* 0x008fe20003f05270 */
[----:B------:R-:W-:Y:S01]  /*12750*/  IMAD.IADD R11, R20, 0x1, -R11 ;  /* 0x00000001140b7824 */ /* 0x000fe200078e0a0b */
[----:B------:R-:W-:-:S02]  /*12760*/  LOP3.LUT R24, R25, 0x380, RZ, 0xc0, !PT ;  /* 0x0000038019187812 */ /* 0x000fc400078ec0ff */
[----:B------:R-:W-:Y:S02]  /*12770*/  LOP3.LUT R28, R29, 0x380, RZ, 0xc0, !PT ;  /* 0x000003801d1c7812 */ /* 0x000fe400078ec0ff */
[----:B------:R-:W-:Y:S02]  /*12780*/  LOP3.LUT R32, R33, 0x380, RZ, 0xc0, !PT ;  /* 0x0000038021207812 */ /* 0x000fe400078ec0ff */
[----:B------:R-:W-:Y:S02]  /*12790*/  LOP3.LUT R40, R41, 0x380, RZ, 0xc0, !PT ;  /* 0x0000038029287812 */ /* 0x000fe400078ec0ff */
[----:B------:R-:W-:Y:S01]  /*127a0*/  LOP3.LUT R44, R45, 0x380, RZ, 0xc0, !PT ;  /* 0x000003802d2c7812 */ /* 0x000fe200078ec0ff */
[----:B------:R-:W-:Y:S01]  /*127b0*/  IMAD R9, R184, UR5, R9 ;  /* 0x00000005b8097c24 */ /* 0x000fe2000f8e0209 */
[----:B------:R-:W-:Y:S01]  /*127c0*/  LOP3.LUT R48, R49, 0x380, RZ, 0xc0, !PT ;  /* 0x0000038031307812 */ /* 0x000fe200078ec0ff */
[----:B------:R-:W0:Y:S01]  /*127d0*/  @P0 LDC R81, c[0x0][0xcec] ;  /* 0x00033b00ff510b82 */ /* 0x000e220000000800 */
[----:B------:R-:W-:Y:S01]  /*127e0*/  LOP3.LUT R5, R152, 0x380, RZ, 0xc0, !PT ;  /* 0x0000038098057812 */ /* 0x000fe200078ec0ff */
[----:B------:R-:W5:Y:S06]  /*127f0*/  LD.E.128 R64, desc[UR42][R64.64] ;  /* 0x0000002a40407980 */ /* 0x000f6c000c101d00 */
[----:B------:R-:W1:Y:S01]  /*12800*/  @P0 LDC R21, c[0x0][0xcf0] ;  /* 0x00033c00ff150b82 */ /* 0x000e620000000800 */
[----:B------:R-:W-:Y:S01]  /*12810*/  SHF.R.S32.HI R20, RZ, 0x1f, R0 ;  /* 0x0000001fff147819 */ /* 0x000fe20000011400 */
[----:B------:R-:W-:Y:S01]  /*12820*/  IMAD R11, R11, 0x20, R10 ;  /* 0x000000200b0b7824 */ /* 0x000fe200078e020a */
[----:B------:R-:W-:Y:S01]  /*12830*/  SHF.R.U64 R24, R24, 0x3, RZ ;  /* 0x0000000318187819 */ /* 0x000fe200000012ff */
[----:B------:R-:W-:Y:S01]  /*12840*/  ULDC.64 UR4, c[0x0][0xbf0] ;  /* 0x0002fc0000047ab9 */ /* 0x000fe20000000a00 */
[----:B------:R-:W-:-:S02]  /*12850*/  SHF.R.U64 R28, R28, 0x3, RZ ;  /* 0x000000031c1c7819 */ /* 0x000fc400000012ff */
[----:B------:R-:W-:Y:S02]  /*12860*/  SHF.R.U64 R32, R32, 0x3, RZ ;  /* 0x0000000320207819 */ /* 0x000fe400000012ff */
[----:B------:R-:W-:Y:S02]  /*12870*/  SHF.R.U64 R40, R40, 0x3, RZ ;  /* 0x0000000328287819 */ /* 0x000fe400000012ff */
[----:B------:R-:W-:Y:S02]  /*12880*/  SHF.R.U64 R44, R44, 0x3, RZ ;  /* 0x000000032c2c7819 */ /* 0x000fe400000012ff */
[----:B------:R-:W-:Y:S01]  /*12890*/  SHF.R.U64 R48, R48, 0x3, RZ ;  /* 0x0000000330307819 */ /* 0x000fe200000012ff */
[----:B------:R-:W-:Y:S01]  /*128a0*/  IMAD R83, R20, UR4, RZ ;  /* 0x0000000414537c24 */ /* 0x000fe2000f8e02ff */
[----:B------:R-:W-:Y:S01]  /*128b0*/  LOP3.LUT R24, R24, R25, RZ, 0x3c, !PT ;  /* 0x0000001918187212 */ /* 0x000fe200078e3cff */
[----:B------:R-:W-:Y:S01]  /*128c0*/  IMAD R20, R158, 0x40, R11 ;  /* 0x000000409e147824 */ /* 0x000fe200078e020b */
        /* <DEDUP_REMOVED lines=10> */
[C---:B------:R-:W-:Y:S01]  /*12970*/  IADD3 R53, P4, R152.reuse, 0x9000, RZ ;  /* 0x0000900098357810 */ /* 0x040fe20007f9e0ff */
[----:B------:R-:W-:Y:S01]  /*12980*/  IMAD.X R49, RZ, RZ, R153, P3 ;  /* 0x000000ffff317224 */ /* 0x000fe200018e0699 */
[----:B------:R-:W-:Y:S01]  /*12990*/  IADD3 R57, P5, R152, 0xa000, RZ ;  /* 0x0000a00098397810 */ /* 0x000fe20007fbe0ff */
[----:B------:R-:W-:Y:S01]  /*129a0*/  IMAD R83, R0, UR5, R83 ;  /* 0x0000000500537c24 */ /* 0x000fe2000f8e0253 */
[----:B------:R-:W-:Y:S01]  /*129b0*/  IADD3 R61, P6, R152, 0xb000, RZ ;  /* 0x0000b000983d7810 */ /* 0x000fe20007fde0ff */
[----:B------:R-:W-:Y:S01]  /*129c0*/  IMAD.WIDE.U32 R8, R0, UR4, R8 ;  /* 0x0000000400087c25 */ /* 0x000fe2000f8e0008 */
[C---:B------:R-:W-:Y:S01]  /*129d0*/  IADD3 R69, P1, R152.reuse, 0xd000, RZ ;  /* 0x0000d00098457810 */ /* 0x040fe20007f3e0ff */
[----:B------:R-:W-:Y:S01]  /*129e0*/  ULDC.64 UR4, c[0x0][0xbe0] ;  /* 0x0002f80000047ab9 */ /* 0x000fe20000000a00 */
[----:B------:R-:W-:Y:S01]  /*129f0*/  IADD3 R73, P2, R152, 0xe000, RZ ;  /* 0x0000e00098497810 */ /* 0x000fe20007f5e0ff */
[----:B0-----:R-:W-:Y:S01]  /*12a00*/  @P0 IMAD.HI.U32 R0, R20, R81, RZ ;  /* 0x0000005114000227 */ /* 0x001fe200078e00ff */
[----:B------:R-:W-:Y:S01]  /*12a10*/  IADD3 R7, P3, R152, 0xf000, RZ ;  /* 0x0000f00098077810 */ /* 0x000fe20007f7e0ff */
[----:B------:R-:W5:Y:S01]  /*12a20*/  LD.E.128 R24, desc[UR42][R24.64] ;  /* 0x0000002a18187980 */ /* 0x000f62000c101d00 */
[----:B------:R-:W-:-:S02]  /*12a30*/  LOP3.LUT R52, R53, 0x380, RZ, 0xc0, !PT ;  /* 0x0000038035347812 */ /* 0x000fc400078ec0ff */
[----:B------:R-:W-:Y:S01]  /*12a40*/  LOP3.LUT R56, R57, 0x380, RZ, 0xc0, !PT ;  /* 0x0000038039387812 */ /* 0x000fe200078ec0ff */
[----:B------:R-:W-:Y:S01]  /*12a50*/  IMAD.MOV.U32 R11, RZ, RZ, R20 ;  /* 0x000000ffff0b7224 */ /* 0x000fe200078e0014 */
[----:B------:R-:W-:Y:S01]  /*12a60*/  LOP3.LUT R60, R61, 0x380, RZ, 0xc0, !PT ;  /* 0x000003803d3c7812 */ /* 0x000fe200078ec0ff */
[----:B------:R-:W-:Y:S01]  /*12a70*/  IMAD.X R77, RZ, RZ, R153, P3 ;  /* 0x000000ffff4d7224 */ /* 0x000fe200018e0699 */
[----:B------:R-:W-:Y:S01]  /*12a80*/  LOP3.LUT R68, R69, 0x380, RZ, 0xc0, !PT ;  /* 0x0000038045447812 */ /* 0x000fe200078ec0ff */
[----:B------:R-:W5:Y:S01]  /*12a90*/  LD.E.128 R28, desc[UR42][R28.64] ;  /* 0x0000002a1c1c7980 */ /* 0x000f62000c101d00 */
[----:B------:R-:W-:Y:S02]  /*12aa0*/  LOP3.LUT R72, R73, 0x380, RZ, 0xc0, !PT ;  /* 0x0000038049487812 */ /* 0x000fe400078ec0ff */
[----:B------:R-:W-:Y:S01]  /*12ab0*/  LOP3.LUT R6, R7, 0x380, RZ, 0xc0, !PT ;  /* 0x0000038007067812 */ /* 0x000fe200078ec0ff */
[----:B------:R-:W5:Y:S01]  /*12ac0*/  LD.E.128 R32, desc[UR42][R32.64] ;  /* 0x0000002a20207980 */ /* 0x000f62000c101d00 */
[----:B-1----:R-:W-:-:S02]  /*12ad0*/  @P0 SHF.R.U32.HI R11, RZ, R21, R0 ;  /* 0x00000015ff0b0219 */ /* 0x002fc40000011600 */
[----:B------:R-:W-:Y:S01]  /*12ae0*/  SHF.R.U64 R52, R52, 0x3, RZ ;  /* 0x0000000334347819 */ /* 0x000fe200000012ff */
[----:B------:R-:W5:Y:S01]  /*12af0*/  LD.E.128 R40, desc[UR42][R40.64] ;  /* 0x0000002a28287980 */ /* 0x000f62000c101d00 */
[----:B------:R-:W-:Y:S02]  /*12b00*/  SHF.R.U64 R56, R56, 0x3, RZ ;  /* 0x0000000338387819 */ /* 0x000fe400000012ff */
[----:B------:R-:W-:Y:S01]  /*12b10*/  SHF.R.U64 R60, R60, 0x3, RZ ;  /* 0x000000033c3c7819 */ /* 0x000fe200000012ff */
[----:B------:R-:W5:Y:S01]  /*12b20*/  LD.E.128 R44, desc[UR42][R44.64] ;  /* 0x0000002a2c2c7980 */ /* 0x000f62000c101d00 */
[----:B------:R-:W-:Y:S02]  /*12b30*/  SHF.R.U64 R68, R68, 0x3, RZ ;  /* 0x0000000344447819 */ /* 0x000fe400000012ff */
[----:B------:R-:W-:Y:S01]  /*12b40*/  SHF.R.U64 R72, R72, 0x3, RZ ;  /* 0x0000000348487819 */ /* 0x000fe200000012ff */
[----:B------:R-:W5:Y:S01]  /*12b50*/  LD.E.128 R48, desc[UR42][R48.64] ;  /* 0x0000002a30307980 */ /* 0x000f62000c101d00 */
[----:B------:R-:W-:-:S02]  /*12b60*/  SHF.R.U64 R5, R5, 0x3, RZ ;  /* 0x0000000305057819 */ /* 0x000fc400000012ff */
[----:B------:R-:W-:Y:S01]  /*12b70*/  SHF.R.U64 R6, R6, 0x3, RZ ;  /* 0x0000000306067819 */ /* 0x000fe200000012ff */
[----:B------:R-:W-:Y:S01]  /*12b80*/  IMAD.MOV R21, RZ, RZ, -R11 ;  /* 0x000000ffff157224 */ /* 0x000fe200078e0a0b */
        /* <DEDUP_REMOVED lines=12> */
[----:B------:R-:W-:-:S02]  /*12c50*/  SHF.R.S32.HI R0, RZ, 0x1f, R11 ;  /* 0x0000001fff007819 */ /* 0x000fc4000001140b */
[----:B------:R-:W-:Y:S01]  /*12c60*/  LOP3.LUT R76, R6, R7, RZ, 0x3c, !PT ;  /* 0x00000007064c7212 */ /* 0x000fe200078e3cff */
[----:B------:R-:W-:Y:S01]  /*12c70*/  IMAD.IADD R9, R9, 0x1, R83 ;  /* 0x0000000109097824 */ /* 0x000fe200078e0253 */
[----:B------:R-:W5:Y:S01]  /*12c80*/  LD.E.128 R52, desc[UR42][R52.64] ;  /* 0x0000002a34347980 */ /* 0x000f62000c101d00 */
[----:B------:R-:W-:Y:S02]  /*12c90*/  IMAD R21, R80, R21, R20 ;  /* 0x0000001550157224 */ /* 0x000fe400078e0214 */
[----:B------:R-:W-:Y:S01]  /*12ca0*/  IMAD R0, R0, UR4, RZ ;  /* 0x0000000400007c24 */ /* 0x000fe2000f8e02ff */
[----:B------:R-:W0:Y:S01]  /*12cb0*/  LDC R20, c[0x0][0xbc8] ;  /* 0x0002f200ff147b82 */ /* 0x000e220000000800 */
[----:B------:R-:W5:Y:S01]  /*12cc0*/  LD.E.128 R4, desc[UR42][R4.64] ;  /* 0x0000002a04047980 */ /* 0x000f62000c101d00 */
[----:B------:R-:W-:-:S03]  /*12cd0*/  IMAD.WIDE.U32 R8, R11, UR4, R8 ;  /* 0x000000040b087c25 */ /* 0x000fc6000f8e0008 */
[----:B------:R-:W5:Y:S01]  /*12ce0*/  LD.E.128 R56, desc[UR42][R56.64] ;  /* 0x0000002a38387980 */ /* 0x000f62000c101d00 */
[----:B------:R-:W-:-:S03]  /*12cf0*/  IMAD R11, R11, UR5, R0 ;  /* 0x000000050b0b7c24 */ /* 0x000fc6000f8e0200 */
[----:B------:R-:W5:Y:S01]  /*12d00*/  LD.E.128 R60, desc[UR42][R60.64] ;  /* 0x0000002a3c3c7980 */ /* 0x000f62000c101d00 */
[----:B------:R-:W-:Y:S01]  /*12d10*/  SHF.R.S32.HI R0, RZ, 0x1f, R21 ;  /* 0x0000001fff007819 */ /* 0x000fe20000011415 */
[----:B------:R-:W-:Y:S02]  /*12d20*/  ULDC.64 UR4, c[0x0][0xbd8] ;  /* 0x0002f60000047ab9 */ /* 0x000fe40000000a00 */
[----:B------:R-:W5:Y:S04]  /*12d30*/  LD.E.128 R68, desc[UR42][R68.64] ;  /* 0x0000002a44447980 */ /* 0x000f68000c101d00 */
[----:B------:R-:W5:Y:S04]  /*12d40*/  LD.E.128 R72, desc[UR42][R72.64] ;  /* 0x0000002a48487980 */ /* 0x000f68000c101d00 */
[----:B------:R-:W5:Y:S01]  /*12d50*/  LD.E.128 R76, desc[UR42][R76.64] ;  /* 0x0000002a4c4c7980 */ /* 0x000f62000c101d00 */
        /* <DEDUP_REMOVED lines=18> */
[----:B------:R-:W-:Y:S01]  /*12e80*/  IMAD R82, R158, 0x40, R10 ;  /* 0x000000409e527824 */ /* 0x000fe200078e020a */
[----:B-1----:R0:W-:Y:S01]  /*12e90*/  SYNCS.ARRIVE.TRANS64.RED.A1T0 RZ, [R0+URZ], RZ ;  /* 0x000000ff00ff79a7 */ /* 0x0021e2000810043f */
[C---:B------:R-:W-:Y:S01]  /*12ea0*/  VIADD R158, R192.reuse, 0x80 ;  /* 0x00000080c09e7836 */ /* 0x040fe20000000000 */
[----:B------:R-:W-:Y:S01]  /*12eb0*/  ISETP.GE.AND P1, PT, R192, R20, PT ;  /* 0x00000014c000720c */ /* 0x000fe20003f26270 */
[----:B------:R-:W-:Y:S01]  /*12ec0*/  IMAD R80, R3, R80, RZ ;  /* 0x0000005003507224 */ /* 0x000fe200078e02ff */
[----:B0-----:R-:W-:-:S02]  /*12ed0*/  SEL R0, RZ, 0xffffffff, P0 ;  /* 0xffffffffff007807 */ /* 0x001fc40000000000 */
[----:B------:R-:W-:-:S03]  /*12ee0*/  ISETP.GE.AND P0, PT, R158, R20, PT ;  /* 0x000000149e00720c */ /* 0x000fc60003f06270 */
[----:B------:R-:W-:Y:S01]  /*12ef0*/  IMAD.SHL.U32 R3, R0, 0x2, RZ ;  /* 0x0000000200037824 */ /* 0x000fe200078e00ff */
[----:B------:R-:W-:Y:S01]  /*12f00*/  SEL R0, RZ, 0x1, P1 ;  /* 0x00000001ff007807 */ /* 0x000fe20000800000 */
        /* <DEDUP_REMOVED lines=29> */
[C---:B------:R-:W-:Y:S02]  /*130e0*/  VIADD R89, R192.reuse, 0x140 ;  /* 0x00000140c0597836 */ /* 0x040fe40000000000 */
[----:B------:R-:W-:-:S02]  /*130f0*/  VIADD R90, R192, 0x100 ;  /* 0x00000100c05a7836 */ /* 0x000fc40000000000 */
[C---:B------:R-:W-:Y:S02]  /*13100*/  VIADD R91, R192.reuse, 0xc0 ;  /* 0x000000c0c05b7836 */ /* 0x040fe40000000000 */
[C---:B------:R-:W-:Y:S02]  /*13110*/  VIADD R92, R192.reuse, 0x80 ;  /* 0x00000080c05c7836 */ /* 0x040fe40000000000 */
[----:B------:R-:W-:Y:S01]  /*13120*/  VIADD R93, R192, 0x40 ;  /* 0x00000040c05d7836 */ /* 0x000fe20000000000 */
[----:B------:R0:W1:Y:S01]  /*13130*/  SHFL.IDX PT, R8, R21, RZ, 0x181f ;  /* 0x00181fff15087589 */ /* 0x00006200000e0000 */
[----:B------:R-:W-:Y:S03]  /*13140*/  BSSY B1, `(.L_x_1370) ;  /* 0x000002a000017945 */ /* 0x000fe60003800000 */
[----:B------:R0:W2:Y:S01]  /*13150*/  SHFL.IDX PT, R9, R81, RZ, 0x181f ;  /* 0x00181fff51097589 */ /* 0x0000a200000e0000 */
[----:B------:R-:W-:-:S02]  /*13160*/  LOP3.LUT R0, R3, R0, RZ, 0xfc, !PT ;  /* 0x0000000003007212 */ /* 0x000fc400078efcff */
[----:B------:R-:W-:Y:S02]  /*13170*/  SHF.R.S32.HI R84, RZ, 0x1f, R84 ;  /* 0x0000001fff547819 */ /* 0x000fe40000011454 */
[----:B------:R-:W-:Y:S02]  /*13180*/  SHF.R.S32.HI R88, RZ, 0x1f, R88 ;  /* 0x0000001fff587819 */ /* 0x000fe40000011458 */
[----:B------:R-:W-:Y:S02]  /*13190*/  SHF.R.S32.HI R89, RZ, 0x1f, R89 ;  /* 0x0000001fff597819 */ /* 0x000fe40000011459 */
[----:B------:R-:W-:Y:S02]  /*131a0*/  SHF.R.S32.HI R90, RZ, 0x1f, R90 ;  /* 0x0000001fff5a7819 */ /* 0x000fe4000001145a */
[----:B------:R-:W-:Y:S02]  /*131b0*/  SHF.R.S32.HI R91, RZ, 0x1f, R91 ;  /* 0x0000001fff5b7819 */ /* 0x000fe4000001145b */
[----:B------:R-:W-:-:S02]  /*131c0*/  SHF.R.S32.HI R92, RZ, 0x1f, R92 ;  /* 0x0000001fff5c7819 */ /* 0x000fc4000001145c */
        /* <DEDUP_REMOVED lines=23> */
[-C--:B0-----:R-:W-:Y:S02]  /*13340*/  @!P2 LEA R4, P5, R156, R8.reuse, 0x1 ;  /* 0x000000089c04a211 */ /* 0x081fe400078a08ff */
        /* <DEDUP_REMOVED lines=9> */
.L_x_1371:
[----:B------:R-:W-:Y:S05]  /*133e0*/  BSYNC B1 ;  /* 0x0000000000017941 */ /* 0x000fea0003800000 */
.L_x_1370:
[----:B0----5:R-:W-:Y:S01]  /*133f0*/  VIADD R7, R82, 0x20 ;  /* 0x0000002052077836 */ /* 0x021fe20000000000 */
[----:B------:R0:W3:Y:S04]  /*13400*/  SHFL.IDX PT, R5, R81, 0x1, 0x181f ;  /* 0x00381f0051057f89 */ /* 0x0000e800000e0000 */
[----:B------:R-:W-:Y:S01]  /*13410*/  ISETP.GE.AND P0, PT, R7, R80, PT ;  /* 0x000000500700720c */ /* 0x000fe20003f06270 */
[----:B------:R0:W4:-:S12]  /*13420*/  SHFL.IDX PT, R4, R21, 0x1, 0x181f ;  /* 0x00381f0015047f89 */ /* 0x00011800000e0000 */
[----:B0-----:R-:W-:Y:S05]  /*13430*/  @P0 BRA `(.L_x_1372) ;  /* 0x0000002c00740947 */ /* 0x001fea0003800000 */
[-C--:B------:R-:W-:Y:S02]  /*13440*/  ISETP.GE.AND P6, PT, R192, R20.reuse, PT ;  /* 0x00000014c000720c */ /* 0x080fe40003fc6270 */
[-C--:B------:R-:W-:Y:S02]  /*13450*/  ISETP.GE.AND P5, PT, R159, R20.reuse, PT ;  /* 0x000000149f00720c */ /* 0x080fe40003fa6270 */
[-C--:B------:R-:W-:Y:S02]  /*13460*/  ISETP.GE.AND P3, PT, R158, R20.reuse, PT ;  /* 0x000000149e00720c */ /* 0x080fe40003f66270 */
[-C--:B------:R-:W-:Y:S02]  /*13470*/  ISETP.GE.AND P2, PT, R157, R20.reuse, PT ;  /* 0x000000149d00720c */ /* 0x080fe40003f46270 */
[-C--:B------:R-:W-:Y:S02]  /*13480*/  ISETP.GE.AND P1, PT, R156, R20.reuse, PT ;  /* 0x000000149c00720c */ /* 0x080fe40003f26270 */
[----:B------:R-:W-:-:S03]  /*13490*/  ISETP.GE.AND P0, PT, R155, R20, PT ;  /* 0x000000149b00720c */ /* 0x000fc60003f06270 */
[----:B---34-:R-:W-:Y:S02]  /*134a0*/  @!P6 IMAD.WIDE R6, R192, 0x2, R4 ;  /* 0x00000002c006e825 */ /* 0x018fe400078e0204 */
[----:B-1----:R-:W-:-:S03]  /*134b0*/  @!P5 LEA R8, P4, R159, R4, 0x1 ;  /* 0x000000049f08d211 */ /* 0x002fc600078808ff */
[----:B------:R0:W-:Y:S01]  /*134c0*/  @!P6 ST.E.128 desc[UR42][R6.64], R12 ;  /* 0x0000000c0600e985 */ /* 0x0001e2000c101d2a */
[----:B--2---:R-:W-:Y:S02]  /*134d0*/  @!P5 LEA.HI.X R9, R159, R5, R93, 0x1, P4 ;  /* 0x000000059f09d211 */ /* 0x004fe400020f0c5d */
        /* <DEDUP_REMOVED lines=8> */
[CC--:B------:R-:W-:Y:S02]  /*13560*/  @P4 LEA R12, P5, R154.reuse, R4.reuse, 0x1 ;  /* 0x000000049a0c4211 */ /* 0x0c0fe400078a08ff */
        /* <DEDUP_REMOVED lines=14> */
.L_x_1369:
[----:B01----:R-:W2:Y:S01]  /*13650*/  LDL.LU R12, [R1+0x48] ;  /* 0x00004800010c7983 */ /* 0x003ea20000300800 */
[----:B------:R-:W-:Y:S01]  /*13660*/  ULDC.64 UR4, c[0x0][0xc08] ;  /* 0x0003020000047ab9 */ /* 0x000fe20000000a00 */
[----:B------:R-:W0:Y:S02]  /*13670*/  LDC R13, c[0x0][0xce8] ;  /* 0x00033a00ff0d7b82 */ /* 0x000e240000000800 */
[----:B------:R-:W3:Y:S04]  /*13680*/  LDL R11, [R1+0x60] ;  /* 0x00006000010b7983 */ /* 0x000ee80000100800 */
[----:B------:R-:W3:Y:S01]  /*13690*/  LDL.LU R14, [R1+0x44] ;  /* 0x00004400010e7983 */ /* 0x000ee20000300800 */
[----:B------:R-:W-:Y:S01]  /*136a0*/  IMAD R10, R9, UR4, RZ ;  /* 0x00000004090a7c24 */ /* 0x000fe2000f8e02ff */
[----:B------:R-:W-:Y:S01]  /*136b0*/  BSSY B1, `(.L_x_1373) ;  /* 0x0000110000017945 */ /* 0x000fe20003800000 */
[----:B------:R-:W-:-:S02]  /*136c0*/  VIADD R152, R223, 0xf8 ;  /* 0x000000f8df987836 */ /* 0x000fc40000000000 */
[C---:B------:R-:W-:Y:S02]  /*136d0*/  IMAD R10, R8.reuse, UR5, R10 ;  /* 0x00000005080a7c24 */ /* 0x040fe4000f8e020a */
[----:B------:R-:W-:Y:S01]  /*136e0*/  IMAD.WIDE.U32 R8, R8, UR4, RZ ;  /* 0x0000000408087c25 */ /* 0x000fe2000f8e00ff */
[----:B------:R-:W-:Y:S01]  /*136f0*/  ULDC.64 UR4, c[0x0][0xc38] ;  /* 0x00030e0000047ab9 */ /* 0x000fe20000000a00 */
[----:B------:R-:W-:Y:S02]  /*13700*/  SHF.R.S32.HI R152, RZ, 0x1f, R152 ;  /* 0x0000001fff987819 */ /* 0x000fe40000011498 */
[----:B------:R-:W-:Y:S01]  /*13710*/  IMAD.IADD R9, R9, 0x1, R10 ;  /* 0x0000000109097824 */ /* 0x000fe200078e020a */
[----:B------:R-:W-:Y:S01]  /*13720*/  SHF.R.S32.HI R10, RZ, 0x1f, R0 ;  /* 0x0000001fff0a7819 */ /* 0x000fe20000011400 */
[----:B------:R-:W-:Y:S02]  /*13730*/  VIADD R154, R223, 0xf0 ;  /* 0x000000f0df9a7836 */ /* 0x000fe40000000000 */
[----:B------:R-:W-:Y:S01]  /*13740*/  IMAD.WIDE.U32 R8, R184, UR4, R8 ;  /* 0x00000004b8087c25 */ /* 0x000fe2000f8e0008 */
[----:B0-----:R-:W-:-:S03]  /*13750*/  ISETP.NE.AND P0, PT, R13, 0x1, PT ;  /* 0x000000010d00780c */ /* 0x001fc60003f05270 */
[----:B------:R-:W-:Y:S01]  /*13760*/  IMAD R9, R184, UR5, R9 ;  /* 0x00000005b8097c24 */ /* 0x000fe2000f8e0209 */
[----:B------:R-:W-:Y:S01]  /*13770*/  ULDC.64 UR4, c[0x0][0xc40] ;  /* 0x0003100000047ab9 */ /* 0x000fe20000000a00 */
[----:B------:R-:W-:Y:S01]  /*13780*/  IMAD R3, R3, R13, RZ ;  /* 0x0000000d03037224 */ /* 0x000fe200078e02ff */
[----:B------:R-:W-:Y:S01]  /*13790*/  SHF.R.S32.HI R154, RZ, 0x1f, R154 ;  /* 0x0000001fff9a7819 */ /* 0x000fe2000001149a */
[----:B------:R-:W-:Y:S02]  /*137a0*/  IMAD R10, R10, UR4, RZ ;  /* 0x000000040a0a7c24 */ /* 0x000fe4000f8e02ff */
        /* <DEDUP_REMOVED lines=109> */
[----:B------:R-:W-:Y:S01]  /*13e80*/  VIADD R14, R223, 0x10 ;  /* 0x00000010df0e7836 */ /* 0x000fe20000000000 */
[----:B------:R-:W-:Y:S02]  /*13e90*/  ISETP.GE.AND P4, PT, R198, UR4, PT ;  /* 0x00000004c6007c0c */ /* 0x000fe4000bf86270 */
        /* <DEDUP_REMOVED lines=8> */
[----:B------:R-:W-:Y:S01]  /*13f20*/  VIADD R15, R223, 0x10 ;  /* 0x00000010df0f7836 */ /* 0x000fe20000000000 */
        /* <DEDUP_REMOVED lines=28> */
[----:B------:R-:W-:-:S04]  /*140f0*/  VIADD R14, R223, 0x30 ;  /* 0x00000030df0e7836 */ /* 0x000fc80000000000 */
[----:B------:R0:W-:Y:S01]  /*14100*/  @!P1 ST.E.64 desc[UR42][R8.64], R44 ;  /* 0x0000002c08009985 */ /* 0x0001e2000c101b2a */
[----:B------:R-:W-:Y:S02]  /*14110*/  ISETP.GE.AND P1, PT, R10, UR4, PT ;  /* 0x000000040a007c0c */ /* 0x000fe4000bf26270 */
[----:B------:R-:W-:Y:S02]  /*14120*/  SHF.R.S32.HI R14, RZ, 0x1f, R14 ;  /* 0x0000001fff0e7819 */ /* 0x000fe4000001140e */
[----:B0-----:R-:W-:-:S04]  /*14130*/  @!P0 LEA R8, P2, R11, R21, 0x2 ;  /* 0x000000150b088211 */ /* 0x001fc800078410ff */
[----:B------:R-:W-:Y:S01]  /*14140*/  @!P0 LEA.HI.X R9, R11, R20, R14, 0x2, P2 ;  /* 0x000000140b098211 */ /* 0x000fe200010f140e */
[----:B------:R-:W-:-:S04]  /*14150*/  VIADD R11, R223, 0x38 ;  /* 0x00000038df0b7836 */ /* 0x000fc80000000000 */
        /* <DEDUP_REMOVED lines=10> */
[----:B------:R-:W-:Y:S02]  /*14200*/  @!P0 LEA.HI.X R9, R222, R20, R10, 0x2, P2 ;  /* 0x00000014de098211 */ /* 0x000fe400010f140a */
[----:B------:R-:W-:-:S03]  /*14210*/  @!P4 LEA R10, P6, R198, R21, 0x2 ;  /* 0x00000015c60ac211 */ /* 0x000fc600078c10ff */
[----:B------:R0:W-:Y:S01]  /*14220*/  @!P0 ST.E.64 desc[UR42][R8.64], R56 ;  /* 0x0000003808008985 */ /* 0x0001e2000c101b2a */
[----:B------:R-:W-:Y:S02]  /*14230*/  ISETP.GE.AND P0, PT, R218, UR4, PT ;  /* 0x00000004da007c0c */ /* 0x000fe4000bf06270 */
[----:B------:R-:W-:Y:S02]  /*14240*/  @!P4 LEA.HI.X R11, R198, R20, R199, 0x2, P6 ;  /* 0x00000014c60bc211 */ /* 0x000fe400030f14c7 */
[----:B0-----:R-:W-:-:S04]  /*14250*/  @!P1 LEA R8, P2, R220, R21, 0x2 ;  /* 0x00000015dc089211 */ /* 0x001fc800078410ff */
[----:B------:R-:W-:-:S05]  /*14260*/  @!P1 LEA.HI.X R9, R220, R20, R221, 0x2, P2 ;  /* 0x00000014dc099211 */ /* 0x000fca00010f14dd */
[----:B------:R0:W-:Y:S01]  /*14270*/  @!P1 ST.E.64 desc[UR42][R8.64], R60 ;  /* 0x0000003c08009985 */ /* 0x0001e2000c101b2a */
[----:B------:R-:W-:Y:S02]  /*14280*/  ISETP.GE.AND P1, PT, R213, UR4, PT ;  /* 0x00000004d5007c0c */ /* 0x000fe4000bf26270 */
[----:B0-----:R-:W-:-:S04]  /*14290*/  @!P0 LEA R8, P2, R218, R21, 0x2 ;  /* 0x00000015da088211 */ /* 0x001fc800078410ff */
[----:B------:R-:W-:Y:S02]  /*142a0*/  @!P0 LEA.HI.X R9, R218, R20, R219, 0x2, P2 ;  /* 0x00000014da098211 */ /* 0x000fe400010f14db */
[----:B------:R-:W-:-:S03]  /*142b0*/  ISETP.GE.AND P2, PT, R181, UR4, PT ;  /* 0x00000004b5007c0c */ /* 0x000fc6000bf46270 */
[----:B------:R0:W-:Y:S10]  /*142c0*/  @!P0 ST.E.64 desc[UR42][R8.64], R64 ;  /* 0x0000004008008985 */ /* 0x0001f4000c101b2a */
[----:B------:R-:W-:-:S02]  /*142d0*/  @!P2 LEA R14, P6, R181, R21, 0x2 ;  /* 0x00000015b50ea211 */ /* 0x000fc400078c10ff */
[----:B0-----:R-:W-:Y:S02]  /*142e0*/  @!P1 LEA R8, P0, R213, R21, 0x2 ;  /* 0x00000015d5089211 */ /* 0x001fe400078010ff */
[-C--:B------:R-:W-:Y:S02]  /*142f0*/  @!P2 LEA.HI.X R15, R181, R20.reuse, R182, 0x2, P6 ;  /* 0x00000014b50fa211 */ /* 0x080fe400030f14b6 */
[----:B------:R-:W-:Y:S02]  /*14300*/  @!P1 LEA.HI.X R9, R213, R20, R217, 0x2, P0 ;  /* 0x00000014d5099211 */ /* 0x000fe400000f14d9 */
[----:B------:R-:W-:-:S03]  /*14310*/  ISETP.GE.AND P0, PT, R196, UR4, PT ;  /* 0x00000004c4007c0c */ /* 0x000fc6000bf06270 */
[----:B------:R0:W-:Y:S01]  /*14320*/  @!P1 ST.E.64 desc[UR42][R8.64], R68 ;  /* 0x0000004408009985 */ /* 0x0001e2000c101b2a */
[----:B------:R-:W-:Y:S02]  /*14330*/  ISETP.GE.AND P1, PT, R183, UR4, PT ;  /* 0x00000004b7007c0c */ /* 0x000fe4000bf26270 */
[----:B0-----:R-:W-:-:S04]  /*14340*/  @!P3 LEA R8, P5, R200, R21, 0x2 ;  /* 0x00000015c808b211 */ /* 0x001fc800078a10ff */
[----:B------:R-:W-:-:S05]  /*14350*/  @!P3 LEA.HI.X R9, R200, R20, R201, 0x2, P5 ;  /* 0x00000014c809b211 */ /* 0x000fca00028f14c9 */
[----:B------:R0:W-:Y:S01]  /*14360*/  @!P3 ST.E.64 desc[UR42][R8.64], R72 ;  /* 0x000000480800b985 */ /* 0x0001e2000c101b2a */
[----:B------:R-:W-:-:S03]  /*14370*/  ISETP.GE.AND P3, PT, R179, UR4, PT ;  /* 0x00000004b3007c0c */ /* 0x000fc6000bf66270 */
[----:B------:R1:W-:Y:S01]  /*14380*/  @!P4 ST.E.64 desc[UR42][R10.64], R76 ;  /* 0x0000004c0a00c985 */ /* 0x0003e2000c101b2a */
[CC--:B0-----:R-:W-:Y:S02]  /*14390*/  @!P0 LEA R8, P4, R196.reuse, R21.reuse, 0x2 ;  /* 0x00000015c4088211 */ /* 0x0c1fe400078810ff */
[----:B-1----:R-:W-:Y:S02]  /*143a0*/  @!P1 LEA R10, P5, R183, R21, 0x2 ;  /* 0x00000015b70a9211 */ /* 0x002fe400078a10ff */
        /* <DEDUP_REMOVED lines=8> */
[----:B------:R-:W-:Y:S02]  /*14430*/  @!P2 ST.E.64 desc[UR42][R14.64], R88 ;  /* 0x000000580e00a985 */ /* 0x000fe4000c101b2a */
[-C--:B0-----:R-:W-:Y:S02]  /*14440*/  @!P4 LEA R8, P2, R177, R21.reuse, 0x2 ;  /* 0x00000015b108c211 */ /* 0x081fe400078410ff */
[-C--:B-1----:R-:W-:Y:S02]  /*14450*/  @!P3 LEA R6, P6, R179, R21.reuse, 0x2 ;  /* 0x00000015b306b211 */ /* 0x082fe400078c10ff */
[-C--:B------:R-:W-:Y:S02]  /*14460*/  @!P4 LEA.HI.X R9, R177, R20.reuse, R178, 0x2, P2 ;  /* 0x00000014b109c211 */ /* 0x080fe400010f14b2 */
[----:B------:R-:W-:Y:S02]  /*14470*/  @!P3 LEA.HI.X R7, R179, R20, R180, 0x2, P6 ;  /* 0x00000014b307b211 */ /* 0x000fe400030f14b4 */
[----:B------:R-:W-:-:S02]  /*14480*/  @!P5 LEA R10, P6, R175, R21, 0x2 ;  /* 0x00000015af0ad211 */ /* 0x000fc400078c10ff */
[----:B------:R-:W-:Y:S01]  /*14490*/  ISETP.GE.AND P2, PT, R169, UR4, PT ;  /* 0x00000004a9007c0c */ /* 0x000fe2000bf46270 */
[----:B------:R0:W-:Y:S01]  /*144a0*/  @!P3 ST.E.64 desc[UR42][R6.64], R92 ;  /* 0x0000005c0600b985 */ /* 0x0001e2000c101b2a */
[----:B------:R-:W-:-:S03]  /*144b0*/  @!P5 LEA.HI.X R11, R175, R20, R176, 0x2, P6 ;  /* 0x00000014af0bd211 */ /* 0x000fc600030f14b0 */
        /* <DEDUP_REMOVED lines=39> */
[CC--:B------:R-:W-:Y:S02]  /*14730*/  @!P5 LEA R14, P0, R84.reuse, R21.reuse, 0x2 ;  /* 0x00000015540ed211 */ /* 0x0c0fe400078010ff */
[C---:B-1----:R-:W-:Y:S01]  /*14740*/  @!P2 LEA R8, P1, R153.reuse, R21, 0x2 ;  /* 0x000000159908a211 */ /* 0x042fe200078210ff */
[----:B------:R3:W-:Y:S01]  /*14750*/  @!P4 ST.E.64 desc[UR42][R6.64], R136 ;  /* 0x000000880600c985 */ /* 0x0007e2000c101b2a */
[-C--:B------:R-:W-:Y:S02]  /*14760*/  @!P5 LEA.HI.X R15, R84, R20.reuse, R152, 0x2, P0 ;  /* 0x00000014540fd211 */ /* 0x080fe400000f1498 */
[----:B------:R-:W-:Y:S01]  /*14770*/  @!P2 LEA.HI.X R9, R153, R20, R154, 0x2, P1 ;  /* 0x000000149909a211 */ /* 0x000fe200008f149a */
[----:B------:R3:W-:Y:S04]  /*14780*/  @!P3 ST.E.64 desc[UR42][R10.64], R140 ;  /* 0x0000008c0a00b985 */ /* 0x0007e8000c101b2a */
[----:B------:R3:W-:Y:S04]  /*14790*/  @!P2 ST.E.64 desc[UR42][R8.64], R144 ;  /* 0x000000900800a985 */ /* 0x0007e8000c101b2a */
[----:B------:R3:W-:Y:S02]  /*147a0*/  @!P5 ST.E.64 desc[UR42][R14.64], R148 ;  /* 0x000000940e00d985 */ /* 0x0007e4000c101b2a */
.L_x_1374:
[----:B------:R-:W-:Y:S05]  /*147b0*/  BSYNC B1 ;  /* 0x0000000000017941 */ /* 0x000fea0003800000 */
.L_x_1373:
[----:B---3--:R-:W-:Y:S01]  /*147c0*/  VIADD R6, R13, 0x8 ;  /* 0x000000080d067836 */ /* 0x008fe20000000000 */
[----:B0-----:R-:W0:Y:S04]  /*147d0*/  SHFL.IDX PT, R12, R12, 0x1, 0x1c1f ;  /* 0x003c1f000c0c7f89 */ /* 0x001e2800000e0000 */
[----:B------:R-:W-:Y:S01]  /*147e0*/  ISETP.GE.AND P0, PT, R6, R3, PT ;  /* 0x000000030600720c */ /* 0x000fe20003f06270 */
[----:B------:R-:W3:-:S12]  /*147f0*/  SHFL.IDX PT, R0, R0, 0x1, 0x1c1f ;  /* 0x003c1f0000007f89 */ /* 0x000ed800000e0000 */
[----:B------:R-:W-:Y:S05]  /*14800*/  @P0 BRA `(.L_x_1372) ;  /* 0x0000001800800947 */ /* 0x000fea0003800000 */
[C---:B------:R-:W-:Y:S01]  /*14810*/  VIADD R11, R223.reuse, 0x8 ;  /* 0x00000008df0b7836 */ /* 0x040fe20000000000 */
[----:B------:R-:W-:Y:S01]  /*14820*/  ULDC UR4, c[0x0][0xbc8] ;  /* 0x0002f20000047ab9 */ /* 0x000fe20000000800 */
[C---:B------:R-:W-:Y:S01]  /*14830*/  VIADD R15, R223.reuse, 0x10 ;  /* 0x00000010df0f7836 */ /* 0x040fe20000000000 */
[C---:B------:R-:W-:Y:S01]  /*14840*/  ISETP.GE.AND P2, PT, R223.reuse, UR4, PT ;  /* 0x00000004df007c0c */ /* 0x040fe2000bf46270 */
[----:B------:R-:W-:Y:S01]  /*14850*/  VIADD R10, R223, 0x18 ;  /* 0x00000018df0a7836 */ /* 0x000fe20000000000 */
[----:B------:R-:W-:Y:S01]  /*14860*/  ISETP.GE.AND P5, PT, R11, UR4, PT ;  /* 0x000000040b007c0c */ /* 0x000fe2000bfa6270 */
[----:B------:R-:W-:Y:S01]  /*14870*/  VIADD R14, R223, 0x8 ;  /* 0x00000008df0e7836 */ /* 0x000fe20000000000 */
[----:B------:R-:W-:Y:S01]  /*14880*/  ISETP.GE.AND P3, PT, R15, UR4, PT ;  /* 0x000000040f007c0c */ /* 0x000fe2000bf66270 */
[C---:B------:R-:W-:Y:S01]  /*14890*/  VIADD R24, R223.reuse, 0x10 ;  /* 0x00000010df187836 */ /* 0x040fe20000000000 */
[----:B--2---:R-:W-:Y:S01]  /*148a0*/  SHF.R.S32.HI R20, RZ, 0x1f, R223 ;  /* 0x0000001fff147819 */ /* 0x004fe200000114df */
[----:B-1----:R-:W-:Y:S01]  /*148b0*/  VIADD R21, R223, 0x28 ;  /* 0x00000028df157836 */ /* 0x002fe20000000000 */
[----:B------:R-:W-:-:S02]  /*148c0*/  ISETP.GE.AND P4, PT, R10, UR4, PT ;  /* 0x000000040a007c0c */ /* 0x000fc4000bf86270 */
[----:B------:R-:W-:Y:S02]  /*148d0*/  SHF.R.S32.HI R14, RZ, 0x1f, R14 ;  /* 0x0000001fff0e7819 */ /* 0x000fe4000001140e */
[----:B------:R-:W-:Y:S02]  /*148e0*/  SHF.R.S32.HI R24, RZ, 0x1f, R24 ;  /* 0x0000001fff187819 */ /* 0x000fe40000011418 */
[-C--:B---3--:R-:W-:Y:S02]  /*148f0*/  @!P2 LEA R6, P0, R223, R0.reuse, 0x2 ;  /* 0x00000000df06a211 */ /* 0x088fe400078010ff */
[----:B------:R-:W-:Y:S02]  /*14900*/  @!P5 LEA R8, P1, R11, R0, 0x2 ;  /* 0x000000000b08d211 */ /* 0x000fe400078210ff */
[CC--:B0-----:R-:W-:Y:S01]  /*14910*/  @!P2 LEA.HI.X R7, R223.reuse, R12.reuse, R20, 0x2, P0 ;  /* 0x0000000cdf07a211 */ /* 0x0c1fe200000f1414 */
[----:B------:R-:W-:Y:S01]  /*14920*/  VIADD R20, R223, 0x20 ;  /* 0x00000020df147836 */ /* 0x000fe20000000000 */
[----:B------:R-:W-:Y:S01]  /*14930*/  @!P5 LEA.HI.X R9, R11, R12, R14, 0x2, P1 ;  /* 0x0000000c0b09d211 */ /* 0x000fe200008f140e */
[----:B------:R-:W-:Y:S01]  /*14940*/  VIADD R11, R223, 0x18 ;  /* 0x00000018df0b7836 */ /* 0x000fe20000000000 */
[----:B------:R-:W-:Y:S01]  /*14950*/  ISETP.GE.AND P1, PT, R21, UR4, PT ;  /* 0x0000000415007c0c */ /* 0x000fe2000bf26270 */
[----:B------:R0:W-:Y:S01]  /*14960*/  @!P2 ST.E.64 desc[UR42][R6.64], R26 ;  /* 0x0000001a0600a985 */ /* 0x0001e2000c101b2a */
[----:B------:R-:W-:Y:S01]  /*14970*/  ISETP.GE.AND P0, PT, R20, UR4, PT ;  /* 0x0000000414007c0c */ /* 0x000fe2000bf06270 */
[----:B------:R-:W-:Y:S01]  /*14980*/  VIADD R14, R223, 0x30 ;  /* 0x00000030df0e7836 */ /* 0x000fe20000000000 */
[----:B------:R-:W-:Y:S01]  /*14990*/  SHF.R.S32.HI R11, RZ, 0x1f, R11 ;  /* 0x0000001fff0b7819 */ /* 0x000fe2000001140b */
[----:B------:R1:W-:Y:S03]  /*149a0*/  @!P5 ST.E.64 desc[UR42][R8.64], R30 ;  /* 0x0000001e0800d985 */ /* 0x0003e6000c101b2a */
[----:B------:R-:W-:-:S02]  /*149b0*/  ISETP.GE.AND P2, PT, R14, UR4, PT ;  /* 0x000000040e007c0c */ /* 0x000fc4000bf46270 */
[CC--:B0-----:R-:W-:Y:S02]  /*149c0*/  @!P3 LEA R6, P5, R15.reuse, R0.reuse, 0x2 ;  /* 0x000000000f06b211 */ /* 0x0c1fe400078a10ff */
[C---:B-1----:R-:W-:Y:S02]  /*149d0*/  @!P4 LEA R8, P6, R10.reuse, R0, 0x2 ;  /* 0x000000000a08c211 */ /* 0x042fe400078c10ff */
[-C--:B------:R-:W-:Y:S01]  /*149e0*/  @!P3 LEA.HI.X R7, R15, R12.reuse, R24, 0x2, P5 ;  /* 0x0000000c0f07b211 */ /* 0x080fe200028f1418 */
[C---:B------:R-:W-:Y:S01]  /*149f0*/  VIADD R24, R223.reuse, 0x20 ;  /* 0x00000020df187836 */ /* 0x040fe20000000000 */
[----:B------:R-:W-:Y:S01]  /*14a00*/  @!P4 LEA.HI.X R9, R10, R12, R11, 0x2, P6 ;  /* 0x0000000c0a09c211 */ /* 0x000fe200030f140b */
[----:B------:R-:W-:-:S04]  /*14a10*/  VIADD R15, R223, 0x38 ;  /* 0x00000038df0f7836 */ /* 0x000fc80000000000 */
[-C--:B------:R-:W-:Y:S01]  /*14a20*/  @!P2 LEA R10, P6, R14, R0.reuse, 0x2 ;  /* 0x000000000e0aa211 */ /* 0x080fe200078c10ff */
[----:B------:R0:W-:Y:S01]  /*14a30*/  @!P3 ST.E.64 desc[UR42][R6.64], R34 ;  /* 0x000000220600b985 */ /* 0x0001e2000c101b2a */
[----:B------:R-:W-:Y:S02]  /*14a40*/  SHF.R.S32.HI R24, RZ, 0x1f, R24 ;  /* 0x0000001fff187819 */ /* 0x000fe40000011418 */
[----:B------:R-:W-:Y:S01]  /*14a50*/  ISETP.GE.AND P3, PT, R15, UR4, PT ;  /* 0x000000040f007c0c */ /* 0x000fe2000bf66270 */
[----:B------:R1:W-:Y:S01]  /*14a60*/  @!P4 ST.E.64 desc[UR42][R8.64], R38 ;  /* 0x000000260800c985 */ /* 0x0003e2000c101b2a */
[----:B0-----:R-:W-:-:S04]  /*14a70*/  @!P0 LEA R6, P4, R20, R0, 0x2 ;  /* 0x0000000014068211 */ /* 0x001fc800078810ff */
[----:B------:R-:W-:Y:S01]  /*14a80*/  @!P0 LEA.HI.X R7, R20, R12, R24, 0x2, P4 ;  /* 0x0000000c14078211 */ /* 0x000fe200020f1418 */
[----:B------:R-:W-:Y:S01]  /*14a90*/  VIADD R24, R223, 0x28 ;  /* 0x00000028df187836 */ /* 0x000fe20000000000 */
[----:B-1----:R-:W-:Y:S01]  /*14aa0*/  @!P1 LEA R8, P5, R21, R0, 0x2 ;  /* 0x0000000015089211 */ /* 0x002fe200078a10ff */
[----:B------:R-:W-:Y:S01]  /*14ab0*/  VIADD R20, R223, 0x30 ;  /* 0x00000030df147836 */ /* 0x000fe20000000000 */
[----:B------:R-:W-:Y:S01]  /*14ac0*/  ISETP.GE.AND P4, PT, R222, UR4, PT ;  /* 0x00000004de007c0c */ /* 0x000fe2000bf86270 */
[----:B------:R0:W-:Y:S01]  /*14ad0*/  @!P0 ST.E.64 desc[UR42][R6.64], R42 ;  /* 0x0000002a06008985 */ /* 0x0001e2000c101b2a */
[----:B------:R-:W-:Y:S02]  /*14ae0*/  SHF.R.S32.HI R24, RZ, 0x1f, R24 ;  /* 0x0000001fff187819 */ /* 0x000fe40000011418 */
[----:B------:R-:W-:Y:S02]  /*14af0*/  SHF.R.S32.HI R20, RZ, 0x1f, R20 ;  /* 0x0000001fff147819 */ /* 0x000fe40000011414 */
[----:B------:R-:W-:-:S02]  /*14b00*/  @!P1 LEA.HI.X R9, R21, R12, R24, 0x2, P5 ;  /* 0x0000000c15099211 */ /* 0x000fc400028f1418 */
[----:B------:R-:W-:Y:S02]  /*14b10*/  ISETP.GE.AND P5, PT, R220, UR4, PT ;  /* 0x00000004dc007c0c */ /* 0x000fe4000bfa6270 */
[----:B------:R-:W-:Y:S01]  /*14b20*/  @!P2 LEA.HI.X R11, R14, R12, R20, 0x2, P6 ;  /* 0x0000000c0e0ba211 */ /* 0x000fe200030f1414 */
[C---:B------:R-:W-:Y:S01]  /*14b30*/  VIADD R20, R223.reuse, 0x38 ;  /* 0x00000038df147836 */ /* 0x040fe20000000000 */
[----:B------:R1:W-:Y:S01]  /*14b40*/  @!P1 ST.E.64 desc[UR42][R8.64], R46 ;  /* 0x0000002e08009985 */ /* 0x0003e2000c101b2a */
[----:B------:R-:W-:Y:S01]  /*14b50*/  VIADD R14, R223, 0x40 ;  /* 0x00000040df0e7836 */ /* 0x000fe20000000000 */
[----:B------:R-:W-:Y:S02]  /*14b60*/  ISETP.GE.AND P0, PT, R218, UR4, PT ;  /* 0x00000004da007c0c */ /* 0x000fe4000bf06270 */
[----:B0-----:R-:W-:Y:S01]  /*14b70*/  @!P3 LEA R6, P6, R15, R0, 0x2 ;  /* 0x000000000f06b211 */ /* 0x001fe200078c10ff */
[----:B------:R0:W-:Y:S01]  /*14b80*/  @!P2 ST.E.64 desc[UR42][R10.64], R50 ;  /* 0x000000320a00a985 */ /* 0x0001e2000c101b2a */
[----:B------:R-:W-:-:S02]  /*14b90*/  SHF.R.S32.HI R20, RZ, 0x1f, R20 ;  /* 0x0000001fff147819 */ /* 0x000fc40000011414 */
[----:B------:R-:W-:Y:S02]  /*14ba0*/  ISETP.GE.AND P1, PT, R213, UR4, PT ;  /* 0x00000004d5007c0c */ /* 0x000fe4000bf26270 */
[----:B------:R-:W-:Y:S02]  /*14bb0*/  SHF.R.S32.HI R14, RZ, 0x1f, R14 ;  /* 0x0000001fff0e7819 */ /* 0x000fe4000001140e */
[----:B------:R-:W-:Y:S02]  /*14bc0*/  @!P3 LEA.HI.X R7, R15, R12, R20, 0x2, P6 ;  /* 0x0000000c0f07b211 */ /* 0x000fe400030f1414 */
[----:B-1----:R-:W-:-:S03]  /*14bd0*/  @!P4 LEA R8, P2, R222, R0, 0x2 ;  /* 0x00000000de08c211 */ /* 0x002fc600078410ff */
[----:B------:R1:W-:Y:S01]  /*14be0*/  @!P3 ST.E.64 desc[UR42][R6.64], R54 ;  /* 0x000000360600b985 */ /* 0x0003e2000c101b2a */
[----:B------:R-:W-:Y:S02]  /*14bf0*/  @!P4 LEA.HI.X R9, R222, R12, R14, 0x2, P2 ;  /* 0x0000000cde09c211 */ /* 0x000fe400010f140e */
[----:B0-----:R-:W-:Y:S02]  /*14c00*/  @!P5 LEA R10, P6, R220, R0, 0x2 ;  /* 0x00000000dc0ad211 */ /* 0x001fe400078c10ff */
[----:B------:R-:W-:Y:S01]  /*14c10*/  ISETP.GE.AND P2, PT, R200, UR4, PT ;  /* 0x00000004c8007c0c */ /* 0x000fe2000bf46270 */
[----:B------:R0:W-:Y:S01]  /*14c20*/  @!P4 ST.E.64 desc[UR42][R8.64], R58 ;  /* 0x0000003a0800c985 */ /* 0x0001e2000c101b2a */
[----:B------:R-:W-:Y:S02]  /*14c30*/  @!P5 LEA.HI.X R11, R220, R12, R221, 0x2, P6 ;  /* 0x0000000cdc0bd211 */ /* 0x000fe400030f14dd */
[----:B------:R-:W-:Y:S02]  /*14c40*/  ISETP.GE.AND P3, PT, R198, UR4, PT ;  /* 0x00000004c6007c0c */ /* 0x000fe4000bf66270 */
[----:B------:R-:W-:Y:S01]  /*14c50*/  ISETP.GE.AND P4, PT, R196, UR4, PT ;  /* 0x00000004c4007c0c */ /* 0x000fe2000bf86270 */
[----:B------:R2:W-:Y:S01]  /*14c60*/  @!P5 ST.E.64 desc[UR42][R10.64], R62 ;  /* 0x0000003e0a00d985 */ /* 0x0005e2000c101b2a */
[----:B-1----:R-:W-:-:S04]  /*14c70*/  @!P0 LEA R6, P6, R218, R0, 0x2 ;  /* 0x00000000da068211 */ /* 0x002fc800078c10ff */
[----:B------:R-:W-:Y:S02]  /*14c80*/  @!P0 LEA.HI.X R7, R218, R12, R219, 0x2, P6 ;  /* 0x0000000cda078211 */ /* 0x000fe400030f14db */
[----:B0-----:R-:W-:-:S03]  /*14c90*/  @!P1 LEA R8, P5, R213, R0, 0x2 ;  /* 0x00000000d5089211 */ /* 0x001fc600078a10ff */
[----:B------:R0:W-:Y:S01]  /*14ca0*/  @!P0 ST.E.64 desc[UR42][R6.64], R66 ;  /* 0x0000004206008985 */ /* 0x0001e2000c101b2a */
[----:B------:R-:W-:Y:S02]  /*14cb0*/  @!P1 LEA.HI.X R9, R213, R12, R217, 0x2, P5 ;  /* 0x0000000cd5099211 */ /* 0x000fe400028f14d9 */
[----:B------:R-:W-:Y:S02]  /*14cc0*/  ISETP.GE.AND P5, PT, R183, UR4, PT ;  /* 0x00000004b7007c0c */ /* 0x000fe4000bfa6270 */
[C---:B--2---:R-:W-:Y:S01]  /*14cd0*/  @!P2 LEA R10, P6, R200.reuse, R0, 0x2 ;  /* 0x00000000c80aa211 */ /* 0x044fe200078c10ff */
[----:B------:R1:W-:Y:S03]  /*14ce0*/  @!P1 ST.E.64 desc[UR42][R8.64], R70 ;  /* 0x0000004608009985 */ /* 0x0003e6000c101b2a */
[----:B------:R-:W-:Y:S02]  /*14cf0*/  @!P2 LEA.HI.X R11, R200, R12, R201, 0x2, P6 ;  /* 0x0000000cc80ba211 */ /* 0x000fe400030f14c9 */
[----:B0-----:R-:W-:-:S03]  /*14d00*/  @!P3 LEA R6, P1, R198, R0, 0x2 ;  /* 0x00000000c606b211 */ /* 0x001fc600078210ff */
[----:B------:R0:W-:Y:S01]  /*14d10*/  @!P2 ST.E.64 desc[UR42][R10.64], R74 ;  /* 0x0000004a0a00a985 */ /* 0x0001e2000c101b2a */
[----:B------:R-:W-:Y:S02]  /*14d20*/  ISETP.GE.AND P2, PT, R181, UR4, PT ;  /* 0x00000004b5007c0c */ /* 0x000fe4000bf46270 */
[----:B------:R-:W-:Y:S02]  /*14d30*/  @!P3 LEA.HI.X R7, R198, R12, R199, 0x2, P1 ;  /* 0x0000000cc607b211 */ /* 0x000fe400008f14c7 */
[----:B------:R-:W-:Y:S02]  /*14d40*/  ISETP.GE.AND P1, PT, R179, UR4, PT ;  /* 0x00000004b3007c0c */ /* 0x000fe4000bf26270 */
[C---:B-1----:R-:W-:Y:S01]  /*14d50*/  @!P4 LEA R8, P0, R196.reuse, R0, 0x2 ;  /* 0x00000000c408c211 */ /* 0x042fe200078010ff */
[----:B------:R1:W-:Y:S03]  /*14d60*/  @!P3 ST.E.64 desc[UR42][R6.64], R78 ;  /* 0x0000004e0600b985 */ /* 0x0003e6000c101b2a */
[----:B------:R-:W-:-:S02]  /*14d70*/  @!P4 LEA.HI.X R9, R196, R12, R197, 0x2, P0 ;  /* 0x0000000cc409c211 */ /* 0x000fc400000f14c5 */
[----:B------:R-:W-:Y:S02]  /*14d80*/  ISETP.GE.AND P0, PT, R177, UR4, PT ;  /* 0x00000004b1007c0c */ /* 0x000fe4000bf06270 */
[----:B0-----:R-:W-:Y:S01]  /*14d90*/  @!P5 LEA R10, P6, R183, R0, 0x2 ;  /* 0x00000000b70ad211 */ /* 0x001fe200078c10ff */
[----:B------:R-:W-:Y:S01]  /*14da0*/  @!P4 ST.E.64 desc[UR42][R8.64], R82 ;  /* 0x000000520800c985 */ /* 0x000fe2000c101b2a */
[----:B------:R-:W-:Y:S02]  /*14db0*/  ISETP.GE.AND P4, PT, R173, UR4, PT ;  /* 0x00000004ad007c0c */ /* 0x000fe4000bf86270 */
[----:B------:R-:W-:Y:S02]  /*14dc0*/  @!P5 LEA.HI.X R11, R183, R12, R184, 0x2, P6 ;  /* 0x0000000cb70bd211 */ /* 0x000fe400030f14b8 */
[----:B-1----:R-:W-:-:S03]  /*14dd0*/  @!P1 LEA R6, P3, R179, R0, 0x2 ;  /* 0x00000000b3069211 */ /* 0x002fc600078610ff */
[----:B------:R0:W-:Y:S01]  /*14de0*/  @!P5 ST.E.64 desc[UR42][R10.64], R4 ;  /* 0x000000040a00d985 */ /* 0x0001e2000c101b2a */
[----:B------:R-:W-:Y:S02]  /*14df0*/  ISETP.GE.AND P5, PT, R175, UR4, PT ;  /* 0x00000004af007c0c */ /* 0x000fe4000bfa6270 */
[----:B------:R-:W-:Y:S02]  /*14e00*/  @!P1 LEA.HI.X R7, R179, R12, R180, 0x2, P3 ;  /* 0x0000000cb3079211 */ /* 0x000fe400018f14b4 */
[----:B------:R-:W-:Y:S02]  /*14e10*/  ISETP.GE.AND P3, PT, R171, UR4, PT ;  /* 0x00000004ab007c0c */ /* 0x000fe4000bf66270 */
[----:B0-----:R-:W-:-:S04]  /*14e20*/  @!P2 LEA R4, P6, R181, R0, 0x2 ;  /* 0x00000000b504a211 */ /* 0x001fc800078c10ff */
[----:B------:R-:W-:Y:S02]  /*14e30*/  @!P2 LEA.HI.X R5, R181, R12, R182, 0x2, P6 ;  /* 0x0000000cb505a211 */ /* 0x000fe400030f14b6 */
[----:B------:R-:W-:-:S03]  /*14e40*/  @!P0 LEA R8, P6, R177, R0, 0x2 ;  /* 0x00000000b1088211 */ /* 0x000fc600078c10ff */
[----:B------:R0:W-:Y:S01]  /*14e50*/  @!P2 ST.E.64 desc[UR42][R4.64], R90 ;  /* 0x0000005a0400a985 */ /* 0x0001e2000c101b2a */
[----:B------:R-:W-:Y:S02]  /*14e60*/  @!P0 LEA.HI.X R9, R177, R12, R178, 0x2, P6 ;  /* 0x0000000cb1098211 */ /* 0x000fe400030f14b2 */
[----:B------:R-:W-:Y:S01]  /*14e70*/  ISETP.GE.AND P2, PT, R169, UR4, PT ;  /* 0x00000004a9007c0c */ /* 0x000fe2000bf46270 */
[----:B------:R1:W-:Y:S01]  /*14e80*/  @!P1 ST.E.64 desc[UR42][R6.64], R94 ;  /* 0x0000005e06009985 */ /* 0x0003e2000c101b2a */
[----:B------:R-:W-:-:S03]  /*14e90*/  ISETP.GE.AND P1, PT, R167, UR4, PT ;  /* 0x00000004a7007c0c */ /* 0x000fc6000bf26270 */
[----:B------:R2:W-:Y:S01]  /*14ea0*/  @!P0 ST.E.64 desc[UR42][R8.64], R98 ;  /* 0x0000006208008985 */ /* 0x0005e2000c101b2a */
[-C--:B0-----:R-:W-:Y:S02]  /*14eb0*/  @!P5 LEA R4, P6, R175, R0.reuse, 0x2 ;  /* 0x00000000af04d211 */ /* 0x081fe400078c10ff */
[----:B-1----:R-:W-:Y:S02]  /*14ec0*/  @!P4 LEA R6, P0, R173, R0, 0x2 ;  /* 0x00000000ad06c211 */ /* 0x002fe400078010ff */
[----:B------:R-:W-:Y:S02]  /*14ed0*/  @!P5 LEA.HI.X R5, R175, R12, R176, 0x2, P6 ;  /* 0x0000000caf05d211 */ /* 0x000fe400030f14b0 */
[----:B--2---:R-:W-:Y:S02]  /*14ee0*/  @!P3 LEA R8, P6, R171, R0, 0x2 ;  /* 0x00000000ab08b211 */ /* 0x004fe400078c10ff */
[----:B------:R-:W-:Y:S01]  /*14ef0*/  @!P4 LEA.HI.X R7, R173, R12, R174, 0x2, P0 ;  /* 0x0000000cad07c211 */ /* 0x000fe200000f14ae */
[----:B------:R0:W-:Y:S01]  /*14f00*/  @!P5 ST.E.64 desc[UR42][R4.64], R102 ;  /* 0x000000660400d985 */ /* 0x0001e2000c101b2a */
[----:B------:R-:W-:-:S02]  /*14f10*/  ISETP.GE.AND P0, PT, R165, UR4, PT ;  /* 0x00000004a5007c0c */ /* 0x000fc4000bf06270 */
[----:B------:R-:W-:Y:S01]  /*14f20*/  @!P3 LEA.HI.X R9, R171, R12, R172, 0x2, P6 ;  /* 0x0000000cab09b211 */ /* 0x000fe200030f14ac */
[----:B------:R1:W-:Y:S04]  /*14f30*/  @!P4 ST.E.64 desc[UR42][R6.64], R106 ;  /* 0x0000006a0600c985 */ /* 0x0003e8000c101b2a */
[----:B------:R2:W-:Y:S01]  /*14f40*/  @!P3 ST.E.64 desc[UR42][R8.64], R110 ;  /* 0x0000006e0800b985 */ /* 0x0005e2000c101b2a */
[----:B------:R-:W-:Y:S02]  /*14f50*/  ISETP.GE.AND P3, PT, R163, UR4, PT ;  /* 0x00000004a3007c0c */ /* 0x000fe4000bf66270 */
[-C--:B0-----:R-:W-:Y:S02]  /*14f60*/  @!P2 LEA R4, P4, R169, R0.reuse, 0x2 ;  /* 0x00000000a904a211 */ /* 0x081fe400078810ff */
[----:B-1----:R-:W-:-:S02]  /*14f70*/  @!P1 LEA R6, P5, R167, R0, 0x2 ;  /* 0x00000000a7069211 */ /* 0x002fc400078a10ff */
[----:B------:R-:W-:Y:S02]  /*14f80*/  @!P2 LEA.HI.X R5, R169, R12, R170, 0x2, P4 ;  /* 0x0000000ca905a211 */ /* 0x000fe400020f14aa */
[----:B------:R-:W-:Y:S02]  /*14f90*/  ISETP.GE.AND P4, PT, R161, UR4, PT ;  /* 0x00000004a1007c0c */ /* 0x000fe4000bf86270 */
[----:B--2---:R-:W-:Y:S01]  /*14fa0*/  @!P0 LEA R8, P6, R165, R0, 0x2 ;  /* 0x00000000a5088211 */ /* 0x004fe200078c10ff */
[----:B------:R0:W-:Y:S01]  /*14fb0*/  @!P2 ST.E.64 desc[UR42][R4.64], R114 ;  /* 0x000000720400a985 */ /* 0x0001e2000c101b2a */
[-C--:B------:R-:W-:Y:S02]  /*14fc0*/  @!P1 LEA.HI.X R7, R167, R12.reuse, R168, 0x2, P5 ;  /* 0x0000000ca7079211 */ /* 0x080fe400028f14a8 */
[----:B------:R-:W-:Y:S02]  /*14fd0*/  @!P0 LEA.HI.X R9, R165, R12, R166, 0x2, P6 ;  /* 0x0000000ca5098211 */ /* 0x000fe400030f14a6 */
[----:B------:R-:W-:Y:S01]  /*14fe0*/  ISETP.GE.AND P2, PT, R159, UR4, PT ;  /* 0x000000049f007c0c */ /* 0x000fe2000bf46270 */
[----:B------:R1:W-:Y:S01]  /*14ff0*/  @!P1 ST.E.64 desc[UR42][R6.64], R118 ;  /* 0x0000007606009985 */ /* 0x0003e2000c101b2a */
[----:B------:R-:W-:-:S03]  /*15000*/  ISETP.GE.AND P1, PT, R157, UR4, PT ;  /* 0x000000049d007c0c */ /* 0x000fc6000bf26270 */
[----:B------:R2:W-:Y:S01]  /*15010*/  @!P0 ST.E.64 desc[UR42][R8.64], R122 ;  /* 0x0000007a08008985 */ /* 0x0005e2000c101b2a */
[----:B------:R-:W-:Y:S02]  /*15020*/  ISETP.GE.AND P0, PT, R155, UR4, PT ;  /* 0x000000049b007c0c */ /* 0x000fe4000bf06270 */
[----:B0-----:R-:W-:-:S04]  /*15030*/  @!P4 LEA R4, P6, R161, R0, 0x2 ;  /* 0x00000000a104c211 */ /* 0x001fc800078c10ff */
[----:B------:R-:W-:Y:S02]  /*15040*/  @!P4 LEA.HI.X R5, R161, R12, R162, 0x2, P6 ;  /* 0x0000000ca105c211 */ /* 0x000fe400030f14a2 */
[----:B-1----:R-:W-:-:S04]  /*15050*/  @!P3 LEA R6, P5, R163, R0, 0x2 ;  /* 0x00000000a306b211 */ /* 0x002fc800078a10ff */
[----:B------:R-:W-:Y:S02]  /*15060*/  @!P3 LEA.HI.X R7, R163, R12, R164, 0x2, P5 ;  /* 0x0000000ca307b211 */ /* 0x000fe400028f14a4 */
[----:B------:R-:W-:-:S03]  /*15070*/  ISETP.GE.AND P5, PT, R153, UR4, PT ;  /* 0x0000000499007c0c */ /* 0x000fc6000bfa6270 */
[----:B------:R0:W-:Y:S04]  /*15080*/  @!P3 ST.E.64 desc[UR42][R6.64], R126 ;  /* 0x0000007e0600b985 */ /* 0x0001e8000c101b2a */
[----:B------:R1:W-:Y:S01]  /*15090*/  @!P4 ST.E.64 desc[UR42][R4.64], R130 ;  /* 0x000000820400c985 */ /* 0x0003e2000c101b2a */
[----:B--2---:R-:W-:-:S04]  /*150a0*/  @!P0 LEA R8, P4, R155, R0, 0x2 ;  /* 0x000000009b088211 */ /* 0x004fc800078810ff */
[----:B------:R-:W-:Y:S02]  /*150b0*/  @!P0 LEA.HI.X R9, R155, R12, R156, 0x2, P4 ;  /* 0x0000000c9b098211 */ /* 0x000fe400020f149c */
[-C--:B0-----:R-:W-:Y:S02]  /*150c0*/  @!P2 LEA R6, P3, R159, R0.reuse, 0x2 ;  /* 0x000000009f06a211 */ /* 0x081fe400078610ff */
[----:B-1----:R-:W-:Y:S02]  /*150d0*/  @!P1 LEA R4, P6, R157, R0, 0x2 ;  /* 0x000000009d049211 */ /* 0x002fe400078c10ff */
[----:B------:R-:W-:Y:S02]  /*150e0*/  @!P2 LEA.HI.X R7, R159, R12, R160, 0x2, P3 ;  /* 0x0000000c9f07a211 */ /* 0x000fe400018f14a0 */
[----:B------:R-:W-:Y:S02]  /*150f0*/  @!P5 LEA R10, P3, R153, R0, 0x2 ;  /* 0x00000000990ad211 */ /* 0x000fe400078610ff */
[-C--:B------:R-:W-:Y:S01]  /*15100*/  @!P1 LEA.HI.X R5, R157, R12.reuse, R158, 0x2, P6 ;  /* 0x0000000c9d059211 */ /* 0x080fe200030f149e */
[----:B------:R0:W-:Y:S01]  /*15110*/  @!P2 ST.E.64 desc[UR42][R6.64], R134 ;  /* 0x000000860600a985 */ /* 0x0001e2000c101b2a */
[----:B------:R-:W-:-:S03]  /*15120*/  @!P5 LEA.HI.X R11, R153, R12, R154, 0x2, P3 ;  /* 0x0000000c990bd211 */ /* 0x000fc600018f149a */
[----:B------:R0:W-:Y:S04]  /*15130*/  @!P1 ST.E.64 desc[UR42][R4.64], R138 ;  /* 0x0000008a04009985 */ /* 0x0001e8000c101b2a */
[----:B------:R0:W-:Y:S01]  /*15140*/  @!P0 ST.E.64 desc[UR42][R8.64], R142 ;  /* 0x0000008e08008985 */ /* 0x0001e2000c101b2a */
[----:B------:R-:W-:-:S03]  /*15150*/  ISETP.GE.AND P0, PT, R84, UR4, PT ;  /* 0x0000000454007c0c */ /* 0x000fc6000bf06270 */
[----:B------:R0:W-:Y:S10]  /*15160*/  @!P5 ST.E.64 desc[UR42][R10.64], R146 ;  /* 0x000000920a00d985 */ /* 0x0001f4000c101b2a */
[----:B------:R-:W-:Y:S05]  /*15170*/  @P0 BRA `(.L_x_1372) ;  /* 0x0000001000240947 */ /* 0x000fea0003800000 */
[----:B0-----:R-:W-:-:S04]  /*15180*/  LEA R4, P0, R84, R0, 0x2 ;  /* 0x0000000054047211 */ /* 0x001fc800078010ff */
[----:B------:R-:W-:-:S05]  /*15190*/  LEA.HI.X R5, R84, R12, R152, 0x2, P0 ;  /* 0x0000000c54057211 */ /* 0x000fca00000f1498 */
[----:B------:R0:W-:Y:S01]  /*151a0*/  ST.E.64 desc[UR42][R4.64], R150 ;  /* 0x0000009604007985 */ /* 0x0001e2000c101b2a */
[----:B------:R-:W-:Y:S05]  /*151b0*/  BRA `(.L_x_1372) ;  /* 0x0000001000147947 */ /* 0x000fea0003800000 */
.L_x_1366:
[----:B------:R-:W2:Y:S01]  /*151c0*/  LDL.LU R6, [R1+0x3c] ;  /* 0x00003c0001067983 */ /* 0x000ea20000300800 */
[----:B------:R-:W-:Y:S01]  /*151d0*/  ULDC.64 UR6, c[0x0][0xd08] ;  /* 0x0003420000067ab9 */ /* 0x000fe20000000a00 */
[----:B------:R-:W-:Y:S02]  /*151e0*/  ULDC.64 UR4, c[0x0][0xd00] ;  /* 0x0003400000047ab9 */ /* 0x000fe40000000a00 */
[----:B------:R-:W3:Y:S04]  /*151f0*/  LDL.LU R0, [R1+0x40] ;  /* 0x0000400001007983 */ /* 0x000ee80000300800 */
[----:B------:R-:W4:Y:S01]  /*15200*/  LDL R9, [R1+0x38] ;  /* 0x0000380001097983 */ /* 0x000f220000100800 */
[----:B------:R-:W-:Y:S01]  /*15210*/  ISETP.NE.U32.AND P1, PT, RZ, UR6, PT ;  /* 0x00000006ff007c0c */ /* 0x000fe2000bf25070 */
[----:B------:R-:W-:Y:S01]  /*15220*/  IMAD.MOV.U32 R3, RZ, RZ, RZ ;  /* 0x000000ffff037224 */ /* 0x000fe200078e00ff */
[----:B------:R-:W-:-:S02]  /*15230*/  ISETP.NE.U32.AND P0, PT, RZ, UR4, PT ;  /* 0x00000004ff007c0c */ /* 0x000fc4000bf05070 */
[----:B------:R-:W-:Y:S02]  /*15240*/  ISETP.NE.AND.EX P1, PT, RZ, UR7, PT, P1 ;  /* 0x00000007ff007c0c */ /* 0x000fe4000bf25310 */
[----:B------:R-:W-:Y:S01]  /*15250*/  ISETP.NE.AND.EX P0, PT, RZ, UR5, PT, P0 ;  /* 0x00000005ff007c0c */ /* 0x000fe2000bf05300 */
[----:B------:R-:W0:Y:S01]  /*15260*/  S2R R8, SR_TID.X ;  /* 0x0000000000087919 */ /* 0x000e220000002100 */
[----:B--2---:R-:W-:-:S04]  /*15270*/  IADD3 R4, P2, R6, UR4, RZ ;  /* 0x0000000406047c10 */ /* 0x004fc8000ff5e0ff */
[----:B---3--:R-:W-:-:S05]  /*15280*/  IADD3.X R5, R0, UR5, RZ, P2, !PT ;  /* 0x0000000500057c10 */ /* 0x008fca00097fe4ff */
[----:B------:R-:W-:Y:S01]  /*15290*/  @P1 IADD3 R6, P2, R6, UR6, RZ ;  /* 0x0000000606061c10 */ /* 0x000fe2000ff5e0ff */
[----:B------:R-:W-:Y:S01]  /*152a0*/  ULDC UR4, c[0x0][0xb88] ;  /* 0x0002e20000047ab9 */ /* 0x000fe20000000800 */
[----:B------:R2:W5:Y:S02]  /*152b0*/  @P0 LDG.E R3, desc[UR42][R4.64] ;  /* 0x0000002a04030981 */ /* 0x000564000c1e1900 */
[----:B------:R-:W-:Y:S01]  /*152c0*/  @P1 IADD3.X R7, R0, UR7, RZ, P2, !PT ;  /* 0x0000000700071c10 */ /* 0x000fe200097fe4ff */
[----:B------:R-:W-:-:S06]  /*152d0*/  IMAD.U32 R0, RZ, RZ, UR4 ;  /* 0x00000004ff007e24 */ /* 0x000fcc000f8e00ff */
[----:B------:R2:W5:Y:S01]  /*152e0*/  @P1 LDG.E R0, desc[UR42][R6.64] ;  /* 0x0000002a06001981 */ /* 0x000562000c1e1900 */
[----:B----4-:R-:W-:Y:S01]  /*152f0*/  ISETP.NE.AND P2, PT, R9, RZ, PT ;  /* 0x000000ff0900720c */ /* 0x010fe20003f45270 */
[----:B0-----:R-:W-:-:S05]  /*15300*/  VIADD R32, R8, 0xffffff80 ;  /* 0xffffff8008207836 */ /* 0x001fca0000000000 */
[----:B------:R-:W-:-:S07]  /*15310*/  ISETP.GT.AND P3, PT, R32, 0x3f, PT ;  /* 0x0000003f2000780c */ /* 0x000fce0003f64270 */
[----:B------:R-:W0:Y:S02]  /*15320*/  @!P2 LDC R9, c[0x0][0xbd4] ;  /* 0x0002f500ff09ab82 */ /* 0x000e240000000800 */
[----:B0-----:R2:W-:Y:S01]  /*15330*/  @!P2 STL [R1+0x38], R9 ;  /* 0x000038090100a387 */ /* 0x0015e20000100800 */
[----:B------:R-:W-:Y:S01]  /*15340*/  ISETP.GT.AND P2, PT, R9, 0x1, PT ;  /* 0x000000010900780c */ /* 0x000fe20003f44270 */
[----:B------:R-:W-:-:S12]  /*15350*/  @P1 BRA `(.L_x_1375) ;  /* 0x0000000000101947 */ /* 0x000fd80003800000 */
[----:B------:R-:W-:Y:S05]  /*15360*/  @!P0 BRA `(.L_x_1375) ;  /* 0x00000000000c8947 */ /* 0x000fea0003800000 */
[----:B--2---:R-:W2:Y:S04]  /*15370*/  LDG.E R7, desc[UR42][R4.64] ;  /* 0x0000002a04077981 */ /* 0x004ea8000c1e1900 */
[----:B-----5:R-:W2:Y:S02]  /*15380*/  LDG.E R0, desc[UR42][R4.64+0x4] ;  /* 0x0000042a04007981 */ /* 0x020ea4000c1e1900 */
[----:B--2---:R-:W-:-:S07]  /*15390*/  IMAD.IADD R0, R0, 0x1, -R7 ;  /* 0x0000000100007824 */ /* 0x004fce00078e0a07 */
.L_x_1375:
[----:B--2---:R-:W2:Y:S04]  /*153a0*/  LDL.LU R5, [R1+0x34] ;  /* 0x0000340001057983 */ /* 0x004ea80000300800 */
[----:B------:R-:W3:Y:S01]  /*153b0*/  LDL.LU R4, [R1+0x50] ;  /* 0x0000500001047983 */ /* 0x000ee20000300800 */
[----:B------:R-:W-:Y:S01]  /*153c0*/  BSSY B1, `(.L_x_1376) ;  /* 0x0000039000017945 */ /* 0x000fe20003800000 */
[----:B-----5:R-:W-:Y:S02]  /*153d0*/  SHF.R.S32.HI R26, RZ, 0x1f, R3 ;  /* 0x0000001fff1a7819 */ /* 0x020fe40000011403 */
[----:B--2---:R-:W-:Y:S02]  /*153e0*/  SEL R29, R5, RZ, !P0 ;  /* 0x000000ff051d7207 */ /* 0x004fe40004000000 */
[----:B---3--:R-:W-:Y:S01]  /*153f0*/  SEL R28, R4, RZ, !P0 ;  /* 0x000000ff041c7207 */ /* 0x008fe20004000000 */
[----:B------:R-:W-:Y:S06]  /*15400*/  @P3 BRA `(.L_x_1377) ;  /* 0x0000000000d03947 */ /* 0x000fec0003800000 */
[----:B------:R-:W2:Y:S01]  /*15410*/  LDL R5, [R1+0x44] ;  /* 0x0000440001057983 */ /* 0x000ea20000100800 */
[----:B------:R-:W0:Y:S01]  /*15420*/  LDC R31, c[0x0][0xce8] ;  /* 0x00033a00ff1f7b82 */ /* 0x000e220000000800 */
[----:B------:R-:W2:Y:S02]  /*15430*/  S2R R4, SR_TID.X ;  /* 0x0000000000047919 */ /* 0x000ea40000002100 */
[----:B--2---:R-:W-:Y:S02]  /*15440*/  IMAD R4, R5, 0x40, R4 ;  /* 0x0000004005047824 */ /* 0x004fe400078e0204 */
[----:B0-----:R-:W-:Y:S02]  /*15450*/  IMAD R5, R0, R31, RZ ;  /* 0x0000001f00057224 */ /* 0x001fe400078e02ff */
[----:B------:R-:W-:-:S05]  /*15460*/  VIADD R30, R4, 0xffffff80 ;  /* 0xffffff80041e7836 */ /* 0x000fca0000000000 */
[----:B------:R-:W-:-:S13]  /*15470*/  ISETP.GE.AND P0, PT, R30, R5, PT ;  /* 0x000000051e00720c */ /* 0x000fda0003f06270 */
[----:B------:R-:W-:Y:S05]  /*15480*/  @P0 BRA `(.L_x_1377) ;  /* 0x0000000000b00947 */ /* 0x000fea0003800000 */
[----:B------:R-:W2:Y:S01]  /*15490*/  LDL.LU R33, [R1+0x48] ;  /* 0x0000480001217983 */ /* 0x000ea20000300800 */
[----:B------:R-:W-:Y:S01]  /*154a0*/  IMAD.MOV.U32 R24, RZ, RZ, 0xab8 ;  /* 0x00000ab8ff187424 */ /* 0x000fe200078e00ff */
[----:B------:R-:W-:Y:S01]  /*154b0*/  ISETP.GT.AND P0, PT, R9, 0x1, PT ;  /* 0x000000010900780c */ /* 0x000fe20003f04270 */
[----:B------:R-:W0:Y:S01]  /*154c0*/  LDC.64 R10, c[0x0][0xca8] ;  /* 0x00032a00ff0a7b82 */ /* 0x000e220000000a00 */
[----:B------:R-:W-:Y:S01]  /*154d0*/  ISETP.NE.AND P1, PT, R31, 0x1, PT ;  /* 0x000000011f00780c */ /* 0x000fe20003f25270 */
[----:B------:R-:W-:Y:S01]  /*154e0*/  IMAD.MOV.U32 R21, RZ, RZ, R30 ;  /* 0x000000ffff157224 */ /* 0x000fe200078e001e */
[----:B------:R-:W-:-:S05]  /*154f0*/  SEL R24, R24, 0xa78, P0 ;  /* 0x00000a7818187807 */ /* 0x000fca0000000000 */
[----:B------:R-:W3:Y:S08]  /*15500*/  LDC.64 R4, c[0x0][R24+0x220] ;  /* 0x0000880018047b82 */ /* 0x000ef00000000a00 */
[----:B-1----:R-:W1:Y:S08]  /*15510*/  LDC.64 R12, c[0x0][R24+0x218] ;  /* 0x00008600180c7b82 */ /* 0x002e700000000a00 */
[----:B------:R-:W4:Y:S08]  /*15520*/  LDC.64 R6, c[0x0][R24+0x228] ;  /* 0x00008a0018067b82 */ /* 0x000f300000000a00 */
[----:B------:R-:W5:Y:S08]  /*15530*/  @P1 LDC R15, c[0x0][0xcec] ;  /* 0x00033b00ff0f1b82 */ /* 0x000f700000000800 */
[----:B------:R-:W4:Y:S08]  /*15540*/  LDC.64 R8, c[0x0][R24+0x210] ;  /* 0x0000840018087b82 */ /* 0x000f300000000a00 */
[----:B------:R-:W4:Y:S01]  /*15550*/  @P1 LDC R27, c[0x0][0xcf0] ;  /* 0x00033c00ff1b1b82 */ /* 0x000f220000000800 */
[----:B-----5:R-:W-:-:S07]  /*15560*/  @P1 IMAD.HI.U32 R20, R30, R15, RZ ;  /* 0x0000000f1e141227 */ /* 0x020fce00078e00ff */
[----:B0-----:R-:W0:Y:S01]  /*15570*/  @!P0 LDC R10, c[0x0][0xc50] ;  /* 0x00031400ff0a8b82 */ /* 0x001e220000000800 */
[-C--:B---3--:R-:W-:Y:S02]  /*15580*/  IMAD R5, R5, R29.reuse, RZ ;  /* 0x0000001d05057224 */ /* 0x088fe400078e02ff */
[----:B------:R-:W-:-:S05]  /*15590*/  IMAD.WIDE.U32 R14, R4, R29, RZ ;  /* 0x0000001d040e7225 */ /* 0x000fca00078e00ff */
[----:B------:R-:W3:Y:S01]  /*155a0*/  @!P0 LDC R11, c[0x0][0xc54] ;  /* 0x00031500ff0b8b82 */ /* 0x000ee20000000800 */
[-C--:B-1----:R-:W-:Y:S02]  /*155b0*/  IMAD R25, R13, R184.reuse, RZ ;  /* 0x000000b80d197224 */ /* 0x082fe400078e02ff */
        /* <DEDUP_REMOVED lines=23> */
[----:B---3--:R-:W-:-:S05]  /*15730*/  LEA.HI.X R11, R6, R11, R4, 0x2, P0 ;  /* 0x0000000b060b7211 */ /* 0x008fca00000f1404 */
[----:B------:R0:W-:Y:S02]  /*15740*/  STG.E desc[UR42][R10.64], R5 ;  /* 0x000000050a007986 */ /* 0x0001e4000c10192a */
.L_x_1377:
[----:B------:R-:W-:Y:S05]  /*15750*/  BSYNC B1 ;  /* 0x0000000000017941 */ /* 0x000fea0003800000 */
.L_x_1376:
[----:B------:R-:W-:Y:S05]  /*15760*/  @P2 BRA `(.L_x_1372) ;  /* 0x0000000800a82947 */ /* 0x000fea0003800000 */
[----:B0-----:R-:W2:Y:S01]  /*15770*/  LDL.LU R10, [R1+0x44] ;  /* 0x00004400010a7983 */ /* 0x001ea20000300800 */
[----:B------:R-:W0:Y:S01]  /*15780*/  LDC R11, c[0x0][0xce8] ;  /* 0x00033a00ff0b7b82 */ /* 0x000e220000000800 */
[----:B------:R-:W-:Y:S01]  /*15790*/  ULDC.64 UR4, c[0x0][0xba0] ;  /* 0x0002e80000047ab9 */ /* 0x000fe20000000a00 */
[----:B------:R-:W-:Y:S01]  /*157a0*/  SHF.R.S32.HI R9, RZ, 0x1f, R32 ;  /* 0x0000001fff097819 */ /* 0x000fe20000011420 */
[----:B------:R-:W-:Y:S01]  /*157b0*/  IMAD R6, R26, UR4, RZ ;  /* 0x000000041a067c24 */ /* 0x000fe2000f8e02ff */
[----:B------:R-:W-:Y:S01]  /*157c0*/  BSSY B1, `(.L_x_1378) ;  /* 0x0000080000017945 */ /* 0x000fe20003800000 */
[----:B------:R-:W-:-:S04]  /*157d0*/  IMAD.WIDE.U32 R4, R3, UR4, RZ ;  /* 0x0000000403047c25 */ /* 0x000fc8000f8e00ff */
[----:B------:R-:W-:Y:S01]  /*157e0*/  IMAD R7, R3, UR5, R6 ;  /* 0x0000000503077c24 */ /* 0x000fe2000f8e0206 */
[----:B------:R-:W-:Y:S01]  /*157f0*/  LEA.HI R6, R9, R32, RZ, 0x3 ;  /* 0x0000002009067211 */ /* 0x000fe200078f18ff */
[----:B------:R-:W3:Y:S01]  /*15800*/  LDC R3, c[0x0][0xbc8] ;  /* 0x0002f200ff037b82 */ /* 0x000ee20000000800 */
[----:B------:R-:W-:Y:S01]  /*15810*/  ULDC.64 UR4, c[0x0][0xbe8] ;  /* 0x0002fa0000047ab9 */ /* 0x000fe20000000a00 */
[----:B------:R-:W-:Y:S01]  /*15820*/  IMAD.IADD R5, R5, 0x1, R7 ;  /* 0x0000000105057824 */ /* 0x000fe200078e0207 */
[----:B------:R-:W-:Y:S01]  /*15830*/  LOP3.LUT R7, R6, 0xfffffff8, RZ, 0xc0, !PT ;  /* 0xfffffff806077812 */ /* 0x000fe200078ec0ff */
[----:B------:R-:W-:Y:S01]  /*15840*/  VIADD R40, R192, 0x40 ;  /* 0x00000040c0287836 */ /* 0x000fe20000000000 */
[----:B------:R-:W-:Y:S01]  /*15850*/  SHF.R.S32.HI R20, RZ, 0x3, R6 ;  /* 0x00000003ff147819 */ /* 0x000fe20000011406 */
[----:B------:R-:W-:-:S04]  /*15860*/  IMAD.WIDE.U32 R4, R184, UR4, R4 ;  /* 0x00000004b8047c25 */ /* 0x000fc8000f8e0004 */
[----:B------:R-:W-:Y:S02]  /*15870*/  IMAD.IADD R7, R32, 0x1, -R7 ;  /* 0x0000000120077824 */ /* 0x000fe400078e0a07 */
[----:B------:R-:W-:Y:S01]  /*15880*/  IMAD R5, R184, UR5, R5 ;  /* 0x00000005b8057c24 */ /* 0x000fe2000f8e0205 */
[----:B0-----:R-:W-:Y:S01]  /*15890*/  ISETP.NE.AND P0, PT, R11, 0x1, PT ;  /* 0x000000010b00780c */ /* 0x001fe20003f05270 */
[----:B------:R-:W-:Y:S01]  /*158a0*/  IMAD R8, R7, 0x20, R20 ;  /* 0x0000002007087824 */ /* 0x000fe200078e0214 */
[----:B------:R-:W-:Y:S01]  /*158b0*/  ULDC.64 UR4, c[0x0][0xbf0] ;  /* 0x0002fc0000047ab9 */ /* 0x000fe20000000a00 */
[----:B------:R-:W-:Y:S02]  /*158c0*/  VIADD R38, R192, 0x80 ;  /* 0x00000080c0267836 */ /* 0x000fe40000000000 */
[----:B------:R-:W-:Y:S02]  /*158d0*/  IMAD R6, R28, UR4, RZ ;  /* 0x000000041c067c24 */ /* 0x000fe4000f8e02ff */
[----:B------:R-:W-:Y:S01]  /*158e0*/  IMAD.WIDE.U32 R4, R29, UR4, R4 ;  /* 0x000000041d047c25 */ /* 0x000fe2000f8e0004 */
[----:B---3--:R-:W-:-:S03]  /*158f0*/  ISETP.GE.AND P1, PT, R40, R3, PT ;  /* 0x000000032800720c */ /* 0x008fc60003f26270 */
[----:B------:R-:W-:Y:S02]  /*15900*/  IMAD R7, R29, UR5, R6 ;  /* 0x000000051d077c24 */ /* 0x000fe4000f8e0206 */
[----:B------:R-:W0:Y:S01]  /*15910*/  @P0 LDC R9, c[0x0][0xcec] ;  /* 0x00033b00ff090b82 */ /* 0x000e220000000800 */
[C---:B------:R-:W-:Y:S01]  /*15920*/  ISETP.GE.AND P2, PT, R192.reuse, R3, PT ;  /* 0x00000003c000720c */ /* 0x040fe20003f46270 */
[C---:B------:R-:W-:Y:S01]  /*15930*/  VIADD R36, R192.reuse, 0xc0 ;  /* 0x000000c0c0247836 */ /* 0x040fe20000000000 */
[----:B------:R-:W-:Y:S01]  /*15940*/  ULDC.64 UR4, c[0x0][0xbe0] ;  /* 0x0002f80000047ab9 */ /* 0x000fe20000000a00 */
[----:B------:R-:W-:Y:S02]  /*15950*/  IMAD.IADD R5, R5, 0x1, R7 ;  /* 0x0000000105057824 */ /* 0x000fe400078e0207 */
[----:B------:R-:W-:Y:S02]  /*15960*/  VIADD R34, R192, 0x100 ;  /* 0x00000100c0227836 */ /* 0x000fe40000000000 */
[----:B------:R-:W3:Y:S01]  /*15970*/  @P0 LDC R13, c[0x0][0xcf0] ;  /* 0x00033c00ff0d0b82 */ /* 0x000ee20000000800 */
[----:B------:R-:W-:-:S02]  /*15980*/  IMAD R21, R0, R11, RZ ;  /* 0x0000000b00157224 */ /* 0x000fc400078e02ff */
[C---:B------:R-:W-:Y:S02]  /*15990*/  VIADD R31, R192.reuse, 0x140 ;  /* 0x00000140c01f7836 */ /* 0x040fe40000000000 */
[C---:B------:R-:W-:Y:S02]  /*159a0*/  VIADD R27, R192.reuse, 0x180 ;  /* 0x00000180c01b7836 */ /* 0x040fe40000000000 */
[C---:B------:R-:W-:Y:S02]  /*159b0*/  VIADD R24, R192.reuse, 0x1c0 ;  /* 0x000001c0c0187836 */ /* 0x040fe40000000000 */
[C---:B------:R-:W-:Y:S02]  /*159c0*/  VIADD R25, R192.reuse, 0x1c0 ;  /* 0x000001c0c0197836 */ /* 0x040fe40000000000 */
        /* <DEDUP_REMOVED lines=10> */
[----:B------:R-:W-:-:S02]  /*15a70*/  SHF.R.S32.HI R37, RZ, 0x1f, R37 ;  /* 0x0000001fff257819 */ /* 0x000fc40000011425 */
[----:B------:R-:W-:Y:S02]  /*15a80*/  SHF.R.S32.HI R39, RZ, 0x1f, R39 ;  /* 0x0000001fff277819 */ /* 0x000fe40000011427 */
[----:B------:R-:W-:Y:S01]  /*15a90*/  SHF.R.S32.HI R41, RZ, 0x1f, R41 ;  /* 0x0000001fff297819 */ /* 0x000fe20000011429 */
[C---:B--2---:R-:W-:Y:S02]  /*15aa0*/  IMAD R8, R10.reuse, 0x40, R8 ;  /* 0x000000400a087824 */ /* 0x044fe400078e0208 */
[----:B------:R-:W-:Y:S01]  /*15ab0*/  IMAD R20, R10, 0x40, R20 ;  /* 0x000000400a147824 */ /* 0x000fe200078e0214 */
[----:B------:R-:W-:Y:S01]  /*15ac0*/  SEL R10, RZ, 0xffffffff, P1 ;  /* 0xffffffffff0a7807 */ /* 0x000fe20000800000 */
[----:B0-----:R-:W-:Y:S01]  /*15ad0*/  @P0 IMAD.HI.U32 R6, R8, R9, RZ ;  /* 0x0000000908060227 */ /* 0x001fe200078e00ff */
[----:B------:R-:W-:Y:S02]  /*15ae0*/  ISETP.GE.AND P1, PT, R38, R3, PT ;  /* 0x000000032600720c */ /* 0x000fe40003f26270 */
[----:B------:R-:W-:Y:S01]  /*15af0*/  SEL R9, RZ, 0x1, P2 ;  /* 0x00000001ff097807 */ /* 0x000fe20001000000 */
[----:B------:R-:W-:Y:S01]  /*15b00*/  IMAD.MOV.U32 R7, RZ, RZ, R8 ;  /* 0x000000ffff077224 */ /* 0x000fe200078e0008 */
[----:B---3--:R-:W-:Y:S01]  /*15b10*/  @P0 SHF.R.U32.HI R7, RZ, R13, R6 ;  /* 0x0000000dff070219 */ /* 0x008fe20000011606 */
[----:B------:R-:W-:Y:S01]  /*15b20*/  IMAD.SHL.U32 R10, R10, 0x2, RZ ;  /* 0x000000020a0a7824 */ /* 0x000fe200078e00ff */
[----:B-1----:R-:W-:-:S02]  /*15b30*/  SEL R12, RZ, 0xffffffff, P1 ;  /* 0xffffffffff0c7807 */ /* 0x002fc40000800000 */
[----:B------:R-:W-:Y:S01]  /*15b40*/  SHF.R.S32.HI R6, RZ, 0x1f, R7 ;  /* 0x0000001fff067819 */ /* 0x000fe20000011407 */
[----:B------:R-:W-:Y:S01]  /*15b50*/  IMAD.WIDE.U32 R4, R7, UR4, R4 ;  /* 0x0000000407047c25 */ /* 0x000fe2000f8e0004 */
[----:B------:R-:W-:Y:S02]  /*15b60*/  LOP3.LUT R10, R10, 0x2, R9, 0xe2, !PT ;  /* 0x000000020a0a7812 */ /* 0x000fe400078ee209 */
[-C--:B------:R-:W-:Y:S01]  /*15b70*/  ISETP.GE.AND P0, PT, R36, R3.reuse, PT ;  /* 0x000000032400720c */ /* 0x080fe20003f06270 */
[----:B------:R-:W-:Y:S01]  /*15b80*/  IMAD.MOV R9, RZ, RZ, -R7 ;  /* 0x000000ffff097224 */ /* 0x000fe200078e0a07 */
[-C--:B------:R-:W-:Y:S01]  /*15b90*/  ISETP.GE.AND P1, PT, R34, R3.reuse, PT ;  /* 0x000000032200720c */ /* 0x080fe20003f26270 */
[----:B------:R-:W-:Y:S01]  /*15ba0*/  IMAD.SHL.U32 R13, R12, 0x4, RZ ;  /* 0x000000040c0d7824 */ /* 0x000fe200078e00ff */
[----:B------:R-:W-:Y:S01]  /*15bb0*/  SEL R0, RZ, 0xffffffff, P0 ;  /* 0xffffffffff007807 */ /* 0x000fe20000000000 */
[----:B------:R-:W-:Y:S01]  /*15bc0*/  IMAD R6, R6, UR4, RZ ;  /* 0x0000000406067c24 */ /* 0x000fe2000f8e02ff */
[----:B------:R-:W-:Y:S01]  /*15bd0*/  ISETP.GE.AND P0, PT, R31, R3, PT ;  /* 0x000000031f00720c */ /* 0x000fe20003f06270 */
[----:B------:R-:W-:Y:S01]  /*15be0*/  IMAD R9, R11, R9, R8 ;  /* 0x000000090b097224 */ /* 0x000fe200078e0208 */
[----:B------:R-:W-:Y:S01]  /*15bf0*/  LOP3.LUT R10, R13, 0x4, R10, 0xe2, !PT ;  /* 0x000000040d0a7812 */ /* 0x000fe200078ee20a */
[----:B------:R-:W-:Y:S01]  /*15c00*/  IMAD R11, R7, UR5, R6 ;  /* 0x00000005070b7c24 */ /* 0x000fe2000f8e0206 */
[----:B------:R-:W-:Y:S01]  /*15c10*/  SEL R6, RZ, 0xffffffff, P1 ;  /* 0xffffffffff067807 */ /* 0x000fe20000800000 */
[----:B------:R-:W-:Y:S01]  /*15c20*/  IMAD.SHL.U32 R13, R0, 0x8, RZ ;  /* 0x00000008000d7824 */ /* 0x000fe200078e00ff */
[----:B------:R-:W-:Y:S01]  /*15c30*/  SHF.R.S32.HI R0, RZ, 0x1f, R9 ;  /* 0x0000001fff007819 */ /* 0x000fe20000011409 */
[----:B------:R-:W-:Y:S01]  /*15c40*/  ULDC.64 UR4, c[0x0][0xbd8] ;  /* 0x0002f60000047ab9 */ /* 0x000fe20000000a00 */
[----:B------:R-:W-:Y:S01]  /*15c50*/  IMAD.IADD R5, R5, 0x1, R11 ;  /* 0x0000000105057824 */ /* 0x000fe200078e020b */
[-C--:B------:R-:W-:Y:S01]  /*15c60*/  ISETP.GE.AND P2, PT, R24, R3.reuse, PT ;  /* 0x000000031800720c */ /* 0x080fe20003f46270 */
[----:B------:R-:W-:Y:S01]  /*15c70*/  IMAD.SHL.U32 R7, R6, 0x10, RZ ;  /* 0x0000001006077824 */ /* 0x000fe200078e00ff */
[----:B------:R-:W-:Y:S01]  /*15c80*/  LOP3.LUT R10, R13, 0x8, R10, 0xe2, !PT ;  /* 0x000000080d0a7812 */ /* 0x000fe200078ee20a */
[----:B------:R-:W-:Y:S01]  /*15c90*/  IMAD R0, R0, UR4, RZ ;  /* 0x0000000400007c24 */ /* 0x000fe2000f8e02ff */
[----:B------:R-:W-:Y:S01]  /*15ca0*/  SEL R6, RZ, 0xffffffff, P0 ;  /* 0xffffffffff067807 */ /* 0x000fe20000000000 */
[----:B------:R-:W-:Y:S01]  /*15cb0*/  IMAD.WIDE.U32 R4, R9, UR4, R4 ;  /* 0x0000000409047c25 */ /* 0x000fe2000f8e0004 */
[----:B------:R-:W-:-:S02]  /*15cc0*/  ISETP.GE.AND P0, PT, R27, R3, PT ;  /* 0x000000031b00720c */ /* 0x000fc40003f06270 */
[----:B------:R-:W-:Y:S01]  /*15cd0*/  LOP3.LUT R10, R7, 0x10, R10, 0xe2, !PT ;  /* 0x00000010070a7812 */ /* 0x000fe200078ee20a */
[----:B------:R-:W-:Y:S01]  /*15ce0*/  IMAD R7, R9, UR5, R0 ;  /* 0x0000000509077c24 */ /* 0x000fe2000f8e0200 */
[----:B------:R-:W-:Y:S01]  /*15cf0*/  SEL R9, RZ, 0x40, P0 ;  /* 0x00000040ff097807 */ /* 0x000fe20000000000 */
[----:B------:R-:W-:Y:S01]  /*15d00*/  IMAD.SHL.U32 R11, R6, 0x20, RZ ;  /* 0x00000020060b7824 */ /* 0x000fe200078e00ff */
[----:B------:R-:W-:Y:S01]  /*15d10*/  ISETP.GE.AND P0, PT, R20, R21, PT ;  /* 0x000000151400720c */ /* 0x000fe20003f06270 */
[----:B------:R-:W-:Y:S01]  /*15d20*/  ULDC.64 UR4, c[0x0][0xb80] ;  /* 0x0002e00000047ab9 */ /* 0x000fe20000000a00 */
[----:B------:R-:W-:Y:S01]  /*15d30*/  IMAD.IADD R5, R5, 0x1, R7 ;  /* 0x0000000105057824 */ /* 0x000fe200078e0207 */
[C---:B------:R-:W-:Y:S02]  /*15d40*/  LEA R12, P1, R4.reuse, UR4, 0x1 ;  /* 0x00000004040c7c11 */ /* 0x040fe4000f8208ff */
[----:B------:R-:W-:Y:S02]  /*15d50*/  LOP3.LUT R10, R11, 0x20, R10, 0xe2, !PT ;  /* 0x000000200b0a7812 */ /* 0x000fe400078ee20a */
[----:B------:R-:W-:-:S02]  /*15d60*/  LEA.HI.X R13, R4, UR5, R5, 0x1, P1 ;  /* 0x00000005040d7c11 */ /* 0x000fc400088f0c05 */
[----:B------:R-:W-:Y:S02]  /*15d70*/  LOP3.LUT R14, R10, R9, RZ, 0xfc, !PT ;  /* 0x000000090a0e7212 */ /* 0x000fe400078efcff */
[----:B------:R-:W-:Y:S01]  /*15d80*/  SEL R7, RZ, 0x80, P2 ;  /* 0x00000080ff077807 */ /* 0x000fe20001000000 */
[----:B------:R0:W1:Y:S03]  /*15d90*/  SHFL.IDX PT, R10, R12, RZ, 0x181f ;  /* 0x00181fff0c0a7589 */ /* 0x00006600000e0000 */
[----:B------:R-:W-:Y:S01]  /*15da0*/  LOP3.LUT R15, R14, R7, RZ, 0xfc, !PT ;  /* 0x000000070e0f7212 */ /* 0x000fe200078efcff */
[----:B------:R0:W2:Y:S01]  /*15db0*/  SHFL.IDX PT, R11, R13, RZ, 0x181f ;  /* 0x00181fff0d0b7589 */ /* 0x0000a200000e0000 */
[----:B------:R-:W-:Y:S05]  /*15dc0*/  @P0 BRA `(.L_x_1379) ;  /* 0x00000000007c0947 */ /* 0x000fea0003800000 */
        /* <DEDUP_REMOVED lines=31> */
.L_x_1379:
[----:B------:R-:W-:Y:S05]  /*15fc0*/  BSYNC B1 ;  /* 0x0000000000017941 */ /* 0x000fea0003800000 */
.L_x_1378:
[----:B------:R-:W-:Y:S01]  /*15fd0*/  VIADD R0, R20, 0x20 ;  /* 0x0000002014007836 */ /* 0x000fe20000000000 */
[----:B--23--:R2:W3:Y:S04]  /*15fe0*/  SHFL.IDX PT, R11, R13, 0x1, 0x181f ;  /* 0x00381f000d0b7f89 */ /* 0x00c4e800000e0000 */
[----:B------:R-:W-:Y:S01]  /*15ff0*/  ISETP.GE.AND P0, PT, R0, R21, PT ;  /* 0x000000150000720c */ /* 0x000fe20003f06270 */
[----:B-1----:R2:W4:-:S12]  /*16000*/  SHFL.IDX PT, R10, R12, 0x1, 0x181f ;  /* 0x00381f000c0a7f89 */ /* 0x00251800000e0000 */
[----:B--2---:R-:W-:Y:S05]  /*16010*/  @P0 BRA `(.L_x_1372) ;  /* 0x00000000007c0947 */ /* 0x004fea0003800000 */
[-C--:B------:R-:W-:Y:S02]  /*16020*/  ISETP.GE.AND P6, PT, R192, R3.reuse, PT ;  /* 0x00000003c000720c */ /* 0x080fe40003fc6270 */
[-C--:B------:R-:W-:Y:S02]  /*16030*/  ISETP.GE.AND P5, PT, R40, R3.reuse, PT ;  /* 0x000000032800720c */ /* 0x080fe40003fa6270 */
[-C--:B------:R-:W-:Y:S02]  /*16040*/  ISETP.GE.AND P4, PT, R38, R3.reuse, PT ;  /* 0x000000032600720c */ /* 0x080fe40003f86270 */
[-C--:B------:R-:W-:Y:S02]  /*16050*/  ISETP.GE.AND P3, PT, R36, R3.reuse, PT ;  /* 0x000000032400720c */ /* 0x080fe40003f66270 */
[-C--:B------:R-:W-:Y:S02]  /*16060*/  ISETP.GE.AND P2, PT, R34, R3.reuse, PT ;  /* 0x000000032200720c */ /* 0x080fe40003f46270 */
[----:B------:R-:W-:-:S03]  /*16070*/  ISETP.GE.AND P1, PT, R31, R3, PT ;  /* 0x000000031f00720c */ /* 0x000fc60003f26270 */
[----:B---34-:R-:W-:Y:S02]  /*16080*/  @!P6 IMAD.WIDE R6, R192, 0x2, R10 ;  /* 0x00000002c006e825 */ /* 0x018fe400078e020a */
        /* <DEDUP_REMOVED lines=24> */
.L_x_1372:
[----:B------:R-:W-:Y:S05]  /*16210*/  BSYNC B0 ;  /* 0x0000000000007941 */ /* 0x000fea0003800000 */
.L_x_1365:
[----:B------:R-:W-:Y:S02]  /*16220*/  ULDC UR4, c[0x0][0xd3c] ;  /* 0x00034f0000047ab9 */ /* 0x000fe40000000800 */
[----:B------:R-:W-:-:S13]  /*16230*/  ISETP.GE.AND P0, PT, R87, UR4, PT ;  /* 0x0000000457007c0c */ /* 0x000fda000bf06270 */
[----:B------:R-:W-:Y:S05]  /*16240*/  @!P0 BRA `(.L_x_1380) ;  /* 0xfffffeb400d08947 */ /* 0x000fea000383ffff */
[----:B------:R-:W-:Y:S05]  /*16250*/  BRA `(.L_x_1250) ;  /* 0x0000008800007947 */ /* 0x000fea0003800000 */
.L_x_1248:
        /* <DEDUP_REMOVED lines=16> */
.L_x_1381:
        /* <DEDUP_REMOVED lines=43> */
.L_x_1385:
        /* <DEDUP_REMOVED lines=37> */
.L_x_1383:
        /* <DEDUP_REMOVED lines=18> */
.L_x_1386:
        /* <DEDUP_REMOVED lines=22> */
[----:B------:R-:W-:Y:S01]  /*16ae0*/  LOP3.LUT R4, R25, R6, RZ, 0x3c, !PT ;  /* 0x0000000619047212 */ /* 0x000fe200078e3cff */
[----:B------:R0:W1:Y:S01]  /*16af0*/  F2I.FTZ.U32.TRUNC.NTZ R3, R10 ;  /* 0x0000000a00037305 */ /* 0x000062000021f000 */
[----:B------:R-:W-:Y:S02]  /*16b00*/  ISETP.NE.AND P1, PT, R6, RZ, PT ;  /* 0x000000ff0600720c */ /* 0x000fe40003f25270 */
[----:B------:R-:W-:-:S02]  /*16b10*/  ISETP.GE.AND P2, PT, R4, RZ, PT ;  /* 0x000000ff0400720c */ /* 0x000fc40003f46270 */
[----:B0-----:R-:W-:-:S05]  /*16b20*/  IABS R10, R9 ;  /* 0x00000009000a7213 */ /* 0x001fca0000000000 */
[----:B------:R-:W-:-:S04]  /*16b30*/  @P0 VIADD R2, R2, 0x1 ;  /* 0x0000000102020836 */ /* 0x000fc80000000000 */
[----:B------:R-:W-:Y:S02]  /*16b40*/  IMAD.MOV.U32 R8, RZ, RZ, R2 ;  /* 0x000000ffff087224 */ /* 0x000fe400078e0002 */
[----:B-1----:R-:W-:Y:S02]  /*16b50*/  IMAD.MOV R2, RZ, RZ, -R3 ;  /* 0x000000ffff027224 */ /* 0x002fe400078e0a03 */
[----:B------:R-:W-:Y:S01]  /*16b60*/  @!P2 IMAD.MOV R8, RZ, RZ, -R8 ;  /* 0x000000ffff08a224 */ /* 0x000fe200078e0a08 */
[----:B------:R-:W-:Y:S01]  /*16b70*/  @!P1 LOP3.LUT R8, RZ, R6, RZ, 0x33, !PT ;  /* 0x00000006ff089212 */ /* 0x000fe200078e33ff */
[----:B------:R-:W-:Y:S02]  /*16b80*/  IMAD R11, R2, R5, RZ ;  /* 0x00000005020b7224 */ /* 0x000fe400078e02ff */
[----:B------:R-:W-:Y:S01]  /*16b90*/  IMAD.MOV.U32 R2, RZ, RZ, RZ ;  /* 0x000000ffff027224 */ /* 0x000fe200078e00ff */
[----:B------:R-:W-:Y:S01]  /*16ba0*/  IABS R4, R8 ;  /* 0x0000000800047213 */ /* 0x000fe20000000000 */
[----:B------:R-:W-:-:S02]  /*16bb0*/  IMAD.MOV R10, RZ, RZ, -R10 ;  /* 0x000000ffff0a7224 */ /* 0x000fc400078e0a0a */
[----:B------:R-:W-:-:S04]  /*16bc0*/  IMAD.HI.U32 R2, R3, R11, R2 ;  /* 0x0000000b03027227 */ /* 0x000fc800078e0002 */
[----:B------:R-:W-:Y:S02]  /*16bd0*/  IMAD.MOV.U32 R3, RZ, RZ, R4 ;  /* 0x000000ffff037224 */ /* 0x000fe400078e0004 */
[----:B------:R-:W-:Y:S02]  /*16be0*/  IMAD.MOV.U32 R4, RZ, RZ, R10 ;  /* 0x000000ffff047224 */ /* 0x000fe400078e000a */
[----:B------:R-:W-:-:S04]  /*16bf0*/  IMAD.HI.U32 R2, R2, R3, RZ ;  /* 0x0000000302027227 */ /* 0x000fc800078e00ff */
[----:B------:R-:W-:Y:S01]  /*16c00*/  IMAD R4, R2, R4, R3 ;  /* 0x0000000402047224 */ /* 0x000fe200078e0203 */
[----:B------:R-:W-:Y:S01]  /*16c10*/  LOP3.LUT R3, R8, R9, RZ, 0x3c, !PT ;  /* 0x0000000908037212 */ /* 0x000fe200078e3cff */
[----:B------:R-:W-:-:S03]  /*16c20*/  IMAD R6, R6, R8, RZ ;  /* 0x0000000806067224 */ /* 0x000fc600078e02ff */
[----:B------:R-:W-:Y:S01]  /*16c30*/  ISETP.GT.U32.AND P1, PT, R5, R4, PT ;  /* 0x000000040500720c */ /* 0x000fe20003f24070 */
[----:B------:R-:W-:Y:S01]  /*16c40*/  IMAD.IADD R25, R25, 0x1, -R6 ;  /* 0x0000000119197824 */ /* 0x000fe200078e0a06 */
        /* <DEDUP_REMOVED lines=13> */
.L_x_1384:
[----:B------:R-:W-:Y:S02]  /*16d20*/  IMAD.MOV.U32 R25, RZ, RZ, RZ ;  /* 0x000000ffff197224 */ /* 0x000fe400078e00ff */
[----:B------:R-:W-:Y:S02]  /*16d30*/  IMAD.U32 R24, RZ, RZ, UR6 ;  /* 0x00000006ff187e24 */ /* 0x000fe4000f8e00ff */
[----:B------:R-:W-:-:S07]  /*16d40*/  IMAD.MOV.U32 R26, RZ, RZ, RZ ;  /* 0x000000ffff1a7224 */ /* 0x000fce00078e00ff */
.L_x_1387:
[----:B------:R-:W-:-:S13]  /*16d50*/  ISETP.NE.AND P0, PT, R7, RZ, PT ;  /* 0x000000ff0700720c */ /* 0x000fda0003f05270 */
[----:B------:R-:W0:Y:S01]  /*16d60*/  @!P0 S2R R3, SR_CgaCtaId ;  /* 0x0000000000038919 */ /* 0x000e220000008800 */
[----:B------:R-:W-:-:S04]  /*16d70*/  @!P0 MOV R2, 0x400 ;  /* 0x0000040000028802 */ /* 0x000fc80000000f00 */
[----:B0-----:R-:W-:-:S05]  /*16d80*/  @!P0 LEA R2, R3, R2, 0x18 ;  /* 0x0000000203028211 */ /* 0x001fca00078ec0ff */
[----:B------:R1:W-:Y:S01]  /*16d90*/  @!P0 STS.128 [R2+0x388d0], R24 ;  /* 0x0388d01802008388 */ /* 0x0003e20000000c00 */
[----:B------:R-:W-:Y:S06]  /*16da0*/  BAR.ARV 0x5, 0x180 ;  /* 0x0146000000007b1d */ /* 0x000fec0000002000 */
.L_x_1382:
        /* <DEDUP_REMOVED lines=8> */
[----:B------:R1:W-:Y:S01]  /*16e30*/  STL [R1+0x28], RZ ;  /* 0x000028ff01007387 */ /* 0x0003e20000100800 */
[----:B------:R-:W-:Y:S01]  /*16e40*/  LOP3.LUT R4, R0, 0x7f, RZ, 0xc0, !PT ;  /* 0x0000007f00047812 */ /* 0x000fe200078ec0ff */
[----:B------:R-:W-:Y:S01]  /*16e50*/  UMOV UR4, 0x400 ;  /* 0x0000040000047882 */ /* 0x000fe20000000000 */
[----:B------:R-:W-:Y:S01]  /*16e60*/  BSSY B8, `(.L_x_1388) ;  /* 0x0000788000087945 */ /* 0x000fe20003800000 */
[C---:B------:R-:W-:Y:S01]  /*16e70*/  LOP3.LUT R3, R2.reuse, 0x1f8, RZ, 0xc0, !PT ;  /* 0x000001f802037812 */ /* 0x040fe200078ec0ff */
[----:B------:R-:W-:Y:S01]  /*16e80*/  IMAD.MOV.U32 R29, RZ, RZ, 0x1 ;  /* 0x00000001ff1d7424 */ /* 0x000fe200078e00ff */
[----:B------:R-:W-:Y:S01]  /*16e90*/  LOP3.LUT R2, R2, 0x38, RZ, 0xc0, !PT ;  /* 0x0000003802027812 */ /* 0x000fe200078ec0ff */
[----:B------:R-:W-:Y:S01]  /*16ea0*/  IMAD.SHL.U32 R36, R4, 0x8, RZ ;  /* 0x0000000804247824 */ /* 0x000fe200078e00ff */
[----:B------:R-:W-:Y:S01]  /*16eb0*/  LOP3.LUT R3, R3, 0x38, R0, 0x78, !PT ;  /* 0x0000003803037812 */ /* 0x000fe200078e7800 */
[----:B------:R-:W-:Y:S01]  /*16ec0*/  IMAD.SHL.U32 R0, R0, 0x10, RZ ;  /* 0x0000001000007824 */ /* 0x000fe200078e00ff */
[----:B------:R-:W-:Y:S01]  /*16ed0*/  ULDC.64 UR40, c[0x0][0x198] ;  /* 0x0000660000287ab9 */ /* 0x000fe20000000a00 */
[----:B------:R-:W-:Y:S01]  /*16ee0*/  IMAD.MOV.U32 R19, RZ, RZ, RZ ;  /* 0x000000ffff137224 */ /* 0x000fe200078e00ff */
[----:B------:R-:W-:Y:S01]  /*16ef0*/  LOP3.LUT R36, R3, 0x200, R36, 0xf8, !PT ;  /* 0x0000020003247812 */ /* 0x000fe200078ef824 */
[----:B------:R-:W-:Y:S01]  /*16f00*/  IMAD.MOV.U32 R22, RZ, RZ, RZ ;  /* 0x000000ffff167224 */ /* 0x000fe200078e00ff */
[----:B------:R-:W-:Y:S01]  /*16f10*/  SHF.R.U32.HI R3, RZ, 0x3, R4 ;  /* 0x00000003ff037819 */ /* 0x000fe20000011604 */
[----:B------:R-:W-:Y:S01]  /*16f20*/  IMAD.MOV.U32 R28, RZ, RZ, 0x1 ;  /* 0x00000001ff1c7424 */ /* 0x000fe200078e00ff */
[C---:B------:R-:W-:Y:S01]  /*16f30*/  LOP3.LUT R4, R2.reuse, 0x80, RZ, 0xfc, !PT ;  /* 0x0000008002047812 */ /* 0x040fe200078efcff */
[----:B------:R-:W-:Y:S01]  /*16f40*/  ULOP3.LUT UR38, UR36, 0x2, URZ, 0xfc, !UPT ;  /* 0x0000000224267892 */ /* 0x000fe2000f8efc3f */
[----:B------:R-:W-:Y:S01]  /*16f50*/  LOP3.LUT R3, R3, 0x70, R0, 0xf8, !PT ;  /* 0x0000007003037812 */ /* 0x000fe200078ef800 */
[----:B------:R-:W-:Y:S01]  /*16f60*/  ULDC UR37, c[0x0][0xc] ;  /* 0x0000030000257ab9 */ /* 0x000fe20000000800 */
[C---:B------:R-:W-:Y:S01]  /*16f70*/  LOP3.LUT R0, R2.reuse, 0x40, RZ, 0xfc, !PT ;  /* 0x0000004002007812 */ /* 0x040fe200078efcff */
[----:B0-----:R-:W-:Y:S01]  /*16f80*/  ULEA UR4, UR5, UR4, 0x18 ;  /* 0x0000000405047291 */ /* 0x001fe2000f8ec03f */
[----:B------:R-:W-:-:S02]  /*16f90*/  LOP3.LUT R3, R2, 0xc0, RZ, 0xfc, !PT ;  /* 0x000000c002037812 */ /* 0x000fc400078efcff */
[C---:B------:R-:W-:Y:S02]  /*16fa0*/  LOP3.LUT R0, R2.reuse, 0x100, RZ, 0xfc, !PT ;  /* 0x0000010002007812 */ /* 0x040fe400078efcff */
[C---:B------:R-:W-:Y:S01]  /*16fb0*/  LOP3.LUT R4, R2.reuse, 0x140, RZ, 0xfc, !PT ;  /* 0x0000014002047812 */ /* 0x040fe200078efcff */
[----:B------:R-:W-:Y:S01]  /*16fc0*/  IMAD.U32 R18, RZ, RZ, UR4 ;  /* 0x00000004ff127e24 */ /* 0x000fe2000f8e00ff */
[C---:B------:R-:W-:Y:S02]  /*16fd0*/  LOP3.LUT R3, R2.reuse, 0x180, RZ, 0xfc, !PT ;  /* 0x0000018002037812 */ /* 0x040fe400078efcff */
[----:B------:R-:W-:Y:S01]  /*16fe0*/  LOP3.LUT R0, R2, 0x1c0, RZ, 0xfc, !PT ;  /* 0x000001c002007812 */ /* 0x000fe200078efcff */
[----:B-1----:R-:W-:-:S07]  /*16ff0*/  IMAD R23, R36, 0x2, R18 ;  /* 0x0000000224177824 */ /* 0x002fce00078e0212 */
.L_x_1503:
[----:B0-----:R-:W0:Y:S02]  /*17000*/  LDC.64 R2, c[0x0][0xd88] ;  /* 0x00036200ff027b82 */ /* 0x001e240000000a00 */
[----:B0-----:R-:W-:-:S05]  /*17010*/  IMAD.WIDE R2, R27, 0x4, R2 ;  /* 0x000000041b027825 */ /* 0x001fca00078e0202 */
[----:B--2---:R-:W2:Y:S01]  /*17020*/  LDG.E R37, desc[UR42][R2.64] ;  /* 0x0000002a02257981 */ /* 0x004ea2000c1e1900 */
[----:B------:R-:W-:Y:S05]  /*17030*/  YIELD ;  /* 0x0000000000007946 */ /* 0x000fea0003800000 */
[----:B------:R-:W-:Y:S01]  /*17040*/  ULDC.64 UR4, c[0x0][0xb20] ;  /* 0x0002c80000047ab9 */ /* 0x000fe20000000a00 */
[----:B------:R-:W-:Y:S01]  /*17050*/  IMAD.MOV.U32 R34, RZ, RZ, RZ ;  /* 0x000000ffff227224 */ /* 0x000fe200078e00ff */
[----:B------:R-:W-:Y:S01]  /*17060*/  ISETP.NE.U32.AND P0, PT, RZ, UR4, PT ;  /* 0x00000004ff007c0c */ /* 0x000fe2000bf05070 */
[----:B-1----:R-:W-:Y:S01]  /*17070*/  IMAD.MOV.U32 R6, RZ, RZ, RZ ;  /* 0x000000ffff067224 */ /* 0x002fe200078e00ff */
[----:B------:R-:W-:Y:S01]  /*17080*/  ULDC.64 UR8, c[0x0][0xb10] ;  /* 0x0002c40000087ab9 */ /* 0x000fe20000000a00 */
[----:B------:R-:W-:Y:S01]  /*17090*/  ULDC.64 UR6, c[0x0][0xb08] ;  /* 0x0002c20000067ab9 */ /* 0x000fe20000000a00 */
[----:B------:R-:W-:-:S02]  /*170a0*/  ISETP.NE.AND.EX P0, PT, RZ, UR5, PT, P0 ;  /* 0x00000005ff007c0c */ /* 0x000fc4000bf05300 */
[----:B--2---:R-:W-:-:S11]  /*170b0*/  SHF.R.S32.HI R0, RZ, 0x1f, R37 ;  /* 0x0000001fff007819 */ /* 0x004fd60000011425 */
        /* <DEDUP_REMOVED lines=23> */
[----:B--2---:R0:W-:Y:S02]  /*17230*/  STL [R1], R6 ;  /* 0x0000000601007387 */ /* 0x0041e40000100800 */
        /* <DEDUP_REMOVED lines=13> */
[----:B---3--:R-:W-:Y:S06]  /*17310*/  @P1 BRA `(.L_x_1389) ;  /* 0x0000000000141947 */ /* 0x008fec0003800000 */
[----:B------:R-:W-:Y:S05]  /*17320*/  @!P0 BRA `(.L_x_1389) ;  /* 0x0000000000108947 */ /* 0x000fea0003800000 */
[----:B------:R-:W2:Y:S04]  /*17330*/  LDG.E R7, desc[UR42][R2.64] ;  /* 0x0000002a02077981 */ /* 0x000ea8000c1e1900 */
[----:B------:R-:W2:Y:S02]  /*17340*/  LDG.E R2, desc[UR42][R2.64+0x4] ;  /* 0x0000042a02027981 */ /* 0x000ea4000c1e1900 */
[----:B--2---:R-:W-:-:S05]  /*17350*/  IMAD.IADD R2, R2, 0x1, -R7 ;  /* 0x0000000102027824 */ /* 0x004fca00078e0a07 */
[----:B------:R0:W-:Y:S02]  /*17360*/  STL [R1+0x14], R2 ;  /* 0x0000140201007387 */ /* 0x0001e40000100800 */
.L_x_1389:
[----:B------:R-:W-:Y:S01]  /*17370*/  ULDC.64 UR4, c[0x0][0xb18] ;  /* 0x0002c60000047ab9 */ /* 0x000fe20000000a00 */
[C---:B------:R-:W-:Y:S01]  /*17380*/  LOP3.LUT R7, R26.reuse, 0xff000000, RZ, 0xc0, !PT ;  /* 0xff0000001a077812 */ /* 0x040fe200078ec0ff */
[----:B------:R-:W-:Y:S01]  /*17390*/  IMAD.MOV.U32 R30, RZ, RZ, R37 ;  /* 0x000000ffff1e7224 */ /* 0x000fe200078e0025 */
[----:B------:R-:W-:Y:S02]  /*173a0*/  ISETP.NE.U32.AND P0, PT, RZ, UR4, PT ;  /* 0x00000004ff007c0c */ /* 0x000fe4000bf05070 */
[----:B------:R-:W-:Y:S02]  /*173b0*/  SHF.R.U32.HI R7, RZ, 0x8, R7 ;  /* 0x00000008ff077819 */ /* 0x000fe40000011607 */
[----:B------:R-:W-:Y:S02]  /*173c0*/  ISETP.NE.AND.EX P0, PT, RZ, UR5, PT, P0 ;  /* 0x00000005ff007c0c */ /* 0x000fe4000bf05300 */
[C---:B0-----:R-:W-:Y:S02]  /*173d0*/  LOP3.LUT R2, R26.reuse, 0xff0000, RZ, 0xc0, !PT ;  /* 0x00ff00001a027812 */ /* 0x041fe400078ec0ff */
[----:B------:R-:W-:-:S02]  /*173e0*/  LOP3.LUT R17, R26, 0xffff, RZ, 0xc0, !PT ;  /* 0x0000ffff1a117812 */ /* 0x000fc400078ec0ff */
[----:B------:R-:W-:-:S07]  /*173f0*/  LEA.HI R7, R2, R7, RZ, 0x10 ;  /* 0x0000000702077211 */ /* 0x000fce00078f80ff */
[----:B------:R-:W-:Y:S05]  /*17400*/  @!P0 BRA `(.L_x_1390) ;  /* 0x0000000000108947 */ /* 0x000fea0003800000 */
[----:B------:R-:W-:-:S04]  /*17410*/  IADD3 R2, P0, R31, UR4, RZ ;  /* 0x000000041f027c10 */ /* 0x000fc8000ff1e0ff */
[----:B------:R-:W-:-:S05]  /*17420*/  IADD3.X R3, R32, UR5, RZ, P0, !PT ;  /* 0x0000000520037c10 */ /* 0x000fca00087fe4ff */
[----:B------:R0:W5:Y:S01]  /*17430*/  LDG.E R8, desc[UR42][R2.64] ;  /* 0x0000002a02087981 */ /* 0x000162000c1e1900 */
[----:B------:R-:W-:Y:S05]  /*17440*/  BRA `(.L_x_1391) ;  /* 0x0000000000247947 */ /* 0x000fea0003800000 */
.L_x_1390:
        /* <DEDUP_REMOVED lines=9> */
.L_x_1391:
[----:B0-----:R-:W2:Y:S04]  /*174e0*/  @P2 LDG.E R2, desc[UR42][R4.64] ;  /* 0x0000002a04022981 */ /* 0x001ea8000c1e1900 */
[----:B------:R0:W2:Y:S01]  /*174f0*/  @P2 LDG.E R4, desc[UR42][R4.64+0x4] ;  /* 0x0000042a04042981 */ /* 0x0000a2000c1e1900 */
[----:B-----5:R-:W-:Y:S01]  /*17500*/  IMAD.IADD R8, R8, 0x1, -R34 ;  /* 0x0000000108087824 */ /* 0x020fe200078e0a22 */
[----:B------:R-:W-:Y:S01]  /*17510*/  BSSY B0, `(.L_x_1392) ;  /* 0x0000029000007945 */ /* 0x000fe20003800000 */
[----:B------:R-:W-:Y:S01]  /*17520*/  LOP3.LUT R33, R7, 0xff, RZ, 0xc0, !PT ;  /* 0x000000ff07217812 */ /* 0x000fe200078ec0ff */
[----:B------:R-:W-:Y:S01]  /*17530*/  IMAD.MOV.U32 R3, RZ, RZ, RZ ;  /* 0x000000ffff037224 */ /* 0x000fe200078e00ff */
[----:B0-----:R-:W-:Y:S01]  /*17540*/  SHF.R.U32.HI R5, RZ, 0x10, R7 ;  /* 0x00000010ff057819 */ /* 0x001fe20000011607 */
[----:B--2---:R-:W-:-:S04]  /*17550*/  @P2 IMAD.IADD R6, R4, 0x1, -R2 ;  /* 0x0000000104062824 */ /* 0x004fc800078e0a02 */
[----:B------:R-:W-:-:S04]  /*17560*/  IMAD.IADD R26, R8, 0x1, R6 ;  /* 0x00000001081a7824 */ /* 0x000fc800078e0206 */
[C---:B------:R-:W-:Y:S01]  /*17570*/  VIADD R4, R26.reuse, 0x3f ;  /* 0x0000003f1a047836 */ /* 0x040fe20000000000 */
[----:B------:R-:W-:-:S04]  /*17580*/  ISETP.GE.AND P1, PT, R26, 0x1, PT ;  /* 0x000000011a00780c */ /* 0x000fc80003f26270 */
[----:B------:R-:W-:-:S04]  /*17590*/  SHF.R.S32.HI R2, RZ, 0x1f, R4 ;  /* 0x0000001fff027819 */ /* 0x000fc80000011404 */
[----:B------:R-:W-:-:S04]  /*175a0*/  LEA.HI R4, R2, R4, RZ, 0x6 ;  /* 0x0000000402047211 */ /* 0x000fc800078f30ff */
        /* <DEDUP_REMOVED lines=31> */
.L_x_1393:
[----:B------:R-:W-:Y:S05]  /*177a0*/  BSYNC B0 ;  /* 0x0000000000007941 */ /* 0x000fea0003800000 */
.L_x_1392:
        /* <DEDUP_REMOVED lines=24> */
.L_x_1548:
[----:B-1----:R-:W-:Y:S02]  /*17930*/  ISETP.NE.AND P0, PT, R14, RZ, PT ;  /* 0x000000ff0e00720c */ /* 0x002fe40003f05270 */
[----:B------:R-:W-:-:S11]  /*17940*/  PLOP3.LUT P6, PT, PT, PT, PT, 0x8, 0x0 ;  /* 0x000000000000781c */ /* 0x000fd60003fce170 */
[----:B------:R-:W-:Y:S05]  /*17950*/  @P0 BRA `(.L_x_1397) ;  /* 0x00000000000c0947 */ /* 0x000fea0003800000 */
[----:B------:R-:W-:-:S03]  /*17960*/  UMOV UR4, 0xffffffff ;  /* 0xffffffff00047882 */ /* 0x000fc60000000000 */
[----:B------:R-:W-:Y:S05]  /*17970*/  BRA.DIV UR4, `(.L_x_1398) ;  /* 0x0000007e04047947 */ /* 0x000fea000b800000 */
[----:B------:R-:W-:-:S13]  /*17980*/  ELECT P6, URZ, PT ;  /* 0x00000000003f782f */ /* 0x000fda00038c0000 */
.L_x_1397:
        /* <DEDUP_REMOVED lines=9> */
.L_x_1551:
[----:B------:R-:W-:Y:S05]  /*17a20*/  BSYNC B1 ;  /* 0x0000000000017941 */ /* 0x000fea0003800000 */
.L_x_1399:
        /* <DEDUP_REMOVED lines=10> */
.L_x_1552:
[----:B------:R-:W-:Y:S05]  /*17ad0*/  BSYNC B2 ;  /* 0x0000000000027941 */ /* 0x000fea0003800000 */
.L_x_1403:
        /* <DEDUP_REMOVED lines=9> */
.L_x_1406:
[----:B------:R-:W-:Y:S05]  /*17b70*/  BSYNC B2 ;  /* 0x0000000000027941 */ /* 0x000fea0003800000 */
.L_x_1405:
        /* <DEDUP_REMOVED lines=10> */
[----:B------:R-:W-:Y:S01]  /*17c20*/  VIADD R11, R3, 0x38890 ;  /* 0x00038890030b7836 */ /* 0x000fe20000000000 */
[----:B------:R-:W-:-:S09]  /*17c30*/  UMOV UR7, 0x12f00000 ;  /* 0x12f0000000077882 */ /* 0x000fd20000000000 */
.L_x_1407:
        /* <DEDUP_REMOVED lines=13> */
.L_x_1553:
[----:B------:R-:W-:Y:S05]  /*17d10*/  BSYNC B2 ;  /* 0x0000000000027941 */ /* 0x000fea0003800000 */
.L_x_1408:
        /* <DEDUP_REMOVED lines=11> */
.L_x_1411:
[----:B------:R-:W-:Y:S05]  /*17dd0*/  BSYNC B2 ;  /* 0x0000000000027941 */ /* 0x000fea0003800000 */
.L_x_1410:
        /* <DEDUP_REMOVED lines=9> */
.L_x_1412:
        /* <DEDUP_REMOVED lines=15> */
.L_x_1413:
        /* <DEDUP_REMOVED lines=15> */
.L_x_1414:
        /* <DEDUP_REMOVED lines=15> */
.L_x_1415:
        /* <DEDUP_REMOVED lines=15> */
.L_x_1416:
        /* <DEDUP_REMOVED lines=15> */
.L_x_1417:
        /* <DEDUP_REMOVED lines=15> */
.L_x_1418:
        /* <DEDUP_REMOVED lines=15> */
.L_x_1419:
        /* <DEDUP_REMOVED lines=10> */
.L_x_1402:
[----:B------:R-:W-:Y:S05]  /*185a0*/  BSYNC B1 ;  /* 0x0000000000017941 */ /* 0x000fea0003800000 */
.L_x_1401:
        /* <DEDUP_REMOVED lines=9> */
.L_x_1439:
        /* <DEDUP_REMOVED lines=11> */
.L_x_1554:
[----:B------:R-:W-:Y:S05]  /*186f0*/  BSYNC B2 ;  /* 0x0000000000027941 */ /* 0x000fea0003800000 */
.L_x_1422:
        /* <DEDUP_REMOVED lines=9> */
.L_x_1425:
[----:B------:R-:W-:Y:S05]  /*18790*/  BSYNC B2 ;  /* 0x0000000000027941 */ /* 0x000fea0003800000 */
.L_x_1424:
        /* <DEDUP_REMOVED lines=11> */
.L_x_1426:
        /* <DEDUP_REMOVED lines=13> */
.L_x_1555:
[----:B------:R-:W-:Y:S05]  /*18920*/  BSYNC B2 ;  /* 0x0000000000027941 */ /* 0x000fea0003800000 */
.L_x_1427:
        /* <DEDUP_REMOVED lines=11> */
.L_x_1430:
[----:B------:R-:W-:Y:S05]  /*189e0*/  BSYNC B2 ;  /* 0x0000000000027941 */ /* 0x000fea0003800000 */
.L_x_1429:
        /* <DEDUP_REMOVED lines=9> */
.L_x_1431:
        /* <DEDUP_REMOVED lines=15> */
.L_x_1432:
        /* <DEDUP_REMOVED lines=15> */
.L_x_1433:
        /* <DEDUP_REMOVED lines=15> */
.L_x_1434:
        /* <DEDUP_REMOVED lines=15> */
.L_x_1435:
        /* <DEDUP_REMOVED lines=15> */
.L_x_1436:
        /* <DEDUP_REMOVED lines=15> */
.L_x_1437:
        /* <DEDUP_REMOVED lines=15> */
.L_x_1438:
        /* <DEDUP_REMOVED lines=10> */
.L_x_1421:
[----:B------:R-:W-:Y:S05]  /*191b0*/  BSYNC B1 ;  /* 0x0000000000017941 */ /* 0x000fea0003800000 */
.L_x_1420:
[----:B------:R-:W-:Y:S01]  /*191c0*/  ISETP.GT.AND P3, PT, R11, R7, PT ;  /* 0x000000070b00720c */ /* 0x000fe20003f64270 */
[----:B------:R-:W-:Y:S02]  /*191d0*/  VIADD R19, R19, 0x1 ;  /* 0x0000000113137836 */ /* 0x000fe40000000000 */
[----:B------:R-:W-:-:S03]  /*191e0*/  VIADD R11, R11, 0xffffffff ;  /* 0xffffffff0b0b7836 */ /* 0x000fc60000000000 */
[----:B------:R-:W-:-:S04]  /*191f0*/  ISETP.NE.AND P2, PT, R19, 0x2, PT ;  /* 0x000000021300780c */ /* 0x000fc80003f45270 */
[----:B------:R-:W-:Y:S02]  /*19200*/  SEL R2, RZ, 0x1, P2 ;  /* 0x00000001ff027807 */ /* 0x000fe40001000000 */
[----:B------:R-:W-:Y:S02]  /*19210*/  SEL R19, R19, RZ, P2 ;  /* 0x000000ff13137207 */ /* 0x000fe40001000000 */
[----:B------:R-:W-:Y:S01]  /*19220*/  LOP3.LUT R29, R29, R2, RZ, 0x3c, !PT ;  /* 0x000000021d1d7212 */ /* 0x000fe200078e3cff */
[----:B------:R-:W-:Y:S06]  /*19230*/  @P3 BRA `(.L_x_1439) ;  /* 0xfffffff400003947 */ /* 0x000fec000383ffff */
.L_x_1395:
[----:B------:R-:W-:Y:S05]  /*19240*/  BSYNC B0 ;  /* 0x0000000000007941 */ /* 0x000fea0003800000 */
.L_x_1394:
        /* <DEDUP_REMOVED lines=33> */
.L_x_1441:
[----:B------:R-:W-:Y:S05]  /*19460*/  BSYNC B0 ;  /* 0x0000000000007941 */ /* 0x000fea0003800000 */
.L_x_1440:
        /* <DEDUP_REMOVED lines=23> */
.L_x_1443:
        /* <DEDUP_REMOVED lines=9> */
[----:B0-----:R-:W0:Y:S01]  /*19670*/  LDC.64 R2, c[0x4][R2] ;  /* 0x0100000002027b82 */ /* 0x001e220000000a00 */
        /* <DEDUP_REMOVED lines=10> */
.L_x_1446:
[----:B------:R-:W-:Y:S05]  /*19720*/  BSYNC B6 ;  /* 0x0000000000067941 */ /* 0x000fea0003800000 */
.L_x_1445:
        /* <DEDUP_REMOVED lines=20> */
.L_x_1449:
        /* <DEDUP_REMOVED lines=15> */
.L_x_1448:
[----:B------:R-:W-:Y:S05]  /*19960*/  BSYNC B6 ;  /* 0x0000000000067941 */ /* 0x000fea0003800000 */
.L_x_1447:
[----:B------:R-:W2:Y:S01]  /*19970*/  LDL R21, [R1+0x30] ;  /* 0x0000300001157983 */ /* 0x000ea20000100800 */
[----:B------:R-:W-:Y:S01]  /*19980*/  ULDC.64 UR4, c[0x0][0xaf0] ;  /* 0x0002bc0000047ab9 */ /* 0x000fe20000000a00 */
[----:B------:R-:W1:Y:S01]  /*19990*/  LDC R9, c[0x0][0x430] ;  /* 0x00010c00ff097b82 */ /* 0x000e620000000800 */
[----:B------:R-:W-:Y:S01]  /*199a0*/  ISETP.NE.U32.AND P0, PT, RZ, UR4, PT ;  /* 0x00000004ff007c0c */ /* 0x000fe2000bf05070 */
[----:B------:R-:W3:Y:S03]  /*199b0*/  S2R R20, SR_TID.X ;  /* 0x0000000000147919 */ /* 0x000ee60000002100 */
[----:B------:R-:W-:-:S13]  /*199c0*/  ISETP.NE.AND.EX P0, PT, RZ, UR5, PT, P0 ;  /* 0x00000005ff007c0c */ /* 0x000fda000bf05300 */
[----:B------:R-:W-:Y:S01]  /*199d0*/  @P0 IADD3 R2, P1, R31, UR4, RZ ;  /* 0x000000041f020c10 */ /* 0x000fe2000ff3e0ff */
[----:B------:R-:W-:-:S03]  /*199e0*/  ULDC UR4, c[0x0][0x320] ;  /* 0x0000c80000047ab9 */ /* 0x000fc60000000800 */
[----:B0-----:R-:W-:-:S05]  /*199f0*/  @P0 IADD3.X R3, R32, UR5, RZ, P1, !PT ;  /* 0x0000000520030c10 */ /* 0x001fca0008ffe4ff */
[----:B------:R0:W4:Y:S01]  /*19a00*/  @P0 LDG.E R30, desc[UR42][R2.64] ;  /* 0x0000002a021e0981 */ /* 0x000122000c1e1900 */
[----:B---3--:R-:W-:-:S04]  /*19a10*/  LOP3.LUT R20, R20, 0x7f, RZ, 0xc0, !PT ;  /* 0x0000007f14147812 */ /* 0x008fc800078ec0ff */
[----:B------:R-:W-:Y:S02]  /*19a20*/  SHF.R.U32.HI R35, RZ, 0x3, R20 ;  /* 0x00000003ff237819 */ /* 0x000fe40000011614 */
[----:B------:R-:W3:Y:S02]  /*19a30*/  S2R R20, SR_TID.X ;  /* 0x0000000000147919 */ /* 0x000ee40000002100 */
[----:B---3--:R-:W-:-:S05]  /*19a40*/  IMAD.SHL.U32 R20, R20, 0x10, RZ ;  /* 0x0000001014147824 */ /* 0x008fca00078e00ff */
[----:B------:R-:W-:Y:S02]  /*19a50*/  LOP3.LUT R20, R35, 0x70, R20, 0xf8, !PT ;  /* 0x0000007023147812 */ /* 0x000fe400078ef814 */
[----:B------:R-:W3:Y:S01]  /*19a60*/  S2R R35, SR_TID.X ;  /* 0x0000000000237919 */ /* 0x000ee20000002100 */
[----:B-1----:R-:W-:Y:S01]  /*19a70*/  ISETP.NE.AND P1, PT, R9, 0x1, PT ;  /* 0x000000010900780c */ /* 0x002fe20003f25270 */
[----:B------:R-:W1:-:S12]  /*19a80*/  S2R R4, SR_TID.X ;  /* 0x0000000000047919 */ /* 0x000e580000002100 */
[----:B0-----:R-:W0:Y:S08]  /*19a90*/  @P1 LDC R3, c[0x0][0x434] ;  /* 0x00010d00ff031b82 */ /* 0x001e300000000800 */
[----:B------:R-:W5:Y:S01]  /*19aa0*/  @P1 LDC R2, c[0x0][0x438] ;  /* 0x00010e00ff021b82 */ /* 0x000f620000000800 */
[----:B---3--:R-:W-:-:S05]  /*19ab0*/  IMAD.SHL.U32 R35, R35, 0x8, RZ ;  /* 0x0000000823237824 */ /* 0x008fca00078e00ff */
[----:B------:R-:W-:-:S04]  /*19ac0*/  LOP3.LUT R35, R35, 0x38, RZ, 0xc0, !PT ;  /* 0x0000003823237812 */ /* 0x000fc800078ec0ff */
[----:B------:R-:W-:-:S04]  /*19ad0*/  LOP3.LUT R35, R35, 0x40, RZ, 0xfc, !PT ;  /* 0x0000004023237812 */ /* 0x000fc800078efcff */
[----:B------:R-:W-:Y:S02]  /*19ae0*/  ISETP.GE.AND P2, PT, R35, UR4, PT ;  /* 0x0000000423007c0c */ /* 0x000fe4000bf46270 */
[----:B------:R-:W3:Y:S01]  /*19af0*/  S2R R35, SR_TID.X ;  /* 0x0000000000237919 */ /* 0x000ee20000002100 */
[----:B-1----:R-:W-:Y:S01]  /*19b00*/  IMAD.SHL.U32 R4, R4, 0x8, RZ ;  /* 0x0000000804047824 */ /* 0x002fe200078e00ff */
[----:B------:R-:W-:-:S04]  /*19b10*/  LOP3.LUT R16, R16, 0xffffffbf, RZ, 0xc0, !PT ;  /* 0xffffffbf10107812 */ /* 0x000fc800078ec0ff */
[----:B------:R-:W-:Y:S02]  /*19b20*/  LOP3.LUT R4, R4, 0x38, RZ, 0xc0, !PT ;  /* 0x0000003804047812 */ /* 0x000fe400078ec0ff */
[----:B------:R-:W-:Y:S02]  /*19b30*/  SEL R8, RZ, 0xffffffff, P2 ;  /* 0xffffffffff087807 */ /* 0x000fe40001000000 */
[----:B------:R-:W-:Y:S02]  /*19b40*/  LOP3.LUT R4, R4, 0x80, RZ, 0xfc, !PT ;  /* 0x0000008004047812 */ /* 0x000fe400078efcff */
[----:B------:R-:W-:Y:S01]  /*19b50*/  @P2 LOP3.LUT R16, R16, 0x40, RZ, 0xfc, !PT ;  /* 0x0000004010102812 */ /* 0x000fe200078efcff */
[----:B------:R-:W-:Y:S01]  /*19b60*/  IMAD.SHL.U32 R8, R8, 0x2, RZ ;  /* 0x0000000208087824 */ /* 0x000fe200078e00ff */
[----:B------:R-:W-:Y:S01]  /*19b70*/  ISETP.GE.AND P2, PT, R4, UR4, PT ;  /* 0x0000000404007c0c */ /* 0x000fe2000bf46270 */
[----:B---3--:R-:W-:-:S05]  /*19b80*/  IMAD.SHL.U32 R35, R35, 0x8, RZ ;  /* 0x0000000823237824 */ /* 0x008fca00078e00ff */
[----:B------:R-:W-:-:S04]  /*19b90*/  LOP3.LUT R35, R35, 0x38, RZ, 0xc0, !PT ;  /* 0x0000003823237812 */ /* 0x000fc800078ec0ff */
[----:B------:R-:W-:Y:S02]  /*19ba0*/  LOP3.LUT R35, R35, 0xc0, RZ, 0xfc, !PT ;  /* 0x000000c023237812 */ /* 0x000fe400078efcff */
[----:B------:R-:W-:Y:S01]  /*19bb0*/  LOP3.LUT R16, R16, 0xffffff7f, RZ, 0xc0, !PT ;  /* 0xffffff7f10107812 */ /* 0x000fe200078ec0ff */
[----:B------:R-:W-:Y:S01]  /*19bc0*/  IMAD.MOV.U32 R11, RZ, RZ, RZ ;  /* 0x000000ffff0b7224 */ /* 0x000fe200078e00ff */
[----:B--2---:R-:W-:Y:S02]  /*19bd0*/  LEA R31, R21, 0xffffffc0, 0x6 ;  /* 0xffffffc0151f7811 */ /* 0x004fe400078e30ff */
[----:B------:R-:W1:Y:S03]  /*19be0*/  S2R R21, SR_TID.X ;  /* 0x0000000000157919 */ /* 0x000e660000002100 */
[----:B------:R-:W-:-:S05]  /*19bf0*/  IMAD.IADD R0, R20, 0x1, R31 ;  /* 0x0000000114007824 */ /* 0x000fca00078e021f */
[C---:B------:R-:W-:Y:S01]  /*19c00*/  ISETP.GE.AND P0, PT, R0.reuse, R26, PT ;  /* 0x0000001a0000720c */ /* 0x040fe20003f06270 */
[----:B------:R-:W-:-:S03]  /*19c10*/  IMAD.IADD R0, R0, 0x1, R34 ;  /* 0x0000000100007824 */ /* 0x000fc600078e0222 */
[----:B------:R-:W-:Y:S01]  /*19c20*/  ISETP.GT.U32.OR P0, PT, R20, 0x3f, P0 ;  /* 0x0000003f1400780c */ /* 0x000fe20000704470 */
[----:B0-----:R-:W-:-:S04]  /*19c30*/  @P1 IMAD.HI.U32 R3, R0, R3, RZ ;  /* 0x0000000300031227 */ /* 0x001fc800078e00ff */
[----:B------:R-:W-:Y:S01]  /*19c40*/  IMAD.MOV.U32 R6, RZ, RZ, R0 ;  /* 0x000000ffff067224 */ /* 0x000fe200078e0000 */
[----:B-----5:R-:W-:-:S07]  /*19c50*/  @P1 SHF.R.U32.HI R6, RZ, R2, R3 ;  /* 0x00000002ff061219 */ /* 0x020fce0000011603 */
[----:B------:R-:W0:Y:S01]  /*19c60*/  @!P0 LDC.64 R2, c[0x0][0x428] ;  /* 0x00010a00ff028b82 */ /* 0x000e220000000a00 */
[----:B-1----:R-:W-:-:S05]  /*19c70*/  IMAD.SHL.U32 R21, R21, 0x8, RZ ;  /* 0x0000000815157824 */ /* 0x002fca00078e00ff */
[----:B------:R-:W-:-:S04]  /*19c80*/  LOP3.LUT R21, R21, 0x38, RZ, 0xc0, !PT ;  /* 0x0000003815157812 */ /* 0x000fc800078ec0ff */
[----:B------:R-:W-:Y:S02]  /*19c90*/  ISETP.GE.AND P3, PT, R21, UR4, PT ;  /* 0x0000000415007c0c */ /* 0x000fe4000bf66270 */
[----:B------:R-:W-:Y:S02]  /*19ca0*/  ISETP.GE.AND P1, PT, R35, UR4, PT ;  /* 0x0000000423007c0c */ /* 0x000fe4000bf26270 */
[----:B------:R-:W-:Y:S02]  /*19cb0*/  SEL R4, RZ, 0x1, P3 ;  /* 0x00000001ff047807 */ /* 0x000fe40001800000 */
[----:B------:R-:W-:Y:S02]  /*19cc0*/  SEL R5, RZ, 0x8, P1 ;  /* 0x00000008ff057807 */ /* 0x000fe40000800000 */
[----:B------:R-:W-:Y:S02]  /*19cd0*/  LOP3.LUT R8, R8, 0x2, R4, 0xe2, !PT ;  /* 0x0000000208087812 */ /* 0x000fe400078ee204 */
[----:B------:R-:W-:-:S02]  /*19ce0*/  SEL R4, RZ, 0x4, P2 ;  /* 0x00000004ff047807 */ /* 0x000fc40001000000 */
[----:B----4-:R-:W-:Y:S02]  /*19cf0*/  SHF.R.S32.HI R35, RZ, 0x1f, R30 ;  /* 0x0000001fff237819 */ /* 0x010fe4000001141e */
[----:B------:R-:W-:Y:S01]  /*19d00*/  LOP3.LUT R8, R5, R8, R4, 0xfe, !PT ;  /* 0x0000000805087212 */ /* 0x000fe200078efe04 */
[--C-:B------:R-:W-:Y:S01]  /*19d10*/  @!P0 IMAD.MOV.U32 R4, RZ, RZ, R6.reuse ;  /* 0x000000ffff048224 */ /* 0x100fe200078e0006 */
[----:B------:R-:W-:Y:S01]  /*19d20*/  @!P0 SHF.R.S32.HI R5, RZ, 0x1f, R6 ;  /* 0x0000001fff058819 */ /* 0x000fe20000011406 */
[----:B0-----:R-:W-:-:S04]  /*19d30*/  @!P0 IMAD R7, R35, R2, RZ ;  /* 0x0000000223078224 */ /* 0x001fc800078e02ff */
[C---:B------:R-:W-:Y:S02]  /*19d40*/  @!P0 IMAD R7, R30.reuse, R3, R7 ;  /* 0x000000031e078224 */ /* 0x040fe400078e0207 */
[----:B------:R-:W-:Y:S02]  /*19d50*/  @!P0 IMAD.WIDE.U32 R4, R30, R2, R4 ;  /* 0x000000021e048225 */ /* 0x000fe400078e0004 */
[----:B------:R-:W0:Y:S01]  /*19d60*/  @!P0 LDC.64 R2, c[0x0][0x418] ;  /* 0x00010600ff028b82 */ /* 0x000e220000000a00 */
        /* <DEDUP_REMOVED lines=8> */
[----:B------:R0:W2:Y:S01]  /*19df0*/  @!P0 LDG.E R11, desc[UR42][R2.64] ;  /* 0x0000002a020b8981 */ /* 0x0000a2000c1e1900 */
[----:B------:R-:W1:Y:S02]  /*19e00*/  S2R R10, SR_TID.X ;  /* 0x00000000000a7919 */ /* 0x000e640000002100 */
[----:B-1----:R-:W-:-:S05]  /*19e10*/  IMAD.SHL.U32 R10, R10, 0x8, RZ ;  /* 0x000000080a0a7824 */ /* 0x002fca00078e00ff */
[----:B------:R-:W-:-:S04]  /*19e20*/  LOP3.LUT R10, R10, 0x38, RZ, 0xc0, !PT ;  /* 0x000000380a0a7812 */ /* 0x000fc800078ec0ff */
[----:B------:R-:W-:-:S04]  /*19e30*/  LOP3.LUT R10, R10, 0x180, RZ, 0xfc, !PT ;  /* 0x000001800a0a7812 */ /* 0x000fc800078efcff */
[----:B------:R-:W-:Y:S02]  /*19e40*/  ISETP.GE.AND P0, PT, R10, UR4, PT ;  /* 0x000000040a007c0c */ /* 0x000fe4000bf06270 */
[----:B------:R-:W-:-:S04]  /*19e50*/  LOP3.LUT R10, R21, 0x140, RZ, 0xfc, !PT ;  /* 0x00000140150a7812 */ /* 0x000fc800078efcff */
[----:B------:R-:W-:-:S04]  /*19e60*/  ISETP.GE.AND P2, PT, R10, UR4, PT ;  /* 0x000000040a007c0c */ /* 0x000fc8000bf46270 */
[----:B------:R-:W-:Y:S02]  /*19e70*/  SEL R4, RZ, 0x20, P2 ;  /* 0x00000020ff047807 */ /* 0x000fe40001000000 */
[----:B0-----:R-:W-:Y:S02]  /*19e80*/  SEL R2, RZ, 0x40, P0 ;  /* 0x00000040ff027807 */ /* 0x001fe40000000000 */
[----:B------:R-:W-:Y:S02]  /*19e90*/  LOP3.LUT R16, R16, 0xfffffff7, RZ, 0xc0, !PT ;  /* 0xfffffff710107812 */ /* 0x000fe400078ec0ff */
[----:B------:R-:W-:-:S04]  /*19ea0*/  LOP3.LUT R12, R21, 0x1c0, RZ, 0xfc, !PT ;  /* 0x000001c0150c7812 */ /* 0x000fc800078efcff */
[----:B------:R-:W-:-:S04]  /*19eb0*/  ISETP.GE.AND P0, PT, R12, UR4, PT ;  /* 0x000000040c007c0c */ /* 0x000fc8000bf06270 */
[----:B------:R-:W-:Y:S01]  /*19ec0*/  SEL R32, RZ, 0x80, P0 ;  /* 0x00000080ff207807 */ /* 0x000fe20000000000 */
[----:B--2---:R0:W-:Y:S02]  /*19ed0*/  STL [R1+0x4], R11 ;  /* 0x0000040b01007387 */ /* 0x0041e40000100800 */
[----:B0-----:R-:W-:-:S04]  /*19ee0*/  LOP3.LUT R11, R21, 0x100, RZ, 0xfc, !PT ;  /* 0x00000100150b7812 */ /* 0x001fc800078efcff */
[----:B------:R-:W-:-:S04]  /*19ef0*/  ISETP.GE.AND P3, PT, R11, UR4, PT ;  /* 0x000000040b007c0c */ /* 0x000fc8000bf66270 */
[----:B------:R-:W-:-:S04]  /*19f00*/  SEL R3, RZ, 0x10, P3 ;  /* 0x00000010ff037807 */ /* 0x000fc80001800000 */
[----:B------:R-:W-:-:S04]  /*19f10*/  LOP3.LUT R3, R4, R8, R3, 0xfe, !PT ;  /* 0x0000000804037212 */ /* 0x000fc800078efe03 */
[----:B------:R-:W-:Y:S01]  /*19f20*/  LOP3.LUT R5, R3, R2, RZ, 0xfc, !PT ;  /* 0x0000000203057212 */ /* 0x000fe200078efcff */
[----:B------:R-:W-:-:S04]  /*19f30*/  IMAD.MOV R2, RZ, RZ, -R6 ;  /* 0x000000ffff027224 */ /* 0x000fc800078e0a06 */
[----:B------:R-:W-:Y:S01]  /*19f40*/  IMAD R0, R9, R2, R0 ;  /* 0x0000000209007224 */ /* 0x000fe200078e0200 */
[----:B------:R0:W-:Y:S04]  /*19f50*/  STL [R1+0x44], R5 ;  /* 0x0000440501007387 */ /* 0x0001e80000100800 */
[----:B------:R0:W-:Y:S01]  /*19f60*/  STL [R1+0x8], R0 ;  /* 0x0000080001007387 */ /* 0x0001e20000100800 */
[----:B------:R-:W-:Y:S01]  /*19f70*/  @P3 LOP3.LUT R16, R16, 0x8, RZ, 0xfc, !PT ;  /* 0x0000000810103812 */ /* 0x000fe200078efcff */
[----:B------:R-:W-:-:S03]  /*19f80*/  UMOV UR4, 0xffffffff ;  /* 0xffffffff00047882 */ /* 0x000fc60000000000 */
[----:B------:R-:W-:Y:S01]  /*19f90*/  LOP3.LUT R16, R16, 0xfffffffb, RZ, 0xc0, !PT ;  /* 0xfffffffb10107812 */ /* 0x000fe200078ec0ff */
[----:B------:R-:W-:-:S03]  /*19fa0*/  IMAD.U32 R3, RZ, RZ, UR38 ;  /* 0x00000026ff037e24 */ /* 0x000fc6000f8e00ff */
[----:B------:R-:W-:Y:S01]  /*19fb0*/  @P2 LOP3.LUT R16, R16, 0x4, RZ, 0xfc, !PT ;  /* 0x0000000410102812 */ /* 0x000fe200078efcff */
[----:B0-----:R-:W-:Y:S06]  /*19fc0*/  BRA.DIV UR4, `(.L_x_1450) ;  /* 0x0000005604f47947 */ /* 0x001fec000b800000 */
.L_x_1558:
[----:B------:R-:W-:Y:S02]  /*19fd0*/  ISETP.NE.AND P0, PT, R3, 0x3, PT ;  /* 0x000000030300780c */ /* 0x000fe40003f05270 */
[----:B------:R-:W-:Y:S02]  /*19fe0*/  ISETP.GT.U32.AND P1, PT, R20, 0x3f, PT ;  /* 0x0000003f1400780c */ /* 0x000fe40003f24070 */
[----:B------:R-:W-:Y:S02]  /*19ff0*/  LOP3.LUT R16, R16, 0xffff7fff, RZ, 0xc0, !PT ;  /* 0xffff7fff10107812 */ /* 0x000fe400078ec0ff */
[----:B------:R-:W-:-:S07]  /*1a000*/  LOP3.LUT R32, R5, R32, RZ, 0xfc, !PT ;  /* 0x0000002005207212 */ /* 0x000fce00078efcff */
[----:B------:R-:W-:-:S04]  /*1a010*/  @P0 LOP3.LUT R16, R16, 0x8000, RZ, 0xfc, !PT ;  /* 0x0000800010100812 */ /* 0x000fc800078efcff */
[----:B------:R-:W-:-:S04]  /*1a020*/  LOP3.LUT R16, R16, 0xfffffffe, RZ, 0xc0, !PT ;  /* 0xfffffffe10107812 */ /* 0x000fc800078ec0ff */
[----:B------:R-:W-:Y:S01]  /*1a030*/  @P1 LOP3.LUT R16, R16, 0x1, RZ, 0xfc, !PT ;  /* 0x0000000110101812 */ /* 0x000fe200078efcff */
[----:B------:R-:W-:Y:S06]  /*1a040*/  @!P0 BRA `(.L_x_1451) ;  /* 0x0000000000048947 */ /* 0x000fec0003800000 */
[----:B------:R-:W-:Y:S01]  /*1a050*/  BPT.TRAP 0x1 ;  /* 0x000000040000795c */ /* 0x000fe20000300000 */
.L_x_1451:
[----:B------:R-:W0:Y:S01]  /*1a060*/  S2R R0, SR_TID.X ;  /* 0x0000000000007919 */ /* 0x000e220000002100 */
[----:B------:R-:W-:Y:S01]  /*1a070*/  BSSY B0, `(.L_x_1452) ;  /* 0x0000008000007945 */ /* 0x000fe20003800000 */
[----:B0-----:R-:W-:-:S04]  /*1a080*/  LOP3.LUT R0, R0, 0x7f, RZ, 0xc0, !PT ;  /* 0x0000007f00007812 */ /* 0x001fc800078ec0ff */
[----:B------:R-:W-:-:S04]  /*1a090*/  SHF.R.U32.HI R0, RZ, 0x3, R0 ;  /* 0x00000003ff007819 */ /* 0x000fc80000011600 */
[----:B------:R-:W-:Y:S01]  /*1a0a0*/  IADD3 R31, -R0, R26, -R31 ;  /* 0x0000001a001f7210 */ /* 0x000fe20007ffe91f */
[----:B------:R-:W-:Y:S01]  /*1a0b0*/  IMAD R26, R22, 0x8, R18 ;  /* 0x00000008161a7824 */ /* 0x000fe200078e0212 */
[----:B------:R-:W-:-:S04]  /*1a0c0*/  SHF.L.U32 R0, R28, 0x1f, RZ ;  /* 0x0000001f1c007819 */ /* 0x000fc800000006ff */
[----:B------:R-:W0:Y:S02]  /*1a0d0*/  SYNCS.PHASECHK.TRANS64.TRYWAIT P0, [R26+URZ+0x38840], R0 ;  /* 0x038840001a0075a7 */ /* 0x000e24000800017f */
[----:B0-----:R-:W-:Y:S05]  /*1a0e0*/  @!P0 BRA `(.L_x_1453) ;  /* 0x0000005400e08947 */ /* 0x001fea0003800000 */
.L_x_1559:
[----:B------:R-:W-:Y:S05]  /*1a0f0*/  BSYNC B0 ;  /* 0x0000000000007941 */ /* 0x000fea0003800000 */
.L_x_1452:
[----:B------:R-:W0:Y:S01]  /*1a100*/  LDL R2, [R1+0x8] ;  /* 0x0000080001027983 */ /* 0x000e220000100800 */
[----:B------:R-:W-:Y:S01]  /*1a110*/  ULDC.64 UR4, c[0x0][0x300] ;  /* 0x0000c00000047ab9 */ /* 0x000fe20000000a00 */
[----:B------:R-:W-:Y:S02]  /*1a120*/  ULDC.64 UR6, c[0x0][0x2e8] ;  /* 0x0000ba0000067ab9 */ /* 0x000fe40000000a00 */
[----:B------:R-:W2:Y:S01]  /*1a130*/  LDL R4, [R1+0x4] ;  /* 0x0000040001047983 */ /* 0x000ea20000100800 */
[----:B------:R-:W-:Y:S01]  /*1a140*/  LOP3.LUT R16, R16, 0xfffffffd, RZ, 0xc0, !PT ;  /* 0xfffffffd10107812 */ /* 0x000fe200078ec0ff */
[----:B------:R-:W1:Y:S02]  /*1a150*/  S2R R7, SR_TID.X ;  /* 0x0000000000077919 */ /* 0x000e640000002100 */
[----:B-1----:R-:W-:-:S05]  /*1a160*/  IMAD.SHL.U32 R7, R7, 0x8, RZ ;  /* 0x0000000807077824 */ /* 0x002fca00078e00ff */
[----:B------:R-:W-:Y:S02]  /*1a170*/  LOP3.LUT R7, R7, 0x38, RZ, 0xc0, !PT ;  /* 0x0000003807077812 */ /* 0x000fe400078ec0ff */
[----:B0-----:R-:W-:Y:S02]  /*1a180*/  SHF.R.S32.HI R0, RZ, 0x1f, R2 ;  /* 0x0000001fff007819 */ /* 0x001fe40000011402 */
[----:B--2---:R-:W-:-:S03]  /*1a190*/  SHF.R.S32.HI R5, RZ, 0x1f, R4 ;  /* 0x0000001fff057819 */ /* 0x004fc60000011404 */
        /* <DEDUP_REMOVED lines=13> */
[----:B------:R-:W-:Y:S01]  /*1a270*/  IMAD.WIDE.U32 R2, R17, UR4, R2 ;  /* 0x0000000411027c25 */ /* 0x000fe2000f8e0002 */
        /* <DEDUP_REMOVED lines=41> */
.L_x_1569:
        /* <DEDUP_REMOVED lines=10> */
.L_x_1455:
        /* <DEDUP_REMOVED lines=11> */
.L_x_1456:
[----:B------:R1:W5:Y:S01]  /*1a660*/  LDL.LU R0, [R1+0x18] ;  /* 0x0000180001007983 */ /* 0x0003620000300800 */
[----:B------:R1:W-:Y:S03]  /*1a670*/  SYNCS.ARRIVE.TRANS64.A1T0 RZ, [R26+URZ+0x38830], RZ ;  /* 0x038830ff1aff79a7 */ /* 0x0003e6000810003f */
[----:B0-----:R1:W5:Y:S02]  /*1a680*/  LDL R2, [R1] ;  /* 0x0000000001027983 */ /* 0x0013640000100800 */
[----:B------:R-:W-:Y:S05]  /*1a690*/  WARPSYNC.ALL ;  /* 0x0000000000007948 */ /* 0x000fea0003800000 */
[----:B------:R-:W-:Y:S01]  /*1a6a0*/  ULDC.64 UR4, c[0x0][0xaf8] ;  /* 0x0002be0000047ab9 */ /* 0x000fe20000000a00 */
[----:B------:R-:W-:Y:S01]  /*1a6b0*/  BSSY B6, `(.L_x_1457) ;  /* 0x000001d000067945 */ /* 0x000fe20003800000 */
[----:B------:R-:W-:Y:S01]  /*1a6c0*/  BAR.SYNC.DEFER_BLOCKING 0x8, 0x100 ;  /* 0x0204000000007b1d */ /* 0x000fe20000010000 */
[----:B------:R-:W-:-:S04]  /*1a6d0*/  ISETP.NE.U32.AND P0, PT, RZ, UR4, PT ;  /* 0x00000004ff007c0c */ /* 0x000fc8000bf05070 */
[----:B------:R-:W-:-:S04]  /*1a6e0*/  ISETP.NE.AND.EX P0, PT, RZ, UR5, PT, P0 ;  /* 0x00000005ff007c0c */ /* 0x000fc8000bf05300 */
[----:B------:R-:W-:-:S05]  /*1a6f0*/  SEL R4, R37, RZ, !P0 ;  /* 0x000000ff25047207 */ /* 0x000fca0004000000 */
[----:B------:R0:W-:Y:S01]  /*1a700*/  STL [R1+0xc], R4 ;  /* 0x00000c0401007387 */ /* 0x0001e20000100800 */
[----:B-----5:R-:W-:Y:S01]  /*1a710*/  SEL R3, R0, RZ, !P0 ;  /* 0x000000ff00037207 */ /* 0x020fe20004000000 */
[----:B------:R-:W-:-:S04]  /*1a720*/  VIADD R0, R18, 0x20400 ;  /* 0x0002040012007836 */ /* 0x000fc80000000000 */
[----:B------:R0:W-:Y:S01]  /*1a730*/  STL [R1+0x24], R3 ;  /* 0x0000240301007387 */ /* 0x0001e20000100800 */
[----:B------:R-:W-:Y:S02]  /*1a740*/  LOP3.LUT P0, RZ, R0, 0x3ff, RZ, 0xc0, !PT ;  /* 0x000003ff00ff7812 */ /* 0x000fe4000780c0ff */
[----:B------:R-:W-:-:S05]  /*1a750*/  SHF.R.S32.HI R0, RZ, 0x1f, R2 ;  /* 0x0000001fff007819 */ /* 0x000fca0000011402 */
[----:B------:R0:W-:Y:S06]  /*1a760*/  STL [R1+0x20], R0 ;  /* 0x0000200001007387 */ /* 0x0001ec0000100800 */
[----:B------:R-:W-:Y:S05]  /*1a770*/  @!P0 BRA `(.L_x_1458) ;  /* 0x0000000000408947 */ /* 0x000fea0003800000 */
[----:B------:R-:W-:Y:S01]  /*1a780*/  MOV R2, 0x0 ;  /* 0x0000000000027802 */ /* 0x000fe20000000f00 */
[----:B------:R-:W-:Y:S01]  /*1a790*/  ULDC.64 UR4, c[0x4][0x90] ;  /* 0x0100240000047ab9 */ /* 0x000fe20000000a00 */
[----:B------:R-:W-:Y:S01]  /*1a7a0*/  ULDC.64 UR6, c[0x4][0x98] ;  /* 0x0100260000067ab9 */ /* 0x000fe20000000a00 */
[----:B------:R-:W-:Y:S01]  /*1a7b0*/  ULDC.64 UR8, c[0x4][0x20] ;  /* 0x0100080000087ab9 */ /* 0x000fe20000000a00 */
[----:B0-----:R-:W-:Y:S02]  /*1a7c0*/  IMAD.U32 R4, RZ, RZ, UR4 ;  /* 0x00000004ff047e24 */ /* 0x001fe4000f8e00ff */
        /* <DEDUP_REMOVED lines=11> */
.L_x_1458:
[----:B------:R-:W-:Y:S05]  /*1a880*/  BSYNC B6 ;  /* 0x0000000000067941 */ /* 0x000fea0003800000 */
.L_x_1457:
[----:B------:R-:W2:Y:S01]  /*1a890*/  LDL R20, [R1+0x24] ;  /* 0x0000240001147983 */ /* 0x000ea20000100800 */
[----:B------:R-:W3:Y:S01]  /*1a8a0*/  LDC R6, c[0x0][0x448] ;  /* 0x00011200ff067b82 */ /* 0x000ee20000000800 */
[----:B------:R-:W-:Y:S02]  /*1a8b0*/  ULDC.64 UR4, c[0x0][0x298] ;  /* 0x0000a60000047ab9 */ /* 0x000fe40000000a00 */
[----:B0-----:R-:W4:Y:S04]  /*1a8c0*/  LDL R4, [R1+0x20] ;  /* 0x0000200001047983 */ /* 0x001f280000100800 */
[----:B------:R-:W4:Y:S04]  /*1a8d0*/  LDL R5, [R1] ;  /* 0x0000000001057983 */ /* 0x000f280000100800 */
[----:B------:R0:W5:Y:S01]  /*1a8e0*/  LDL R9, [R1+0x14] ;  /* 0x0000140001097983 */ /* 0x0001620000100800 */
[----:B------:R-:W1:Y:S01]  /*1a8f0*/  S2R R2, SR_TID.X ;  /* 0x0000000000027919 */ /* 0x000e620000002100 */
[----:B------:R-:W0:Y:S01]  /*1a900*/  S2R R0, SR_TID.X ;  /* 0x0000000000007919 */ /* 0x000e220000002100 */
[----:B---3--:R-:W-:-:S13]  /*1a910*/  ISETP.NE.AND P0, PT, R6, 0x1, PT ;  /* 0x000000010600780c */ /* 0x008fda0003f05270 */
[----:B------:R-:W3:Y:S01]  /*1a920*/  @P0 LDC R3, c[0x0][0x450] ;  /* 0x00011400ff030b82 */ /* 0x000ee20000000800 */
[----:B-1----:R-:W-:-:S04]  /*1a930*/  LOP3.LUT R2, R2, 0x7f, RZ, 0xc0, !PT ;  /* 0x0000007f02027812 */ /* 0x002fc800078ec0ff */
[----:B------:R-:W-:Y:S01]  /*1a940*/  SHF.R.U32.HI R2, RZ, 0x3, R2 ;  /* 0x00000003ff027819 */ /* 0x000fe20000011602 */
[----:B0-----:R-:W-:Y:S02]  /*1a950*/  IMAD.SHL.U32 R0, R0, 0x10, RZ ;  /* 0x0000001000007824 */ /* 0x001fe400078e00ff */
[----:B--2---:R-:W-:Y:S02]  /*1a960*/  IMAD.MOV.U32 R21, RZ, RZ, R20 ;  /* 0x000000ffff157224 */ /* 0x004fe400078e0014 */
[----:B------:R-:W2:Y:S01]  /*1a970*/  LDL R20, [R1+0xc] ;  /* 0x00000c0001147983 */ /* 0x000ea20000100800 */
[----:B------:R-:W-:Y:S02]  /*1a980*/  LOP3.LUT R0, R2, 0x70, R0, 0xf8, !PT ;  /* 0x0000007002007812 */ /* 0x000fe400078ef800 */
[----:B------:R-:W0:Y:S03]  /*1a990*/  @P0 LDC R2, c[0x0][0x44c] ;  /* 0x00011300ff020b82 */ /* 0x000e260000000800 */
[----:B------:R-:W-:-:S02]  /*1a9a0*/  IMAD R37, R25, 0x40, R0 ;  /* 0x0000004019257824 */ /* 0x000fc400078e0200 */
[----:B----4-:R-:W-:Y:S02]  /*1a9b0*/  IMAD R4, R4, UR4, RZ ;  /* 0x0000000404047c24 */ /* 0x010fe4000f8e02ff */
[----:B------:R-:W-:Y:S02]  /*1a9c0*/  IMAD.MOV.U32 R0, RZ, RZ, R37 ;  /* 0x000000ffff007224 */ /* 0x000fe400078e0025 */
[----:B------:R-:W-:Y:S02]  /*1a9d0*/  IMAD R4, R5, UR5, R4 ;  /* 0x0000000505047c24 */ /* 0x000fe4000f8e0204 */
[----:B0-----:R-:W-:-:S05]  /*1a9e0*/  @P0 IMAD.HI.U32 R2, R37, R2, RZ ;  /* 0x0000000225020227 */ /* 0x001fca00078e00ff */
[----:B---3--:R-:W-:Y:S01]  /*1a9f0*/  @P0 SHF.R.U32.HI R0, RZ, R3, R2 ;  /* 0x00000003ff000219 */ /* 0x008fe20000011602 */
[----:B------:R-:W-:Y:S01]  /*1aa00*/  IMAD.WIDE.U32 R2, R5, UR4, RZ ;  /* 0x0000000405027c25 */ /* 0x000fe2000f8e00ff */
[----:B------:R-:W-:-:S03]  /*1aa10*/  ULDC.64 UR4, c[0x0][0x2d8] ;  /* 0x0000b60000047ab9 */ /* 0x000fc60000000a00 */
[----:B------:R-:W-:Y:S02]  /*1aa20*/  IMAD.IADD R3, R3, 0x1, R4 ;  /* 0x0000000103037824 */ /* 0x000fe400078e0204 */
[----:B------:R-:W-:-:S04]  /*1aa30*/  IMAD.WIDE.U32 R2, R17, UR4, R2 ;  /* 0x0000000411027c25 */ /* 0x000fc8000f8e0002 */
[----:B------:R-:W-:Y:S01]  /*1aa40*/  IMAD R3, R17, UR5, R3 ;  /* 0x0000000511037c24 */ /* 0x000fe2000f8e0203 */
[----:B------:R-:W-:Y:S02]  /*1aa50*/  ULDC.64 UR4, c[0x0][0x2e0] ;  /* 0x0000b80000047ab9 */ /* 0x000fe40000000a00 */
[----:B------:R-:W-:Y:S01]  /*1aa60*/  IMAD R4, R21, UR4, RZ ;  /* 0x0000000415047c24 */ /* 0x000fe2000f8e02ff */
[----:B------:R-:W0:Y:S02]  /*1aa70*/  S2R R7, SR_TID.X ;  /* 0x0000000000077919 */ /* 0x000e240000002100 */
[----:B0-----:R-:W-:-:S05]  /*1aa80*/  IMAD.SHL.U32 R7, R7, 0x8, RZ ;  /* 0x0000000807077824 */ /* 0x001fca00078e00ff */
[----:B------:R-:W-:Y:S01]  /*1aa90*/  LOP3.LUT R7, R7, 0x38, RZ, 0xc0, !PT ;  /* 0x0000003807077812 */ /* 0x000fe200078ec0ff */
[C---:B--2---:R-:W-:Y:S02]  /*1aaa0*/  IMAD R4, R20.reuse, UR5, R4 ;  /* 0x0000000514047c24 */ /* 0x044fe4000f8e0204 */
[----:B------:R-:W-:Y:S01]  /*1aab0*/  IMAD.WIDE.U32 R2, R20, UR4, R2 ;  /* 0x0000000414027c25 */ /* 0x000fe2000f8e0002 */
        /* <DEDUP_REMOVED lines=26> */
[----:B-----5:R-:W-:Y:S02]  /*1ac60*/  IMAD R3, R9, R6, RZ ;  /* 0x0000000609037224 */ /* 0x020fe400078e02ff */
[----:B------:R-:W-:Y:S01]  /*1ac70*/  IMAD R25, R25, 0x40, R8 ;  /* 0x0000004019197824 */ /* 0x000fe200078e0208 */
[----:B------:R-:W1:Y:S03]  /*1ac80*/  SHFL.IDX PT, R5, R2, RZ, 0x181f ;  /* 0x00181fff02057589 */ /* 0x000e6600000e0000 */
[C---:B------:R-:W-:Y:S01]  /*1ac90*/  VIADD R6, R25.reuse, 0x10 ;  /* 0x0000001019067836 */ /* 0x040fe20000000000 */
[C---:B------:R-:W-:Y:S01]  /*1aca0*/  ISETP.GE.AND P0, PT, R25.reuse, R3, PT ;  /* 0x000000031900720c */ /* 0x040fe20003f06270 */
[----:B------:R-:W-:-:S03]  /*1acb0*/  VIADD R8, R25, 0x20 ;  /* 0x0000002019087836 */ /* 0x000fc60000000000 */
[----:B------:R-:W-:Y:S04]  /*1acc0*/  STL [R1+0x18], R6 ;  /* 0x0000180601007387 */ /* 0x000fe80000100800 */
[----:B------:R-:W-:Y:S05]  /*1acd0*/  STL [R1+0x1c], R8 ;  /* 0x00001c0801007387 */ /* 0x000fea0000100800 */
[----:B0-----:R-:W-:-:S05]  /*1ace0*/  @!P0 LEA R4, P2, R7, R4, 0x1 ;  /* 0x0000000407048211 */ /* 0x001fca00078408ff */
[----:B-1----:R-:W-:-:S05]  /*1acf0*/  @!P0 IMAD.X R5, RZ, RZ, R5, P2 ;  /* 0x000000ffff058224 */ /* 0x002fca00010e0605 */
[----:B------:R-:W-:Y:S01]  /*1ad00*/  @!PT LDS RZ, [RZ] ;  /* 0x00000000fffff984 */ /* 0x000fe20000000800 */
[----:B------:R0:W-:Y:S01]  /*1ad10*/  @!P0 LDGSTS.E.BYPASS.LTC128B.128 [R23+0x20400], desc[UR42][R4.64], !P1 ;  /* 0x2040000004178fae */ /* 0x0001e2000c901d6a */
[----:B------:R-:W-:-:S03]  /*1ad20*/  ISETP.GE.AND P0, PT, R6, R3, PT ;  /* 0x000000030600720c */ /* 0x000fc60003f06270 */
[----:B------:R-:W-:Y:S04]  /*1ad30*/  SHFL.IDX PT, R6, R2, 0x2, 0x181f ;  /* 0x00581f0002067f89 */ /* 0x000fe800000e0000 */
[----:B0-----:R-:W0:Y:S04]  /*1ad40*/  SHFL.IDX PT, R5, R0, 0x1, 0x181f ;  /* 0x00381f0000057f89 */ /* 0x001e2800000e0000 */
[----:B------:R-:W1:Y:S02]  /*1ad50*/  SHFL.IDX PT, R4, R2, 0x1, 0x181f ;  /* 0x00381f0002047f89 */ /* 0x000e6400000e0000 */
[----:B0-----:R-:W-:-:S05]  /*1ad60*/  @!P0 LEA R5, P2, R7, R5, 0x1 ;  /* 0x0000000507058211 */ /* 0x001fca00078408ff */
[----:B-1----:R-:W-:-:S05]  /*1ad70*/  @!P0 IMAD.X R4, RZ, RZ, R4, P2 ;  /* 0x000000ffff048224 */ /* 0x002fca00010e0604 */
[----:B------:R-:W-:-:S04]  /*1ad80*/  @!P0 LOP3.LUT R5, R5, R4, RZ, 0x3c, !PT ;  /* 0x0000000405058212 */ /* 0x000fc800078e3cff */
[----:B------:R-:W-:-:S04]  /*1ad90*/  @!P0 LOP3.LUT R4, R5, R4, RZ, 0x3c, !PT ;  /* 0x0000000405048212 */ /* 0x000fc800078e3cff */
[----:B------:R-:W-:-:S05]  /*1ada0*/  @!P0 LOP3.LUT R5, R5, R4, RZ, 0x3c, !PT ;  /* 0x0000000405058212 */ /* 0x000fca00078e3cff */
[----:B------:R0:W-:Y:S01]  /*1adb0*/  @!P0 LDGSTS.E.BYPASS.LTC128B.128 [R23+0x20c00], desc[UR42][R4.64], !P1 ;  /* 0x20c0000004178fae */ /* 0x0001e2000c901d6a */
[----:B------:R-:W-:-:S03]  /*1adc0*/  ISETP.GE.AND P0, PT, R8, R3, PT ;  /* 0x000000030800720c */ /* 0x000fc60003f06270 */
[----:B0-----:R-:W0:Y:S04]  /*1add0*/  SHFL.IDX PT, R4, R0, 0x2, 0x181f ;  /* 0x00581f0000047f89 */ /* 0x001e2800000e0000 */
[----:B------:R-:W1:Y:S06]  /*1ade0*/  SHFL.IDX PT, R0, R0, 0x3, 0x181f ;  /* 0x00781f0000007f89 */ /* 0x000e6c00000e0000 */
[----:B0-----:R-:W-:-:S05]  /*1adf0*/  @!P0 LEA R5, P2, R7, R4, 0x1 ;  /* 0x0000000407058211 */ /* 0x001fca00078408ff */
[----:B------:R-:W-:-:S05]  /*1ae00*/  @!P0 IMAD.X R4, RZ, RZ, R6, P2 ;  /* 0x000000ffff048224 */ /* 0x000fca00010e0606 */
[----:B------:R-:W-:-:S04]  /*1ae10*/  @!P0 LOP3.LUT R5, R5, R4, RZ, 0x3c, !PT ;  /* 0x0000000405058212 */ /* 0x000fc800078e3cff */
[----:B------:R-:W-:-:S04]  /*1ae20*/  @!P0 LOP3.LUT R4, R5, R4, RZ, 0x3c, !PT ;  /* 0x0000000405048212 */ /* 0x000fc800078e3cff */
[----:B------:R-:W-:-:S05]  /*1ae30*/  @!P0 LOP3.LUT R5, R5, R4, RZ, 0x3c, !PT ;  /* 0x0000000405058212 */ /* 0x000fca00078e3cff */
[----:B------:R0:W-:Y:S04]  /*1ae40*/  @!P0 LDGSTS.E.BYPASS.LTC128B.128 [R23+0x21400], desc[UR42][R4.64], !P1 ;  /* 0x2140000004178fae */ /* 0x0001e8000c901d6a */
[----:B01----:R0:W2:Y:S02]  /*1ae50*/  SHFL.IDX PT, R4, R2, 0x3, 0x181f ;  /* 0x00781f0002047f89 */ /* 0x0030a400000e0000 */
.L_x_1578:
[----:B0-----:R-:W-:-:S05]  /*1ae60*/  VIADD R2, R25, 0x30 ;  /* 0x0000003019027836 */ /* 0x001fca0000000000 */
[----:B------:R-:W-:Y:S01]  /*1ae70*/  ISETP.GE.AND P0, PT, R2, R3, PT ;  /* 0x000000030200720c */ /* 0x000fe20003f06270 */
[----:B------:R0:W-:-:S12]  /*1ae80*/  STL [R1+0x2c], R2 ;  /* 0x00002c0201007387 */ /* 0x0001d80000100800 */
[----:B0-----:R-:W-:-:S05]  /*1ae90*/  @!P0 LEA R2, P2, R7, R0, 0x1 ;  /* 0x0000000007028211 */ /* 0x001fca00078408ff */
[----:B--2---:R-:W-:-:S05]  /*1aea0*/  @!P0 IMAD.X R3, RZ, RZ, R4, P2 ;  /* 0x000000ffff038224 */ /* 0x004fca00010e0604 */
[----:B------:R-:W-:Y:S01]  /*1aeb0*/  @!PT LDS RZ, [RZ] ;  /* 0x00000000fffff984 */ /* 0x000fe20000000800 */
[----:B------:R-:W-:Y:S01]  /*1aec0*/  @!PT LDS RZ, [RZ] ;  /* 0x00000000fffff984 */ /* 0x000fe20000000800 */
[----:B------:R-:W-:Y:S01]  /*1aed0*/  @!PT LDS RZ, [RZ] ;  /* 0x00000000fffff984 */ /* 0x000fe20000000800 */
[----:B------:R0:W-:Y:S01]  /*1aee0*/  @!P0 LDGSTS.E.BYPASS.LTC128B.128 [R23+0x21c00], desc[UR42][R2.64], !P1 ;  /* 0x21c0000002178fae */ /* 0x0001e2000c901d6a */
[----:B------:R-:W-:Y:S01]  /*1aef0*/  PLOP3.LUT P0, PT, PT, PT, PT, 0x80, 0x0 ;  /* 0x000000000000781c */ /* 0x000fe20003f0f070 */
[----:B------:R-:W-:-:S12]  /*1af00*/  NOP ;  /* 0x0000000000007918 */ /* 0x000fd80000000000 */
.L_x_1460:
        /* <DEDUP_REMOVED lines=28> */
.L_x_1462:
[----:B------:R-:W-:Y:S05]  /*1b0d0*/  BSYNC B6 ;  /* 0x0000000000067941 */ /* 0x000fea0003800000 */
.L_x_1461:
[----:B------:R-:W2:Y:S01]  /*1b0e0*/  LDL.LU R0, [R1+0x20] ;  /* 0x0000200001007983 */ /* 0x000ea20000300800 */
[----:B------:R-:W1:Y:S01]  /*1b0f0*/  LDC R7, c[0x0][0x448] ;  /* 0x00011200ff077b82 */ /* 0x000e620000000800 */
[----:B------:R-:W-:Y:S02]  /*1b100*/  ULDC.64 UR4, c[0x0][0x398] ;  /* 0x0000e60000047ab9 */ /* 0x000fe40000000a00 */
[----:B0-----:R-:W3:Y:S04]  /*1b110*/  LDL.LU R2, [R1] ;  /* 0x0000000001027983 */ /* 0x001ee80000300800 */
[----:B------:R-:W4:Y:S04]  /*1b120*/  LDL.LU R21, [R1+0x24] ;  /* 0x0000240001157983 */ /* 0x000f280000300800 */
[----:B------:R-:W5:Y:S01]  /*1b130*/  LDL.LU R20, [R1+0xc] ;  /* 0x00000c0001147983 */ /* 0x000f620000300800 */
[----:B------:R-:W-:Y:S01]  /*1b140*/  IMAD.MOV.U32 R4, RZ, RZ, R37 ;  /* 0x000000ffff047224 */ /* 0x000fe200078e0025 */
[----:B------:R-:W-:Y:S01]  /*1b150*/  LOP3.LUT R16, R16, 0xfffffbff, RZ, 0xc0, !PT ;  /* 0xfffffbff10107812 */ /* 0x000fe200078ec0ff */
[----:B------:R-:W0:Y:S01]  /*1b160*/  S2R R9, SR_TID.X ;  /* 0x0000000000097919 */ /* 0x000e220000002100 */
[----:B-1----:R-:W-:-:S13]  /*1b170*/  ISETP.NE.AND P0, PT, R7, 0x1, PT ;  /* 0x000000010700780c */ /* 0x002fda0003f05270 */
[----:B------:R-:W1:Y:S01]  /*1b180*/  @P0 LDC R5, c[0x0][0x450] ;  /* 0x00011400ff050b82 */ /* 0x000e620000000800 */
[----:B0-----:R-:W-:-:S05]  /*1b190*/  IMAD.SHL.U32 R9, R9, 0x8, RZ ;  /* 0x0000000809097824 */ /* 0x001fca00078e00ff */
[----:B------:R-:W-:-:S04]  /*1b1a0*/  LOP3.LUT R9, R9, 0x38, RZ, 0xc0, !PT ;  /* 0x0000003809097812 */ /* 0x000fc800078ec0ff */
[----:B------:R-:W-:Y:S01]  /*1b1b0*/  LOP3.LUT R9, R9, 0xc0, RZ, 0xfc, !PT ;  /* 0x000000c009097812 */ /* 0x000fe200078efcff */
[----:B--2---:R-:W-:-:S04]  /*1b1c0*/  IMAD R0, R0, UR4, RZ ;  /* 0x0000000400007c24 */ /* 0x004fc8000f8e02ff */
[C---:B---3--:R-:W-:Y:S02]  /*1b1d0*/  IMAD R0, R2.reuse, UR5, R0 ;  /* 0x0000000502007c24 */ /* 0x048fe4000f8e0200 */
[----:B------:R-:W-:Y:S01]  /*1b1e0*/  IMAD.WIDE.U32 R2, R2, UR4, RZ ;  /* 0x0000000402027c25 */ /* 0x000fe2000f8e00ff */
[----:B------:R-:W-:-:S03]  /*1b1f0*/  ULDC.64 UR4, c[0x0][0x3d8] ;  /* 0x0000f60000047ab9 */ /* 0x000fc60000000a00 */
[----:B------:R-:W-:Y:S02]  /*1b200*/  IMAD.IADD R3, R3, 0x1, R0 ;  /* 0x0000000103037824 */ /* 0x000fe400078e0200 */
[----:B------:R-:W-:-:S04]  /*1b210*/  IMAD.WIDE.U32 R2, R17, UR4, R2 ;  /* 0x0000000411027c25 */ /* 0x000fc8000f8e0002 */
[----:B------:R-:W-:Y:S01]  /*1b220*/  IMAD R3, R17, UR5, R3 ;  /* 0x0000000511037c24 */ /* 0x000fe2000f8e0203 */
[----:B------:R-:W-:Y:S02]  /*1b230*/  ULDC.64 UR4, c[0x0][0x3e0] ;  /* 0x0000f80000047ab9 */ /* 0x000fe40000000a00 */
[----:B----4-:R-:W-:Y:S02]  /*1b240*/  IMAD R0, R21, UR4, RZ ;  /* 0x0000000415007c24 */ /* 0x010fe4000f8e02ff */
[C---:B-----5:R-:W-:Y:S01]  /*1b250*/  IMAD.WIDE.U32 R2, R20.reuse, UR4, R2 ;  /* 0x0000000414027c25 */ /* 0x060fe2000f8e0002 */
[----:B------:R-:W0:Y:S03]  /*1b260*/  S2R R21, SR_TID.X ;  /* 0x0000000000157919 */ /* 0x000e260000002100 */
[----:B------:R-:W-:Y:S01]  /*1b270*/  IMAD R0, R20, UR5, R0 ;  /* 0x0000000514007c24 */ /* 0x000fe2000f8e0200 */
[----:B------:R-:W-:Y:S01]  /*1b280*/  ULDC.64 UR4, c[0x0][0x3d0] ;  /* 0x0000f40000047ab9 */ /* 0x000fe20000000a00 */
[----:B------:R-:W2:Y:S02]  /*1b290*/  S2R R20, SR_TID.X ;  /* 0x0000000000147919 */ /* 0x000ea40000002100 */
[----:B------:R-:W-:-:S02]  /*1b2a0*/  IMAD.IADD R3, R3, 0x1, R0 ;  /* 0x0000000103037824 */ /* 0x000fc400078e0200 */
[----:B------:R-:W3:Y:S01]  /*1b2b0*/  @P0 LDC R0, c[0x0][0x44c] ;  /* 0x00011300ff000b82 */ /* 0x000ee20000000800 */
[----:B0-----:R-:W-:Y:S02]  /*1b2c0*/  IMAD.SHL.U32 R21, R21, 0x8, RZ ;  /* 0x0000000815157824 */ /* 0x001fe400078e00ff */
[----:B---3--:R-:W-:-:S03]  /*1b2d0*/  @P0 IMAD.HI.U32 R0, R37, R0, RZ ;  /* 0x0000000025000227 */ /* 0x008fc600078e00ff */
[----:B------:R-:W-:Y:S01]  /*1b2e0*/  LOP3.LUT R21, R21, 0x38, RZ, 0xc0, !PT ;  /* 0x0000003815157812 */ /* 0x000fe200078ec0ff */
[----:B--2---:R-:W-:Y:S01]  /*1b2f0*/  IMAD.SHL.U32 R20, R20, 0x8, RZ ;  /* 0x0000000814147824 */ /* 0x004fe200078e00ff */
[----:B-1----:R-:W-:Y:S02]  /*1b300*/  @P0 SHF.R.U32.HI R4, RZ, R5, R0 ;  /* 0x00000005ff040219 */ /* 0x002fe40000011600 */
[----:B------:R-:W-:Y:S02]  /*1b310*/  LOP3.LUT R8, R21, 0x80, RZ, 0xfc, !PT ;  /* 0x0000008015087812 */ /* 0x000fe400078efcff */
[--C-:B------:R-:W-:Y:S01]  /*1b320*/  SHF.R.S32.HI R5, RZ, 0x1f, R4.reuse ;  /* 0x0000001fff057819 */ /* 0x100fe20000011404 */
[----:B------:R-:W-:Y:S01]  /*1b330*/  IMAD.MOV R0, RZ, RZ, -R4 ;  /* 0x000000ffff007224 */ /* 0x000fe200078e0a04 */
[----:B------:R-:W0:Y:S01]  /*1b340*/  S2R R21, SR_TID.X ;  /* 0x0000000000157919 */ /* 0x000e220000002100 */
[----:B------:R-:W-:Y:S01]  /*1b350*/  IMAD.WIDE.U32 R2, R4, UR4, R2 ;  /* 0x0000000404027c25 */ /* 0x000fe2000f8e0002 */
[----:B------:R-:W-:-:S03]  /*1b360*/  LOP3.LUT R20, R20, 0x38, RZ, 0xc0, !PT ;  /* 0x0000003814147812 */ /* 0x000fc600078ec0ff */
[----:B------:R-:W-:Y:S02]  /*1b370*/  IMAD R0, R7, R0, R37 ;  /* 0x0000000007007224 */ /* 0x000fe400078e0225 */
        /* <DEDUP_REMOVED lines=11> */
[----:B------:R-:W-:Y:S02]  /*1b430*/  ULDC UR4, c[0x0][0x3b8] ;  /* 0x0000ee0000047ab9 */ /* 0x000fe40000000800 */
[----:B------:R-:W-:Y:S02]  /*1b440*/  ISETP.GE.AND P1, PT, R20, UR4, PT ;  /* 0x0000000414007c0c */ /* 0x000fe4000bf26270 */
[----:B------:R-:W-:Y:S01]  /*1b450*/  LEA.HI.X R6, R2, UR5, R6, 0x1, P0 ;  /* 0x0000000502067c11 */ /* 0x000fe200080f0c06 */
[----:B0-----:R-:W-:Y:S01]  /*1b460*/  IMAD.SHL.U32 R21, R21, 0x8, RZ ;  /* 0x0000000815157824 */ /* 0x001fe200078e00ff */
[----:B------:R-:W-:-:S02]  /*1b470*/  ISETP.GE.AND P0, PT, R8, UR4, PT ;  /* 0x0000000408007c0c */ /* 0x000fc4000bf06270 */
[----:B------:R-:W0:Y:S01]  /*1b480*/  S2R R8, SR_TID.X ;  /* 0x0000000000087919 */ /* 0x000e220000002100 */
[----:B------:R-:W-:Y:S02]  /*1b490*/  SEL R2, RZ, 0x1, P1 ;  /* 0x00000001ff027807 */ /* 0x000fe40000800000 */
[----:B------:R-:W-:Y:S02]  /*1b4a0*/  LOP3.LUT R21, R21, 0x38, RZ, 0xc0, !PT ;  /* 0x0000003815157812 */ /* 0x000fe400078ec0ff */
[----:B------:R-:W-:Y:S02]  /*1b4b0*/  SEL R3, RZ, 0x4, P0 ;  /* 0x00000004ff037807 */ /* 0x000fe40000000000 */
[----:B------:R-:W-:Y:S02]  /*1b4c0*/  @P1 LOP3.LUT R16, R16, 0x400, RZ, 0xfc, !PT ;  /* 0x0000040010101812 */ /* 0x000fe400078efcff */
[----:B------:R-:W-:Y:S02]  /*1b4d0*/  ISETP.GE.AND P5, PT, R9, UR4, PT ;  /* 0x0000000409007c0c */ /* 0x000fe4000bfa6270 */
[----:B------:R-:W-:-:S04]  /*1b4e0*/  LOP3.LUT R16, R16, 0xfffffeff, RZ, 0xc0, !PT ;  /* 0xfffffeff10107812 */ /* 0x000fc800078ec0ff */
[----:B------:R-:W-:-:S04]  /*1b4f0*/  @P0 LOP3.LUT R16, R16, 0x100, RZ, 0xfc, !PT ;  /* 0x0000010010100812 */ /* 0x000fc800078efcff */
[----:B------:R-:W-:Y:S01]  /*1b500*/  LOP3.LUT R16, R16, 0xfffffdff, RZ, 0xc0, !PT ;  /* 0xfffffdff10107812 */ /* 0x000fe200078ec0ff */
[----:B0-----:R-:W-:-:S05]  /*1b510*/  IMAD.SHL.U32 R8, R8, 0x8, RZ ;  /* 0x0000000808087824 */ /* 0x001fca00078e00ff */
[----:B------:R-:W-:-:S04]  /*1b520*/  LOP3.LUT R8, R8, 0x38, RZ, 0xc0, !PT ;  /* 0x0000003808087812 */ /* 0x000fc800078ec0ff */
[----:B------:R-:W-:-:S04]  /*1b530*/  LOP3.LUT R8, R8, 0x40, RZ, 0xfc, !PT ;  /* 0x0000004008087812 */ /* 0x000fc800078efcff */
[----:B------:R-:W-:Y:S02]  /*1b540*/  ISETP.GE.AND P0, PT, R8, UR4, PT ;  /* 0x0000000408007c0c */ /* 0x000fe4000bf06270 */
[----:B------:R-:W-:Y:S02]  /*1b550*/  LOP3.LUT R8, R21, 0x100, RZ, 0xfc, !PT ;  /* 0x0000010015087812 */ /* 0x000fe400078efcff */
[----:B------:R-:W0:Y:S01]  /*1b560*/  S2R R21, SR_TID.X ;  /* 0x0000000000157919 */ /* 0x000e220000002100 */
[----:B------:R-:W-:Y:S02]  /*1b570*/  SEL R4, RZ, 0x2, P0 ;  /* 0x00000002ff047807 */ /* 0x000fe40000000000 */
[----:B------:R-:W-:Y:S02]  /*1b580*/  ISETP.GE.AND P4, PT, R8, UR4, PT ;  /* 0x0000000408007c0c */ /* 0x000fe4000bf86270 */
[----:B------:R-:W1:Y:S01]  /*1b590*/  S2R R8, SR_TID.X ;  /* 0x0000000000087919 */ /* 0x000e620000002100 */
[----:B------:R-:W-:-:S02]  /*1b5a0*/  IADD3 R2, R3, R4, R2 ;  /* 0x0000000403027210 */ /* 0x000fc40007ffe002 */
[----:B------:R-:W-:Y:S02]  /*1b5b0*/  SEL R3, RZ, 0x10, P4 ;  /* 0x00000010ff037807 */ /* 0x000fe40002000000 */
[----:B------:R-:W-:Y:S02]  /*1b5c0*/  @P0 LOP3.LUT R16, R16, 0x200, RZ, 0xfc, !PT ;  /* 0x0000020010100812 */ /* 0x000fe400078efcff */
[----:B------:R-:W-:-:S04]  /*1b5d0*/  SEL R4, RZ, 0x8, P5 ;  /* 0x00000008ff047807 */ /* 0x000fc80002800000 */
[----:B------:R-:W-:Y:S01]  /*1b5e0*/  IADD3 R4, R3, R2, R4 ;  /* 0x0000000203047210 */ /* 0x000fe20007ffe004 */
[----:B0-----:R-:W-:Y:S02]  /*1b5f0*/  IMAD.SHL.U32 R21, R21, 0x8, RZ ;  /* 0x0000000815157824 */ /* 0x001fe400078e00ff */
[----:B-1----:R-:W-:-:S03]  /*1b600*/  IMAD.SHL.U32 R8, R8, 0x8, RZ ;  /* 0x0000000808087824 */ /* 0x002fc600078e00ff */
[----:B------:R-:W-:Y:S02]  /*1b610*/  LOP3.LUT R21, R21, 0x38, RZ, 0xc0, !PT ;  /* 0x0000003815157812 */ /* 0x000fe400078ec0ff */
[----:B------:R-:W-:Y:S02]  /*1b620*/  LOP3.LUT R8, R8, 0x38, RZ, 0xc0, !PT ;  /* 0x0000003808087812 */ /* 0x000fe400078ec0ff */
[----:B------:R-:W-:Y:S02]  /*1b630*/  LOP3.LUT R9, R21, 0x140, RZ, 0xfc, !PT ;  /* 0x0000014015097812 */ /* 0x000fe400078efcff */
[----:B------:R-:W-:Y:S02]  /*1b640*/  LOP3.LUT R8, R8, 0x180, RZ, 0xfc, !PT ;  /* 0x0000018008087812 */ /* 0x000fe400078efcff */
[----:B------:R-:W-:Y:S02]  /*1b650*/  ISETP.GE.AND P3, PT, R9, UR4, PT ;  /* 0x0000000409007c0c */ /* 0x000fe4000bf66270 */
[----:B------:R-:W-:-:S02]  /*1b660*/  ISETP.GE.AND P0, PT, R8, UR4, PT ;  /* 0x0000000408007c0c */ /* 0x000fc4000bf06270 */
[----:B------:R-:W-:Y:S02]  /*1b670*/  LOP3.LUT R8, R21, 0x1c0, RZ, 0xfc, !PT ;  /* 0x000001c015087812 */ /* 0x000fe400078efcff */
[----:B------:R-:W-:Y:S02]  /*1b680*/  SEL R2, RZ, 0x40, P0 ;  /* 0x00000040ff027807 */ /* 0x000fe40000000000 */
[----:B------:R-:W-:Y:S02]  /*1b690*/  SEL R3, RZ, 0x20, P3 ;  /* 0x00000020ff037807 */ /* 0x000fe40001800000 */
[----:B------:R-:W-:Y:S01]  /*1b6a0*/  ISETP.GE.AND P0, PT, R8, UR4, PT ;  /* 0x0000000408007c0c */ /* 0x000fe2000bf06270 */
[----:B------:R-:W-:Y:S01]  /*1b6b0*/  UMOV UR4, 0xffffffff ;  /* 0xffffffff00047882 */ /* 0x000fe20000000000 */
[----:B------:R-:W-:Y:S02]  /*1b6c0*/  IADD3 R4, R2, R4, R3 ;  /* 0x0000000402047210 */ /* 0x000fe40007ffe003 */
[----:B------:R-:W-:-:S05]  /*1b6d0*/  SEL R5, RZ, 0x80, P0 ;  /* 0x00000080ff057807 */ /* 0x000fca0000000000 */
[----:B------:R-:W-:Y:S01]  /*1b6e0*/  IMAD.IADD R5, R4, 0x1, R5 ;  /* 0x0000000104057824 */ /* 0x000fe200078e0205 */
[----:B------:R-:W-:Y:S06]  /*1b6f0*/  BRA.DIV UR4, `(.L_x_1463) ;  /* 0x0000004e04007947 */ /* 0x000fec000b800000 */
[----:B------:R-:W2:Y:S04]  /*1b700*/  LDL.LU R3, [R1+0x14] ;  /* 0x0000140001037983 */ /* 0x000ea80000300800 */
[----:B------:R-:W3:Y:S04]  /*1b710*/  LDL.LU R2, [R1+0x1c] ;  /* 0x00001c0001027983 */ /* 0x000ee80000300800 */
[----:B------:R-:W4:Y:S01]  /*1b720*/  LDL.LU R8, [R1+0x18] ;  /* 0x0000180001087983 */ /* 0x000f220000300800 */
[----:B------:R-:W-:-:S03]  /*1b730*/  LOP3.LUT R16, R16, 0xffbfffff, RZ, 0xc0, !PT ;  /* 0xffbfffff10107812 */ /* 0x000fc600078ec0ff */
[----:B------:R-:W-:Y:S01]  /*1b740*/  SHFL.IDX PT, R14, R0, 0x2, 0x181f ;  /* 0x00581f00000e7f89 */ /* 0x000fe200000e0000 */
[----:B------:R-:W-:-:S04]  /*1b750*/  @P4 LOP3.LUT R16, R16, 0x400000, RZ, 0xfc, !PT ;  /* 0x0040000010104812 */ /* 0x000fc800078efcff */
[C---:B------:R-:W-:Y:S02]  /*1b760*/  LOP3.LUT P4, RZ, R16.reuse, 0x400, RZ, 0xc0, !PT ;  /* 0x0000040010ff7812 */ /* 0x040fe4000788c0ff */
[----:B------:R-:W-:-:S04]  /*1b770*/  LOP3.LUT R16, R16, 0xffdfffff, RZ, 0xc0, !PT ;  /* 0xffdfffff10107812 */ /* 0x000fc800078ec0ff */
[----:B------:R-:W-:-:S04]  /*1b780*/  @P3 LOP3.LUT R16, R16, 0x200000, RZ, 0xfc, !PT ;  /* 0x0020000010103812 */ /* 0x000fc800078efcff */
[----:B------:R-:W-:Y:S01]  /*1b790*/  LOP3.LUT P3, RZ, R16, 0x200, RZ, 0xc0, !PT ;  /* 0x0000020010ff7812 */ /* 0x000fe2000786c0ff */
[----:B--2---:R-:W-:Y:S02]  /*1b7a0*/  IMAD R7, R3, R7, RZ ;  /* 0x0000000703077224 */ /* 0x004fe400078e02ff */
[----:B------:R-:W0:Y:S01]  /*1b7b0*/  SHFL.IDX PT, R3, R0, RZ, 0x181f ;  /* 0x00181fff00037589 */ /* 0x000e2200000e0000 */
[----:B---3--:R-:W-:Y:S02]  /*1b7c0*/  IMAD.MOV.U32 R9, RZ, RZ, R2 ;  /* 0x000000ffff097224 */ /* 0x008fe400078e0002 */
[----:B------:R-:W-:-:S13]  /*1b7d0*/  ISETP.GE.AND P0, PT, R25, R7, PT ;  /* 0x000000071900720c */ /* 0x000fda0003f06270 */
[----:B------:R-:W-:-:S04]  /*1b7e0*/  @!P0 LOP3.LUT R2, R4, 0x40, RZ, 0xc0, !PT ;  /* 0x0000004004028812 */ /* 0x000fc800078ec0ff */
[----:B------:R-:W-:-:S04]  /*1b7f0*/  @!P0 SHF.R.U32.HI R2, RZ, 0x2, R2 ;  /* 0x00000002ff028819 */ /* 0x000fc80000011602 */
[----:B------:R-:W-:Y:S02]  /*1b800*/  @!P0 ISETP.NE.U32.AND P2, PT, R2, RZ, PT ;  /* 0x000000ff0200820c */ /* 0x000fe40003f45070 */
[----:B------:R-:W-:Y:S02]  /*1b810*/  @!P0 LOP3.LUT R2, R5, 0x80, RZ, 0xc0, !PT ;  /* 0x0000008005028812 */ /* 0x000fe400078ec0ff */
[----:B0-----:R-:W-:Y:S02]  /*1b820*/  @!P0 LEA R3, P6, R20, R3, 0x1 ;  /* 0x0000000314038211 */ /* 0x001fe400078c08ff */
[----:B------:R-:W-:-:S04]  /*1b830*/  @!P0 SHF.R.U32.HI R2, RZ, 0x3, R2 ;  /* 0x00000003ff028819 */ /* 0x000fc80000011602 */
[----:B------:R-:W-:Y:S02]  /*1b840*/  @!P0 ISETP.NE.U32.AND P1, PT, R2, RZ, PT ;  /* 0x000000ff0200820c */ /* 0x000fe40003f25070 */
[----:B------:R-:W0:Y:S02]  /*1b850*/  SHFL.IDX PT, R2, R6, RZ, 0x181f ;  /* 0x00181fff06027589 */ /* 0x000e2400000e0000 */
[----:B0-----:R-:W-:Y:S01]  /*1b860*/  @!P0 IMAD.X R2, RZ, RZ, R2, P6 ;  /* 0x000000ffff028224 */ /* 0x001fe200030e0602 */
[----:B------:R-:W-:-:S04]  /*1b870*/  LOP3.LUT P6, RZ, R16, 0x100, RZ, 0xc0, !PT ;  /* 0x0000010010ff7812 */ /* 0x000fc800078cc0ff */
[----:B------:R-:W-:-:S04]  /*1b880*/  @!P0 LOP3.LUT R3, R3, R2, RZ, 0x3c, !PT ;  /* 0x0000000203038212 */ /* 0x000fc800078e3cff */
[----:B------:R-:W-:-:S04]  /*1b890*/  @!P0 LOP3.LUT R2, R3, R2, RZ, 0x3c, !PT ;  /* 0x0000000203028212 */ /* 0x000fc800078e3cff */
[----:B------:R-:W-:-:S05]  /*1b8a0*/  @!P0 LOP3.LUT R3, R3, R2, RZ, 0x3c, !PT ;  /* 0x0000000203038212 */ /* 0x000fca00078e3cff */
[----:B------:R-:W-:Y:S01]  /*1b8b0*/  @!P0 LDGSTS.E.BYPASS.LTC128B.128 [R23+0x26400], desc[UR42][R2.64], !P4 ;  /* 0x2640000002178fae */ /* 0x000fe2000e101d6a */
[----:B------:R-:W-:-:S03]  /*1b8c0*/  LOP3.LUT P4, RZ, R16, 0x400000, RZ, 0xc0, !PT ;  /* 0x0040000010ff7812 */ /* 0x000fc6000788c0ff */
[----:B------:R-:W-:Y:S01]  /*1b8d0*/  @!P0 LDGSTS.E.BYPASS.LTC128B.128 [R23+0x28400], desc[UR42][R2.64+0x80], !P3 ;  /* 0x2840008002178fae */ /* 0x000fe2000d901d6a */
[C---:B------:R-:W-:Y:S02]  /*1b8e0*/  LOP3.LUT P3, RZ, R16.reuse, 0x200000, RZ, 0xc0, !PT ;  /* 0x0020000010ff7812 */ /* 0x040fe4000786c0ff */
[----:B------:R-:W-:Y:S01]  /*1b8f0*/  LOP3.LUT R16, R16, 0xffefffff, RZ, 0xc0, !PT ;  /* 0xffefffff10107812 */ /* 0x000fe200078ec0ff */
[----:B------:R-:W-:Y:S03]  /*1b900*/  @!P0 LDGSTS.E.BYPASS.LTC128B.128 [R23+0x2a400], desc[UR42][R2.64+0x100], !P6 ;  /* 0x2a40010002178fae */ /* 0x000fe6000f101d6a */
[----:B------:R-:W-:Y:S01]  /*1b910*/  @P6 LOP3.LUT R16, R16, 0x100000, RZ, 0xfc, !PT ;  /* 0x0010000010106812 */ /* 0x000fe200078efcff */
[----:B------:R-:W-:Y:S03]  /*1b920*/  @!P0 LDGSTS.E.BYPASS.LTC128B.128 [R23+0x2c400], desc[UR42][R2.64+0x180], !P5 ;  /* 0x2c40018002178fae */ /* 0x000fe6000e901d6a */
[C---:B------:R-:W-:Y:S01]  /*1b930*/  LOP3.LUT P6, RZ, R16.reuse, 0x400, RZ, 0xc0, !PT ;  /* 0x0000040010ff7812 */ /* 0x040fe200078cc0ff */
[----:B------:R-:W-:Y:S01]  /*1b940*/  @!P0 LDGSTS.E.BYPASS.LTC128B.128 [R23+0x2e400], desc[UR42][R2.64+0x200], !P4 ;  /* 0x2e40020002178fae */ /* 0x000fe2000e101d6a */
[----:B------:R-:W-:-:S03]  /*1b950*/  LOP3.LUT R16, R16, 0xffffbfff, RZ, 0xc0, !PT ;  /* 0xffffbfff10107812 */ /* 0x000fc600078ec0ff */
[----:B------:R-:W-:Y:S04]  /*1b960*/  @!P0 LDGSTS.E.BYPASS.LTC128B.128 [R23+0x30400], desc[UR42][R2.64+0x280], !P3 ;  /* 0x3040028002178fae */ /* 0x000fe8000d901d6a */
[----:B------:R-:W-:Y:S04]  /*1b970*/  @!P0 LDGSTS.E.BYPASS.LTC128B.128 [R23+0x32400], desc[UR42][R2.64+0x300], P2 ;  /* 0x3240030002178fae */ /* 0x000fe80009101d6a */
[----:B------:R0:W-:Y:S01]  /*1b980*/  @!P0 LDGSTS.E.BYPASS.LTC128B.128 [R23+0x34400], desc[UR42][R2.64+0x380], P1 ;  /* 0x3440038002178fae */ /* 0x0001e20008901d6a */
[----:B----4-:R-:W-:-:S03]  /*1b990*/  ISETP.GE.AND P0, PT, R8, R7, PT ;  /* 0x000000070800720c */ /* 0x010fc60003f06270 */
[----:B------:R-:W-:Y:S10]  /*1b9a0*/  SHFL.IDX PT, R8, R6, 0x2, 0x181f ;  /* 0x00581f0006087f89 */ /* 0x000ff400000e0000 */
[----:B0-----:R-:W-:-:S02]  /*1b9b0*/  @!P0 LOP3.LUT R3, R4, 0x40, RZ, 0xc0, !PT ;  /* 0x0000004004038812 */ /* 0x001fc400078ec0ff */
[----:B------:R-:W-:Y:S02]  /*1b9c0*/  @!P0 LOP3.LUT R2, R5, 0x80, RZ, 0xc0, !PT ;  /* 0x0000008005028812 */ /* 0x000fe400078ec0ff */
[----:B------:R-:W-:Y:S02]  /*1b9d0*/  @!P0 SHF.R.U32.HI R3, RZ, 0x2, R3 ;  /* 0x00000002ff038819 */ /* 0x000fe40000011603 */
[----:B------:R-:W-:Y:S02]  /*1b9e0*/  @!P0 SHF.R.U32.HI R2, RZ, 0x3, R2 ;  /* 0x00000003ff028819 */ /* 0x000fe40000011602 */
[----:B------:R-:W-:Y:S02]  /*1b9f0*/  @!P0 ISETP.NE.U32.AND P2, PT, R3, RZ, PT ;  /* 0x000000ff0300820c */ /* 0x000fe40003f45070 */
[----:B------:R-:W0:Y:S01]  /*1ba00*/  SHFL.IDX PT, R3, R0, 0x1, 0x181f ;  /* 0x00381f0000037f89 */ /* 0x000e2200000e0000 */
[----:B------:R-:W-:-:S03]  /*1ba10*/  @!P0 ISETP.NE.U32.AND P1, PT, R2, RZ, PT ;  /* 0x000000ff0200820c */ /* 0x000fc60003f25070 */
[----:B------:R-:W1:Y:S04]  /*1ba20*/  SHFL.IDX PT, R2, R6, 0x1, 0x181f ;  /* 0x00381f0006027f89 */ /* 0x000e6800000e0000 */
[----:B------:R-:W2:Y:S03]  /*1ba30*/  SHFL.IDX PT, R0, R0, 0x3, 0x181f ;  /* 0x00781f0000007f89 */ /* 0x000ea600000e0000 */
[----:B------:R-:W-:Y:S01]  /*1ba40*/  @P2 LOP3.LUT R16, R16, 0x4000, RZ, 0xfc, !PT ;  /* 0x0000400010102812 */ /* 0x000fe200078efcff */
[----:B------:R-:W3:Y:S03]  /*1ba50*/  SHFL.IDX PT, R6, R6, 0x3, 0x181f ;  /* 0x00781f0006067f89 */ /* 0x000ee600000e0000 */
[----:B------:R-:W-:-:S04]  /*1ba60*/  LOP3.LUT R16, R16, 0xfff7ffff, RZ, 0xc0, !PT ;  /* 0xfff7ffff10107812 */ /* 0x000fc800078ec0ff */
[----:B------:R-:W-:-:S04]  /*1ba70*/  @P1 LOP3.LUT R16, R16, 0x80000, RZ, 0xfc, !PT ;  /* 0x0008000010101812 */ /* 0x000fc800078efcff */
[----:B------:R-:W-:Y:S02]  /*1ba80*/  LOP3.LUT P1, RZ, R16, 0x4000, RZ, 0xc0, !PT ;  /* 0x0000400010ff7812 */ /* 0x000fe4000782c0ff */
[----:B0-----:R-:W-:-:S05]  /*1ba90*/  @!P0 LEA R3, P2, R20, R3, 0x1 ;  /* 0x0000000314038211 */ /* 0x001fca00078408ff */
[----:B-1----:R-:W-:Y:S01]  /*1baa0*/  @!P0 IMAD.X R2, RZ, RZ, R2, P2 ;  /* 0x000000ffff028224 */ /* 0x002fe200010e0602 */
[----:B------:R-:W-:-:S04]  /*1bab0*/  LOP3.LUT P2, RZ, R16, 0x200, RZ, 0xc0, !PT ;  /* 0x0000020010ff7812 */ /* 0x000fc8000784c0ff */
[----:B------:R-:W-:-:S04]  /*1bac0*/  @!P0 LOP3.LUT R3, R3, R2, RZ, 0x3c, !PT ;  /* 0x0000000203038212 */ /* 0x000fc800078e3cff */
[----:B------:R-:W-:-:S04]  /*1bad0*/  @!P0 LOP3.LUT R2, R3, R2, RZ, 0x3c, !PT ;  /* 0x0000000203028212 */ /* 0x000fc800078e3cff */
[----:B------:R-:W-:-:S05]  /*1bae0*/  @!P0 LOP3.LUT R3, R3, R2, RZ, 0x3c, !PT ;  /* 0x0000000203038212 */ /* 0x000fca00078e3cff */
[----:B------:R-:W-:Y:S01]  /*1baf0*/  @!P0 LDGSTS.E.BYPASS.LTC128B.128 [R23+0x26c00], desc[UR42][R2.64], !P6 ;  /* 0x26c0000002178fae */ /* 0x000fe2000f101d6a */
[----:B------:R-:W-:-:S03]  /*1bb00*/  LOP3.LUT P6, RZ, R16, 0x100000, RZ, 0xc0, !PT ;  /* 0x0010000010ff7812 */ /* 0x000fc600078cc0ff */
[----:B------:R-:W-:Y:S10]  /*1bb10*/  @!P0 LDGSTS.E.BYPASS.LTC128B.128 [R23+0x28c00], desc[UR42][R2.64+0x80], !P2 ;  /* 0x28c0008002178fae */ /* 0x000ff4000d101d6a */
[----:B------:R-:W-:Y:S04]  /*1bb20*/  @!P0 LDGSTS.E.BYPASS.LTC128B.128 [R23+0x2ac00], desc[UR42][R2.64+0x100], !P6 ;  /* 0x2ac0010002178fae */ /* 0x000fe8000f101d6a */
[----:B------:R-:W-:Y:S04]  /*1bb30*/  @!P0 LDGSTS.E.BYPASS.LTC128B.128 [R23+0x2cc00], desc[UR42][R2.64+0x180], !P5 ;  /* 0x2cc0018002178fae */ /* 0x000fe8000e901d6a */
[----:B------:R-:W-:Y:S04]  /*1bb40*/  @!P0 LDGSTS.E.BYPASS.LTC128B.128 [R23+0x2ec00], desc[UR42][R2.64+0x200], !P4 ;  /* 0x2ec0020002178fae */ /* 0x000fe8000e101d6a */
[----:B------:R-:W-:Y:S04]  /*1bb50*/  @!P0 LDGSTS.E.BYPASS.LTC128B.128 [R23+0x30c00], desc[UR42][R2.64+0x280], !P3 ;  /* 0x30c0028002178fae */ /* 0x000fe8000d901d6a */
[----:B------:R-:W-:Y:S01]  /*1bb60*/  @!P0 LDGSTS.E.BYPASS.LTC128B.128 [R23+0x32c00], desc[UR42][R2.64+0x300], P1 ;  /* 0x32c0030002178fae */ /* 0x000fe20008901d6a */
[----:B------:R-:W-:-:S13]  /*1bb70*/  LOP3.LUT P1, RZ, R16, 0x80000, RZ, 0xc0, !PT ;  /* 0x0008000010ff7812 */ /* 0x000fda000782c0ff */
[----:B------:R0:W-:Y:S01]  /*1bb80*/  @!P0 LDGSTS.E.BYPASS.LTC128B.128 [R23+0x34c00], desc[UR42][R2.64+0x380], P1 ;  /* 0x34c0038002178fae */ /* 0x0001e20008901d6a */
[----:B------:R-:W-:-:S13]  /*1bb90*/  ISETP.GE.AND P0, PT, R9, R7, PT ;  /* 0x000000070900720c */ /* 0x000fda0003f06270 */
[----:B------:R-:W-:-:S05]  /*1bba0*/  @!P0 LEA R9, P1, R20, R14, 0x1 ;  /* 0x0000000e14098211 */ /* 0x000fca00078208ff */
[----:B------:R-:W-:Y:S01]  /*1bbb0*/  @!P0 IMAD.X R10, RZ, RZ, R8, P1 ;  /* 0x000000ffff0a8224 */ /* 0x000fe200008e0608 */
[----:B------:R-:W-:Y:S01]  /*1bbc0*/  LOP3.LUT P1, RZ, R16, 0x400, RZ, 0xc0, !PT ;  /* 0x0000040010ff7812 */ /* 0x000fe2000782c0ff */
[----:B0-----:R-:W-:Y:S01]  /*1bbd0*/  @!P0 IMAD.MOV.U32 R2, RZ, RZ, R9 ;  /* 0x000000ffff028224 */ /* 0x001fe200078e0009 */
[----:B------:R-:W-:Y:S01]  /*1bbe0*/  @!P0 LOP3.LUT R8, R4, 0x40, RZ, 0xc0, !PT ;  /* 0x0000004004088812 */ /* 0x000fe200078ec0ff */
[----:B------:R-:W-:-:S03]  /*1bbf0*/  @!P0 IMAD.MOV.U32 R3, RZ, RZ, R10 ;  /* 0x000000ffff038224 */ /* 0x000fc600078e000a */
        /* <DEDUP_REMOVED lines=12> */
[----:B--23--:R0:W-:Y:S02]  /*1bcc0*/  @!P0 LDGSTS.E.BYPASS.LTC128B.128 [R23+0x35400], desc[UR42][R2.64+0x380], P1 ;  /* 0x3540038002178fae */ /* 0x00c1e40008901d6a */
.L_x_1588:
[----:B0-----:R-:W2:Y:S01]  /*1bcd0*/  LDL.LU R2, [R1+0x2c] ;  /* 0x00002c0001027983 */ /* 0x001ea20000300800 */
[----:B------:R-:W-:Y:S01]  /*1bce0*/  BSSY B0, `(.L_x_1464) ;  /* 0x0000019000007945 */ /* 0x000fe20003800000 */
[----:B--2---:R-:W-:-:S13]  /*1bcf0*/  ISETP.GE.AND P0, PT, R2, R7, PT ;  /* 0x000000070200720c */ /* 0x004fda0003f06270 */
[----:B------:R-:W-:Y:S05]  /*1bd00*/  @P0 BRA `(.L_x_1465) ;  /* 0x0000000000580947 */ /* 0x000fea0003800000 */
[----:B------:R-:W-:Y:S02]  /*1bd10*/  LOP3.LUT R4, R4, 0x40, RZ, 0xc0, !PT ;  /* 0x0000004004047812 */ /* 0x000fe400078ec0ff */
[----:B------:R-:W-:Y:S02]  /*1bd20*/  LOP3.LUT P6, RZ, R16, 0x400, RZ, 0xc0, !PT ;  /* 0x0000040010ff7812 */ /* 0x000fe400078cc0ff */
[----:B------:R-:W-:Y:S02]  /*1bd30*/  LEA R2, P0, R20, R0, 0x1 ;  /* 0x0000000014027211 */ /* 0x000fe400078008ff */
[C---:B------:R-:W-:Y:S02]  /*1bd40*/  LOP3.LUT P2, RZ, R16.reuse, 0x200, RZ, 0xc0, !PT ;  /* 0x0000020010ff7812 */ /* 0x040fe4000784c0ff */
[----:B------:R-:W-:Y:S01]  /*1bd50*/  LOP3.LUT P1, RZ, R16, 0x100, RZ, 0xc0, !PT ;  /* 0x0000010010ff7812 */ /* 0x000fe2000782c0ff */
[----:B------:R-:W-:Y:S01]  /*1bd60*/  IMAD.X R3, RZ, RZ, R6, P0 ;  /* 0x000000ffff037224 */ /* 0x000fe200000e0606 */
[----:B------:R-:W-:-:S02]  /*1bd70*/  SHF.R.U32.HI R4, RZ, 0x2, R4 ;  /* 0x00000002ff047819 */ /* 0x000fc40000011604 */
[----:B------:R-:W-:Y:S02]  /*1bd80*/  LOP3.LUT R5, R5, 0x80, RZ, 0xc0, !PT ;  /* 0x0000008005057812 */ /* 0x000fe400078ec0ff */
[----:B------:R-:W-:Y:S01]  /*1bd90*/  ISETP.NE.U32.AND P0, PT, R4, RZ, PT ;  /* 0x000000ff0400720c */ /* 0x000fe20003f05070 */
        /* <DEDUP_REMOVED lines=13> */
.L_x_1465:
[----:B------:R-:W-:Y:S05]  /*1be70*/  BSYNC B0 ;  /* 0x0000000000007941 */ /* 0x000fea0003800000 */
.L_x_1464:
[----:B------:R-:W-:Y:S01]  /*1be80*/  NOP ;  /* 0x0000000000007918 */ /* 0x000fe20000000000 */
[----:B------:R-:W-:-:S13]  /*1be90*/  PLOP3.LUT P0, PT, PT, PT, PT, 0x80, 0x0 ;  /* 0x000000000000781c */ /* 0x000fda0003f0f070 */
.L_x_1466:
        /* <DEDUP_REMOVED lines=18> */
.L_x_1589:
[----:B------:R-:W-:Y:S05]  /*1bfc0*/  BSYNC B0 ;  /* 0x0000000000007941 */ /* 0x000fea0003800000 */
.L_x_1467:
[----:B------:R-:W-:-:S05]  /*1bfd0*/  IMAD.U32 R2, RZ, RZ, UR38 ;  /* 0x00000026ff027e24 */ /* 0x000fca000f8e00ff */
[----:B------:R-:W-:-:S13]  /*1bfe0*/  ISETP.NE.AND P0, PT, R2, 0x3, PT ;  /* 0x000000030200780c */ /* 0x000fda0003f05270 */
[----:B------:R-:W-:Y:S05]  /*1bff0*/  @!P0 BRA `(.L_x_1469) ;  /* 0x0000000000048947 */ /* 0x000fea0003800000 */
[----:B------:R-:W-:Y:S01]  /*1c000*/  BPT.TRAP 0x1 ;  /* 0x000000040000795c */ /* 0x000fe20000300000 */
.L_x_1469:
[----:B0-----:R-:W-:Y:S01]  /*1c010*/  SHF.L.U32 R0, R28, 0x1f, RZ ;  /* 0x0000001f1c007819 */ /* 0x001fe200000006ff */
[----:B------:R-:W-:Y:S03]  /*1c020*/  BSSY B0, `(.L_x_1470) ;  /* 0x0000003000007945 */ /* 0x000fe60003800000 */
[----:B------:R-:W0:Y:S02]  /*1c030*/  SYNCS.PHASECHK.TRANS64.TRYWAIT P0, [R26+URZ+0x38860], R0 ;  /* 0x038860001a0075a7 */ /* 0x000e24000800017f */
[----:B0-----:R-:W-:Y:S05]  /*1c040*/  @!P0 BRA `(.L_x_1471) ;  /* 0x0000004c00808947 */ /* 0x001fea0003800000 */
.L_x_1590:
[----:B------:R-:W-:Y:S05]  /*1c050*/  BSYNC B0 ;  /* 0x0000000000007941 */ /* 0x000fea0003800000 */
.L_x_1470:
[----:B------:R-:W0:Y:S01]  /*1c060*/  LDL.LU R3, [R1+0x38] ;  /* 0x0000380001037983 */ /* 0x000e220000300800 */
[----:B------:R-:W-:Y:S01]  /*1c070*/  ULDC.64 UR4, c[0x0][0x328] ;  /* 0x0000ca0000047ab9 */ /* 0x000fe20000000a00 */
[----:B------:R-:W-:Y:S02]  /*1c080*/  ULDC.64 UR6, c[0x0][0x318] ;  /* 0x0000c60000067ab9 */ /* 0x000fe40000000a00 */
[----:B------:R-:W2:Y:S04]  /*1c090*/  LDL.LU R2, [R1+0x8] ;  /* 0x0000080001027983 */ /* 0x000ea80000300800 */
[----:B------:R-:W3:Y:S04]  /*1c0a0*/  LDL.LU R5, [R1+0x3c] ;  /* 0x00003c0001057983 */ /* 0x000ee80000300800 */
[----:B------:R-:W4:Y:S01]  /*1c0b0*/  LDL.LU R4, [R1+0x4] ;  /* 0x0000040001047983 */ /* 0x000f220000300800 */
[----:B0-----:R-:W-:-:S04]  /*1c0c0*/  IMAD R0, R3, UR4, RZ ;  /* 0x0000000403007c24 */ /* 0x001fc8000f8e02ff */
[C---:B--2---:R-:W-:Y:S02]  /*1c0d0*/  IMAD R0, R2.reuse, UR5, R0 ;  /* 0x0000000502007c24 */ /* 0x044fe4000f8e0200 */
[----:B------:R-:W-:Y:S01]  /*1c0e0*/  IMAD.WIDE.U32 R2, R2, UR4, RZ ;  /* 0x0000000402027c25 */ /* 0x000fe2000f8e00ff */
[----:B------:R-:W-:-:S03]  /*1c0f0*/  ULDC.64 UR4, c[0x0][0x338] ;  /* 0x0000ce0000047ab9 */ /* 0x000fc60000000a00 */
[----:B------:R-:W-:Y:S02]  /*1c100*/  IMAD.IADD R3, R3, 0x1, R0 ;  /* 0x0000000103037824 */ /* 0x000fe400078e0200 */
[----:B---3--:R-:W-:Y:S02]  /*1c110*/  IMAD R0, R5, UR4, RZ ;  /* 0x0000000405007c24 */ /* 0x008fe4000f8e02ff */
[----:B----4-:R-:W-:-:S04]  /*1c120*/  IMAD.WIDE.U32 R2, R4, UR4, R2 ;  /* 0x0000000404027c25 */ /* 0x010fc8000f8e0002 */
[----:B------:R-:W-:Y:S01]  /*1c130*/  IMAD R0, R4, UR5, R0 ;  /* 0x0000000504007c24 */ /* 0x000fe2000f8e0200 */
[----:B------:R-:W-:Y:S01]  /*1c140*/  ULDC.64 UR4, c[0x0][0x330] ;  /* 0x0000cc0000047ab9 */ /* 0x000fe20000000a00 */
[----:B------:R-:W-:Y:S02]  /*1c150*/  IMAD R4, R22, 0x8000, R36 ;  /* 0x0000800016047824 */ /* 0x000fe400078e0224 */
        /* <DEDUP_REMOVED lines=93> */
.L_x_1600:
        /* <DEDUP_REMOVED lines=34> */
.L_x_1473:
        /* <DEDUP_REMOVED lines=11> */
.L_x_1474:
        /* <DEDUP_REMOVED lines=11> */
.L_x_1489:
        /* <DEDUP_REMOVED lines=26> */
[----:B------:R-:W-:Y:S02]  /*1cc50*/  @!P1 IMAD.IADD R3, R4, 0x1, R3 ;  /* 0x0000000104039824 */ /* 0x000fe400078e0203 */
[----:B------:R-:W-:Y:S01]  /*1cc60*/  IMAD.MOV.U32 R4, RZ, RZ, RZ ;  /* 0x000000ffff047224 */ /* 0x000fe200078e00ff */
[----:B0-----:R-:W-:-:S04]  /*1cc70*/  @!P1 LEA R8, P0, R2, R8, 0x2 ;  /* 0x0000000802089211 */ /* 0x001fc800078010ff */
[----:B------:R-:W-:Y:S02]  /*1cc80*/  @!P1 LEA.HI.X R9, R2, R9, R3, 0x2, P0 ;  /* 0x0000000902099211 */ /* 0x000fe400000f1403 */
[----:B------:R-:W-:-:S03]  /*1cc90*/  ISETP.NE.AND P0, PT, R22, 0x2, PT ;  /* 0x000000021600780c */ /* 0x000fc60003f05270 */
[----:B------:R0:W5:Y:S01]  /*1cca0*/  @!P1 LDG.E R4, desc[UR42][R8.64] ;  /* 0x0000002a08049981 */ /* 0x000162000c1e1900 */
[----:B------:R-:W-:Y:S02]  /*1ccb0*/  ISETP.NE.AND P1, PT, R10, 0x3, PT ;  /* 0x000000030a00780c */ /* 0x000fe40003f25270 */
[----:B------:R-:W-:Y:S01]  /*1ccc0*/  SEL R2, RZ, 0x1, P0 ;  /* 0x00000001ff027807 */ /* 0x000fe20000000000 */
[----:B------:R-:W-:Y:S05]  /*1ccd0*/  YIELD ;  /* 0x0000000000007946 */ /* 0x000fea0003800000 */
[----:B------:R-:W-:Y:S01]  /*1cce0*/  LOP3.LUT R28, R28, R2, RZ, 0x3c, !PT ;  /* 0x000000021c1c7212 */ /* 0x000fe200078e3cff */
[----:B------:R-:W-:Y:S01]  /*1ccf0*/  IMAD.MOV.U32 R2, RZ, RZ, R7 ;  /* 0x000000ffff027224 */ /* 0x000fe200078e0007 */
[----:B------:R-:W-:Y:S01]  /*1cd00*/  SEL R22, R22, RZ, P0 ;  /* 0x000000ff16167207 */ /* 0x000fe20000000000 */
[----:B------:R-:W-:-:S03]  /*1cd10*/  VIADD R7, R7, 0xffffffff ;  /* 0xffffffff07077836 */ /* 0x000fc60000000000 */
[----:B------:R-:W-:Y:S01]  /*1cd20*/  ISETP.GT.AND P3, PT, R2, R33, PT ;  /* 0x000000210200720c */ /* 0x000fe20003f64270 */
[----:B0-----:R-:W-:-:S12]  /*1cd30*/  @!P1 BRA `(.L_x_1477) ;  /* 0x0000000000049947 */ /* 0x001fd80003800000 */
[----:B------:R-:W-:Y:S01]  /*1cd40*/  BPT.TRAP 0x1 ;  /* 0x000000040000795c */ /* 0x000fe20000300000 */
.L_x_1477:
[----:B------:R-:W-:Y:S01]  /*1cd50*/  IMAD R6, R22, 0x8, R18 ;  /* 0x0000000816067824 */ /* 0x000fe200078e0212 */
[----:B------:R-:W-:Y:S01]  /*1cd60*/  SHF.L.U32 R25, R28, 0x1f, RZ ;  /* 0x0000001f1c197819 */ /* 0x000fe200000006ff */
[----:B------:R-:W-:Y:S01]  /*1cd70*/  BSSY B1, `(.L_x_1478) ;  /* 0x0000004000017945 */ /* 0x000fe20003800000 */
[----:B------:R-:W-:Y:S02]  /*1cd80*/  SHF.R.S32.HI R9, RZ, 0x1f, R5 ;  /* 0x0000001fff097819 */ /* 0x000fe40000011405 */
[----:B------:R-:W0:Y:S02]  /*1cd90*/  SYNCS.PHASECHK.TRANS64.TRYWAIT P0, [R6+URZ+0x38840], R25 ;  /* 0x03884019060075a7 */ /* 0x000e24000800017f */
[----:B0-----:R-:W-:Y:S05]  /*1cda0*/  @!P0 BRA `(.L_x_1479) ;  /* 0x0000004800648947 */ /* 0x001fea0003800000 */
.L_x_1601:
[----:B------:R-:W-:Y:S05]  /*1cdb0*/  BSYNC B1 ;  /* 0x0000000000017941 */ /* 0x000fea0003800000 */
.L_x_1478:
        /* <DEDUP_REMOVED lines=40> */
.L_x_1611:
        /* <DEDUP_REMOVED lines=8> */
.L_x_1481:
        /* <DEDUP_REMOVED lines=11> */
.L_x_1482:
[----:B------:R2:W-:Y:S01]  /*1d170*/  SYNCS.ARRIVE.TRANS64.A1T0 RZ, [R6+URZ+0x38830], RZ ;  /* 0x038830ff06ff79a7 */ /* 0x0005e2000810003f */
[----:B------:R-:W-:Y:S05]  /*1d180*/  @!P2 BRA `(.L_x_1483) ;  /* 0x000000000004a947 */ /* 0x000fea0003800000 */
[----:B------:R-:W-:Y:S01]  /*1d190*/  BPT.TRAP 0x1 ;  /* 0x000000040000795c */ /* 0x000fe20000300000 */
.L_x_1483:
[----:B------:R-:W3:Y:S01]  /*1d1a0*/  SYNCS.PHASECHK.TRANS64.TRYWAIT P0, [R6+URZ+0x38860], R25 ;  /* 0x03886019060075a7 */ /* 0x000ee2000800017f */
[----:B------:R-:W-:Y:S04]  /*1d1b0*/  BSSY B1, `(.L_x_1484) ;  /* 0x0000002000017945 */ /* 0x000fe80003800000 */
[----:B---3--:R-:W-:Y:S05]  /*1d1c0*/  @!P0 BRA `(.L_x_1485) ;  /* 0x00000048008c8947 */ /* 0x008fea0003800000 */
.L_x_1612:
[----:B------:R-:W-:Y:S05]  /*1d1d0*/  BSYNC B1 ;  /* 0x0000000000017941 */ /* 0x000fea0003800000 */
.L_x_1484:
        /* <DEDUP_REMOVED lines=8> */
[----:B------:R-:W-:Y:S02]  /*1d260*/  IMAD R21, R22, 0x7000, R8 ;  /* 0x0000700016157824 */ /* 0x000fe400078e0208 */
        /* <DEDUP_REMOVED lines=12> */
[----:B------:R-:W4:Y:S01]  /*1d330*/  SHFL.IDX PT, R2, R9, RZ, 0x181f ;  /* 0x00181fff09027589 */ /* 0x000f2200000e0000 */
[C---:B------:R-:W-:Y:S01]  /*1d340*/  LOP3.LUT P1, RZ, R16.reuse, 0x80, RZ, 0xc0, !PT ;  /* 0x0000008010ff7812 */ /* 0x040fe2000782c0ff */
[----:B------:R-:W-:Y:S01]  /*1d350*/  IMAD R21, R21, 0x2, R18 ;  /* 0x0000000215157824 */ /* 0x000fe200078e0212 */
[C---:B------:R-:W-:Y:S01]  /*1d360*/  LOP3.LUT P2, RZ, R16.reuse, 0x40, RZ, 0xc0, !PT ;  /* 0x0000004010ff7812 */ /* 0x040fe2000784c0ff */
[----:B------:R-:W5:Y:S01]  /*1d370*/  SHFL.IDX PT, R3, R10, RZ, 0x181f ;  /* 0x00181fff0a037589 */ /* 0x000f6200000e0000 */
[----:B------:R-:W-:-:S03]  /*1d380*/  LOP3.LUT R16, R16, 0xfff7ffff, RZ, 0xc0, !PT ;  /* 0xfff7ffff10107812 */ /* 0x000fc600078ec0ff */
[----:B------:R-:W0:Y:S01]  /*1d390*/  SHFL.IDX PT, R14, R9, 0x1, 0x181f ;  /* 0x00381f00090e7f89 */ /* 0x000e2200000e0000 */
[----:B------:R-:W-:-:S03]  /*1d3a0*/  @P3 LOP3.LUT R16, R16, 0x80000, RZ, 0xfc, !PT ;  /* 0x0008000010103812 */ /* 0x000fc600078efcff */
[----:B------:R-:W1:Y:S01]  /*1d3b0*/  SHFL.IDX PT, R5, R10, 0x1, 0x181f ;  /* 0x00381f000a057f89 */ /* 0x000e6200000e0000 */
[C---:B------:R-:W-:Y:S02]  /*1d3c0*/  LOP3.LUT P3, RZ, R16.reuse, 0x20, RZ, 0xc0, !PT ;  /* 0x0000002010ff7812 */ /* 0x040fe4000786c0ff */
[C---:B------:R-:W-:Y:S01]  /*1d3d0*/  LOP3.LUT P6, RZ, R16.reuse, 0x10, RZ, 0xc0, !PT ;  /* 0x0000001010ff7812 */ /* 0x040fe200078cc0ff */
[----:B------:R-:W-:Y:S01]  /*1d3e0*/  SHFL.IDX PT, R8, R10, 0x2, 0x181f ;  /* 0x00581f000a087f89 */ /* 0x000fe200000e0000 */
[----:B------:R-:W-:-:S03]  /*1d3f0*/  LOP3.LUT R16, R16, 0xffdfffff, RZ, 0xc0, !PT ;  /* 0xffdfffff10107812 */ /* 0x000fc600078ec0ff */
[----:B------:R-:W-:Y:S01]  /*1d400*/  SHFL.IDX PT, R10, R10, 0x3, 0x181f ;  /* 0x00781f000a0a7f89 */ /* 0x000fe200000e0000 */
[----:B----4-:R-:W-:-:S05]  /*1d410*/  IADD3 R2, P0, R2, R0, RZ ;  /* 0x0000000002027210 */ /* 0x010fca0007f1e0ff */
[----:B------:R-:W-:Y:S01]  /*1d420*/  @P3 LOP3.LUT R16, R16, 0x200000, RZ, 0xfc, !PT ;  /* 0x0020000010103812 */ /* 0x000fe200078efcff */
[----:B-----5:R-:W-:Y:S01]  /*1d430*/  IMAD.X R3, RZ, RZ, R3, P0 ;  /* 0x000000ffff037224 */ /* 0x020fe200000e0603 */
[----:B------:R-:W-:-:S04]  /*1d440*/  ISETP.NE.U32.AND P0, PT, R32, RZ, PT ;  /* 0x000000ff2000720c */ /* 0x000fc80003f05070 */
[----:B------:R-:W-:Y:S01]  /*1d450*/  LDGSTS.E.BYPASS.LTC128B.128 [R21+0x400], desc[UR42][R2.64], !P1 ;  /* 0x0040000002157fae */ /* 0x000fe2000c901d6a */
[----:B------:R-:W-:-:S03]  /*1d460*/  ISETP.NE.U32.AND P1, PT, R31, RZ, PT ;  /* 0x000000ff1f00720c */ /* 0x000fc60003f25070 */
[----:B------:R-:W-:Y:S01]  /*1d470*/  LDGSTS.E.BYPASS.LTC128B.128 [R21+0x2400], desc[UR42][R2.64+0x80], !P2 ;  /* 0x0240008002157fae */ /* 0x000fe2000d101d6a */
[----:B0-----:R-:W-:-:S03]  /*1d480*/  IADD3 R4, P2, R14, R0, RZ ;  /* 0x000000000e047210 */ /* 0x001fc60007f5e0ff */
[----:B------:R-:W-:Y:S01]  /*1d490*/  LDGSTS.E.BYPASS.LTC128B.128 [R21+0x4400], desc[UR42][R2.64+0x100], !P3 ;  /* 0x0440010002157fae */ /* 0x000fe2000d901d6a */
[C---:B------:R-:W-:Y:S01]  /*1d4a0*/  LOP3.LUT P3, RZ, R16.reuse, 0x80, RZ, 0xc0, !PT ;  /* 0x0000008010ff7812 */ /* 0x040fe2000786c0ff */
[----:B-1----:R-:W-:Y:S01]  /*1d4b0*/  IMAD.X R5, RZ, RZ, R5, P2 ;  /* 0x000000ffff057224 */ /* 0x002fe200010e0605 */
        /* <DEDUP_REMOVED lines=33> */
.L_x_1622:
        /* <DEDUP_REMOVED lines=25> */
.L_x_1487:
        /* <DEDUP_REMOVED lines=11> */
.L_x_1488:
[----:B------:R1:W-:Y:S01]  /*1d910*/  SYNCS.ARRIVE.TRANS64.A1T0 RZ, [R6+URZ+0x38850], RZ ;  /* 0x038850ff06ff79a7 */ /* 0x0003e2000810003f */
[----:B------:R-:W-:Y:S05]  /*1d920*/  @P3 BRA `(.L_x_1489) ;  /* 0xfffffff000603947 */ /* 0x000fea000383ffff */
.L_x_1476:
[----:B------:R-:W-:Y:S05]  /*1d930*/  BSYNC B0 ;  /* 0x0000000000007941 */ /* 0x000fea0003800000 */
.L_x_1475:
        /* <DEDUP_REMOVED lines=21> */
.L_x_1491:
[----:B------:R-:W-:Y:S05]  /*1da90*/  BSYNC B0 ;  /* 0x0000000000007941 */ /* 0x000fea0003800000 */
.L_x_1490:
[----:B------:R-:W-:-:S07]  /*1daa0*/  SEL R22, R22, RZ, P0 ;  /* 0x000000ff16167207 */ /* 0x000fce0000000000 */
.L_x_1444:
[----:B------:R-:W-:Y:S05]  /*1dab0*/  BSYNC B7 ;  /* 0x0000000000077941 */ /* 0x000fea0003800000 */
.L_x_1442:
        /* <DEDUP_REMOVED lines=8> */
[----:B---3--:R3:W4:Y:S01]  /*1db40*/  LDS.128 R24, [R18+0x388d0] ;  /* 0x0388d00012187984 */ /* 0x0087220000000c00 */
[----:B------:R-:W-:Y:S06]  /*1db50*/  BAR.ARV 0x4, 0x180 ;  /* 0x0106000000007b1d */ /* 0x000fec0000002000 */
[----:B------:R-:W-:Y:S05]  /*1db60*/  BRA `(.L_x_1493) ;  /* 0x0000000800d07947 */ /* 0x000fea0003800000 */
.L_x_1492:
        /* <DEDUP_REMOVED lines=43> */
.L_x_1632:
[----:B------:R-:W-:Y:S02]  /*1de20*/  ULDC UR4, c[0x0][0xd38] ;  /* 0x00034e0000047ab9 */ /* 0x000fe40000000800 */
[----:B------:R-:W-:-:S04]  /*1de30*/  IMAD.U32 R2, RZ, RZ, UR4 ;  /* 0x00000004ff027e24 */ /* 0x000fc8000f8e00ff */
[----:B-1----:R-:W-:-:S04]  /*1de40*/  IMAD R5, R14, R2, RZ ;  /* 0x000000020e057224 */ /* 0x002fc800078e02ff */
[----:B------:R-:W-:-:S05]  /*1de50*/  IMAD.IADD R6, R6, 0x1, R5 ;  /* 0x0000000106067824 */ /* 0x000fca00078e0205 */
[----:B------:R-:W-:-:S13]  /*1de60*/  ISETP.GT.AND P6, PT, R6, R0, PT ;  /* 0x000000000600720c */ /* 0x000fda0003fc4270 */
[----:B------:R-:W-:Y:S05]  /*1de70*/  @P6 BRA `(.L_x_1495) ;  /* 0x0000000000a46947 */ /* 0x000fea0003800000 */
.L_x_1498:
        /* <DEDUP_REMOVED lines=35> */
.L_x_1640:
[----:B------:R-:W-:Y:S02]  /*1e0b0*/  ULDC UR4, c[0x0][0xd38] ;  /* 0x00034e0000047ab9 */ /* 0x000fe40000000800 */
[----:B------:R-:W-:-:S04]  /*1e0c0*/  IMAD.U32 R2, RZ, RZ, UR4 ;  /* 0x00000004ff027e24 */ /* 0x000fc8000f8e00ff */
[----:B-1----:R-:W-:-:S04]  /*1e0d0*/  IMAD R5, R14, R2, RZ ;  /* 0x000000020e057224 */ /* 0x002fc800078e02ff */
[----:B------:R-:W-:-:S05]  /*1e0e0*/  IMAD.IADD R6, R5, 0x1, R6 ;  /* 0x0000000105067824 */ /* 0x000fca00078e0206 */
[----:B------:R-:W-:-:S13]  /*1e0f0*/  ISETP.GT.AND P6, PT, R6, R0, PT ;  /* 0x000000000600720c */ /* 0x000fda0003fc4270 */
[----:B------:R-:W-:Y:S05]  /*1e100*/  @!P6 BRA `(.L_x_1498) ;  /* 0xfffffffc005ce947 */ /* 0x000fea000383ffff */
.L_x_1495:
        /* <DEDUP_REMOVED lines=9> */
.L_x_1645:
[----:B------:R-:W-:-:S13]  /*1e1a0*/  ISETP.NE.AND P0, PT, R8, RZ, PT ;  /* 0x000000ff0800720c */ /* 0x000fda0003f05270 */
[----:B------:R-:W-:Y:S05]  /*1e1b0*/  @!P0 BRA `(.L_x_1500) ;  /* 0x0000000000108947 */ /* 0x000fea0003800000 */
[----:B------:R-:W-:Y:S01]  /*1e1c0*/  UMOV UR4, 0xffffffff ;  /* 0xffffffff00047882 */ /* 0x000fe20000000000 */
[----:B------:R-:W-:Y:S02]  /*1e1d0*/  VIADD R12, R5, 0xffffffff ;  /* 0xffffffff050c7836 */ /* 0x000fe40000000000 */
[----:B------:R-:W-:Y:S05]  /*1e1e0*/  BRA.DIV UR4, `(.L_x_1501) ;  /* 0x0000004a04c47947 */ /* 0x000fea000b800000 */
[----:B------:R4:W0:Y:S02]  /*1e1f0*/  SHFL.IDX PT, R24, R3, R12, 0x1f ;  /* 0x00001f0c03187589 */ /* 0x00082400000e0000 */
.L_x_1500:
        /* <DEDUP_REMOVED lines=34> */
[----:B------:R-:W-:Y:S01]  /*1e420*/  @P0 VIADD R9, R9, 0x1 ;  /* 0x0000000109090836 */ /* 0x000fe20000000000 */
        /* <DEDUP_REMOVED lines=23> */
.L_x_1496:
[----:B------:R-:W-:Y:S01]  /*1e5a0*/  UMOV UR4, URZ ;  /* 0x0000003f00047c82 */ /* 0x000fe20008000000 */
[----:B------:R-:W-:Y:S01]  /*1e5b0*/  UMOV UR5, URZ ;  /* 0x0000003f00057c82 */ /* 0x000fe20008000000 */
[----:B------:R-:W-:Y:S01]  /*1e5c0*/  ULDC UR6, c[0x0][0xd3c] ;  /* 0x00034f0000067ab9 */ /* 0x000fe20000000800 */
[----:B------:R-:W-:Y:S02]  /*1e5d0*/  IMAD.MOV.U32 R24, RZ, RZ, R0 ;  /* 0x000000ffff187224 */ /* 0x000fe400078e0000 */
[----:B------:R-:W-:Y:S02]  /*1e5e0*/  IMAD.U32 R25, RZ, RZ, UR4 ;  /* 0x00000004ff197e24 */ /* 0x000fe4000f8e00ff */
[----:B------:R-:W-:Y:S02]  /*1e5f0*/  IMAD.U32 R26, RZ, RZ, UR5 ;  /* 0x00000005ff1a7e24 */ /* 0x000fe4000f8e00ff */
[----:B------:R-:W-:-:S07]  /*1e600*/  IMAD.U32 R27, RZ, RZ, UR6 ;  /* 0x00000006ff1b7e24 */ /* 0x000fce000f8e00ff */
.L_x_1502:
        /* <DEDUP_REMOVED lines=10> */
.L_x_1493:
[----:B------:R-:W-:Y:S02]  /*1e6b0*/  ULDC UR4, c[0x0][0xd3c] ;  /* 0x00034f0000047ab9 */ /* 0x000fe40000000800 */
[----:B----4-:R-:W-:-:S13]  /*1e6c0*/  ISETP.GE.AND P0, PT, R27, UR4, PT ;  /* 0x000000041b007c0c */ /* 0x010fda000bf06270 */
[----:B------:R-:W-:Y:S05]  /*1e6d0*/  @!P0 BRA `(.L_x_1503) ;  /* 0xffffff8800488947 */ /* 0x000fea000383ffff */
[----:B------:R-:W-:Y:S05]  /*1e6e0*/  BSYNC B8 ;  /* 0x0000000000087941 */ /* 0x000fea0003800000 */
.L_x_1388:
        /* <DEDUP_REMOVED lines=12> */
.L_x_1648:
[----:B------:R-:W-:Y:S05]  /*1e7b0*/  BSYNC B0 ;  /* 0x0000000000007941 */ /* 0x000fea0003800000 */
.L_x_1504:
[----:B------:R-:W-:-:S03]  /*1e7c0*/  UMOV UR4, 0xffffffff ;  /* 0xffffffff00047882 */ /* 0x000fc60000000000 */
[----:B------:R-:W-:Y:S05]  /*1e7d0*/  BRA.DIV UR4, `(.L_x_1506) ;  /* 0x0000004604847947 */ /* 0x000fea000b800000 */
[----:B-1----:R-:W1:Y:S02]  /*1e7e0*/  S2R R0, SR_TID.X ;  /* 0x0000000000007919 */ /* 0x002e640000002100 */
[----:B-1----:R-:W-:-:S04]  /*1e7f0*/  SHF.R.U32.HI R0, RZ, 0x5, R0 ;  /* 0x00000005ff007819 */ /* 0x002fc80000011600 */
[----:B------:R-:W-:-:S05]  /*1e800*/  LOP3.LUT R0, R0, 0x3, RZ, 0xc0, !PT ;  /* 0x0000000300007812 */ /* 0x000fca00078ec0ff */
[----:B------:R1:W4:Y:S02]  /*1e810*/  SHFL.IDX PT, R14, R0, RZ, 0x1f ;  /* 0x00001fff000e7589 */ /* 0x00032400000e0000 */
.L_x_1651:
[----:B----4-:R-:W-:-:S13]  /*1e820*/  ISETP.NE.AND P0, PT, R14, RZ, PT ;  /* 0x000000ff0e00720c */ /* 0x010fda0003f05270 */
[----:B------:R-:W-:Y:S05]  /*1e830*/  @P0 BRA `(.L_x_1250) ;  /* 0x0000000000880947 */ /* 0x000fea0003800000 */
[----:B------:R-:W-:-:S03]  /*1e840*/  UMOV UR4, 0xffffffff ;  /* 0xffffffff00047882 */ /* 0x000fc60000000000 */
[----:B------:R-:W-:Y:S05]  /*1e850*/  BRA.DIV UR4, `(.L_x_1507) ;  /* 0x0000004604987947 */ /* 0x000fea000b800000 */
[----:B------:R-:W-:-:S13]  /*1e860*/  ELECT P6, URZ, PT ;  /* 0x00000000003f782f */ /* 0x000fda00038c0000 */
.L_x_1654:
[----:B------:R-:W-:Y:S05]  /*1e870*/  @!P6 BRA `(.L_x_1250) ;  /* 0x000000000078e947 */ /* 0x000fea0003800000 */
[----:B------:R-:W-:-:S06]  /*1e880*/  ULOP3.LUT UR4, UR36, 0x2, URZ, 0xfc, !UPT ;  /* 0x0000000224047892 */ /* 0x000fcc000f8efc3f */
[----:B-1----:R-:W-:-:S05]  /*1e890*/  IMAD.U32 R0, RZ, RZ, UR4 ;  /* 0x00000004ff007e24 */ /* 0x002fca000f8e00ff */
[----:B------:R-:W-:-:S13]  /*1e8a0*/  ISETP.NE.AND P0, PT, R0, 0x3, PT ;  /* 0x000000030000780c */ /* 0x000fda0003f05270 */
[----:B------:R-:W-:Y:S05]  /*1e8b0*/  @!P0 BRA `(.L_x_1508) ;  /* 0x0000000000048947 */ /* 0x000fea0003800000 */
[----:B------:R-:W-:Y:S01]  /*1e8c0*/  BPT.TRAP 0x1 ;  /* 0x000000040000795c */ /* 0x000fe20000300000 */
.L_x_1508:
[----:B------:R-:W-:Y:S01]  /*1e8d0*/  IMAD R5, R22, 0x8, R7 ;  /* 0x0000000816057824 */ /* 0x000fe200078e0207 */
[----:B------:R-:W-:Y:S01]  /*1e8e0*/  SHF.L.U32 R0, R28, 0x1f, RZ ;  /* 0x0000001f1c007819 */ /* 0x000fe200000006ff */
[----:B------:R-:W-:-:S03]  /*1e8f0*/  VIADD R22, R22, 0x1 ;  /* 0x0000000116167836 */ /* 0x000fc60000000000 */
[----:B------:R-:W1:Y:S02]  /*1e900*/  SYNCS.PHASECHK.TRANS64.TRYWAIT P1, [R5+URZ+0x38840], R0 ;  /* 0x03884000050075a7 */ /* 0x000e64000802017f */
[----:B------:R-:W-:-:S04]  /*1e910*/  ISETP.NE.AND P2, PT, R22, 0x2, PT ;  /* 0x000000021600780c */ /* 0x000fc80003f45270 */
[----:B------:R-:W-:Y:S01]  /*1e920*/  SEL R3, RZ, 0x1, P2 ;  /* 0x00000001ff037807 */ /* 0x000fe20001000000 */
[----:B-1----:R-:W-:Y:S08]  /*1e930*/  @!P1 BRA `(.L_x_1509) ;  /* 0x0000004400809947 */ /* 0x002ff00003800000 */
.L_x_1655:
[----:B------:R-:W-:Y:S02]  /*1e940*/  SEL R22, R22, RZ, P2 ;  /* 0x000000ff16167207 */ /* 0x000fe40001000000 */
[----:B------:R-:W-:Y:S01]  /*1e950*/  LOP3.LUT R2, R28, R3, RZ, 0x3c, !PT ;  /* 0x000000031c027212 */ /* 0x000fe200078e3cff */
[----:B------:R-:W-:Y:S06]  /*1e960*/  @!P0 BRA `(.L_x_1510) ;  /* 0x0000000000048947 */ /* 0x000fec0003800000 */
[----:B------:R-:W-:Y:S01]  /*1e970*/  BPT.TRAP 0x1 ;  /* 0x000000040000795c */ /* 0x000fe20000300000 */
.L_x_1510:
[----:B------:R-:W-:Y:S01]  /*1e980*/  IMAD R3, R22, 0x8, R7 ;  /* 0x0000000816037824 */ /* 0x000fe200078e0207 */
[----:B------:R-:W-:-:S04]  /*1e990*/  SHF.L.U32 R2, R2, 0x1f, RZ ;  /* 0x0000001f02027819 */ /* 0x000fc800000006ff */
[----:B------:R-:W4:Y:S02]  /*1e9a0*/  SYNCS.PHASECHK.TRANS64.TRYWAIT P1, [R3+URZ+0x38840], R2 ;  /* 0x03884002030075a7 */ /* 0x000f24000802017f */
[----:B----4-:R-:W-:Y:S05]  /*1e9b0*/  @!P1 BRA `(.L_x_1511) ;  /* 0x0000004400749947 */ /* 0x010fea0003800000 */
.L_x_1656:
[----:B------:R-:W-:Y:S05]  /*1e9c0*/  @!P0 BRA `(.L_x_1512) ;  /* 0x0000000000048947 */ /* 0x000fea0003800000 */
[----:B------:R-:W-:Y:S01]  /*1e9d0*/  BPT.TRAP 0x1 ;  /* 0x000000040000795c */ /* 0x000fe20000300000 */
.L_x_1512:
[----:B------:R-:W5:Y:S02]  /*1e9e0*/  SYNCS.PHASECHK.TRANS64.TRYWAIT P1, [R5+URZ+0x38860], R0 ;  /* 0x03886000050075a7 */ /* 0x000f64000802017f */
[----:B-----5:R-:W-:Y:S05]  /*1e9f0*/  @!P1 BRA `(.L_x_1513) ;  /* 0x0000004400789947 */ /* 0x020fea0003800000 */
.L_x_1657:
[----:B------:R-:W-:Y:S05]  /*1ea00*/  @!P0 BRA `(.L_x_1514) ;  /* 0x0000000000048947 */ /* 0x000fea0003800000 */
[----:B------:R-:W-:Y:S01]  /*1ea10*/  BPT.TRAP 0x1 ;  /* 0x000000040000795c */ /* 0x000fe20000300000 */
.L_x_1514:
[----:B------:R0:W0:Y:S02]  /*1ea20*/  SYNCS.PHASECHK.TRANS64.TRYWAIT P0, [R3+URZ+0x38860], R2 ;  /* 0x03886002030075a7 */ /* 0x000024000800017f */
[----:B0-----:R-:W-:Y:S05]  /*1ea30*/  @!P0 NANOSLEEP.SYNCS 0x989680 ;  /* 0x009896800000895d */ /* 0x001fea0003900000 */
[----:B------:R-:W0:Y:S02]  /*1ea40*/  @!P0 SYNCS.PHASECHK.TRANS64 P0, [R3+URZ+0x38860], R2 ;  /* 0x03886002030085a7 */ /* 0x000e24000800007f */
[----:B0-----:R-:W-:Y:S05]  /*1ea50*/  @!P0 BRA `(.L_x_1514) ;  /* 0xfffffffc00f08947 */ /* 0x001fea000383ffff */
.L_x_1250:
[----:B------:R-:W-:Y:S05]  /*1ea60*/  BSYNC B9 ;  /* 0x0000000000097941 */ /* 0x000fea0003800000 */
.L_x_1247:
[----:B------:R-:W-:Y:S05]  /*1ea70*/  EXIT ;  /* 0x000000000000794d */ /* 0x000fea0003800000 */
.L_x_1268:
[----:B0-----:R0:W1:Y:S02]  /*1ea80*/  SYNCS.PHASECHK.TRANS64.TRYWAIT P4, [R58+URZ+0x38890], R65 ;  /* 0x038890413a0075a7 */ /* 0x001064000808017f */
[----:B-1----:R-:W-:Y:S05]  /*1ea90*/  @!P4 NANOSLEEP.SYNCS 0x989680 ;  /* 0x009896800000c95d */ /* 0x002fea0003900000 */
[----:B------:R-:W1:Y:S02]  /*1eaa0*/  @!P4 SYNCS.PHASECHK.TRANS64 P4, [R58+URZ+0x38890], R65 ;  /* 0x038890413a00c5a7 */ /* 0x000e64000808007f */
[----:B-1----:R-:W-:Y:S05]  /*1eab0*/  @!P4 BRA `(.L_x_1268) ;  /* 0xfffffffc00f0c947 */ /* 0x002fea000383ffff */
[----:B------:R-:W-:Y:S05]  /*1eac0*/  BRA `(.L_x_1515) ;  /* 0xfffffe4400a07947 */ /* 0x000fea000383ffff */
.L_x_1269:
[----:B------:R-:W-:Y:S01]  /*1ead0*/  BSSY B1, `(.L_x_1516) ;  /* 0x0000007000017945 */ /* 0x000fe20003800000 */
[----:B------:R-:W-:Y:S02]  /*1eae0*/  IMAD.MOV.U32 R12, RZ, RZ, RZ ;  /* 0x000000ffff0c7224 */ /* 0x000fe400078e00ff */
[----:B------:R-:W-:Y:S02]  /*1eaf0*/  IMAD.MOV.U32 R11, RZ, RZ, 0x1c1f ;  /* 0x00001c1fff0b7424 */ /* 0x000fe400078e00ff */
[----:B------:R-:W-:-:S07]  /*1eb00*/  IMAD.MOV.U32 R15, RZ, RZ, -0x1 ;  /* 0xffffffffff0f7424 */ /* 0x000fce00078e00ff */
[----:B0-----:R-:W-:Y:S05]  /*1eb10*/  WARPSYNC.COLLECTIVE R15, `(.L_x_1517) ;  /* 0x000000000f087348 */ /* 0x001fea0003c00000 */
[----:B------:R1:W2:Y:S02]  /*1eb20*/  SHFL.IDX P6, R14, R13, R12, R11 ;  /* 0x0000000c0d0e7389 */ /* 0x0002a400000c000b */
[----:B012---:R-:W-:Y:S01]  /*1eb30*/  ENDCOLLECTIVE ;  /* 0x000000000000791b */ /* 0x007fe20003800000 */
.L_x_1517:
[----:B------:R-:W-:Y:S05]  /*1eb40*/  BSYNC B1 ;  /* 0x0000000000017941 */ /* 0x000fea0003800000 */
.L_x_1516:
        /* <DEDUP_REMOVED lines=8> */
.L_x_1518:
[----:B------:R-:W-:Y:S05]  /*1ebd0*/  BRA `(.L_x_1519) ;  /* 0xfffffe4400707947 */ /* 0x000fea000383ffff */
.L_x_1279:
[----:B0-----:R0:W1:Y:S02]  /*1ebe0*/  SYNCS.PHASECHK.TRANS64.TRYWAIT P4, [R58+URZ+0x38890], R65 ;  /* 0x038890413a0075a7 */ /* 0x001064000808017f */
[----:B-1----:R-:W-:Y:S05]  /*1ebf0*/  @!P4 NANOSLEEP.SYNCS 0x989680 ;  /* 0x009896800000c95d */ /* 0x002fea0003900000 */
[----:B------:R-:W1:Y:S02]  /*1ec00*/  @!P4 SYNCS.PHASECHK.TRANS64 P4, [R58+URZ+0x38890], R65 ;  /* 0x038890413a00c5a7 */ /* 0x000e64000808007f */
[----:B-1----:R-:W-:Y:S05]  /*1ec10*/  @!P4 BRA `(.L_x_1279) ;  /* 0xfffffffc00f0c947 */ /* 0x002fea000383ffff */
[----:B------:R-:W-:Y:S05]  /*1ec20*/  BRA `(.L_x_1520) ;  /* 0xfffffe4c00d47947 */ /* 0x000fea000383ffff */
.L_x_1280:
[----:B------:R-:W-:Y:S01]  /*1ec30*/  BSSY B1, `(.L_x_1521) ;  /* 0x0000007000017945 */ /* 0x000fe20003800000 */
[----:B------:R-:W-:Y:S02]  /*1ec40*/  IMAD.MOV.U32 R12, RZ, RZ, RZ ;  /* 0x000000ffff0c7224 */ /* 0x000fe400078e00ff */
[----:B------:R-:W-:Y:S02]  /*1ec50*/  IMAD.MOV.U32 R11, RZ, RZ, 0x1c1f ;  /* 0x00001c1fff0b7424 */ /* 0x000fe400078e00ff */
[----:B------:R-:W-:-:S07]  /*1ec60*/  IMAD.MOV.U32 R15, RZ, RZ, -0x1 ;  /* 0xffffffffff0f7424 */ /* 0x000fce00078e00ff */
[----:B0-----:R-:W-:Y:S05]  /*1ec70*/  WARPSYNC.COLLECTIVE R15, `(.L_x_1522) ;  /* 0x000000000f087348 */ /* 0x001fea0003c00000 */
[----:B------:R1:W2:Y:S02]  /*1ec80*/  SHFL.IDX P6, R14, R13, R12, R11 ;  /* 0x0000000c0d0e7389 */ /* 0x0002a400000c000b */
[----:B012---:R-:W-:Y:S01]  /*1ec90*/  ENDCOLLECTIVE ;  /* 0x000000000000791b */ /* 0x007fe20003800000 */
.L_x_1522:
[----:B------:R-:W-:Y:S05]  /*1eca0*/  BSYNC B1 ;  /* 0x0000000000017941 */ /* 0x000fea0003800000 */
.L_x_1521:
        /* <DEDUP_REMOVED lines=8> */
.L_x_1523:
[----:B------:R-:W-:Y:S01]  /*1ed30*/  IMAD.MOV.U32 R66, RZ, RZ, R14 ;  /* 0x000000ffff427224 */ /* 0x000fe200078e000e */
[----:B------:R-:W-:Y:S06]  /*1ed40*/  BRA `(.L_x_1524) ;  /* 0xfffffe4c00a07947 */ /* 0x000fec000383ffff */
.L_x_1285:
[----:B-1----:R1:W2:Y:S02]  /*1ed50*/  SYNCS.PHASECHK.TRANS64.TRYWAIT P2, [R58+URZ+0x38890], R65 ;  /* 0x038890413a0075a7 */ /* 0x0022a4000804017f */
[----:B--2---:R-:W-:Y:S05]  /*1ed60*/  @!P2 NANOSLEEP.SYNCS 0x989680 ;  /* 0x009896800000a95d */ /* 0x004fea0003900000 */
[----:B------:R-:W2:Y:S02]  /*1ed70*/  @!P2 SYNCS.PHASECHK.TRANS64 P2, [R58+URZ+0x38890], R65 ;  /* 0x038890413a00a5a7 */ /* 0x000ea4000804007f */
[----:B--2---:R-:W-:Y:S05]  /*1ed80*/  @!P2 BRA `(.L_x_1285) ;  /* 0xfffffffc00f0a947 */ /* 0x004fea000383ffff */
[----:B------:R-:W-:Y:S05]  /*1ed90*/  BRA `(.L_x_1525) ;  /* 0xfffffe5400ac7947 */ /* 0x000fea000383ffff */
.L_x_1286:
[----:B------:R-:W-:Y:S01]  /*1eda0*/  BSSY B1, `(.L_x_1526) ;  /* 0x0000007000017945 */ /* 0x000fe20003800000 */
[----:B------:R-:W-:Y:S02]  /*1edb0*/  IMAD.MOV.U32 R12, RZ, RZ, RZ ;  /* 0x000000ffff0c7224 */ /* 0x000fe400078e00ff */
[----:B------:R-:W-:Y:S02]  /*1edc0*/  IMAD.MOV.U32 R11, RZ, RZ, 0x1c1f ;  /* 0x00001c1fff0b7424 */ /* 0x000fe400078e00ff */
[----:B------:R-:W-:-:S07]  /*1edd0*/  IMAD.MOV.U32 R15, RZ, RZ, -0x1 ;  /* 0xffffffffff0f7424 */ /* 0x000fce00078e00ff */
[----:B-1----:R-:W-:Y:S05]  /*1ede0*/  WARPSYNC.COLLECTIVE R15, `(.L_x_1527) ;  /* 0x000000000f087348 */ /* 0x002fea0003c00000 */
[----:B------:R0:W2:Y:S02]  /*1edf0*/  SHFL.IDX P6, R14, R13, R12, R11 ;  /* 0x0000000c0d0e7389 */ /* 0x0000a400000c000b */
[----:B012---:R-:W-:Y:S01]  /*1ee00*/  ENDCOLLECTIVE ;  /* 0x000000000000791b */ /* 0x007fe20003800000 */
.L_x_1527:
[----:B------:R-:W-:Y:S05]  /*1ee10*/  BSYNC B1 ;  /* 0x0000000000017941 */ /* 0x000fea0003800000 */
.L_x_1526:
        /* <DEDUP_REMOVED lines=8> */
.L_x_1528:
[----:B------:R-:W-:Y:S05]  /*1eea0*/  BRA `(.L_x_1529) ;  /* 0xfffffe5400cc7947 */ /* 0x000fea000383ffff */
.L_x_1290:
[----:B-1----:R1:W2:Y:S02]  /*1eeb0*/  SYNCS.PHASECHK.TRANS64.TRYWAIT P3, [R58+URZ+0x388b0], R65 ;  /* 0x0388b0413a0075a7 */ /* 0x0022a4000806017f */
[----:B--2---:R-:W-:Y:S05]  /*1eec0*/  @!P3 NANOSLEEP.SYNCS 0x989680 ;  /* 0x009896800000b95d */ /* 0x004fea0003900000 */
[----:B------:R-:W2:Y:S02]  /*1eed0*/  @!P3 SYNCS.PHASECHK.TRANS64 P3, [R58+URZ+0x388b0], R65 ;  /* 0x0388b0413a00b5a7 */ /* 0x000ea4000806007f */
[----:B--2---:R-:W-:Y:S05]  /*1eee0*/  @!P3 BRA `(.L_x_1290) ;  /* 0xfffffffc00f0b947 */ /* 0x004fea000383ffff */
[----:B------:R-:W-:Y:S05]  /*1eef0*/  BRA `(.L_x_1530) ;  /* 0xfffffe5800587947 */ /* 0x000fea000383ffff */
.L_x_1319:
        /* <DEDUP_REMOVED lines=8> */
.L_x_1532:
[----:B------:R-:W-:Y:S05]  /*1ef80*/  BSYNC B1 ;  /* 0x0000000000017941 */ /* 0x000fea0003800000 */
.L_x_1531:
        /* <DEDUP_REMOVED lines=8> */
.L_x_1533:
[----:B------:R-:W-:Y:S02]  /*1f010*/  IMAD.MOV.U32 R13, RZ, RZ, R24 ;  /* 0x000000ffff0d7224 */ /* 0x000fe400078e0018 */
[----:B------:R-:W-:-:S07]  /*1f020*/  IMAD.MOV.U32 R20, RZ, RZ, R14 ;  /* 0x000000ffff147224 */ /* 0x000fce00078e000e */
[----:B------:R-:W-:Y:S05]  /*1f030*/  WARPSYNC.COLLECTIVE R15, `(.L_x_1534) ;  /* 0x000000000f087348 */ /* 0x000fea0003c00000 */
[----:B------:R0:W1:Y:S02]  /*1f040*/  SHFL.IDX P6, R14, R13, R12, R11 ;  /* 0x0000000c0d0e7389 */ /* 0x00006400000c000b */
[----:B01----:R-:W-:Y:S01]  /*1f050*/  ENDCOLLECTIVE ;  /* 0x000000000000791b */ /* 0x003fe20003800000 */
.L_x_1534:
[----:B------:R-:W-:Y:S02]  /*1f060*/  IMAD.MOV.U32 R13, RZ, RZ, R27 ;  /* 0x000000ffff0d7224 */ /* 0x000fe400078e001b */
[----:B------:R-:W-:-:S07]  /*1f070*/  IMAD.MOV.U32 R24, RZ, RZ, R14 ;  /* 0x000000ffff187224 */ /* 0x000fce00078e000e */
[----:B------:R-:W-:Y:S05]  /*1f080*/  WARPSYNC.COLLECTIVE R15, `(.L_x_1535) ;  /* 0x000000000f087348 */ /* 0x000fea0003c00000 */
[----:B------:R0:W1:Y:S02]  /*1f090*/  SHFL.IDX P6, R14, R13, R12, R11 ;  /* 0x0000000c0d0e7389 */ /* 0x00006400000c000b */
[----:B01----:R-:W-:Y:S01]  /*1f0a0*/  ENDCOLLECTIVE ;  /* 0x000000000000791b */ /* 0x003fe20003800000 */
.L_x_1535:
[----:B------:R-:W-:Y:S01]  /*1f0b0*/  IMAD.MOV.U32 R21, RZ, RZ, R14 ;  /* 0x000000ffff157224 */ /* 0x000fe200078e000e */
[----:B------:R-:W-:Y:S06]  /*1f0c0*/  BRA `(.L_x_1536) ;  /* 0xfffffe8c004c7947 */ /* 0x000fec000383ffff */
.L_x_1323:
[----:B0-----:R0:W1:Y:S02]  /*1f0d0*/  SYNCS.PHASECHK.TRANS64.TRYWAIT P0, [R2+URZ+0x38800], R13 ;  /* 0x0388000d020075a7 */ /* 0x001064000800017f */
[----:B-1----:R-:W-:Y:S05]  /*1f0e0*/  @!P0 NANOSLEEP.SYNCS 0x989680 ;  /* 0x009896800000895d */ /* 0x002fea0003900000 */
[----:B------:R-:W1:Y:S02]  /*1f0f0*/  @!P0 SYNCS.PHASECHK.TRANS64 P0, [R2+URZ+0x38800], R13 ;  /* 0x0388000d020085a7 */ /* 0x000e64000800007f */
[----:B-1----:R-:W-:Y:S05]  /*1f100*/  @!P0 BRA `(.L_x_1323) ;  /* 0xfffffffc00f08947 */ /* 0x002fea000383ffff */
[----:B------:R-:W-:Y:S05]  /*1f110*/  BRA `(.L_x_1537) ;  /* 0xfffffe9000747947 */ /* 0x000fea000383ffff */
.L_x_1331:
        /* <DEDUP_REMOVED lines=8> */
.L_x_1539:
[----:B------:R-:W-:Y:S05]  /*1f1a0*/  BSYNC B1 ;  /* 0x0000000000017941 */ /* 0x000fea0003800000 */
.L_x_1538:
        /* <DEDUP_REMOVED lines=8> */
.L_x_1540:
[----:B------:R-:W-:Y:S02]  /*1f230*/  IMAD.MOV.U32 R13, RZ, RZ, R24 ;  /* 0x000000ffff0d7224 */ /* 0x000fe400078e0018 */
[----:B------:R-:W-:-:S07]  /*1f240*/  IMAD.MOV.U32 R20, RZ, RZ, R14 ;  /* 0x000000ffff147224 */ /* 0x000fce00078e000e */
[----:B------:R-:W-:Y:S05]  /*1f250*/  WARPSYNC.COLLECTIVE R15, `(.L_x_1541) ;  /* 0x000000000f087348 */ /* 0x000fea0003c00000 */
[----:B------:R0:W1:Y:S02]  /*1f260*/  SHFL.IDX P6, R14, R13, R12, R11 ;  /* 0x0000000c0d0e7389 */ /* 0x00006400000c000b */
[----:B01----:R-:W-:Y:S01]  /*1f270*/  ENDCOLLECTIVE ;  /* 0x000000000000791b */ /* 0x003fe20003800000 */
.L_x_1541:
[----:B------:R-:W-:Y:S02]  /*1f280*/  IMAD.MOV.U32 R13, RZ, RZ, R27 ;  /* 0x000000ffff0d7224 */ /* 0x000fe400078e001b */
[----:B------:R-:W-:-:S07]  /*1f290*/  IMAD.MOV.U32 R21, RZ, RZ, R14 ;  /* 0x000000ffff157224 */ /* 0x000fce00078e000e */
[----:B------:R-:W-:Y:S05]  /*1f2a0*/  WARPSYNC.COLLECTIVE R15, `(.L_x_1542) ;  /* 0x000000000f087348 */ /* 0x000fea0003c00000 */
[----:B------:R0:W1:Y:S02]  /*1f2b0*/  SHFL.IDX P6, R14, R13, R12, R11 ;  /* 0x0000000c0d0e7389 */ /* 0x00006400000c000b */
[----:B01----:R-:W-:Y:S01]  /*1f2c0*/  ENDCOLLECTIVE ;  /* 0x000000000000791b */ /* 0x003fe20003800000 */
.L_x_1542:
[----:B------:R-:W-:Y:S05]  /*1f2d0*/  BRA `(.L_x_1543) ;  /* 0xfffffe9800d87947 */ /* 0x000fea000383ffff */
.L_x_1335:
[----:B0-----:R0:W1:Y:S02]  /*1f2e0*/  SYNCS.PHASECHK.TRANS64.TRYWAIT P1, [R2+URZ+0x38800], R25 ;  /* 0x03880019020075a7 */ /* 0x001064000802017f */
[----:B-1----:R-:W-:Y:S05]  /*1f2f0*/  @!P1 NANOSLEEP.SYNCS 0x989680 ;  /* 0x009896800000995d */ /* 0x002fea0003900000 */
[----:B------:R-:W1:Y:S02]  /*1f300*/  @!P1 SYNCS.PHASECHK.TRANS64 P1, [R2+URZ+0x38800], R25 ;  /* 0x03880019020095a7 */ /* 0x000e64000802007f */
[----:B-1----:R-:W-:Y:S05]  /*1f310*/  @!P1 BRA `(.L_x_1335) ;  /* 0xfffffffc00f09947 */ /* 0x002fea000383ffff */
[----:B------:R-:W-:Y:S05]  /*1f320*/  BRA `(.L_x_1544) ;  /* 0xfffffe9c00bc7947 */ /* 0x000fea000383ffff */
.L_x_1341:
[----:B-1----:R1:W2:Y:S02]  /*1f330*/  SYNCS.PHASECHK.TRANS64.TRYWAIT P1, [R11+URZ+0x38830], R10 ;  /* 0x0388300a0b0075a7 */ /* 0x0022a4000802017f */
[----:B--2---:R-:W-:Y:S05]  /*1f340*/  @!P1 NANOSLEEP.SYNCS 0x989680 ;  /* 0x009896800000995d */ /* 0x004fea0003900000 */
[----:B------:R-:W2:Y:S02]  /*1f350*/  @!P1 SYNCS.PHASECHK.TRANS64 P1, [R11+URZ+0x38830], R10 ;  /* 0x0388300a0b0095a7 */ /* 0x000ea4000802007f */
[----:B--2---:R-:W-:Y:S05]  /*1f360*/  @!P1 BRA `(.L_x_1341) ;  /* 0xfffffffc00f09947 */ /* 0x004fea000383ffff */
[----:B------:R-:W-:Y:S05]  /*1f370*/  BRA `(.L_x_1340) ;  /* 0xfffffea800e87947 */ /* 0x000fea000383ffff */
.L_x_1343:
[----:B--2---:R2:W3:Y:S02]  /*1f380*/  SYNCS.PHASECHK.TRANS64.TRYWAIT P1, [R2+URZ+0x38810], R3 ;  /* 0x03881003020075a7 */ /* 0x0044e4000802017f */
[----:B---3--:R-:W-:Y:S05]  /*1f390*/  @!P1 NANOSLEEP.SYNCS 0x989680 ;  /* 0x009896800000995d */ /* 0x008fea0003900000 */
[----:B------:R-:W3:Y:S02]  /*1f3a0*/  @!P1 SYNCS.PHASECHK.TRANS64 P1, [R2+URZ+0x38810], R3 ;  /* 0x03881003020095a7 */ /* 0x000ee4000802007f */
[----:B---3--:R-:W-:Y:S05]  /*1f3b0*/  @!P1 BRA `(.L_x_1343) ;  /* 0xfffffffc00f09947 */ /* 0x008fea000383ffff */
[----:B------:R-:W-:Y:S05]  /*1f3c0*/  BRA `(.L_x_1545) ;  /* 0xfffffeac00987947 */ /* 0x000fea000383ffff */
.L_x_1347:
[----:B0-----:R0:W2:Y:S02]  /*1f3d0*/  SYNCS.PHASECHK.TRANS64.TRYWAIT P1, [R11+URZ+0x38850], R10 ;  /* 0x0388500a0b0075a7 */ /* 0x0010a4000802017f */
[----:B--2---:R-:W-:Y:S05]  /*1f3e0*/  @!P1 NANOSLEEP.SYNCS 0x989680 ;  /* 0x009896800000995d */ /* 0x004fea0003900000 */
[----:B------:R-:W2:Y:S02]  /*1f3f0*/  @!P1 SYNCS.PHASECHK.TRANS64 P1, [R11+URZ+0x38850], R10 ;  /* 0x0388500a0b0095a7 */ /* 0x000ea4000802007f */
[----:B--2---:R-:W-:Y:S05]  /*1f400*/  @!P1 BRA `(.L_x_1347) ;  /* 0xfffffffc00f09947 */ /* 0x004fea000383ffff */
[----:B------:R-:W-:Y:S05]  /*1f410*/  BRA `(.L_x_1346) ;  /* 0xfffffeac00c47947 */ /* 0x000fea000383ffff */
.L_x_1356:
[----:B-1----:R1:W2:Y:S02]  /*1f420*/  SYNCS.PHASECHK.TRANS64.TRYWAIT P2, [R12+URZ+0x38830], R196 ;  /* 0x038830c40c0075a7 */ /* 0x0022a4000804017f */
[----:B--2---:R-:W-:Y:S05]  /*1f430*/  @!P2 NANOSLEEP.SYNCS 0x989680 ;  /* 0x009896800000a95d */ /* 0x004fea0003900000 */
[----:B------:R-:W2:Y:S02]  /*1f440*/  @!P2 SYNCS.PHASECHK.TRANS64 P2, [R12+URZ+0x38830], R196 ;  /* 0x038830c40c00a5a7 */ /* 0x000ea4000804007f */
[----:B--2---:R-:W-:Y:S05]  /*1f450*/  @!P2 BRA `(.L_x_1356) ;  /* 0xfffffffc00f0a947 */ /* 0x004fea000383ffff */
[----:B------:R-:W-:Y:S05]  /*1f460*/  BRA `(.L_x_1355) ;  /* 0xfffffedc00747947 */ /* 0x000fea000383ffff */
.L_x_1361:
[----:B---3--:R3:W4:Y:S02]  /*1f470*/  SYNCS.PHASECHK.TRANS64.TRYWAIT P2, [R12+URZ+0x38850], R196 ;  /* 0x038850c40c0075a7 */ /* 0x008724000804017f */
[----:B----4-:R-:W-:Y:S05]  /*1f480*/  @!P2 NANOSLEEP.SYNCS 0x989680 ;  /* 0x009896800000a95d */ /* 0x010fea0003900000 */
[----:B------:R-:W4:Y:S02]  /*1f490*/  @!P2 SYNCS.PHASECHK.TRANS64 P2, [R12+URZ+0x38850], R196 ;  /* 0x038850c40c00a5a7 */ /* 0x000f24000804007f */
[----:B----4-:R-:W-:Y:S05]  /*1f4a0*/  @!P2 BRA `(.L_x_1361) ;  /* 0xfffffffc00f0a947 */ /* 0x010fea000383ffff */
[----:B------:R-:W-:Y:S05]  /*1f4b0*/  BRA `(.L_x_1360) ;  /* 0xfffffee000187947 */ /* 0x000fea000383ffff */
.L_x_1396:
        /* <DEDUP_REMOVED lines=11> */
.L_x_1547:
[----:B------:R-:W-:Y:S05]  /*1f570*/  BSYNC B1 ;  /* 0x0000000000017941 */ /* 0x000fea0003800000 */
.L_x_1546:
[----:B------:R-:W-:Y:S05]  /*1f580*/  BRA `(.L_x_1548) ;  /* 0xffffff8000e87947 */ /* 0x000fea000383ffff */
.L_x_1398:
[----:B------:R-:W-:Y:S01]  /*1f590*/  BSSY B1, `(.L_x_1549) ;  /* 0x0000006000017945 */ /* 0x000fe20003800000 */
[----:B------:R-:W-:-:S07]  /*1f5a0*/  IMAD.MOV.U32 R15, RZ, RZ, -0x1 ;  /* 0xffffffffff0f7424 */ /* 0x000fce00078e00ff */
[----:B0-----:R-:W-:Y:S05]  /*1f5b0*/  WARPSYNC.COLLECTIVE R15, `(.L_x_1550) ;  /* 0x000000000f0c7348 */ /* 0x001fea0003c00000 */
[----:B------:R-:W-:Y:S02]  /*1f5c0*/  ELECT P6, UR62, PT ;  /* 0x00000000003e782f */ /* 0x000fe400038c0000 */
[----:B------:R-:W-:Y:S01]  /*1f5d0*/  MOV R14, UR62 ;  /* 0x0000003e000e7c02 */ /* 0x000fe20008000f00 */
[----:B0-----:R-:W-:Y:S10]  /*1f5e0*/  ENDCOLLECTIVE ;  /* 0x000000000000791b */ /* 0x001ff40003800000 */
.L_x_1550:
[----:B------:R-:W-:Y:S05]  /*1f5f0*/  BSYNC B1 ;  /* 0x0000000000017941 */ /* 0x000fea0003800000 */
.L_x_1549:
[----:B------:R-:W-:Y:S05]  /*1f600*/  BRA `(.L_x_1397) ;  /* 0xffffff8000e07947 */ /* 0x000fea000383ffff */
.L_x_1400:
[----:B0-----:R0:W1:Y:S02]  /*1f610*/  SYNCS.PHASECHK.TRANS64.TRYWAIT P0, [R18+URZ+0x38820], R3 ;  /* 0x03882003120075a7 */ /* 0x001064000800017f */
[----:B-1----:R-:W-:Y:S05]  /*1f620*/  @!P0 NANOSLEEP.SYNCS 0x989680 ;  /* 0x009896800000895d */ /* 0x002fea0003900000 */
[----:B------:R-:W1:Y:S02]  /*1f630*/  @!P0 SYNCS.PHASECHK.TRANS64 P0, [R18+URZ+0x38820], R3 ;  /* 0x03882003120085a7 */ /* 0x000e64000800007f */
[----:B-1----:R-:W-:Y:S05]  /*1f640*/  @!P0 BRA `(.L_x_1400) ;  /* 0xfffffffc00f08947 */ /* 0x002fea000383ffff */
[----:B------:R-:W-:Y:S05]  /*1f650*/  BRA `(.L_x_1551) ;  /* 0xffffff8000f07947 */ /* 0x000fea000383ffff */
.L_x_1404:
[----:B0-----:R0:W1:Y:S02]  /*1f660*/  SYNCS.PHASECHK.TRANS64.TRYWAIT P0, [R3+URZ+0x388a0], R8 ;  /* 0x0388a008030075a7 */ /* 0x001064000800017f */
[----:B-1----:R-:W-:Y:S05]  /*1f670*/  @!P0 NANOSLEEP.SYNCS 0x989680 ;  /* 0x009896800000895d */ /* 0x002fea0003900000 */
[----:B------:R-:W1:Y:S02]  /*1f680*/  @!P0 SYNCS.PHASECHK.TRANS64 P0, [R3+URZ+0x388a0], R8 ;  /* 0x0388a008030085a7 */ /* 0x000e64000800007f */
[----:B-1----:R-:W-:Y:S05]  /*1f690*/  @!P0 BRA `(.L_x_1404) ;  /* 0xfffffffc00f08947 */ /* 0x002fea000383ffff */
[----:B------:R-:W-:Y:S05]  /*1f6a0*/  BRA `(.L_x_1552) ;  /* 0xffffff8400087947 */ /* 0x000fea000383ffff */
.L_x_1409:
[----:B-1----:R1:W2:Y:S02]  /*1f6b0*/  SYNCS.PHASECHK.TRANS64.TRYWAIT P0, [R3+URZ+0x388c0], R8 ;  /* 0x0388c008030075a7 */ /* 0x0022a4000800017f */
[----:B--2---:R-:W-:Y:S05]  /*1f6c0*/  @!P0 NANOSLEEP.SYNCS 0x989680 ;  /* 0x009896800000895d */ /* 0x004fea0003900000 */
[----:B------:R-:W2:Y:S02]  /*1f6d0*/  @!P0 SYNCS.PHASECHK.TRANS64 P0, [R3+URZ+0x388c0], R8 ;  /* 0x0388c008030085a7 */ /* 0x000ea4000800007f */
[----:B--2---:R-:W-:Y:S05]  /*1f6e0*/  @!P0 BRA `(.L_x_1409) ;  /* 0xfffffffc00f08947 */ /* 0x004fea000383ffff */
[----:B------:R-:W-:Y:S05]  /*1f6f0*/  BRA `(.L_x_1553) ;  /* 0xffffff8400847947 */ /* 0x000fea000383ffff */
.L_x_1423:
[----:B0-----:R0:W1:Y:S02]  /*1f700*/  SYNCS.PHASECHK.TRANS64.TRYWAIT P2, [R8+URZ+0x388a0], R2 ;  /* 0x0388a002080075a7 */ /* 0x001064000804017f */
[----:B-1----:R-:W-:Y:S05]  /*1f710*/  @!P2 NANOSLEEP.SYNCS 0x989680 ;  /* 0x009896800000a95d */ /* 0x002fea0003900000 */
[----:B------:R-:W1:Y:S02]  /*1f720*/  @!P2 SYNCS.PHASECHK.TRANS64 P2, [R8+URZ+0x388a0], R2 ;  /* 0x0388a0020800a5a7 */ /* 0x000e64000804007f */
[----:B-1----:R-:W-:Y:S05]  /*1f730*/  @!P2 BRA `(.L_x_1423) ;  /* 0xfffffffc00f0a947 */ /* 0x002fea000383ffff */
[----:B------:R-:W-:Y:S05]  /*1f740*/  BRA `(.L_x_1554) ;  /* 0xffffff8c00e87947 */ /* 0x000fea000383ffff */
.L_x_1428:
[----:B-1----:R1:W2:Y:S02]  /*1f750*/  SYNCS.PHASECHK.TRANS64.TRYWAIT P2, [R8+URZ+0x388c0], R2 ;  /* 0x0388c002080075a7 */ /* 0x0022a4000804017f */
[----:B--2---:R-:W-:Y:S05]  /*1f760*/  @!P2 NANOSLEEP.SYNCS 0x989680 ;  /* 0x009896800000a95d */ /* 0x004fea0003900000 */
[----:B------:R-:W2:Y:S02]  /*1f770*/  @!P2 SYNCS.PHASECHK.TRANS64 P2, [R8+URZ+0x388c0], R2 ;  /* 0x0388c0020800a5a7 */ /* 0x000ea4000804007f */
[----:B--2---:R-:W-:Y:S05]  /*1f780*/  @!P2 BRA `(.L_x_1428) ;  /* 0xfffffffc00f0a947 */ /* 0x004fea000383ffff */
[----:B------:R-:W-:Y:S05]  /*1f790*/  BRA `(.L_x_1555) ;  /* 0xffffff9000607947 */ /* 0x000fea000383ffff */
.L_x_1450:
        /* <DEDUP_REMOVED lines=11> */
.L_x_1557:
[----:B------:R-:W-:Y:S05]  /*1f850*/  BSYNC B0 ;  /* 0x0000000000007941 */ /* 0x000fea0003800000 */
.L_x_1556:
[----:B------:R-:W-:Y:S05]  /*1f860*/  BRA `(.L_x_1558) ;  /* 0xffffffa400d87947 */ /* 0x000fea000383ffff */
.L_x_1453:
[----:B0-----:R0:W1:Y:S02]  /*1f870*/  SYNCS.PHASECHK.TRANS64.TRYWAIT P0, [R26+URZ+0x38840], R0 ;  /* 0x038840001a0075a7 */ /* 0x001064000800017f */
[----:B-1----:R-:W-:Y:S05]  /*1f880*/  @!P0 NANOSLEEP.SYNCS 0x989680 ;  /* 0x009896800000895d */ /* 0x002fea0003900000 */
[----:B------:R-:W1:Y:S02]  /*1f890*/  @!P0 SYNCS.PHASECHK.TRANS64 P0, [R26+URZ+0x38840], R0 ;  /* 0x038840001a0085a7 */ /* 0x000e64000800007f */
[----:B-1----:R-:W-:Y:S05]  /*1f8a0*/  @!P0 BRA `(.L_x_1453) ;  /* 0xfffffffc00f08947 */ /* 0x002fea000383ffff */
[----:B------:R-:W-:Y:S05]  /*1f8b0*/  BRA `(.L_x_1559) ;  /* 0xffffffa8000c7947 */ /* 0x000fea000383ffff */
.L_x_1454:
        /* <DEDUP_REMOVED lines=8> */
.L_x_1561:
[----:B------:R-:W-:Y:S05]  /*1f940*/  BSYNC B0 ;  /* 0x0000000000007941 */ /* 0x000fea0003800000 */
.L_x_1560:
        /* <DEDUP_REMOVED lines=9> */
.L_x_1562:
[----:B------:R-:W-:Y:S02]  /*1f9e0*/  IMAD.MOV.U32 R13, RZ, RZ, R4 ;  /* 0x000000ffff0d7224 */ /* 0x000fe400078e0004 */
[----:B------:R-:W-:Y:S02]  /*1f9f0*/  IMAD.MOV.U32 R12, RZ, RZ, 0x1 ;  /* 0x00000001ff0c7424 */ /* 0x000fe400078e00ff */
[----:B------:R-:W-:-:S07]  /*1fa00*/  IMAD.MOV.U32 R3, RZ, RZ, R14 ;  /* 0x000000ffff037224 */ /* 0x000fce00078e000e */
[----:B------:R-:W-:Y:S05]  /*1fa10*/  WARPSYNC.COLLECTIVE R15, `(.L_x_1563) ;  /* 0x000000000f087348 */ /* 0x000fea0003c00000 */
[----:B------:R0:W1:Y:S02]  /*1fa20*/  SHFL.IDX P6, R14, R13, R12, R11 ;  /* 0x0000000c0d0e7389 */ /* 0x00006400000c000b */
[----:B01----:R-:W-:Y:S01]  /*1fa30*/  ENDCOLLECTIVE ;  /* 0x000000000000791b */ /* 0x003fe20003800000 */
.L_x_1563:
        /* <DEDUP_REMOVED lines=15> */
.L_x_1564:
[----:B------:R-:W-:Y:S02]  /*1fb30*/  @P0 IMAD R6, R5, 0x2, R18 ;  /* 0x0000000205060824 */ /* 0x000fe400078e0212 */
[----:B------:R-:W-:Y:S02]  /*1fb40*/  IMAD.MOV.U32 R13, RZ, RZ, R4 ;  /* 0x000000ffff0d7224 */ /* 0x000fe400078e0004 */
[----:B------:R-:W-:Y:S02]  /*1fb50*/  IMAD.MOV.U32 R12, RZ, RZ, 0x2 ;  /* 0x00000002ff0c7424 */ /* 0x000fe400078e00ff */
[----:B------:R-:W-:-:S07]  /*1fb60*/  IMAD.MOV.U32 R3, RZ, RZ, R14 ;  /* 0x000000ffff037224 */ /* 0x000fce00078e000e */
[----:B------:R-:W-:Y:S05]  /*1fb70*/  WARPSYNC.COLLECTIVE R15, `(.L_x_1565) ;  /* 0x000000000f087348 */ /* 0x000fea0003c00000 */
[----:B------:R0:W1:Y:S02]  /*1fb80*/  SHFL.IDX P6, R14, R13, R12, R11 ;  /* 0x0000000c0d0e7389 */ /* 0x00006400000c000b */
[----:B01----:R-:W-:Y:S01]  /*1fb90*/  ENDCOLLECTIVE ;  /* 0x000000000000791b */ /* 0x003fe20003800000 */
.L_x_1565:
        /* <DEDUP_REMOVED lines=15> */
.L_x_1566:
[----:B------:R-:W-:Y:S02]  /*1fc90*/  @P0 IMAD R6, R5, 0x2, R18 ;  /* 0x0000000205060824 */ /* 0x000fe400078e0212 */
[----:B------:R-:W-:Y:S02]  /*1fca0*/  IMAD.MOV.U32 R13, RZ, RZ, R4 ;  /* 0x000000ffff0d7224 */ /* 0x000fe400078e0004 */
[----:B------:R-:W-:Y:S02]  /*1fcb0*/  IMAD.MOV.U32 R12, RZ, RZ, 0x3 ;  /* 0x00000003ff0c7424 */ /* 0x000fe400078e00ff */
[----:B------:R-:W-:-:S07]  /*1fcc0*/  IMAD.MOV.U32 R3, RZ, RZ, R14 ;  /* 0x000000ffff037224 */ /* 0x000fce00078e000e */
[----:B------:R-:W-:Y:S05]  /*1fcd0*/  WARPSYNC.COLLECTIVE R15, `(.L_x_1567) ;  /* 0x000000000f087348 */ /* 0x000fea0003c00000 */
[----:B------:R0:W1:Y:S02]  /*1fce0*/  SHFL.IDX P6, R14, R13, R12, R11 ;  /* 0x0000000c0d0e7389 */ /* 0x00006400000c000b */
[----:B01----:R-:W-:Y:S01]  /*1fcf0*/  ENDCOLLECTIVE ;  /* 0x000000000000791b */ /* 0x003fe20003800000 */
.L_x_1567:
        /* <DEDUP_REMOVED lines=10> */
.L_x_1568:
[----:B------:R-:W-:Y:S01]  /*1fda0*/  @!PT LDS RZ, [RZ] ;  /* 0x00000000fffff984 */ /* 0x000fe20000000800 */
[----:B------:R-:W-:Y:S01]  /*1fdb0*/  @!PT LDS RZ, [RZ] ;  /* 0x00000000fffff984 */ /* 0x000fe20000000800 */
[----:B------:R-:W-:Y:S01]  /*1fdc0*/  @!PT LDS RZ, [RZ] ;  /* 0x00000000fffff984 */ /* 0x000fe20000000800 */
[----:B------:R0:W-:Y:S01]  /*1fdd0*/  @P0 LDGSTS.E.BYPASS.LTC128B.128 [R6+0x23400], desc[UR42][R2.64], !P2 ;  /* 0x2340000002060fae */ /* 0x0001e2000d101d6a */
[----:B------:R-:W-:Y:S01]  /*1fde0*/  IMAD.MOV.U32 R0, RZ, RZ, R14 ;  /* 0x000000ffff007224 */ /* 0x000fe200078e000e */
[----:B------:R-:W-:Y:S06]  /*1fdf0*/  BRA `(.L_x_1569) ;  /* 0xffffffa400c47947 */ /* 0x000fec000383ffff */
.L_x_1459:
        /* <DEDUP_REMOVED lines=9> */
.L_x_1570:
[C---:B------:R-:W-:Y:S01]  /*1fe90*/  VIADD R10, R25.reuse, 0x10 ;  /* 0x00000010190a7836 */ /* 0x040fe20000000000 */
[C---:B------:R-:W-:Y:S01]  /*1fea0*/  ISETP.GE.AND P0, PT, R25.reuse, R3, PT ;  /* 0x000000031900720c */ /* 0x040fe20003f06270 */
[----:B------:R-:W-:-:S03]  /*1feb0*/  VIADD R8, R25, 0x20 ;  /* 0x0000002019087836 */ /* 0x000fc60000000000 */
[----:B------:R0:W-:Y:S04]  /*1fec0*/  STL [R1+0x18], R10 ;  /* 0x0000180a01007387 */ /* 0x0001e80000100800 */
[----:B------:R0:W-:Y:S01]  /*1fed0*/  STL [R1+0x1c], R8 ;  /* 0x00001c0801007387 */ /* 0x0001e20000100800 */
[----:B------:R-:W-:Y:S02]  /*1fee0*/  IMAD.MOV.U32 R13, RZ, RZ, R0 ;  /* 0x000000ffff0d7224 */ /* 0x000fe400078e0000 */
[----:B------:R-:W-:-:S07]  /*1fef0*/  IMAD.MOV.U32 R5, RZ, RZ, R14 ;  /* 0x000000ffff057224 */ /* 0x000fce00078e000e */
[----:B0-----:R-:W-:Y:S05]  /*1ff00*/  WARPSYNC.COLLECTIVE R15, `(.L_x_1571) ;  /* 0x000000000f087348 */ /* 0x001fea0003c00000 */
[----:B------:R1:W2:Y:S02]  /*1ff10*/  SHFL.IDX P6, R14, R13, R12, R11 ;  /* 0x0000000c0d0e7389 */ /* 0x0002a400000c000b */
[----:B012---:R-:W-:Y:S01]  /*1ff20*/  ENDCOLLECTIVE ;  /* 0x000000000000791b */ /* 0x007fe20003800000 */
.L_x_1571:
[----:B------:R-:W-:Y:S02]  /*1ff30*/  IMAD.MOV.U32 R13, RZ, RZ, R2 ;  /* 0x000000ffff0d7224 */ /* 0x000fe400078e0002 */
[----:B------:R-:W-:Y:S02]  /*1ff40*/  IMAD.MOV.U32 R12, RZ, RZ, 0x1 ;  /* 0x00000001ff0c7424 */ /* 0x000fe400078e00ff */
[----:B------:R-:W-:-:S07]  /*1ff50*/  IMAD.MOV.U32 R4, RZ, RZ, R14 ;  /* 0x000000ffff047224 */ /* 0x000fce00078e000e */
[----:B------:R-:W-:Y:S05]  /*1ff60*/  WARPSYNC.COLLECTIVE R15, `(.L_x_1572) ;  /* 0x000000000f087348 */ /* 0x000fea0003c00000 */
[----:B------:R0:W1:Y:S02]  /*1ff70*/  SHFL.IDX P6, R14, R13, R12, R11 ;  /* 0x0000000c0d0e7389 */ /* 0x00006400000c000b */
[----:B01----:R-:W-:Y:S01]  /*1ff80*/  ENDCOLLECTIVE ;  /* 0x000000000000791b */ /* 0x003fe20003800000 */
.L_x_1572:
[----:B------:R-:W-:-:S05]  /*1ff90*/  @!P0 LEA R4, P2, R7, R4, 0x1 ;  /* 0x0000000407048211 */ /* 0x000fca00078408ff */
[----:B------:R-:W-:-:S05]  /*1ffa0*/  @!P0 IMAD.X R5, RZ, RZ, R5, P2 ;  /* 0x000000ffff058224 */ /* 0x000fca00010e0605 */
[----:B------:R-:W-:Y:S01]  /*1ffb0*/  @!PT LDS RZ, [RZ] ;  /* 0x00000000fffff984 */ /* 0x000fe20000000800 */
[----:B------:R-:W-:Y:S01]  /*1ffc0*/  @!PT LDS RZ, [RZ] ;  /* 0x00000000fffff984 */ /* 0x000fe20000000800 */
[----:B------:R-:W-:Y:S01]  /*1ffd0*/  @!PT LDS RZ, [RZ] ;  /* 0x00000000fffff984 */ /* 0x000fe20000000800 */
[----:B------:R0:W-:Y:S01]  /*1ffe0*/  @!P0 LDGSTS.E.BYPASS.LTC128B.128 [R23+0x20400], desc[UR42][R4.64], !P1 ;  /* 0x2040000004178fae */ /* 0x0001e2000c901d6a */
[----:B------:R-:W-:Y:S01]  /*1fff0*/  IMAD.MOV.U32 R13, RZ, RZ, R0 ;  /* 0x000000ffff0d7224 */ /* 0x000fe200078e0000 */
[----:B------:R-:W-:Y:S01]  /*20000*/  ISETP.GE.AND P0, PT, R10, R3, PT ;  /* 0x000000030a00720c */ /* 0x000fe20003f06270 */
[----:B0-----:R-:W-:-:S12]  /*20010*/  IMAD.MOV.U32 R4, RZ, RZ, R14 ;  /* 0x000000ffff047224 */ /* 0x001fd800078e000e */
[----:B------:R-:W-:Y:S05]  /*20020*/  WARPSYNC.COLLECTIVE R15, `(.L_x_1573) ;  /* 0x000000000f087348 */ /* 0x000fea0003c00000 */
[----:B------:R0:W1:Y:S02]  /*20030*/  SHFL.IDX P6, R14, R13, R12, R11 ;  /* 0x0000000c0d0e7389 */ /* 0x00006400000c000b */
[----:B01----:R-:W-:Y:S01]  /*20040*/  ENDCOLLECTIVE ;  /* 0x000000000000791b */ /* 0x003fe20003800000 */
.L_x_1573:
[----:B------:R-:W-:Y:S02]  /*20050*/  IMAD.MOV.U32 R13, RZ, RZ, R2 ;  /* 0x000000ffff0d7224 */ /* 0x000fe400078e0002 */
[----:B------:R-:W-:Y:S02]  /*20060*/  IMAD.MOV.U32 R12, RZ, RZ, 0x2 ;  /* 0x00000002ff0c7424 */ /* 0x000fe400078e00ff */
[----:B------:R-:W-:-:S07]  /*20070*/  IMAD.MOV.U32 R5, RZ, RZ, R14 ;  /* 0x000000ffff057224 */ /* 0x000fce00078e000e */
[----:B------:R-:W-:Y:S05]  /*20080*/  WARPSYNC.COLLECTIVE R15, `(.L_x_1574) ;  /* 0x000000000f087348 */ /* 0x000fea0003c00000 */
[----:B------:R0:W1:Y:S02]  /*20090*/  SHFL.IDX P6, R14, R13, R12, R11 ;  /* 0x0000000c0d0e7389 */ /* 0x00006400000c000b */
[----:B01----:R-:W-:Y:S01]  /*200a0*/  ENDCOLLECTIVE ;  /* 0x000000000000791b */ /* 0x003fe20003800000 */
.L_x_1574:
        /* <DEDUP_REMOVED lines=10> */
.L_x_1575:
[----:B------:R-:W-:Y:S01]  /*20150*/  @!PT LDS RZ, [RZ] ;  /* 0x00000000fffff984 */ /* 0x000fe20000000800 */
[----:B------:R-:W-:Y:S01]  /*20160*/  @!PT LDS RZ, [RZ] ;  /* 0x00000000fffff984 */ /* 0x000fe20000000800 */
[----:B------:R-:W-:Y:S01]  /*20170*/  @!PT LDS RZ, [RZ] ;  /* 0x00000000fffff984 */ /* 0x000fe20000000800 */
[----:B------:R0:W-:Y:S01]  /*20180*/  @!P0 LDGSTS.E.BYPASS.LTC128B.128 [R23+0x20c00], desc[UR42][R4.64], !P1 ;  /* 0x20c0000004178fae */ /* 0x0001e2000c901d6a */
[----:B------:R-:W-:Y:S01]  /*20190*/  ISETP.GE.AND P0, PT, R8, R3, PT ;  /* 0x000000030800720c */ /* 0x000fe20003f06270 */
[----:B------:R-:W-:Y:S02]  /*201a0*/  IMAD.MOV.U32 R13, RZ, RZ, R2 ;  /* 0x000000ffff0d7224 */ /* 0x000fe400078e0002 */
[----:B------:R-:W-:Y:S02]  /*201b0*/  IMAD.MOV.U32 R12, RZ, RZ, 0x3 ;  /* 0x00000003ff0c7424 */ /* 0x000fe400078e00ff */
[----:B0-----:R-:W-:-:S08]  /*201c0*/  IMAD.MOV.U32 R4, RZ, RZ, R14 ;  /* 0x000000ffff047224 */ /* 0x001fd000078e000e */
[----:B------:R-:W-:Y:S05]  /*201d0*/  WARPSYNC.COLLECTIVE R15, `(.L_x_1576) ;  /* 0x000000000f087348 */ /* 0x000fea0003c00000 */
[----:B------:R0:W1:Y:S02]  /*201e0*/  SHFL.IDX P6, R14, R13, R12, R11 ;  /* 0x0000000c0d0e7389 */ /* 0x00006400000c000b */
[----:B01----:R-:W-:Y:S01]  /*201f0*/  ENDCOLLECTIVE ;  /* 0x000000000000791b */ /* 0x003fe20003800000 */
.L_x_1576:
        /* <DEDUP_REMOVED lines=14> */
.L_x_1577:
[----:B------:R-:W-:Y:S01]  /*202e0*/  IMAD.MOV.U32 R0, RZ, RZ, R14 ;  /* 0x000000ffff007224 */ /* 0x000fe200078e000e */
[----:B------:R-:W-:Y:S06]  /*202f0*/  BRA `(.L_x_1578) ;  /* 0xffffffa800d87947 */ /* 0x000fec000383ffff */
.L_x_1463:
[----:B------:R-:W2:Y:S04]  /*20300*/  LDL.LU R10, [R1+0x14] ;  /* 0x00001400010a7983 */ /* 0x000ea80000300800 */
[----:B------:R-:W3:Y:S04]  /*20310*/  LDL.LU R9, [R1+0x18] ;  /* 0x0000180001097983 */ /* 0x000ee80000300800 */
[----:B------:R-:W4:Y:S01]  /*20320*/  LDL.LU R8, [R1+0x1c] ;  /* 0x00001c0001087983 */ /* 0x000f220000300800 */
[----:B------:R-:W-:Y:S01]  /*20330*/  LOP3.LUT R16, R16, 0xffffefff, RZ, 0xc0, !PT ;  /* 0xffffefff10107812 */ /* 0x000fe200078ec0ff */
[----:B------:R-:W-:Y:S01]  /*20340*/  BSSY B0, `(.L_x_1579) ;  /* 0x0000029000007945 */ /* 0x000fe20003800000 */
[----:B------:R-:W-:-:S02]  /*20350*/  IMAD.MOV.U32 R13, RZ, RZ, R6 ;  /* 0x000000ffff0d7224 */ /* 0x000fc400078e0006 */
[----:B------:R-:W-:Y:S02]  /*20360*/  IMAD.MOV.U32 R12, RZ, RZ, RZ ;  /* 0x000000ffff0c7224 */ /* 0x000fe400078e00ff */
[----:B------:R-:W-:Y:S02]  /*20370*/  IMAD.MOV.U32 R11, RZ, RZ, 0x181f ;  /* 0x0000181fff0b7424 */ /* 0x000fe400078e00ff */
[----:B------:R-:W-:Y:S02]  /*20380*/  IMAD.MOV.U32 R15, RZ, RZ, -0x1 ;  /* 0xffffffffff0f7424 */ /* 0x000fe400078e00ff */
[----:B--2---:R-:W-:-:S05]  /*20390*/  IMAD R7, R10, R7, RZ ;  /* 0x000000070a077224 */ /* 0x004fca00078e02ff */
[-C--:B------:R-:W-:Y:S02]  /*203a0*/  ISETP.GE.AND P2, PT, R25, R7.reuse, PT ;  /* 0x000000071900720c */ /* 0x080fe40003f46270 */
[-C--:B---3--:R-:W-:Y:S02]  /*203b0*/  ISETP.GE.AND P1, PT, R9, R7.reuse, PT ;  /* 0x000000070900720c */ /* 0x088fe40003f26270 */
[----:B----4-:R-:W-:-:S09]  /*203c0*/  ISETP.GE.AND P0, PT, R8, R7, PT ;  /* 0x000000070800720c */ /* 0x010fd20003f06270 */
[C---:B------:R-:W-:Y:S02]  /*203d0*/  @!P2 LOP3.LUT R2, R4.reuse, 0x40, RZ, 0xc0, !PT ;  /* 0x000000400402a812 */ /* 0x040fe400078ec0ff */
[----:B------:R-:W-:Y:S02]  /*203e0*/  @!P1 LOP3.LUT R3, R4, 0x40, RZ, 0xc0, !PT ;  /* 0x0000004004039812 */ /* 0x000fe400078ec0ff */
[----:B------:R-:W-:Y:S02]  /*203f0*/  @!P2 SHF.R.U32.HI R2, RZ, 0x2, R2 ;  /* 0x00000002ff02a819 */ /* 0x000fe40000011602 */
[----:B------:R-:W-:Y:S02]  /*20400*/  @!P1 SHF.R.U32.HI R3, RZ, 0x2, R3 ;  /* 0x00000002ff039819 */ /* 0x000fe40000011603 */
[----:B------:R-:W-:Y:S02]  /*20410*/  @!P2 ISETP.NE.U32.AND P6, PT, R2, RZ, PT ;  /* 0x000000ff0200a20c */ /* 0x000fe40003fc5070 */
[----:B------:R-:W-:-:S02]  /*20420*/  @!P2 LOP3.LUT R2, R5, 0x80, RZ, 0xc0, !PT ;  /* 0x000000800502a812 */ /* 0x000fc400078ec0ff */
[----:B------:R-:W-:Y:S02]  /*20430*/  @!P0 LOP3.LUT R8, R4, 0x40, RZ, 0xc0, !PT ;  /* 0x0000004004088812 */ /* 0x000fe400078ec0ff */
[----:B------:R-:W-:Y:S02]  /*20440*/  @!P2 SHF.R.U32.HI R2, RZ, 0x3, R2 ;  /* 0x00000003ff02a819 */ /* 0x000fe40000011602 */
[----:B------:R-:W-:-:S05]  /*20450*/  @!P0 SHF.R.U32.HI R8, RZ, 0x2, R8 ;  /* 0x00000002ff088819 */ /* 0x000fca0000011608 */
[----:B------:R-:W-:Y:S02]  /*20460*/  @P6 LOP3.LUT R16, R16, 0x1000, RZ, 0xfc, !PT ;  /* 0x0000100010106812 */ /* 0x000fe400078efcff */
[----:B------:R-:W-:Y:S02]  /*20470*/  @!P2 ISETP.NE.U32.AND P6, PT, R2, RZ, PT ;  /* 0x000000ff0200a20c */ /* 0x000fe40003fc5070 */
[----:B------:R-:W-:Y:S02]  /*20480*/  LOP3.LUT R16, R16, 0xfffff7ff, RZ, 0xc0, !PT ;  /* 0xfffff7ff10107812 */ /* 0x000fe400078ec0ff */
[----:B------:R-:W-:-:S04]  /*20490*/  @!P1 LOP3.LUT R2, R5, 0x80, RZ, 0xc0, !PT ;  /* 0x0000008005029812 */ /* 0x000fc800078ec0ff */
[----:B------:R-:W-:-:S05]  /*204a0*/  @!P1 SHF.R.U32.HI R2, RZ, 0x3, R2 ;  /* 0x00000003ff029819 */ /* 0x000fca0000011602 */
[----:B------:R-:W-:Y:S02]  /*204b0*/  @P6 LOP3.LUT R16, R16, 0x800, RZ, 0xfc, !PT ;  /* 0x0000080010106812 */ /* 0x000fe400078efcff */
[----:B------:R-:W-:Y:S02]  /*204c0*/  @!P1 ISETP.NE.U32.AND P6, PT, R3, RZ, PT ;  /* 0x000000ff0300920c */ /* 0x000fe40003fc5070 */
[----:B------:R-:W-:-:S11]  /*204d0*/  LOP3.LUT R16, R16, 0xffffbfff, RZ, 0xc0, !PT ;  /* 0xffffbfff10107812 */ /* 0x000fd600078ec0ff */
[----:B------:R-:W-:Y:S02]  /*204e0*/  @P6 LOP3.LUT R16, R16, 0x4000, RZ, 0xfc, !PT ;  /* 0x0000400010106812 */ /* 0x000fe400078efcff */
[----:B------:R-:W-:Y:S02]  /*204f0*/  @!P1 ISETP.NE.U32.AND P6, PT, R2, RZ, PT ;  /* 0x000000ff0200920c */ /* 0x000fe40003fc5070 */
[----:B------:R-:W-:-:S11]  /*20500*/  LOP3.LUT R16, R16, 0xffffdfff, RZ, 0xc0, !PT ;  /* 0xffffdfff10107812 */ /* 0x000fd600078ec0ff */
        /* <DEDUP_REMOVED lines=12> */
.L_x_1580:
[----:B------:R-:W-:Y:S05]  /*205d0*/  BSYNC B0 ;  /* 0x0000000000007941 */ /* 0x000fea0003800000 */
.L_x_1579:
        /* <DEDUP_REMOVED lines=11> */
.L_x_1581:
[----:B------:R-:W-:-:S04]  /*20690*/  LOP3.LUT R16, R16, 0xfdffffff, RZ, 0xc0, !PT ;  /* 0xfdffffff10107812 */ /* 0x000fc800078ec0ff */
[----:B------:R-:W-:-:S04]  /*206a0*/  @P3 LOP3.LUT R16, R16, 0x2000000, RZ, 0xfc, !PT ;  /* 0x0200000010103812 */ /* 0x000fc800078efcff */
[C---:B------:R-:W-:Y:S02]  /*206b0*/  LOP3.LUT P3, RZ, R16.reuse, 0x200, RZ, 0xc0, !PT ;  /* 0x0000020010ff7812 */ /* 0x040fe4000786c0ff */
[----:B------:R-:W-:Y:S01]  /*206c0*/  LOP3.LUT R16, R16, 0xfeffffff, RZ, 0xc0, !PT ;  /* 0xfeffffff10107812 */ /* 0x000fe200078ec0ff */
[----:B------:R-:W-:-:S03]  /*206d0*/  IMAD.MOV.U32 R13, RZ, RZ, R6 ;  /* 0x000000ffff0d7224 */ /* 0x000fc600078e0006 */
[----:B------:R-:W-:Y:S01]  /*206e0*/  @P1 LOP3.LUT R16, R16, 0x1000000, RZ, 0xfc, !PT ;  /* 0x0100000010101812 */ /* 0x000fe200078efcff */
[----:B------:R-:W-:-:S03]  /*206f0*/  IMAD.MOV.U32 R12, RZ, RZ, 0x1 ;  /* 0x00000001ff0c7424 */ /* 0x000fc600078e00ff */
[C---:B------:R-:W-:Y:S02]  /*20700*/  LOP3.LUT P1, RZ, R16.reuse, 0x100, RZ, 0xc0, !PT ;  /* 0x0000010010ff7812 */ /* 0x040fe4000782c0ff */
[----:B------:R-:W-:Y:S01]  /*20710*/  LOP3.LUT R16, R16, 0xffdfffff, RZ, 0xc0, !PT ;  /* 0xffdfffff10107812 */ /* 0x000fe200078ec0ff */
[----:B------:R-:W-:-:S03]  /*20720*/  IMAD.MOV.U32 R3, RZ, RZ, R14 ;  /* 0x000000ffff037224 */ /* 0x000fc600078e000e */
[----:B------:R-:W-:Y:S02]  /*20730*/  @P0 LOP3.LUT R16, R16, 0x200000, RZ, 0xfc, !PT ;  /* 0x0020000010100812 */ /* 0x000fe400078efcff */
[----:B------:R-:W-:Y:S02]  /*20740*/  @!P2 LEA R3, P6, R20, R3, 0x1 ;  /* 0x000000031403a211 */ /* 0x000fe400078c08ff */
[----:B------:R-:W-:-:S03]  /*20750*/  LOP3.LUT P0, RZ, R16, 0x1000, RZ, 0xc0, !PT ;  /* 0x0000100010ff7812 */ /* 0x000fc6000780c0ff */
[----:B------:R-:W-:Y:S01]  /*20760*/  @!P2 IMAD.X R2, RZ, RZ, R2, P6 ;  /* 0x000000ffff02a224 */ /* 0x000fe200030e0602 */
[----:B------:R-:W-:-:S04]  /*20770*/  LOP3.LUT P6, RZ, R16, 0x800, RZ, 0xc0, !PT ;  /* 0x0000080010ff7812 */ /* 0x000fc800078cc0ff */
[----:B------:R-:W-:-:S04]  /*20780*/  @!P2 LOP3.LUT R3, R3, R2, RZ, 0x3c, !PT ;  /* 0x000000020303a212 */ /* 0x000fc800078e3cff */
[----:B------:R-:W-:-:S04]  /*20790*/  @!P2 LOP3.LUT R2, R3, R2, RZ, 0x3c, !PT ;  /* 0x000000020302a212 */ /* 0x000fc800078e3cff */
[----:B------:R-:W-:-:S05]  /*207a0*/  @!P2 LOP3.LUT R3, R3, R2, RZ, 0x3c, !PT ;  /* 0x000000020303a212 */ /* 0x000fca00078e3cff */
[----:B------:R-:W-:Y:S01]  /*207b0*/  @!PT LDS RZ, [RZ] ;  /* 0x00000000fffff984 */ /* 0x000fe20000000800 */
[----:B------:R-:W-:Y:S01]  /*207c0*/  @!PT LDS RZ, [RZ] ;  /* 0x00000000fffff984 */ /* 0x000fe20000000800 */
[----:B------:R-:W-:Y:S01]  /*207d0*/  @!PT LDS RZ, [RZ] ;  /* 0x00000000fffff984 */ /* 0x000fe20000000800 */
[----:B------:R0:W-:Y:S01]  /*207e0*/  @!P2 LDGSTS.E.BYPASS.LTC128B.128 [R23+0x26400], desc[UR42][R2.64], !P4 ;  /* 0x264000000217afae */ /* 0x0001e2000e101d6a */
[----:B------:R-:W-:-:S03]  /*207f0*/  LOP3.LUT P4, RZ, R16, 0x4000000, RZ, 0xc0, !PT ;  /* 0x0400000010ff7812 */ /* 0x000fc6000788c0ff */
[----:B------:R0:W-:Y:S01]  /*20800*/  @!P2 LDGSTS.E.BYPASS.LTC128B.128 [R23+0x28400], desc[UR42][R2.64+0x80], !P3 ;  /* 0x284000800217afae */ /* 0x0001e2000d901d6a */
[----:B------:R-:W-:-:S03]  /*20810*/  LOP3.LUT P3, RZ, R16, 0x2000000, RZ, 0xc0, !PT ;  /* 0x0200000010ff7812 */ /* 0x000fc6000786c0ff */
        /* <DEDUP_REMOVED lines=9> */
[----:B------:R0:W-:Y:S04]  /*208b0*/  @!P2 LDGSTS.E.BYPASS.LTC128B.128 [R23+0x32400], desc[UR42][R2.64+0x300], P0 ;  /* 0x324003000217afae */ /* 0x0001e80008101d6a */
[----:B------:R0:W-:Y:S04]  /*208c0*/  @!P2 LDGSTS.E.BYPASS.LTC128B.128 [R23+0x34400], desc[UR42][R2.64+0x380], P6 ;  /* 0x344003800217afae */ /* 0x0001e8000b101d6a */
[----:B0-----:R-:W-:Y:S05]  /*208d0*/  WARPSYNC.COLLECTIVE R15, `(.L_x_1582) ;  /* 0x000000000f087348 */ /* 0x001fea0003c00000 */
[----:B------:R1:W2:Y:S02]  /*208e0*/  SHFL.IDX P6, R14, R13, R12, R11 ;  /* 0x0000000c0d0e7389 */ /* 0x0002a400000c000b */
[----:B012---:R-:W-:Y:S01]  /*208f0*/  ENDCOLLECTIVE ;  /* 0x000000000000791b */ /* 0x007fe20003800000 */
.L_x_1582:
[----:B------:R-:W-:-:S04]  /*20900*/  @P5 LOP3.LUT R16, R16, 0x800000, RZ, 0xfc, !PT ;  /* 0x0080000010105812 */ /* 0x000fc800078efcff */
[C---:B------:R-:W-:Y:S02]  /*20910*/  LOP3.LUT P5, RZ, R16.reuse, 0x400, RZ, 0xc0, !PT ;  /* 0x0000040010ff7812 */ /* 0x040fe400078ac0ff */
[----:B------:R-:W-:Y:S01]  /*20920*/  LOP3.LUT P0, RZ, R16, 0x4000, RZ, 0xc0, !PT ;  /* 0x0000400010ff7812 */ /* 0x000fe2000780c0ff */
[----:B------:R-:W-:Y:S02]  /*20930*/  IMAD.MOV.U32 R13, RZ, RZ, R0 ;  /* 0x000000ffff0d7224 */ /* 0x000fe400078e0000 */
[----:B------:R-:W-:-:S10]  /*20940*/  IMAD.MOV.U32 R2, RZ, RZ, R14 ;  /* 0x000000ffff027224 */ /* 0x000fd400078e000e */
[----:B------:R-:W-:Y:S05]  /*20950*/  WARPSYNC.COLLECTIVE R15, `(.L_x_1583) ;  /* 0x000000000f087348 */ /* 0x000fea0003c00000 */
[----:B------:R0:W1:Y:S02]  /*20960*/  SHFL.IDX P6, R14, R13, R12, R11 ;  /* 0x0000000c0d0e7389 */ /* 0x00006400000c000b */
[----:B01----:R-:W-:Y:S01]  /*20970*/  ENDCOLLECTIVE ;  /* 0x000000000000791b */ /* 0x003fe20003800000 */
.L_x_1583:
[----:B------:R-:W-:Y:S02]  /*20980*/  IMAD.MOV.U32 R13, RZ, RZ, R6 ;  /* 0x000000ffff0d7224 */ /* 0x000fe400078e0006 */
[----:B------:R-:W-:Y:S02]  /*20990*/  IMAD.MOV.U32 R12, RZ, RZ, 0x2 ;  /* 0x00000002ff0c7424 */ /* 0x000fe400078e00ff */
[----:B------:R-:W-:Y:S01]  /*209a0*/  IMAD.MOV.U32 R3, RZ, RZ, R14 ;  /* 0x000000ffff037224 */ /* 0x000fe200078e000e */
[----:B------:R-:W-:-:S04]  /*209b0*/  LOP3.LUT P6, RZ, R16, 0x2000, RZ, 0xc0, !PT ;  /* 0x0000200010ff7812 */ /* 0x000fc800078cc0ff */
[----:B------:R-:W-:-:S05]  /*209c0*/  @!P1 LEA R3, P2, R20, R3, 0x1 ;  /* 0x0000000314039211 */ /* 0x000fca00078408ff */
[----:B------:R-:W-:Y:S01]  /*209d0*/  @!P1 IMAD.X R2, RZ, RZ, R2, P2 ;  /* 0x000000ffff029224 */ /* 0x000fe200010e0602 */
[C---:B------:R-:W-:Y:S02]  /*209e0*/  LOP3.LUT P2, RZ, R16.reuse, 0x10000, RZ, 0xc0, !PT ;  /* 0x0001000010ff7812 */ /* 0x040fe4000784c0ff */
[----:B------:R-:W-:Y:S02]  /*209f0*/  LOP3.LUT R16, R16, 0xfff7ffff, RZ, 0xc0, !PT ;  /* 0xfff7ffff10107812 */ /* 0x000fe400078ec0ff */
[----:B------:R-:W-:-:S04]  /*20a00*/  @!P1 LOP3.LUT R3, R3, R2, RZ, 0x3c, !PT ;  /* 0x0000000203039212 */ /* 0x000fc800078e3cff */
[----:B------:R-:W-:-:S04]  /*20a10*/  @!P1 LOP3.LUT R2, R3, R2, RZ, 0x3c, !PT ;  /* 0x0000000203029212 */ /* 0x000fc800078e3cff */
[----:B------:R-:W-:Y:S02]  /*20a20*/  @!P1 LOP3.LUT R3, R3, R2, RZ, 0x3c, !PT ;  /* 0x0000000203039212 */ /* 0x000fe400078e3cff */
[----:B------:R-:W-:-:S03]  /*20a30*/  @P2 LOP3.LUT R16, R16, 0x80000, RZ, 0xfc, !PT ;  /* 0x0008000010102812 */ /* 0x000fc600078efcff */
[----:B------:R-:W-:Y:S01]  /*20a40*/  @!PT LDS RZ, [RZ] ;  /* 0x00000000fffff984 */ /* 0x000fe20000000800 */
[----:B------:R-:W-:Y:S01]  /*20a50*/  @!PT LDS RZ, [RZ] ;  /* 0x00000000fffff984 */ /* 0x000fe20000000800 */
[----:B------:R-:W-:Y:S01]  /*20a60*/  @!PT LDS RZ, [RZ] ;  /* 0x00000000fffff984 */ /* 0x000fe20000000800 */
[----:B------:R0:W-:Y:S01]  /*20a70*/  @!P1 LDGSTS.E.BYPASS.LTC128B.128 [R23+0x26c00], desc[UR42][R2.64], !P5 ;  /* 0x26c0000002179fae */ /* 0x0001e2000e901d6a */
[C---:B------:R-:W-:Y:S02]  /*20a80*/  LOP3.LUT P2, RZ, R16.reuse, 0x200, RZ, 0xc0, !PT ;  /* 0x0000020010ff7812 */ /* 0x040fe4000784c0ff */
[C---:B------:R-:W-:Y:S02]  /*20a90*/  LOP3.LUT P5, RZ, R16.reuse, 0x800000, RZ, 0xc0, !PT ;  /* 0x0080000010ff7812 */ /* 0x040fe400078ac0ff */
[----:B------:R-:W-:-:S09]  /*20aa0*/  LOP3.LUT R16, R16, 0xffefffff, RZ, 0xc0, !PT ;  /* 0xffefffff10107812 */ /* 0x000fd200078ec0ff */
[----:B------:R-:W-:Y:S01]  /*20ab0*/  @P2 LOP3.LUT R16, R16, 0x100000, RZ, 0xfc, !PT ;  /* 0x0010000010102812 */ /* 0x000fe200078efcff */
[----:B------:R0:W-:Y:S03]  /*20ac0*/  @!P1 LDGSTS.E.BYPASS.LTC128B.128 [R23+0x28c00], desc[UR42][R2.64+0x80], !P2 ;  /* 0x28c0008002179fae */ /* 0x0001e6000d101d6a */
[C---:B------:R-:W-:Y:S01]  /*20ad0*/  LOP3.LUT P2, RZ, R16.reuse, 0x400, RZ, 0xc0, !PT ;  /* 0x0000040010ff7812 */ /* 0x040fe2000784c0ff */
[----:B------:R0:W-:Y:S01]  /*20ae0*/  @!P1 LDGSTS.E.BYPASS.LTC128B.128 [R23+0x2ac00], desc[UR42][R2.64+0x100], !P5 ;  /* 0x2ac0010002179fae */ /* 0x0001e2000e901d6a */
[----:B------:R-:W-:-:S13]  /*20af0*/  LOP3.LUT P5, RZ, R16, 0x400000, RZ, 0xc0, !PT ;  /* 0x0040000010ff7812 */ /* 0x000fda00078ac0ff */
[----:B------:R0:W-:Y:S04]  /*20b00*/  @!P1 LDGSTS.E.BYPASS.LTC128B.128 [R23+0x2cc00], desc[UR42][R2.64+0x180], !P5 ;  /* 0x2cc0018002179fae */ /* 0x0001e8000e901d6a */
[----:B------:R0:W-:Y:S04]  /*20b10*/  @!P1 LDGSTS.E.BYPASS.LTC128B.128 [R23+0x2ec00], desc[UR42][R2.64+0x200], !P4 ;  /* 0x2ec0020002179fae */ /* 0x0001e8000e101d6a */
[----:B------:R0:W-:Y:S04]  /*20b20*/  @!P1 LDGSTS.E.BYPASS.LTC128B.128 [R23+0x30c00], desc[UR42][R2.64+0x280], !P3 ;  /* 0x30c0028002179fae */ /* 0x0001e8000d901d6a */
[----:B------:R0:W-:Y:S01]  /*20b30*/  @!P1 LDGSTS.E.BYPASS.LTC128B.128 [R23+0x32c00], desc[UR42][R2.64+0x300], P0 ;  /* 0x32c0030002179fae */ /* 0x0001e20008101d6a */
[----:B------:R-:W-:-:S03]  /*20b40*/  LOP3.LUT P0, RZ, R16, 0x200000, RZ, 0xc0, !PT ;  /* 0x0020000010ff7812 */ /* 0x000fc6000780c0ff */
[----:B------:R0:W-:Y:S10]  /*20b50*/  @!P1 LDGSTS.E.BYPASS.LTC128B.128 [R23+0x34c00], desc[UR42][R2.64+0x380], P6 ;  /* 0x34c0038002179fae */ /* 0x0001f4000b101d6a */
[----:B0-----:R-:W-:Y:S05]  /*20b60*/  WARPSYNC.COLLECTIVE R15, `(.L_x_1584) ;  /* 0x000000000f087348 */ /* 0x001fea0003c00000 */
[----:B------:R1:W2:Y:S02]  /*20b70*/  SHFL.IDX P6, R14, R13, R12, R11 ;  /* 0x0000000c0d0e7389 */ /* 0x0002a400000c000b */
[----:B012---:R-:W-:Y:S01]  /*20b80*/  ENDCOLLECTIVE ;  /* 0x000000000000791b */ /* 0x007fe20003800000 */
.L_x_1584:
[----:B------:R-:W-:Y:S02]  /*20b90*/  IMAD.MOV.U32 R13, RZ, RZ, R0 ;  /* 0x000000ffff0d7224 */ /* 0x000fe400078e0000 */
[----:B------:R-:W-:-:S07]  /*20ba0*/  IMAD.MOV.U32 R8, RZ, RZ, R14 ;  /* 0x000000ffff087224 */ /* 0x000fce00078e000e */
[----:B------:R-:W-:Y:S05]  /*20bb0*/  WARPSYNC.COLLECTIVE R15, `(.L_x_1585) ;  /* 0x000000000f087348 */ /* 0x000fea0003c00000 */
[----:B------:R0:W1:Y:S02]  /*20bc0*/  SHFL.IDX P6, R14, R13, R12, R11 ;  /* 0x0000000c0d0e7389 */ /* 0x00006400000c000b */
[----:B01----:R-:W-:Y:S01]  /*20bd0*/  ENDCOLLECTIVE ;  /* 0x000000000000791b */ /* 0x003fe20003800000 */
.L_x_1585:
[----:B------:R-:W-:Y:S02]  /*20be0*/  IMAD.MOV.U32 R13, RZ, RZ, R6 ;  /* 0x000000ffff0d7224 */ /* 0x000fe400078e0006 */
[----:B------:R-:W-:Y:S01]  /*20bf0*/  IMAD.MOV.U32 R12, RZ, RZ, 0x3 ;  /* 0x00000003ff0c7424 */ /* 0x000fe200078e00ff */
[----:B------:R-:W-:Y:S02]  /*20c00*/  @!P0 LEA R9, P1, R20, R14, 0x1 ;  /* 0x0000000e14098211 */ /* 0x000fe400078208ff */
[----:B------:R-:W-:-:S03]  /*20c10*/  LOP3.LUT P6, RZ, R16, 0x20000, RZ, 0xc0, !PT ;  /* 0x0002000010ff7812 */ /* 0x000fc600078cc0ff */
[----:B------:R-:W-:Y:S01]  /*20c20*/  @!P0 IMAD.X R10, RZ, RZ, R8, P1 ;  /* 0x000000ffff0a8224 */ /* 0x000fe200008e0608 */
[----:B------:R-:W-:Y:S01]  /*20c30*/  LOP3.LUT P1, RZ, R16, 0x100, RZ, 0xc0, !PT ;  /* 0x0000010010ff7812 */ /* 0x000fe2000782c0ff */
[----:B------:R-:W-:Y:S02]  /*20c40*/  @!P0 IMAD.MOV.U32 R2, RZ, RZ, R9 ;  /* 0x000000ffff028224 */ /* 0x000fe400078e0009 */
[----:B------:R-:W-:-:S05]  /*20c50*/  @!P0 IMAD.MOV.U32 R3, RZ, RZ, R10 ;  /* 0x000000ffff038224 */ /* 0x000fca00078e000a */
[----:B------:R-:W-:Y:S01]  /*20c60*/  @!PT LDS RZ, [RZ] ;  /* 0x00000000fffff984 */ /* 0x000fe20000000800 */
[----:B------:R-:W-:Y:S01]  /*20c70*/  @!PT LDS RZ, [RZ] ;  /* 0x00000000fffff984 */ /* 0x000fe20000000800 */
[----:B------:R-:W-:Y:S01]  /*20c80*/  @!PT LDS RZ, [RZ] ;  /* 0x00000000fffff984 */ /* 0x000fe20000000800 */
[----:B------:R0:W-:Y:S01]  /*20c90*/  @!P0 LDGSTS.E.BYPASS.LTC128B.128 [R23+0x27400], desc[UR42][R2.64], !P2 ;  /* 0x2740000002178fae */ /* 0x0001e2000d101d6a */
[----:B------:R-:W-:-:S13]  /*20ca0*/  LOP3.LUT P2, RZ, R16, 0x100000, RZ, 0xc0, !PT ;  /* 0x0010000010ff7812 */ /* 0x000fda000784c0ff */
[----:B------:R0:W-:Y:S01]  /*20cb0*/  @!P0 LDGSTS.E.BYPASS.LTC128B.128 [R23+0x29400], desc[UR42][R2.64+0x80], !P2 ;  /* 0x2940008002178fae */ /* 0x0001e2000d101d6a */
[----:B------:R-:W-:-:S03]  /*20cc0*/  LOP3.LUT P2, RZ, R16, 0x80000, RZ, 0xc0, !PT ;  /* 0x0008000010ff7812 */ /* 0x000fc6000784c0ff */
[----:B------:R0:W-:Y:S04]  /*20cd0*/  @!P0 LDGSTS.E.BYPASS.LTC128B.128 [R23+0x2b400], desc[UR42][R2.64+0x100], !P1 ;  /* 0x2b40010002178fae */ /* 0x0001e8000c901d6a */
[----:B------:R0:W-:Y:S04]  /*20ce0*/  @!P0 LDGSTS.E.BYPASS.LTC128B.128 [R23+0x2d400], desc[UR42][R2.64+0x180], !P5 ;  /* 0x2d40018002178fae */ /* 0x0001e8000e901d6a */
[----:B------:R0:W-:Y:S04]  /*20cf0*/  @!P0 LDGSTS.E.BYPASS.LTC128B.128 [R23+0x2f400], desc[UR42][R2.64+0x200], !P4 ;  /* 0x2f40020002178fae */ /* 0x0001e8000e101d6a */
[----:B------:R0:W-:Y:S04]  /*20d00*/  @!P0 LDGSTS.E.BYPASS.LTC128B.128 [R23+0x31400], desc[UR42][R2.64+0x280], !P3 ;  /* 0x3140028002178fae */ /* 0x0001e8000d901d6a */
[----:B------:R0:W-:Y:S02]  /*20d10*/  @!P0 LDGSTS.E.BYPASS.LTC128B.128 [R23+0x33400], desc[UR42][R2.64+0x300], P6 ;  /* 0x3340030002178fae */ /* 0x0001e4000b101d6a */
[----:B0-----:R-:W-:Y:S05]  /*20d20*/  WARPSYNC.COLLECTIVE R15, `(.L_x_1586) ;  /* 0x000000000f087348 */ /* 0x001fea0003c00000 */
[----:B------:R1:W2:Y:S02]  /*20d30*/  SHFL.IDX P6, R14, R13, R12, R11 ;  /* 0x0000000c0d0e7389 */ /* 0x0002a400000c000b */
[----:B012---:R-:W-:Y:S01]  /*20d40*/  ENDCOLLECTIVE ;  /* 0x000000000000791b */ /* 0x007fe20003800000 */
.L_x_1586:
[----:B------:R-:W-:Y:S01]  /*20d50*/  @!PT LDS RZ, [RZ] ;  /* 0x00000000fffff984 */ /* 0x000fe20000000800 */
[----:B------:R-:W-:Y:S01]  /*20d60*/  @!PT LDS RZ, [RZ] ;  /* 0x00000000fffff984 */ /* 0x000fe20000000800 */
[----:B------:R-:W-:Y:S01]  /*20d70*/  @!PT LDS RZ, [RZ] ;  /* 0x00000000fffff984 */ /* 0x000fe20000000800 */
[----:B------:R0:W-:Y:S01]  /*20d80*/  @!P0 LDGSTS.E.BYPASS.LTC128B.128 [R23+0x35400], desc[UR42][R2.64+0x380], P2 ;  /* 0x3540038002178fae */ /* 0x0001e20009101d6a */
[----:B------:R-:W-:Y:S02]  /*20d90*/  IMAD.MOV.U32 R13, RZ, RZ, R0 ;  /* 0x000000ffff0d7224 */ /* 0x000fe400078e0000 */
[----:B------:R-:W-:-:S07]  /*20da0*/  IMAD.MOV.U32 R6, RZ, RZ, R14 ;  /* 0x000000ffff067224 */ /* 0x000fce00078e000e */
[----:B0-----:R-:W-:Y:S05]  /*20db0*/  WARPSYNC.COLLECTIVE R15, `(.L_x_1587) ;  /* 0x000000000f087348 */ /* 0x001fea0003c00000 */
[----:B------:R1:W2:Y:S02]  /*20dc0*/  SHFL.IDX P6, R14, R13, R12, R11 ;  /* 0x0000000c0d0e7389 */ /* 0x0002a400000c000b */
[----:B012---:R-:W-:Y:S01]  /*20dd0*/  ENDCOLLECTIVE ;  /* 0x000000000000791b */ /* 0x007fe20003800000 */
.L_x_1587:
[----:B------:R-:W-:Y:S01]  /*20de0*/  IMAD.MOV.U32 R0, RZ, RZ, R14 ;  /* 0x000000ffff007224 */ /* 0x000fe200078e000e */
[----:B------:R-:W-:Y:S06]  /*20df0*/  BRA `(.L_x_1588) ;  /* 0xffffffac00b47947 */ /* 0x000fec000383ffff */
.L_x_1468:
[----:B0-----:R0:W1:Y:S02]  /*20e00*/  SYNCS.PHASECHK.TRANS64.TRYWAIT P0, [R18+URZ+0x38820], R0 ;  /* 0x03882000120075a7 */ /* 0x001064000800017f */
[----:B-1----:R-:W-:Y:S05]  /*20e10*/  @!P0 NANOSLEEP.SYNCS 0x989680 ;  /* 0x009896800000895d */ /* 0x002fea0003900000 */
[----:B------:R-:W1:Y:S02]  /*20e20*/  @!P0 SYNCS.PHASECHK.TRANS64 P0, [R18+URZ+0x38820], R0 ;  /* 0x03882000120085a7 */ /* 0x000e64000800007f */
[----:B-1----:R-:W-:Y:S05]  /*20e30*/  @!P0 BRA `(.L_x_1468) ;  /* 0xfffffffc00f08947 */ /* 0x002fea000383ffff */
[----:B------:R-:W-:Y:S05]  /*20e40*/  BRA `(.L_x_1589) ;  /* 0xffffffb0005c7947 */ /* 0x000fea000383ffff */
.L_x_1471:
[----:B0-----:R0:W1:Y:S02]  /*20e50*/  SYNCS.PHASECHK.TRANS64.TRYWAIT P0, [R26+URZ+0x38860], R0 ;  /* 0x038860001a0075a7 */ /* 0x001064000800017f */
[----:B-1----:R-:W-:Y:S05]  /*20e60*/  @!P0 NANOSLEEP.SYNCS 0x989680 ;  /* 0x009896800000895d */ /* 0x002fea0003900000 */
[----:B------:R-:W1:Y:S02]  /*20e70*/  @!P0 SYNCS.PHASECHK.TRANS64 P0, [R26+URZ+0x38860], R0 ;  /* 0x038860001a0085a7 */ /* 0x000e64000800007f */
[----:B-1----:R-:W-:Y:S05]  /*20e80*/  @!P0 BRA `(.L_x_1471) ;  /* 0xfffffffc00f08947 */ /* 0x002fea000383ffff */
[----:B------:R-:W-:Y:S05]  /*20e90*/  BRA `(.L_x_1590) ;  /* 0xffffffb0006c7947 */ /* 0x000fea000383ffff */
.L_x_1472:
        /* <DEDUP_REMOVED lines=8> */
.L_x_1592:
[----:B------:R-:W-:Y:S05]  /*20f20*/  BSYNC B0 ;  /* 0x0000000000007941 */ /* 0x000fea0003800000 */
.L_x_1591:
        /* <DEDUP_REMOVED lines=15> */
.L_x_1593:
        /* <DEDUP_REMOVED lines=39> */
.L_x_1594:
[----:B------:R-:W-:Y:S02]  /*21290*/  IMAD.MOV.U32 R13, RZ, RZ, R5 ;  /* 0x000000ffff0d7224 */ /* 0x000fe400078e0005 */
[----:B------:R-:W-:-:S07]  /*212a0*/  IMAD.MOV.U32 R3, RZ, RZ, R14 ;  /* 0x000000ffff037224 */ /* 0x000fce00078e000e */
[----:B------:R-:W-:Y:S05]  /*212b0*/  WARPSYNC.COLLECTIVE R15, `(.L_x_1595) ;  /* 0x000000000f087348 */ /* 0x000fea0003c00000 */
[----:B------:R0:W1:Y:S02]  /*212c0*/  SHFL.IDX P6, R14, R13, R12, R11 ;  /* 0x0000000c0d0e7389 */ /* 0x00006400000c000b */
[----:B01----:R-:W-:Y:S01]  /*212d0*/  ENDCOLLECTIVE ;  /* 0x000000000000791b */ /* 0x003fe20003800000 */
.L_x_1595:
        /* <DEDUP_REMOVED lines=29> */
.L_x_1596:
[----:B------:R-:W-:Y:S02]  /*214b0*/  IMAD.MOV.U32 R13, RZ, RZ, R5 ;  /* 0x000000ffff0d7224 */ /* 0x000fe400078e0005 */
[----:B------:R-:W-:-:S07]  /*214c0*/  IMAD.MOV.U32 R7, RZ, RZ, R14 ;  /* 0x000000ffff077224 */ /* 0x000fce00078e000e */
[----:B------:R-:W-:Y:S05]  /*214d0*/  WARPSYNC.COLLECTIVE R15, `(.L_x_1597) ;  /* 0x000000000f087348 */ /* 0x000fea0003c00000 */
[----:B------:R0:W1:Y:S02]  /*214e0*/  SHFL.IDX P6, R14, R13, R12, R11 ;  /* 0x0000000c0d0e7389 */ /* 0x00006400000c000b */
[----:B01----:R-:W-:Y:S01]  /*214f0*/  ENDCOLLECTIVE ;  /* 0x000000000000791b */ /* 0x003fe20003800000 */
.L_x_1597:
        /* <DEDUP_REMOVED lines=29> */
.L_x_1598:
[----:B------:R-:W-:Y:S02]  /*216d0*/  IMAD.MOV.U32 R13, RZ, RZ, R5 ;  /* 0x000000ffff0d7224 */ /* 0x000fe400078e0005 */
[----:B------:R-:W-:-:S07]  /*216e0*/  IMAD.MOV.U32 R6, RZ, RZ, R14 ;  /* 0x000000ffff067224 */ /* 0x000fce00078e000e */
[----:B------:R-:W-:Y:S05]  /*216f0*/  WARPSYNC.COLLECTIVE R15, `(.L_x_1599) ;  /* 0x000000000f087348 */ /* 0x000fea0003c00000 */
[----:B------:R0:W1:Y:S02]  /*21700*/  SHFL.IDX P6, R14, R13, R12, R11 ;  /* 0x0000000c0d0e7389 */ /* 0x00006400000c000b */
[----:B01----:R-:W-:Y:S01]  /*21710*/  ENDCOLLECTIVE ;  /* 0x000000000000791b */ /* 0x003fe20003800000 */
.L_x_1599:
[----:B------:R-:W-:Y:S01]  /*21720*/  IMAD.MOV.U32 R2, RZ, RZ, R14 ;  /* 0x000000ffff027224 */ /* 0x000fe200078e000e */
[----:B------:R-:W-:Y:S06]  /*21730*/  BRA `(.L_x_1600) ;  /* 0xffffffac00fc7947 */ /* 0x000fec000383ffff */
.L_x_1479:
[----:B0-----:R0:W1:Y:S02]  /*21740*/  SYNCS.PHASECHK.TRANS64.TRYWAIT P0, [R6+URZ+0x38840], R25 ;  /* 0x03884019060075a7 */ /* 0x001064000800017f */
[----:B-1----:R-:W-:Y:S05]  /*21750*/  @!P0 NANOSLEEP.SYNCS 0x989680 ;  /* 0x009896800000895d */ /* 0x002fea0003900000 */
[----:B------:R-:W1:Y:S02]  /*21760*/  @!P0 SYNCS.PHASECHK.TRANS64 P0, [R6+URZ+0x38840], R25 ;  /* 0x03884019060085a7 */ /* 0x000e64000800007f */
[----:B-1----:R-:W-:Y:S05]  /*21770*/  @!P0 BRA `(.L_x_1479) ;  /* 0xfffffffc00f08947 */ /* 0x002fea000383ffff */
[----:B------:R-:W-:Y:S05]  /*21780*/  BRA `(.L_x_1601) ;  /* 0xffffffb400887947 */ /* 0x000fea000383ffff */
.L_x_1480:
        /* <DEDUP_REMOVED lines=8> */
.L_x_1603:
[----:B------:R-:W-:Y:S05]  /*21810*/  BSYNC B1 ;  /* 0x0000000000017941 */ /* 0x000fea0003800000 */
.L_x_1602:
        /* <DEDUP_REMOVED lines=9> */
.L_x_1604:
[----:B------:R-:W-:Y:S02]  /*218b0*/  IMAD.MOV.U32 R13, RZ, RZ, R26 ;  /* 0x000000ffff0d7224 */ /* 0x000fe400078e001a */
[----:B------:R-:W-:Y:S02]  /*218c0*/  IMAD.MOV.U32 R12, RZ, RZ, 0x1 ;  /* 0x00000001ff0c7424 */ /* 0x000fe400078e00ff */
[----:B------:R-:W-:-:S07]  /*218d0*/  IMAD.MOV.U32 R2, RZ, RZ, R14 ;  /* 0x000000ffff027224 */ /* 0x000fce00078e000e */
[----:B------:R-:W-:Y:S05]  /*218e0*/  WARPSYNC.COLLECTIVE R15, `(.L_x_1605) ;  /* 0x000000000f087348 */ /* 0x000fea0003c00000 */
[----:B------:R0:W1:Y:S02]  /*218f0*/  SHFL.IDX P6, R14, R13, R12, R11 ;  /* 0x0000000c0d0e7389 */ /* 0x00006400000c000b */
[----:B01----:R-:W-:Y:S01]  /*21900*/  ENDCOLLECTIVE ;  /* 0x000000000000791b */ /* 0x003fe20003800000 */
.L_x_1605:
        /* <DEDUP_REMOVED lines=11> */
.L_x_1606:
[----:B------:R-:W-:Y:S02]  /*219c0*/  IMAD.MOV.U32 R13, RZ, RZ, R26 ;  /* 0x000000ffff0d7224 */ /* 0x000fe400078e001a */
[----:B------:R-:W-:Y:S02]  /*219d0*/  IMAD.MOV.U32 R12, RZ, RZ, 0x2 ;  /* 0x00000002ff0c7424 */ /* 0x000fe400078e00ff */
[----:B------:R-:W-:-:S07]  /*219e0*/  IMAD.MOV.U32 R2, RZ, RZ, R14 ;  /* 0x000000ffff027224 */ /* 0x000fce00078e000e */
[----:B------:R-:W-:Y:S05]  /*219f0*/  WARPSYNC.COLLECTIVE R15, `(.L_x_1607) ;  /* 0x000000000f087348 */ /* 0x000fea0003c00000 */
[----:B------:R0:W1:Y:S02]  /*21a00*/  SHFL.IDX P6, R14, R13, R12, R11 ;  /* 0x0000000c0d0e7389 */ /* 0x00006400000c000b */
[----:B01----:R-:W-:Y:S01]  /*21a10*/  ENDCOLLECTIVE ;  /* 0x000000000000791b */ /* 0x003fe20003800000 */
.L_x_1607:
        /* <DEDUP_REMOVED lines=11> */
.L_x_1608:
[----:B------:R-:W-:Y:S02]  /*21ad0*/  IMAD.MOV.U32 R13, RZ, RZ, R26 ;  /* 0x000000ffff0d7224 */ /* 0x000fe400078e001a */
[----:B------:R-:W-:Y:S02]  /*21ae0*/  IMAD.MOV.U32 R12, RZ, RZ, 0x3 ;  /* 0x00000003ff0c7424 */ /* 0x000fe400078e00ff */
[----:B------:R-:W-:-:S07]  /*21af0*/  IMAD.MOV.U32 R2, RZ, RZ, R14 ;  /* 0x000000ffff027224 */ /* 0x000fce00078e000e */
[----:B------:R-:W-:Y:S05]  /*21b00*/  WARPSYNC.COLLECTIVE R15, `(.L_x_1609) ;  /* 0x000000000f087348 */ /* 0x000fea0003c00000 */
[----:B------:R0:W1:Y:S02]  /*21b10*/  SHFL.IDX P6, R14, R13, R12, R11 ;  /* 0x0000000c0d0e7389 */ /* 0x00006400000c000b */
[----:B01----:R-:W-:Y:S01]  /*21b20*/  ENDCOLLECTIVE ;  /* 0x000000000000791b */ /* 0x003fe20003800000 */
.L_x_1609:
        /* <DEDUP_REMOVED lines=11> */
.L_x_1610:
[----:B------:R-:W-:Y:S01]  /*21be0*/  IMAD.MOV.U32 R2, RZ, RZ, R14 ;  /* 0x000000ffff027224 */ /* 0x000fe200078e000e */
[----:B------:R-:W-:Y:S06]  /*21bf0*/  BRA `(.L_x_1611) ;  /* 0xffffffb400107947 */ /* 0x000fec000383ffff */
.L_x_1485:
[----:B---3--:R3:W4:Y:S02]  /*21c00*/  SYNCS.PHASECHK.TRANS64.TRYWAIT P0, [R6+URZ+0x38860], R25 ;  /* 0x03886019060075a7 */ /* 0x008724000800017f */
[----:B----4-:R-:W-:Y:S05]  /*21c10*/  @!P0 NANOSLEEP.SYNCS 0x989680 ;  /* 0x009896800000895d */ /* 0x010fea0003900000 */
[----:B------:R-:W4:Y:S02]  /*21c20*/  @!P0 SYNCS.PHASECHK.TRANS64 P0, [R6+URZ+0x38860], R25 ;  /* 0x03886019060085a7 */ /* 0x000f24000800007f */
[----:B----4-:R-:W-:Y:S05]  /*21c30*/  @!P0 BRA `(.L_x_1485) ;  /* 0xfffffffc00f08947 */ /* 0x010fea000383ffff */
[----:B------:R-:W-:Y:S05]  /*21c40*/  BRA `(.L_x_1612) ;  /* 0xffffffb400607947 */ /* 0x000fea000383ffff */
.L_x_1486:
        /* <DEDUP_REMOVED lines=8> */
.L_x_1614:
[----:B------:R-:W-:Y:S05]  /*21cd0*/  BSYNC B1 ;  /* 0x0000000000017941 */ /* 0x000fea0003800000 */
.L_x_1613:
        /* <DEDUP_REMOVED lines=13> */
.L_x_1615:
        /* <DEDUP_REMOVED lines=17> */
.L_x_1616:
        /* <DEDUP_REMOVED lines=16> */
.L_x_1617:
        /* <DEDUP_REMOVED lines=19> */
.L_x_1618:
        /* <DEDUP_REMOVED lines=14> */
.L_x_1619:
        /* <DEDUP_REMOVED lines=16> */
.L_x_1620:
        /* <DEDUP_REMOVED lines=14> */
.L_x_1621:
[----:B------:R-:W-:Y:S05]  /*223b0*/  BRA `(.L_x_1622) ;  /* 0xffffffb000c47947 */ /* 0x000fea000383ffff */
.L_x_1494:
        /* <DEDUP_REMOVED lines=8> */
.L_x_1624:
[----:B------:R-:W-:Y:S05]  /*22440*/  BSYNC B0 ;  /* 0x0000000000007941 */ /* 0x000fea0003800000 */
.L_x_1623:
        /* <DEDUP_REMOVED lines=9> */
.L_x_1625:
        /* <DEDUP_REMOVED lines=24> */
.L_x_1626:
[----:B------:R-:W-:Y:S01]  /*22660*/  IMAD.MOV.U32 R12, RZ, RZ, 0x2 ;  /* 0x00000002ff0c7424 */ /* 0x000fe200078e00ff */
[----:B------:R-:W-:-:S05]  /*22670*/  SEL R14, R14, RZ, P1 ;  /* 0x000000ff0e0e7207 */ /* 0x000fca0000800000 */
[----:B------:R-:W-:-:S04]  /*22680*/  IMAD.IADD R5, R13, 0x1, R14 ;  /* 0x000000010d057824 */ /* 0x000fc800078e020e */
[----:B------:R-:W-:-:S07]  /*22690*/  IMAD.MOV.U32 R13, RZ, RZ, R5 ;  /* 0x000000ffff0d7224 */ /* 0x000fce00078e0005 */
[----:B------:R-:W-:Y:S05]  /*226a0*/  WARPSYNC.COLLECTIVE R15, `(.L_x_1627) ;  /* 0x000000000f087348 */ /* 0x000fea0003c00000 */
[----:B------:R0:W1:Y:S02]  /*226b0*/  SHFL.UP P6, R14, R13, R12, R11 ;  /* 0x0400000c0d0e7389 */ /* 0x00006400000c000b */
[----:B01----:R-:W-:Y:S01]  /*226c0*/  ENDCOLLECTIVE ;  /* 0x000000000000791b */ /* 0x003fe20003800000 */
.L_x_1627:
[----:B------:R-:W-:Y:S01]  /*226d0*/  IMAD.MOV.U32 R12, RZ, RZ, 0x4 ;  /* 0x00000004ff0c7424 */ /* 0x000fe200078e00ff */
[----:B------:R-:W-:-:S05]  /*226e0*/  SEL R2, R14, RZ, P2 ;  /* 0x000000ff0e027207 */ /* 0x000fca0001000000 */
[----:B------:R-:W-:-:S04]  /*226f0*/  IMAD.IADD R2, R5, 0x1, R2 ;  /* 0x0000000105027824 */ /* 0x000fc800078e0202 */
[----:B------:R-:W-:-:S07]  /*22700*/  IMAD.MOV.U32 R13, RZ, RZ, R2 ;  /* 0x000000ffff0d7224 */ /* 0x000fce00078e0002 */
[----:B------:R-:W-:Y:S05]  /*22710*/  WARPSYNC.COLLECTIVE R15, `(.L_x_1628) ;  /* 0x000000000f087348 */ /* 0x000fea0003c00000 */
[----:B------:R0:W1:Y:S02]  /*22720*/  SHFL.UP P6, R14, R13, R12, R11 ;  /* 0x0400000c0d0e7389 */ /* 0x00006400000c000b */
[----:B01----:R-:W-:Y:S01]  /*22730*/  ENDCOLLECTIVE ;  /* 0x000000000000791b */ /* 0x003fe20003800000 */
.L_x_1628:
[----:B------:R-:W-:Y:S01]  /*22740*/  IMAD.MOV.U32 R12, RZ, RZ, 0x8 ;  /* 0x00000008ff0c7424 */ /* 0x000fe200078e00ff */
[----:B------:R-:W-:-:S05]  /*22750*/  SEL R3, R14, RZ, P3 ;  /* 0x000000ff0e037207 */ /* 0x000fca0001800000 */
[----:B------:R-:W-:-:S04]  /*22760*/  IMAD.IADD R8, R2, 0x1, R3 ;  /* 0x0000000102087824 */ /* 0x000fc800078e0203 */
[----:B------:R-:W-:-:S07]  /*22770*/  IMAD.MOV.U32 R13, RZ, RZ, R8 ;  /* 0x000000ffff0d7224 */ /* 0x000fce00078e0008 */
[----:B------:R-:W-:Y:S05]  /*22780*/  WARPSYNC.COLLECTIVE R15, `(.L_x_1629) ;  /* 0x000000000f087348 */ /* 0x000fea0003c00000 */
[----:B------:R0:W1:Y:S02]  /*22790*/  SHFL.UP P6, R14, R13, R12, R11 ;  /* 0x0400000c0d0e7389 */ /* 0x00006400000c000b */
[----:B01----:R-:W-:Y:S01]  /*227a0*/  ENDCOLLECTIVE ;  /* 0x000000000000791b */ /* 0x003fe20003800000 */
.L_x_1629:
[----:B------:R-:W-:Y:S01]  /*227b0*/  IMAD.MOV.U32 R12, RZ, RZ, 0x10 ;  /* 0x00000010ff0c7424 */ /* 0x000fe200078e00ff */
[----:B------:R-:W-:-:S05]  /*227c0*/  SEL R5, R14, RZ, P4 ;  /* 0x000000ff0e057207 */ /* 0x000fca0002000000 */
[----:B------:R-:W-:-:S04]  /*227d0*/  IMAD.IADD R5, R8, 0x1, R5 ;  /* 0x0000000108057824 */ /* 0x000fc800078e0205 */
[----:B------:R-:W-:-:S07]  /*227e0*/  IMAD.MOV.U32 R13, RZ, RZ, R5 ;  /* 0x000000ffff0d7224 */ /* 0x000fce00078e0005 */
[----:B------:R-:W-:Y:S05]  /*227f0*/  WARPSYNC.COLLECTIVE R15, `(.L_x_1630) ;  /* 0x000000000f087348 */ /* 0x000fea0003c00000 */
[----:B------:R0:W1:Y:S02]  /*22800*/  SHFL.UP P6, R14, R13, R12, R11 ;  /* 0x0400000c0d0e7389 */ /* 0x00006400000c000b */
[----:B01----:R-:W-:Y:S01]  /*22810*/  ENDCOLLECTIVE ;  /* 0x000000000000791b */ /* 0x003fe20003800000 */
.L_x_1630:
        /* <DEDUP_REMOVED lines=8> */
.L_x_1631:
[----:B------:R-:W-:Y:S05]  /*228a0*/  BRA `(.L_x_1632) ;  /* 0xffffffb4005c7947 */ /* 0x000fea000383ffff */
.L_x_1497:
[----:B------:R-:W-:Y:S01]  /*228b0*/  BSSY B0, `(.L_x_1633) ;  /* 0x0000007000007945 */ /* 0x000fe20003800000 */
[----:B------:R-:W-:Y:S02]  /*228c0*/  IMAD.MOV.U32 R12, RZ, RZ, 0x1 ;  /* 0x00000001ff0c7424 */ /* 0x000fe400078e00ff */
[----:B------:R-:W-:Y:S02]  /*228d0*/  IMAD.MOV.U32 R11, RZ, RZ, RZ ;  /* 0x000000ffff0b7224 */ /* 0x000fe400078e00ff */
[----:B------:R-:W-:-:S07]  /*228e0*/  IMAD.MOV.U32 R15, RZ, RZ, -0x1 ;  /* 0xffffffffff0f7424 */ /* 0x000fce00078e00ff */
[----:B------:R-:W-:Y:S05]  /*228f0*/  WARPSYNC.COLLECTIVE R15, `(.L_x_1634) ;  /* 0x000000000f087348 */ /* 0x000fea0003c00000 */
[----:B------:R0:W1:Y:S02]  /*22900*/  SHFL.UP P6, R14, R13, R12, R11 ;  /* 0x0400000c0d0e7389 */ /* 0x00006400000c000b */
[----:B01----:R-:W-:Y:S01]  /*22910*/  ENDCOLLECTIVE ;  /* 0x000000000000791b */ /* 0x003fe20003800000 */
.L_x_1634:
[----:B------:R-:W-:Y:S05]  /*22920*/  BSYNC B0 ;  /* 0x0000000000007941 */ /* 0x000fea0003800000 */
.L_x_1633:
        /* <DEDUP_REMOVED lines=8> */
.L_x_1635:
[----:B------:R-:W-:Y:S01]  /*229b0*/  IMAD.MOV.U32 R12, RZ, RZ, 0x4 ;  /* 0x00000004ff0c7424 */ /* 0x000fe200078e00ff */
[----:B------:R-:W-:-:S05]  /*229c0*/  SEL R2, R14, RZ, P2 ;  /* 0x000000ff0e027207 */ /* 0x000fca0001000000 */
[----:B------:R-:W-:-:S04]  /*229d0*/  IMAD.IADD R2, R13, 0x1, R2 ;  /* 0x000000010d027824 */ /* 0x000fc800078e0202 */
[----:B------:R-:W-:-:S07]  /*229e0*/  IMAD.MOV.U32 R13, RZ, RZ, R2 ;  /* 0x000000ffff0d7224 */ /* 0x000fce00078e0002 */
[----:B------:R-:W-:Y:S05]  /*229f0*/  WARPSYNC.COLLECTIVE R15, `(.L_x_1636) ;  /* 0x000000000f087348 */ /* 0x000fea0003c00000 */
[----:B------:R0:W1:Y:S02]  /*22a00*/  SHFL.UP P6, R14, R13, R12, R11 ;  /* 0x0400000c0d0e7389 */ /* 0x00006400000c000b */
[----:B01----:R-:W-:Y:S01]  /*22a10*/  ENDCOLLECTIVE ;  /* 0x000000000000791b */ /* 0x003fe20003800000 */
.L_x_1636:
[----:B------:R-:W-:Y:S01]  /*22a20*/  IMAD.MOV.U32 R12, RZ, RZ, 0x8 ;  /* 0x00000008ff0c7424 */ /* 0x000fe200078e00ff */
[----:B------:R-:W-:-:S05]  /*22a30*/  SEL R3, R14, RZ, P3 ;  /* 0x000000ff0e037207 */ /* 0x000fca0001800000 */
[----:B------:R-:W-:-:S04]  /*22a40*/  IMAD.IADD R3, R2, 0x1, R3 ;  /* 0x0000000102037824 */ /* 0x000fc800078e0203 */
[----:B------:R-:W-:-:S07]  /*22a50*/  IMAD.MOV.U32 R13, RZ, RZ, R3 ;  /* 0x000000ffff0d7224 */ /* 0x000fce00078e0003 */
[----:B------:R-:W-:Y:S05]  /*22a60*/  WARPSYNC.COLLECTIVE R15, `(.L_x_1637) ;  /* 0x000000000f087348 */ /* 0x000fea0003c00000 */
[----:B------:R0:W1:Y:S02]  /*22a70*/  SHFL.UP P6, R14, R13, R12, R11 ;  /* 0x0400000c0d0e7389 */ /* 0x00006400000c000b */
[----:B01----:R-:W-:Y:S01]  /*22a80*/  ENDCOLLECTIVE ;  /* 0x000000000000791b */ /* 0x003fe20003800000 */
.L_x_1637:
[----:B------:R-:W-:Y:S01]  /*22a90*/  IMAD.MOV.U32 R12, RZ, RZ, 0x10 ;  /* 0x00000010ff0c7424 */ /* 0x000fe200078e00ff */
[----:B------:R-:W-:-:S05]  /*22aa0*/  SEL R14, R14, RZ, P4 ;  /* 0x000000ff0e0e7207 */ /* 0x000fca0002000000 */
[----:B------:R-:W-:-:S04]  /*22ab0*/  IMAD.IADD R5, R3, 0x1, R14 ;  /* 0x0000000103057824 */ /* 0x000fc800078e020e */
[----:B------:R-:W-:-:S07]  /*22ac0*/  IMAD.MOV.U32 R13, RZ, RZ, R5 ;  /* 0x000000ffff0d7224 */ /* 0x000fce00078e0005 */
[----:B------:R-:W-:Y:S05]  /*22ad0*/  WARPSYNC.COLLECTIVE R15, `(.L_x_1638) ;  /* 0x000000000f087348 */ /* 0x000fea0003c00000 */
[----:B------:R0:W1:Y:S02]  /*22ae0*/  SHFL.UP P6, R14, R13, R12, R11 ;  /* 0x0400000c0d0e7389 */ /* 0x00006400000c000b */
[----:B01----:R-:W-:Y:S01]  /*22af0*/  ENDCOLLECTIVE ;  /* 0x000000000000791b */ /* 0x003fe20003800000 */
.L_x_1638:
        /* <DEDUP_REMOVED lines=8> */
.L_x_1639:
[----:B------:R-:W-:Y:S05]  /*22b80*/  BRA `(.L_x_1640) ;  /* 0xffffffb400487947 */ /* 0x000fea000383ffff */
.L_x_1499:
[----:B------:R-:W-:Y:S01]  /*22b90*/  BSSY B0, `(.L_x_1641) ;  /* 0x0000006000007945 */ /* 0x000fe20003800000 */
[----:B------:R-:W-:Y:S01]  /*22ba0*/  PLOP3.LUT P6, PT, P6, PT, PT, 0x8, 0x0 ;  /* 0x000000000000781c */ /* 0x000fe200037ce170 */
[----:B------:R-:W-:-:S12]  /*22bb0*/  IMAD.MOV.U32 R15, RZ, RZ, -0x1 ;  /* 0xffffffffff0f7424 */ /* 0x000fd800078e00ff */
[----:B0-----:R-:W-:Y:S05]  /*22bc0*/  WARPSYNC.COLLECTIVE R15, `(.L_x_1642) ;  /* 0x000000000f087348 */ /* 0x001fea0003c00000 */
[----:B------:R-:W-:Y:S01]  /*22bd0*/  VOTE.ANY R14, PT, P6 ;  /* 0x00000000000e7806 */ /* 0x000fe200030e0100 */
[----:B0-----:R-:W-:Y:S06]  /*22be0*/  ENDCOLLECTIVE ;  /* 0x000000000000791b */ /* 0x001fec0003800000 */
.L_x_1642:
[----:B------:R-:W-:Y:S05]  /*22bf0*/  BSYNC B0 ;  /* 0x0000000000007941 */ /* 0x000fea0003800000 */
.L_x_1641:
        /* <DEDUP_REMOVED lines=9> */
.L_x_1643:
[----:B------:R-:W-:Y:S02]  /*22c90*/  IMAD.MOV.U32 R13, RZ, RZ, R4 ;  /* 0x000000ffff0d7224 */ /* 0x000fe400078e0004 */
[----:B------:R-:W-:-:S07]  /*22ca0*/  IMAD.MOV.U32 R7, RZ, RZ, R14 ;  /* 0x000000ffff077224 */ /* 0x000fce00078e000e */
[----:B------:R-:W-:Y:S05]  /*22cb0*/  WARPSYNC.COLLECTIVE R15, `(.L_x_1644) ;  /* 0x000000000f087348 */ /* 0x000fea0003c00000 */
[----:B------:R0:W1:Y:S02]  /*22cc0*/  SHFL.IDX P6, R14, R13, R12, R11 ;  /* 0x0000000c0d0e7389 */ /* 0x00006400000c000b */
[----:B01----:R-:W-:Y:S01]  /*22cd0*/  ENDCOLLECTIVE ;  /* 0x000000000000791b */ /* 0x003fe20003800000 */
.L_x_1644:
[----:B------:R-:W-:Y:S01]  /*22ce0*/  IMAD.MOV.U32 R4, RZ, RZ, R14 ;  /* 0x000000ffff047224 */ /* 0x000fe200078e000e */
[----:B------:R-:W-:Y:S06]  /*22cf0*/  BRA `(.L_x_1645) ;  /* 0xffffffb400287947 */ /* 0x000fec000383ffff */
.L_x_1501:
[----:B------:R-:W-:Y:S01]  /*22d00*/  BSSY B0, `(.L_x_1646) ;  /* 0x0000007000007945 */ /* 0x000fe20003800000 */
[----:B------:R-:W-:Y:S02]  /*22d10*/  IMAD.MOV.U32 R13, RZ, RZ, R3 ;  /* 0x000000ffff0d7224 */ /* 0x000fe400078e0003 */
[----:B------:R-:W-:Y:S02]  /*22d20*/  IMAD.MOV.U32 R11, RZ, RZ, 0x1f ;  /* 0x0000001fff0b7424 */ /* 0x000fe400078e00ff */
[----:B------:R-:W-:-:S07]  /*22d30*/  IMAD.MOV.U32 R15, RZ, RZ, -0x1 ;  /* 0xffffffffff0f7424 */ /* 0x000fce00078e00ff */
[----:B0123--:R-:W-:Y:S05]  /*22d40*/  WARPSYNC.COLLECTIVE R15, `(.L_x_1647) ;  /* 0x000000000f087348 */ /* 0x00ffea0003c00000 */
[----:B------:R4:W0:Y:S02]  /*22d50*/  SHFL.IDX P6, R14, R13, R12, R11 ;  /* 0x0000000c0d0e7389 */ /* 0x00082400000c000b */
[----:B01234-:R-:W-:Y:S01]  /*22d60*/  ENDCOLLECTIVE ;  /* 0x000000000000791b */ /* 0x01ffe20003800000 */
.L_x_1647:
[----:B------:R-:W-:Y:S05]  /*22d70*/  BSYNC B0 ;  /* 0x0000000000007941 */ /* 0x000fea0003800000 */
.L_x_1646:
[----:B------:R-:W-:Y:S01]  /*22d80*/  IMAD.MOV.U32 R24, RZ, RZ, R14 ;  /* 0x000000ffff187224 */ /* 0x000fe200078e000e */
[----:B------:R-:W-:Y:S06]  /*22d90*/  BRA `(.L_x_1500) ;  /* 0xffffffb400187947 */ /* 0x000fec000383ffff */
.L_x_1505:
[----:B-1----:R1:W4:Y:S02]  /*22da0*/  SYNCS.PHASECHK.TRANS64.TRYWAIT P0, [R7+URZ+0x38820], R0 ;  /* 0x03882000070075a7 */ /* 0x002324000800017f */
[----:B----4-:R-:W-:Y:S05]  /*22db0*/  @!P0 NANOSLEEP.SYNCS 0x989680 ;  /* 0x009896800000895d */ /* 0x010fea0003900000 */
[----:B------:R-:W4:Y:S02]  /*22dc0*/  @!P0 SYNCS.PHASECHK.TRANS64 P0, [R7+URZ+0x38820], R0 ;  /* 0x03882000070085a7 */ /* 0x000f24000800007f */
[----:B----4-:R-:W-:Y:S05]  /*22dd0*/  @!P0 BRA `(.L_x_1505) ;  /* 0xfffffffc00f08947 */ /* 0x010fea000383ffff */
[----:B------:R-:W-:Y:S05]  /*22de0*/  BRA `(.L_x_1648) ;  /* 0xffffffb800707947 */ /* 0x000fea000383ffff */
.L_x_1506:
        /* <DEDUP_REMOVED lines=11> */
.L_x_1650:
[----:B------:R-:W-:Y:S05]  /*22ea0*/  BSYNC B0 ;  /* 0x0000000000007941 */ /* 0x000fea0003800000 */
.L_x_1649:
[----:B------:R-:W-:Y:S05]  /*22eb0*/  BRA `(.L_x_1651) ;  /* 0xffffffb800587947 */ /* 0x000fea000383ffff */
.L_x_1507:
[----:B------:R-:W-:Y:S01]  /*22ec0*/  BSSY B0, `(.L_x_1652) ;  /* 0x0000006000007945 */ /* 0x000fe20003800000 */
[----:B------:R-:W-:-:S07]  /*22ed0*/  IMAD.MOV.U32 R15, RZ, RZ, -0x1 ;  /* 0xffffffffff0f7424 */ /* 0x000fce00078e00ff */
[----:B0123--:R-:W-:Y:S05]  /*22ee0*/  WARPSYNC.COLLECTIVE R15, `(.L_x_1653) ;  /* 0x000000000f0c7348 */ /* 0x00ffea0003c00000 */
[----:B------:R-:W-:Y:S02]  /*22ef0*/  ELECT P6, UR62, PT ;  /* 0x00000000003e782f */ /* 0x000fe400038c0000 */
[----:B------:R-:W-:Y:S01]  /*22f00*/  MOV R14, UR62 ;  /* 0x0000003e000e7c02 */ /* 0x000fe20008000f00 */
[----:B0123--:R-:W-:Y:S10]  /*22f10*/  ENDCOLLECTIVE ;  /* 0x000000000000791b */ /* 0x00fff40003800000 */
.L_x_1653:
[----:B------:R-:W-:Y:S05]  /*22f20*/  BSYNC B0 ;  /* 0x0000000000007941 */ /* 0x000fea0003800000 */
.L_x_1652:
[----:B------:R-:W-:Y:S05]  /*22f30*/  BRA `(.L_x_1654) ;  /* 0xffffffb8004c7947 */ /* 0x000fea000383ffff */
.L_x_1509:
[----:B-1----:R1:W4:Y:S02]  /*22f40*/  SYNCS.PHASECHK.TRANS64.TRYWAIT P1, [R5+URZ+0x38840], R0 ;  /* 0x03884000050075a7 */ /* 0x002324000802017f */
[----:B----4-:R-:W-:Y:S05]  /*22f50*/  @!P1 NANOSLEEP.SYNCS 0x989680 ;  /* 0x009896800000995d */ /* 0x010fea0003900000 */
[----:B------:R-:W4:Y:S02]  /*22f60*/  @!P1 SYNCS.PHASECHK.TRANS64 P1, [R5+URZ+0x38840], R0 ;  /* 0x03884000050095a7 */ /* 0x000f24000802007f */
[----:B----4-:R-:W-:Y:S05]  /*22f70*/  @!P1 BRA `(.L_x_1509) ;  /* 0xfffffffc00f09947 */ /* 0x010fea000383ffff */
[----:B------:R-:W-:Y:S05]  /*22f80*/  BRA `(.L_x_1655) ;  /* 0xffffffb8006c7947 */ /* 0x000fea000383ffff */
.L_x_1511:
[----:B----4-:R4:W0:Y:S02]  /*22f90*/  SYNCS.PHASECHK.TRANS64.TRYWAIT P1, [R3+URZ+0x38840], R2 ;  /* 0x03884002030075a7 */ /* 0x010824000802017f */
[----:B0-----:R-:W-:Y:S05]  /*22fa0*/  @!P1 NANOSLEEP.SYNCS 0x989680 ;  /* 0x009896800000995d */ /* 0x001fea0003900000 */
[----:B------:R-:W0:Y:S02]  /*22fb0*/  @!P1 SYNCS.PHASECHK.TRANS64 P1, [R3+URZ+0x38840], R2 ;  /* 0x03884002030095a7 */ /* 0x000e24000802007f */
[----:B0-----:R-:W-:Y:S05]  /*22fc0*/  @!P1 BRA `(.L_x_1511) ;  /* 0xfffffffc00f09947 */ /* 0x001fea000383ffff */
[----:B------:R-:W-:Y:S05]  /*22fd0*/  BRA `(.L_x_1656) ;  /* 0xffffffb800787947 */ /* 0x000fea000383ffff */
.L_x_1513:
[----:B------:R0:W0:Y:S02]  /*22fe0*/  SYNCS.PHASECHK.TRANS64.TRYWAIT P1, [R5+URZ+0x38860], R0 ;  /* 0x03886000050075a7 */ /* 0x000024000802017f */
[----:B0-----:R-:W-:Y:S05]  /*22ff0*/  @!P1 NANOSLEEP.SYNCS 0x989680 ;  /* 0x009896800000995d */ /* 0x001fea0003900000 */
[----:B------:R-:W0:Y:S02]  /*23000*/  @!P1 SYNCS.PHASECHK.TRANS64 P1, [R5+URZ+0x38860], R0 ;  /* 0x03886000050095a7 */ /* 0x000e24000802007f */
[----:B0-----:R-:W-:Y:S05]  /*23010*/  @!P1 BRA `(.L_x_1513) ;  /* 0xfffffffc00f09947 */ /* 0x001fea000383ffff */
[----:B------:R-:W-:Y:S05]  /*23020*/  BRA `(.L_x_1657) ;  /* 0xffffffb800747947 */ /* 0x000fea000383ffff */
.L_x_1658:
        /* <DEDUP_REMOVED lines=13> */
.L_x_5831:


//--------------------- .text._ZN7cutlass13device_kernelIN5flash11enable_sm90INS1_16FlashAttnFwdSm90INS1_25CollectiveMainloopFwdSm90ILi2EN4cute5tupleIJNS5_1CILi1EEES8_S8_EEENS6_IJNS7_ILi64EEESA_SA_EEELi512ENS_6half_tEfNS_4arch4Sm90ELb0ELb1ELb1ELb0ELb1ELb0ELb0ELb0ELb0ELb1ELb1ELb0EEENS1_21CollectiveEpilogueFwdINS6_IJSA_NS7_ILi512EEESA_EEES9_SC_SE_Li256ELb0ELb1ELb1ELb0EEENS1_19SingleTileSchedulerILb0ELb1ELb1ELi64EEEEEEEEEvNT_6ParamsE --------------------------
	.section	.text._ZN7cutlass13device_kernelIN5flash11enable_sm90INS1_16FlashAttnFwdSm90INS1_25CollectiveMainloopFwdSm90ILi2EN4cute5tupleIJNS5_1CILi1EEES8_S8_EEENS6_IJNS7_ILi64EEESA_SA_EEELi512ENS_6half_tEfNS_4arch4Sm90ELb0ELb1ELb1ELb0ELb1ELb0ELb0ELb0ELb0ELb1ELb1ELb0EEENS1_21CollectiveEpilogueFwdINS6_IJSA_NS7_ILi512EEESA_EEES9_SC_SE_Li256ELb0ELb1ELb1ELb0EEENS1_19SingleTileSchedulerILb0ELb1ELb1ELi64EEEEEEEEEvNT_6ParamsE,"ax",@progbits
	.align	128
.text._ZN7cutlass13device_kernelIN5flash11enable_sm90INS1_16FlashAttnFwdSm90INS1_25CollectiveMainloopFwdSm90ILi2EN4cute5tupleIJNS5_1CILi1EEES8_S8_EEENS6_IJNS7_ILi64EEESA_SA_EEELi512ENS_6half_tEfNS_4arch4Sm90ELb0ELb1ELb1ELb0ELb1ELb0ELb0ELb0ELb0ELb1ELb1ELb0EEENS1_21CollectiveEpilogueFwdINS6_IJSA_NS7_ILi512EEESA_EEES9_SC_SE_Li256ELb0ELb1ELb1ELb0EEENS1_19SingleTileSchedulerILb0ELb1ELb1ELi64EEEEEEEEEvNT_6ParamsE:
        .type           _ZN7cutlass13device_kernelIN5flash11enable_sm90INS1_16FlashAttnFwdSm90INS1_25CollectiveMainloopFwdSm90ILi2EN4cute5tupleIJNS5_1CILi1EEES8_S8_EEENS6_IJNS7_ILi64EEESA_SA_EEELi512ENS_6half_tEfNS_4arch4Sm90ELb0ELb1ELb1ELb0ELb1ELb0ELb0ELb0ELb0ELb1ELb1ELb0EEENS1_21CollectiveEpilogueFwdINS6_IJSA_NS7_ILi512EEESA_EEES9_SC_SE_Li256ELb0ELb1ELb1ELb0EEENS1_19SingleTileSchedulerILb0ELb1ELb1ELi64EEEEEEEEEvNT_6ParamsE,@function
        .size           _ZN7cutlass13device_kernelIN5flash11enable_sm90INS1_16FlashAttnFwdSm90INS1_25CollectiveMainloopFwdSm90ILi2EN4cute5tupleIJNS5_1CILi1EEES8_S8_EEENS6_IJNS7_ILi64EEESA_SA_EEELi512ENS_6half_tEfNS_4arch4Sm90ELb0ELb1ELb1ELb0ELb1ELb0ELb0ELb0ELb0ELb1ELb1ELb0EEENS1_21CollectiveEpilogueFwdINS6_IJSA_NS7_ILi512EEESA_EEES9_SC_SE_Li256ELb0ELb1ELb1ELb0EEENS1_19SingleTileSchedulerILb0ELb1ELb1ELi64EEEEEEEEEvNT_6ParamsE,(.L_x_5832 - _ZN7cutlass13device_kernelIN5flash11enable_sm90INS1_16FlashAttnFwdSm90INS1_25CollectiveMainloopFwdSm90ILi2EN4cute5tupleIJNS5_1CILi1EEES8_S8_EEENS6_IJNS7_ILi64EEESA_SA_EEELi512ENS_6half_tEfNS_4arch4Sm90ELb0ELb1ELb1ELb0ELb1ELb0ELb0ELb0ELb0ELb1ELb1ELb0EEENS1_21CollectiveEpilogueFwdINS6_IJSA_NS7_ILi512EEESA_EEES9_SC_SE_Li256ELb0ELb1ELb1ELb0EEENS1_19SingleTileSchedulerILb0ELb1ELb1ELi64EEEEEEEEEvNT_6ParamsE)
        .other          _ZN7cutlass13device_kernelIN5flash11enable_sm90INS1_16FlashAttnFwdSm90INS1_25CollectiveMainloopFwdSm90ILi2EN4cute5tupleIJNS5_1CILi1EEES8_S8_EEENS6_IJNS7_ILi64EEESA_SA_EEELi512ENS_6half_tEfNS_4arch4Sm90ELb0ELb1ELb1ELb0ELb1ELb0ELb0ELb0ELb0ELb1ELb1ELb0EEENS1_21CollectiveEpilogueFwdINS6_IJSA_NS7_ILi512EEESA_EEES9_SC_SE_Li256ELb0ELb1ELb1ELb0EEENS1_19SingleTileSchedulerILb0ELb1ELb1ELi64EEEEEEEEEvNT_6ParamsE,@"STO_CUDA_ENTRY STV_DEFAULT"
_ZN7cutlass13device_kernelIN5flash11enable_sm90INS1_16FlashAttnFwdSm90INS1_25CollectiveMainloopFwdSm90ILi2EN4cute5tupleIJNS5_1CILi1EEES8_S8_EEENS6_IJNS7_ILi64EEESA_SA_EEELi512ENS_6half_tEfNS_4arch4Sm90ELb0ELb1ELb1ELb0ELb1ELb0ELb0ELb0ELb0ELb1ELb1ELb0EEENS1_21CollectiveEpilogueFwdINS6_IJSA_NS7_ILi512EEESA_EEES9_SC_SE_Li256ELb0ELb1ELb1ELb0EEENS1_19SingleTileSchedulerILb0ELb1ELb1ELi64EEEEEEEEEvNT_6ParamsE:
        /* <DEDUP_REMOVED lines=40> */
.L_x_1659:
        /* <DEDUP_REMOVED lines=22> */
.L_x_1660:
        /* <DEDUP_REMOVED lines=18> */
.L_x_1661:
        /* <DEDUP_REMOVED lines=22> */
.L_x_1662:
        /* <DEDUP_REMOVED lines=23> */
.L_x_1663:
        /* <DEDUP_REMOVED lines=9> */
.L_x_1666:
[----:B------:R-:W-:-:S08]  /*0860*/  NOP ;  /* 0x0000000000007918 */ /* 0x000fd00000000000 */
[----:B------:R-:W0:Y:S02]  /*0870*/  USETMAXREG.TRY_ALLOC.CTAPOOL UP0, 0xe8 ;  /* 0x000000e8000079c8 */ /* 0x000e240008000600 */
[----:B0-----:R-:W-:-:S13]  /*0880*/  PLOP3.LUT P0, PT, PT, PT, UP0, 0x80, 0x0 ;  /* 0x000000000000781c */ /* 0x001fda0003f0f008 */
[----:B------:R-:W-:Y:S05]  /*0890*/  @!P0 BRA `(.L_x_1666) ;  /* 0xfffffffc00f08947 */ /* 0x000fea000383ffff */
[----:B------:R-:W0:Y:S01]  /*08a0*/  LDC R2, c[0x0][0xc50] ;  /* 0x00031400ff027b82 */ /* 0x000e220000000800 */
[----:B------:R-:W-:-:S04]  /*08b0*/  LOP3.LUT R0, R30, 0xffffff80, RZ, 0xc0, !PT ;  /* 0xffffff801e007812 */ /* 0x000fc800078ec0ff */
[----:B------:R-:W-:-:S03]  /*08c0*/  ISETP.NE.AND P0, PT, R0, 0x80, PT ;  /* 0x000000800000780c */ /* 0x000fc60003f05270 */
[----:B------:R-:W1:Y:S08]  /*08d0*/  S2UR UR4, SR_CTAID.Y ;  /* 0x00000000000479c3 */ /* 0x000e700000002600 */
[----:B------:R-:W2:Y:S08]  /*08e0*/  S2UR UR5, SR_CTAID.Z ;  /* 0x00000000000579c3 */ /* 0x000eb00000002700 */
[----:B------:R-:W-:Y:S06]  /*08f0*/  @!P0 BAR.ARV 0x8, 0x100 ;  /* 0x0204000000008b1d */ /* 0x000fec0000002000 */
[----:B0-----:R-:W-:-:S02]  /*0900*/  ISETP.NE.AND P1, PT, R2, 0x1, PT ;  /* 0x000000010200780c */ /* 0x001fc40003f25270 */
[----:B------:R-:W-:Y:S01]  /*0910*/  ISETP.GE.U32.AND P0, PT, R30, 0x100, PT ;  /* 0x000001001e00780c */ /* 0x000fe20003f06070 */
[----:B-1----:R-:W-:-:S10]  /*0920*/  IMAD.U32 R18, RZ, RZ, UR4 ;  /* 0x00000004ff127e24 */ /* 0x002fd4000f8e00ff */
[----:B------:R-:W0:Y:S08]  /*0930*/  @P1 LDC R0, c[0x0][0xc54] ;  /* 0x00031500ff001b82 */ /* 0x000e300000000800 */
[----:B------:R-:W-:Y:S08]  /*0940*/  @P0 BAR.ARV 0xf, 0x100 ;  /* 0x03c4000000000b1d */ /* 0x000ff00000002000 */
[----:B------:R-:W1:Y:S01]  /*0950*/  @P1 LDC R3, c[0x0][0xc58] ;  /* 0x00031600ff031b82 */ /* 0x000e620000000800 */
[----:B--2---:R-:W-:Y:S01]  /*0960*/  ISETP.LE.AND P0, PT, RZ, UR5, PT ;  /* 0x00000005ff007c0c */ /* 0x004fe2000bf03270 */
[----:B0-----:R-:W-:-:S05]  /*0970*/  @P1 IMAD.HI.U32 R0, R0, UR4, RZ ;  /* 0x0000000400001c27 */ /* 0x001fca000f8e00ff */
[----:B-1----:R-:W-:-:S05]  /*0980*/  @P1 SHF.R.U32.HI R18, RZ, R3, R0 ;  /* 0x00000003ff121219 */ /* 0x002fca0000011600 */
[----:B------:R-:W-:-:S04]  /*0990*/  IMAD.MOV R3, RZ, RZ, -R18 ;  /* 0x000000ffff037224 */ /* 0x000fc800078e0a12 */
[----:B------:R-:W-:Y:S01]  /*09a0*/  IMAD R8, R2, R3, UR4 ;  /* 0x0000000402087e24 */ /* 0x000fe2000f8e0203 */
[----:B------:R-:W-:Y:S06]  /*09b0*/  @!P0 BRA `(.L_x_1667) ;  /* 0x0000013800148947 */ /* 0x000fec0003800000 */
[----:B------:R-:W0:Y:S01]  /*09c0*/  S2R R152, SR_CTAID.X ;  /* 0x0000000000987919 */ /* 0x000e220000002500 */
[----:B------:R-:W-:Y:S01]  /*09d0*/  ULDC.64 UR4, c[0x0][0x418] ;  /* 0x0001060000047ab9 */ /* 0x000fe20000000a00 */
[----:B------:R-:W-:Y:S01]  /*09e0*/  ULDC UR41, c[0x0][0x424] ;  /* 0x0001090000297ab9 */ /* 0x000fe20000000800 */
[----:B------:R-:W-:Y:S01]  /*09f0*/  UISETP.NE.U32.AND UP0, UPT, UR4, URZ, UPT ;  /* 0x0000003f0400728c */ /* 0x000fe2000bf05070 */
[----:B------:R-:W1:Y:S01]  /*0a00*/  S2UR UR42, SR_CgaCtaId ;  /* 0x00000000002a79c3 */ /* 0x000e620000008800 */
[----:B------:R-:W-:Y:S01]  /*0a10*/  ULDC UR6, c[0x0][0x2f0] ;  /* 0x0000bc0000067ab9 */ /* 0x000fe20000000800 */
[----:B------:R-:W-:Y:S01]  /*0a20*/  VIADD R22, R30, 0xffffff80 ;  /* 0xffffff801e167836 */ /* 0x000fe20000000000 */
[----:B------:R-:W-:-:S04]  /*0a30*/  UISETP.NE.AND.EX UP0, UPT, UR5, URZ, UPT, UP0 ;  /* 0x0000003f0500728c */ /* 0x000fc8000bf05300 */
[----:B------:R-:W-:Y:S02]  /*0a40*/  USEL UR41, UR41, 0x1, UP0 ;  /* 0x0000000129297887 */ /* 0x000fe40008000000 */
[----:B------:R-:W-:Y:S02]  /*0a50*/  UISETP.NE.AND UP0, UPT, UR9, 0x1, UPT ;  /* 0x000000010900788c */ /* 0x000fe4000bf05270 */
[----:B------:R-:W-:-:S04]  /*0a60*/  UIMAD UR4, UR41, UR6, 0x3f ;  /* 0x0000003f290474a4 */ /* 0x000fc8000f8e0206 */
[----:B------:R-:W-:Y:S01]  /*0a70*/  PLOP3.LUT P0, PT, PT, PT, UP0, 0x80, 0x0 ;  /* 0x000000000000781c */ /* 0x000fe20003f0f008 */
[----:B------:R-:W-:-:S04]  /*0a80*/  USHF.R.S32.HI UR5, URZ, 0x1f, UR4 ;  /* 0x0000001f3f057899 */ /* 0x000fc80008011404 */
[----:B------:R-:W-:-:S04]  /*0a90*/  ULEA.HI UR5, UR5, UR4, URZ, 0x6 ;  /* 0x0000000405057291 */ /* 0x000fc8000f8f303f */
[----:B------:R-:W-:Y:S01]  /*0aa0*/  USHF.R.S32.HI UR5, URZ, 0x6, UR5 ;  /* 0x000000063f057899 */ /* 0x000fe20008011405 */
[----:B0-----:R-:W-:-:S03]  /*0ab0*/  SHF.L.U32 R152, R152, 0x6, RZ ;  /* 0x0000000698987819 */ /* 0x001fc600000006ff */
[----:B-1----:R-:W-:Y:S08]  /*0ac0*/  @!P0 BRA `(.L_x_1668) ;  /* 0x0000002000f48947 */ /* 0x002ff00003800000 */
[----:B------:R-:W0:Y:S01]  /*0ad0*/  LDC R0, c[0x0][0x448] ;  /* 0x00011200ff007b82 */ /* 0x000e220000000800 */
[----:B------:R-:W-:Y:S02]  /*0ae0*/  ULDC UR7, c[0x0][0x288] ;  /* 0x0000a20000077ab9 */ /* 0x000fe40000000800 */
[----:B------:R-:W-:-:S04]  /*0af0*/  UIADD3 UR4, -UR7, 0x1, URZ ;  /* 0x0000000107047890 */ /* 0x000fc8000fffe13f */
[----:B------:R-:W-:Y:S01]  /*0b00*/  UIMAD UR4, UR41, UR6, UR4 ;  /* 0x00000006290472a4 */ /* 0x000fe2000f8e0204 */
[----:B------:R-:W1:Y:S01]  /*0b10*/  LDC.64 R6, c[0x0][0x9e0] ;  /* 0x00027800ff067b82 */ /* 0x000e620000000a00 */
[----:B0-----:R-:W-:Y:S01]  /*0b20*/  ISETP.NE.AND P1, PT, R0, 0x1, PT ;  /* 0x000000010000780c */ /* 0x001fe20003f25270 */
[----:B------:R-:W-:Y:S01]  /*0b30*/  VIADD R0, R152, 0x3f ;  /* 0x0000003f98007836 */ /* 0x000fe20000000000 */
[----:B-1----:R-:W-:-:S11]  /*0b40*/  ISETP.GE.AND P2, PT, R7, 0x1, PT ;  /* 0x000000010700780c */ /* 0x002fd60003f46270 */
[----:B------:R-:W0:Y:S08]  /*0b50*/  @P1 LDC R3, c[0x0][0x44c] ;  /* 0x00011300ff031b82 */ /* 0x000e300000000800 */
[----:B------:R-:W1:Y:S01]  /*0b60*/  @P1 LDC R5, c[0x0][0x450] ;  /* 0x00011400ff051b82 */ /* 0x000e620000000800 */
[----:B0-----:R-:W-:-:S05]  /*0b70*/  @P1 IMAD.HI.U32 R2, R0, R3, RZ ;  /* 0x0000000300021227 */ /* 0x001fca00078e00ff */
[----:B-1----:R-:W-:-:S05]  /*0b80*/  @P1 SHF.R.U32.HI R0, RZ, R5, R2 ;  /* 0x00000005ff001219 */ /* 0x002fca0000011602 */
[----:B------:R-:W-:-:S04]  /*0b90*/  VIADD R3, R0, UR4 ;  /* 0x0000000400037c36 */ /* 0x000fc80008000000 */
[----:B------:R-:W-:Y:S01]  /*0ba0*/  IMAD.IADD R0, R3, 0x1, R6 ;  /* 0x0000000103007824 */ /* 0x000fe200078e0206 */
[----:B------:R-:W-:Y:S06]  /*0bb0*/  @!P2 BRA `(.L_x_1669) ;  /* 0x000000000040a947 */ /* 0x000fec0003800000 */
[C---:B------:R-:W-:Y:S02]  /*0bc0*/  ISETP.GT.AND P0, PT, R3.reuse, RZ, PT ;  /* 0x000000ff0300720c */ /* 0x040fe40003f04270 */
[----:B------:R-:W-:-:S11]  /*0bd0*/  IADD3 R2, R3, -0x1, RZ ;  /* 0xffffffff03027810 */ /* 0x000fd60007ffe0ff */
[----:B------:R-:W-:Y:S05]  /*0be0*/  @P0 BRA `(.L_x_1670) ;  /* 0x00000000001c0947 */ /* 0x000fea0003800000 */
[----:B------:R-:W-:Y:S01]  /*0bf0*/  ISETP.NE.AND P0, PT, R7, 0x1, PT ;  /* 0x000000010700780c */ /* 0x000fe20003f05270 */
[----:B------:R-:W-:-:S12]  /*0c00*/  IMAD.MOV R3, RZ, RZ, -R3 ;  /* 0x000000ffff037224 */ /* 0x000fd800078e0a03 */
[----:B------:R-:W0:Y:S02]  /*0c10*/  @P0 LDC.64 R4, c[0x0][0x9e8] ;  /* 0x00027a00ff040b82 */ /* 0x000e240000000a00 */
[----:B0-----:R-:W-:-:S05]  /*0c20*/  @P0 IMAD.HI.U32 R2, R3, R4, RZ ;  /* 0x0000000403020227 */ /* 0x001fca00078e00ff */
[----:B------:R-:W-:-:S04]  /*0c30*/  @P0 SHF.R.U32.HI R3, RZ, R5, R2 ;  /* 0x00000005ff030219 */ /* 0x000fc80000011602 */
[----:B------:R-:W-:Y:S01]  /*0c40*/  LOP3.LUT R2, RZ, R3, RZ, 0x33, !PT ;  /* 0x00000003ff027212 */ /* 0x000fe200078e33ff */
[----:B------:R-:W-:Y:S06]  /*0c50*/  BRA `(.L_x_1671) ;  /* 0x0000000000107947 */ /* 0x000fec0003800000 */
.L_x_1670:
[----:B------:R-:W-:-:S13]  /*0c60*/  ISETP.NE.AND P0, PT, R7, 0x1, PT ;  /* 0x000000010700780c */ /* 0x000fda0003f05270 */
[----:B------:R-:W0:Y:S02]  /*0c70*/  @P0 LDC.64 R4, c[0x0][0x9e8] ;  /* 0x00027a00ff040b82 */ /* 0x000e240000000a00 */
[----:B0-----:R-:W-:-:S05]  /*0c80*/  @P0 IMAD.HI.U32 R4, R2, R4, RZ ;  /* 0x0000000402040227 */ /* 0x001fca00078e00ff */
[----:B------:R-:W-:-:S07]  /*0c90*/  @P0 SHF.R.U32.HI R2, RZ, R5, R4 ;  /* 0x00000005ff020219 */ /* 0x000fce0000011604 */
.L_x_1671:
[----:B------:R-:W-:-:S05]  /*0ca0*/  IMAD R3, R2, R7, R7 ;  /* 0x0000000702037224 */ /* 0x000fca00078e0207 */
[----:B------:R-:W-:-:S07]  /*0cb0*/  VIMNMX R0, R0, R3, PT ;  /* 0x0000000300007248 */ /* 0x000fce0003fe0100 */
.L_x_1669:
[----:B------:R-:W0:Y:S01]  /*0cc0*/  @P1 LDC R5, c[0x0][0x44c] ;  /* 0x00011300ff051b82 */ /* 0x000e220000000800 */
[----:B------:R-:W-:Y:S01]  /*0cd0*/  VIADD R0, R0, 0x3f ;  /* 0x0000003f00007836 */ /* 0x000fe20000000000 */
[----:B------:R-:W-:Y:S01]  /*0ce0*/  UIMAD UR41, UR41, UR6, -UR7 ;  /* 0x00000006292972a4 */ /* 0x000fe2000f8e0a07 */
[----:B------:R-:W-:-:S03]  /*0cf0*/  ULDC UR4, c[0x0][0x9dc] ;  /* 0x0002770000047ab9 */ /* 0x000fc60000000800 */
[----:B------:R-:W-:Y:S02]  /*0d00*/  SHF.R.S32.HI R3, RZ, 0x1f, R0 ;  /* 0x0000001fff037819 */ /* 0x000fe40000011400 */
[----:B------:R-:W1:Y:S02]  /*0d10*/  @P1 LDC R9, c[0x0][0x450] ;  /* 0x00011400ff091b82 */ /* 0x000e640000000800 */
[----:B------:R-:W-:-:S04]  /*0d20*/  LEA.HI R3, R3, R0, RZ, 0x6 ;  /* 0x0000000003037211 */ /* 0x000fc800078f30ff */
[----:B------:R-:W-:-:S04]  /*0d30*/  SHF.R.S32.HI R3, RZ, 0x6, R3 ;  /* 0x00000006ff037819 */ /* 0x000fc80000011403 */
[----:B------:R-:W-:Y:S01]  /*0d40*/  VIMNMX R11, R3, UR5, PT ;  /* 0x00000005030b7c48 */ /* 0x000fe2000bfe0100 */
[----:B0-----:R-:W-:-:S05]  /*0d50*/  @P1 IMAD.HI.U32 R2, R152, R5, RZ ;  /* 0x0000000598021227 */ /* 0x001fca00078e00ff */
[----:B-1----:R-:W-:-:S05]  /*0d60*/  @P1 SHF.R.U32.HI R152, RZ, R9, R2 ;  /* 0x00000009ff981219 */ /* 0x002fca0000011602 */
[----:B------:R-:W-:-:S05]  /*0d70*/  VIADD R152, R152, UR41 ;  /* 0x0000002998987c36 */ /* 0x000fca0008000000 */
[----:B------:R-:W-:Y:S01]  /*0d80*/  IADD3 R0, R152, -UR4, RZ ;  /* 0x8000000498007c10 */ /* 0x000fe2000fffe0ff */
[----:B------:R-:W-:Y:S06]  /*0d90*/  @!P2 BRA `(.L_x_1672) ;  /* 0x00000000003ca947 */ /* 0x000fec0003800000 */
[----:B------:R-:W-:-:S13]  /*0da0*/  ISETP.GT.AND P0, PT, R152, -0x1, PT ;  /* 0xffffffff9800780c */ /* 0x000fda0003f04270 */
[----:B------:R-:W-:Y:S05]  /*0db0*/  @P0 BRA `(.L_x_1673) ;  /* 0x00000000001c0947 */ /* 0x000fea0003800000 */
[----:B------:R-:W-:Y:S02]  /*0dc0*/  ISETP.NE.AND P0, PT, R7, 0x1, PT ;  /* 0x000000010700780c */ /* 0x000fe40003f05270 */
[----:B------:R-:W-:-:S11]  /*0dd0*/  LOP3.LUT R3, RZ, R152, RZ, 0x33, !PT ;  /* 0x00000098ff037212 */ /* 0x000fd600078e33ff */
[----:B------:R-:W0:Y:S02]  /*0de0*/  @P0 LDC.64 R4, c[0x0][0x9e8] ;  /* 0x00027a00ff040b82 */ /* 0x000e240000000a00 */
[----:B0-----:R-:W-:-:S05]  /*0df0*/  @P0 IMAD.HI.U32 R2, R3, R4, RZ ;  /* 0x0000000403020227 */ /* 0x001fca00078e00ff */
[----:B------:R-:W-:-:S04]  /*0e00*/  @P0 SHF.R.U32.HI R3, RZ, R5, R2 ;  /* 0x00000005ff030219 */ /* 0x000fc80000011602 */
[----:B------:R-:W-:Y:S01]  /*0e10*/  LOP3.LUT R152, RZ, R3, RZ, 0x33, !PT ;  /* 0x00000003ff987212 */ /* 0x000fe200078e33ff */
[----:B------:R-:W-:Y:S06]  /*0e20*/  BRA `(.L_x_1674) ;  /* 0x0000000000107947 */ /* 0x000fec0003800000 */
.L_x_1673:
[----:B------:R-:W-:-:S13]  /*0e30*/  ISETP.NE.AND P0, PT, R7, 0x1, PT ;  /* 0x000000010700780c */ /* 0x000fda0003f05270 */
[----:B------:R-:W0:Y:S02]  /*0e40*/  @P0 LDC.64 R2, c[0x0][0x9e8] ;  /* 0x00027a00ff020b82 */ /* 0x000e240000000a00 */
[----:B0-----:R-:W-:-:S05]  /*0e50*/  @P0 IMAD.HI.U32 R2, R152, R2, RZ ;  /* 0x0000000298020227 */ /* 0x001fca00078e00ff */
[----:B------:R-:W-:-:S07]  /*0e60*/  @P0 SHF.R.U32.HI R152, RZ, R3, R2 ;  /* 0x00000003ff980219 */ /* 0x000fce0000011602 */
.L_x_1674:
[----:B------:R-:W-:-:S05]  /*0e70*/  IMAD R3, R152, R7, RZ ;  /* 0x0000000798037224 */ /* 0x000fca00078e02ff */
[----:B------:R-:W-:-:S07]  /*0e80*/  VIMNMX R0, R0, R3, !PT ;  /* 0x0000000300007248 */ /* 0x000fce0007fe0100 */
.L_x_1672:
[----:B------:R-:W-:Y:S01]  /*0e90*/  SHF.R.S32.HI R3, RZ, 0x1f, R0 ;  /* 0x0000001fff037819 */ /* 0x000fe20000011400 */
[----:B------:R-:W-:Y:S01]  /*0ea0*/  IMAD.MOV.U32 R4, RZ, RZ, RZ ;  /* 0x000000ffff047224 */ /* 0x000fe200078e00ff */
[----:B------:R-:W-:Y:S02]  /*0eb0*/  LOP3.LUT R7, R8, 0xffff, RZ, 0xc0, !PT ;  /* 0x0000ffff08077812 */ /* 0x000fe400078ec0ff */
[----:B------:R-:W-:Y:S02]  /*0ec0*/  LEA.HI R3, R3, R0, RZ, 0x6 ;  /* 0x0000000003037211 */ /* 0x000fe400078f30ff */
[----:B------:R-:W-:Y:S02]  /*0ed0*/  SHF.R.U32.HI R0, RZ, 0x10, R8 ;  /* 0x00000010ff007819 */ /* 0x000fe40000011608 */
[----:B------:R-:W-:Y:S02]  /*0ee0*/  SHF.R.S32.HI R3, RZ, 0x6, R3 ;  /* 0x00000006ff037819 */ /* 0x000fe40000011403 */
[----:B------:R-:W-:-:S02]  /*0ef0*/  ISETP.NE.AND P0, PT, R0, RZ, PT ;  /* 0x000000ff0000720c */ /* 0x000fc40003f05270 */
[----:B------:R-:W-:-:S04]  /*0f00*/  VIMNMX R10, RZ, R3, !PT ;  /* 0x00000003ff0a7248 */ /* 0x000fc80007fe0100 */
[----:B------:R-:W-:-:S07]  /*0f10*/  ISETP.GT.AND P1, PT, R11, R10, PT ;  /* 0x0000000a0b00720c */ /* 0x000fce0003f24270 */
[----:B------:R-:W0:Y:S06]  /*0f20*/  @!P0 LDC R0, c[0x0][0x9f0] ;  /* 0x00027c00ff008b82 */ /* 0x000e2c0000000800 */
[----:B------:R-:W-:Y:S05]  /*0f30*/  @!P1 BRA `(.L_x_1675) ;  /* 0x0000000000709947 */ /* 0x000fea0003800000 */
[----:B0-----:R-:W-:Y:S02]  /*0f40*/  IABS R6, R0 ;  /* 0x0000000000067213 */ /* 0x001fe40000000000 */
[----:B------:R-:W-:Y:S02]  /*0f50*/  IADD3 R2, R0, -0x1, R11 ;  /* 0xffffffff00027810 */ /* 0x000fe40007ffe00b */
[----:B------:R-:W0:Y:S02]  /*0f60*/  I2F.RP R4, R6 ;  /* 0x0000000600047306 */ /* 0x000e240000209400 */
[----:B------:R-:W-:Y:S02]  /*0f70*/  IADD3 R5, -R10, R2, RZ ;  /* 0x000000020a057210 */ /* 0x000fe40007ffe1ff */
[----:B------:R-:W-:Y:S02]  /*0f80*/  IABS R2, R0 ;  /* 0x0000000000027213 */ /* 0x000fe40000000000 */
[----:B------:R-:W-:-:S02]  /*0f90*/  IABS R8, R5 ;  /* 0x0000000500087213 */ /* 0x000fc40000000000 */
[----:B------:R-:W-:-:S04]  /*0fa0*/  LOP3.LUT R5, R5, R0, RZ, 0x3c, !PT ;  /* 0x0000000005057212 */ /* 0x000fc800078e3cff */
[----:B------:R-:W-:Y:S01]  /*0fb0*/  ISETP.GE.AND P2, PT, R5, RZ, PT ;  /* 0x000000ff0500720c */ /* 0x000fe20003f46270 */
[----:B0-----:R-:W0:Y:S02]  /*0fc0*/  MUFU.RCP R4, R4 ;  /* 0x0000000400047308 */ /* 0x001e240000001000 */
[----:B0-----:R-:W-:Y:S02]  /*0fd0*/  VIADD R3, R4, 0xffffffe ;  /* 0x0ffffffe04037836 */ /* 0x001fe40000000000 */
[----:B------:R-:W-:Y:S02]  /*0fe0*/  IMAD.MOV R4, RZ, RZ, -R2 ;  /* 0x000000ffff047224 */ /* 0x000fe400078e0a02 */
[----:B------:R-:W-:Y:S02]  /*0ff0*/  IMAD.MOV.U32 R2, RZ, RZ, RZ ;  /* 0x000000ffff027224 */ /* 0x000fe400078e00ff */
[----:B------:R-:W0:Y:S02]  /*1000*/  F2I.FTZ.U32.TRUNC.NTZ R3, R3 ;  /* 0x0000000300037305 */ /* 0x000e24000021f000 */
[----:B0-----:R-:W-:-:S04]  /*1010*/  IMAD.MOV R9, RZ, RZ, -R3 ;  /* 0x000000ffff097224 */ /* 0x001fc800078e0a03 */
[----:B------:R-:W-:-:S04]  /*1020*/  IMAD R9, R9, R6, RZ ;  /* 0x0000000609097224 */ /* 0x000fc800078e02ff */
[----:B------:R-:W-:Y:S01]  /*1030*/  IMAD.HI.U32 R2, R3, R9, R2 ;  /* 0x0000000903027227 */ /* 0x000fe200078e0002 */
[----:B------:R-:W-:-:S05]  /*1040*/  MOV R3, R8 ;  /* 0x0000000800037202 */ /* 0x000fca0000000f00 */
[----:B------:R-:W-:-:S04]  /*1050*/  IMAD.HI.U32 R2, R2, R3, RZ ;  /* 0x0000000302027227 */ /* 0x000fc800078e00ff */
[----:B------:R-:W-:-:S05]  /*1060*/  IMAD R3, R2, R4, R3 ;  /* 0x0000000402037224 */ /* 0x000fca00078e0203 */
[----:B------:R-:W-:-:S13]  /*1070*/  ISETP.GT.U32.AND P1, PT, R6, R3, PT ;  /* 0x000000030600720c */ /* 0x000fda0003f24070 */
[----:B------:R-:W-:Y:S02]  /*1080*/  @!P1 IMAD.IADD R3, R3, 0x1, -R6 ;  /* 0x0000000103039824 */ /* 0x000fe400078e0a06 */
[----:B------:R-:W-:Y:S01]  /*1090*/  @!P1 VIADD R2, R2, 0x1 ;  /* 0x0000000102029836 */ /* 0x000fe20000000000 */
[----:B------:R-:W-:Y:S02]  /*10a0*/  ISETP.NE.AND P1, PT, R0, RZ, PT ;  /* 0x000000ff0000720c */ /* 0x000fe40003f25270 */
[----:B------:R-:W-:-:S13]  /*10b0*/  ISETP.GE.U32.AND P0, PT, R3, R6, PT ;  /* 0x000000060300720c */ /* 0x000fda0003f06070 */
[----:B------:R-:W-:-:S05]  /*10c0*/  @P0 IADD3 R2, R2, 0x1, RZ ;  /* 0x0000000102020810 */ /* 0x000fca0007ffe0ff */
[----:B------:R-:W-:Y:S01]  /*10d0*/  @!P2 IMAD.MOV R2, RZ, RZ, -R2 ;  /* 0x000000ffff02a224 */ /* 0x000fe200078e0a02 */
[----:B------:R-:W-:-:S05]  /*10e0*/  @!P1 LOP3.LUT R2, RZ, R0, RZ, 0x33, !PT ;  /* 0x00000000ff029212 */ /* 0x000fca00078e33ff */
[----:B------:R-:W-:-:S07]  /*10f0*/  IMAD.MOV.U32 R4, RZ, RZ, R2 ;  /* 0x000000ffff047224 */ /* 0x000fce00078e0002 */
.L_x_1675:
[-C--:B------:R-:W-:Y:S01]  /*1100*/  IMAD R3, R7, R4.reuse, R10 ;  /* 0x0000000407037224 */ /* 0x080fe200078e020a */
[----:B------:R-:W-:Y:S02]  /*1110*/  PLOP3.LUT P0, PT, PT, PT, PT, 0x80, 0x0 ;  /* 0x000000000000781c */ /* 0x000fe40003f0f070 */
[----:B------:R-:W-:Y:S02]  /*1120*/  CS2R R150, SRZ ;  /* 0x0000000000967805 */ /* 0x000fe4000001ff00 */
[----:B------:R-:W-:Y:S02]  /*1130*/  MOV R2, RZ ;  /* 0x000000ff00027202 */ /* 0x000fe40000000f00 */
[----:B------:R-:W-:Y:S02]  /*1140*/  CS2R R148, SRZ ;  /* 0x0000000000947805 */ /* 0x000fe4000001ff00 */
[----:B0-----:R-:W-:Y:S01]  /*1150*/  VIADDMNMX R0, R3, R4, R11, PT ;  /* 0x0000000403007246 */ /* 0x001fe2000380010b */
[----:B------:R-:W-:Y:S01]  /*1160*/  IMAD.MOV.U32 R4, RZ, RZ, RZ ;  /* 0x000000ffff047224 */ /* 0x000fe200078e00ff */
[----:B------:R-:W-:-:S02]  /*1170*/  CS2R R146, SRZ ;  /* 0x0000000000927805 */ /* 0x000fc4000001ff00 */
[----:B------:R-:W-:Y:S02]  /*1180*/  CS2R R144, SRZ ;  /* 0x0000000000907805 */ /* 0x000fe4000001ff00 */
[----:B------:R-:W-:Y:S02]  /*1190*/  ISETP.GT.AND P1, PT, R0, R3, PT ;  /* 0x000000030000720c */ /* 0x000fe40003f24270 */
        /* <DEDUP_REMOVED lines=77> */
[----:B------:R-:W-:Y:S01]  /*1670*/  ULEA.HI UR5, UR4, UR4, URZ, 0x1 ;  /* 0x0000000404057291 */ /* 0x000fe2000f8f083f */
[----:B------:R-:W-:-:S03]  /*1680*/  IADD3 R7, R2, -R7, RZ ;  /* 0x8000000702077210 */ /* 0x000fc60007ffe0ff */
[----:B------:R-:W-:Y:S02]  /*1690*/  ULOP3.LUT UR6, UR5, 0x1fffe, URZ, 0xc0, !UPT ;  /* 0x0001fffe05067892 */ /* 0x000fe4000f8ec03f */
[----:B------:R-:W-:Y:S01]  /*16a0*/  ULEA UR5, UR42, UR7, 0x18 ;  /* 0x000000072a057291 */ /* 0x000fe2000f8ec03f */
[----:B------:R-:W-:Y:S01]  /*16b0*/  IMAD R4, R4, 0x10, R7 ;  /* 0x0000001004047824 */ /* 0x000fe200078e0207 */
[----:B------:R-:W-:Y:S02]  /*16c0*/  UIADD3 UR6, UR4, -UR6, URZ ;  /* 0x8000000604067290 */ /* 0x000fe4000fffe03f */
[----:B------:R-:W-:Y:S02]  /*16d0*/  ULOP3.LUT UR4, UR39, 0x1, URZ, 0xfc, !UPT ;  /* 0x0000000127047892 */ /* 0x000fe4000f8efc3f */
[----:B------:R-:W-:Y:S02]  /*16e0*/  ULEA UR6, UR6, UR5, 0xf ;  /* 0x0000000506067291 */ /* 0x000fe4000f8e783f */
[----:B------:R-:W-:-:S02]  /*16f0*/  UISETP.NE.AND UP0, UPT, UR4, 0x3, UPT ;  /* 0x000000030400788c */ /* 0x000fc4000bf05270 */
[----:B------:R-:W-:-:S04]  /*1700*/  UIADD3 UR6, UR6, 0x400, URZ ;  /* 0x0000040006067890 */ /* 0x000fc8000fffe03f */
[----:B------:R-:W-:Y:S01]  /*1710*/  PLOP3.LUT P0, PT, PT, PT, UP0, 0x80, 0x0 ;  /* 0x000000000000781c */ /* 0x000fe20003f0f008 */
[----:B------:R-:W-:-:S04]  /*1720*/  USHF.R.U32.HI UR6, URZ, 0x4, UR6 ;  /* 0x000000043f067899 */ /* 0x000fc80008011606 */
[----:B------:R-:W-:-:S04]  /*1730*/  ULOP3.LUT UR6, UR6, 0x3fff, URZ, 0xc0, !UPT ;  /* 0x00003fff06067892 */ /* 0x000fc8000f8ec03f */
[----:B------:R-:W-:-:S04]  /*1740*/  ULOP3.LUT UR6, UR6, 0x2000000, URZ, 0xfc, !UPT ;  /* 0x0200000006067892 */ /* 0x000fc8000f8efc3f */
[----:B------:R-:W-:Y:S08]  /*1750*/  @!P0 BRA `(.L_x_1677) ;  /* 0x0000000000048947 */ /* 0x000ff00003800000 */
[----:B------:R-:W-:Y:S01]  /*1760*/  BPT.TRAP 0x1 ;  /* 0x000000040000795c */ /* 0x000fe20000300000 */
.L_x_1677:
[----:B------:R-:W-:-:S04]  /*1770*/  SHF.L.U32 R2, RZ, 0x1f, RZ ;  /* 0x0000001fff027819 */ /* 0x000fc800000006ff */
[----:B------:R-:W0:Y:S02]  /*1780*/  SYNCS.PHASECHK.TRANS64.TRYWAIT P1, [UR5+0x28c50], R2 ;  /* 0x028c5002ff0075a7 */ /* 0x000e240008020145 */
[----:B0-----:R-:W-:Y:S05]  /*1790*/  @!P1 BRA `(.L_x_1678) ;  /* 0x0000012800a49947 */ /* 0x001fea0003800000 */
.L_x_1828:
        /* <DEDUP_REMOVED lines=39> */
.L_x_1679:
[----:B------:R-:W-:Y:S01]  /*1a10*/  VIADD R0, R0, 0xfffffffe ;  /* 0xfffffffe00007836 */ /* 0x000fe20000000000 */
[----:B------:R-:W-:-:S04]  /*1a20*/  UIADD3 UR4, UR5, 0x28c60, URZ ;  /* 0x00028c6005047890 */ /* 0x000fc8000fffe03f */
[----:B------:R-:W-:Y:S01]  /*1a30*/  ISETP.GE.AND P1, PT, R0, R3, PT ;  /* 0x000000030000720c */ /* 0x000fe20003f26270 */
[----:B------:R-:W-:-:S09]  /*1a40*/  UPRMT UR4, UR42, 0x654, UR4 ;  /* 0x000006542a047896 */ /* 0x000fd20008000004 */
[----:B------:R-:W-:Y:S01]  /*1a50*/  SYNCS.ARRIVE.TRANS64.RED.A1T0 RZ, [UR4], RZ ;  /* 0x000000ffffff79a7 */ /* 0x000fe20008100404 */
[----:B------:R-:W-:Y:S02]  /*1a60*/  UMOV UR4, URZ ;  /* 0x0000003f00047c82 */ /* 0x000fe40008000000 */
[----:B------:R-:W-:Y:S05]  /*1a70*/  @!P1 BRA `(.L_x_1680) ;  /* 0x0000000800e09947 */ /* 0x000fea0003800000 */
[----:B------:R-:W-:Y:S01]  /*1a80*/  MOV R7, RZ ;  /* 0x000000ff00077202 */ /* 0x000fe20000000f00 */
[----:B------:R-:W-:-:S06]  /*1a90*/  UMOV UR4, URZ ;  /* 0x0000003f00047c82 */ /* 0x000fcc0008000000 */
.L_x_1686:
[----:B------:R-:W-:Y:S01]  /*1aa0*/  BAR.SYNC.DEFER_BLOCKING 0xe, 0x100 ;  /* 0x0384000000007b1d */ /* 0x000fe20000010000 */
[----:B01----:R-:W-:Y:S01]  /*1ab0*/  IMAD.U32 R5, RZ, RZ, UR4 ;  /* 0x00000004ff057e24 */ /* 0x003fe2000f8e00ff */
[----:B------:R-:W-:Y:S01]  /*1ac0*/  UIADD3 UR4, UR4, 0x1, URZ ;  /* 0x0000000104047890 */ /* 0x000fe2000fffe03f */
[C---:B------:R-:W-:Y:S02]  /*1ad0*/  ISETP.GT.AND P2, PT, R0.reuse, R3, PT ;  /* 0x000000030000720c */ /* 0x040fe40003f44270 */
[----:B------:R-:W-:Y:S01]  /*1ae0*/  IMAD R2, R5, 0x40, R4 ;  /* 0x0000004005027824 */ /* 0x000fe200078e0204 */
[----:B------:R-:W-:Y:S01]  /*1af0*/  UISETP.NE.AND UP0, UPT, UR4, 0x2, UPT ;  /* 0x000000020400788c */ /* 0x000fe2000bf05270 */
[----:B------:R-:W-:-:S03]  /*1b00*/  IADD3 R0, R0, -0x1, RZ ;  /* 0xffffffff00007810 */ /* 0x000fc60007ffe0ff */
        /* <DEDUP_REMOVED lines=136> */
.L_x_1681:
[----:B------:R-:W-:Y:S01]  /*2390*/  ULEA UR7, UR4, UR5, 0x3 ;  /* 0x0000000504077291 */ /* 0x000fe2000f8e183f */
[----:B------:R-:W-:-:S08]  /*23a0*/  SHF.L.U32 R2, R7, 0x1f, RZ ;  /* 0x0000001f07027819 */ /* 0x000fd000000006ff */
[----:B------:R0:W1:Y:S01]  /*23b0*/  SYNCS.PHASECHK.TRANS64.TRYWAIT P1, [UR7+0x28c50], R2 ;  /* 0x028c5002ff0075a7 */ /* 0x0000620008020147 */
[----:B------:R-:W-:Y:S05]  /*23c0*/  @!P0 BRA `(.L_x_1682) ;  /* 0x0000000000048947 */ /* 0x000fea0003800000 */
[----:B------:R-:W-:Y:S01]  /*23d0*/  BPT.TRAP 0x1 ;  /* 0x000000040000795c */ /* 0x000fe20000300000 */
.L_x_1682:
[----:B-1----:R-:W-:Y:S05]  /*23e0*/  @P1 BRA `(.L_x_1683) ;  /* 0x0000000000081947 */ /* 0x002fea0003800000 */
[----:B------:R-:W1:Y:S02]  /*23f0*/  SYNCS.PHASECHK.TRANS64.TRYWAIT P1, [UR7+0x28c50], R2 ;  /* 0x028c5002ff0075a7 */ /* 0x000e640008020147 */
[----:B-1----:R-:W-:Y:S05]  /*2400*/  @!P1 BRA `(.L_x_1684) ;  /* 0x0000011c00a09947 */ /* 0x002fea0003800000 */
.L_x_1683:
        /* <DEDUP_REMOVED lines=26> */
.L_x_1685:
[----:B------:R-:W-:-:S04]  /*25b0*/  UIADD3 UR7, UR7, 0x28c60, URZ ;  /* 0x00028c6007077890 */ /* 0x000fc8000fffe03f */
[----:B------:R-:W-:-:S09]  /*25c0*/  UPRMT UR7, UR42, 0x654, UR7 ;  /* 0x000006542a077896 */ /* 0x000fd20008000007 */
[----:B------:R-:W-:Y:S01]  /*25d0*/  SYNCS.ARRIVE.TRANS64.RED.A1T0 RZ, [UR7], RZ ;  /* 0x000000ffffff79a7 */ /* 0x000fe20008100407 */
[----:B------:R-:W-:Y:S05]  /*25e0*/  @P2 BRA `(.L_x_1686) ;  /* 0xfffffff4002c2947 */ /* 0x000fea000383ffff */
[----:B------:R-:W-:-:S12]  /*25f0*/  USHF.L.U32 UR4, UR4, 0x6, URZ ;  /* 0x0000000604047899 */ /* 0x000fd8000800063f */
.L_x_1680:
[----:B------:R-:W-:Y:S01]  /*2600*/  BAR.SYNC.DEFER_BLOCKING 0xe, 0x100 ;  /* 0x0384000000007b1d */ /* 0x000fe20000010000 */
[----:B------:R-:W-:Y:S01]  /*2610*/  VIADD R4, R4, UR4 ;  /* 0x0000000404047c36 */ /* 0x000fe20008000000 */
[----:B------:R-:W-:-:S04]  /*2620*/  PLOP3.LUT P0, PT, PT, PT, PT, 0x8, 0x0 ;  /* 0x000000000000781c */ /* 0x000fc80003f0e170 */
[----:B------:R-:W-:-:S05]  /*2630*/  LEA R4, R4, UR5, 0x2 ;  /* 0x0000000504047c11 */ /* 0x000fca000f8e10ff */
[----:B01----:R-:W0:Y:S04]  /*2640*/  LDS R2, [R4+0x28800] ;  /* 0x0288000004027984 */ /* 0x003e280000000800 */
[----:B------:R1:W2:Y:S02]  /*2650*/  LDS R0, [R4+0x28820] ;  /* 0x0288200004007984 */ /* 0x0002a40000000800 */
[----:B-1----:R-:W-:Y:S01]  /*2660*/  MOV R4, RZ ;  /* 0x000000ff00047202 */ /* 0x002fe20000000f00 */
        /* <DEDUP_REMOVED lines=131> */
.L_x_1668:
[----:B------:R-:W0:Y:S01]  /*2ea0*/  LDC R19, c[0x0][0x448] ;  /* 0x00011200ff137b82 */ /* 0x000e220000000800 */
[----:B------:R-:W-:Y:S01]  /*2eb0*/  VIADD R0, R152, 0x3f ;  /* 0x0000003f98007836 */ /* 0x000fe20000000000 */
[----:B------:R-:W-:Y:S01]  /*2ec0*/  ULDC UR4, c[0x0][0x288] ;  /* 0x0000a20000047ab9 */ /* 0x000fe20000000800 */
[----:B------:R-:W-:Y:S01]  /*2ed0*/  LOP3.LUT R16, R16, 0xfffffffd, RZ, 0xc0, !PT ;  /* 0xfffffffd10107812 */ /* 0x000fe200078ec0ff */
[----:B------:R-:W-:-:S04]  /*2ee0*/  UIADD3 UR7, -UR4, 0x1, URZ ;  /* 0x0000000104077890 */ /* 0x000fc8000fffe13f */
[----:B------:R-:W1:Y:S01]  /*2ef0*/  LDC.64 R4, c[0x0][0x9e0] ;  /* 0x00027800ff047b82 */ /* 0x000e620000000a00 */
[----:B------:R-:W-:Y:S01]  /*2f00*/  UIMAD UR7, UR41, UR6, UR7 ;  /* 0x00000006290772a4 */ /* 0x000fe2000f8e0207 */
[----:B0-----:R-:W-:Y:S02]  /*2f10*/  ISETP.NE.AND P2, PT, R19, 0x1, PT ;  /* 0x000000011300780c */ /* 0x001fe40003f45270 */
[----:B-1----:R-:W-:-:S11]  /*2f20*/  ISETP.GE.AND P1, PT, R5, 0x1, PT ;  /* 0x000000010500780c */ /* 0x002fd60003f26270 */
[----:B------:R-:W0:Y:S01]  /*2f30*/  @P2 LDC R3, c[0x0][0x44c] ;  /* 0x00011300ff032b82 */ /* 0x000e220000000800 */
[----:B------:R-:W-:-:S04]  /*2f40*/  @P2 LOP3.LUT R16, R16, 0x2, RZ, 0xfc, !PT ;  /* 0x0000000210102812 */ /* 0x000fc800078efcff */
[----:B------:R-:W-:-:S03]  /*2f50*/  LOP3.LUT R16, R16, 0xfffffffe, RZ, 0xc0, !PT ;  /* 0xfffffffe10107812 */ /* 0x000fc600078ec0ff */
[----:B------:R-:W1:Y:S01]  /*2f60*/  @P2 LDC R2, c[0x0][0x450] ;  /* 0x00011400ff022b82 */ /* 0x000e620000000800 */
[----:B------:R-:W-:Y:S01]  /*2f70*/  @P1 LOP3.LUT R16, R16, 0x1, RZ, 0xfc, !PT ;  /* 0x0000000110101812 */ /* 0x000fe200078efcff */
[----:B0-----:R-:W-:-:S05]  /*2f80*/  @P2 IMAD.HI.U32 R3, R0, R3, RZ ;  /* 0x0000000300032227 */ /* 0x001fca00078e00ff */
[----:B-1----:R-:W-:-:S05]  /*2f90*/  @P2 SHF.R.U32.HI R0, RZ, R2, R3 ;  /* 0x00000002ff002219 */ /* 0x002fca0000011603 */
[----:B------:R-:W-:-:S05]  /*2fa0*/  VIADD R3, R0, UR7 ;  /* 0x0000000700037c36 */ /* 0x000fca0008000000 */
[----:B------:R-:W-:Y:S01]  /*2fb0*/  IADD3 R0, R3, R4, RZ ;  /* 0x0000000403007210 */ /* 0x000fe20007ffe0ff */
[----:B------:R-:W-:Y:S06]  /*2fc0*/  @!P1 BRA `(.L_x_1687) ;  /* 0x0000000000409947 */ /* 0x000fec0003800000 */
[C---:B------:R-:W-:Y:S01]  /*2fd0*/  ISETP.GT.AND P0, PT, R3.reuse, RZ, PT ;  /* 0x000000ff0300720c */ /* 0x040fe20003f04270 */
[----:B------:R-:W-:-:S12]  /*2fe0*/  VIADD R2, R3, 0xffffffff ;  /* 0xffffffff03027836 */ /* 0x000fd80000000000 */
        /* <DEDUP_REMOVED lines=8> */
.L_x_1688:
[----:B------:R-:W-:-:S13]  /*3070*/  ISETP.NE.AND P0, PT, R5, 0x1, PT ;  /* 0x000000010500780c */ /* 0x000fda0003f05270 */
[----:B------:R-:W0:Y:S02]  /*3080*/  @P0 LDC.64 R6, c[0x0][0x9e8] ;  /* 0x00027a00ff060b82 */ /* 0x000e240000000a00 */
[----:B0-----:R-:W-:-:S05]  /*3090*/  @P0 IMAD.HI.U32 R4, R2, R6, RZ ;  /* 0x0000000602040227 */ /* 0x001fca00078e00ff */
[----:B------:R-:W-:-:S07]  /*30a0*/  @P0 SHF.R.U32.HI R2, RZ, R7, R4 ;  /* 0x00000007ff020219 */ /* 0x000fce0000011604 */
.L_x_1689:
[----:B------:R-:W-:-:S05]  /*30b0*/  IMAD R3, R2, R5, R5 ;  /* 0x0000000502037224 */ /* 0x000fca00078e0205 */
[----:B------:R-:W-:-:S07]  /*30c0*/  VIMNMX R0, R0, R3, PT ;  /* 0x0000000300007248 */ /* 0x000fce0003fe0100 */
.L_x_1687:
[----:B------:R-:W0:Y:S01]  /*30d0*/  @P2 LDC R7, c[0x0][0x44c] ;  /* 0x00011300ff072b82 */ /* 0x000e220000000800 */
[----:B------:R-:W-:Y:S01]  /*30e0*/  IADD3 R0, R0, 0x3f, RZ ;  /* 0x0000003f00007810 */ /* 0x000fe20007ffe0ff */
[----:B------:R-:W-:Y:S01]  /*30f0*/  IMAD.MOV.U32 R2, RZ, RZ, R152 ;  /* 0x000000ffff027224 */ /* 0x000fe200078e0098 */
[----:B------:R-:W-:Y:S02]  /*3100*/  UIMAD UR4, UR41, UR6, -UR4 ;  /* 0x00000006290472a4 */ /* 0x000fe4000f8e0a04 */
[----:B------:R-:W-:-:S03]  /*3110*/  SHF.R.S32.HI R3, RZ, 0x1f, R0 ;  /* 0x0000001fff037819 */ /* 0x000fc60000011400 */
[----:B------:R-:W1:Y:S01]  /*3120*/  @P2 LDC R4, c[0x0][0x450] ;  /* 0x00011400ff042b82 */ /* 0x000e620000000800 */
[----:B------:R-:W-:-:S04]  /*3130*/  LEA.HI R3, R3, R0, RZ, 0x6 ;  /* 0x0000000003037211 */ /* 0x000fc800078f30ff */
[----:B------:R-:W-:-:S04]  /*3140*/  SHF.R.S32.HI R3, RZ, 0x6, R3 ;  /* 0x00000006ff037819 */ /* 0x000fc80000011403 */
[----:B------:R-:W-:Y:S01]  /*3150*/  VIMNMX R6, R3, UR5, PT ;  /* 0x0000000503067c48 */ /* 0x000fe2000bfe0100 */
[----:B0-----:R-:W-:-:S05]  /*3160*/  @P2 IMAD.HI.U32 R7, R152, R7, RZ ;  /* 0x0000000798072227 */ /* 0x001fca00078e00ff */
[----:B-1----:R-:W-:-:S05]  /*3170*/  @P2 SHF.R.U32.HI R2, RZ, R4, R7 ;  /* 0x00000004ff022219 */ /* 0x002fca0000011607 */
[----:B------:R-:W-:Y:S01]  /*3180*/  VIADD R0, R2, UR4 ;  /* 0x0000000402007c36 */ /* 0x000fe20008000000 */
[----:B------:R-:W-:-:S04]  /*3190*/  ULDC UR4, c[0x0][0x9dc] ;  /* 0x0002770000047ab9 */ /* 0x000fc80000000800 */
        /* <DEDUP_REMOVED lines=11> */
.L_x_1691:
[----:B------:R-:W-:-:S13]  /*3250*/  ISETP.NE.AND P0, PT, R5, 0x1, PT ;  /* 0x000000010500780c */ /* 0x000fda0003f05270 */
[----:B------:R-:W0:Y:S02]  /*3260*/  @P0 LDC.64 R10, c[0x0][0x9e8] ;  /* 0x00027a00ff0a0b82 */ /* 0x000e240000000a00 */
[----:B0-----:R-:W-:-:S05]  /*3270*/  @P0 IMAD.HI.U32 R4, R0, R10, RZ ;  /* 0x0000000a00040227 */ /* 0x001fca00078e00ff */
[----:B------:R-:W-:-:S07]  /*3280*/  @P0 SHF.R.U32.HI R0, RZ, R11, R4 ;  /* 0x0000000bff000219 */ /* 0x000fce0000011604 */
.L_x_1692:
[----:B------:R-:W-:-:S05]  /*3290*/  IMAD R3, R0, R5, RZ ;  /* 0x0000000500037224 */ /* 0x000fca00078e02ff */
[----:B------:R-:W-:-:S07]  /*32a0*/  VIMNMX R2, R2, R3, !PT ;  /* 0x0000000302027248 */ /* 0x000fce0007fe0100 */
.L_x_1690:
[----:B------:R-:W-:Y:S01]  /*32b0*/  SHF.R.U32.HI R9, RZ, 0x10, R8 ;  /* 0x00000010ff097819 */ /* 0x000fe20000011608 */
[----:B------:R-:W-:Y:S01]  /*32c0*/  IMAD.MOV.U32 R0, RZ, RZ, RZ ;  /* 0x000000ffff007224 */ /* 0x000fe200078e00ff */
[----:B------:R-:W-:Y:S02]  /*32d0*/  SHF.R.S32.HI R3, RZ, 0x1f, R2 ;  /* 0x0000001fff037819 */ /* 0x000fe40000011402 */
[----:B------:R-:W-:Y:S02]  /*32e0*/  ISETP.NE.AND P1, PT, R9, RZ, PT ;  /* 0x000000ff0900720c */ /* 0x000fe40003f25270 */
[----:B------:R-:W-:Y:S02]  /*32f0*/  LEA.HI R3, R3, R2, RZ, 0x6 ;  /* 0x0000000203037211 */ /* 0x000fe400078f30ff */
[----:B------:R-:W-:Y:S02]  /*3300*/  LOP3.LUT R8, R8, 0xffff, RZ, 0xc0, !PT ;  /* 0x0000ffff08087812 */ /* 0x000fe400078ec0ff */
[----:B------:R-:W-:-:S04]  /*3310*/  SHF.R.S32.HI R3, RZ, 0x6, R3 ;  /* 0x00000006ff037819 */ /* 0x000fc80000011403 */
[----:B------:R-:W-:-:S03]  /*3320*/  VIMNMX R17, RZ, R3, !PT ;  /* 0x00000003ff117248 */ /* 0x000fc60007fe0100 */
[----:B------:R-:W0:Y:S01]  /*3330*/  @!P1 LDC R9, c[0x0][0x9f0] ;  /* 0x00027c00ff099b82 */ /* 0x000e220000000800 */
[----:B------:R-:W-:-:S13]  /*3340*/  ISETP.GT.AND P0, PT, R6, R17, PT ;  /* 0x000000110600720c */ /* 0x000fda0003f04270 */
[----:B------:R-:W-:Y:S05]  /*3350*/  @!P0 BRA `(.L_x_1693) ;  /* 0x0000000000708947 */ /* 0x000fea0003800000 */
[-C--:B0-----:R-:W-:Y:S02]  /*3360*/  IABS R5, R9.reuse ;  /* 0x0000000900057213 */ /* 0x081fe40000000000 */
[----:B------:R-:W-:Y:S02]  /*3370*/  IADD3 R0, R9, -0x1, R6 ;  /* 0xffffffff09007810 */ /* 0x000fe40007ffe006 */
[----:B------:R-:W0:Y:S01]  /*3380*/  I2F.RP R4, R5 ;  /* 0x0000000500047306 */ /* 0x000e220000209400 */
[----:B------:R-:W-:Y:S02]  /*3390*/  IABS R11, R9 ;  /* 0x00000009000b7213 */ /* 0x000fe40000000000 */
[----:B------:R-:W-:-:S05]  /*33a0*/  IMAD.IADD R0, R0, 0x1, -R17 ;  /* 0x0000000100007824 */ /* 0x000fca00078e0a11 */
[----:B0-----:R-:W0:Y:S02]  /*33b0*/  MUFU.RCP R4, R4 ;  /* 0x0000000400047308 */ /* 0x001e240000001000 */
[----:B0-----:R-:W-:Y:S02]  /*33c0*/  VIADD R2, R4, 0xffffffe ;  /* 0x0ffffffe04027836 */ /* 0x001fe40000000000 */
[----:B------:R-:W-:-:S04]  /*33d0*/  IMAD.MOV R4, RZ, RZ, -R11 ;  /* 0x000000ffff047224 */ /* 0x000fc800078e0a0b */
[----:B------:R0:W1:Y:S02]  /*33e0*/  F2I.FTZ.U32.TRUNC.NTZ R3, R2 ;  /* 0x0000000200037305 */ /* 0x000064000021f000 */
[----:B0-----:R-:W-:Y:S02]  /*33f0*/  MOV R2, RZ ;  /* 0x000000ff00027202 */ /* 0x001fe40000000f00 */
[----:B-1----:R-:W-:-:S05]  /*3400*/  IADD3 R10, RZ, -R3, RZ ;  /* 0x80000003ff0a7210 */ /* 0x002fca0007ffe0ff */
[----:B------:R-:W-:Y:S01]  /*3410*/  IMAD R7, R10, R5, RZ ;  /* 0x000000050a077224 */ /* 0x000fe200078e02ff */
[----:B------:R-:W-:Y:S02]  /*3420*/  IABS R10, R0 ;  /* 0x00000000000a7213 */ /* 0x000fe40000000000 */
[----:B------:R-:W-:Y:S01]  /*3430*/  LOP3.LUT R0, R0, R9, RZ, 0x3c, !PT ;  /* 0x0000000900007212 */ /* 0x000fe200078e3cff */
[----:B------:R-:W-:-:S03]  /*3440*/  IMAD.HI.U32 R3, R3, R7, R2 ;  /* 0x0000000703037227 */ /* 0x000fc600078e0002 */
[----:B------:R-:W-:Y:S01]  /*3450*/  ISETP.GE.AND P2, PT, R0, RZ, PT ;  /* 0x000000ff0000720c */ /* 0x000fe20003f46270 */
[----:B------:R-:W-:-:S04]  /*3460*/  IMAD.MOV.U32 R2, RZ, RZ, R10 ;  /* 0x000000ffff027224 */ /* 0x000fc800078e000a */
[----:B------:R-:W-:-:S04]  /*3470*/  IMAD.HI.U32 R3, R3, R2, RZ ;  /* 0x0000000203037227 */ /* 0x000fc800078e00ff */
[----:B------:R-:W-:-:S05]  /*3480*/  IMAD R2, R3, R4, R2 ;  /* 0x0000000403027224 */ /* 0x000fca00078e0202 */
[----:B------:R-:W-:-:S13]  /*3490*/  ISETP.GT.U32.AND P1, PT, R5, R2, PT ;  /* 0x000000020500720c */ /* 0x000fda0003f24070 */
[----:B------:R-:W-:Y:S01]  /*34a0*/  @!P1 IMAD.IADD R2, R2, 0x1, -R5 ;  /* 0x0000000102029824 */ /* 0x000fe200078e0a05 */
[----:B------:R-:W-:Y:S02]  /*34b0*/  @!P1 IADD3 R3, R3, 0x1, RZ ;  /* 0x0000000103039810 */ /* 0x000fe40007ffe0ff */
[----:B------:R-:W-:Y:S02]  /*34c0*/  ISETP.NE.AND P1, PT, R9, RZ, PT ;  /* 0x000000ff0900720c */ /* 0x000fe40003f25270 */
[----:B------:R-:W-:-:S13]  /*34d0*/  ISETP.GE.U32.AND P0, PT, R2, R5, PT ;  /* 0x000000050200720c */ /* 0x000fda0003f06070 */
[----:B------:R-:W-:-:S04]  /*34e0*/  @P0 VIADD R3, R3, 0x1 ;  /* 0x0000000103030836 */ /* 0x000fc80000000000 */
[----:B------:R-:W-:-:S05]  /*34f0*/  IMAD.MOV.U32 R0, RZ, RZ, R3 ;  /* 0x000000ffff007224 */ /* 0x000fca00078e0003 */
[----:B------:R-:W-:Y:S02]  /*3500*/  @!P2 IADD3 R0, -R0, RZ, RZ ;  /* 0x000000ff0000a210 */ /* 0x000fe40007ffe1ff */
[----:B------:R-:W-:-:S07]  /*3510*/  @!P1 LOP3.LUT R0, RZ, R9, RZ, 0x33, !PT ;  /* 0x00000009ff009212 */ /* 0x000fce00078e33ff */
.L_x_1693:
[-C--:B------:R-:W-:Y:S01]  /*3520*/  IMAD R17, R8, R0.reuse, R17 ;  /* 0x0000000008117224 */ /* 0x080fe200078e0211 */
        /* <DEDUP_REMOVED lines=8> */
[----:B------:R-:W-:Y:S02]  /*35b0*/  R2UR UR43, R0 ;  /* 0x00000000002b72ca */ /* 0x000fe400000e0000 */
        /* <DEDUP_REMOVED lines=67> */
[----:B------:R-:W1:Y:S02]  /*39f0*/  SHFL.IDX PT, R0, R25, RZ, 0x1f ;  /* 0x00001fff19007589 */ /* 0x000e6400000e0000 */
[----:B-1----:R-:W-:-:S13]  /*3a00*/  R2UR UR4, R0 ;  /* 0x00000000000472ca */ /* 0x002fda00000e0000 */
        /* <DEDUP_REMOVED lines=9> */
[----:B------:R-:W-:-:S04]  /*3aa0*/  ULOP3.LUT UR5, UR5, 0x3fff, URZ, 0xc0, !UPT ;  /* 0x00003fff05057892 */ /* 0x000fc8000f8ec03f */
[----:B------:R-:W-:-:S04]  /*3ab0*/  ULOP3.LUT UR38, UR5, 0x2000000, URZ, 0xfc, !UPT ;  /* 0x0200000005267892 */ /* 0x000fc8000f8efc3f */
[----:B------:R-:W-:Y:S08]  /*3ac0*/  @!P0 BRA `(.L_x_1694) ;  /* 0x0000000000408947 */ /* 0x000ff00003800000 */
[----:B------:R-:W-:Y:S01]  /*3ad0*/  MOV R0, 0x0 ;  /* 0x0000000000007802 */ /* 0x000fe20000000f00 */
[----:B------:R-:W-:Y:S01]  /*3ae0*/  ULDC.64 UR4, c[0x4][0x90] ;  /* 0x0100240000047ab9 */ /* 0x000fe20000000a00 */
[----:B------:R-:W-:Y:S01]  /*3af0*/  ULDC.64 UR6, c[0x4][0x20] ;  /* 0x0100080000067ab9 */ /* 0x000fe20000000a00 */
[----:B------:R-:W-:Y:S01]  /*3b00*/  MOV R4, UR4 ;  /* 0x0000000400047c02 */ /* 0x000fe20008000f00 */
[----:B------:R1:W2:Y:S01]  /*3b10*/  LDC.64 R2, c[0x4][R0] ;  /* 0x0100000000027b82 */ /* 0x0002a20000000a00 */
[----:B------:R-:W-:Y:S01]  /*3b20*/  IMAD.U32 R5, RZ, RZ, UR5 ;  /* 0x00000005ff057e24 */ /* 0x000fe2000f8e00ff */
[----:B------:R-:W-:Y:S01]  /*3b30*/  ULDC.64 UR4, c[0x4][0x98] ;  /* 0x0100260000047ab9 */ /* 0x000fe20000000a00 */
[----:B------:R-:W-:Y:S01]  /*3b40*/  IMAD.U32 R10, RZ, RZ, UR6 ;  /* 0x00000006ff0a7e24 */ /* 0x000fe2000f8e00ff */
[----:B------:R-:W-:Y:S01]  /*3b50*/  MOV R7, UR5 ;  /* 0x0000000500077c02 */ /* 0x000fe20008000f00 */
[----:B------:R-:W-:Y:S01]  /*3b60*/  IMAD.U32 R6, RZ, RZ, UR4 ;  /* 0x00000004ff067e24 */ /* 0x000fe2000f8e00ff */
[----:B------:R-:W-:Y:S01]  /*3b70*/  MOV R8, 0x70 ;  /* 0x0000007000087802 */ /* 0x000fe20000000f00 */
[----:B------:R-:W-:-:S02]  /*3b80*/  IMAD.U32 R11, RZ, RZ, UR7 ;  /* 0x00000007ff0b7e24 */ /* 0x000fc4000f8e00ff */
[----:B------:R-:W-:Y:S02]  /*3b90*/  IMAD.MOV.U32 R12, RZ, RZ, 0x1 ;  /* 0x00000001ff0c7424 */ /* 0x000fe400078e00ff */
[----:B-1----:R-:W-:-:S07]  /*3ba0*/  IMAD.MOV.U32 R13, RZ, RZ, RZ ;  /* 0x000000ffff0d7224 */ /* 0x002fce00078e00ff */
[----:B------:R-:W-:-:S07]  /*3bb0*/  LEPC R20, `(.L_x_1694) ;  /* 0x000000001014794e */ /* 0x000fce0000000000 */
[----:B0-2---:R-:W-:Y:S05]  /*3bc0*/  CALL.ABS.NOINC R2 ;  /* 0x0000000002007343 */ /* 0x005fea0003c00000 */
.L_x_1694:
[----:B------:R-:W-:Y:S02]  /*3bd0*/  SHF.L.U32 R13, RZ, 0x1f, RZ ;  /* 0x0000001fff0d7819 */ /* 0x000fe400000006ff */
[----:B------:R-:W-:Y:S02]  /*3be0*/  LOP3.LUT R3, R24, 0xffffff80, RZ, 0xc0, !PT ;  /* 0xffffff8018037812 */ /* 0x000fe400078ec0ff */
[----:B------:R-:W1:Y:S01]  /*3bf0*/  SYNCS.PHASECHK.TRANS64.TRYWAIT P0, [UR40+0x28c00], R13 ;  /* 0x028c000dff0075a7 */ /* 0x000e620008000168 */
[----:B------:R-:W-:Y:S02]  /*3c00*/  LEA.HI R0, R25, R25, RZ, 0x1 ;  /* 0x0000001919007211 */ /* 0x000fe400078f08ff */
[----:B------:R-:W-:Y:S02]  /*3c10*/  IADD3 R5, R22, -R3, RZ ;  /* 0x8000000316057210 */ /* 0x000fe40007ffe0ff */
[----:B------:R-:W-:Y:S02]  /*3c20*/  LOP3.LUT R2, R0, 0xfffffe, RZ, 0xc0, !PT ;  /* 0x00fffffe00027812 */ /* 0x000fe400078ec0ff */
[----:B------:R-:W-:-:S04]  /*3c30*/  SHF.R.S32.HI R4, RZ, 0x1f, R5 ;  /* 0x0000001fff047819 */ /* 0x000fc80000011405 */
[----:B------:R-:W-:-:S04]  /*3c40*/  LEA.HI R3, R4, R5, RZ, 0x2 ;  /* 0x0000000504037211 */ /* 0x000fc800078f10ff */
[--C-:B------:R-:W-:Y:S02]  /*3c50*/  SHF.R.S32.HI R6, RZ, 0x2, R3.reuse ;  /* 0x00000002ff067819 */ /* 0x100fe40000011403 */
[----:B------:R-:W-:Y:S01]  /*3c60*/  SHF.R.S32.HI R7, RZ, 0x1f, R3 ;  /* 0x0000001fff077819 */ /* 0x000fe20000011403 */
[----:B-1----:R-:W-:Y:S06]  /*3c70*/  @!P0 BRA `(.L_x_1695) ;  /* 0x00000104009c8947 */ /* 0x002fec0003800000 */
.L_x_1829:
[----:B------:R-:W-:Y:S01]  /*3c80*/  ULOP3.LUT UR4, UR39, 0x1, URZ, 0xfc, !UPT ;  /* 0x0000000127047892 */ /* 0x000fe2000f8efc3f */
[----:B-1----:R-:W-:Y:S01]  /*3c90*/  LOP3.LUT R0, R3, 0x7ffffffc, RZ, 0xc0, !PT ;  /* 0x7ffffffc03007812 */ /* 0x002fe200078ec0ff */
[----:B------:R-:W-:Y:S01]  /*3ca0*/  IMAD.IADD R3, R25, 0x1, -R2 ;  /* 0x0000000119037824 */ /* 0x000fe200078e0a02 */
[----:B------:R-:W-:Y:S02]  /*3cb0*/  LEA.HI R7, R7, R6, RZ, 0x3 ;  /* 0x0000000607077211 */ /* 0x000fe400078f18ff */
[-C--:B------:R-:W-:Y:S01]  /*3cc0*/  IADD3 R0, -R0, R5.reuse, RZ ;  /* 0x0000000500007210 */ /* 0x080fe20007ffe1ff */
[----:B------:R-:W-:Y:S01]  /*3cd0*/  IMAD.U32 R2, RZ, RZ, UR4 ;  /* 0x00000004ff027e24 */ /* 0x000fe2000f8e00ff */
[----:B------:R-:W-:Y:S02]  /*3ce0*/  LOP3.LUT R7, R7, 0xfffffff8, RZ, 0xc0, !PT ;  /* 0xfffffff807077812 */ /* 0x000fe400078ec0ff */
[----:B------:R-:W-:Y:S01]  /*3cf0*/  LEA.HI R4, R4, R5, RZ, 0x5 ;  /* 0x0000000504047211 */ /* 0x000fe200078f28ff */
[----:B------:R-:W-:Y:S01]  /*3d00*/  IMAD.SHL.U32 R0, R0, 0x2, RZ ;  /* 0x0000000200007824 */ /* 0x000fe200078e00ff */
[----:B------:R-:W-:Y:S01]  /*3d10*/  ISETP.NE.AND P4, PT, R2, 0x3, PT ;  /* 0x000000030200780c */ /* 0x000fe20003f85270 */
[----:B------:R-:W-:Y:S01]  /*3d20*/  IMAD.IADD R7, R6, 0x1, -R7 ;  /* 0x0000000106077824 */ /* 0x000fe200078e0a07 */
[----:B------:R-:W-:-:S02]  /*3d30*/  SHF.R.S32.HI R4, RZ, 0x5, R4 ;  /* 0x00000005ff047819 */ /* 0x000fc40000011404 */
[----:B------:R-:W-:-:S03]  /*3d40*/  LEA R10, R3, R0, 0x8 ;  /* 0x00000000030a7211 */ /* 0x000fc600078e40ff */
[----:B0-----:R-:W-:-:S06]  /*3d50*/  IMAD R9, R4, 0x10, R7 ;  /* 0x0000001004097824 */ /* 0x001fcc00078e0207 */
[----:B------:R-:W-:Y:S05]  /*3d60*/  @!P4 BRA `(.L_x_1696) ;  /* 0x000000000004c947 */ /* 0x000fea0003800000 */
[----:B------:R-:W-:Y:S01]  /*3d70*/  BPT.TRAP 0x1 ;  /* 0x000000040000795c */ /* 0x000fe20000300000 */
.L_x_1696:
[----:B------:R0:W1:Y:S01]  /*3d80*/  SYNCS.PHASECHK.TRANS64.TRYWAIT P0, [UR40+0x28c30], R13 ;  /* 0x028c300dff0075a7 */ /* 0x0000620008000168 */
[----:B------:R-:W-:Y:S05]  /*3d90*/  @!P4 BRA `(.L_x_1697) ;  /* 0x000000000004c947 */ /* 0x000fea0003800000 */
[----:B------:R-:W-:Y:S01]  /*3da0*/  BPT.TRAP 0x1 ;  /* 0x000000040000795c */ /* 0x000fe20000300000 */
.L_x_1697:
[----:B-1----:R-:W-:Y:S05]  /*3db0*/  @P0 BRA `(.L_x_1698) ;  /* 0x0000000000080947 */ /* 0x002fea0003800000 */
[----:B------:R-:W1:Y:S02]  /*3dc0*/  SYNCS.PHASECHK.TRANS64.TRYWAIT P0, [UR40+0x28c30], R13 ;  /* 0x028c300dff0075a7 */ /* 0x000e640008000168 */
[----:B-1----:R-:W-:Y:S05]  /*3dd0*/  @!P0 BRA `(.L_x_1699) ;  /* 0x00000104005c8947 */ /* 0x002fea0003800000 */
.L_x_1698:
        /* <DEDUP_REMOVED lines=12> */
[----:B------:R-:W-:Y:S02]  /*3ea0*/  UIADD3 UR12, UR4, 0x2, URZ ;  /* 0x00000002040c7890 */ /* 0x000fe4000fffe03f */
[----:B------:R-:W-:-:S02]  /*3eb0*/  UMOV UR8, UR4 ;  /* 0x0000000400087c82 */ /* 0x000fc40008000000 */
[----:B------:R-:W-:Y:S01]  /*3ec0*/  UMOV UR10, UR24 ;  /* 0x00000018000a7c82 */ /* 0x000fe20008000000 */
[----:B------:R-:W-:Y:S01]  /*3ed0*/  UIADD3 UR14, UR24, 0x2, URZ ;  /* 0x00000002180e7890 */ /* 0x000fe2000fffe03f */
        /* <DEDUP_REMOVED lines=23> */
.L_x_1700:
[----:B------:R-:W-:Y:S01]  /*4050*/  ISETP.NE.AND P0, PT, R19, 0x1, PT ;  /* 0x000000011300780c */ /* 0x000fe20003f05270 */
[----:B------:R-:W-:Y:S01]  /*4060*/  UMOV UR6, 0xffffffc0 ;  /* 0xffffffc000067882 */ /* 0x000fe20000000000 */
[----:B-1----:R-:W-:Y:S01]  /*4070*/  LEA.HI R2, R23, R22, RZ, 0x2 ;  /* 0x0000001617027211 */ /* 0x002fe200078f10ff */
[----:B------:R-:W-:Y:S01]  /*4080*/  UIMAD UR5, UR43, UR6, 0x41 ;  /* 0x000000412b0574a4 */ /* 0x000fe2000f8e0206 */
[----:B------:R-:W-:Y:S01]  /*4090*/  LOP3.LUT P1, RZ, R16, 0x1, RZ, 0xc0, !PT ;  /* 0x0000000110ff7812 */ /* 0x000fe2000782c0ff */
[----:B------:R-:W-:Y:S01]  /*40a0*/  UIADD3 UR4, UR40, 0x28c40, URZ ;  /* 0x00028c4028047890 */ /* 0x000fe2000fffe03f */
[----:B------:R-:W-:Y:S01]  /*40b0*/  LOP3.LUT R3, R2, 0xfffffffc, RZ, 0xc0, !PT ;  /* 0xfffffffc02037812 */ /* 0x000fe200078ec0ff */
[----:B------:R-:W-:Y:S01]  /*40c0*/  ULDC UR11, c[0x0][0x2f0] ;  /* 0x0000bc00000b7ab9 */ /* 0x000fe20000000800 */
[----:B------:R-:W-:Y:S01]  /*40d0*/  ULDC UR10, c[0x0][0x9d8] ;  /* 0x00027600000a7ab9 */ /* 0x000fe20000000800 */
[----:B------:R-:W-:Y:S01]  /*40e0*/  UIMAD UR5, UR41, UR11, UR5 ;  /* 0x0000000b290572a4 */ /* 0x000fe2000f8e0205 */
[----:B------:R-:W-:Y:S01]  /*40f0*/  FMUL.FTZ R24, R24, UR10 ;  /* 0x0000000a18187c20 */ /* 0x000fe20008410000 */
[----:B------:R-:W-:Y:S01]  /*4100*/  IMAD.IADD R3, R22, 0x1, -R3 ;  /* 0x0000000116037824 */ /* 0x000fe200078e0a03 */
[----:B------:R-:W-:Y:S01]  /*4110*/  UPRMT UR4, UR42, 0x654, UR4 ;  /* 0x000006542a047896 */ /* 0x000fe20008000004 */
[----:B------:R-:W1:Y:S01]  /*4120*/  @P0 LDC R5, c[0x0][0x44c] ;  /* 0x00011300ff050b82 */ /* 0x000e620000000800 */
[----:B------:R-:W-:Y:S01]  /*4130*/  FMUL.FTZ R25, R25, UR10 ;  /* 0x0000000a19197c20 */ /* 0x000fe20008410000 */
[----:B------:R-:W-:Y:S01]  /*4140*/  FMUL.FTZ R26, R26, UR10 ;  /* 0x0000000a1a1a7c20 */ /* 0x000fe20008410000 */
[----:B------:R-:W-:Y:S01]  /*4150*/  LEA.HI R2, R3, R3, RZ, 0x1 ;  /* 0x0000000303027211 */ /* 0x000fe200078f08ff */
[----:B------:R-:W-:Y:S01]  /*4160*/  FMUL.FTZ R27, R27, UR10 ;  /* 0x0000000a1b1b7c20 */ /* 0x000fe20008410000 */
[----:B------:R-:W-:Y:S01]  /*4170*/  FMUL.FTZ R28, R28, UR10 ;  /* 0x0000000a1c1c7c20 */ /* 0x000fe20008410000 */
[----:B------:R-:W-:Y:S01]  /*4180*/  FMUL.FTZ R29, R29, UR10 ;  /* 0x0000000a1d1d7c20 */ /* 0x000fe20008410000 */
[----:B------:R-:W-:Y:S01]  /*4190*/  LOP3.LUT R2, R2, 0x1ffffffe, RZ, 0xc0, !PT ;  /* 0x1ffffffe02027812 */ /* 0x000fe200078ec0ff */
[----:B------:R-:W2:Y:S01]  /*41a0*/  @P0 LDC R7, c[0x0][0x450] ;  /* 0x00011400ff070b82 */ /* 0x000ea20000000800 */
[----:B------:R-:W-:Y:S01]  /*41b0*/  FMUL.FTZ R30, R30, UR10 ;  /* 0x0000000a1e1e7c20 */ /* 0x000fe20008410000 */
[----:B------:R-:W-:Y:S01]  /*41c0*/  FMUL.FTZ R31, R31, UR10 ;  /* 0x0000000a1f1f7c20 */ /* 0x000fe20008410000 */
[----:B------:R-:W-:Y:S01]  /*41d0*/  IADD3 R2, R3, -R2, RZ ;  /* 0x8000000203027210 */ /* 0x000fe20007ffe0ff */
[----:B------:R-:W-:-:S02]  /*41e0*/  IMAD.IADD R3, R152, 0x1, R9 ;  /* 0x0000000198037824 */ /* 0x000fc400078e0209 */
[----:B------:R-:W-:Y:S01]  /*41f0*/  FMUL.FTZ R37, R37, UR10 ;  /* 0x0000000a25257c20 */ /* 0x000fe20008410000 */
[----:B------:R-:W-:Y:S01]  /*4200*/  FMUL.FTZ R40, R40, UR10 ;  /* 0x0000000a28287c20 */ /* 0x000fe20008410000 */
[----:B------:R-:W-:Y:S01]  /*4210*/  FMUL.FTZ R41, R41, UR10 ;  /* 0x0000000a29297c20 */ /* 0x000fe20008410000 */
[----:B------:R-:W-:Y:S02]  /*4220*/  IMAD R2, R2, 0x8, R3 ;  /* 0x0000000802027824 */ /* 0x000fe400078e0203 */
[----:B------:R-:W-:Y:S01]  /*4230*/  FMUL.FTZ R42, R42, UR10 ;  /* 0x0000000a2a2a7c20 */ /* 0x000fe20008410000 */
[----:B------:R-:W-:Y:S01]  /*4240*/  FMUL.FTZ R43, R43, UR10 ;  /* 0x0000000a2b2b7c20 */ /* 0x000fe20008410000 */
[----:B------:R-:W-:Y:S01]  /*4250*/  FMUL.FTZ R44, R44, UR10 ;  /* 0x0000000a2c2c7c20 */ /* 0x000fe20008410000 */
[----:B------:R-:W-:Y:S01]  /*4260*/  FMUL.FTZ R46, R46, UR10 ;  /* 0x0000000a2e2e7c20 */ /* 0x000fe20008410000 */
[----:B------:R-:W-:Y:S01]  /*4270*/  MOV R3, R2 ;  /* 0x0000000200037202 */ /* 0x000fe20000000f00 */
[----:B------:R-:W-:Y:S01]  /*4280*/  FMUL.FTZ R47, R47, UR10 ;  /* 0x0000000a2f2f7c20 */ /* 0x000fe20008410000 */
[----:B------:R-:W-:Y:S01]  /*4290*/  FMUL.FTZ R49, R49, UR10 ;  /* 0x0000000a31317c20 */ /* 0x000fe20008410000 */
[----:B-1----:R-:W-:-:S04]  /*42a0*/  @P0 IMAD.HI.U32 R4, R2, R5, RZ ;  /* 0x0000000502040227 */ /* 0x002fc800078e00ff */
[----:B------:R-:W-:Y:S01]  /*42b0*/  FMUL.FTZ R50, R50, UR10 ;  /* 0x0000000a32327c20 */ /* 0x000fe20008410000 */
[----:B------:R-:W-:Y:S01]  /*42c0*/  FMUL.FTZ R51, R51, UR10 ;  /* 0x0000000a33337c20 */ /* 0x000fe20008410000 */
[----:B------:R-:W-:Y:S01]  /*42d0*/  FMUL.FTZ R52, R52, UR10 ;  /* 0x0000000a34347c20 */ /* 0x000fe20008410000 */
[----:B------:R-:W-:Y:S01]  /*42e0*/  FMUL.FTZ R53, R53, UR10 ;  /* 0x0000000a35357c20 */ /* 0x000fe20008410000 */
[----:B------:R-:W-:Y:S01]  /*42f0*/  FMUL.FTZ R54, R54, UR10 ;  /* 0x0000000a36367c20 */ /* 0x000fe20008410000 */
[----:B------:R-:W-:Y:S01]  /*4300*/  FMUL.FTZ R55, R55, UR10 ;  /* 0x0000000a37377c20 */ /* 0x000fe20008410000 */
[----:B------:R-:W-:Y:S01]  /*4310*/  FMUL.FTZ R34, R34, UR10 ;  /* 0x0000000a22227c20 */ /* 0x000fe20008410000 */
[----:B--2---:R-:W-:Y:S01]  /*4320*/  @P0 SHF.R.U32.HI R3, RZ, R7, R4 ;  /* 0x00000007ff030219 */ /* 0x004fe20000011604 */
[----:B------:R-:W-:Y:S01]  /*4330*/  FMUL.FTZ R35, R35, UR10 ;  /* 0x0000000a23237c20 */ /* 0x000fe20008410000 */
[----:B------:R-:W-:Y:S01]  /*4340*/  FMUL.FTZ R36, R36, UR10 ;  /* 0x0000000a24247c20 */ /* 0x000fe20008410000 */
[----:B------:R-:W-:Y:S01]  /*4350*/  FMUL.FTZ R38, R38, UR10 ;  /* 0x0000000a26267c20 */ /* 0x000fe20008410000 */
[----:B------:R-:W-:Y:S01]  /*4360*/  FMUL.FTZ R39, R39, UR10 ;  /* 0x0000000a27277c20 */ /* 0x000fe20008410000 */
[----:B------:R-:W1:Y:S01]  /*4370*/  SHFL.IDX PT, R7, R3, RZ, 0x1c1f ;  /* 0x001c1fff03077589 */ /* 0x000e6200000e0000 */
[----:B------:R-:W-:Y:S01]  /*4380*/  FMUL.FTZ R45, R45, UR10 ;  /* 0x0000000a2d2d7c20 */ /* 0x000fe20008410000 */
[----:B------:R-:W-:Y:S01]  /*4390*/  FMUL.FTZ R48, R48, UR10 ;  /* 0x0000000a30307c20 */ /* 0x000fe20008410000 */
[----:B------:R-:W-:Y:S01]  /*43a0*/  IMAD.U32 R5, RZ, RZ, UR5 ;  /* 0x00000005ff057e24 */ /* 0x000fe2000f8e00ff */
[----:B------:R-:W-:Y:S01]  /*43b0*/  ULEA UR15, UR43, 0xffffffc0, 0x6 ;  /* 0xffffffc02b0f7891 */ /* 0x000fe2000f8e303f */
[----:B------:R-:W2:Y:S01]  /*43c0*/  MUFU.TANH R11, R28 ;  /* 0x0000001c000b7308 */ /* 0x000ea20000002400 */
[----:B------:R-:W-:Y:S01]  /*43d0*/  ULDC UR7, c[0x0][0x9dc] ;  /* 0x0002770000077ab9 */ /* 0x000fe20000000800 */
[----:B------:R-:W-:Y:S01]  /*43e0*/  ULDC UR14, c[0x0][0x288] ;  /* 0x0000a200000e7ab9 */ /* 0x000fe20000000800 */
[----:B------:R-:W-:Y:S01]  /*43f0*/  SYNCS.ARRIVE.TRANS64.RED.A1T0 RZ, [UR4], RZ ;  /* 0x000000ffffff79a7 */ /* 0x000fe20008100404 */
[----:B------:R-:W-:Y:S01]  /*4400*/  ULOP3.LUT UR7, URZ, UR7, URZ, 0x33, !UPT ;  /* 0x000000073f077292 */ /* 0x000fe2000f8e333f */
[----:B------:R-:W-:Y:S01]  /*4410*/  FMUL.FTZ R32, R32, UR10 ;  /* 0x0000000a20207c20 */ /* 0x000fe20008410000 */
[----:B------:R-:W-:Y:S01]  /*4420*/  FMUL.FTZ R33, R33, UR10 ;  /* 0x0000000a21217c20 */ /* 0x000fe20008410000 */
[----:B------:R-:W-:Y:S01]  /*4430*/  UIMAD UR4, UR41, UR11, -UR15 ;  /* 0x0000000b290472a4 */ /* 0x000fe2000f8e0a0f */
[----:B------:R-:W3:Y:S01]  /*4440*/  MUFU.TANH R14, R29 ;  /* 0x0000001d000e7308 */ /* 0x000ee20000002400 */
[----:B------:R-:W-:Y:S01]  /*4450*/  IADD3 R4, R5, -UR14, -R0 ;  /* 0x8000000e05047c10 */ /* 0x000fe2000fffe800 */
[----:B------:R-:W-:-:S03]  /*4460*/  ULDC UR18, c[0x0][0x9e0] ;  /* 0x0002780000127ab9 */ /* 0x000fc60000000800 */
[----:B------:R-:W-:-:S03]  /*4470*/  IADD3 R8, -R0, UR4, RZ ;  /* 0x0000000400087c10 */ /* 0x000fc6000fffe1ff */
[----:B------:R-:W4:Y:S08]  /*4480*/  MUFU.TANH R24, R24 ;  /* 0x0000001800187308 */ /* 0x000f300000002400 */
[----:B------:R-:W0:Y:S08]  /*4490*/  MUFU.TANH R25, R25 ;  /* 0x0000001900197308 */ /* 0x000e300000002400 */
        /* <DEDUP_REMOVED lines=26> */
[----:B------:R5:W0:Y:S08]  /*4640*/  MUFU.TANH R15, R32 ;  /* 0x00000020000f7308 */ /* 0x000a300000002400 */
[----:B------:R2:W0:Y:S01]  /*4650*/  MUFU.TANH R20, R33 ;  /* 0x0000002100147308 */ /* 0x0004220000002400 */
[----:B-----5:R-:W-:-:S05]  /*4660*/  IADD3 R32, R4, UR7, RZ ;  /* 0x0000000704207c10 */ /* 0x020fca000fffe0ff */
[----:B-1----:R-:W-:Y:S02]  /*4670*/  IMAD.IADD R5, R32, 0x1, R7 ;  /* 0x0000000120057824 */ /* 0x002fe400078e0207 */
[----:B--2---:R-:W-:-:S05]  /*4680*/  VIADD R33, R4, UR18 ;  /* 0x0000001204217c36 */ /* 0x004fca0008000000 */
[----:B------:R-:W-:Y:S01]  /*4690*/  VIADDMNMX R4, R7, R33, R8, PT ;  /* 0x0000002107047246 */ /* 0x000fe20003800108 */
[----:B---34-:R-:W-:Y:S06]  /*46a0*/  @!P1 BRA `(.L_x_1701) ;  /* 0x0000000000689947 */ /* 0x018fec0003800000 */
[----:B------:R-:W-:Y:S01]  /*46b0*/  IMAD.U32 R6, RZ, RZ, UR11 ;  /* 0x0000000bff067e24 */ /* 0x000fe2000f8e00ff */
[----:B------:R-:W-:Y:S03]  /*46c0*/  BSSY B0, `(.L_x_1702) ;  /* 0x0000014000007945 */ /* 0x000fe60003800000 */
[----:B------:R-:W-:-:S05]  /*46d0*/  IMAD R6, R6, UR41, R7 ;  /* 0x0000002906067c24 */ /* 0x000fca000f8e0207 */
[----:B------:R-:W-:-:S04]  /*46e0*/  IADD3 R7, R6, -UR14, RZ ;  /* 0x8000000e06077c10 */ /* 0x000fc8000fffe0ff */
[----:B------:R-:W-:-:S13]  /*46f0*/  ISETP.GT.AND P0, PT, R7, -0x1, PT ;  /* 0xffffffff0700780c */ /* 0x000fda0003f04270 */
[----:B------:R-:W-:Y:S05]  /*4700*/  @P0 BRA `(.L_x_1703) ;  /* 0x0000000000240947 */ /* 0x000fea0003800000 */
[----:B------:R-:W-:Y:S01]  /*4710*/  ULDC UR4, c[0x0][0x9e4] ;  /* 0x0002790000047ab9 */ /* 0x000fe20000000800 */
[----:B------:R-:W-:Y:S01]  /*4720*/  LOP3.LUT R7, RZ, R7, RZ, 0x33, !PT ;  /* 0x00000007ff077212 */ /* 0x000fe200078e33ff */
[----:B------:R-:W-:-:S05]  /*4730*/  IMAD.U32 R34, RZ, RZ, UR4 ;  /* 0x00000004ff227e24 */ /* 0x000fca000f8e00ff */
[----:B------:R-:W-:-:S13]  /*4740*/  ISETP.NE.AND P0, PT, R34, 0x1, PT ;  /* 0x000000012200780c */ /* 0x000fda0003f05270 */
[----:B------:R-:W1:Y:S02]  /*4750*/  @P0 LDC.64 R38, c[0x0][0x9e8] ;  /* 0x00027a00ff260b82 */ /* 0x000e640000000a00 */
[----:B-1----:R-:W-:-:S05]  /*4760*/  @P0 IMAD.HI.U32 R6, R7, R38, RZ ;  /* 0x0000002607060227 */ /* 0x002fca00078e00ff */
[----:B------:R-:W-:-:S04]  /*4770*/  @P0 SHF.R.U32.HI R7, RZ, R39, R6 ;  /* 0x00000027ff070219 */ /* 0x000fc80000011606 */
[----:B------:R-:W-:Y:S01]  /*4780*/  LOP3.LUT R7, RZ, R7, RZ, 0x33, !PT ;  /* 0x00000007ff077212 */ /* 0x000fe200078e33ff */
[----:B------:R-:W-:Y:S06]  /*4790*/  BRA `(.L_x_1704) ;  /* 0x0000000000187947 */ /* 0x000fec0003800000 */
.L_x_1703:
[----:B------:R-:W-:Y:S02]  /*47a0*/  ULDC UR4, c[0x0][0x9e4] ;  /* 0x0002790000047ab9 */ /* 0x000fe40000000800 */
[----:B------:R-:W-:-:S05]  /*47b0*/  IMAD.U32 R34, RZ, RZ, UR4 ;  /* 0x00000004ff227e24 */ /* 0x000fca000f8e00ff */
[----:B------:R-:W-:-:S13]  /*47c0*/  ISETP.NE.AND P0, PT, R34, 0x1, PT ;  /* 0x000000012200780c */ /* 0x000fda0003f05270 */
[----:B------:R-:W1:Y:S02]  /*47d0*/  @P0 LDC.64 R38, c[0x0][0x9e8] ;  /* 0x00027a00ff260b82 */ /* 0x000e640000000a00 */
[----:B-1----:R-:W-:-:S05]  /*47e0*/  @P0 IMAD.HI.U32 R6, R7, R38, RZ ;  /* 0x0000002607060227 */ /* 0x002fca00078e00ff */
[----:B------:R-:W-:-:S07]  /*47f0*/  @P0 SHF.R.U32.HI R7, RZ, R39, R6 ;  /* 0x00000027ff070219 */ /* 0x000fce0000011606 */
.L_x_1704:
[----:B------:R-:W-:Y:S05]  /*4800*/  BSYNC B0 ;  /* 0x0000000000007941 */ /* 0x000fea0003800000 */
.L_x_1702:
[----:B------:R-:W-:-:S05]  /*4810*/  IMAD R7, R7, R34, -UR15 ;  /* 0x8000000f07077e24 */ /* 0x000fca000f8e0222 */
[----:B------:R-:W-:-:S04]  /*4820*/  IADD3 R7, -R0, R7, RZ ;  /* 0x0000000700077210 */ /* 0x000fc80007ffe1ff */
[----:B------:R-:W-:Y:S02]  /*4830*/  VIADDMNMX R4, R7, R34, R4, PT ;  /* 0x0000002207047246 */ /* 0x000fe40003800104 */
[----:B------:R-:W-:-:S07]  /*4840*/  VIMNMX R5, R5, R7, !PT ;  /* 0x0000000705057248 */ /* 0x000fce0007fe0100 */
.L_x_1701:
[----:B------:R-:W1:Y:S02]  /*4850*/  SHFL.IDX PT, R3, R3, 0x1, 0x1c1f ;  /* 0x003c1f0003037f89 */ /* 0x000e6400000e0000 */
[----:B-1----:R-:W-:Y:S01]  /*4860*/  VIADDMNMX R6, R3, R33, R8, PT ;  /* 0x0000002103067246 */ /* 0x002fe20003800108 */
[----:B------:R-:W-:Y:S01]  /*4870*/  IMAD.IADD R7, R32, 0x1, R3 ;  /* 0x0000000120077824 */ /* 0x000fe200078e0203 */
[----:B------:R-:W-:Y:S06]  /*4880*/  @!P1 BRA `(.L_x_1705) ;  /* 0x0000000000689947 */ /* 0x000fec0003800000 */
        /* <DEDUP_REMOVED lines=15> */
.L_x_1707:
[----:B------:R-:W-:Y:S02]  /*4980*/  ULDC UR4, c[0x0][0x9e4] ;  /* 0x0002790000047ab9 */ /* 0x000fe40000000800 */
[----:B------:R-:W-:-:S05]  /*4990*/  IMAD.U32 R32, RZ, RZ, UR4 ;  /* 0x00000004ff207e24 */ /* 0x000fca000f8e00ff */
[----:B------:R-:W-:-:S13]  /*49a0*/  ISETP.NE.AND P0, PT, R32, 0x1, PT ;  /* 0x000000012000780c */ /* 0x000fda0003f05270 */
[----:B------:R-:W1:Y:S02]  /*49b0*/  @P0 LDC.64 R34, c[0x0][0x9e8] ;  /* 0x00027a00ff220b82 */ /* 0x000e640000000a00 */
[----:B-1----:R-:W-:-:S05]  /*49c0*/  @P0 IMAD.HI.U32 R8, R3, R34, RZ ;  /* 0x0000002203080227 */ /* 0x002fca00078e00ff */
[----:B------:R-:W-:-:S07]  /*49d0*/  @P0 SHF.R.U32.HI R3, RZ, R35, R8 ;  /* 0x00000023ff030219 */ /* 0x000fce0000011608 */
.L_x_1708:
[----:B------:R-:W-:Y:S05]  /*49e0*/  BSYNC B0 ;  /* 0x0000000000007941 */ /* 0x000fea0003800000 */
.L_x_1706:
[----:B------:R-:W-:-:S05]  /*49f0*/  IMAD R3, R3, R32, -UR15 ;  /* 0x8000000f03037e24 */ /* 0x000fca000f8e0220 */
[----:B------:R-:W-:-:S04]  /*4a00*/  IADD3 R3, -R0, R3, RZ ;  /* 0x0000000300037210 */ /* 0x000fc80007ffe1ff */
[----:B------:R-:W-:Y:S02]  /*4a10*/  VIADDMNMX R6, R3, R32, R6, PT ;  /* 0x0000002003067246 */ /* 0x000fe40003800106 */
[----:B------:R-:W-:-:S07]  /*4a20*/  VIMNMX R7, R7, R3, !PT ;  /* 0x0000000307077248 */ /* 0x000fce0007fe0100 */
.L_x_1705:
[----:B------:R-:W-:Y:S01]  /*4a30*/  UIMAD UR4, UR43, UR6, 0x40 ;  /* 0x000000402b0474a4 */ /* 0x000fe2000f8e0206 */
[----:B------:R-:W-:Y:S03]  /*4a40*/  BAR.SYNC.DEFER_BLOCKING 0xf, 0x100 ;  /* 0x03c4000000007b1d */ /* 0x000fe60000010000 */
[----:B------:R-:W-:Y:S02]  /*4a50*/  UISETP.GE.AND UP5, UPT, UR4, 0x1, UPT ;  /* 0x000000010400788c */ /* 0x000fe4000bfa6270 */
[----:B------:R-:W-:Y:S02]  /*4a60*/  UISETP.GE.AND UP6, UPT, UR4, 0x2, UPT ;  /* 0x000000020400788c */ /* 0x000fe4000bfc6270 */
[----:B------:R-:W-:Y:S02]  /*4a70*/  UISETP.GE.AND UP0, UPT, UR4, 0x9, UPT ;  /* 0x000000090400788c */ /* 0x000fe4000bf06270 */
[----:B------:R-:W-:Y:S01]  /*4a80*/  PLOP3.LUT P1, PT, PT, PT, UP5, 0x40, 0x0 ;  /* 0x000000000000781c */ /* 0x000fe20003f2e858 */
[----:B------:R-:W-:Y:S01]  /*4a90*/  UISETP.GE.AND UP1, UPT, UR4, 0xa, UPT ;  /* 0x0000000a0400788c */ /* 0x000fe2000bf26270 */
[----:B------:R-:W-:Y:S01]  /*4aa0*/  PLOP3.LUT P3, PT, PT, PT, UP6, 0x40, 0x0 ;  /* 0x000000000000781c */ /* 0x000fe20003f6e868 */
[----:B------:R-:W-:Y:S01]  /*4ab0*/  UISETP.GE.AND UP2, UPT, UR4, 0x11, UPT ;  /* 0x000000110400788c */ /* 0x000fe2000bf46270 */
[C---:B------:R-:W-:Y:S01]  /*4ac0*/  ISETP.GT.AND P1, PT, R5.reuse, RZ, P1 ;  /* 0x000000ff0500720c */ /* 0x040fe20000f24270 */
[----:B------:R-:W-:Y:S01]  /*4ad0*/  UISETP.GE.AND UP3, UPT, UR4, 0x12, UPT ;  /* 0x000000120400788c */ /* 0x000fe2000bf66270 */
[----:B------:R-:W-:Y:S01]  /*4ae0*/  ISETP.GT.AND P3, PT, R5, 0x1, P3 ;  /* 0x000000010500780c */ /* 0x000fe20001f64270 */
[----:B------:R-:W-:Y:S01]  /*4af0*/  UISETP.GE.AND UP4, UPT, UR4, 0x19, UPT ;  /* 0x000000190400788c */ /* 0x000fe2000bf86270 */
[----:B------:R-:W-:Y:S01]  /*4b00*/  ISETP.LT.OR P1, PT, R4, 0x1, P1 ;  /* 0x000000010400780c */ /* 0x000fe20000f21670 */
[----:B------:R-:W-:Y:S01]  /*4b10*/  ULDC UR10, c[0x0][0x988] ;  /* 0x00026200000a7ab9 */ /* 0x000fe20000000800 */
[----:B------:R-:W-:Y:S01]  /*4b20*/  PLOP3.LUT P2, PT, PT, PT, UP6, 0x40, 0x0 ;  /* 0x000000000000781c */ /* 0x000fe20003f4e868 */
[----:B------:R-:W-:Y:S01]  /*4b30*/  UISETP.GE.AND UP6, UPT, UR4, 0x21, UPT ;  /* 0x000000210400788c */ /* 0x000fe2000bfc6270 */
[----:B------:R-:W-:-:S02]  /*4b40*/  FSEL R3, R24, -INF , !P1 ;  /* 0xff80000018037808 */ /* 0x000fc40004800000 */
[----:B------:R-:W-:Y:S02]  /*4b50*/  PLOP3.LUT P1, PT, PT, PT, UP0, 0x40, 0x0 ;  /* 0x000000000000781c */ /* 0x000fe40003f2e808 */
[----:B------:R-:W-:Y:S02]  /*4b60*/  ISETP.LT.OR P3, PT, R4, 0x2, P3 ;  /* 0x000000020400780c */ /* 0x000fe40001f61670 */
[----:B------:R-:W-:Y:S02]  /*4b70*/  ISETP.GT.AND P2, PT, R7, 0x1, P2 ;  /* 0x000000010700780c */ /* 0x000fe40001744270 */
[----:B------:R-:W-:Y:S02]  /*4b80*/  ISETP.GT.AND P1, PT, R5, 0x8, P1 ;  /* 0x000000080500780c */ /* 0x000fe40000f24270 */
[----:B------:R-:W-:Y:S01]  /*4b90*/  PLOP3.LUT P0, PT, PT, PT, UP5, 0x40, 0x0 ;  /* 0x000000000000781c */ /* 0x000fe20003f0e858 */
[----:B------:R-:W-:Y:S01]  /*4ba0*/  UISETP.GE.AND UP5, UPT, UR4, 0x1a, UPT ;  /* 0x0000001a0400788c */ /* 0x000fe2000bfa6270 */
[----:B0-----:R-:W-:-:S02]  /*4bb0*/  FSEL R8, R25, -INF , !P3 ;  /* 0xff80000019087808 */ /* 0x001fc40005800000 */
[----:B------:R-:W-:Y:S02]  /*4bc0*/  PLOP3.LUT P3, PT, PT, PT, UP1, 0x40, 0x0 ;  /* 0x000000000000781c */ /* 0x000fe40003f6e818 */
[----:B------:R-:W-:Y:S02]  /*4bd0*/  ISETP.LT.OR P2, PT, R6, 0x2, P2 ;  /* 0x000000020600780c */ /* 0x000fe40001741670 */
[----:B------:R-:W-:Y:S02]  /*4be0*/  ISETP.LT.OR P1, PT, R4, 0x9, P1 ;  /* 0x000000090400780c */ /* 0x000fe40000f21670 */
[----:B------:R-:W-:Y:S02]  /*4bf0*/  ISETP.GT.AND P0, PT, R7, RZ, P0 ;  /* 0x000000ff0700720c */ /* 0x000fe40000704270 */
[----:B------:R-:W-:Y:S02]  /*4c00*/  ISETP.GT.AND P3, PT, R5, 0x9, P3 ;  /* 0x000000090500780c */ /* 0x000fe40001f64270 */
[----:B------:R-:W-:-:S02]  /*4c10*/  FSEL R33, R27, -INF , !P2 ;  /* 0xff8000001b217808 */ /* 0x000fc40005000000 */
[----:B------:R-:W-:Y:S02]  /*4c20*/  FSEL R11, R11, -INF , !P1 ;  /* 0xff8000000b0b7808 */ /* 0x000fe40004800000 */
[----:B------:R-:W-:Y:S01]  /*4c30*/  PLOP3.LUT P2, PT, PT, PT, UP1, 0x40, 0x0 ;  /* 0x000000000000781c */ /* 0x000fe20003f4e818 */
[----:B------:R-:W-:Y:S01]  /*4c40*/  UISETP.GE.AND UP1, UPT, UR4, 0x29, UPT ;  /* 0x000000290400788c */ /* 0x000fe2000bf26270 */
[----:B------:R-:W-:Y:S02]  /*4c50*/  PLOP3.LUT P1, PT, PT, PT, UP2, 0x40, 0x0 ;  /* 0x000000000000781c */ /* 0x000fe40003f2e828 */
[----:B------:R-:W-:Y:S02]  /*4c60*/  ISETP.LT.OR P0, PT, R6, 0x1, P0 ;  /* 0x000000010600780c */ /* 0x000fe40000701670 */
[----:B------:R-:W-:Y:S02]  /*4c70*/  ISETP.LT.OR P3, PT, R4, 0xa, P3 ;  /* 0x0000000a0400780c */ /* 0x000fe40001f61670 */
[----:B------:R-:W-:-:S02]  /*4c80*/  ISETP.GT.AND P2, PT, R7, 0x9, P2 ;  /* 0x000000090700780c */ /* 0x000fc40001744270 */
[----:B------:R-:W-:Y:S02]  /*4c90*/  ISETP.GT.AND P1, PT, R5, 0x10, P1 ;  /* 0x000000100500780c */ /* 0x000fe40000f24270 */
[----:B------:R-:W-:Y:S02]  /*4ca0*/  FSEL R32, R26, -INF , !P0 ;  /* 0xff8000001a207808 */ /* 0x000fe40004000000 */
[----:B------:R-:W-:Y:S01]  /*4cb0*/  PLOP3.LUT P0, PT, PT, PT, UP0, 0x40, 0x0 ;  /* 0x000000000000781c */ /* 0x000fe20003f0e808 */
[----:B------:R-:W-:Y:S01]  /*4cc0*/  UISETP.GE.AND UP0, UPT, UR4, 0x22, UPT ;  /* 0x000000220400788c */ /* 0x000fe2000bf06270 */
[----:B------:R-:W-:Y:S02]  /*4cd0*/  FSEL R14, R14, -INF , !P3 ;  /* 0xff8000000e0e7808 */ /* 0x000fe40005800000 */
[----:B------:R-:W-:Y:S01]  /*4ce0*/  PLOP3.LUT P3, PT, PT, PT, UP3, 0x40, 0x0 ;  /* 0x000000000000781c */ /* 0x000fe20003f6e838 */
[----:B------:R-:W-:Y:S01]  /*4cf0*/  UP2UR UR5, UPR, URZ, 0x1 ;  /* 0x000000013f057883 */ /* 0x000fe20008000000 */
[----:B------:R-:W-:-:S02]  /*4d00*/  ISETP.LT.OR P2, PT, R6, 0xa, P2 ;  /* 0x0000000a0600780c */ /* 0x000fc40001741670 */
[----:B------:R-:W-:Y:S02]  /*4d10*/  ISETP.LT.OR P1, PT, R4, 0x11, P1 ;  /* 0x000000110400780c */ /* 0x000fe40000f21670 */
[----:B------:R-:W-:Y:S02]  /*4d20*/  ISETP.GT.AND P0, PT, R7, 0x8, P0 ;  /* 0x000000080700780c */ /* 0x000fe40000704270 */
[----:B------:R-:W-:Y:S02]  /*4d30*/  ISETP.GT.AND P3, PT, R5, 0x11, P3 ;  /* 0x000000110500780c */ /* 0x000fe40001f64270 */
[----:B------:R-:W-:Y:S02]  /*4d40*/  FSEL R35, R31, -INF , !P2 ;  /* 0xff8000001f237808 */ /* 0x000fe40005000000 */
[----:B------:R-:W-:Y:S02]  /*4d50*/  FSEL R15, R15, -INF , !P1 ;  /* 0xff8000000f0f7808 */ /* 0x000fe40004800000 */
[----:B------:R-:W-:-:S02]  /*4d60*/  PLOP3.LUT P2, PT, PT, PT, UP4, 0x40, 0x0 ;  /* 0x000000000000781c */ /* 0x000fc40003f4e848 */
[----:B------:R-:W-:Y:S02]  /*4d70*/  PLOP3.LUT P1, PT, PT, PT, UP5, 0x40, 0x0 ;  /* 0x000000000000781c */ /* 0x000fe40003f2e858 */
[----:B------:R-:W-:Y:S02]  /*4d80*/  ISETP.LT.OR P0, PT, R6, 0x9, P0 ;  /* 0x000000090600780c */ /* 0x000fe40000701670 */
[----:B------:R-:W-:Y:S02]  /*4d90*/  ISETP.LT.OR P3, PT, R4, 0x12, P3 ;  /* 0x000000120400780c */ /* 0x000fe40001f61670 */
[C---:B------:R-:W-:Y:S02]  /*4da0*/  ISETP.GT.AND P2, PT, R5.reuse, 0x18, P2 ;  /* 0x000000180500780c */ /* 0x040fe40001744270 */
[----:B------:R-:W-:Y:S02]  /*4db0*/  ISETP.GT.AND P1, PT, R5, 0x19, P1 ;  /* 0x000000190500780c */ /* 0x000fe40000f24270 */
[----:B------:R-:W-:-:S02]  /*4dc0*/  FSEL R34, R30, -INF , !P0 ;  /* 0xff8000001e227808 */ /* 0x000fc40004000000 */
[----:B------:R-:W-:Y:S01]  /*4dd0*/  PLOP3.LUT P0, PT, PT, PT, UP2, 0x40, 0x0 ;  /* 0x000000000000781c */ /* 0x000fe20003f0e828 */
[----:B------:R-:W-:Y:S01]  /*4de0*/  UISETP.GE.AND UP2, UPT, UR4, 0x2a, UPT ;  /* 0x0000002a0400788c */ /* 0x000fe2000bf46270 */
[----:B------:R-:W-:Y:S02]  /*4df0*/  FSEL R20, R20, -INF , !P3 ;  /* 0xff80000014147808 */ /* 0x000fe40005800000 */
[----:B------:R-:W-:Y:S01]  /*4e00*/  PLOP3.LUT P3, PT, PT, PT, UP6, 0x40, 0x0 ;  /* 0x000000000000781c */ /* 0x000fe20003f6e868 */
[----:B------:R-:W-:Y:S01]  /*4e10*/  UISETP.GE.AND UP6, UPT, UR4, 0x3a, UPT ;  /* 0x0000003a0400788c */ /* 0x000fe2000bfc6270 */
[C---:B------:R-:W-:Y:S02]  /*4e20*/  ISETP.LT.OR P2, PT, R4.reuse, 0x19, P2 ;  /* 0x000000190400780c */ /* 0x040fe40001741670 */
[----:B------:R-:W-:Y:S02]  /*4e30*/  ISETP.LT.OR P1, PT, R4, 0x1a, P1 ;  /* 0x0000001a0400780c */ /* 0x000fe40000f21670 */
[----:B------:R-:W-:-:S02]  /*4e40*/  ISETP.GT.AND P0, PT, R7, 0x10, P0 ;  /* 0x000000100700780c */ /* 0x000fc40000704270 */
[----:B------:R-:W-:Y:S02]  /*4e50*/  ISETP.GT.AND P3, PT, R5, 0x20, P3 ;  /* 0x000000200500780c */ /* 0x000fe40001f64270 */
[----:B------:R-:W-:Y:S02]  /*4e60*/  FSEL R21, R21, -INF , !P2 ;  /* 0xff80000015157808 */ /* 0x000fe40005000000 */
[----:B------:R-:W-:Y:S02]  /*4e70*/  FSEL R24, R37, -INF , !P1 ;  /* 0xff80000025187808 */ /* 0x000fe40004800000 */
[----:B------:R-:W-:Y:S01]  /*4e80*/  PLOP3.LUT P2, PT, PT, PT, UP0, 0x40, 0x0 ;  /* 0x000000000000781c */ /* 0x000fe20003f4e808 */
[----:B------:R-:W-:Y:S01]  /*4e90*/  UISETP.GE.AND UP0, UPT, UR4, 0x21, UPT ;  /* 0x000000210400788c */ /* 0x000fe2000bf06270 */
[----:B------:R-:W-:Y:S02]  /*4ea0*/  PLOP3.LUT P1, PT, PT, PT, UP1, 0x40, 0x0 ;  /* 0x000000000000781c */ /* 0x000fe40003f2e818 */
[----:B------:R-:W-:-:S02]  /*4eb0*/  ISETP.LT.OR P0, PT, R6, 0x11, P0 ;  /* 0x000000110600780c */ /* 0x000fc40000701670 */
[----:B------:R-:W-:Y:S02]  /*4ec0*/  ISETP.LT.OR P3, PT, R4, 0x21, P3 ;  /* 0x000000210400780c */ /* 0x000fe40001f61670 */
[C---:B------:R-:W-:Y:S02]  /*4ed0*/  ISETP.GT.AND P2, PT, R5.reuse, 0x21, P2 ;  /* 0x000000210500780c */ /* 0x040fe40001744270 */
[----:B------:R-:W-:Y:S02]  /*4ee0*/  ISETP.GT.AND P1, PT, R5, 0x28, P1 ;  /* 0x000000280500780c */ /* 0x000fe40000f24270 */
[----:B------:R-:W-:Y:S02]  /*4ef0*/  FSEL R36, R12, -INF , !P0 ;  /* 0xff8000000c247808 */ /* 0x000fe40004000000 */
[----:B------:R-:W-:Y:S01]  /*4f00*/  PLOP3.LUT P0, PT, PT, PT, UP3, 0x40, 0x0 ;  /* 0x000000000000781c */ /* 0x000fe20003f0e838 */
[----:B------:R-:W-:Y:S01]  /*4f10*/  UISETP.GE.AND UP3, UPT, UR4, 0x31, UPT ;  /* 0x000000310400788c */ /* 0x000fe2000bf66270 */
[----:B------:R-:W-:-:S02]  /*4f20*/  FSEL R25, R40, -INF , !P3 ;  /* 0xff80000028197808 */ /* 0x000fc40005800000 */
[----:B------:R-:W-:Y:S02]  /*4f30*/  PLOP3.LUT P3, PT, PT, PT, UP2, 0x40, 0x0 ;  /* 0x000000000000781c */ /* 0x000fe40003f6e828 */
[C---:B------:R-:W-:Y:S02]  /*4f40*/  ISETP.LT.OR P2, PT, R4.reuse, 0x22, P2 ;  /* 0x000000220400780c */ /* 0x040fe40001741670 */
[----:B------:R-:W-:Y:S02]  /*4f50*/  ISETP.LT.OR P1, PT, R4, 0x29, P1 ;  /* 0x000000290400780c */ /* 0x000fe40000f21670 */
[----:B------:R-:W-:Y:S02]  /*4f60*/  ISETP.GT.AND P3, PT, R5, 0x29, P3 ;  /* 0x000000290500780c */ /* 0x000fe40001f64270 */
[----:B------:R-:W-:Y:S02]  /*4f70*/  FSEL R26, R41, -INF , !P2 ;  /* 0xff800000291a7808 */ /* 0x000fe40005000000 */
[----:B------:R-:W-:-:S02]  /*4f80*/  FSEL R27, R44, -INF , !P1 ;  /* 0xff8000002c1b7808 */ /* 0x000fc40004800000 */
[----:B------:R-:W-:Y:S01]  /*4f90*/  PLOP3.LUT P2, PT, PT, PT, UP4, 0x40, 0x0 ;  /* 0x000000000000781c */ /* 0x000fe20003f4e848 */
[----:B------:R-:W-:Y:S01]  /*4fa0*/  UISETP.GE.AND UP4, UPT, UR4, 0x32, UPT ;  /* 0x000000320400788c */ /* 0x000fe2000bf86270 */
[----:B------:R-:W-:Y:S02]  /*4fb0*/  PLOP3.LUT P1, PT, PT, PT, UP3, 0x40, 0x0 ;  /* 0x000000000000781c */ /* 0x000fe40003f2e838 */
[----:B------:R-:W-:Y:S02]  /*4fc0*/  ISETP.LT.OR P3, PT, R4, 0x2a, P3 ;  /* 0x0000002a0400780c */ /* 0x000fe40001f61670 */
[----:B------:R-:W-:Y:S02]  /*4fd0*/  ISETP.GT.AND P1, PT, R5, 0x30, P1 ;  /* 0x000000300500780c */ /* 0x000fe40000f24270 */
[----:B------:R-:W-:Y:S02]  /*4fe0*/  FSEL R28, R28, -INF , !P3 ;  /* 0xff8000001c1c7808 */ /* 0x000fe40005800000 */
[----:B------:R-:W-:-:S02]  /*4ff0*/  PLOP3.LUT P3, PT, PT, PT, UP4, 0x40, 0x0 ;  /* 0x000000000000781c */ /* 0x000fc40003f6e848 */
[C---:B------:R-:W-:Y:S02]  /*5000*/  ISETP.LT.OR P1, PT, R4.reuse, 0x31, P1 ;  /* 0x000000310400780c */ /* 0x040fe40000f21670 */
[----:B------:R-:W-:Y:S02]  /*5010*/  ISETP.GT.AND P3, PT, R5, 0x31, P3 ;  /* 0x000000310500780c */ /* 0x000fe40001f64270 */
[----:B------:R-:W-:Y:S02]  /*5020*/  FSEL R29, R29, -INF , !P1 ;  /* 0xff8000001d1d7808 */ /* 0x000fe40004800000 */
[----:B------:R-:W-:Y:S01]  /*5030*/  PLOP3.LUT P1, PT, PT, PT, UP5, 0x40, 0x0 ;  /* 0x000000000000781c */ /* 0x000fe20003f2e858 */
[----:B------:R-:W-:Y:S01]  /*5040*/  UISETP.GE.AND UP5, UPT, UR4, 0x39, UPT ;  /* 0x000000390400788c */ /* 0x000fe2000bfa6270 */
[----:B------:R-:W-:Y:S02]  /*5050*/  ISETP.LT.OR P3, PT, R4, 0x32, P3 ;  /* 0x000000320400780c */ /* 0x000fe40001f61670 */
[----:B------:R-:W-:-:S02]  /*5060*/  FMNMX.FTZ R12, R3, R8, !PT ;  /* 0x00000008030c7209 */ /* 0x000fc40007810000 */
[----:B------:R-:W-:Y:S02]  /*5070*/  FSEL R30, R49, -INF , !P3 ;  /* 0xff800000311e7808 */ /* 0x000fe40005800000 */
[----:B------:R-:W-:Y:S02]  /*5080*/  PLOP3.LUT P3, PT, PT, PT, UP5, 0x40, 0x0 ;  /* 0x000000000000781c */ /* 0x000fe40003f6e858 */
[----:B------:R-:W-:Y:S02]  /*5090*/  ISETP.GT.AND P0, PT, R7, 0x11, P0 ;  /* 0x000000110700780c */ /* 0x000fe40000704270 */
[----:B------:R-:W-:Y:S02]  /*50a0*/  ISETP.GT.AND P3, PT, R5, 0x38, P3 ;  /* 0x000000380500780c */ /* 0x000fe40001f64270 */
[----:B------:R-:W-:Y:S02]  /*50b0*/  FMNMX.FTZ R39, R32, R33, !PT ;  /* 0x0000002120277209 */ /* 0x000fe40007810000 */
[----:B------:R-:W-:-:S02]  /*50c0*/  ISETP.LT.OR P3, PT, R4, 0x39, P3 ;  /* 0x000000390400780c */ /* 0x000fc40001f61670 */
[----:B------:R-:W-:Y:S02]  /*50d0*/  ISETP.LT.OR P0, PT, R6, 0x12, P0 ;  /* 0x000000120600780c */ /* 0x000fe40000701670 */
[----:B------:R-:W-:Y:S02]  /*50e0*/  FSEL R31, R52, -INF , !P3 ;  /* 0xff800000341f7808 */ /* 0x000fe40005800000 */
[----:B------:R-:W-:Y:S02]  /*50f0*/  PLOP3.LUT P3, PT, PT, PT, UP6, 0x40, 0x0 ;  /* 0x000000000000781c */ /* 0x000fe40003f6e868 */
[----:B------:R-:W-:Y:S02]  /*5100*/  FMNMX.FTZ R40, R34, R39, !PT ;  /* 0x0000002722287209 */ /* 0x000fe40007810000 */
[----:B------:R-:W-:Y:S02]  /*5110*/  ISETP.GT.AND P3, PT, R5, 0x39, P3 ;  /* 0x000000390500780c */ /* 0x000fe40001f64270 */
[----:B------:R-:W-:-:S02]  /*5120*/  FMNMX.FTZ R5, R11, R12, !PT ;  /* 0x0000000c0b057209 */ /* 0x000fc40007810000 */
[----:B------:R-:W-:Y:S02]  /*5130*/  ISETP.LT.OR P3, PT, R4, 0x3a, P3 ;  /* 0x0000003a0400780c */ /* 0x000fe40001f61670 */
[----:B------:R-:W-:Y:S02]  /*5140*/  FMNMX.FTZ R12, R14, R5, !PT ;  /* 0x000000050e0c7209 */ /* 0x000fe40007810000 */
[----:B------:R-:W-:Y:S02]  /*5150*/  FSEL R4, R53, -INF , !P3 ;  /* 0xff80000035047808 */ /* 0x000fe40005800000 */
[----:B------:R-:W-:Y:S02]  /*5160*/  FMNMX.FTZ R5, R15, R12, !PT ;  /* 0x0000000c0f057209 */ /* 0x000fe40007810000 */
[----:B------:R-:W-:Y:S01]  /*5170*/  PLOP3.LUT P3, PT, PT, PT, UP0, 0x40, 0x0 ;  /* 0x000000000000781c */ /* 0x000fe20003f6e808 */
[----:B------:R-:W-:Y:S01]  /*5180*/  UISETP.NE.AND UP0, UPT, UR5, URZ, UPT ;  /* 0x0000003f0500728c */ /* 0x000fe2000bf05270 */
[----:B------:R-:W-:-:S02]  /*5190*/  FMNMX.FTZ R12, R20, R5, !PT ;  /* 0x00000005140c7209 */ /* 0x000fc40007810000 */
[----:B------:R-:W-:Y:S02]  /*51a0*/  ISETP.GT.AND P3, PT, R7, 0x20, P3 ;  /* 0x000000200700780c */ /* 0x000fe40001f64270 */
[----:B------:R-:W-:Y:S02]  /*51b0*/  FMNMX.FTZ R5, R21, R12, !PT ;  /* 0x0000000c15057209 */ /* 0x000fe40007810000 */
[----:B------:R-:W-:Y:S02]  /*51c0*/  ISETP.LT.OR P3, PT, R6, 0x21, P3 ;  /* 0x000000210600780c */ /* 0x000fe40001f61670 */
[----:B------:R-:W-:Y:S02]  /*51d0*/  FMNMX.FTZ R12, R24, R5, !PT ;  /* 0x00000005180c7209 */ /* 0x000fe40007810000 */
[----:B------:R-:W-:Y:S02]  /*51e0*/  ISETP.GT.AND P2, PT, R7, 0x18, P2 ;  /* 0x000000180700780c */ /* 0x000fe40001744270 */
[----:B------:R-:W-:-:S02]  /*51f0*/  FMNMX.FTZ R5, R25, R12, !PT ;  /* 0x0000000c19057209 */ /* 0x000fc40007810000 */
[----:B------:R-:W-:Y:S02]  /*5200*/  FMNMX.FTZ R41, R35, R40, !PT ;  /* 0x0000002823297209 */ /* 0x000fe40007810000 */
[----:B------:R-:W-:Y:S02]  /*5210*/  FMNMX.FTZ R12, R26, R5, !PT ;  /* 0x000000051a0c7209 */ /* 0x000fe40007810000 */
[----:B------:R-:W-:Y:S02]  /*5220*/  FSEL R39, R42, -INF , !P3 ;  /* 0xff8000002a277808 */ /* 0x000fe40005800000 */
[----:B------:R-:W-:Y:S02]  /*5230*/  FMNMX.FTZ R5, R27, R12, !PT ;  /* 0x0000000c1b057209 */ /* 0x000fe40007810000 */
[----:B------:R-:W-:Y:S02]  /*5240*/  ISETP.LT.OR P2, PT, R6, 0x19, P2 ;  /* 0x000000190600780c */ /* 0x000fe40001741670 */
[----:B------:R-:W-:-:S02]  /*5250*/  FMNMX.FTZ R12, R28, R5, !PT ;  /* 0x000000051c0c7209 */ /* 0x000fc40007810000 */
[----:B------:R-:W-:Y:S02]  /*5260*/  ISETP.GT.AND P1, PT, R7, 0x19, P1 ;  /* 0x000000190700780c */ /* 0x000fe40000f24270 */
[----:B------:R-:W-:Y:S02]  /*5270*/  FMNMX.FTZ R5, R29, R12, !PT ;  /* 0x0000000c1d057209 */ /* 0x000fe40007810000 */
[----:B------:R-:W-:Y:S02]  /*5280*/  FMNMX.FTZ R42, R36, R41, !PT ;  /* 0x00000029242a7209 */ /* 0x000fe40007810000 */
[----:B------:R-:W-:Y:S02]  /*5290*/  FMNMX.FTZ R12, R30, R5, !PT ;  /* 0x000000051e0c7209 */ /* 0x000fe40007810000 */
[----:B------:R-:W-:Y:S02]  /*52a0*/  ISETP.LT.OR P1, PT, R6, 0x1a, P1 ;  /* 0x0000001a0600780c */ /* 0x000fe40000f21670 */
[----:B------:R-:W-:-:S02]  /*52b0*/  FMNMX.FTZ R5, R31, R12, !PT ;  /* 0x0000000c1f057209 */ /* 0x000fc40007810000 */
[----:B------:R-:W-:Y:S02]  /*52c0*/  PLOP3.LUT P3, PT, PT, PT, UP3, 0x40, 0x0 ;  /* 0x000000000000781c */ /* 0x000fe40003f6e838 */
[----:B------:R-:W-:Y:S02]  /*52d0*/  FMNMX.FTZ R37, R4, R5, !PT ;  /* 0x0000000504257209 */ /* 0x000fe40007810000 */
[----:B------:R-:W-:-:S03]  /*52e0*/  ISETP.GT.AND P3, PT, R7, 0x30, P3 ;  /* 0x000000300700780c */ /* 0x000fc60001f64270 */
[----:B------:R-:W0:Y:S01]  /*52f0*/  SHFL.BFLY PT, R12, R37, 0x2, 0x1f ;  /* 0x0c401f00250c7f89 */ /* 0x000e2200000e0000 */
[----:B------:R-:W-:Y:S02]  /*5300*/  ISETP.LT.OR P3, PT, R6, 0x31, P3 ;  /* 0x000000310600780c */ /* 0x000fe40001f61670 */
[----:B0-----:R-:W-:Y:S02]  /*5310*/  FMNMX.FTZ R38, R37, R12, !PT ;  /* 0x0000000c25267209 */ /* 0x001fe40007810000 */
[----:B------:R-:W-:Y:S02]  /*5320*/  FSEL R37, R57, -INF , !P2 ;  /* 0xff80000039257808 */ /* 0x000fe40005000000 */
[----:B------:R-:W-:Y:S01]  /*5330*/  PLOP3.LUT P2, PT, PT, PT, UP1, 0x40, 0x0 ;  /* 0x000000000000781c */ /* 0x000fe20003f4e818 */
[----:B------:R-:W0:Y:S03]  /*5340*/  SHFL.BFLY PT, R5, R38, 0x1, 0x1f ;  /* 0x0c201f0026057f89 */ /* 0x000e2600000e0000 */
[----:B------:R-:W-:-:S04]  /*5350*/  ISETP.GT.AND P2, PT, R7, 0x28, P2 ;  /* 0x000000280700780c */ /* 0x000fc80001744270 */
[----:B------:R-:W-:-:S04]  /*5360*/  ISETP.LT.OR P2, PT, R6, 0x29, P2 ;  /* 0x000000290600780c */ /* 0x000fc80001741670 */
[----:B------:R-:W-:Y:S02]  /*5370*/  FSEL R41, R46, -INF , !P2 ;  /* 0xff8000002e297808 */ /* 0x000fe40005000000 */
[----:B------:R-:W-:-:S04]  /*5380*/  PLOP3.LUT P2, PT, PT, PT, UP5, 0x40, 0x0 ;  /* 0x000000000000781c */ /* 0x000fc80003f4e858 */
[----:B------:R-:W-:-:S04]  /*5390*/  ISETP.GT.AND P2, PT, R7, 0x38, P2 ;  /* 0x000000380700780c */ /* 0x000fc80001744270 */
[----:B------:R-:W-:Y:S02]  /*53a0*/  ISETP.LT.OR P2, PT, R6, 0x39, P2 ;  /* 0x000000390600780c */ /* 0x000fe40001741670 */
[----:B0-----:R-:W-:Y:S02]  /*53b0*/  FMNMX.FTZ R12, R38, R5, !PT ;  /* 0x00000005260c7209 */ /* 0x001fe40007810000 */
[----:B------:R-:W-:Y:S02]  /*53c0*/  FSEL R5, R56, -INF , !P0 ;  /* 0xff80000038057808 */ /* 0x000fe40004000000 */
[----:B------:R-:W-:Y:S01]  /*53d0*/  PLOP3.LUT P0, PT, PT, PT, UP0, 0x40, 0x0 ;  /* 0x000000000000781c */ /* 0x000fe20003f0e808 */
[----:B------:R-:W-:Y:S01]  /*53e0*/  FMUL.FTZ R46, R12, UR10 ;  /* 0x0000000a0c2e7c20 */ /* 0x000fe20008410000 */
[----:B------:R-:W-:Y:S02]  /*53f0*/  FMNMX.FTZ R42, R5, R42, !PT ;  /* 0x0000002a052a7209 */ /* 0x000fe40007810000 */
[----:B------:R-:W-:-:S02]  /*5400*/  ISETP.GT.AND P0, PT, R7, 0x21, P0 ;  /* 0x000000210700780c */ /* 0x000fc40000704270 */
[----:B------:R-:W-:Y:S02]  /*5410*/  FSEL R38, R58, -INF , !P1 ;  /* 0xff8000003a267808 */ /* 0x000fe40004800000 */
[----:B------:R-:W-:Y:S02]  /*5420*/  ISETP.LT.OR P0, PT, R6, 0x22, P0 ;  /* 0x000000220600780c */ /* 0x000fe40000701670 */
[----:B------:R-:W-:Y:S02]  /*5430*/  PLOP3.LUT P1, PT, PT, PT, UP2, 0x40, 0x0 ;  /* 0x000000000000781c */ /* 0x000fe40003f2e828 */
[----:B------:R-:W-:Y:S02]  /*5440*/  FSEL R40, R43, -INF , !P0 ;  /* 0xff8000002b287808 */ /* 0x000fe40004000000 */
[----:B------:R-:W-:Y:S02]  /*5450*/  FMNMX.FTZ R43, R37, R42, !PT ;  /* 0x0000002a252b7209 */ /* 0x000fe40007810000 */
[----:B------:R-:W-:-:S02]  /*5460*/  ISETP.GT.AND P1, PT, R7, 0x29, P1 ;  /* 0x000000290700780c */ /* 0x000fc40000f24270 */
[----:B------:R-:W-:Y:S02]  /*5470*/  FMNMX.FTZ R44, R38, R43, !PT ;  /* 0x0000002b262c7209 */ /* 0x000fe40007810000 */
[----:B------:R-:W-:Y:S02]  /*5480*/  PLOP3.LUT P0, PT, PT, PT, UP4, 0x40, 0x0 ;  /* 0x000000000000781c */ /* 0x000fe40003f0e848 */
[----:B------:R-:W-:Y:S02]  /*5490*/  FMNMX.FTZ R45, R39, R44, !PT ;  /* 0x0000002c272d7209 */ /* 0x000fe40007810000 */
[----:B------:R-:W-:Y:S02]  /*54a0*/  ISETP.LT.OR P1, PT, R6, 0x2a, P1 ;  /* 0x0000002a0600780c */ /* 0x000fe40000f21670 */
[----:B------:R-:W-:Y:S02]  /*54b0*/  FMNMX.FTZ R44, R40, R45, !PT ;  /* 0x0000002d282c7209 */ /* 0x000fe40007810000 */
[----:B------:R-:W-:-:S02]  /*54c0*/  FSEL R42, R47, -INF , !P1 ;  /* 0xff8000002f2a7808 */ /* 0x000fc40004800000 */
[----:B------:R-:W-:Y:S02]  /*54d0*/  ISETP.GT.AND P0, PT, R7, 0x31, P0 ;  /* 0x000000310700780c */ /* 0x000fe40000704270 */
[----:B------:R-:W-:Y:S02]  /*54e0*/  FMNMX.FTZ R45, R41, R44, !PT ;  /* 0x0000002c292d7209 */ /* 0x000fe40007810000 */
[----:B------:R-:W-:Y:S02]  /*54f0*/  FSEL R43, R50, -INF , !P3 ;  /* 0xff800000322b7808 */ /* 0x000fe40005800000 */
[----:B------:R-:W-:Y:S02]  /*5500*/  FSETP.NEU.FTZ.AND P3, PT, R12, -INF , PT ;  /* 0xff8000000c00780b */ /* 0x000fe40003f7d000 */
[----:B------:R-:W-:Y:S02]  /*5510*/  PLOP3.LUT P1, PT, PT, PT, UP6, 0x40, 0x0 ;  /* 0x000000000000781c */ /* 0x000fe40003f2e868 */
[----:B------:R-:W-:-:S02]  /*5520*/  ISETP.LT.OR P0, PT, R6, 0x32, P0 ;  /* 0x000000320600780c */ /* 0x000fc40000701670 */
[----:B------:R-:W-:Y:S02]  /*5530*/  FMNMX.FTZ R44, R42, R45, !PT ;  /* 0x0000002d2a2c7209 */ /* 0x000fe40007810000 */
[----:B------:R-:W-:Y:S02]  /*5540*/  FSEL R47, R46, RZ, P3 ;  /* 0x000000ff2e2f7208 */ /* 0x000fe40001800000 */
[----:B------:R-:W-:Y:S02]  /*5550*/  ISETP.GT.AND P1, PT, R7, 0x39, P1 ;  /* 0x000000390700780c */ /* 0x000fe40000f24270 */
[----:B------:R-:W-:Y:S01]  /*5560*/  FSEL R7, R51, -INF , !P0 ;  /* 0xff80000033077808 */ /* 0x000fe20004000000 */
[--C-:B------:R-:W-:Y:S01]  /*5570*/  FFMA.FTZ R48, R3, UR10, -R47.reuse ;  /* 0x0000000a03307c23 */ /* 0x100fe2000801082f */
[----:B------:R-:W-:Y:S01]  /*5580*/  FMNMX.FTZ R46, R43, R44, !PT ;  /* 0x0000002c2b2e7209 */ /* 0x000fe20007810000 */
[--C-:B------:R-:W-:Y:S01]  /*5590*/  FFMA.FTZ R45, R8, UR10, -R47.reuse ;  /* 0x0000000a082d7c23 */ /* 0x100fe2000801082f */
[----:B------:R-:W-:Y:S01]  /*55a0*/  ISETP.LT.OR P1, PT, R6, 0x3a, P1 ;  /* 0x0000003a0600780c */ /* 0x000fe20000f21670 */
[--C-:B------:R-:W-:Y:S01]  /*55b0*/  FFMA.FTZ R11, R11, UR10, -R47.reuse ;  /* 0x0000000a0b0b7c23 */ /* 0x100fe2000801082f */
[----:B------:R-:W-:Y:S01]  /*55c0*/  FSEL R44, R54, -INF , !P2 ;  /* 0xff800000362c7808 */ /* 0x000fe20005000000 */
[--C-:B------:R-:W-:Y:S01]  /*55d0*/  FFMA.FTZ R14, R14, UR10, -R47.reuse ;  /* 0x0000000a0e0e7c23 */ /* 0x100fe2000801082f */
[----:B------:R-:W-:Y:S01]  /*55e0*/  FMNMX.FTZ R3, R7, R46, !PT ;  /* 0x0000002e07037209 */ /* 0x000fe20007810000 */
[----:B------:R0:W-:Y:S01]  /*55f0*/  MUFU.EX2 R154, R11 ;  /* 0x0000000b009a7308 */ /* 0x0001e20000000800 */
[----:B------:R-:W-:Y:S01]  /*5600*/  FSEL R8, R55, -INF , !P1 ;  /* 0xff80000037087808 */ /* 0x000fe20004800000 */
        /* <DEDUP_REMOVED lines=12> */
[--C-:B------:R-:W-:Y:S01]  /*56d0*/  FFMA.FTZ R30, R30, UR10, -R47.reuse ;  /* 0x0000000a1e1e7c23 */ /* 0x100fe2000801082f */
[--C-:B------:R-:W-:Y:S01]  /*56e0*/  FFMA.FTZ R31, R31, UR10, -R47.reuse ;  /* 0x0000000a1f1f7c23 */ /* 0x100fe2000801082f */
[----:B------:R-:W-:Y:S01]  /*56f0*/  FFMA.FTZ R4, R4, UR10, -R47 ;  /* 0x0000000a04047c23 */ /* 0x000fe2000801082f */
[----:B------:R-:W-:Y:S08]  /*5700*/  MUFU.EX2 R49, R14 ;  /* 0x0000000e00317308 */ /* 0x000ff00000000800 */
[----:B------:R-:W-:Y:S08]  /*5710*/  MUFU.EX2 R14, R4 ;  /* 0x00000004000e7308 */ /* 0x000ff00000000800 */
[----:B------:R-:W-:Y:S01]  /*5720*/  MUFU.EX2 R48, R48 ;  /* 0x0000003000307308 */ /* 0x000fe20000000800 */
[----:B-1----:R-:W-:-:S05]  /*5730*/  FMNMX.FTZ R6, R3, R6, !PT ;  /* 0x0000000603067209 */ /* 0x002fca0007810000 */
[----:B0-----:R-:W0:Y:S02]  /*5740*/  SHFL.BFLY PT, R11, R6, 0x1, 0x1f ;  /* 0x0c201f00060b7f89 */ /* 0x001e2400000e0000 */
[----:B------:R-:W1:Y:S08]  /*5750*/  MUFU.EX2 R45, R45 ;  /* 0x0000002d002d7308 */ /* 0x000e700000000800 */
[----:B------:R-:W-:Y:S08]  /*5760*/  MUFU.EX2 R15, R15 ;  /* 0x0000000f000f7308 */ /* 0x000ff00000000800 */
[----:B------:R-:W2:Y:S01]  /*5770*/  MUFU.EX2 R20, R20 ;  /* 0x0000001400147308 */ /* 0x000ea20000000800 */
[----:B-1----:R-:W-:-:S02]  /*5780*/  F2FP.F16.F32.PACK_AB R152, R45, R48 ;  /* 0x000000302d98723e */ /* 0x002fc400000000ff */
[----:B0-----:R-:W-:-:S05]  /*5790*/  FMNMX.FTZ R11, R6, R11, !PT ;  /* 0x0000000b060b7209 */ /* 0x001fca0007810000 */
[----:B------:R-:W-:Y:S01]  /*57a0*/  MUFU.EX2 R21, R21 ;  /* 0x0000001500157308 */ /* 0x000fe20000000800 */
[C---:B------:R-:W-:Y:S01]  /*57b0*/  FSETP.NEU.FTZ.AND P0, PT, R11.reuse, -INF , PT ;  /* 0xff8000000b00780b */ /* 0x040fe20003f1d000 */
[----:B------:R-:W-:-:S06]  /*57c0*/  FMUL.FTZ R3, R11, UR10 ;  /* 0x0000000a0b037c20 */ /* 0x000fcc0008410000 */
[----:B------:R-:W0:Y:S01]  /*57d0*/  MUFU.EX2 R24, R24 ;  /* 0x0000001800187308 */ /* 0x000e220000000800 */
[----:B------:R-:W-:Y:S02]  /*57e0*/  FSEL R46, R3, RZ, P0 ;  /* 0x000000ff032e7208 */ /* 0x000fe40000000000 */
[-C--:B------:R-:W-:Y:S02]  /*57f0*/  LEA.HI R3, R23, R22.reuse, RZ, 0x4 ;  /* 0x0000001617037211 */ /* 0x080fe400078f20ff */
[----:B--2---:R-:W-:Y:S01]  /*5800*/  F2FP.F16.F32.PACK_AB R156, R20, R15 ;  /* 0x0000000f149c723e */ /* 0x004fe200000000ff */
[--C-:B------:R-:W-:Y:S01]  /*5810*/  FFMA.FTZ R47, R5, UR10, -R46.reuse ;  /* 0x0000000a052f7c23 */ /* 0x100fe2000801082e */
[----:B------:R-:W-:Y:S01]  /*5820*/  LOP3.LUT R5, R3, 0xfffffff0, RZ, 0xc0, !PT ;  /* 0xfffffff003057812 */ /* 0x000fe200078ec0ff */
[--C-:B------:R-:W-:Y:S01]  /*5830*/  FFMA.FTZ R32, R32, UR10, -R46.reuse ;  /* 0x0000000a20207c23 */ /* 0x100fe2000801082e */
[--C-:B------:R-:W-:Y:S01]  /*5840*/  FFMA.FTZ R33, R33, UR10, -R46.reuse ;  /* 0x0000000a21217c23 */ /* 0x100fe2000801082e */
[--C-:B------:R-:W-:Y:S01]  /*5850*/  FFMA.FTZ R34, R34, UR10, -R46.reuse ;  /* 0x0000000a22227c23 */ /* 0x100fe2000801082e */
[--C-:B------:R-:W-:Y:S01]  /*5860*/  FFMA.FTZ R35, R35, UR10, -R46.reuse ;  /* 0x0000000a23237c23 */ /* 0x100fe2000801082e */
[----:B------:R-:W-:Y:S01]  /*5870*/  IMAD.IADD R5, R22, 0x1, -R5 ;  /* 0x0000000116057824 */ /* 0x000fe200078e0a05 */
[----:B------:R-:W-:Y:S01]  /*5880*/  LEA.HI R22, R23, R22, RZ, 0x5 ;  /* 0x0000001617167211 */ /* 0x000fe200078f28ff */
[----:B------:R-:W-:Y:S01]  /*5890*/  MUFU.EX2 R32, R32 ;  /* 0x0000002000207308 */ /* 0x000fe20000000800 */
[--C-:B------:R-:W-:Y:S01]  /*58a0*/  FFMA.FTZ R36, R36, UR10, -R46.reuse ;  /* 0x0000000a24247c23 */ /* 0x100fe2000801082e */
[----:B------:R-:W-:Y:S01]  /*58b0*/  FFMA.FTZ R37, R37, UR10, -R46 ;  /* 0x0000000a25257c23 */ /* 0x000fe2000801082e */
[----:B------:R-:W-:Y:S01]  /*58c0*/  SHF.R.S32.HI R4, RZ, 0x1f, R5 ;  /* 0x0000001fff047819 */ /* 0x000fe20000011405 */
[----:B------:R-:W-:-:S02]  /*58d0*/  IMAD.SHL.U32 R22, R22, 0x20, RZ ;  /* 0x0000002016167824 */ /* 0x000fc400078e00ff */
[--C-:B------:R-:W-:Y:S01]  /*58e0*/  FFMA.FTZ R38, R38, UR10, -R46.reuse ;  /* 0x0000000a26267c23 */ /* 0x100fe2000801082e */
[--C-:B------:R-:W-:Y:S01]  /*58f0*/  FFMA.FTZ R39, R39, UR10, -R46.reuse ;  /* 0x0000000a27277c23 */ /* 0x100fe2000801082e */
[----:B------:R-:W-:Y:S01]  /*5900*/  LEA.HI R4, R4, R5, RZ, 0x3 ;  /* 0x0000000504047211 */ /* 0x000fe200078f18ff */
[----:B------:R-:W1:Y:S01]  /*5910*/  MUFU.EX2 R33, R33 ;  /* 0x0000002100217308 */ /* 0x000e620000000800 */
[--C-:B------:R-:W-:Y:S01]  /*5920*/  FFMA.FTZ R40, R40, UR10, -R46.reuse ;  /* 0x0000000a28287c23 */ /* 0x100fe2000801082e */
[--C-:B------:R-:W-:Y:S01]  /*5930*/  FFMA.FTZ R41, R41, UR10, -R46.reuse ;  /* 0x0000000a29297c23 */ /* 0x100fe2000801082e */
[----:B------:R-:W-:Y:S01]  /*5940*/  LOP3.LUT R6, R4, 0xfffffff8, RZ, 0xc0, !PT ;  /* 0xfffffff804067812 */ /* 0x000fe200078ec0ff */
[--C-:B------:R-:W-:Y:S01]  /*5950*/  FFMA.FTZ R42, R42, UR10, -R46.reuse ;  /* 0x0000000a2a2a7c23 */ /* 0x100fe2000801082e */
[----:B------:R-:W-:Y:S01]  /*5960*/  SHF.L.U32 R23, R4, 0x6, RZ ;  /* 0x0000000604177819 */ /* 0x000fe200000006ff */
[--C-:B------:R-:W-:Y:S01]  /*5970*/  FFMA.FTZ R43, R43, UR10, -R46.reuse ;  /* 0x0000000a2b2b7c23 */ /* 0x100fe2000801082e */
[----:B------:R-:W-:Y:S01]  /*5980*/  FFMA.FTZ R7, R7, UR10, -R46 ;  /* 0x0000000a07077c23 */ /* 0x000fe2000801082e */
[----:B------:R-:W-:Y:S01]  /*5990*/  IMAD.IADD R6, R5, 0x1, -R6 ;  /* 0x0000000105067824 */ /* 0x000fe200078e0a06 */
[----:B------:R-:W-:Y:S01]  /*59a0*/  SHF.R.S32.HI R5, RZ, 0x4, R3 ;  /* 0x00000004ff057819 */ /* 0x000fe20000011403 */
[----:B------:R-:W-:Y:S01]  /*59b0*/  MUFU.EX2 R34, R34 ;  /* 0x0000002200227308 */ /* 0x000fe20000000800 */
[----:B------:R-:W-:Y:S01]  /*59c0*/  LOP3.LUT R23, R23, 0x7ffffe00, RZ, 0xc0, !PT ;  /* 0x7ffffe0017177812 */ /* 0x000fe200078ec0ff */
[--C-:B------:R-:W-:Y:S01]  /*59d0*/  FFMA.FTZ R44, R44, UR10, -R46.reuse ;  /* 0x0000000a2c2c7c23 */ /* 0x100fe2000801082e */
[----:B------:R-:W-:Y:S01]  /*59e0*/  SHF.L.U32 R3, R6, 0x6, RZ ;  /* 0x0000000606037819 */ /* 0x000fe200000006ff */
[----:B------:R-:W-:Y:S01]  /*59f0*/  IMAD.SHL.U32 R50, R5, 0x8, RZ ;  /* 0x0000000805327824 */ /* 0x000fe200078e00ff */
[----:B------:R-:W-:Y:S01]  /*5a00*/  LOP3.LUT R5, R22, 0x7ffffc00, RZ, 0xc0, !PT ;  /* 0x7ffffc0016057812 */ /* 0x000fe200078ec0ff */
[----:B------:R-:W-:Y:S01]  /*5a10*/  FFMA.FTZ R46, R8, UR10, -R46 ;  /* 0x0000000a082e7c23 */ /* 0x000fe2000801082e */
[----:B------:R-:W-:Y:S01]  /*5a20*/  LOP3.LUT R3, R3, 0x1c0, RZ, 0xc0, !PT ;  /* 0x000001c003037812 */ /* 0x000fe200078ec0ff */
[----:B------:R-:W2:Y:S01]  /*5a30*/  MUFU.EX2 R35, R35 ;  /* 0x0000002300237308 */ /* 0x000ea20000000800 */
[----:B------:R-:W-:-:S02]  /*5a40*/  LOP3.LUT P0, RZ, R6, 0x4, RZ, 0xc0, !PT ;  /* 0x0000000406ff7812 */ /* 0x000fc4000780c0ff */
[----:B------:R-:W-:Y:S02]  /*5a50*/  LOP3.LUT R50, R3, 0x8, R50, 0xf8, !PT ;  /* 0x0000000803327812 */ /* 0x000fe400078ef832 */
[----:B------:R-:W-:Y:S02]  /*5a60*/  SHF.R.U32.HI R3, RZ, 0x3, R3 ;  /* 0x00000003ff037819 */ /* 0x000fe40000011603 */
[----:B------:R-:W-:Y:S01]  /*5a70*/  LOP3.LUT P1, RZ, R6, 0x2, RZ, 0xc0, !PT ;  /* 0x0000000206ff7812 */ /* 0x000fe2000782c0ff */
[----:B------:R-:W3:Y:S01]  /*5a80*/  MUFU.EX2 R25, R25 ;  /* 0x0000001900197308 */ /* 0x000ee20000000800 */
[----:B------:R-:W-:Y:S01]  /*5a90*/  LOP3.LUT R50, R50, R3, RZ, 0x3c, !PT ;  /* 0x0000000332327212 */ /* 0x000fe200078e3cff */
[----:B------:R-:W-:Y:S01]  /*5aa0*/  FADD.FTZ R3, R48, R45 ;  /* 0x0000002d30037221 */ /* 0x000fe20000010000 */
[----:B0-----:R-:W-:Y:S02]  /*5ab0*/  F2FP.F16.F32.PACK_AB R158, R24, R21 ;  /* 0x00000015189e723e */ /* 0x001fe400000000ff */
[----:B------:R-:W-:Y:S01]  /*5ac0*/  IADD3 R23, R50, R23, R5 ;  /* 0x0000001732177210 */ /* 0x000fe20007ffe005 */
[----:B------:R-:W-:Y:S01]  /*5ad0*/  FADD.FTZ R4, R154, R3 ;  /* 0x000000039a047221 */ /* 0x000fe20000010000 */
[----:B------:R-:W-:Y:S01]  /*5ae0*/  F2FP.F16.F32.PACK_AB R154, R49, R154 ;  /* 0x0000009a319a723e */ /* 0x000fe200000000ff */
[----:B------:R-:W0:Y:S01]  /*5af0*/  MUFU.EX2 R36, R36 ;  /* 0x0000002400247308 */ /* 0x000e220000000800 */
[----:B-1----:R-:W-:Y:S01]  /*5b00*/  F2FP.F16.F32.PACK_AB R153, R33, R32 ;  /* 0x000000202199723e */ /* 0x002fe200000000ff */
[----:B------:R-:W-:Y:S01]  /*5b10*/  FADD.FTZ R4, R49, R4 ;  /* 0x0000000431047221 */ /* 0x000fe20000010000 */
[----:B--2---:R-:W-:-:S03]  /*5b20*/  F2FP.F16.F32.PACK_AB R155, R35, R34 ;  /* 0x00000022239b723e */ /* 0x004fc600000000ff */
[----:B------:R-:W-:Y:S02]  /*5b30*/  FADD.FTZ R3, R15, R4 ;  /* 0x000000040f037221 */ /* 0x000fe40000010000 */
[----:B------:R-:W1:Y:S02]  /*5b40*/  MUFU.EX2 R47, R47 ;  /* 0x0000002f002f7308 */ /* 0x000e640000000800 */
[----:B------:R-:W-:Y:S01]  /*5b50*/  FADD.FTZ R4, R20, R3 ;  /* 0x0000000314047221 */ /* 0x000fe20000010000 */
[----:B------:R-:W-:-:S03]  /*5b60*/  FADD.FTZ R3, R32, R33 ;  /* 0x0000002120037221 */ /* 0x000fc60000010000 */
[----:B------:R-:W-:Y:S01]  /*5b70*/  FADD.FTZ R5, R21, R4 ;  /* 0x0000000415057221 */ /* 0x000fe20000010000 */
[----:B------:R-:W-:Y:S01]  /*5b80*/  FADD.FTZ R4, R34, R3 ;  /* 0x0000000322047221 */ /* 0x000fe20000010000 */
[----:B------:R-:W2:Y:S02]  /*5b90*/  MUFU.EX2 R37, R37 ;  /* 0x0000002500257308 */ /* 0x000ea40000000800 */
[----:B------:R-:W-:Y:S01]  /*5ba0*/  FADD.FTZ R6, R24, R5 ;  /* 0x0000000518067221 */ /* 0x000fe20000010000 */
[----:B------:R-:W-:Y:S01]  /*5bb0*/  FADD.FTZ R3, R35, R4 ;  /* 0x0000000423037221 */ /* 0x000fe20000010000 */
[----:B------:R-:W-:Y:S02]  /*5bc0*/  IMAD.MOV.U32 R24, RZ, RZ, -0x40 ;  /* 0xffffffc0ff187424 */ /* 0x000fe400078e00ff */
[----:B---3--:R-:W-:Y:S01]  /*5bd0*/  FADD.FTZ R5, R25, R6 ;  /* 0x0000000619057221 */ /* 0x008fe20000010000 */
[----:B0-----:R-:W-:Y:S01]  /*5be0*/  FADD.FTZ R6, R36, R3 ;  /* 0x0000000324067221 */ /* 0x001fe20000010000 */
[----:B------:R-:W0:Y:S01]  /*5bf0*/  MUFU.EX2 R38, R38 ;  /* 0x0000002600267308 */ /* 0x000e220000000800 */
[----:B------:R-:W-:-:S02]  /*5c00*/  SEL R24, R24, 0x40, P0 ;  /* 0x0000004018187807 */ /* 0x000fc40000000000 */
[C---:B-1----:R-:W-:Y:S01]  /*5c10*/  FADD.FTZ R6, R47.reuse, R6 ;  /* 0x000000062f067221 */ /* 0x042fe20000010000 */
[----:B------:R-:W-:-:S04]  /*5c20*/  F2FP.F16.F32.PACK_AB R157, R47, R36 ;  /* 0x000000242f9d723e */ /* 0x000fc800000000ff */
[----:B------:R-:W1:Y:S01]  /*5c30*/  MUFU.EX2 R39, R39 ;  /* 0x0000002700277308 */ /* 0x000e620000000800 */
[----:B--2---:R-:W-:Y:S01]  /*5c40*/  FADD.FTZ R3, R37, R6 ;  /* 0x0000000625037221 */ /* 0x004fe20000010000 */
[----:B------:R-:W-:-:S05]  /*5c50*/  LEA R6, R23, UR40, 0x1 ;  /* 0x0000002817067c11 */ /* 0x000fca000f8e08ff */
[----:B------:R2:W-:Y:S01]  /*5c60*/  STSM.16.M88.4 [R6+0x26800], R152 ;  /* 0x0268009806007844 */ /* 0x0005e20000000200 */
[----:B------:R-:W3:Y:S01]  /*5c70*/  MUFU.EX2 R26, R26 ;  /* 0x0000001a001a7308 */ /* 0x000ee20000000800 */
[C---:B0-----:R-:W-:Y:S01]  /*5c80*/  FADD.FTZ R8, R38.reuse, R3 ;  /* 0x0000000326087221 */ /* 0x041fe20000010000 */
[----:B------:R-:W-:-:S06]  /*5c90*/  F2FP.F16.F32.PACK_AB R159, R38, R37 ;  /* 0x00000025269f723e */ /* 0x000fcc00000000ff */
[----:B------:R-:W0:Y:S01]  /*5ca0*/  MUFU.EX2 R40, R40 ;  /* 0x0000002800287308 */ /* 0x000e220000000800 */
[----:B-1----:R-:W-:-:S07]  /*5cb0*/  FADD.FTZ R3, R39, R8 ;  /* 0x0000000827037221 */ /* 0x002fce0000010000 */
[----:B------:R-:W1:Y:S01]  /*5cc0*/  MUFU.EX2 R27, R27 ;  /* 0x0000001b001b7308 */ /* 0x000e620000000800 */
[----:B---3--:R-:W-:Y:S01]  /*5cd0*/  FADD.FTZ R20, R26, R5 ;  /* 0x000000051a147221 */ /* 0x008fe20000010000 */
[----:B------:R-:W-:Y:S02]  /*5ce0*/  IADD3 R5, R6, 0x26820, RZ ;  /* 0x0002682006057810 */ /* 0x000fe40007ffe0ff */
[----:B------:R-:W-:-:S04]  /*5cf0*/  F2FP.F16.F32.PACK_AB R160, R26, R25 ;  /* 0x000000191aa0723e */ /* 0x000fc800000000ff */
[----:B------:R-:W3:Y:S01]  /*5d00*/  MUFU.EX2 R41, R41 ;  /* 0x0000002900297308 */ /* 0x000ee20000000800 */
[C---:B0-----:R-:W-:Y:S01]  /*5d10*/  FADD.FTZ R22, R40.reuse, R3 ;  /* 0x0000000328167221 */ /* 0x041fe20000010000 */
[----:B------:R-:W-:-:S06]  /*5d20*/  F2FP.F16.F32.PACK_AB R161, R40, R39 ;  /* 0x0000002728a1723e */ /* 0x000fcc00000000ff */
[----:B------:R-:W0:Y:S01]  /*5d30*/  MUFU.EX2 R28, R28 ;  /* 0x0000001c001c7308 */ /* 0x000e220000000800 */
[----:B-1----:R-:W-:-:S07]  /*5d40*/  FADD.FTZ R3, R27, R20 ;  /* 0x000000141b037221 */ /* 0x002fce0000010000 */
[----:B------:R-:W1:Y:S01]  /*5d50*/  MUFU.EX2 R42, R42 ;  /* 0x0000002a002a7308 */ /* 0x000e620000000800 */
[----:B---3--:R-:W-:-:S07]  /*5d60*/  FADD.FTZ R21, R41, R22 ;  /* 0x0000001629157221 */ /* 0x008fce0000010000 */
[----:B------:R-:W-:Y:S01]  /*5d70*/  MUFU.EX2 R29, R29 ;  /* 0x0000001d001d7308 */ /* 0x000fe20000000800 */
[C---:B0-----:R-:W-:Y:S01]  /*5d80*/  F2FP.F16.F32.PACK_AB R162, R28.reuse, R27 ;  /* 0x0000001b1ca2723e */ /* 0x041fe200000000ff */
[----:B------:R-:W-:-:S06]  /*5d90*/  FADD.FTZ R28, R28, R3 ;  /* 0x000000031c1c7221 */ /* 0x000fcc0000010000 */
[----:B------:R-:W0:Y:S01]  /*5da0*/  MUFU.EX2 R30, R30 ;  /* 0x0000001e001e7308 */ /* 0x000e220000000800 */
[C---:B-1----:R-:W-:Y:S01]  /*5db0*/  F2FP.F16.F32.PACK_AB R163, R42.reuse, R41 ;  /* 0x000000292aa3723e */ /* 0x042fe200000000ff */
[----:B------:R-:W-:-:S06]  /*5dc0*/  FADD.FTZ R42, R42, R21 ;  /* 0x000000152a2a7221 */ /* 0x000fcc0000010000 */
[----:B------:R-:W-:Y:S08]  /*5dd0*/  MUFU.EX2 R43, R43 ;  /* 0x0000002b002b7308 */ /* 0x000ff00000000800 */
[----:B------:R1:W3:Y:S01]  /*5de0*/  MUFU.EX2 R4, R7 ;  /* 0x0000000700047308 */ /* 0x0002e20000000800 */
[----:B0-----:R-:W-:Y:S01]  /*5df0*/  F2FP.F16.F32.PACK_AB R164, R30, R29 ;  /* 0x0000001d1ea4723e */ /* 0x001fe200000000ff */
[----:B------:R-:W-:-:S04]  /*5e00*/  FADD.FTZ R29, R29, R28 ;  /* 0x0000001c1d1d7221 */ /* 0x000fc80000010000 */
[----:B------:R-:W-:Y:S02]  /*5e10*/  FADD.FTZ R30, R30, R29 ;  /* 0x0000001d1e1e7221 */ /* 0x000fe40000010000 */
[----:B------:R-:W0:Y:S01]  /*5e20*/  MUFU.EX2 R31, R31 ;  /* 0x0000001f001f7308 */ /* 0x000e220000000800 */
[----:B-1----:R-:W-:-:S04]  /*5e30*/  VIADD R7, R6, 0x26800 ;  /* 0x0002680006077836 */ /* 0x002fc80000000000 */
[C---:B------:R-:W-:Y:S02]  /*5e40*/  @P1 VIADD R5, R7.reuse, 0xffffffe0 ;  /* 0xffffffe007051836 */ /* 0x040fe40000000000 */
[----:B------:R-:W-:Y:S01]  /*5e50*/  IMAD.IADD R8, R7, 0x1, R24 ;  /* 0x0000000107087824 */ /* 0x000fe200078e0218 */
[----:B------:R-:W1:Y:S01]  /*5e60*/  MUFU.EX2 R44, R44 ;  /* 0x0000002c002c7308 */ /* 0x000e620000000800 */
[----:B---3--:R-:W-:Y:S01]  /*5e70*/  F2FP.F16.F32.PACK_AB R165, R4, R43 ;  /* 0x0000002b04a5723e */ /* 0x008fe200000000ff */
[----:B------:R-:W-:Y:S01]  /*5e80*/  FADD.FTZ R43, R43, R42 ;  /* 0x0000002a2b2b7221 */ /* 0x000fe20000010000 */
[----:B------:R-:W-:Y:S01]  /*5e90*/  IADD3 R7, R24, R5, RZ ;  /* 0x0000000518077210 */ /* 0x000fe20007ffe0ff */
[----:B------:R2:W-:Y:S02]  /*5ea0*/  STSM.16.M88.4 [R5], R156 ;  /* 0x0000009c05007844 */ /* 0x0005e40000000200 */
[----:B------:R-:W-:Y:S02]  /*5eb0*/  FADD.FTZ R43, R4, R43 ;  /* 0x0000002b042b7221 */ /* 0x000fe40000010000 */
[----:B------:R-:W3:Y:S01]  /*5ec0*/  MUFU.EX2 R15, R46 ;  /* 0x0000002e000f7308 */ /* 0x000ee20000000800 */
[----:B0-----:R-:W-:Y:S01]  /*5ed0*/  F2FP.F16.F32.PACK_AB R166, R14, R31 ;  /* 0x0000001f0ea6723e */ /* 0x001fe200000000ff */
[----:B------:R2:W-:Y:S01]  /*5ee0*/  STSM.16.M88.4 [R8], R160 ;  /* 0x000000a008007844 */ /* 0x0005e20000000200 */
[----:B------:R-:W-:-:S04]  /*5ef0*/  FADD.FTZ R3, R31, R30 ;  /* 0x0000001e1f037221 */ /* 0x000fc80000010000 */
[----:B------:R-:W-:Y:S01]  /*5f00*/  FADD.FTZ R3, R14, R3 ;  /* 0x000000030e037221 */ /* 0x000fe20000010000 */
[----:B-1----:R-:W-:Y:S01]  /*5f10*/  FADD.FTZ R4, R44, R43 ;  /* 0x0000002b2c047221 */ /* 0x002fe20000010000 */
[----:B---3--:R-:W-:-:S03]  /*5f20*/  F2FP.F16.F32.PACK_AB R167, R15, R44 ;  /* 0x0000002c0fa7723e */ /* 0x008fc600000000ff */
[----:B------:R-:W-:Y:S02]  /*5f30*/  FADD.FTZ R4, R15, R4 ;  /* 0x000000040f047221 */ /* 0x000fe40000010000 */
[----:B------:R2:W-:Y:S01]  /*5f40*/  STSM.16.M88.4 [R7], R164 ;  /* 0x000000a407007844 */ /* 0x0005e20000000200 */
[----:B------:R-:W-:Y:S05]  /*5f50*/  @!P4 BRA `(.L_x_1709) ;  /* 0x000000000004c947 */ /* 0x000fea0003800000 */
[----:B------:R-:W-:Y:S01]  /*5f60*/  BPT.TRAP 0x1 ;  /* 0x000000040000795c */ /* 0x000fe20000300000 */
.L_x_1709:
[----:B------:R0:W1:Y:S01]  /*5f70*/  SYNCS.PHASECHK.TRANS64.TRYWAIT P0, [UR40+0x28c50], R13 ;  /* 0x028c500dff0075a7 */ /* 0x0000620008000168 */
[----:B------:R-:W-:Y:S05]  /*5f80*/  @!P4 BRA `(.L_x_1710) ;  /* 0x000000000004c947 */ /* 0x000fea0003800000 */
[----:B------:R-:W-:Y:S01]  /*5f90*/  BPT.TRAP 0x1 ;  /* 0x000000040000795c */ /* 0x000fe20000300000 */
.L_x_1710:
[----:B-1----:R-:W-:Y:S05]  /*5fa0*/  @P0 BRA `(.L_x_1711) ;  /* 0x0000000000080947 */ /* 0x002fea0003800000 */
[----:B------:R-:W1:Y:S02]  /*5fb0*/  SYNCS.PHASECHK.TRANS64.TRYWAIT P0, [UR40+0x28c50], R13 ;  /* 0x028c500dff0075a7 */ /* 0x000e640008000168 */
[----:B-1----:R-:W-:Y:S05]  /*5fc0*/  @!P0 BRA `(.L_x_1712) ;  /* 0x000000e000f88947 */ /* 0x002fea0003800000 */
.L_x_1711:
        /* <DEDUP_REMOVED lines=36> */
.L_x_1713:
[----:B------:R-:W-:Y:S01]  /*6210*/  ISETP.NE.AND P1, PT, R19, 0x1, PT ;  /* 0x000000011300780c */ /* 0x000fe20003f25270 */
[----:B01----:R-:W0:Y:S01]  /*6220*/  S2R R13, SR_CTAID.X ;  /* 0x00000000000d7919 */ /* 0x003e220000002500 */
[----:B------:R-:W-:Y:S01]  /*6230*/  UIMAD UR5, UR41, UR11, -UR14 ;  /* 0x0000000b290572a4 */ /* 0x000fe2000f8e0a0e */
[----:B------:R-:W-:Y:S01]  /*6240*/  LOP3.LUT P0, RZ, R16, 0x1, RZ, 0xc0, !PT ;  /* 0x0000000110ff7812 */ /* 0x000fe2000780c0ff */
[----:B------:R-:W-:Y:S02]  /*6250*/  UIADD3 UR4, UR40, 0x28c60, URZ ;  /* 0x00028c6028047890 */ /* 0x000fe4000fffe03f */
[----:B------:R-:W-:Y:S02]  /*6260*/  UIADD3 UR43, UR43, -0x2, URZ ;  /* 0xfffffffe2b2b7890 */ /* 0x000fe4000fffe03f */
[----:B------:R-:W-:-:S05]  /*6270*/  UPRMT UR4, UR42, 0x654, UR4 ;  /* 0x000006542a047896 */ /* 0x000fca0008000004 */
[----:B------:R-:W1:Y:S08]  /*6280*/  @P1 LDC R14, c[0x0][0x44c] ;  /* 0x00011300ff0e1b82 */ /* 0x000e700000000800 */
[----:B------:R-:W3:Y:S01]  /*6290*/  @P1 LDC R15, c[0x0][0x450] ;  /* 0x00011400ff0f1b82 */ /* 0x000ee20000000800 */
[----:B------:R-:W-:Y:S01]  /*62a0*/  SYNCS.ARRIVE.TRANS64.RED.A1T0 RZ, [UR4], RZ ;  /* 0x000000ffffff79a7 */ /* 0x000fe20008100404 */
[----:B0-----:R-:W-:-:S04]  /*62b0*/  IMAD.SHL.U32 R13, R13, 0x40, RZ ;  /* 0x000000400d0d7824 */ /* 0x001fc800078e00ff */
[----:B-1----:R-:W-:-:S05]  /*62c0*/  @P1 IMAD.HI.U32 R14, R13, R14, RZ ;  /* 0x0000000e0d0e1227 */ /* 0x002fca00078e00ff */
[----:B---3--:R-:W-:-:S05]  /*62d0*/  @P1 SHF.R.U32.HI R13, RZ, R15, R14 ;  /* 0x0000000fff0d1219 */ /* 0x008fca000001160e */
[----:B------:R-:W-:-:S05]  /*62e0*/  VIADD R13, R13, UR5 ;  /* 0x000000050d0d7c36 */ /* 0x000fca0008000000 */
[----:B------:R-:W-:-:S04]  /*62f0*/  IADD3 R14, R13, UR18, RZ ;  /* 0x000000120d0e7c10 */ /* 0x000fc8000fffe0ff */
[----:B------:R-:W-:Y:S01]  /*6300*/  R2UR UR6, R14 ;  /* 0x000000000e0672ca */ /* 0x000fe200000e0000 */
[----:B------:R-:W-:-:S14]  /*6310*/  @!P0 BRA `(.L_x_1714) ;  /* 0x0000000000548947 */ /* 0x000fdc0003800000 */
[C---:B------:R-:W-:Y:S01]  /*6320*/  ISETP.GT.AND P0, PT, R13.reuse, RZ, PT ;  /* 0x000000ff0d00720c */ /* 0x040fe20003f04270 */
[----:B------:R-:W-:-:S05]  /*6330*/  VIADD R14, R13, 0xffffffff ;  /* 0xffffffff0d0e7836 */ /* 0x000fca0000000000 */
[----:B------:R-:W-:-:S07]  /*6340*/  R2UR UR15, R14 ;  /* 0x000000000e0f72ca */ /* 0x000fce00000e0000 */
[----:B------:R-:W-:Y:S08]  /*6350*/  @P0 BRA `(.L_x_1715) ;  /* 0x0000000000240947 */ /* 0x000ff00003800000 */
[----:B------:R-:W-:Y:S01]  /*6360*/  R2UR UR15, R13 ;  /* 0x000000000d0f72ca */ /* 0x000fe200000e0000 */
[----:B------:R-:W-:Y:S02]  /*6370*/  ULDC UR18, c[0x0][0x9e4] ;  /* 0x0002790000127ab9 */ /* 0x000fe40000000800 */
[----:B------:R-:W-:-:S10]  /*6380*/  UISETP.NE.AND UP0, UPT, UR18, 0x1, UPT ;  /* 0x000000011200788c */ /* 0x000fd4000bf05270 */
[----:B------:R-:W-:Y:S01]  /*6390*/  UIADD3 UR15, -UR15, URZ, URZ ;  /* 0x0000003f0f0f7290 */ /* 0x000fe2000fffe13f */
[----:B------:R-:W-:-:S03]  /*63a0*/  @UP0 ULDC.64 UR22, c[0x0][0x9e8] ;  /* 0x00027a0000160ab9 */ /* 0x000fc60000000a00 */
[----:B------:R-:W-:-:S04]  /*63b0*/  UIMAD.WIDE.U32 UR4, UR15, UR22, URZ ;  /* 0x000000160f0472a5 */ /* 0x000fc8000f8e003f */
[----:B------:R-:W-:-:S04]  /*63c0*/  @UP0 USHF.R.U32.HI UR15, URZ, UR23, UR5 ;  /* 0x000000173f0f0299 */ /* 0x000fc80008011605 */
[----:B------:R-:W-:Y:S01]  /*63d0*/  ULOP3.LUT UR15, URZ, UR15, URZ, 0x33, !UPT ;  /* 0x0000000f3f0f7292 */ /* 0x000fe2000f8e333f */
[----:B------:R-:W-:Y:S11]  /*63e0*/  BRA `(.L_x_1716) ;  /* 0x0000000000147947 */ /* 0x000ff60003800000 */
.L_x_1715:
[----:B------:R-:W-:Y:S02]  /*63f0*/  ULDC UR18, c[0x0][0x9e4] ;  /* 0x0002790000127ab9 */ /* 0x000fe40000000800 */
[----:B------:R-:W-:-:S11]  /*6400*/  UISETP.NE.AND UP0, UPT, UR18, 0x1, UPT ;  /* 0x000000011200788c */ /* 0x000fd6000bf05270 */
[----:B------:R-:W-:Y:S02]  /*6410*/  @UP0 ULDC.64 UR22, c[0x0][0x9e8] ;  /* 0x00027a0000160ab9 */ /* 0x000fe40000000a00 */
[----:B------:R-:W-:-:S04]  /*6420*/  UIMAD.WIDE.U32 UR4, UR15, UR22, URZ ;  /* 0x000000160f0472a5 */ /* 0x000fc8000f8e003f */
[----:B------:R-:W-:-:S12]  /*6430*/  @UP0 USHF.R.U32.HI UR15, URZ, UR23, UR5 ;  /* 0x000000173f0f0299 */ /* 0x000fd80008011605 */
.L_x_1716:
[----:B------:R-:W-:-:S04]  /*6440*/  UIMAD UR15, UR15, UR18, UR18 ;  /* 0x000000120f0f72a4 */ /* 0x000fc8000f8e0212 */
[----:B------:R-:W-:-:S04]  /*6450*/  UISETP.LT.AND UP0, UPT, UR6, UR15, UPT ;  /* 0x0000000f0600728c */ /* 0x000fc8000bf01270 */
[----:B------:R-:W-:-:S12]  /*6460*/  USEL UR6, UR6, UR15, UP0 ;  /* 0x0000000f06067287 */ /* 0x000fd80008000000 */
.L_x_1714:
[----:B------:R-:W-:Y:S01]  /*6470*/  R2UR UR25, R17 ;  /* 0x00000000111972ca */ /* 0x000fe200000e0000 */
[----:B------:R-:W-:Y:S01]  /*6480*/  USHF.R.S32.HI UR4, URZ, 0x1f, UR6 ;  /* 0x0000001f3f047899 */ /* 0x000fe20008011406 */
[----:B------:R-:W-:-:S03]  /*6490*/  UMOV UR5, URZ ;  /* 0x0000003f00057c82 */ /* 0x000fc60008000000 */
[----:B------:R-:W-:-:S04]  /*64a0*/  ULEA.HI UR4, UR4, UR6, URZ, 0x6 ;  /* 0x0000000604047291 */ /* 0x000fc8000f8f303f */
[----:B------:R-:W-:-:S04]  /*64b0*/  USHF.R.S32.HI UR4, URZ, 0x6, UR4 ;  /* 0x000000063f047899 */ /* 0x000fc80008011404 */
[----:B------:R-:W-:-:S04]  /*64c0*/  UISETP.LT.AND UP0, UPT, UR25, UR4, UPT ;  /* 0x000000041900728c */ /* 0x000fc8000bf01270 */
[----:B------:R-:W-:-:S03]  /*64d0*/  USEL UR25, UR25, UR4, !UP0 ;  /* 0x0000000419197287 */ /* 0x000fc6000c000000 */
[----:B------:R-:W-:Y:S01]  /*64e0*/  UMOV UR4, URZ ;  /* 0x0000003f00047c82 */ /* 0x000fe20008000000 */
[----:B------:R-:W-:-:S06]  /*64f0*/  UISETP.GE.AND UP0, UPT, UR43, UR25, UPT ;  /* 0x000000192b00728c */ /* 0x000fcc000bf06270 */
[----:B------:R-:W-:-:S13]  /*6500*/  PLOP3.LUT P0, PT, PT, PT, UP0, 0x80, 0x0 ;  /* 0x000000000000781c */ /* 0x000fda0003f0f008 */
[----:B------:R-:W-:Y:S05]  /*6510*/  @!P0 BRA `(.L_x_1717) ;  /* 0x0000002800108947 */ /* 0x000fea0003800000 */
[----:B------:R-:W-:Y:S01]  /*6520*/  IMAD.MOV.U32 R21, RZ, RZ, R11 ;  /* 0x000000ffff157224 */ /* 0x000fe200078e000b */
[----:B------:R-:W-:Y:S01]  /*6530*/  MOV R20, R12 ;  /* 0x0000000c00147202 */ /* 0x000fe20000000f00 */
[----:B------:R-:W-:Y:S01]  /*6540*/  UMOV UR5, URZ ;  /* 0x0000003f00057c82 */ /* 0x000fe20008000000 */
[----:B------:R-:W-:Y:S01]  /*6550*/  UMOV UR6, URZ ;  /* 0x0000003f00067c82 */ /* 0x000fe20008000000 */
[----:B------:R-:W-:Y:S01]  /*6560*/  ULDC UR30, c[0x0][0x9e4] ;  /* 0x00027900001e7ab9 */ /* 0x000fe20000000800 */
[----:B------:R-:W-:Y:S01]  /*6570*/  ULDC UR27, c[0x0][0x288] ;  /* 0x0000a200001b7ab9 */ /* 0x000fe20000000800 */
[----:B------:R-:W-:Y:S01]  /*6580*/  ULDC UR28, c[0x0][0x2f0] ;  /* 0x0000bc00001c7ab9 */ /* 0x000fe20000000800 */
[----:B------:R-:W-:Y:S01]  /*6590*/  ULDC UR31, c[0x0][0x9d8] ;  /* 0x00027600001f7ab9 */ /* 0x000fe20000000800 */
[----:B------:R-:W-:Y:S01]  /*65a0*/  ULDC UR26, c[0x0][0x988] ;  /* 0x00026200001a7ab9 */ /* 0x000fe20000000800 */
[----:B------:R-:W-:-:S05]  /*65b0*/  ULDC UR32, c[0x0][0x9e0] ;  /* 0x0002780000207ab9 */ /* 0x000fca0000000800 */
.L_x_1736:
[----:B------:R-:W-:-:S04]  /*65c0*/  UIADD3 UR4, UR6, 0x1, URZ ;  /* 0x0000000106047890 */ /* 0x000fc8000fffe03f */
[----:B------:R-:W-:-:S04]  /*65d0*/  UISETP.NE.AND UP0, UPT, UR4, 0x2, UPT ;  /* 0x000000020400788c */ /* 0x000fc8000bf05270 */
[----:B------:R-:W-:Y:S02]  /*65e0*/  USEL UR10, URZ, 0x1, UP0 ;  /* 0x000000013f0a7887 */ /* 0x000fe40008000000 */
[----:B------:R-:W-:Y:S02]  /*65f0*/  USEL UR4, UR4, URZ, UP0 ;  /* 0x0000003f04047287 */ /* 0x000fe40008000000 */
[----:B------:R-:W-:Y:S01]  /*6600*/  ULOP3.LUT UR5, UR5, UR10, URZ, 0x3c, !UPT ;  /* 0x0000000a05057292 */ /* 0x000fe2000f8e3c3f */
[----:B012---:R-:W-:Y:S11]  /*6610*/  @!P4 BRA `(.L_x_1718) ;  /* 0x000000000004c947 */ /* 0x007ff60003800000 */
[----:B------:R-:W-:Y:S01]  /*6620*/  BPT.TRAP 0x1 ;  /* 0x000000040000795c */ /* 0x000fe20000300000 */
.L_x_1718:
[----:B------:R-:W-:Y:S01]  /*6630*/  ULEA UR29, UR4, UR40, 0x3 ;  /* 0x00000028041d7291 */ /* 0x000fe2000f8e183f */
[----:B------:R-:W-:-:S05]  /*6640*/  IMAD.U32 R13, RZ, RZ, UR5 ;  /* 0x00000005ff0d7e24 */ /* 0x000fca000f8e00ff */
[----:B------:R-:W-:-:S04]  /*6650*/  SHF.L.U32 R13, R13, 0x1f, RZ ;  /* 0x0000001f0d0d7819 */ /* 0x000fc800000006ff */
[----:B------:R0:W1:Y:S01]  /*6660*/  SYNCS.PHASECHK.TRANS64.TRYWAIT P0, [UR29+0x28c30], R13 ;  /* 0x028c300dff0075a7 */ /* 0x000062000800015d */
[----:B------:R-:W-:Y:S05]  /*6670*/  @!P4 BRA `(.L_x_1719) ;  /* 0x000000000004c947 */ /* 0x000fea0003800000 */
[----:B------:R-:W-:Y:S01]  /*6680*/  BPT.TRAP 0x1 ;  /* 0x000000040000795c */ /* 0x000fe20000300000 */
.L_x_1719:
[----:B-1----:R-:W-:Y:S05]  /*6690*/  @P0 BRA `(.L_x_1720) ;  /* 0x0000000000080947 */ /* 0x002fea0003800000 */
[----:B------:R-:W1:Y:S02]  /*66a0*/  SYNCS.PHASECHK.TRANS64.TRYWAIT P0, [UR29+0x28c30], R13 ;  /* 0x028c300dff0075a7 */ /* 0x000e64000800015d */
[----:B-1----:R-:W-:Y:S05]  /*66b0*/  @!P0 BRA `(.L_x_1721) ;  /* 0x000000dc00548947 */ /* 0x002fea0003800000 */
.L_x_1720:
[----:B------:R-:W-:Y:S01]  /*66c0*/  ULEA UR10, UR4, UR24, 0x9 ;  /* 0x00000018040a7291 */ /* 0x000fe2000f8e483f */
[----:B--2---:R-:W-:Y:S01]  /*66d0*/  WARPGROUP.ARRIVE ;  /* 0x00000000000079c5 */ /* 0x004fe20000000000 */
        /* <DEDUP_REMOVED lines=20> */
.L_x_1722:
[----:B------:R-:W-:Y:S01]  /*6820*/  ISETP.NE.AND P0, PT, R19, 0x1, PT ;  /* 0x000000011300780c */ /* 0x000fe20003f05270 */
[----:B------:R-:W-:Y:S01]  /*6830*/  FMUL.FTZ R187, R165, UR31 ;  /* 0x0000001fa5bb7c20 */ /* 0x000fe20008410000 */
[----:B------:R-:W-:Y:S01]  /*6840*/  FMUL.FTZ R186, R164, UR31 ;  /* 0x0000001fa4ba7c20 */ /* 0x000fe20008410000 */
[----:B------:R-:W-:Y:S01]  /*6850*/  FMUL.FTZ R14, R153, UR31 ;  /* 0x0000001f990e7c20 */ /* 0x000fe20008410000 */
[----:B------:R-:W-:Y:S01]  /*6860*/  FMUL.FTZ R153, R162, UR31 ;  /* 0x0000001fa2997c20 */ /* 0x000fe20008410000 */
[----:B------:R-:W-:Y:S01]  /*6870*/  FMUL.FTZ R162, R178, UR31 ;  /* 0x0000001fb2a27c20 */ /* 0x000fe20008410000 */
[----:B------:R-:W-:Y:S01]  /*6880*/  IMAD.MOV.U32 R178, RZ, RZ, R2 ;  /* 0x000000ffffb27224 */ /* 0x000fe200078e0002 */
[----:B------:R-:W-:Y:S01]  /*6890*/  USHF.L.U32 UR15, UR43, 0x6, URZ ;  /* 0x000000062b0f7899 */ /* 0x000fe2000800063f */
[----:B------:R-:W-:Y:S01]  /*68a0*/  FMUL.FTZ R15, R156, UR31 ;  /* 0x0000001f9c0f7c20 */ /* 0x000fe20008410000 */
[----:B------:R-:W-:Y:S01]  /*68b0*/  FMUL.FTZ R156, R167, UR31 ;  /* 0x0000001fa79c7c20 */ /* 0x000fe20008410000 */
[----:B-1----:R-:W-:Y:S01]  /*68c0*/  FMUL.FTZ R12, R152, UR31 ;  /* 0x0000001f980c7c20 */ /* 0x002fe20008410000 */
[----:B------:R-:W-:Y:S01]  /*68d0*/  FMUL.FTZ R11, R154, UR31 ;  /* 0x0000001f9a0b7c20 */ /* 0x000fe20008410000 */
[----:B------:R-:W-:Y:S01]  /*68e0*/  FMUL.FTZ R22, R155, UR31 ;  /* 0x0000001f9b167c20 */ /* 0x000fe20008410000 */
[----:B------:R-:W1:Y:S01]  /*68f0*/  @P0 LDC R165, c[0x0][0x44c] ;  /* 0x00011300ffa50b82 */ /* 0x000e620000000800 */
[----:B------:R-:W-:Y:S01]  /*6900*/  MOV R167, UR15 ;  /* 0x0000000f00a77c02 */ /* 0x000fe20008000f00 */
[----:B------:R-:W-:Y:S01]  /*6910*/  FMUL.FTZ R23, R158, UR31 ;  /* 0x0000001f9e177c20 */ /* 0x000fe20008410000 */
[----:B------:R-:W-:Y:S01]  /*6920*/  FMUL.FTZ R185, R160, UR31 ;  /* 0x0000001fa0b97c20 */ /* 0x000fe20008410000 */
[----:B------:R-:W-:Y:S01]  /*6930*/  UMOV UR11, UR28 ;  /* 0x0000001c000b7c82 */ /* 0x000fe20008000000 */
[----:B------:R-:W-:Y:S01]  /*6940*/  FMUL.FTZ R184, R157, UR31 ;  /* 0x0000001f9db87c20 */ /* 0x000fe20008410000 */
[----:B------:R-:W-:Y:S01]  /*6950*/  FMUL.FTZ R152, R159, UR31 ;  /* 0x0000001f9f987c20 */ /* 0x000fe20008410000 */
[----:B------:R-:W-:Y:S01]  /*6960*/  FMUL.FTZ R154, R163, UR31 ;  /* 0x0000001fa39a7c20 */ /* 0x000fe20008410000 */
[----:B------:R-:W2:Y:S01]  /*6970*/  @P0 LDC R164, c[0x0][0x450] ;  /* 0x00011400ffa40b82 */ /* 0x000ea20000000800 */
[----:B------:R-:W-:Y:S01]  /*6980*/  FMUL.FTZ R155, R166, UR31 ;  /* 0x0000001fa69b7c20 */ /* 0x000fe20008410000 */
        /* <DEDUP_REMOVED lines=14> */
[----:B-1----:R-:W-:Y:S01]  /*6a70*/  @P0 IMAD.HI.U32 R165, R2, R165, RZ ;  /* 0x000000a502a50227 */ /* 0x002fe200078e00ff */
[----:B------:R-:W-:Y:S01]  /*6a80*/  UIADD3 UR10, UR29, 0x28c40, URZ ;  /* 0x00028c401d0a7890 */ /* 0x000fe2000fffe03f */
[----:B------:R-:W-:Y:S01]  /*6a90*/  LOP3.LUT P5, RZ, R16, 0x1, RZ, 0xc0, !PT ;  /* 0x0000000110ff7812 */ /* 0x000fe200078ac0ff */
[----:B------:R-:W1:Y:S01]  /*6aa0*/  MUFU.TANH R12, R12 ;  /* 0x0000000c000c7308 */ /* 0x000e620000002400 */
[----:B------:R-:W-:Y:S01]  /*6ab0*/  IMAD.U32 R175, RZ, RZ, UR11 ;  /* 0x0000000bffaf7e24 */ /* 0x000fe2000f8e00ff */
[----:B------:R-:W-:Y:S01]  /*6ac0*/  UPRMT UR10, UR42, 0x654, UR10 ;  /* 0x000006542a0a7896 */ /* 0x000fe2000800000a */
[----:B------:R-:W-:Y:S01]  /*6ad0*/  FMUL.FTZ R180, R180, UR31 ;  /* 0x0000001fb4b47c20 */ /* 0x000fe20008410000 */
[----:B------:R-:W-:Y:S01]  /*6ae0*/  UMOV UR14, UR27 ;  /* 0x0000001b000e7c82 */ /* 0x000fe20008000000 */
[----:B--2---:R-:W-:-:S02]  /*6af0*/  @P0 SHF.R.U32.HI R178, RZ, R164, R165 ;  /* 0x000000a4ffb20219 */ /* 0x004fc400000116a5 */
[----:B------:R-:W-:Y:S01]  /*6b00*/  IADD3 R164, -R0, 0x1, -R167 ;  /* 0x0000000100a47810 */ /* 0x000fe20007ffe9a7 */
[----:B------:R-:W-:Y:S01]  /*6b10*/  FMUL.FTZ R167, R183, UR31 ;  /* 0x0000001fb7a77c20 */ /* 0x000fe20008410000 */
[----:B------:R-:W2:Y:S01]  /*6b20*/  MUFU.TANH R14, R14 ;  /* 0x0000000e000e7308 */ /* 0x000ea20000002400 */
[----:B------:R-:W3:Y:S01]  /*6b30*/  SHFL.IDX PT, R165, R178, RZ, 0x1c1f ;  /* 0x001c1fffb2a57589 */ /* 0x000ee200000e0000 */
[----:B------:R-:W-:Y:S01]  /*6b40*/  SYNCS.ARRIVE.TRANS64.RED.A1T0 RZ, [UR10], RZ ;  /* 0x000000ffffff79a7 */ /* 0x000fe2000810040a */
[----:B------:R-:W-:-:S04]  /*6b50*/  IMAD R164, R175, UR41, R164 ;  /* 0x00000029afa47c24 */ /* 0x000fc8000f8e02a4 */
[----:B------:R-:W-:Y:S01]  /*6b60*/  VIADD R164, R164, -UR14 ;  /* 0x8000000ea4a47c36 */ /* 0x000fe20008000000 */
[----:B------:R-:W4:Y:S03]  /*6b70*/  MUFU.TANH R11, R11 ;  /* 0x0000000b000b7308 */ /* 0x000f260000002400 */
[C---:B------:R-:W-:Y:S01]  /*6b80*/  VIADD R190, R164.reuse, UR7 ;  /* 0x00000007a4be7c36 */ /* 0x040fe20008000000 */
[----:B------:R-:W-:-:S04]  /*6b90*/  IADD3 R182, R164, UR32, RZ ;  /* 0x00000020a4b67c10 */ /* 0x000fc8000fffe0ff */
[----:B------:R-:W0:Y:S08]  /*6ba0*/  MUFU.TANH R22, R22 ;  /* 0x0000001600167308 */ /* 0x000e300000002400 */
[----:B------:R-:W0:Y:S01]  /*6bb0*/  MUFU.TANH R15, R15 ;  /* 0x0000000f000f7308 */ /* 0x000e220000002400 */
[----:B---3--:R-:W-:-:S07]  /*6bc0*/  IMAD.IADD R179, R182, 0x1, R165 ;  /* 0x00000001b6b37824 */ /* 0x008fce00078e02a5 */
[----:B------:R-:W3:Y:S08]  /*6bd0*/  MUFU.TANH R184, R184 ;  /* 0x000000b800b87308 */ /* 0x000ef00000002400 */
        /* <DEDUP_REMOVED lines=25> */
[----:B------:R5:W0:Y:S02]  /*6d70*/  MUFU.TANH R189, R180 ;  /* 0x000000b400bd7308 */ /* 0x000a240000002400 */
[----:B-----5:R-:W-:Y:S01]  /*6d80*/  IADD3 R180, R165, R190, RZ ;  /* 0x000000bea5b47210 */ /* 0x020fe20007ffe0ff */
[----:B-1234-:R-:W-:Y:S06]  /*6d90*/  @!P5 BRA `(.L_x_1723) ;  /* 0x000000000060d947 */ /* 0x01efec0003800000 */
[----:B------:R-:W-:Y:S01]  /*6da0*/  IMAD.U32 R164, RZ, RZ, UR11 ;  /* 0x0000000bffa47e24 */ /* 0x000fe2000f8e00ff */
[----:B------:R-:W-:Y:S03]  /*6db0*/  BSSY B0, `(.L_x_1724) ;  /* 0x0000012000007945 */ /* 0x000fe60003800000 */
[----:B------:R-:W-:-:S04]  /*6dc0*/  IMAD R164, R164, UR41, R165 ;  /* 0x00000029a4a47c24 */ /* 0x000fc8000f8e02a5 */
[----:B------:R-:W-:-:S05]  /*6dd0*/  VIADD R175, R164, -UR14 ;  /* 0x8000000ea4af7c36 */ /* 0x000fca0008000000 */
[----:B------:R-:W-:-:S13]  /*6de0*/  ISETP.GT.AND P0, PT, R175, -0x1, PT ;  /* 0xffffffffaf00780c */ /* 0x000fda0003f04270 */
[----:B------:R-:W-:Y:S05]  /*6df0*/  @P0 BRA `(.L_x_1725) ;  /* 0x0000000000200947 */ /* 0x000fea0003800000 */
[----:B------:R-:W-:Y:S02]  /*6e00*/  MOV R170, UR30 ;  /* 0x0000001e00aa7c02 */ /* 0x000fe40008000f00 */
[----:B------:R-:W-:Y:S02]  /*6e10*/  LOP3.LUT R175, RZ, R175, RZ, 0x33, !PT ;  /* 0x000000afffaf7212 */ /* 0x000fe400078e33ff */
[----:B------:R-:W-:-:S13]  /*6e20*/  ISETP.NE.AND P0, PT, R170, 0x1, PT ;  /* 0x00000001aa00780c */ /* 0x000fda0003f05270 */
[----:B------:R-:W1:Y:S02]  /*6e30*/  @P0 LDC.64 R164, c[0x0][0x9e8] ;  /* 0x00027a00ffa40b82 */ /* 0x000e640000000a00 */
[----:B-1----:R-:W-:-:S05]  /*6e40*/  @P0 IMAD.HI.U32 R164, R175, R164, RZ ;  /* 0x000000a4afa40227 */ /* 0x002fca00078e00ff */
[----:B------:R-:W-:-:S04]  /*6e50*/  @P0 SHF.R.U32.HI R175, RZ, R165, R164 ;  /* 0x000000a5ffaf0219 */ /* 0x000fc800000116a4 */
[----:B------:R-:W-:Y:S01]  /*6e60*/  LOP3.LUT R175, RZ, R175, RZ, 0x33, !PT ;  /* 0x000000afffaf7212 */ /* 0x000fe200078e33ff */
[----:B------:R-:W-:Y:S06]  /*6e70*/  BRA `(.L_x_1726) ;  /* 0x0000000000147947 */ /* 0x000fec0003800000 */
.L_x_1725:
[----:B------:R-:W-:-:S05]  /*6e80*/  IMAD.U32 R170, RZ, RZ, UR30 ;  /* 0x0000001effaa7e24 */ /* 0x000fca000f8e00ff */
[----:B------:R-:W-:-:S13]  /*6e90*/  ISETP.NE.AND P0, PT, R170, 0x1, PT ;  /* 0x00000001aa00780c */ /* 0x000fda0003f05270 */
[----:B------:R-:W1:Y:S02]  /*6ea0*/  @P0 LDC.64 R164, c[0x0][0x9e8] ;  /* 0x00027a00ffa40b82 */ /* 0x000e640000000a00 */
[----:B-1----:R-:W-:-:S05]  /*6eb0*/  @P0 IMAD.HI.U32 R164, R175, R164, RZ ;  /* 0x000000a4afa40227 */ /* 0x002fca00078e00ff */
[----:B------:R-:W-:-:S07]  /*6ec0*/  @P0 SHF.R.U32.HI R175, RZ, R165, R164 ;  /* 0x000000a5ffaf0219 */ /* 0x000fce00000116a4 */
.L_x_1726:
[----:B------:R-:W-:Y:S05]  /*6ed0*/  BSYNC B0 ;  /* 0x0000000000007941 */ /* 0x000fea0003800000 */
.L_x_1724:
[----:B------:R-:W-:-:S04]  /*6ee0*/  IMAD R175, R175, R170, -UR15 ;  /* 0x8000000fafaf7e24 */ /* 0x000fc8000f8e02aa */
[----:B------:R-:W-:-:S05]  /*6ef0*/  IMAD.IADD R175, R175, 0x1, -R0 ;  /* 0x00000001afaf7824 */ /* 0x000fca00078e0a00 */
[----:B------:R-:W-:Y:S02]  /*6f00*/  VIADDMNMX R179, R175, R170, R179, PT ;  /* 0x000000aaafb37246 */ /* 0x000fe400038001b3 */
[----:B------:R-:W-:-:S07]  /*6f10*/  VIMNMX R180, R180, R175, !PT ;  /* 0x000000afb4b47248 */ /* 0x000fce0007fe0100 */
.L_x_1723:
[----:B------:R-:W-:-:S06]  /*6f20*/  UISETP.GT.AND UP0, UPT, UR43, -0x1, UPT ;  /* 0xffffffff2b00788c */ /* 0x000fcc000bf04270 */
[----:B------:R-:W-:-:S04]  /*6f30*/  PLOP3.LUT P0, PT, PT, PT, UP0, 0x80, 0x0 ;  /* 0x000000000000781c */ /* 0x000fc80003f0f008 */
[C---:B------:R-:W-:Y:S02]  /*6f40*/  ISETP.GT.AND P1, PT, R180.reuse, RZ, P0 ;  /* 0x000000ffb400720c */ /* 0x040fe40000724270 */
[C---:B------:R-:W-:Y:S02]  /*6f50*/  ISETP.GT.AND P3, PT, R180.reuse, 0x1, P0 ;  /* 0x00000001b400780c */ /* 0x040fe40000764270 */
[----:B------:R-:W-:Y:S02]  /*6f60*/  ISETP.LT.OR P2, PT, R179, 0x1, P1 ;  /* 0x00000001b300780c */ /* 0x000fe40000f41670 */
[----:B------:R-:W-:Y:S02]  /*6f70*/  ISETP.GT.AND P1, PT, R180, 0x8, P0 ;  /* 0x00000008b400780c */ /* 0x000fe40000724270 */
[----:B------:R-:W-:Y:S02]  /*6f80*/  FSEL R177, R12, -INF , !P2 ;  /* 0xff8000000cb17808 */ /* 0x000fe40005000000 */
[----:B------:R-:W-:-:S02]  /*6f90*/  ISETP.GT.AND P2, PT, R180, 0x9, P0 ;  /* 0x00000009b400780c */ /* 0x000fc40000744270 */
[C---:B------:R-:W-:Y:S02]  /*6fa0*/  ISETP.LT.OR P3, PT, R179.reuse, 0x2, P3 ;  /* 0x00000002b300780c */ /* 0x040fe40001f61670 */
[C---:B------:R-:W-:Y:S02]  /*6fb0*/  ISETP.LT.OR P1, PT, R179.reuse, 0x9, P1 ;  /* 0x00000009b300780c */ /* 0x040fe40000f21670 */
[----:B------:R-:W-:Y:S02]  /*6fc0*/  ISETP.LT.OR P2, PT, R179, 0xa, P2 ;  /* 0x0000000ab300780c */ /* 0x000fe40001741670 */
[----:B------:R-:W-:Y:S02]  /*6fd0*/  FSEL R175, R14, -INF , !P3 ;  /* 0xff8000000eaf7808 */ /* 0x000fe40005800000 */
[----:B0-----:R-:W-:Y:S02]  /*6fe0*/  FSEL R174, R15, -INF , !P1 ;  /* 0xff8000000fae7808 */ /* 0x001fe40004800000 */
[----:B------:R-:W-:Y:S01]  /*6ff0*/  FSEL R184, R184, -INF , !P2 ;  /* 0xff800000b8b87808 */ /* 0x000fe20005000000 */
[----:B------:R-:W0:Y:S01]  /*7000*/  SHFL.IDX PT, R15, R178, 0x1, 0x1c1f ;  /* 0x003c1f00b20f7f89 */ /* 0x000e2200000e0000 */
[----:B------:R-:W-:-:S02]  /*7010*/  ISETP.GT.AND P3, PT, R180, 0x10, P0 ;  /* 0x00000010b400780c */ /* 0x000fc40000764270 */
[C---:B------:R-:W-:Y:S02]  /*7020*/  ISETP.GT.AND P1, PT, R180.reuse, 0x11, P0 ;  /* 0x00000011b400780c */ /* 0x040fe40000724270 */
[----:B------:R-:W-:Y:S02]  /*7030*/  ISETP.GT.AND P2, PT, R180, 0x18, P0 ;  /* 0x00000018b400780c */ /* 0x000fe40000744270 */
[C---:B------:R-:W-:Y:S02]  /*7040*/  ISETP.LT.OR P3, PT, R179.reuse, 0x11, P3 ;  /* 0x00000011b300780c */ /* 0x040fe40001f61670 */
[C---:B------:R-:W-:Y:S02]  /*7050*/  ISETP.LT.OR P1, PT, R179.reuse, 0x12, P1 ;  /* 0x00000012b300780c */ /* 0x040fe40000f21670 */
[----:B------:R-:W-:Y:S02]  /*7060*/  ISETP.LT.OR P2, PT, R179, 0x19, P2 ;  /* 0x00000019b300780c */ /* 0x000fe40001741670 */
[----:B------:R-:W-:-:S02]  /*7070*/  FSEL R185, R185, -INF , !P3 ;  /* 0xff800000b9b97808 */ /* 0x000fc40005800000 */
[----:B------:R-:W-:Y:S02]  /*7080*/  FSEL R164, R161, -INF , !P1 ;  /* 0xff800000a1a47808 */ /* 0x000fe40004800000 */
[----:B------:R-:W-:Y:S02]  /*7090*/  FSEL R186, R186, -INF , !P2 ;  /* 0xff800000baba7808 */ /* 0x000fe40005000000 */
[C---:B------:R-:W-:Y:S02]  /*70a0*/  ISETP.GT.AND P3, PT, R180.reuse, 0x19, P0 ;  /* 0x00000019b400780c */ /* 0x040fe40000764270 */
[C---:B------:R-:W-:Y:S02]  /*70b0*/  ISETP.GT.AND P1, PT, R180.reuse, 0x20, P0 ;  /* 0x00000020b400780c */ /* 0x040fe40000724270 */
[----:B------:R-:W-:Y:S01]  /*70c0*/  ISETP.GT.AND P2, PT, R180, 0x21, P0 ;  /* 0x00000021b400780c */ /* 0x000fe20000744270 */
[----:B0-----:R-:W-:Y:S01]  /*70d0*/  IMAD.IADD R178, R190, 0x1, R15 ;  /* 0x00000001beb27824 */ /* 0x001fe200078e020f */
[----:B------:R-:W-:-:S02]  /*70e0*/  ISETP.LT.OR P3, PT, R179, 0x1a, P3 ;  /* 0x0000001ab300780c */ /* 0x000fc40001f61670 */
[C---:B------:R-:W-:Y:S02]  /*70f0*/  ISETP.LT.OR P1, PT, R179.reuse, 0x21, P1 ;  /* 0x00000021b300780c */ /* 0x040fe40000f21670 */
[----:B------:R-:W-:Y:S02]  /*7100*/  ISETP.LT.OR P2, PT, R179, 0x22, P2 ;  /* 0x00000022b300780c */ /* 0x000fe40001741670 */
[----:B------:R-:W-:Y:S02]  /*7110*/  FSEL R187, R187, -INF , !P3 ;  /* 0xff800000bbbb7808 */ /* 0x000fe40005800000 */
[----:B------:R-:W-:Y:S02]  /*7120*/  FSEL R170, R168, -INF , !P1 ;  /* 0xff800000a8aa7808 */ /* 0x000fe40004800000 */
[----:B------:R-:W-:Y:S02]  /*7130*/  FSEL R172, R169, -INF , !P2 ;  /* 0xff800000a9ac7808 */ /* 0x000fe40005000000 */
        /* <DEDUP_REMOVED lines=11> */
[----:B------:R-:W-:Y:S02]  /*71f0*/  ISETP.GT.AND P2, PT, R180, 0x39, P0 ;  /* 0x00000039b400780c */ /* 0x000fe40000744270 */
[----:B------:R-:W-:-:S02]  /*7200*/  ISETP.LT.OR P3, PT, R179, 0x32, P3 ;  /* 0x00000032b300780c */ /* 0x000fc40001f61670 */
[C---:B------:R-:W-:Y:S02]  /*7210*/  ISETP.LT.OR P1, PT, R179.reuse, 0x39, P1 ;  /* 0x00000039b300780c */ /* 0x040fe40000f21670 */
[----:B------:R-:W-:Y:S02]  /*7220*/  ISETP.LT.OR P2, PT, R179, 0x3a, P2 ;  /* 0x0000003ab300780c */ /* 0x000fe40001741670 */
[----:B------:R-:W-:Y:S02]  /*7230*/  IADD3 R176, R182, R15, RZ ;  /* 0x0000000fb6b07210 */ /* 0x000fe40007ffe0ff */
[----:B------:R-:W-:Y:S02]  /*7240*/  FSEL R173, R188, -INF , !P3 ;  /* 0xff800000bcad7808 */ /* 0x000fe40005800000 */
[----:B------:R-:W-:Y:S02]  /*7250*/  FSEL R168, R189, -INF , !P1 ;  /* 0xff800000bda87808 */ /* 0x000fe40004800000 */
[----:B------:R-:W-:Y:S01]  /*7260*/  FSEL R165, R181, -INF , !P2 ;  /* 0xff800000b5a57808 */ /* 0x000fe20005000000 */
[----:B------:R-:W-:Y:S06]  /*7270*/  @!P5 BRA `(.L_x_1727) ;  /* 0x000000000060d947 */ /* 0x000fec0003800000 */
[----:B------:R-:W-:Y:S01]  /*7280*/  IMAD.U32 R12, RZ, RZ, UR11 ;  /* 0x0000000bff0c7e24 */ /* 0x000fe2000f8e00ff */
[----:B------:R-:W-:Y:S03]  /*7290*/  BSSY B0, `(.L_x_1728) ;  /* 0x0000012000007945 */ /* 0x000fe60003800000 */
[----:B------:R-:W-:-:S05]  /*72a0*/  IMAD R12, R12, UR41, R15 ;  /* 0x000000290c0c7c24 */ /* 0x000fca000f8e020f */
[----:B------:R-:W-:-:S04]  /*72b0*/  IADD3 R179, R12, -UR14, RZ ;  /* 0x8000000e0cb37c10 */ /* 0x000fc8000fffe0ff */
[----:B------:R-:W-:-:S13]  /*72c0*/  ISETP.GT.AND P1, PT, R179, -0x1, PT ;  /* 0xffffffffb300780c */ /* 0x000fda0003f24270 */
[----:B------:R-:W-:Y:S05]  /*72d0*/  @P1 BRA `(.L_x_1729) ;  /* 0x0000000000201947 */ /* 0x000fea0003800000 */
[----:B------:R-:W-:Y:S01]  /*72e0*/  IMAD.U32 R12, RZ, RZ, UR30 ;  /* 0x0000001eff0c7e24 */ /* 0x000fe2000f8e00ff */
[----:B------:R-:W-:-:S04]  /*72f0*/  LOP3.LUT R179, RZ, R179, RZ, 0x33, !PT ;  /* 0x000000b3ffb37212 */ /* 0x000fc800078e33ff */
[----:B------:R-:W-:-:S13]  /*7300*/  ISETP.NE.AND P1, PT, R12, 0x1, PT ;  /* 0x000000010c00780c */ /* 0x000fda0003f25270 */
[----:B------:R-:W0:Y:S02]  /*7310*/  @P1 LDC.64 R14, c[0x0][0x9e8] ;  /* 0x00027a00ff0e1b82 */ /* 0x000e240000000a00 */
[----:B0-----:R-:W-:-:S05]  /*7320*/  @P1 IMAD.HI.U32 R14, R179, R14, RZ ;  /* 0x0000000eb30e1227 */ /* 0x001fca00078e00ff */
[----:B------:R-:W-:-:S04]  /*7330*/  @P1 SHF.R.U32.HI R179, RZ, R15, R14 ;  /* 0x0000000fffb31219 */ /* 0x000fc8000001160e */
[----:B------:R-:W-:Y:S01]  /*7340*/  LOP3.LUT R179, RZ, R179, RZ, 0x33, !PT ;  /* 0x000000b3ffb37212 */ /* 0x000fe200078e33ff */
[----:B------:R-:W-:Y:S06]  /*7350*/  BRA `(.L_x_1730) ;  /* 0x0000000000147947 */ /* 0x000fec0003800000 */
.L_x_1729:
[----:B------:R-:W-:-:S05]  /*7360*/  IMAD.U32 R12, RZ, RZ, UR30 ;  /* 0x0000001eff0c7e24 */ /* 0x000fca000f8e00ff */
[----:B------:R-:W-:-:S13]  /*7370*/  ISETP.NE.AND P1, PT, R12, 0x1, PT ;  /* 0x000000010c00780c */ /* 0x000fda0003f25270 */
[----:B------:R-:W0:Y:S02]  /*7380*/  @P1 LDC.64 R14, c[0x0][0x9e8] ;  /* 0x00027a00ff0e1b82 */ /* 0x000e240000000a00 */
[----:B0-----:R-:W-:-:S05]  /*7390*/  @P1 IMAD.HI.U32 R14, R179, R14, RZ ;  /* 0x0000000eb30e1227 */ /* 0x001fca00078e00ff */
[----:B------:R-:W-:-:S07]  /*73a0*/  @P1 SHF.R.U32.HI R179, RZ, R15, R14 ;  /* 0x0000000fffb31219 */ /* 0x000fce000001160e */
.L_x_1730:
[----:B------:R-:W-:Y:S05]  /*73b0*/  BSYNC B0 ;  /* 0x0000000000007941 */ /* 0x000fea0003800000 */
.L_x_1728:
[----:B------:R-:W-:-:S05]  /*73c0*/  IMAD R179, R179, R12, -UR15 ;  /* 0x8000000fb3b37e24 */ /* 0x000fca000f8e020c */
[----:B------:R-:W-:-:S04]  /*73d0*/  IADD3 R179, -R0, R179, RZ ;  /* 0x000000b300b37210 */ /* 0x000fc80007ffe1ff */
[----:B------:R-:W-:Y:S02]  /*73e0*/  VIADDMNMX R176, R179, R12, R176, PT ;  /* 0x0000000cb3b07246 */ /* 0x000fe400038001b0 */
[----:B------:R-:W-:-:S07]  /*73f0*/  VIMNMX R178, R178, R179, !PT ;  /* 0x000000b3b2b27248 */ /* 0x000fce0007fe0100 */
.L_x_1727:
[----:B------:R-:W-:Y:S01]  /*7400*/  FMNMX.FTZ R12, R177, R20, !PT ;  /* 0x00000014b10c7209 */ /* 0x000fe20007810000 */
[----:B------:R-:W-:Y:S01]  /*7410*/  UMOV UR10, UR26 ;  /* 0x0000001a000a7c82 */ /* 0x000fe20008000000 */
[----:B------:R-:W-:Y:S02]  /*7420*/  ISETP.GT.AND P1, PT, R178, 0x1, P0 ;  /* 0x00000001b200780c */ /* 0x000fe40000724270 */
[----:B------:R-:W-:Y:S02]  /*7430*/  FMNMX.FTZ R15, R175, R12, !PT ;  /* 0x0000000caf0f7209 */ /* 0x000fe40007810000 */
[----:B------:R-:W-:Y:S02]  /*7440*/  ISETP.LT.OR P1, PT, R176, 0x2, P1 ;  /* 0x00000002b000780c */ /* 0x000fe40000f21670 */
[----:B------:R-:W-:Y:S02]  /*7450*/  FMNMX.FTZ R15, R174, R15, !PT ;  /* 0x0000000fae0f7209 */ /* 0x000fe40007810000 */
[----:B------:R-:W-:-:S02]  /*7460*/  FSEL R22, R22, -INF , !P1 ;  /* 0xff80000016167808 */ /* 0x000fc40004800000 */
[----:B------:R-:W-:Y:S02]  /*7470*/  FMNMX.FTZ R12, R184, R15, !PT ;  /* 0x0000000fb80c7209 */ /* 0x000fe40007810000 */
[----:B------:R-:W-:Y:S02]  /*7480*/  ISETP.GT.AND P1, PT, R178, RZ, P0 ;  /* 0x000000ffb200720c */ /* 0x000fe40000724270 */
[----:B------:R-:W-:Y:S02]  /*7490*/  FMNMX.FTZ R15, R185, R12, !PT ;  /* 0x0000000cb90f7209 */ /* 0x000fe40007810000 */
[----:B------:R-:W-:Y:S02]  /*74a0*/  ISETP.LT.OR P1, PT, R176, 0x1, P1 ;  /* 0x00000001b000780c */ /* 0x000fe40000f21670 */
[----:B------:R-:W-:Y:S02]  /*74b0*/  FMNMX.FTZ R15, R164, R15, !PT ;  /* 0x0000000fa40f7209 */ /* 0x000fe40007810000 */
[----:B------:R-:W-:-:S02]  /*74c0*/  ISETP.GT.AND P2, PT, R178, 0x8, P0 ;  /* 0x00000008b200780c */ /* 0x000fc40000744270 */
[----:B------:R-:W-:Y:S02]  /*74d0*/  FMNMX.FTZ R12, R186, R15, !PT ;  /* 0x0000000fba0c7209 */ /* 0x000fe40007810000 */
[----:B------:R-:W-:Y:S02]  /*74e0*/  ISETP.LT.OR P2, PT, R176, 0x9, P2 ;  /* 0x00000009b000780c */ /* 0x000fe40001741670 */
[----:B------:R-:W-:Y:S02]  /*74f0*/  FMNMX.FTZ R15, R187, R12, !PT ;  /* 0x0000000cbb0f7209 */ /* 0x000fe40007810000 */
[----:B------:R-:W-:Y:S02]  /*7500*/  ISETP.GT.AND P3, PT, R178, 0x9, P0 ;  /* 0x00000009b200780c */ /* 0x000fe40000764270 */
[----:B------:R-:W-:Y:S02]  /*7510*/  FMNMX.FTZ R15, R170, R15, !PT ;  /* 0x0000000faa0f7209 */ /* 0x000fe40007810000 */
[----:B------:R-:W-:-:S02]  /*7520*/  FSEL R23, R23, -INF , !P2 ;  /* 0xff80000017177808 */ /* 0x000fc40005000000 */
        /* <DEDUP_REMOVED lines=14> */
[----:B------:R-:W-:Y:S01]  /*7610*/  ISETP.GT.AND P2, PT, R178, 0x19, P0 ;  /* 0x00000019b200780c */ /* 0x000fe20000744270 */
[----:B------:R-:W0:Y:S01]  /*7620*/  SHFL.BFLY PT, R15, R14, 0x2, 0x1f ;  /* 0x0c401f000e0f7f89 */ /* 0x000e2200000e0000 */
[----:B------:R-:W-:Y:S02]  /*7630*/  FSEL R154, R154, -INF , !P3 ;  /* 0xff8000009a9a7808 */ /* 0x000fe40005800000 */
[----:B------:R-:W-:Y:S02]  /*7640*/  ISETP.GT.AND P3, PT, R178, 0x20, P0 ;  /* 0x00000020b200780c */ /* 0x000fe40000764270 */
[----:B------:R-:W-:-:S02]  /*7650*/  ISETP.LT.OR P2, PT, R176, 0x1a, P2 ;  /* 0x0000001ab000780c */ /* 0x000fc40001741670 */
[----:B------:R-:W-:Y:S02]  /*7660*/  ISETP.LT.OR P3, PT, R176, 0x21, P3 ;  /* 0x00000021b000780c */ /* 0x000fe40001f61670 */
[----:B------:R-:W-:Y:S02]  /*7670*/  FSEL R156, R156, -INF , !P2 ;  /* 0xff8000009c9c7808 */ /* 0x000fe40005000000 */
[----:B------:R-:W-:Y:S02]  /*7680*/  ISETP.GT.AND P2, PT, R178, 0x28, P0 ;  /* 0x00000028b200780c */ /* 0x000fe40000744270 */
[----:B------:R-:W-:Y:S02]  /*7690*/  FSEL R157, R157, -INF , !P3 ;  /* 0xff8000009d9d7808 */ /* 0x000fe40005800000 */
[----:B------:R-:W-:-:S04]  /*76a0*/  ISETP.LT.OR P2, PT, R176, 0x29, P2 ;  /* 0x00000029b000780c */ /* 0x000fc80001741670 */
[----:B------:R-:W-:Y:S02]  /*76b0*/  FSEL R159, R159, -INF , !P2 ;  /* 0xff8000009f9f7808 */ /* 0x000fe40005000000 */
[----:B------:R-:W-:Y:S02]  /*76c0*/  ISETP.GT.AND P2, PT, R178, 0x30, P0 ;  /* 0x00000030b200780c */ /* 0x000fe40000744270 */
[----:B0-----:R-:W-:Y:S02]  /*76d0*/  FMNMX.FTZ R15, R14, R15, !PT ;  /* 0x0000000f0e0f7209 */ /* 0x001fe40007810000 */
[----:B------:R-:W-:Y:S02]  /*76e0*/  FSEL R14, R11, -INF , !P1 ;  /* 0xff8000000b0e7808 */ /* 0x000fe40004800000 */
[----:B------:R-:W-:Y:S01]  /*76f0*/  ISETP.GT.AND P1, PT, R178, 0x18, P0 ;  /* 0x00000018b200780c */ /* 0x000fe20000724270 */
[----:B------:R-:W0:Y:S01]  /*7700*/  SHFL.BFLY PT, R12, R15, 0x1, 0x1f ;  /* 0x0c201f000f0c7f89 */ /* 0x000e2200000e0000 */
[----:B------:R-:W-:-:S02]  /*7710*/  FMNMX.FTZ R11, R14, R21, !PT ;  /* 0x000000150e0b7209 */ /* 0x000fc40007810000 */
[----:B------:R-:W-:Y:S02]  /*7720*/  ISETP.LT.OR P1, PT, R176, 0x19, P1 ;  /* 0x00000019b000780c */ /* 0x000fe40000f21670 */
[----:B------:R-:W-:Y:S02]  /*7730*/  FMNMX.FTZ R180, R22, R11, !PT ;  /* 0x0000000b16b47209 */ /* 0x000fe40007810000 */
[----:B------:R-:W-:Y:S02]  /*7740*/  FSEL R155, R155, -INF , !P1 ;  /* 0xff8000009b9b7808 */ /* 0x000fe40004800000 */
[----:B------:R-:W-:Y:S02]  /*7750*/  FMNMX.FTZ R11, R23, R180, !PT ;  /* 0x000000b4170b7209 */ /* 0x000fe40007810000 */
[----:B------:R-:W-:Y:S02]  /*7760*/  ISETP.GT.AND P1, PT, R178, 0x21, P0 ;  /* 0x00000021b200780c */ /* 0x000fe40000724270 */
        /* <DEDUP_REMOVED lines=9> */
[----:B------:R-:W-:Y:S02]  /*7800*/  ISETP.LT.OR P2, PT, R176, 0x31, P2 ;  /* 0x00000031b000780c */ /* 0x000fe40001741670 */
[----:B------:R-:W-:Y:S02]  /*7810*/  FMNMX.FTZ R11, R157, R188, !PT ;  /* 0x000000bc9d0b7209 */ /* 0x000fe40007810000 */
[----:B------:R-:W-:Y:S02]  /*7820*/  FSEL R160, R160, -INF , !P1 ;  /* 0xff800000a0a07808 */ /* 0x000fe40004800000 */
[----:B------:R-:W-:-:S02]  /*7830*/  FMNMX.FTZ R188, R158, R11, !PT ;  /* 0x0000000b9ebc7209 */ /* 0x000fc40007810000 */
[----:B0-----:R-:W-:Y:S02]  /*7840*/  FMNMX.FTZ R12, R15, R12, !PT ;  /* 0x0000000c0f0c7209 */ /* 0x001fe40007810000 */
[----:B------:R-:W-:Y:S02]  /*7850*/  ISETP.GT.AND P1, PT, R178, 0x31, P0 ;  /* 0x00000031b200780c */ /* 0x000fe40000724270 */
[----:B------:R-:W-:Y:S01]  /*7860*/  FMNMX.FTZ R11, R159, R188, !PT ;  /* 0x000000bc9f0b7209 */ /* 0x000fe20007810000 */
[----:B------:R-:W-:Y:S01]  /*7870*/  FMUL.FTZ R182, R12, UR10 ;  /* 0x0000000a0cb67c20 */ /* 0x000fe20008410000 */
[----:B------:R-:W-:Y:S02]  /*7880*/  FSEL R162, R162, -INF , !P2 ;  /* 0xff800000a2a27808 */ /* 0x000fe40005000000 */
[----:B------:R-:W-:Y:S02]  /*7890*/  ISETP.GT.AND P2, PT, R178, 0x38, P0 ;  /* 0x00000038b200780c */ /* 0x000fe40000744270 */
[----:B------:R-:W-:-:S02]  /*78a0*/  ISETP.LT.OR P1, PT, R176, 0x32, P1 ;  /* 0x00000032b000780c */ /* 0x000fc40000f21670 */
[----:B------:R-:W-:Y:S02]  /*78b0*/  FMNMX.FTZ R11, R160, R11, !PT ;  /* 0x0000000ba00b7209 */ /* 0x000fe40007810000 */
[----:B------:R-:W-:Y:S02]  /*78c0*/  FSETP.NEU.FTZ.AND P3, PT, R12, -INF , PT ;  /* 0xff8000000c00780b */ /* 0x000fe40003f7d000 */
[----:B------:R-:W-:Y:S02]  /*78d0*/  ISETP.GT.AND P0, PT, R178, 0x39, P0 ;  /* 0x00000039b200780c */ /* 0x000fe40000704270 */
[----:B------:R-:W-:Y:S02]  /*78e0*/  ISETP.LT.OR P2, PT, R176, 0x39, P2 ;  /* 0x00000039b000780c */ /* 0x000fe40001741670 */
[----:B------:R-:W-:Y:S02]  /*78f0*/  FSEL R163, R163, -INF , !P1 ;  /* 0xff800000a3a37808 */ /* 0x000fe40004800000 */
[----:B------:R-:W-:-:S02]  /*7900*/  FMNMX.FTZ R178, R162, R11, !PT ;  /* 0x0000000ba2b27209 */ /* 0x000fc40007810000 */
[----:B------:R-:W-:Y:S02]  /*7910*/  FSEL R182, R182, RZ, P3 ;  /* 0x000000ffb6b67208 */ /* 0x000fe40001800000 */
[----:B------:R-:W-:Y:S02]  /*7920*/  ISETP.LT.OR P0, PT, R176, 0x3a, P0 ;  /* 0x0000003ab000780c */ /* 0x000fe40000701670 */
[----:B------:R-:W-:Y:S01]  /*7930*/  FSEL R166, R166, -INF , !P2 ;  /* 0xff800000a6a67808 */ /* 0x000fe20005000000 */
[--C-:B------:R-:W-:Y:S01]  /*7940*/  FFMA.FTZ R15, R175, UR10, -R182.reuse ;  /* 0x0000000aaf0f7c23 */ /* 0x100fe200080108b6 */
[----:B------:R-:W-:Y:S01]  /*7950*/  FMNMX.FTZ R11, R163, R178, !PT ;  /* 0x000000b2a30b7209 */ /* 0x000fe20007810000 */
[--C-:B------:R-:W-:Y:S01]  /*7960*/  FFMA.FTZ R184, R184, UR10, -R182.reuse ;  /* 0x0000000ab8b87c23 */ /* 0x100fe200080108b6 */
[----:B------:R-:W-:Y:S01]  /*7970*/  FSEL R175, R167, -INF , !P0 ;  /* 0xff800000a7af7808 */ /* 0x000fe20004000000 */
[--C-:B------:R-:W-:Y:S01]  /*7980*/  FFMA.FTZ R180, R177, UR10, -R182.reuse ;  /* 0x0000000ab1b47c23 */ /* 0x100fe200080108b6 */
[----:B------:R-:W-:Y:S01]  /*7990*/  FMNMX.FTZ R176, R166, R11, !PT ;  /* 0x0000000ba6b07209 */ /* 0x000fe20007810000 */
[----:B------:R0:W-:Y:S01]  /*79a0*/  MUFU.EX2 R167, R184 ;  /* 0x000000b800a77308 */ /* 0x0001e20000000800 */
[----:B------:R-:W-:Y:S01]  /*79b0*/  FSEL R183, R12, RZ, P3 ;  /* 0x000000ff0cb77208 */ /* 0x000fe20001800000 */
[--C-:B------:R-:W-:Y:S01]  /*79c0*/  FFMA.FTZ R174, R174, UR10, -R182.reuse ;  /* 0x0000000aaeae7c23 */ /* 0x100fe200080108b6 */
[----:B------:R-:W-:Y:S01]  /*79d0*/  FMNMX.FTZ R11, R175, R176, !PT ;  /* 0x000000b0af0b7209 */ /* 0x000fe20007810000 */
[--C-:B------:R-:W-:Y:S01]  /*79e0*/  FFMA.FTZ R185, R185, UR10, -R182.reuse ;  /* 0x0000000ab9b97c23 */ /* 0x100fe200080108b6 */
[----:B------:R-:W-:Y:S01]  /*79f0*/  FFMA.FTZ R177, R164, UR10, -R182 ;  /* 0x0000000aa4b17c23 */ /* 0x000fe200080108b6 */
[----:B------:R-:W-:Y:S01]  /*7a00*/  FADD.FTZ R183, -R183, R20 ;  /* 0x00000014b7b77221 */ /* 0x000fe20000010100 */
[--C-:B------:R-:W-:Y:S01]  /*7a10*/  FFMA.FTZ R164, R186, UR10, -R182.reuse ;  /* 0x0000000abaa47c23 */ /* 0x100fe200080108b6 */
[----:B------:R-:W1:Y:S01]  /*7a20*/  SHFL.BFLY PT, R178, R11, 0x2, 0x1f ;  /* 0x0c401f000bb27f89 */ /* 0x000e6200000e0000 */
[--C-:B0-----:R-:W-:Y:S01]  /*7a30*/  FFMA.FTZ R184, R169, UR10, -R182.reuse ;  /* 0x0000000aa9b87c23 */ /* 0x101fe200080108b6 */
[----:B------:R-:W-:Y:S01]  /*7a40*/  FMUL.FTZ R169, R183, UR10 ;  /* 0x0000000ab7a97c20 */ /* 0x000fe20008410000 */
[----:B------:R-:W-:Y:S01]  /*7a50*/  MUFU.EX2 R180, R180 ;  /* 0x000000b400b47308 */ /* 0x000fe20000000800 */
[--C-:B------:R-:W-:Y:S01]  /*7a60*/  FFMA.FTZ R181, R172, UR10, -R182.reuse ;  /* 0x0000000aacb57c23 */ /* 0x100fe200080108b6 */
[--C-:B------:R-:W-:Y:S01]  /*7a70*/  FFMA.FTZ R172, R161, UR10, -R182.reuse ;  /* 0x0000000aa1ac7c23 */ /* 0x100fe200080108b6 */
[--C-:B------:R-:W-:Y:S01]  /*7a80*/  FFMA.FTZ R179, R187, UR10, -R182.reuse ;  /* 0x0000000abbb37c23 */ /* 0x100fe200080108b6 */
[--C-:B------:R-:W-:Y:S01]  /*7a90*/  FFMA.FTZ R170, R170, UR10, -R182.reuse ;  /* 0x0000000aaaaa7c23 */ /* 0x100fe200080108b6 */
[--C-:B------:R-:W-:Y:S01]  /*7aa0*/  FFMA.FTZ R171, R171, UR10, -R182.reuse ;  /* 0x0000000aabab7c23 */ /* 0x100fe200080108b6 */
[----:B------:R-:W-:Y:S01]  /*7ab0*/  ISETP.NE.AND P0, PT, R10, RZ, PT ;  /* 0x000000ff0a00720c */ /* 0x000fe20003f05270 */
[--C-:B------:R-:W-:Y:S01]  /*7ac0*/  FFMA.FTZ R168, R168, UR10, -R182.reuse ;  /* 0x0000000aa8a87c23 */ /* 0x100fe200080108b6 */
[----:B------:R-:W0:Y:S01]  /*7ad0*/  MUFU.EX2 R169, R169 ;  /* 0x000000a900a97308 */ /* 0x000e220000000800 */
[--C-:B------:R-:W-:Y:S01]  /*7ae0*/  FFMA.FTZ R173, R173, UR10, -R182.reuse ;  /* 0x0000000aadad7c23 */ /* 0x100fe200080108b6 */
[----:B------:R-:W-:-:S06]  /*7af0*/  FFMA.FTZ R182, R165, UR10, -R182 ;  /* 0x0000000aa5b67c23 */ /* 0x000fcc00080108b6 */
[----:B------:R-:W2:Y:S01]  /*7b00*/  MUFU.EX2 R15, R15 ;  /* 0x0000000f000f7308 */ /* 0x000ea20000000800 */
[----:B-1----:R-:W-:-:S07]  /*7b10*/  FMNMX.FTZ R178, R11, R178, !PT ;  /* 0x000000b20bb27209 */ /* 0x002fce0007810000 */
[----:B------:R-:W1:Y:S01]  /*7b20*/  MUFU.EX2 R174, R174 ;  /* 0x000000ae00ae7308 */ /* 0x000e620000000800 */
[-C--:B0-----:R-:W-:Y:S01]  /*7b30*/  FMUL.FTZ R24, R24, R169.reuse ;  /* 0x000000a918187220 */ /* 0x081fe20000410000 */
[----:B------:R-:W0:Y:S01]  /*7b40*/  SHFL.BFLY PT, R11, R178, 0x1, 0x1f ;  /* 0x0c201f00b20b7f89 */ /* 0x000e2200000e0000 */
        /* <DEDUP_REMOVED lines=22> */
[----:B------:R-:W-:Y:S01]  /*7cb0*/  FMUL.FTZ R64, R64, R169 ;  /* 0x000000a940407220 */ /* 0x000fe20000410000 */
[----:B0-----:R-:W-:Y:S01]  /*7cc0*/  FMNMX.FTZ R11, R178, R11, !PT ;  /* 0x0000000bb20b7209 */ /* 0x001fe20007810000 */
[----:B------:R-:W-:Y:S01]  /*7cd0*/  FFMA.FTZ R178, R169, R3, R180 ;  /* 0x00000003a9b27223 */ /* 0x000fe200000100b4 */
[-C--:B------:R-:W-:Y:S01]  /*7ce0*/  FMUL.FTZ R65, R65, R169.reuse ;  /* 0x000000a941417220 */ /* 0x080fe20000410000 */
[-C--:B------:R-:W-:Y:S01]  /*7cf0*/  FMUL.FTZ R68, R68, R169.reuse ;  /* 0x000000a944447220 */ /* 0x080fe20000410000 */
[C---:B------:R-:W-:Y:S01]  /*7d00*/  FSETP.NEU.FTZ.AND P1, PT, R11.reuse, -INF , PT ;  /* 0xff8000000b00780b */ /* 0x040fe20003f3d000 */
[----:B------:R-:W-:Y:S01]  /*7d10*/  FMUL.FTZ R3, R11, UR10 ;  /* 0x0000000a0b037c20 */ /* 0x000fe20008410000 */
[----:B--2---:R-:W-:Y:S01]  /*7d20*/  FADD.FTZ R161, R15, R178 ;  /* 0x000000b20fa17221 */ /* 0x004fe20000010000 */
[----:B------:R-:W0:Y:S01]  /*7d30*/  MUFU.EX2 R179, R179 ;  /* 0x000000b300b37308 */ /* 0x000e220000000800 */
[-C--:B------:R-:W-:Y:S01]  /*7d40*/  FMUL.FTZ R69, R69, R169.reuse ;  /* 0x000000a945457220 */ /* 0x080fe20000410000 */
[-C--:B------:R-:W-:Y:S01]  /*7d50*/  FMUL.FTZ R72, R72, R169.reuse ;  /* 0x000000a948487220 */ /* 0x080fe20000410000 */
[----:B------:R-:W-:Y:S01]  /*7d60*/  FSEL R183, R3, RZ, P1 ;  /* 0x000000ff03b77208 */ /* 0x000fe20000800000 */
[----:B-1----:R-:W-:Y:S01]  /*7d70*/  FADD.FTZ R178, R174, R161 ;  /* 0x000000a1aeb27221 */ /* 0x002fe20000010000 */
[-C--:B------:R-:W-:Y:S01]  /*7d80*/  FMUL.FTZ R73, R73, R169.reuse ;  /* 0x000000a949497220 */ /* 0x080fe20000410000 */
[-C--:B------:R-:W-:Y:S01]  /*7d90*/  FMUL.FTZ R76, R76, R169.reuse ;  /* 0x000000a94c4c7220 */ /* 0x080fe20000410000 */
[-C--:B------:R-:W-:Y:S01]  /*7da0*/  FMUL.FTZ R77, R77, R169.reuse ;  /* 0x000000a94d4d7220 */ /* 0x080fe20000410000 */
[----:B------:R-:W-:Y:S01]  /*7db0*/  FADD.FTZ R3, R167, R178 ;  /* 0x000000b2a7037221 */ /* 0x000fe20000010000 */
[--C-:B------:R-:W-:Y:S01]  /*7dc0*/  FFMA.FTZ R161, R14, UR10, -R183.reuse ;  /* 0x0000000a0ea17c23 */ /* 0x100fe200080108b7 */
[----:B------:R-:W-:Y:S01]  /*7dd0*/  FSEL R14, R11, RZ, P1 ;  /* 0x000000ff0b0e7208 */ /* 0x000fe20000800000 */
[----:B------:R-:W1:Y:S01]  /*7de0*/  MUFU.EX2 R170, R170 ;  /* 0x000000aa00aa7308 */ /* 0x000e620000000800 */
[--C-:B------:R-:W-:Y:S01]  /*7df0*/  FFMA.FTZ R178, R22, UR10, -R183.reuse ;  /* 0x0000000a16b27c23 */ /* 0x100fe200080108b7 */
[--C-:B------:R-:W-:Y:S01]  /*7e00*/  FFMA.FTZ R23, R23, UR10, -R183.reuse ;  /* 0x0000000a17177c23 */ /* 0x100fe200080108b7 */
[--C-:B------:R-:W-:Y:S01]  /*7e10*/  FFMA.FTZ R186, R157, UR10, -R183.reuse ;  /* 0x0000000a9dba7c23 */ /* 0x100fe200080108b7 */
[--C-:B------:R-:W-:Y:S01]  /*7e20*/  FFMA.FTZ R153, R153, UR10, -R183.reuse ;  /* 0x0000000a99997c23 */ /* 0x100fe200080108b7 */
[--C-:B------:R-:W-:Y:S01]  /*7e30*/  FFMA.FTZ R155, R155, UR10, -R183.reuse ;  /* 0x0000000a9b9b7c23 */ /* 0x100fe200080108b7 */
[--C-:B------:R-:W-:Y:S01]  /*7e40*/  FFMA.FTZ R188, R159, UR10, -R183.reuse ;  /* 0x0000000a9fbc7c23 */ /* 0x100fe200080108b7 */
[--C-:B------:R-:W-:Y:S01]  /*7e50*/  FFMA.FTZ R190, R162, UR10, -R183.reuse ;  /* 0x0000000aa2be7c23 */ /* 0x100fe200080108b7 */
[----:B------:R2:W-:Y:S01]  /*7e60*/  MUFU.EX2 R20, R184 ;  /* 0x000000b800147308 */ /* 0x0005e20000000800 */
[--C-:B------:R-:W-:Y:S01]  /*7e70*/  FFMA.FTZ R187, R158, UR10, -R183.reuse ;  /* 0x0000000a9ebb7c23 */ /* 0x100fe200080108b7 */
[--C-:B------:R-:W-:Y:S01]  /*7e80*/  FFMA.FTZ R191, R163, UR10, -R183.reuse ;  /* 0x0000000aa3bf7c23 */ /* 0x100fe200080108b7 */
[--C-:B------:R-:W-:Y:S01]  /*7e90*/  FFMA.FTZ R189, R160, UR10, -R183.reuse ;  /* 0x0000000aa0bd7c23 */ /* 0x100fe200080108b7 */
[--C-:B------:R-:W-:Y:S01]  /*7ea0*/  FFMA.FTZ R192, R166, UR10, -R183.reuse ;  /* 0x0000000aa6c07c23 */ /* 0x100fe200080108b7 */
[----:B------:R-:W-:Y:S01]  /*7eb0*/  FFMA.FTZ R175, R175, UR10, -R183 ;  /* 0x0000000aafaf7c23 */ /* 0x000fe200080108b7 */
[----:B0-----:R-:W-:Y:S01]  /*7ec0*/  F2FP.F16.F32.PACK_AB R158, R179, R164 ;  /* 0x000000a4b39e723e */ /* 0x001fe200000000ff */
[-C--:B------:R-:W-:Y:S01]  /*7ed0*/  FMUL.FTZ R80, R80, R169.reuse ;  /* 0x000000a950507220 */ /* 0x080fe20000410000 */
[----:B------:R-:W0:Y:S01]  /*7ee0*/  MUFU.EX2 R181, R181 ;  /* 0x000000b500b57308 */ /* 0x000e220000000800 */
[----:B--2---:R-:W-:Y:S01]  /*7ef0*/  FADD.FTZ R184, R176, R3 ;  /* 0x00000003b0b87221 */ /* 0x004fe20000010000 */
[----:B------:R-:W-:Y:S01]  /*7f00*/  FADD.FTZ R3, -R14, R21 ;  /* 0x000000150e037221 */ /* 0x000fe20000010100 */
[-C--:B------:R-:W-:Y:S01]  /*7f10*/  FMUL.FTZ R81, R81, R169.reuse ;  /* 0x000000a951517220 */ /* 0x080fe20000410000 */
[-C--:B------:R-:W-:Y:S01]  /*7f20*/  FMUL.FTZ R84, R84, R169.reuse ;  /* 0x000000a954547220 */ /* 0x080fe20000410000 */
[----:B------:R-:W-:Y:S01]  /*7f30*/  FADD.FTZ R21, R177, R184 ;  /* 0x000000b8b1157221 */ /* 0x000fe20000010000 */
[----:B------:R-:W-:Y:S01]  /*7f40*/  FMUL.FTZ R3, R3, UR10 ;  /* 0x0000000a03037c20 */ /* 0x000fe20008410000 */
[----:B------:R-:W-:Y:S01]  /*7f50*/  FFMA.FTZ R184, R154, UR10, -R183 ;  /* 0x0000000a9ab87c23 */ /* 0x000fe200080108b7 */
[----:B------:R-:W2:Y:S01]  /*7f60*/  MUFU.EX2 R171, R171 ;  /* 0x000000ab00ab7308 */ /* 0x000ea20000000800 */
[----:B------:R-:W-:Y:S01]  /*7f70*/  FADD.FTZ R22, R164, R21 ;  /* 0x00000015a4167221 */ /* 0x000fe20000010000 */
[----:B------:R-:W-:Y:S01]  /*7f80*/  FFMA.FTZ R21, R152, UR10, -R183 ;  /* 0x0000000a98157c23 */ /* 0x000fe200080108b7 */
[----:B------:R-:W-:Y:S01]  /*7f90*/  F2FP.F16.F32.PACK_AB R154, R167, R174 ;  /* 0x000000aea79a723e */ /* 0x000fe200000000ff */
[-C--:B------:R-:W-:Y:S01]  /*7fa0*/  FMUL.FTZ R85, R85, R169.reuse ;  /* 0x000000a955557220 */ /* 0x080fe20000410000 */
[----:B------:R-:W-:Y:S01]  /*7fb0*/  FADD.FTZ R185, R179, R22 ;  /* 0x00000016b3b97221 */ /* 0x000fe20000010000 */
[-C--:B------:R-:W-:Y:S01]  /*7fc0*/  FMUL.FTZ R88, R88, R169.reuse ;  /* 0x000000a958587220 */ /* 0x080fe20000410000 */
[-C--:B------:R-:W-:Y:S01]  /*7fd0*/  FMUL.FTZ R89, R89, R169.reuse ;  /* 0x000000a959597220 */ /* 0x080fe20000410000 */
[----:B------:R-:W3:Y:S01]  /*7fe0*/  MUFU.EX2 R172, R172 ;  /* 0x000000ac00ac7308 */ /* 0x000ee20000000800 */
[----:B-1----:R-:W-:Y:S01]  /*7ff0*/  FADD.FTZ R152, R170, R185 ;  /* 0x000000b9aa987221 */ /* 0x002fe20000010000 */
[----:B------:R-:W-:Y:S01]  /*8000*/  FFMA.FTZ R185, R156, UR10, -R183 ;  /* 0x0000000a9cb97c23 */ /* 0x000fe200080108b7 */
[-C--:B------:R-:W-:Y:S01]  /*8010*/  FMUL.FTZ R92, R92, R169.reuse ;  /* 0x000000a95c5c7220 */ /* 0x080fe20000410000 */
[-C--:B------:R-:W-:Y:S01]  /*8020*/  FMUL.FTZ R93, R93, R169.reuse ;  /* 0x000000a95d5d7220 */ /* 0x080fe20000410000 */
[----:B0-----:R-:W-:Y:S01]  /*8030*/  FADD.FTZ R152, R181, R152 ;  /* 0x00000098b5987221 */ /* 0x001fe20000010000 */
[-C--:B------:R-:W-:Y:S01]  /*8040*/  FMUL.FTZ R96, R96, R169.reuse ;  /* 0x000000a960607220 */ /* 0x080fe20000410000 */
[-C--:B------:R-:W-:Y:S01]  /*8050*/  FMUL.FTZ R97, R97, R169.reuse ;  /* 0x000000a961617220 */ /* 0x080fe20000410000 */
[----:B------:R-:W-:Y:S01]  /*8060*/  MUFU.EX2 R161, R161 ;  /* 0x000000a100a17308 */ /* 0x000fe20000000800 */
[----:B--2---:R-:W-:Y:S01]  /*8070*/  FADD.FTZ R157, R171, R152 ;  /* 0x00000098ab9d7221 */ /* 0x004fe20000010000 */
[----:B------:R-:W-:Y:S01]  /*8080*/  F2FP.F16.F32.PACK_AB R152, R15, R180 ;  /* 0x000000b40f98723e */ /* 0x000fe200000000ff */
[----:B------:R-:W-:Y:S01]  /*8090*/  FMUL.FTZ R100, R100, R169 ;  /* 0x000000a964647220 */ /* 0x000fe20000410000 */
[C---:B------:R-:W-:Y:S01]  /*80a0*/  F2FP.F16.F32.PACK_AB R162, R20.reuse, R171 ;  /* 0x000000ab14a2723e */ /* 0x040fe200000000ff */
[----:B------:R-:W-:Y:S01]  /*80b0*/  FADD.FTZ R157, R20, R157 ;  /* 0x0000009d149d7221 */ /* 0x000fe20000010000 */
        /* <DEDUP_REMOVED lines=17> */
[-C--:B------:R-:W-:Y:S01]  /*81d0*/  FMUL.FTZ R129, R129, R169.reuse ;  /* 0x000000a981817220 */ /* 0x080fe20000410000 */
[----:B------:R-:W2:Y:S01]  /*81e0*/  MUFU.EX2 R23, R23 ;  /* 0x0000001700177308 */ /* 0x000ea20000000800 */
[----:B0-----:R-:W-:Y:S01]  /*81f0*/  FFMA.FTZ R15, R22, R4, R161 ;  /* 0x00000004160f7223 */ /* 0x001fe200000100a1 */
[-C--:B------:R-:W-:Y:S01]  /*8200*/  FMUL.FTZ R132, R132, R169.reuse ;  /* 0x000000a984847220 */ /* 0x080fe20000410000 */
        /* <DEDUP_REMOVED lines=10> */
[----:B------:R-:W-:Y:S01]  /*82b0*/  FMUL.FTZ R149, R149, R169 ;  /* 0x000000a995957220 */ /* 0x000fe20000410000 */
[-C--:B------:R-:W-:Y:S01]  /*82c0*/  FMUL.FTZ R26, R26, R22.reuse ;  /* 0x000000161a1a7220 */ /* 0x080fe20000410000 */
[-C--:B------:R-:W-:Y:S01]  /*82d0*/  FMUL.FTZ R27, R27, R22.reuse ;  /* 0x000000161b1b7220 */ /* 0x080fe20000410000 */
[----:B------:R1:W-:Y:S01]  /*82e0*/  MUFU.EX2 R165, R168 ;  /* 0x000000a800a57308 */ /* 0x0003e20000000800 */
[----:B--2---:R-:W-:Y:S01]  /*82f0*/  FADD.FTZ R15, R23, R4 ;  /* 0x00000004170f7221 */ /* 0x004fe20000010000 */
[-C--:B------:R-:W-:Y:S01]  /*8300*/  FMUL.FTZ R30, R30, R22.reuse ;  /* 0x000000161e1e7220 */ /* 0x080fe20000410000 */
[-C--:B------:R-:W-:Y:S01]  /*8310*/  FMUL.FTZ R31, R31, R22.reuse ;  /* 0x000000161f1f7220 */ /* 0x080fe20000410000 */
[-C--:B------:R-:W-:Y:S01]  /*8320*/  FMUL.FTZ R34, R34, R22.reuse ;  /* 0x0000001622227220 */ /* 0x080fe20000410000 */
[-C--:B------:R-:W-:Y:S01]  /*8330*/  FMUL.FTZ R35, R35, R22.reuse ;  /* 0x0000001623237220 */ /* 0x080fe20000410000 */
[-C--:B------:R-:W-:Y:S01]  /*8340*/  FMUL.FTZ R38, R38, R22.reuse ;  /* 0x0000001626267220 */ /* 0x080fe20000410000 */
[----:B------:R-:W-:Y:S01]  /*8350*/  FMUL.FTZ R39, R39, R22 ;  /* 0x0000001627277220 */ /* 0x000fe20000410000 */
[----:B------:R2:W3:Y:S01]  /*8360*/  MUFU.EX2 R157, R153 ;  /* 0x00000099009d7308 */ /* 0x0004e20000000800 */
[----:B-1----:R-:W-:-:S02]  /*8370*/  IMAD.U32 R168, RZ, RZ, UR6 ;  /* 0x00000006ffa87e24 */ /* 0x002fc4000f8e00ff */
[-C--:B------:R-:W-:Y:S01]  /*8380*/  FMUL.FTZ R42, R42, R22.reuse ;  /* 0x000000162a2a7220 */ /* 0x080fe20000410000 */
[-C--:B------:R-:W-:Y:S01]  /*8390*/  FMUL.FTZ R43, R43, R22.reuse ;  /* 0x000000162b2b7220 */ /* 0x080fe20000410000 */
[-C--:B------:R-:W-:Y:S01]  /*83a0*/  FMUL.FTZ R46, R46, R22.reuse ;  /* 0x000000162e2e7220 */ /* 0x080fe20000410000 */
[----:B------:R-:W-:Y:S02]  /*83b0*/  @!P0 IMAD R168, R168, 0x40, R9 ;  /* 0x00000040a8a88824 */ /* 0x000fe400078e0209 */
[-C--:B------:R-:W-:Y:S01]  /*83c0*/  FMUL.FTZ R47, R47, R22.reuse ;  /* 0x000000162f2f7220 */ /* 0x080fe20000410000 */
[-C--:B------:R-:W-:Y:S01]  /*83d0*/  FMUL.FTZ R50, R50, R22.reuse ;  /* 0x0000001632327220 */ /* 0x080fe20000410000 */
[----:B------:R-:W1:Y:S01]  /*83e0*/  MUFU.EX2 R184, R184 ;  /* 0x000000b800b87308 */ /* 0x000e620000000800 */
[----:B--2---:R-:W-:Y:S01]  /*83f0*/  F2FP.F16.F32.PACK_AB R153, R14, R161 ;  /* 0x000000a10e99723e */ /* 0x004fe200000000ff */
[-C--:B------:R-:W-:Y:S01]  /*8400*/  FMUL.FTZ R51, R51, R22.reuse ;  /* 0x0000001633337220 */ /* 0x080fe20000410000 */
[----:B------:R-:W-:Y:S01]  /*8410*/  @!P0 LEA R168, R168, UR40, 0x2 ;  /* 0x00000028a8a88c11 */ /* 0x000fe2000f8e10ff */
[-C--:B------:R-:W-:Y:S01]  /*8420*/  FMUL.FTZ R54, R54, R22.reuse ;  /* 0x0000001636367220 */ /* 0x080fe20000410000 */
[-C--:B------:R-:W-:Y:S01]  /*8430*/  FMUL.FTZ R55, R55, R22.reuse ;  /* 0x0000001637377220 */ /* 0x080fe20000410000 */
[-C--:B------:R-:W-:Y:S01]  /*8440*/  FMUL.FTZ R58, R58, R22.reuse ;  /* 0x000000163a3a7220 */ /* 0x080fe20000410000 */
[-C--:B------:R-:W-:Y:S01]  /*8450*/  FMUL.FTZ R59, R59, R22.reuse ;  /* 0x000000163b3b7220 */ /* 0x080fe20000410000 */
[----:B------:R0:W-:Y:S01]  /*8460*/  MUFU.EX2 R159, R155 ;  /* 0x0000009b009f7308 */ /* 0x0001e20000000800 */
[----:B------:R-:W-:Y:S01]  /*8470*/  @!P0 STS [R168+0x28800], R169 ;  /* 0x028800a9a8008388 */ /* 0x000fe20000000800 */
[-C--:B------:R-:W-:Y:S01]  /*8480*/  FMUL.FTZ R62, R62, R22.reuse ;  /* 0x000000163e3e7220 */ /* 0x080fe20000410000 */
[-C--:B------:R-:W-:Y:S01]  /*8490*/  FMUL.FTZ R63, R63, R22.reuse ;  /* 0x000000163f3f7220 */ /* 0x080fe20000410000 */
[-C--:B------:R-:W-:Y:S01]  /*84a0*/  FMUL.FTZ R66, R66, R22.reuse ;  /* 0x0000001642427220 */ /* 0x080fe20000410000 */
[----:B------:R2:W-:Y:S01]  /*84b0*/  @!P0 STS [R168+0x28820], R22 ;  /* 0x02882016a8008388 */ /* 0x0005e20000000800 */
[-C--:B------:R-:W-:Y:S01]  /*84c0*/  FMUL.FTZ R67, R67, R22.reuse ;  /* 0x0000001643437220 */ /* 0x080fe20000410000 */
[-C--:B------:R-:W-:Y:S01]  /*84d0*/  FMUL.FTZ R70, R70, R22.reuse ;  /* 0x0000001646467220 */ /* 0x080fe20000410000 */
[----:B------:R-:W4:Y:S01]  /*84e0*/  MUFU.EX2 R173, R173 ;  /* 0x000000ad00ad7308 */ /* 0x000f220000000800 */
[----:B0-----:R-:W-:Y:S01]  /*84f0*/  F2FP.F16.F32.PACK_AB R155, R178, R23 ;  /* 0x00000017b29b723e */ /* 0x001fe200000000ff */
[----:B------:R-:W-:Y:S01]  /*8500*/  BAR.SYNC.DEFER_BLOCKING 0xf, 0x100 ;  /* 0x03c4000000007b1d */ /* 0x000fe20000010000 */
[-C--:B------:R-:W-:Y:S01]  /*8510*/  FMUL.FTZ R71, R71, R22.reuse ;  /* 0x0000001647477220 */ /* 0x080fe20000410000 */
[-C--:B------:R-:W-:Y:S01]  /*8520*/  FMUL.FTZ R74, R74, R22.reuse ;  /* 0x000000164a4a7220 */ /* 0x080fe20000410000 */
[-C--:B------:R-:W-:Y:S01]  /*8530*/  FMUL.FTZ R75, R75, R22.reuse ;  /* 0x000000164b4b7220 */ /* 0x080fe20000410000 */
[-C--:B------:R-:W-:Y:S01]  /*8540*/  FMUL.FTZ R78, R78, R22.reuse ;  /* 0x000000164e4e7220 */ /* 0x080fe20000410000 */
[----:B--2---:R-:W-:Y:S01]  /*8550*/  FADD.FTZ R168, R178, R15 ;  /* 0x0000000fb2a87221 */ /* 0x004fe20000010000 */
[----:B------:R-:W0:Y:S01]  /*8560*/  MUFU.EX2 R20, R185 ;  /* 0x000000b900147308 */ /* 0x000e220000000800 */
[-C--:B------:R-:W-:Y:S01]  /*8570*/  FMUL.FTZ R79, R79, R22.reuse ;  /* 0x000000164f4f7220 */ /* 0x080fe20000410000 */
[-C--:B------:R-:W-:Y:S01]  /*8580*/  FMUL.FTZ R82, R82, R22.reuse ;  /* 0x0000001652527220 */ /* 0x080fe20000410000 */
[----:B---3--:R-:W-:Y:S01]  /*8590*/  FADD.FTZ R15, R157, R168 ;  /* 0x000000a89d0f7221 */ /* 0x008fe20000010000 */
[----:B-1----:R-:W-:Y:S01]  /*85a0*/  F2FP.F16.F32.PACK_AB R157, R184, R157 ;  /* 0x0000009db89d723e */ /* 0x002fe200000000ff */
[-C--:B------:R-:W-:Y:S01]  /*85b0*/  FMUL.FTZ R83, R83, R22.reuse ;  /* 0x0000001653537220 */ /* 0x080fe20000410000 */
[----:B------:R-:W-:Y:S01]  /*85c0*/  FMUL.FTZ R86, R86, R22 ;  /* 0x0000001656567220 */ /* 0x000fe20000410000 */
[----:B------:R-:W-:Y:S01]  /*85d0*/  FADD.FTZ R168, R184, R15 ;  /* 0x0000000fb8a87221 */ /* 0x000fe20000010000 */
[----:B------:R-:W1:Y:S01]  /*85e0*/  MUFU.EX2 R182, R182 ;  /* 0x000000b600b67308 */ /* 0x000e620000000800 */
[C---:B----4-:R-:W-:Y:S01]  /*85f0*/  FADD.FTZ R160, R173.reuse, R156 ;  /* 0x0000009cada07221 */ /* 0x050fe20000010000 */
[----:B------:R-:W-:Y:S01]  /*8600*/  F2FP.F16.F32.PACK_AB R164, R173, R172 ;  /* 0x000000acada4723e */ /* 0x000fe200000000ff */
[----:B------:R-:W-:Y:S01]  /*8610*/  FADD.FTZ R15, R159, R168 ;  /* 0x000000a89f0f7221 */ /* 0x000fe20000010000 */
[----:B------:R-:W-:Y:S01]  /*8620*/  F2FP.F16.F32.PACK_AB R156, R177, R176 ;  /* 0x000000b0b19c723e */ /* 0x000fe200000000ff */
[----:B------:R-:W-:Y:S01]  /*8630*/  FADD.FTZ R3, R165, R160 ;  /* 0x000000a0a5037221 */ /* 0x000fe20000010000 */
[----:B------:R-:W-:Y:S01]  /*8640*/  F2FP.F16.F32.PACK_AB R160, R181, R170 ;  /* 0x000000aab5a0723e */ /* 0x000fe200000000ff */
[-C--:B------:R-:W-:Y:S01]  /*8650*/  FMUL.FTZ R87, R87, R22.reuse ;  /* 0x0000001657577220 */ /* 0x080fe20000410000 */
[----:B------:R-:W2:Y:S01]  /*8660*/  MUFU.EX2 R186, R186 ;  /* 0x000000ba00ba7308 */ /* 0x000ea20000000800 */
[C---:B0-----:R-:W-:Y:S01]  /*8670*/  FADD.FTZ R15, R20.reuse, R15 ;  /* 0x0000000f140f7221 */ /* 0x041fe20000010000 */
[----:B------:R-:W-:Y:S01]  /*8680*/  F2FP.F16.F32.PACK_AB R159, R20, R159 ;  /* 0x0000009f149f723e */ /* 0x000fe200000000ff */
[----:B------:R0:W-:Y:S01]  /*8690*/  STSM.16.M88.4 [R6+0x26800], R152 ;  /* 0x0268009806007844 */ /* 0x0001e20000000200 */
[-C--:B------:R-:W-:Y:S01]  /*86a0*/  FMUL.FTZ R90, R90, R22.reuse ;  /* 0x000000165a5a7220 */ /* 0x080fe20000410000 */
[-C--:B------:R-:W-:Y:S01]  /*86b0*/  FMUL.FTZ R91, R91, R22.reuse ;  /* 0x000000165b5b7220 */ /* 0x080fe20000410000 */
[-C--:B------:R-:W-:Y:S01]  /*86c0*/  FMUL.FTZ R94, R94, R22.reuse ;  /* 0x000000165e5e7220 */ /* 0x080fe20000410000 */
[----:B------:R0:W-:Y:S01]  /*86d0*/  STSM.16.M88.4 [R5], R156 ;  /* 0x0000009c05007844 */ /* 0x0001e20000000200 */
[----:B------:R-:W3:Y:S01]  /*86e0*/  MUFU.EX2 R187, R187 ;  /* 0x000000bb00bb7308 */ /* 0x000ee20000000800 */
[C---:B-1----:R-:W-:Y:S01]  /*86f0*/  F2FP.F16.F32.PACK_AB R166, R182.reuse, R165 ;  /* 0x000000a5b6a6723e */ /* 0x042fe200000000ff */
[----:B------:R-:W-:Y:S01]  /*8700*/  FADD.FTZ R3, R182, R3 ;  /* 0x00000003b6037221 */ /* 0x000fe20000010000 */
        /* <DEDUP_REMOVED lines=12> */
[----:B------:R-:W-:Y:S01]  /*87d0*/  FMUL.FTZ R115, R115, R22 ;  /* 0x0000001673737220 */ /* 0x000fe20000410000 */
[----:B------:R-:W2:Y:S01]  /*87e0*/  MUFU.EX2 R4, R189 ;  /* 0x000000bd00047308 */ /* 0x000ea20000000800 */
        /* <DEDUP_REMOVED lines=27> */
[----:B------:R-:W-:-:S04]  /*89a0*/  FMUL.FTZ R151, R151, R22 ;  /* 0x0000001697977220 */ /* 0x000fc80000410000 */
[----:B------:R-:W3:Y:S01]  /*89b0*/  MUFU.EX2 R170, R175 ;  /* 0x000000af00aa7308 */ /* 0x000ee20000000800 */
[C---:B-1----:R-:W-:Y:S01]  /*89c0*/  FADD.FTZ R14, R168.reuse, R15 ;  /* 0x0000000fa80e7221 */ /* 0x042fe20000010000 */
[----:B------:R-:W-:-:S03]  /*89d0*/  F2FP.F16.F32.PACK_AB R165, R168, R165 ;  /* 0x000000a5a8a5723e */ /* 0x000fc600000000ff */
[----:B--2---:R-:W-:Y:S01]  /*89e0*/  FADD.FTZ R15, R167, R14 ;  /* 0x0000000ea70f7221 */ /* 0x004fe20000010000 */
[----:B---3--:R-:W-:-:S03]  /*89f0*/  F2FP.F16.F32.PACK_AB R167, R170, R167 ;  /* 0x000000a7aaa7723e */ /* 0x008fc600000000ff */
[----:B------:R-:W-:Y:S02]  /*8a00*/  FADD.FTZ R4, R170, R15 ;  /* 0x0000000faa047221 */ /* 0x000fe40000010000 */
[----:B------:R0:W-:Y:S01]  /*8a10*/  STSM.16.M88.4 [R7], R164 ;  /* 0x000000a407007844 */ /* 0x0001e20000000200 */
[----:B------:R-:W-:Y:S05]  /*8a20*/  @!P4 BRA `(.L_x_1731) ;  /* 0x000000000004c947 */ /* 0x000fea0003800000 */
[----:B------:R-:W-:Y:S01]  /*8a30*/  BPT.TRAP 0x1 ;  /* 0x000000040000795c */ /* 0x000fe20000300000 */
.L_x_1731:
[----:B------:R1:W2:Y:S01]  /*8a40*/  SYNCS.PHASECHK.TRANS64.TRYWAIT P0, [UR29+0x28c50], R13 ;  /* 0x028c500dff0075a7 */ /* 0x0002a2000800015d */
[----:B------:R-:W-:Y:S05]  /*8a50*/  @!P4 BRA `(.L_x_1732) ;  /* 0x000000000004c947 */ /* 0x000fea0003800000 */
[----:B------:R-:W-:Y:S01]  /*8a60*/  BPT.TRAP 0x1 ;  /* 0x000000040000795c */ /* 0x000fe20000300000 */
.L_x_1732:
[----:B--2---:R-:W-:Y:S05]  /*8a70*/  @P0 BRA `(.L_x_1733) ;  /* 0x0000000000080947 */ /* 0x004fea0003800000 */
[----:B------:R-:W2:Y:S02]  /*8a80*/  SYNCS.PHASECHK.TRANS64.TRYWAIT P0, [UR29+0x28c50], R13 ;  /* 0x028c500dff0075a7 */ /* 0x000ea4000800015d */
[----:B--2---:R-:W-:Y:S05]  /*8a90*/  @!P0 BRA `(.L_x_1734) ;  /* 0x000000b800748947 */ /* 0x004fea0003800000 */
.L_x_1733:
        /* <DEDUP_REMOVED lines=34> */
.L_x_1735:
[----:B------:R-:W-:Y:S01]  /*8cc0*/  UISETP.GT.AND UP0, UPT, UR43, UR25, UPT ;  /* 0x000000192b00728c */ /* 0x000fe2000bf04270 */
[----:B------:R-:W-:Y:S01]  /*8cd0*/  MOV R21, R11 ;  /* 0x0000000b00157202 */ /* 0x000fe20000000f00 */
[----:B------:R-:W-:Y:S01]  /*8ce0*/  UIADD3 UR29, UR29, 0x28c60, URZ ;  /* 0x00028c601d1d7890 */ /* 0x000fe2000fffe03f */
[----:B------:R-:W-:Y:S01]  /*8cf0*/  IMAD.MOV.U32 R20, RZ, RZ, R12 ;  /* 0x000000ffff147224 */ /* 0x000fe200078e000c */
[----:B------:R-:W-:Y:S02]  /*8d00*/  UIADD3 UR43, UR43, -0x1, URZ ;  /* 0xffffffff2b2b7890 */ /* 0x000fe4000fffe03f */
[----:B------:R-:W-:Y:S01]  /*8d10*/  PLOP3.LUT P0, PT, PT, PT, UP0, 0x80, 0x0 ;  /* 0x000000000000781c */ /* 0x000fe20003f0f008 */
[----:B------:R-:W-:Y:S01]  /*8d20*/  UPRMT UR29, UR42, 0x654, UR29 ;  /* 0x000006542a1d7896 */ /* 0x000fe2000800001d */
[----:B------:R-:W-:-:S08]  /*8d30*/  UMOV UR6, UR4 ;  /* 0x0000000400067c82 */ /* 0x000fd00008000000 */
[----:B------:R-:W-:Y:S03]  /*8d40*/  SYNCS.ARRIVE.TRANS64.RED.A1T0 RZ, [UR29], RZ ;  /* 0x000000ffffff79a7 */ /* 0x000fe6000810041d */
[----:B------:R-:W-:Y:S05]  /*8d50*/  @P0 BRA `(.L_x_1736) ;  /* 0xffffffd800180947 */ /* 0x000fea000383ffff */
.L_x_1717:
[----:B------:R-:W-:Y:S01]  /*8d60*/  ISETP.NE.AND P1, PT, R19, 0x1, PT ;  /* 0x000000011300780c */ /* 0x000fe20003f25270 */
[----:B-12---:R-:W1:Y:S01]  /*8d70*/  S2R R13, SR_CTAID.X ;  /* 0x00000000000d7919 */ /* 0x006e620000002500 */
[----:B------:R-:W-:Y:S01]  /*8d80*/  UIADD3 UR14, -UR14, 0x1, URZ ;  /* 0x000000010e0e7890 */ /* 0x000fe2000fffe13f */
[----:B------:R-:W-:Y:S01]  /*8d90*/  LOP3.LUT P0, RZ, R16, 0x1, RZ, 0xc0, !PT ;  /* 0x0000000110ff7812 */ /* 0x000fe2000780c0ff */
[----:B------:R-:W-:Y:S02]  /*8da0*/  ULDC UR6, c[0x0][0x9dc] ;  /* 0x0002770000067ab9 */ /* 0x000fe40000000800 */
[----:B------:R-:W-:-:S07]  /*8db0*/  UIMAD UR14, UR41, UR11, UR14 ;  /* 0x0000000b290e72a4 */ /* 0x000fce000f8e020e */
[----:B------:R-:W2:Y:S08]  /*8dc0*/  @P1 LDC R14, c[0x0][0x44c] ;  /* 0x00011300ff0e1b82 */ /* 0x000eb00000000800 */
[----:B------:R-:W3:Y:S01]  /*8dd0*/  @P1 LDC R15, c[0x0][0x450] ;  /* 0x00011400ff0f1b82 */ /* 0x000ee20000000800 */
[----:B-1----:R-:W-:-:S05]  /*8de0*/  LEA R13, R13, 0x3f, 0x6 ;  /* 0x0000003f0d0d7811 */ /* 0x002fca00078e30ff */
[----:B--2---:R-:W-:-:S05]  /*8df0*/  @P1 IMAD.HI.U32 R14, R13, R14, RZ ;  /* 0x0000000e0d0e1227 */ /* 0x004fca00078e00ff */
[----:B---3--:R-:W-:-:S05]  /*8e00*/  @P1 SHF.R.U32.HI R13, RZ, R15, R14 ;  /* 0x0000000fff0d1219 */ /* 0x008fca000001160e */
[----:B------:R-:W-:-:S05]  /*8e10*/  VIADD R13, R13, UR14 ;  /* 0x0000000e0d0d7c36 */ /* 0x000fca0008000000 */
[----:B------:R-:W-:Y:S01]  /*8e20*/  IADD3 R14, R13, -UR6, RZ ;  /* 0x800000060d0e7c10 */ /* 0x000fe2000fffe0ff */
[----:B------:R-:W-:Y:S06]  /*8e30*/  @!P0 BRA `(.L_x_1737) ;  /* 0x0000000000448947 */ /* 0x000fec0003800000 */
[----:B------:R-:W-:-:S13]  /*8e40*/  ISETP.GT.AND P0, PT, R13, -0x1, PT ;  /* 0xffffffff0d00780c */ /* 0x000fda0003f04270 */
[----:B------:R-:W-:Y:S05]  /*8e50*/  @P0 BRA `(.L_x_1738) ;  /* 0x0000000000200947 */ /* 0x000fea0003800000 */
[----:B------:R-:W1:Y:S01]  /*8e60*/  LDC R22, c[0x0][0x9e4] ;  /* 0x00027900ff167b82 */ /* 0x000e620000000800 */
[----:B------:R-:W-:Y:S02]  /*8e70*/  LOP3.LUT R13, RZ, R13, RZ, 0x33, !PT ;  /* 0x0000000dff0d7212 */ /* 0x000fe400078e33ff */
[----:B-1----:R-:W-:-:S13]  /*8e80*/  ISETP.NE.AND P0, PT, R22, 0x1, PT ;  /* 0x000000011600780c */ /* 0x002fda0003f05270 */
[----:B------:R-:W1:Y:S02]  /*8e90*/  @P0 LDC.64 R20, c[0x0][0x9e8] ;  /* 0x00027a00ff140b82 */ /* 0x000e640000000a00 */
[----:B-1----:R-:W-:-:S05]  /*8ea0*/  @P0 IMAD.HI.U32 R20, R13, R20, RZ ;  /* 0x000000140d140227 */ /* 0x002fca00078e00ff */
[----:B------:R-:W-:-:S04]  /*8eb0*/  @P0 SHF.R.U32.HI R13, RZ, R21, R20 ;  /* 0x00000015ff0d0219 */ /* 0x000fc80000011614 */
[----:B------:R-:W-:Y:S01]  /*8ec0*/  LOP3.LUT R13, RZ, R13, RZ, 0x33, !PT ;  /* 0x0000000dff0d7212 */ /* 0x000fe200078e33ff */
[----:B------:R-:W-:Y:S06]  /*8ed0*/  BRA `(.L_x_1739) ;  /* 0x0000000000147947 */ /* 0x000fec0003800000 */
.L_x_1738:
[----:B------:R-:W1:Y:S02]  /*8ee0*/  LDC R22, c[0x0][0x9e4] ;  /* 0x00027900ff167b82 */ /* 0x000e640000000800 */
[----:B-1----:R-:W-:-:S13]  /*8ef0*/  ISETP.NE.AND P0, PT, R22, 0x1, PT ;  /* 0x000000011600780c */ /* 0x002fda0003f05270 */
[----:B------:R-:W1:Y:S02]  /*8f00*/  @P0 LDC.64 R20, c[0x0][0x9e8] ;  /* 0x00027a00ff140b82 */ /* 0x000e640000000a00 */
[----:B-1----:R-:W-:-:S05]  /*8f10*/  @P0 IMAD.HI.U32 R20, R13, R20, RZ ;  /* 0x000000140d140227 */ /* 0x002fca00078e00ff */
[----:B------:R-:W-:-:S07]  /*8f20*/  @P0 SHF.R.U32.HI R13, RZ, R21, R20 ;  /* 0x00000015ff0d0219 */ /* 0x000fce0000011614 */
.L_x_1739:
[----:B------:R-:W-:-:S05]  /*8f30*/  IMAD R13, R13, R22, RZ ;  /* 0x000000160d0d7224 */ /* 0x000fca00078e02ff */
[----:B------:R-:W-:-:S07]  /*8f40*/  VIMNMX R14, R14, R13, !PT ;  /* 0x0000000d0e0e7248 */ /* 0x000fce0007fe0100 */
.L_x_1737:
[----:B------:R-:W-:-:S05]  /*8f50*/  VIADD R14, R14, 0x3f ;  /* 0x0000003f0e0e7836 */ /* 0x000fca0000000000 */
[----:B------:R-:W-:-:S04]  /*8f60*/  SHF.R.S32.HI R13, RZ, 0x1f, R14 ;  /* 0x0000001fff0d7819 */ /* 0x000fc8000001140e */
[----:B------:R-:W-:-:S04]  /*8f70*/  LEA.HI R13, R13, R14, RZ, 0x6 ;  /* 0x0000000e0d0d7211 */ /* 0x000fc800078f30ff */
[----:B------:R-:W-:-:S04]  /*8f80*/  SHF.R.S32.HI R14, RZ, 0x6, R13 ;  /* 0x00000006ff0e7819 */ /* 0x000fc8000001140d */
[----:B------:R-:W-:-:S04]  /*8f90*/  VIMNMX R13, R17, R14, !PT ;  /* 0x0000000e110d7248 */ /* 0x000fc80007fe0100 */
[----:B------:R-:W-:-:S13]  /*8fa0*/  ISETP.LE.AND P0, PT, R13, UR43, PT ;  /* 0x0000002b0d007c0c */ /* 0x000fda000bf03270 */
[----:B------:R-:W-:Y:S05]  /*8fb0*/  @!P0 BRA `(.L_x_1740) ;  /* 0x0000001c00408947 */ /* 0x000fea0003800000 */
[----:B------:R-:W-:Y:S01]  /*8fc0*/  IMAD.MOV.U32 R20, RZ, RZ, R11 ;  /* 0x000000ffff147224 */ /* 0x000fe200078e000b */
[----:B------:R-:W-:Y:S01]  /*8fd0*/  MOV R185, R12 ;  /* 0x0000000c00b97202 */ /* 0x000fe20000000f00 */
[----:B------:R-:W-:Y:S01]  /*8fe0*/  UMOV UR27, UR4 ;  /* 0x00000004001b7c82 */ /* 0x000fe20008000000 */
[----:B------:R-:W-:Y:S01]  /*8ff0*/  ULDC UR28, c[0x0][0x9d8] ;  /* 0x00027600001c7ab9 */ /* 0x000fe20000000800 */
[----:B------:R-:W-:-:S05]  /*9000*/  ULDC UR25, c[0x0][0x988] ;  /* 0x0002620000197ab9 */ /* 0x000fca0000000800 */
.L_x_1751:
[----:B------:R-:W-:Y:S01]  /*9010*/  UIADD3 UR4, UR27, 0x1, URZ ;  /* 0x000000011b047890 */ /* 0x000fe2000fffe03f */
[----:B------:R-:W-:Y:S01]  /*9020*/  IMAD.U32 R12, RZ, RZ, UR43 ;  /* 0x0000002bff0c7e24 */ /* 0x000fe2000f8e00ff */
[----:B------:R-:W-:Y:S02]  /*9030*/  UIADD3 UR6, UR43, -0x1, URZ ;  /* 0xffffffff2b067890 */ /* 0x000fe4000fffe03f */
[----:B------:R-:W-:Y:S02]  /*9040*/  UISETP.NE.AND UP0, UPT, UR4, 0x2, UPT ;  /* 0x000000020400788c */ /* 0x000fe4000bf05270 */
[----:B------:R-:W-:Y:S02]  /*9050*/  ISETP.GT.AND P0, PT, R12, R13, PT ;  /* 0x0000000d0c00720c */ /* 0x000fe40003f04270 */
[----:B------:R-:W-:Y:S02]  /*9060*/  USEL UR10, URZ, 0x1, UP0 ;  /* 0x000000013f0a7887 */ /* 0x000fe40008000000 */
[----:B------:R-:W-:-:S02]  /*9070*/  USEL UR4, UR4, URZ, UP0 ;  /* 0x0000003f04047287 */ /* 0x000fc40008000000 */
[----:B------:R-:W-:Y:S01]  /*9080*/  ULOP3.LUT UR5, UR5, UR10, URZ, 0x3c, !UPT ;  /* 0x0000000a05057292 */ /* 0x000fe2000f8e3c3f */
[----:B------:R-:W-:Y:S01]  /*9090*/  UMOV UR43, UR6 ;  /* 0x00000006002b7c82 */ /* 0x000fe20008000000 */
[----:B012---:R-:W-:Y:S10]  /*90a0*/  @!P4 BRA `(.L_x_1741) ;  /* 0x000000000004c947 */ /* 0x007ff40003800000 */
[----:B------:R-:W-:Y:S01]  /*90b0*/  BPT.TRAP 0x1 ;  /* 0x000000040000795c */ /* 0x000fe20000300000 */
.L_x_1741:
[----:B------:R-:W-:Y:S01]  /*90c0*/  ULEA UR26, UR4, UR40, 0x3 ;  /* 0x00000028041a7291 */ /* 0x000fe2000f8e183f */
[----:B------:R-:W-:-:S05]  /*90d0*/  IMAD.U32 R14, RZ, RZ, UR5 ;  /* 0x00000005ff0e7e24 */ /* 0x000fca000f8e00ff */
[----:B------:R-:W-:-:S04]  /*90e0*/  SHF.L.U32 R14, R14, 0x1f, RZ ;  /* 0x0000001f0e0e7819 */ /* 0x000fc800000006ff */
[----:B------:R1:W2:Y:S01]  /*90f0*/  SYNCS.PHASECHK.TRANS64.TRYWAIT P1, [UR26+0x28c30], R14 ;  /* 0x028c300eff0075a7 */ /* 0x0002a2000802015a */
[----:B------:R-:W-:Y:S05]  /*9100*/  @!P4 BRA `(.L_x_1742) ;  /* 0x000000000004c947 */ /* 0x000fea0003800000 */
[----:B------:R-:W-:Y:S01]  /*9110*/  BPT.TRAP 0x1 ;  /* 0x000000040000795c */ /* 0x000fe20000300000 */
.L_x_1742:
[----:B--2---:R-:W-:Y:S05]  /*9120*/  @P1 BRA `(.L_x_1743) ;  /* 0x0000000000081947 */ /* 0x004fea0003800000 */
[----:B------:R-:W2:Y:S02]  /*9130*/  SYNCS.PHASECHK.TRANS64.TRYWAIT P1, [UR26+0x28c30], R14 ;  /* 0x028c300eff0075a7 */ /* 0x000ea4000802015a */
[----:B--2---:R-:W-:Y:S05]  /*9140*/  @!P1 BRA `(.L_x_1744) ;  /* 0x000000b000e09947 */ /* 0x004fea0003800000 */
.L_x_1743:
[----:B------:R-:W-:Y:S01]  /*9150*/  ULEA UR10, UR4, UR24, 0x9 ;  /* 0x00000018040a7291 */ /* 0x000fe2000f8e483f */
[----:B0-----:R-:W-:Y:S01]  /*9160*/  WARPGROUP.ARRIVE ;  /* 0x00000000000079c5 */ /* 0x001fe20000000000 */
        /* <DEDUP_REMOVED lines=20> */
.L_x_1745:
[----:B------:R-:W-:Y:S01]  /*92b0*/  FMUL.FTZ R152, R152, UR28 ;  /* 0x0000001c98987c20 */ /* 0x000fe20008410000 */
[----:B--2---:R-:W-:Y:S01]  /*92c0*/  FMUL.FTZ R11, R153, UR28 ;  /* 0x0000001c990b7c20 */ /* 0x004fe20008410000 */
        /* <DEDUP_REMOVED lines=21> */
[----:B0-----:R-:W-:Y:S01]  /*9420*/  FMNMX.FTZ R12, R152, R185, !PT ;  /* 0x000000b9980c7209 */ /* 0x001fe20007810000 */
[----:B------:R-:W-:Y:S01]  /*9430*/  FMUL.FTZ R163, R163, UR28 ;  /* 0x0000001ca3a37c20 */ /* 0x000fe20008410000 */
[----:B------:R-:W-:Y:S01]  /*9440*/  FMUL.FTZ R166, R166, UR28 ;  /* 0x0000001ca6a67c20 */ /* 0x000fe20008410000 */
[----:B------:R-:W-:Y:S01]  /*9450*/  FMUL.FTZ R167, R167, UR28 ;  /* 0x0000001ca7a77c20 */ /* 0x000fe20008410000 */
[----:B------:R-:W-:Y:S01]  /*9460*/  FMUL.FTZ R170, R170, UR28 ;  /* 0x0000001caaaa7c20 */ /* 0x000fe20008410000 */
[----:B------:R-:W-:Y:S01]  /*9470*/  FMUL.FTZ R171, R171, UR28 ;  /* 0x0000001cabab7c20 */ /* 0x000fe20008410000 */
[----:B------:R-:W-:Y:S01]  /*9480*/  UMOV UR10, UR25 ;  /* 0x00000019000a7c82 */ /* 0x000fe20008000000 */
[----:B------:R-:W0:Y:S01]  /*9490*/  MUFU.TANH R154, R154 ;  /* 0x0000009a009a7308 */ /* 0x000e220000002400 */
[----:B--2---:R-:W-:Y:S01]  /*94a0*/  FMNMX.FTZ R12, R11, R12, !PT ;  /* 0x0000000c0b0c7209 */ /* 0x004fe20007810000 */
[----:B------:R-:W-:Y:S01]  /*94b0*/  UIADD3 UR11, UR26, 0x28c40, URZ ;  /* 0x00028c401a0b7890 */ /* 0x000fe2000fffe03f */
[----:B------:R-:W-:-:S03]  /*94c0*/  ISETP.NE.AND P1, PT, R10, RZ, PT ;  /* 0x000000ff0a00720c */ /* 0x000fc60003f25270 */
[----:B------:R-:W-:Y:S02]  /*94d0*/  UPRMT UR11, UR42, 0x654, UR11 ;  /* 0x000006542a0b7896 */ /* 0x000fe4000800000b */
[----:B------:R-:W2:Y:S01]  /*94e0*/  MUFU.TANH R155, R155 ;  /* 0x0000009b009b7308 */ /* 0x000ea20000002400 */
[----:B---3--:R-:W-:-:S06]  /*94f0*/  FMNMX.FTZ R169, R153, R12, !PT ;  /* 0x0000000c99a97209 */ /* 0x008fcc0007810000 */
[----:B------:R-:W-:Y:S01]  /*9500*/  SYNCS.ARRIVE.TRANS64.RED.A1T0 RZ, [UR11], RZ ;  /* 0x000000ffffff79a7 */ /* 0x000fe2000810040b */
[----:B------:R-:W3:Y:S01]  /*9510*/  MUFU.TANH R156, R156 ;  /* 0x0000009c009c7308 */ /* 0x000ee20000002400 */
[----:B0-----:R-:W-:-:S07]  /*9520*/  FMNMX.FTZ R12, R154, R169, !PT ;  /* 0x000000a99a0c7209 */ /* 0x001fce0007810000 */
[----:B------:R-:W0:Y:S01]  /*9530*/  MUFU.TANH R157, R157 ;  /* 0x0000009d009d7308 */ /* 0x000e220000002400 */
[----:B--2---:R-:W-:-:S07]  /*9540*/  FMNMX.FTZ R169, R155, R12, !PT ;  /* 0x0000000c9ba97209 */ /* 0x004fce0007810000 */
[----:B------:R-:W2:Y:S01]  /*9550*/  MUFU.TANH R158, R158 ;  /* 0x0000009e009e7308 */ /* 0x000ea20000002400 */
[----:B---3--:R-:W-:Y:S01]  /*9560*/  FMNMX.FTZ R12, R156, R169, !PT ;  /* 0x000000a99c0c7209 */ /* 0x008fe20007810000 */
[----:B------:R-:W-:-:S06]  /*9570*/  FMUL.FTZ R169, R180, UR28 ;  /* 0x0000001cb4a97c20 */ /* 0x000fcc0008410000 */
[----:B------:R-:W3:Y:S01]  /*9580*/  MUFU.TANH R159, R159 ;  /* 0x0000009f009f7308 */ /* 0x000ee20000002400 */
[----:B0-----:R-:W-:-:S07]  /*9590*/  FMNMX.FTZ R173, R157, R12, !PT ;  /* 0x0000000c9dad7209 */ /* 0x001fce0007810000 */
[----:B------:R-:W0:Y:S01]  /*95a0*/  MUFU.TANH R160, R160 ;  /* 0x000000a000a07308 */ /* 0x000e220000002400 */
[----:B--2---:R-:W-:-:S07]  /*95b0*/  FMNMX.FTZ R12, R158, R173, !PT ;  /* 0x000000ad9e0c7209 */ /* 0x004fce0007810000 */
[----:B------:R-:W2:Y:S01]  /*95c0*/  MUFU.TANH R161, R161 ;  /* 0x000000a100a17308 */ /* 0x000ea20000002400 */
[----:B---3--:R-:W-:-:S07]  /*95d0*/  FMNMX.FTZ R173, R159, R12, !PT ;  /* 0x0000000c9fad7209 */ /* 0x008fce0007810000 */
        /* <DEDUP_REMOVED lines=13> */
[----:B0-----:R-:W-:Y:S01]  /*96b0*/  FMNMX.FTZ R12, R172, R173, !PT ;  /* 0x000000adac0c7209 */ /* 0x001fe20007810000 */
[----:B------:R-:W-:Y:S01]  /*96c0*/  FMUL.FTZ R173, R174, UR28 ;  /* 0x0000001caead7c20 */ /* 0x000fe20008410000 */
[----:B------:R-:W-:Y:S01]  /*96d0*/  FMUL.FTZ R174, R175, UR28 ;  /* 0x0000001cafae7c20 */ /* 0x000fe20008410000 */
[----:B------:R-:W-:Y:S01]  /*96e0*/  FMUL.FTZ R175, R178, UR28 ;  /* 0x0000001cb2af7c20 */ /* 0x000fe20008410000 */
[----:B------:R-:W-:Y:S01]  /*96f0*/  FMUL.FTZ R178, R182, UR28 ;  /* 0x0000001cb6b27c20 */ /* 0x000fe20008410000 */
[----:B------:R-:W0:Y:S02]  /*9700*/  SHFL.BFLY PT, R177, R12, 0x2, 0x1f ;  /* 0x0c401f000cb17f89 */ /* 0x000e2400000e0000 */
[----:B------:R-:W4:Y:S08]  /*9710*/  MUFU.TANH R22, R22 ;  /* 0x0000001600167308 */ /* 0x000f300000002400 */
[----:B------:R-:W5:Y:S08]  /*9720*/  MUFU.TANH R23, R23 ;  /* 0x0000001700177308 */ /* 0x000f700000002400 */
[----:B------:R-:W1:Y:S01]  /*9730*/  MUFU.TANH R162, R162 ;  /* 0x000000a200a27308 */ /* 0x000e620000002400 */
[----:B0-----:R-:W-:Y:S01]  /*9740*/  FMNMX.FTZ R180, R12, R177, !PT ;  /* 0x000000b10cb47209 */ /* 0x001fe20007810000 */
[----:B------:R-:W-:Y:S01]  /*9750*/  FMUL.FTZ R177, R179, UR28 ;  /* 0x0000001cb3b17c20 */ /* 0x000fe20008410000 */
[----:B--2---:R-:W-:-:S05]  /*9760*/  FMNMX.FTZ R12, R15, R20, !PT ;  /* 0x000000140f0c7209 */ /* 0x004fca0007810000 */
[----:B------:R-:W0:Y:S01]  /*9770*/  MUFU.TANH R163, R163 ;  /* 0x000000a300a37308 */ /* 0x000e220000002400 */
[----:B------:R-:W2:Y:S01]  /*9780*/  SHFL.BFLY PT, R181, R180, 0x1, 0x1f ;  /* 0x0c201f00b4b57f89 */ /* 0x000ea200000e0000 */
[----:B---3--:R-:W-:-:S04]  /*9790*/  FMNMX.FTZ R179, R21, R12, !PT ;  /* 0x0000000c15b37209 */ /* 0x008fc80007810000 */
[----:B----4-:R-:W-:Y:S02]  /*97a0*/  FMNMX.FTZ R12, R22, R179, !PT ;  /* 0x000000b3160c7209 */ /* 0x010fe40007810000 */
[----:B------:R-:W3:Y:S02]  /*97b0*/  MUFU.TANH R166, R166 ;  /* 0x000000a600a67308 */ /* 0x000ee40000002400 */
[----:B-----5:R-:W-:-:S04]  /*97c0*/  FMNMX.FTZ R179, R23, R12, !PT ;  /* 0x0000000c17b37209 */ /* 0x020fc80007810000 */
[----:B-1----:R-:W-:Y:S02]  /*97d0*/  FMNMX.FTZ R176, R162, R179, !PT ;  /* 0x000000b3a2b07209 */ /* 0x002fe40007810000 */
[----:B------:R-:W1:Y:S01]  /*97e0*/  MUFU.TANH R167, R167 ;  /* 0x000000a700a77308 */ /* 0x000e620000002400 */
[----:B------:R-:W-:-:S07]  /*97f0*/  FMUL.FTZ R179, R183, UR28 ;  /* 0x0000001cb7b37c20 */ /* 0x000fce0008410000 */
[----:B------:R-:W4:Y:S01]  /*9800*/  MUFU.TANH R170, R170 ;  /* 0x000000aa00aa7308 */ /* 0x000f220000002400 */
[----:B--2---:R-:W-:Y:S02]  /*9810*/  FMNMX.FTZ R12, R180, R181, !PT ;  /* 0x000000b5b40c7209 */ /* 0x004fe40007810000 */
[----:B0-----:R-:W-:-:S03]  /*9820*/  FMNMX.FTZ R181, R163, R176, !PT ;  /* 0x000000b0a3b57209 */ /* 0x001fc60007810000 */
[----:B------:R-:W-:Y:S02]  /*9830*/  FADD.FTZ R180, -R12, R185 ;  /* 0x000000b90cb47221 */ /* 0x000fe40000010100 */
[----:B------:R-:W0:Y:S01]  /*9840*/  MUFU.TANH R171, R171 ;  /* 0x000000ab00ab7308 */ /* 0x000e220000002400 */
[----:B---3--:R-:W-:Y:S01]  /*9850*/  FMNMX.FTZ R176, R166, R181, !PT ;  /* 0x000000b5a6b07209 */ /* 0x008fe20007810000 */
[----:B------:R-:W-:Y:S01]  /*9860*/  FMUL.FTZ R188, R12, UR10 ;  /* 0x0000000a0cbc7c20 */ /* 0x000fe20008410000 */
[----:B------:R-:W-:Y:S02]  /*9870*/  FMUL.FTZ R182, R180, UR10 ;  /* 0x0000000ab4b67c20 */ /* 0x000fe40008410000 */
[----:B-1----:R-:W-:Y:S01]  /*9880*/  FMNMX.FTZ R181, R167, R176, !PT ;  /* 0x000000b0a7b57209 */ /* 0x002fe20007810000 */
[--C-:B------:R-:W-:Y:S01]  /*9890*/  FFMA.FTZ R189, R164, UR10, -R188.reuse ;  /* 0x0000000aa4bd7c23 */ /* 0x100fe200080108bc */
[--C-:B------:R-:W-:Y:S01]  /*98a0*/  FFMA.FTZ R164, R165, UR10, -R188.reuse ;  /* 0x0000000aa5a47c23 */ /* 0x100fe200080108bc */
[----:B------:R-:W1:Y:S01]  /*98b0*/  MUFU.TANH R173, R173 ;  /* 0x000000ad00ad7308 */ /* 0x000e620000002400 */
[----:B----4-:R-:W-:Y:S01]  /*98c0*/  FMNMX.FTZ R180, R170, R181, !PT ;  /* 0x000000b5aab47209 */ /* 0x010fe20007810000 */
[--C-:B------:R-:W-:Y:S01]  /*98d0*/  FFMA.FTZ R181, R152, UR10, -R188.reuse ;  /* 0x0000000a98b57c23 */ /* 0x100fe200080108bc */
[--C-:B------:R-:W-:Y:S01]  /*98e0*/  FFMA.FTZ R152, R11, UR10, -R188.reuse ;  /* 0x0000000a0b987c23 */ /* 0x100fe200080108bc */
[--C-:B------:R-:W-:Y:S01]  /*98f0*/  FFMA.FTZ R165, R168, UR10, -R188.reuse ;  /* 0x0000000aa8a57c23 */ /* 0x100fe200080108bc */
[--C-:B------:R-:W-:Y:S01]  /*9900*/  FFMA.FTZ R168, R169, UR10, -R188.reuse ;  /* 0x0000000aa9a87c23 */ /* 0x100fe200080108bc */
[--C-:B------:R-:W-:Y:S01]  /*9910*/  FFMA.FTZ R169, R172, UR10, -R188.reuse ;  /* 0x0000000aaca97c23 */ /* 0x100fe200080108bc */
[--C-:B------:R-:W-:Y:S01]  /*9920*/  FFMA.FTZ R153, R153, UR10, -R188.reuse ;  /* 0x0000000a99997c23 */ /* 0x100fe200080108bc */
[----:B------:R-:W2:Y:S01]  /*9930*/  MUFU.TANH R174, R174 ;  /* 0x000000ae00ae7308 */ /* 0x000ea20000002400 */
[----:B0-----:R-:W-:Y:S01]  /*9940*/  FMNMX.FTZ R180, R171, R180, !PT ;  /* 0x000000b4abb47209 */ /* 0x001fe20007810000 */
[--C-:B------:R-:W-:Y:S01]  /*9950*/  FFMA.FTZ R154, R154, UR10, -R188.reuse ;  /* 0x0000000a9a9a7c23 */ /* 0x100fe200080108bc */
[--C-:B------:R-:W-:Y:S01]  /*9960*/  FFMA.FTZ R187, R160, UR10, -R188.reuse ;  /* 0x0000000aa0bb7c23 */ /* 0x100fe200080108bc */
[----:B------:R-:W-:Y:S01]  /*9970*/  MOV R160, UR27 ;  /* 0x0000001b00a07c02 */ /* 0x000fe20008000f00 */
[--C-:B------:R-:W-:Y:S01]  /*9980*/  FFMA.FTZ R184, R159, UR10, -R188.reuse ;  /* 0x0000000a9fb87c23 */ /* 0x100fe200080108bc */
[----:B------:R-:W-:-:S02]  /*9990*/  FFMA.FTZ R185, R158, UR10, -R188 ;  /* 0x0000000a9eb97c23 */ /* 0x000fc400080108bc */
[----:B------:R-:W0:Y:S01]  /*99a0*/  MUFU.TANH R175, R175 ;  /* 0x000000af00af7308 */ /* 0x000e220000002400 */
[----:B-1----:R-:W-:-:S07]  /*99b0*/  FMNMX.FTZ R183, R173, R180, !PT ;  /* 0x000000b4adb77209 */ /* 0x002fce0007810000 */
[----:B------:R-:W1:Y:S01]  /*99c0*/  MUFU.TANH R177, R177 ;  /* 0x000000b100b17308 */ /* 0x000e620000002400 */
[----:B--2---:R-:W-:Y:S01]  /*99d0*/  FMNMX.FTZ R180, R174, R183, !PT ;  /* 0x000000b7aeb47209 */ /* 0x004fe20007810000 */
[----:B------:R-:W-:-:S06]  /*99e0*/  FFMA.FTZ R183, R156, UR10, -R188 ;  /* 0x0000000a9cb77c23 */ /* 0x000fcc00080108bc */
[----:B------:R-:W2:Y:S01]  /*99f0*/  MUFU.TANH R178, R178 ;  /* 0x000000b200b27308 */ /* 0x000ea20000002400 */
[----:B0-----:R-:W-:-:S07]  /*9a00*/  FMNMX.FTZ R180, R175, R180, !PT ;  /* 0x000000b4afb47209 */ /* 0x001fce0007810000 */
[----:B------:R-:W0:Y:S01]  /*9a10*/  MUFU.TANH R179, R179 ;  /* 0x000000b300b37308 */ /* 0x000e220000002400 */
[----:B-1----:R-:W-:-:S07]  /*9a20*/  FMNMX.FTZ R11, R177, R180, !PT ;  /* 0x000000b4b10b7209 */ /* 0x002fce0007810000 */
[----:B------:R1:W3:Y:S01]  /*9a30*/  MUFU.EX2 R176, R182 ;  /* 0x000000b600b07308 */ /* 0x0002e20000000800 */
[----:B--2---:R-:W-:-:S07]  /*9a40*/  FMNMX.FTZ R180, R178, R11, !PT ;  /* 0x0000000bb2b47209 */ /* 0x004fce0007810000 */
[----:B------:R-:W2:Y:S01]  /*9a50*/  MUFU.EX2 R181, R181 ;  /* 0x000000b500b57308 */ /* 0x000ea20000000800 */
[----:B0-----:R-:W-:Y:S01]  /*9a60*/  FMNMX.FTZ R11, R179, R180, !PT ;  /* 0x000000b4b30b7209 */ /* 0x001fe20007810000 */
[--C-:B------:R-:W-:Y:S01]  /*9a70*/  FFMA.FTZ R180, R155, UR10, -R188.reuse ;  /* 0x0000000a9bb47c23 */ /* 0x100fe200080108bc */
[----:B-1----:R-:W-:-:S03]  /*9a80*/  FFMA.FTZ R182, R157, UR10, -R188 ;  /* 0x0000000a9db67c23 */ /* 0x002fc600080108bc */
[----:B------:R-:W0:Y:S02]  /*9a90*/  SHFL.BFLY PT, R186, R11, 0x2, 0x1f ;  /* 0x0c401f000bba7f89 */ /* 0x000e2400000e0000 */
[----:B------:R-:W-:Y:S01]  /*9aa0*/  MUFU.EX2 R152, R152 ;  /* 0x0000009800987308 */ /* 0x000fe20000000800 */
[-C--:B---3--:R-:W-:Y:S01]  /*9ab0*/  FMUL.FTZ R24, R24, R176.reuse ;  /* 0x000000b018187220 */ /* 0x088fe20000410000 */
        /* <DEDUP_REMOVED lines=20> */
[----:B0-----:R-:W-:Y:S01]  /*9c00*/  FMNMX.FTZ R155, R11, R186, !PT ;  /* 0x000000ba0b9b7209 */ /* 0x001fe20007810000 */
[----:B------:R-:W-:Y:S01]  /*9c10*/  FFMA.FTZ R186, R161, UR10, -R188 ;  /* 0x0000000aa1ba7c23 */ /* 0x000fe200080108bc */
        /* <DEDUP_REMOVED lines=66> */
[----:B------:R2:W3:Y:S01]  /*a040*/  MUFU.EX2 R155, R15 ;  /* 0x0000000f009b7308 */ /* 0x0004e20000000800 */
[----:B0-----:R-:W-:Y:S01]  /*a050*/  FFMA.FTZ R4, R191, R4, R20 ;  /* 0x00000004bf047223 */ /* 0x001fe20000010014 */
[-C--:B------:R-:W-:Y:S01]  /*a060*/  FMUL.FTZ R133, R133, R176.reuse ;  /* 0x000000b085857220 */ /* 0x080fe20000410000 */
[-C--:B------:R-:W-:Y:S01]  /*a070*/  FMUL.FTZ R136, R136, R176.reuse ;  /* 0x000000b088887220 */ /* 0x080fe20000410000 */
[-C--:B------:R-:W-:Y:S01]  /*a080*/  FMUL.FTZ R137, R137, R176.reuse ;  /* 0x000000b089897220 */ /* 0x080fe20000410000 */
[-C--:B------:R-:W-:Y:S01]  /*a090*/  FMUL.FTZ R140, R140, R176.reuse ;  /* 0x000000b08c8c7220 */ /* 0x080fe20000410000 */
[-C--:B------:R-:W-:Y:S01]  /*a0a0*/  FMUL.FTZ R141, R141, R176.reuse ;  /* 0x000000b08d8d7220 */ /* 0x080fe20000410000 */
[----:B------:R-:W-:Y:S01]  /*a0b0*/  FMUL.FTZ R144, R144, R176 ;  /* 0x000000b090907220 */ /* 0x000fe20000410000 */
[----:B------:R3:W0:Y:S01]  /*a0c0*/  MUFU.EX2 R156, R23 ;  /* 0x00000017009c7308 */ /* 0x0006220000000800 */
[----:B--2---:R-:W-:-:S02]  /*a0d0*/  @!P1 IMAD R15, R160, 0x40, R9 ;  /* 0x00000040a00f9824 */ /* 0x004fc400078e0209 */
[C---:B------:R-:W-:Y:S01]  /*a0e0*/  FADD.FTZ R160, R152.reuse, R3 ;  /* 0x0000000398a07221 */ /* 0x040fe20000010000 */
[----:B-1----:R-:W-:Y:S01]  /*a0f0*/  FADD.FTZ R4, R21, R4 ;  /* 0x0000000415047221 */ /* 0x002fe20000010000 */
[----:B------:R-:W-:Y:S01]  /*a100*/  F2FP.F16.F32.PACK_AB R152, R152, R181 ;  /* 0x000000b59898723e */ /* 0x000fe200000000ff */
[----:B------:R-:W-:Y:S01]  /*a110*/  FMUL.FTZ R145, R145, R176 ;  /* 0x000000b091917220 */ /* 0x000fe20000410000 */
[----:B------:R-:W-:Y:S01]  /*a120*/  FADD.FTZ R3, R153, R160 ;  /* 0x000000a099037221 */ /* 0x000fe20000010000 */
[----:B------:R-:W-:Y:S01]  /*a130*/  @!P1 LEA R15, R15, UR40, 0x2 ;  /* 0x000000280f0f9c11 */ /* 0x000fe2000f8e10ff */
[----:B------:R-:W1:Y:S01]  /*a140*/  MUFU.EX2 R157, R157 ;  /* 0x0000009d009d7308 */ /* 0x000e620000000800 */
[----:B---3--:R-:W-:Y:S01]  /*a150*/  FADD.FTZ R23, R155, R4 ;  /* 0x000000049b177221 */ /* 0x008fe20000010000 */
[C---:B------:R-:W-:Y:S01]  /*a160*/  FADD.FTZ R3, R154.reuse, R3 ;  /* 0x000000039a037221 */ /* 0x040fe20000010000 */
[----:B------:R-:W-:Y:S01]  /*a170*/  F2FP.F16.F32.PACK_AB R154, R154, R153 ;  /* 0x000000999a9a723e */ /* 0x000fe200000000ff */
[----:B------:R-:W-:Y:S01]  /*a180*/  @!P1 STS [R15+0x28800], R176 ;  /* 0x028800b00f009388 */ /* 0x000fe20000000800 */
[----:B------:R-:W-:Y:S01]  /*a190*/  F2FP.F16.F32.PACK_AB R153, R21, R20 ;  /* 0x000000141599723e */ /* 0x000fe200000000ff */
[----:B------:R-:W-:Y:S01]  /*a1a0*/  FADD.FTZ R160, R180, R3 ;  /* 0x00000003b4a07221 */ /* 0x000fe20000010000 */
[-C--:B------:R-:W-:Y:S01]  /*a1b0*/  FMUL.FTZ R148, R148, R176.reuse ;  /* 0x000000b094947220 */ /* 0x080fe20000410000 */
[----:B------:R-:W2:Y:S01]  /*a1c0*/  MUFU.EX2 R158, R163 ;  /* 0x000000a3009e7308 */ /* 0x000ea20000000800 */
[C---:B0-----:R-:W-:Y:S01]  /*a1d0*/  FADD.FTZ R4, R156.reuse, R23 ;  /* 0x000000179c047221 */ /* 0x041fe20000010000 */
[----:B------:R-:W-:Y:S01]  /*a1e0*/  FADD.FTZ R23, R183, R160 ;  /* 0x000000a0b7177221 */ /* 0x000fe20000010000 */
[----:B------:R0:W-:Y:S01]  /*a1f0*/  @!P1 STS [R15+0x28820], R191 ;  /* 0x028820bf0f009388 */ /* 0x0001e20000000800 */
[----:B------:R-:W-:Y:S01]  /*a200*/  F2FP.F16.F32.PACK_AB R155, R156, R155 ;  /* 0x0000009b9c9b723e */ /* 0x000fe200000000ff */
[----:B------:R-:W-:Y:S01]  /*a210*/  FMUL.FTZ R149, R149, R176 ;  /* 0x000000b095957220 */ /* 0x000fe20000410000 */
[----:B------:R-:W-:Y:S01]  /*a220*/  FADD.FTZ R160, R182, R23 ;  /* 0x00000017b6a07221 */ /* 0x000fe20000010000 */
[----:B------:R-:W-:Y:S01]  /*a230*/  BAR.SYNC.DEFER_BLOCKING 0xf, 0x100 ;  /* 0x03c4000000007b1d */ /* 0x000fe20000010000 */
[----:B------:R-:W-:Y:S01]  /*a240*/  F2FP.F16.F32.PACK_AB R156, R183, R180 ;  /* 0x000000b4b79c723e */ /* 0x000fe200000000ff */
[----:B-1----:R-:W-:Y:S01]  /*a250*/  FADD.FTZ R3, R157, R4 ;  /* 0x000000049d037221 */ /* 0x002fe20000010000 */
[----:B------:R-:W-:Y:S01]  /*a260*/  FADD.FTZ R23, R185, R160 ;  /* 0x000000a0b9177221 */ /* 0x000fe20000010000 */
[-C--:B------:R-:W-:Y:S01]  /*a270*/  FMUL.FTZ R26, R26, R191.reuse ;  /* 0x000000bf1a1a7220 */ /* 0x080fe20000410000 */
[-C--:B------:R-:W-:Y:S01]  /*a280*/  FMUL.FTZ R27, R27, R191.reuse ;  /* 0x000000bf1b1b7220 */ /* 0x080fe20000410000 */
[----:B------:R-:W1:Y:S01]  /*a290*/  MUFU.EX2 R159, R159 ;  /* 0x0000009f009f7308 */ /* 0x000e620000000800 */
[----:B------:R-:W-:Y:S01]  /*a2a0*/  FADD.FTZ R166, R184, R23 ;  /* 0x00000017b8a67221 */ /* 0x000fe20000010000 */
[-C--:B------:R-:W-:Y:S01]  /*a2b0*/  FMUL.FTZ R30, R30, R191.reuse ;  /* 0x000000bf1e1e7220 */ /* 0x080fe20000410000 */
[----:B------:R-:W-:Y:S01]  /*a2c0*/  FMUL.FTZ R31, R31, R191 ;  /* 0x000000bf1f1f7220 */ /* 0x000fe20000410000 */
[C---:B--2---:R-:W-:Y:S01]  /*a2d0*/  FADD.FTZ R4, R158.reuse, R3 ;  /* 0x000000039e047221 */ /* 0x044fe20000010000 */
[----:B------:R-:W-:Y:S01]  /*a2e0*/  F2FP.F16.F32.PACK_AB R157, R158, R157 ;  /* 0x0000009d9e9d723e */ /* 0x000fe200000000ff */
[-C--:B------:R-:W-:Y:S01]  /*a2f0*/  FMUL.FTZ R34, R34, R191.reuse ;  /* 0x000000bf22227220 */ /* 0x080fe20000410000 */
[----:B------:R-:W-:Y:S01]  /*a300*/  F2FP.F16.F32.PACK_AB R158, R185, R182 ;  /* 0x000000b6b99e723e */ /* 0x000fe200000000ff */
[----:B------:R-:W2:Y:S01]  /*a310*/  MUFU.EX2 R22, R22 ;  /* 0x0000001600167308 */ /* 0x000ea20000000800 */
[-C--:B------:R-:W-:Y:S01]  /*a320*/  FMUL.FTZ R35, R35, R191.reuse ;  /* 0x000000bf23237220 */ /* 0x080fe20000410000 */
[-C--:B------:R-:W-:Y:S01]  /*a330*/  FMUL.FTZ R38, R38, R191.reuse ;  /* 0x000000bf26267220 */ /* 0x080fe20000410000 */
[-C--:B------:R-:W-:Y:S01]  /*a340*/  FMUL.FTZ R39, R39, R191.reuse ;  /* 0x000000bf27277220 */ /* 0x080fe20000410000 */
[-C--:B------:R-:W-:Y:S01]  /*a350*/  FMUL.FTZ R42, R42, R191.reuse ;  /* 0x000000bf2a2a7220 */ /* 0x080fe20000410000 */
[-C--:B------:R-:W-:Y:S01]  /*a360*/  FMUL.FTZ R43, R43, R191.reuse ;  /* 0x000000bf2b2b7220 */ /* 0x080fe20000410000 */
[-C--:B------:R-:W-:Y:S01]  /*a370*/  FMUL.FTZ R46, R46, R191.reuse ;  /* 0x000000bf2e2e7220 */ /* 0x080fe20000410000 */
[-C--:B------:R-:W-:Y:S01]  /*a380*/  FMUL.FTZ R47, R47, R191.reuse ;  /* 0x000000bf2f2f7220 */ /* 0x080fe20000410000 */
[----:B------:R-:W3:Y:S01]  /*a390*/  MUFU.EX2 R161, R161 ;  /* 0x000000a100a17308 */ /* 0x000ee20000000800 */
[----:B-1----:R-:W-:Y:S01]  /*a3a0*/  FADD.FTZ R3, R159, R4 ;  /* 0x000000049f037221 */ /* 0x002fe20000010000 */
[----:B------:R1:W-:Y:S01]  /*a3b0*/  STSM.16.M88.4 [R6+0x26800], R152 ;  /* 0x0268009806007844 */ /* 0x0003e20000000200 */
[-C--:B------:R-:W-:Y:S01]  /*a3c0*/  FMUL.FTZ R50, R50, R191.reuse ;  /* 0x000000bf32327220 */ /* 0x080fe20000410000 */
[-C--:B------:R-:W-:Y:S01]  /*a3d0*/  FMUL.FTZ R51, R51, R191.reuse ;  /* 0x000000bf33337220 */ /* 0x080fe20000410000 */
[-C--:B------:R-:W-:Y:S01]  /*a3e0*/  FMUL.FTZ R54, R54, R191.reuse ;  /* 0x000000bf36367220 */ /* 0x080fe20000410000 */
[-C--:B------:R-:W-:Y:S01]  /*a3f0*/  FMUL.FTZ R55, R55, R191.reuse ;  /* 0x000000bf37377220 */ /* 0x080fe20000410000 */
[----:B------:R-:W-:Y:S01]  /*a400*/  FMUL.FTZ R58, R58, R191 ;  /* 0x000000bf3a3a7220 */ /* 0x000fe20000410000 */
[----:B------:R-:W0:Y:S01]  /*a410*/  MUFU.EX2 R187, R187 ;  /* 0x000000bb00bb7308 */ /* 0x000e220000000800 */
        /* <DEDUP_REMOVED lines=48> */
[----:B--2---:R-:W-:Y:S01]  /*a720*/  FADD.FTZ R15, R189, R160 ;  /* 0x000000a0bd0f7221 */ /* 0x004fe20000010000 */
[----:B------:R-:W-:Y:S01]  /*a730*/  F2FP.F16.F32.PACK_AB R160, R187, R184 ;  /* 0x000000b8bba0723e */ /* 0x000fe200000000ff */
[-C--:B------:R-:W-:Y:S01]  /*a740*/  FMUL.FTZ R126, R126, R191.reuse ;  /* 0x000000bf7e7e7220 */ /* 0x080fe20000410000 */
[----:B------:R-:W-:Y:S01]  /*a750*/  F2FP.F16.F32.PACK_AB R162, R189, R186 ;  /* 0x000000babda2723e */ /* 0x000fe200000000ff */
        /* <DEDUP_REMOVED lines=17> */
[----:B------:R-:W-:Y:S01]  /*a870*/  FMUL.FTZ R151, R151, R191 ;  /* 0x000000bf97977220 */ /* 0x000fe20000410000 */
[----:B------:R1:W-:Y:S01]  /*a880*/  STSM.16.M88.4 [R8], R160 ;  /* 0x000000a008007844 */ /* 0x0003e20000000200 */
[----:B------:R-:W0:Y:S01]  /*a890*/  MUFU.EX2 R168, R168 ;  /* 0x000000a800a87308 */ /* 0x000e220000000800 */
[C---:B--2---:R-:W-:Y:S01]  /*a8a0*/  FADD.FTZ R15, R165.reuse, R22 ;  /* 0x00000016a50f7221 */ /* 0x044fe20000010000 */
[----:B------:R-:W-:-:S06]  /*a8b0*/  F2FP.F16.F32.PACK_AB R164, R165, R164 ;  /* 0x000000a4a5a4723e */ /* 0x000fcc00000000ff */
[----:B------:R-:W2:Y:S01]  /*a8c0*/  MUFU.EX2 R4, R177 ;  /* 0x000000b100047308 */ /* 0x000ea20000000800 */
[----:B---3--:R-:W-:-:S07]  /*a8d0*/  FADD.FTZ R3, R175, R166 ;  /* 0x000000a6af037221 */ /* 0x008fce0000010000 */
[----:B------:R-:W3:Y:S01]  /*a8e0*/  MUFU.EX2 R169, R169 ;  /* 0x000000a900a97308 */ /* 0x000ee20000000800 */
[----:B0-----:R-:W-:-:S07]  /*a8f0*/  FADD.FTZ R166, R168, R15 ;  /* 0x0000000fa8a67221 */ /* 0x001fce0000010000 */
[----:B------:R-:W0:Y:S01]  /*a900*/  MUFU.EX2 R167, R178 ;  /* 0x000000b200a77308 */ /* 0x000e220000000800 */
[C---:B--2---:R-:W-:Y:S01]  /*a910*/  FADD.FTZ R22, R4.reuse, R3 ;  /* 0x0000000304167221 */ /* 0x044fe20000010000 */
[----:B------:R-:W-:-:S06]  /*a920*/  F2FP.F16.F32.PACK_AB R165, R4, R175 ;  /* 0x000000af04a5723e */ /* 0x000fcc00000000ff */
[----:B------:R-:W2:Y:S01]  /*a930*/  MUFU.EX2 R20, R179 ;  /* 0x000000b300147308 */ /* 0x000ea20000000800 */
[C---:B---3--:R-:W-:Y:S01]  /*a940*/  FADD.FTZ R3, R169.reuse, R166 ;  /* 0x000000a6a9037221 */ /* 0x048fe20000010000 */
[----:B------:R-:W-:Y:S01]  /*a950*/  F2FP.F16.F32.PACK_AB R166, R169, R168 ;  /* 0x000000a8a9a6723e */ /* 0x000fe200000000ff */
[----:B0-----:R-:W-:Y:S01]  /*a960*/  FADD.FTZ R15, R167, R22 ;  /* 0x00000016a70f7221 */ /* 0x001fe20000010000 */
[----:B--2---:R-:W-:-:S03]  /*a970*/  F2FP.F16.F32.PACK_AB R167, R20, R167 ;  /* 0x000000a714a7723e */ /* 0x004fc600000000ff */
[----:B------:R-:W-:Y:S02]  /*a980*/  FADD.FTZ R4, R20, R15 ;  /* 0x0000000f14047221 */ /* 0x000fe40000010000 */
[----:B------:R1:W-:Y:S01]  /*a990*/  STSM.16.M88.4 [R7], R164 ;  /* 0x000000a407007844 */ /* 0x0003e20000000200 */
[----:B------:R-:W-:Y:S05]  /*a9a0*/  @!P4 BRA `(.L_x_1746) ;  /* 0x000000000004c947 */ /* 0x000fea0003800000 */
[----:B------:R-:W-:Y:S01]  /*a9b0*/  BPT.TRAP 0x1 ;  /* 0x000000040000795c */ /* 0x000fe20000300000 */
.L_x_1746:
[----:B------:R0:W2:Y:S01]  /*a9c0*/  SYNCS.PHASECHK.TRANS64.TRYWAIT P1, [UR26+0x28c50], R14 ;  /* 0x028c500eff0075a7 */ /* 0x0000a2000802015a */
[----:B------:R-:W-:Y:S05]  /*a9d0*/  @!P4 BRA `(.L_x_1747) ;  /* 0x000000000004c947 */ /* 0x000fea0003800000 */
[----:B------:R-:W-:Y:S01]  /*a9e0*/  BPT.TRAP 0x1 ;  /* 0x000000040000795c */ /* 0x000fe20000300000 */
.L_x_1747:
[----:B--2---:R-:W-:Y:S05]  /*a9f0*/  @P1 BRA `(.L_x_1748) ;  /* 0x0000000000081947 */ /* 0x004fea0003800000 */
[----:B------:R-:W2:Y:S02]  /*aa00*/  SYNCS.PHASECHK.TRANS64.TRYWAIT P1, [UR26+0x28c50], R14 ;  /* 0x028c500eff0075a7 */ /* 0x000ea4000802015a */
[----:B--2---:R-:W-:Y:S05]  /*aa10*/  @!P1 BRA `(.L_x_1749) ;  /* 0x0000009800c49947 */ /* 0x004fea0003800000 */
.L_x_1748:
        /* <DEDUP_REMOVED lines=34> */
.L_x_1750:
[----:B------:R-:W-:Y:S01]  /*ac40*/  UIADD3 UR26, UR26, 0x28c60, URZ ;  /* 0x00028c601a1a7890 */ /* 0x000fe2000fffe03f */
[----:B------:R-:W-:Y:S01]  /*ac50*/  IMAD.MOV.U32 R20, RZ, RZ, R11 ;  /* 0x000000ffff147224 */ /* 0x000fe200078e000b */
[----:B------:R-:W-:Y:S01]  /*ac60*/  UMOV UR27, UR4 ;  /* 0x00000004001b7c82 */ /* 0x000fe20008000000 */
[----:B------:R-:W-:Y:S01]  /*ac70*/  MOV R185, R12 ;  /* 0x0000000c00b97202 */ /* 0x000fe20000000f00 */
[----:B------:R-:W-:-:S09]  /*ac80*/  UPRMT UR26, UR42, 0x654, UR26 ;  /* 0x000006542a1a7896 */ /* 0x000fd2000800001a */
[----:B------:R-:W-:Y:S01]  /*ac90*/  SYNCS.ARRIVE.TRANS64.RED.A1T0 RZ, [UR26], RZ ;  /* 0x000000ffffff79a7 */ /* 0x000fe2000810041a */
[----:B------:R-:W-:Y:S05]  /*aca0*/  @P0 BRA `(.L_x_1751) ;  /* 0xffffffe000d80947 */ /* 0x000fea000383ffff */
[----:B------:R-:W-:-:S05]  /*acb0*/  UMOV UR43, UR6 ;  /* 0x00000006002b7c82 */ /* 0x000fca0008000000 */
.L_x_1740:
[----:B------:R-:W-:-:S13]  /*acc0*/  ISETP.LE.AND P0, PT, R17, UR43, PT ;  /* 0x0000002b11007c0c */ /* 0x000fda000bf03270 */
[----:B------:R-:W-:Y:S05]  /*acd0*/  @!P0 BRA `(.L_x_1752) ;  /* 0x0000002400f88947 */ /* 0x000fea0003800000 */
[----:B------:R-:W-:Y:S01]  /*ace0*/  IMAD.MOV.U32 R21, RZ, RZ, R11 ;  /* 0x000000ffff157224 */ /* 0x000fe200078e000b */
[----:B------:R-:W-:Y:S01]  /*acf0*/  UMOV UR26, UR4 ;  /* 0x00000004001a7c82 */ /* 0x000fe20008000000 */
[----:B------:R-:W-:Y:S01]  /*ad00*/  IMAD.MOV.U32 R20, RZ, RZ, R12 ;  /* 0x000000ffff147224 */ /* 0x000fe200078e000c */
[----:B------:R-:W-:Y:S01]  /*ad10*/  ULDC UR28, c[0x0][0x9e4] ;  /* 0x00027900001c7ab9 */ /* 0x000fe20000000800 */
[----:B------:R-:W-:Y:S01]  /*ad20*/  ULDC UR29, c[0x0][0x288] ;  /* 0x0000a200001d7ab9 */ /* 0x000fe20000000800 */
[----:B------:R-:W-:Y:S01]  /*ad30*/  ULDC UR30, c[0x0][0x2f0] ;  /* 0x0000bc00001e7ab9 */ /* 0x000fe20000000800 */
[----:B------:R-:W-:Y:S01]  /*ad40*/  ULDC UR31, c[0x0][0x9d8] ;  /* 0x00027600001f7ab9 */ /* 0x000fe20000000800 */
[----:B------:R-:W-:Y:S01]  /*ad50*/  ULDC UR6, c[0x0][0x988] ;  /* 0x0002620000067ab9 */ /* 0x000fe20000000800 */
[----:B------:R-:W-:-:S05]  /*ad60*/  ULDC UR27, c[0x0][0x9e0] ;  /* 0x00027800001b7ab9 */ /* 0x000fca0000000800 */
.L_x_1771:
[----:B------:R-:W-:-:S04]  /*ad70*/  UIADD3 UR4, UR26, 0x1, URZ ;  /* 0x000000011a047890 */ /* 0x000fc8000fffe03f */
[----:B------:R-:W-:-:S04]  /*ad80*/  UISETP.NE.AND UP0, UPT, UR4, 0x2, UPT ;  /* 0x000000020400788c */ /* 0x000fc8000bf05270 */
[----:B------:R-:W-:Y:S02]  /*ad90*/  USEL UR10, URZ, 0x1, UP0 ;  /* 0x000000013f0a7887 */ /* 0x000fe40008000000 */
[----:B------:R-:W-:Y:S02]  /*ada0*/  USEL UR4, UR4, URZ, UP0 ;  /* 0x0000003f04047287 */ /* 0x000fe40008000000 */
[----:B------:R-:W-:Y:S01]  /*adb0*/  ULOP3.LUT UR5, UR5, UR10, URZ, 0x3c, !UPT ;  /* 0x0000000a05057292 */ /* 0x000fe2000f8e3c3f */
[----:B-123--:R-:W-:Y:S11]  /*adc0*/  @!P4 BRA `(.L_x_1753) ;  /* 0x000000000004c947 */ /* 0x00eff60003800000 */
[----:B------:R-:W-:Y:S01]  /*add0*/  BPT.TRAP 0x1 ;  /* 0x000000040000795c */ /* 0x000fe20000300000 */
.L_x_1753:
[----:B------:R-:W-:Y:S01]  /*ade0*/  ULEA UR25, UR4, UR40, 0x3 ;  /* 0x0000002804197291 */ /* 0x000fe2000f8e183f */
[----:B------:R-:W-:-:S04]  /*adf0*/  MOV R13, UR5 ;  /* 0x00000005000d7c02 */ /* 0x000fc80008000f00 */
[----:B------:R-:W-:-:S04]  /*ae00*/  SHF.L.U32 R13, R13, 0x1f, RZ ;  /* 0x0000001f0d0d7819 */ /* 0x000fc800000006ff */
[----:B------:R3:W4:Y:S01]  /*ae10*/  SYNCS.PHASECHK.TRANS64.TRYWAIT P0, [UR25+0x28c30], R13 ;  /* 0x028c300dff0075a7 */ /* 0x0007220008000159 */
[----:B------:R-:W-:Y:S05]  /*ae20*/  @!P4 BRA `(.L_x_1754) ;  /* 0x000000000004c947 */ /* 0x000fea0003800000 */
[----:B------:R-:W-:Y:S01]  /*ae30*/  BPT.TRAP 0x1 ;  /* 0x000000040000795c */ /* 0x000fe20000300000 */
.L_x_1754:
[----:B----4-:R-:W-:Y:S05]  /*ae40*/  @P0 BRA `(.L_x_1755) ;  /* 0x0000000000080947 */ /* 0x010fea0003800000 */
[----:B------:R-:W4:Y:S02]  /*ae50*/  SYNCS.PHASECHK.TRANS64.TRYWAIT P0, [UR25+0x28c30], R13 ;  /* 0x028c300dff0075a7 */ /* 0x000f240008000159 */
[----:B----4-:R-:W-:Y:S05]  /*ae60*/  @!P0 BRA `(.L_x_1756) ;  /* 0x0000009400c88947 */ /* 0x010fea0003800000 */
.L_x_1755:
[----:B------:R-:W-:Y:S01]  /*ae70*/  ULEA UR10, UR4, UR24, 0x9 ;  /* 0x00000018040a7291 */ /* 0x000fe2000f8e483f */
[----:B01----:R-:W-:Y:S01]  /*ae80*/  WARPGROUP.ARRIVE ;  /* 0x00000000000079c5 */ /* 0x003fe20000000000 */
        /* <DEDUP_REMOVED lines=20> */
.L_x_1757:
[----:B------:R-:W-:Y:S01]  /*afd0*/  ISETP.NE.AND P0, PT, R19, 0x1, PT ;  /* 0x000000011300780c */ /* 0x000fe20003f05270 */
[----:B------:R-:W-:Y:S01]  /*afe0*/  FMUL.FTZ R187, R165, UR31 ;  /* 0x0000001fa5bb7c20 */ /* 0x000fe20008410000 */
[----:B------:R-:W-:Y:S01]  /*aff0*/  FMUL.FTZ R186, R164, UR31 ;  /* 0x0000001fa4ba7c20 */ /* 0x000fe20008410000 */
[----:B--2---:R-:W-:Y:S01]  /*b000*/  FMUL.FTZ R14, R153, UR31 ;  /* 0x0000001f990e7c20 */ /* 0x004fe20008410000 */
[----:B------:R-:W-:Y:S01]  /*b010*/  FMUL.FTZ R153, R162, UR31 ;  /* 0x0000001fa2997c20 */ /* 0x000fe20008410000 */
[----:B------:R-:W-:Y:S01]  /*b020*/  FMUL.FTZ R162, R178, UR31 ;  /* 0x0000001fb2a27c20 */ /* 0x000fe20008410000 */
[----:B------:R-:W-:Y:S01]  /*b030*/  IMAD.MOV.U32 R178, RZ, RZ, R2 ;  /* 0x000000ffffb27224 */ /* 0x000fe200078e0002 */
[----:B------:R-:W-:Y:S01]  /*b040*/  USHF.L.U32 UR11, UR43, 0x6, URZ ;  /* 0x000000062b0b7899 */ /* 0x000fe2000800063f */
[----:B------:R-:W-:Y:S01]  /*b050*/  FMUL.FTZ R15, R156, UR31 ;  /* 0x0000001f9c0f7c20 */ /* 0x000fe20008410000 */
[----:B------:R-:W-:Y:S01]  /*b060*/  FMUL.FTZ R156, R167, UR31 ;  /* 0x0000001fa79c7c20 */ /* 0x000fe20008410000 */
[----:B----4-:R-:W-:Y:S01]  /*b070*/  FMUL.FTZ R12, R152, UR31 ;  /* 0x0000001f980c7c20 */ /* 0x010fe20008410000 */
[----:B------:R-:W-:Y:S01]  /*b080*/  FMUL.FTZ R11, R154, UR31 ;  /* 0x0000001f9a0b7c20 */ /* 0x000fe20008410000 */
[----:B------:R-:W-:Y:S01]  /*b090*/  FMUL.FTZ R22, R155, UR31 ;  /* 0x0000001f9b167c20 */ /* 0x000fe20008410000 */
[----:B------:R-:W0:Y:S01]  /*b0a0*/  @P0 LDC R165, c[0x0][0x44c] ;  /* 0x00011300ffa50b82 */ /* 0x000e220000000800 */
[----:B------:R-:W-:-:S02]  /*b0b0*/  IMAD.U32 R167, RZ, RZ, UR11 ;  /* 0x0000000bffa77e24 */ /* 0x000fc4000f8e00ff */
[----:B------:R-:W-:Y:S01]  /*b0c0*/  FMUL.FTZ R23, R158, UR31 ;  /* 0x0000001f9e177c20 */ /* 0x000fe20008410000 */
[----:B------:R-:W-:Y:S01]  /*b0d0*/  FMUL.FTZ R184, R157, UR31 ;  /* 0x0000001f9db87c20 */ /* 0x000fe20008410000 */
[----:B------:R-:W-:Y:S01]  /*b0e0*/  FMUL.FTZ R152, R159, UR31 ;  /* 0x0000001f9f987c20 */ /* 0x000fe20008410000 */
[----:B------:R-:W-:Y:S01]  /*b0f0*/  FMUL.FTZ R185, R160, UR31 ;  /* 0x0000001fa0b97c20 */ /* 0x000fe20008410000 */
[----:B------:R-:W-:Y:S01]  /*b100*/  FMUL.FTZ R154, R163, UR31 ;  /* 0x0000001fa39a7c20 */ /* 0x000fe20008410000 */
[----:B------:R-:W-:Y:S01]  /*b110*/  FMUL.FTZ R155, R166, UR31 ;  /* 0x0000001fa69b7c20 */ /* 0x000fe20008410000 */
[----:B------:R-:W1:Y:S01]  /*b120*/  @P0 LDC R164, c[0x0][0x450] ;  /* 0x00011400ffa40b82 */ /* 0x000e620000000800 */
[----:B------:R-:W-:Y:S01]  /*b130*/  FMUL.FTZ R158, R171, UR31 ;  /* 0x0000001fab9e7c20 */ /* 0x000fe20008410000 */
[----:B------:R-:W-:Y:S01]  /*b140*/  MOV R191, UR30 ;  /* 0x0000001e00bf7c02 */ /* 0x000fe20008000f00 */
        /* <DEDUP_REMOVED lines=13> */
[----:B0-----:R-:W-:Y:S01]  /*b220*/  @P0 IMAD.HI.U32 R165, R2, R165, RZ ;  /* 0x000000a502a50227 */ /* 0x001fe200078e00ff */
[----:B------:R-:W-:Y:S01]  /*b230*/  UIADD3 UR10, UR25, 0x28c40, URZ ;  /* 0x00028c40190a7890 */ /* 0x000fe2000fffe03f */
[----:B------:R-:W-:Y:S01]  /*b240*/  LOP3.LUT P5, RZ, R16, 0x1, RZ, 0xc0, !PT ;  /* 0x0000000110ff7812 */ /* 0x000fe200078ac0ff */
[----:B------:R-:W0:Y:S01]  /*b250*/  MUFU.TANH R12, R12 ;  /* 0x0000000c000c7308 */ /* 0x000e220000002400 */
[----:B------:R-:W-:Y:S01]  /*b260*/  FMUL.FTZ R180, R180, UR31 ;  /* 0x0000001fb4b47c20 */ /* 0x000fe20008410000 */
[----:B------:R-:W-:Y:S01]  /*b270*/  UPRMT UR10, UR42, 0x654, UR10 ;  /* 0x000006542a0a7896 */ /* 0x000fe2000800000a */
[----:B-1----:R-:W-:-:S02]  /*b280*/  @P0 SHF.R.U32.HI R178, RZ, R164, R165 ;  /* 0x000000a4ffb20219 */ /* 0x002fc400000116a5 */
[----:B------:R-:W-:Y:S01]  /*b290*/  IADD3 R164, -R0, 0x1, -R167 ;  /* 0x0000000100a47810 */ /* 0x000fe20007ffe9a7 */
[----:B------:R-:W-:Y:S02]  /*b2a0*/  FMUL.FTZ R167, R183, UR31 ;  /* 0x0000001fb7a77c20 */ /* 0x000fe40008410000 */
[----:B------:R-:W1:Y:S01]  /*b2b0*/  MUFU.TANH R14, R14 ;  /* 0x0000000e000e7308 */ /* 0x000e620000002400 */
[----:B------:R-:W2:Y:S02]  /*b2c0*/  SHFL.IDX PT, R165, R178, RZ, 0x1c1f ;  /* 0x001c1fffb2a57589 */ /* 0x000ea400000e0000 */
        /* <DEDUP_REMOVED lines=8> */
[----:B--2---:R-:W-:-:S07]  /*b350*/  IMAD.IADD R179, R182, 0x1, R165 ;  /* 0x00000001b6b37824 */ /* 0x004fce00078e02a5 */
[----:B------:R-:W2:Y:S08]  /*b360*/  MUFU.TANH R184, R184 ;  /* 0x000000b800b87308 */ /* 0x000eb00000002400 */
        /* <DEDUP_REMOVED lines=26> */
[----:B-----5:R-:W-:Y:S01]  /*b510*/  IMAD.IADD R180, R183, 0x1, R165 ;  /* 0x00000001b7b47824 */ /* 0x020fe200078e02a5 */
[----:B-12-4-:R-:W-:Y:S06]  /*b520*/  @!P5 BRA `(.L_x_1758) ;  /* 0x00000000005cd947 */ /* 0x016fec0003800000 */
[----:B------:R-:W-:Y:S01]  /*b530*/  IMAD R164, R191, UR41, R165 ;  /* 0x00000029bfa47c24 */ /* 0x000fe2000f8e02a5 */
[----:B------:R-:W-:Y:S04]  /*b540*/  BSSY B0, `(.L_x_1759) ;  /* 0x0000011000007945 */ /* 0x000fe80003800000 */
[----:B------:R-:W-:-:S04]  /*b550*/  IADD3 R175, R164, -UR29, RZ ;  /* 0x8000001da4af7c10 */ /* 0x000fc8000fffe0ff */
[----:B------:R-:W-:-:S13]  /*b560*/  ISETP.GT.AND P0, PT, R175, -0x1, PT ;  /* 0xffffffffaf00780c */ /* 0x000fda0003f04270 */
[----:B------:R-:W-:Y:S05]  /*b570*/  @P0 BRA `(.L_x_1760) ;  /* 0x0000000000200947 */ /* 0x000fea0003800000 */
[----:B------:R-:W-:Y:S01]  /*b580*/  IMAD.U32 R170, RZ, RZ, UR28 ;  /* 0x0000001cffaa7e24 */ /* 0x000fe2000f8e00ff */
[----:B------:R-:W-:-:S04]  /*b590*/  LOP3.LUT R175, RZ, R175, RZ, 0x33, !PT ;  /* 0x000000afffaf7212 */ /* 0x000fc800078e33ff */
[----:B------:R-:W-:-:S13]  /*b5a0*/  ISETP.NE.AND P0, PT, R170, 0x1, PT ;  /* 0x00000001aa00780c */ /* 0x000fda0003f05270 */
[----:B------:R-:W1:Y:S02]  /*b5b0*/  @P0 LDC.64 R164, c[0x0][0x9e8] ;  /* 0x00027a00ffa40b82 */ /* 0x000e640000000a00 */
[----:B-1----:R-:W-:-:S05]  /*b5c0*/  @P0 IMAD.HI.U32 R164, R175, R164, RZ ;  /* 0x000000a4afa40227 */ /* 0x002fca00078e00ff */
[----:B------:R-:W-:-:S04]  /*b5d0*/  @P0 SHF.R.U32.HI R175, RZ, R165, R164 ;  /* 0x000000a5ffaf0219 */ /* 0x000fc800000116a4 */
[----:B------:R-:W-:Y:S01]  /*b5e0*/  LOP3.LUT R175, RZ, R175, RZ, 0x33, !PT ;  /* 0x000000afffaf7212 */ /* 0x000fe200078e33ff */
[----:B------:R-:W-:Y:S06]  /*b5f0*/  BRA `(.L_x_1761) ;  /* 0x0000000000147947 */ /* 0x000fec0003800000 */
.L_x_1760:
[----:B------:R-:W-:-:S05]  /*b600*/  IMAD.U32 R170, RZ, RZ, UR28 ;  /* 0x0000001cffaa7e24 */ /* 0x000fca000f8e00ff */
[----:B------:R-:W-:-:S13]  /*b610*/  ISETP.NE.AND P0, PT, R170, 0x1, PT ;  /* 0x00000001aa00780c */ /* 0x000fda0003f05270 */
[----:B------:R-:W1:Y:S02]  /*b620*/  @P0 LDC.64 R164, c[0x0][0x9e8] ;  /* 0x00027a00ffa40b82 */ /* 0x000e640000000a00 */
[----:B-1----:R-:W-:-:S05]  /*b630*/  @P0 IMAD.HI.U32 R164, R175, R164, RZ ;  /* 0x000000a4afa40227 */ /* 0x002fca00078e00ff */
[----:B------:R-:W-:-:S07]  /*b640*/  @P0 SHF.R.U32.HI R175, RZ, R165, R164 ;  /* 0x000000a5ffaf0219 */ /* 0x000fce00000116a4 */
.L_x_1761:
[----:B------:R-:W-:Y:S05]  /*b650*/  BSYNC B0 ;  /* 0x0000000000007941 */ /* 0x000fea0003800000 */
.L_x_1759:
[----:B------:R-:W-:-:S05]  /*b660*/  IMAD R175, R175, R170, -UR11 ;  /* 0x8000000bafaf7e24 */ /* 0x000fca000f8e02aa */
[----:B------:R-:W-:-:S04]  /*b670*/  IADD3 R175, -R0, R175, RZ ;  /* 0x000000af00af7210 */ /* 0x000fc80007ffe1ff */
[----:B------:R-:W-:Y:S02]  /*b680*/  VIADDMNMX R179, R175, R170, R179, PT ;  /* 0x000000aaafb37246 */ /* 0x000fe400038001b3 */
[----:B------:R-:W-:-:S07]  /*b690*/  VIMNMX R180, R180, R175, !PT ;  /* 0x000000afb4b47248 */ /* 0x000fce0007fe0100 */
.L_x_1758:
[----:B------:R-:W-:-:S06]  /*b6a0*/  UISETP.GT.AND UP0, UPT, UR43, -0x1, UPT ;  /* 0xffffffff2b00788c */ /* 0x000fcc000bf04270 */
[----:B------:R-:W-:-:S04]  /*b6b0*/  PLOP3.LUT P0, PT, PT, PT, UP0, 0x80, 0x0 ;  /* 0x000000000000781c */ /* 0x000fc80003f0f008 */
[C---:B------:R-:W-:Y:S02]  /*b6c0*/  ISETP.GT.AND P1, PT, R180.reuse, RZ, P0 ;  /* 0x000000ffb400720c */ /* 0x040fe40000724270 */
[C---:B------:R-:W-:Y:S02]  /*b6d0*/  ISETP.GT.AND P3, PT, R180.reuse, 0x1, P0 ;  /* 0x00000001b400780c */ /* 0x040fe40000764270 */
[C---:B------:R-:W-:Y:S02]  /*b6e0*/  ISETP.LT.OR P2, PT, R179.reuse, 0x1, P1 ;  /* 0x00000001b300780c */ /* 0x040fe40000f41670 */
[----:B------:R-:W-:Y:S02]  /*b6f0*/  ISETP.GT.AND P1, PT, R180, 0x8, P0 ;  /* 0x00000008b400780c */ /* 0x000fe40000724270 */
[----:B0-----:R-:W-:Y:S02]  /*b700*/  FSEL R177, R12, -INF , !P2 ;  /* 0xff8000000cb17808 */ /* 0x001fe40005000000 */
[----:B------:R-:W-:Y:S01]  /*b710*/  ISETP.GT.AND P2, PT, R180, 0x9, P0 ;  /* 0x00000009b400780c */ /* 0x000fe20000744270 */
[----:B------:R-:W0:Y:S01]  /*b720*/  SHFL.IDX PT, R12, R178, 0x1, 0x1c1f ;  /* 0x003c1f00b20c7f89 */ /* 0x000e2200000e0000 */
        /* <DEDUP_REMOVED lines=11> */
[----:B------:R-:W-:Y:S01]  /*b7e0*/  ISETP.LT.OR P2, PT, R179, 0x19, P2 ;  /* 0x00000019b300780c */ /* 0x000fe20001741670 */
[----:B0-----:R-:W-:Y:S01]  /*b7f0*/  IMAD.IADD R178, R183, 0x1, R12 ;  /* 0x00000001b7b27824 */ /* 0x001fe200078e020c */
        /* <DEDUP_REMOVED lines=20> */
[----:B------:R-:W-:Y:S01]  /*b940*/  FSEL R161, R176, -INF , !P2 ;  /* 0xff800000b0a17808 */ /* 0x000fe20005000000 */
[----:B------:R-:W-:Y:S01]  /*b950*/  IMAD.IADD R176, R182, 0x1, R12 ;  /* 0x00000001b6b07824 */ /* 0x000fe200078e020c */
        /* <DEDUP_REMOVED lines=8> */
[----:B------:R-:W-:Y:S01]  /*b9e0*/  FSEL R165, R181, -INF , !P2 ;  /* 0xff800000b5a57808 */ /* 0x000fe20005000000 */
[----:B------:R-:W-:Y:S06]  /*b9f0*/  @!P5 BRA `(.L_x_1762) ;  /* 0x00000000005cd947 */ /* 0x000fec0003800000 */
        /* <DEDUP_REMOVED lines=13> */
.L_x_1764:
[----:B------:R-:W-:-:S05]  /*bad0*/  IMAD.U32 R12, RZ, RZ, UR28 ;  /* 0x0000001cff0c7e24 */ /* 0x000fca000f8e00ff */
[----:B------:R-:W-:-:S13]  /*bae0*/  ISETP.NE.AND P1, PT, R12, 0x1, PT ;  /* 0x000000010c00780c */ /* 0x000fda0003f25270 */
[----:B------:R-:W0:Y:S02]  /*baf0*/  @P1 LDC.64 R14, c[0x0][0x9e8] ;  /* 0x00027a00ff0e1b82 */ /* 0x000e240000000a00 */
[----:B0-----:R-:W-:-:S05]  /*bb00*/  @P1 IMAD.HI.U32 R14, R179, R14, RZ ;  /* 0x0000000eb30e1227 */ /* 0x001fca00078e00ff */
[----:B------:R-:W-:-:S07]  /*bb10*/  @P1 SHF.R.U32.HI R179, RZ, R15, R14 ;  /* 0x0000000fffb31219 */ /* 0x000fce000001160e */
.L_x_1765:
[----:B------:R-:W-:Y:S05]  /*bb20*/  BSYNC B0 ;  /* 0x0000000000007941 */ /* 0x000fea0003800000 */
.L_x_1763:
[----:B------:R-:W-:-:S05]  /*bb30*/  IMAD R179, R179, R12, -UR11 ;  /* 0x8000000bb3b37e24 */ /* 0x000fca000f8e020c */
[----:B------:R-:W-:-:S04]  /*bb40*/  IADD3 R179, -R0, R179, RZ ;  /* 0x000000b300b37210 */ /* 0x000fc80007ffe1ff */
[----:B------:R-:W-:Y:S02]  /*bb50*/  VIADDMNMX R176, R179, R12, R176, PT ;  /* 0x0000000cb3b07246 */ /* 0x000fe400038001b0 */
[----:B------:R-:W-:-:S07]  /*bb60*/  VIMNMX R178, R178, R179, !PT ;  /* 0x000000b3b2b27248 */ /* 0x000fce0007fe0100 */
.L_x_1762:
        /* <DEDUP_REMOVED lines=190> */
[----:B------:R-:W4:Y:S01]  /*c750*/  MUFU.EX2 R172, R172 ;  /* 0x000000ac00ac7308 */ /* 0x000f220000000800 */
        /* <DEDUP_REMOVED lines=16> */
[----:B----4-:R-:W-:Y:S01]  /*c860*/  FADD.FTZ R156, R172, R157 ;  /* 0x0000009dac9c7221 */ /* 0x010fe20000010000 */
        /* <DEDUP_REMOVED lines=38> */
[----:B------:R2:W4:Y:S01]  /*cad0*/  MUFU.EX2 R157, R153 ;  /* 0x00000099009d7308 */ /* 0x0005220000000800 */
        /* <DEDUP_REMOVED lines=23> */
[----:B------:R-:W5:Y:S01]  /*cc50*/  MUFU.EX2 R173, R173 ;  /* 0x000000ad00ad7308 */ /* 0x000f620000000800 */
        /* <DEDUP_REMOVED lines=10> */
[----:B----4-:R-:W-:Y:S01]  /*cd00*/  FADD.FTZ R15, R157, R168 ;  /* 0x000000a89d0f7221 */ /* 0x010fe20000010000 */
[----:B-1----:R-:W-:Y:S01]  /*cd10*/  F2FP.F16.F32.PACK_AB R157, R184, R157 ;  /* 0x0000009db89d723e */ /* 0x002fe200000000ff */
[-C--:B------:R-:W-:Y:S01]  /*cd20*/  FMUL.FTZ R83, R83, R22.reuse ;  /* 0x0000001653537220 */ /* 0x080fe20000410000 */
[----:B------:R-:W-:Y:S01]  /*cd30*/  FMUL.FTZ R86, R86, R22 ;  /* 0x0000001656567220 */ /* 0x000fe20000410000 */
[----:B------:R-:W-:Y:S01]  /*cd40*/  FADD.FTZ R168, R184, R15 ;  /* 0x0000000fb8a87221 */ /* 0x000fe20000010000 */
[----:B------:R-:W1:Y:S01]  /*cd50*/  MUFU.EX2 R182, R182 ;  /* 0x000000b600b67308 */ /* 0x000e620000000800 */
[C---:B-----5:R-:W-:Y:S01]  /*cd60*/  FADD.FTZ R160, R173.reuse, R156 ;  /* 0x0000009cada07221 */ /* 0x060fe20000010000 */
        /* <DEDUP_REMOVED lines=38> */
[----:B------:R-:W4:Y:S01]  /*cfd0*/  MUFU.EX2 R165, R190 ;  /* 0x000000be00a57308 */ /* 0x000f220000000800 */
        /* <DEDUP_REMOVED lines=16> */
[----:B----4-:R-:W-:Y:S01]  /*d0e0*/  FADD.FTZ R15, R165, R172 ;  /* 0x000000aca50f7221 */ /* 0x010fe20000010000 */
[-C--:B------:R-:W-:Y:S01]  /*d0f0*/  FMUL.FTZ R147, R147, R22.reuse ;  /* 0x0000001693937220 */ /* 0x080fe20000410000 */
[-C--:B------:R-:W-:Y:S01]  /*d100*/  FMUL.FTZ R150, R150, R22.reuse ;  /* 0x0000001696967220 */ /* 0x080fe20000410000 */
[----:B------:R-:W-:-:S04]  /*d110*/  FMUL.FTZ R151, R151, R22 ;  /* 0x0000001697977220 */ /* 0x000fc80000410000 */
[----:B------:R-:W4:Y:S01]  /*d120*/  MUFU.EX2 R170, R175 ;  /* 0x000000af00aa7308 */ /* 0x000f220000000800 */
[C---:B-1----:R-:W-:Y:S01]  /*d130*/  FADD.FTZ R14, R168.reuse, R15 ;  /* 0x0000000fa80e7221 */ /* 0x042fe20000010000 */
[----:B------:R-:W-:-:S03]  /*d140*/  F2FP.F16.F32.PACK_AB R165, R168, R165 ;  /* 0x000000a5a8a5723e */ /* 0x000fc600000000ff */
[----:B--2---:R-:W-:Y:S01]  /*d150*/  FADD.FTZ R15, R167, R14 ;  /* 0x0000000ea70f7221 */ /* 0x004fe20000010000 */
[----:B----4-:R-:W-:-:S03]  /*d160*/  F2FP.F16.F32.PACK_AB R167, R170, R167 ;  /* 0x000000a7aaa7723e */ /* 0x010fc600000000ff */
[----:B------:R-:W-:Y:S02]  /*d170*/  FADD.FTZ R4, R170, R15 ;  /* 0x0000000faa047221 */ /* 0x000fe40000010000 */
[----:B------:R0:W-:Y:S01]  /*d180*/  STSM.16.M88.4 [R7], R164 ;  /* 0x000000a407007844 */ /* 0x0001e20000000200 */
[----:B------:R-:W-:Y:S05]  /*d190*/  @!P4 BRA `(.L_x_1766) ;  /* 0x000000000004c947 */ /* 0x000fea0003800000 */
[----:B------:R-:W-:Y:S01]  /*d1a0*/  BPT.TRAP 0x1 ;  /* 0x000000040000795c */ /* 0x000fe20000300000 */
.L_x_1766:
[----:B------:R1:W2:Y:S01]  /*d1b0*/  SYNCS.PHASECHK.TRANS64.TRYWAIT P0, [UR25+0x28c50], R13 ;  /* 0x028c500dff0075a7 */ /* 0x0002a20008000159 */
[----:B------:R-:W-:Y:S05]  /*d1c0*/  @!P4 BRA `(.L_x_1767) ;  /* 0x000000000004c947 */ /* 0x000fea0003800000 */
[----:B------:R-:W-:Y:S01]  /*d1d0*/  BPT.TRAP 0x1 ;  /* 0x000000040000795c */ /* 0x000fe20000300000 */
.L_x_1767:
[----:B--2---:R-:W-:Y:S05]  /*d1e0*/  @P0 BRA `(.L_x_1768) ;  /* 0x0000000000080947 */ /* 0x004fea0003800000 */
[----:B------:R-:W2:Y:S02]  /*d1f0*/  SYNCS.PHASECHK.TRANS64.TRYWAIT P0, [UR25+0x28c50], R13 ;  /* 0x028c500dff0075a7 */ /* 0x000ea40008000159 */
[----:B--2---:R-:W-:Y:S05]  /*d200*/  @!P0 BRA `(.L_x_1769) ;  /* 0x0000007000f88947 */ /* 0x004fea0003800000 */
.L_x_1768:
        /* <DEDUP_REMOVED lines=34> */
.L_x_1770:
[----:B------:R-:W-:Y:S01]  /*d430*/  UIADD3 UR25, UR25, 0x28c60, URZ ;  /* 0x00028c6019197890 */ /* 0x000fe2000fffe03f */
[----:B------:R-:W-:Y:S01]  /*d440*/  ISETP.LT.AND P0, PT, R17, UR43, PT ;  /* 0x0000002b11007c0c */ /* 0x000fe2000bf01270 */
[----:B------:R-:W-:Y:S01]  /*d450*/  UIADD3 UR43, UR43, -0x1, URZ ;  /* 0xffffffff2b2b7890 */ /* 0x000fe2000fffe03f */
[----:B------:R-:W-:Y:S01]  /*d460*/  MOV R21, R11 ;  /* 0x0000000b00157202 */ /* 0x000fe20000000f00 */
[----:B------:R-:W-:Y:S01]  /*d470*/  UPRMT UR25, UR42, 0x654, UR25 ;  /* 0x000006542a197896 */ /* 0x000fe20008000019 */
[----:B------:R-:W-:Y:S01]  /*d480*/  IMAD.MOV.U32 R20, RZ, RZ, R12 ;  /* 0x000000ffff147224 */ /* 0x000fe200078e000c */
[----:B------:R-:W-:-:S07]  /*d490*/  UMOV UR26, UR4 ;  /* 0x00000004001a7c82 */ /* 0x000fce0008000000 */
[----:B------:R-:W-:Y:S01]  /*d4a0*/  SYNCS.ARRIVE.TRANS64.RED.A1T0 RZ, [UR25], RZ ;  /* 0x000000ffffff79a7 */ /* 0x000fe20008100419 */
[----:B------:R-:W-:Y:S05]  /*d4b0*/  @P0 BRA `(.L_x_1771) ;  /* 0xffffffd8002c0947 */ /* 0x000fea000383ffff */
.L_x_1752:
[----:B------:R-:W4:Y:S01]  /*d4c0*/  SHFL.BFLY PT, R0, R3, 0x2, 0x1f ;  /* 0x0c401f0003007f89 */ /* 0x000f2200000e0000 */
[----:B------:R-:W-:Y:S08]  /*d4d0*/  BAR.ARV 0x8, 0x100 ;  /* 0x0204000000007b1d */ /* 0x000ff00000002000 */
[----:B------:R-:W-:Y:S01]  /*d4e0*/  BAR.SYNC.DEFER_BLOCKING 0xf, 0x100 ;  /* 0x03c4000000007b1d */ /* 0x000fe20000010000 */
[----:B------:R-:W-:-:S05]  /*d4f0*/  ISETP.NE.AND P0, PT, R10, RZ, PT ;  /* 0x000000ff0a00720c */ /* 0x000fca0003f05270 */
[----:B01----:R-:W0:Y:S01]  /*d500*/  SHFL.BFLY PT, R7, R4, 0x2, 0x1f ;  /* 0x0c401f0004077f89 */ /* 0x003e2200000e0000 */
[----:B----4-:R-:W-:Y:S01]  /*d510*/  FADD.FTZ R2, R0, R3 ;  /* 0x0000000300027221 */ /* 0x010fe20000010000 */
[----:B------:R-:W-:-:S04]  /*d520*/  MOV R3, UR10 ;  /* 0x0000000a00037c02 */ /* 0x000fc80008000f00 */
[----:B------:R-:W1:Y:S01]  /*d530*/  SHFL.BFLY PT, R5, R2, 0x1, 0x1f ;  /* 0x0c201f0002057f89 */ /* 0x000e6200000e0000 */
[----:B0-----:R-:W-:Y:S01]  /*d540*/  FADD.FTZ R7, R7, R4 ;  /* 0x0000000407077221 */ /* 0x001fe20000010000 */
[----:B------:R-:W-:-:S04]  /*d550*/  IMAD.MOV.U32 R4, RZ, RZ, -0x800000 ;  /* 0xff800000ff047424 */ /* 0x000fc800078e00ff */
[----:B------:R-:W2:Y:S01]  /*d560*/  SHFL.BFLY PT, R0, R7, 0x1, 0x1f ;  /* 0x0c201f0007007f89 */ /* 0x000ea200000e0000 */
[----:B-1----:R-:W-:Y:S01]  /*d570*/  FADD.FTZ R8, R2, R5 ;  /* 0x0000000502087221 */ /* 0x002fe20000010000 */
[----:B------:R-:W-:Y:S02]  /*d580*/  IMAD.MOV.U32 R5, RZ, RZ, RZ ;  /* 0x000000ffff057224 */ /* 0x000fe400078e00ff */
[----:B------:R-:W-:Y:S02]  /*d590*/  IMAD.U32 R2, RZ, RZ, UR4 ;  /* 0x00000004ff027e24 */ /* 0x000fe4000f8e00ff */
[----:B------:R-:W-:Y:S02]  /*d5a0*/  FSETP.NE.FTZ.AND P1, PT, R8, RZ, PT ;  /* 0x000000ff0800720b */ /* 0x000fe40003f35000 */
[----:B------:R-:W-:-:S05]  /*d5b0*/  IMAD R2, R2, 0x40, R9 ;  /* 0x0000004002027824 */ /* 0x000fca00078e0209 */
[----:B------:R-:W-:-:S06]  /*d5c0*/  @!P0 LEA R2, R2, UR40, 0x2 ;  /* 0x0000002802028c11 */ /* 0x000fcc000f8e10ff */
[----:B------:R-:W0:Y:S01]  /*d5d0*/  @P1 MUFU.RCP R5, R8 ;  /* 0x0000000800051308 */ /* 0x000e220000001000 */
[----:B------:R-:W-:Y:S01]  /*d5e0*/  @P1 FMUL.FTZ R3, R3, 0.69314718246459960938 ;  /* 0x3f31721803031820 */ /* 0x000fe20000410000 */
[----:B--23--:R-:W-:Y:S01]  /*d5f0*/  FADD.FTZ R13, R7, R0 ;  /* 0x00000000070d7221 */ /* 0x00cfe20000010000 */
[----:B------:R-:W-:-:S04]  /*d600*/  MOV R0, RZ ;  /* 0x000000ff00007202 */ /* 0x000fc80000000f00 */
[----:B------:R-:W-:Y:S01]  /*d610*/  FSETP.NE.FTZ.AND P2, PT, R13, RZ, PT ;  /* 0x000000ff0d00720b */ /* 0x000fe20003f55000 */
[----:B------:R-:W-:Y:S01]  /*d620*/  @P1 MUFU.LG2 R6, R8 ;  /* 0x0000000800061308 */ /* 0x000fe20000000c00 */
[----:B0-----:R0:W-:Y:S01]  /*d630*/  @!P0 STS [R2+0x28800], R5 ;  /* 0x0288000502008388 */ /* 0x0011e20000000800 */
[-C--:B------:R-:W-:Y:S01]  /*d640*/  FMUL.FTZ R24, R24, R5.reuse ;  /* 0x0000000518187220 */ /* 0x080fe20000410000 */
[----:B------:R-:W-:-:S09]  /*d650*/  FMUL.FTZ R25, R25, R5 ;  /* 0x0000000519197220 */ /* 0x000fd20000410000 */
        /* <DEDUP_REMOVED lines=8> */
[----:B------:R-:W2:Y:S01]  /*d6e0*/  @P2 MUFU.LG2 R7, R13 ;  /* 0x0000000d00072308 */ /* 0x000ea20000000c00 */
        /* <DEDUP_REMOVED lines=57> */
[----:B------:R-:W-:Y:S01]  /*da80*/  @P1 FMUL.FTZ R6, R6, 0.69314718246459960938 ;  /* 0x3f31721806061820 */ /* 0x000fe20000410000 */
[----:B--2---:R-:W-:Y:S01]  /*da90*/  @P2 FMUL.FTZ R8, R7, 0.69314718246459960938 ;  /* 0x3f31721807082820 */ /* 0x004fe20000410000 */
[----:B-1----:R-:W-:Y:S01]  /*daa0*/  MOV R2, 0xff800000 ;  /* 0xff80000000027802 */ /* 0x002fe20000000f00 */
        /* <DEDUP_REMOVED lines=69> */
.L_x_1676:
[----:B------:R-:W-:Y:S05]  /*df00*/  @P0 BRA `(.L_x_1772) ;  /* 0x0000002000e00947 */ /* 0x000fea0003800000 */
[----:B------:R-:W1:Y:S01]  /*df10*/  S2R R0, SR_TID.X ;  /* 0x0000000000007919 */ /* 0x000e620000002100 */
[----:B------:R-:W2:Y:S01]  /*df20*/  S2UR UR5, SR_CgaCtaId ;  /* 0x00000000000579c3 */ /* 0x000ea20000008800 */
[----:B------:R-:W-:Y:S01]  /*df30*/  UMOV UR4, 0x400 ;  /* 0x0000040000047882 */ /* 0x000fe20000000000 */
[----:B------:R-:W-:-:S06]  /*df40*/  IMAD.MOV R3, RZ, RZ, -R18 ;  /* 0x000000ffff037224 */ /* 0x000fcc00078e0a12 */
[----:B------:R-:W-:Y:S01]  /*df50*/  BAR.SYNC.DEFER_BLOCKING 0x1, 0x100 ;  /* 0x0044000000007b1d */ /* 0x000fe20000010000 */
[----:B0-----:R-:W-:-:S07]  /*df60*/  SHF.R.S32.HI R9, RZ, 0x1f, R18 ;  /* 0x0000001fff097819 */ /* 0x001fce0000011412 */
[----:B------:R-:W0:Y:S08]  /*df70*/  S2UR UR6, SR_CTAID.Y ;  /* 0x00000000000679c3 */ /* 0x000e300000002600 */
[----:B------:R-:W0:Y:S01]  /*df80*/  LDC R12, c[0x0][0xc50] ;  /* 0x00031400ff0c7b82 */ /* 0x000e220000000800 */
[----:B--2---:R-:W-:-:S07]  /*df90*/  ULEA UR4, UR5, UR4, 0x18 ;  /* 0x0000000405047291 */ /* 0x004fce000f8ec03f */
[----:B------:R-:W2:Y:S01]  /*dfa0*/  LDC R6, c[0x0][0xbe8] ;  /* 0x0002fa00ff067b82 */ /* 0x000ea20000000800 */
[----:B------:R-:W-:Y:S01]  /*dfb0*/  UIADD3 UR4, UR4, 0x28c20, URZ ;  /* 0x00028c2004047890 */ /* 0x000fe2000fffe03f */
[----:B-1----:R-:W-:-:S03]  /*dfc0*/  VIADD R152, R0, 0xffffff80 ;  /* 0xffffff8000987836 */ /* 0x002fc60000000000 */
[----:B------:R-:W-:Y:S02]  /*dfd0*/  UPRMT UR4, URZ, 0x654, UR4 ;  /* 0x000006543f047896 */ /* 0x000fe40008000004 */
[----:B------:R-:W-:-:S04]  /*dfe0*/  SHF.R.S32.HI R153, RZ, 0x1f, R152 ;  /* 0x0000001fff997819 */ /* 0x000fc80000011498 */
[----:B------:R-:W-:Y:S01]  /*dff0*/  LEA.HI R10, R153, R152, RZ, 0x7 ;  /* 0x00000098990a7211 */ /* 0x000fe200078f38ff */
[----:B0-----:R-:W-:Y:S02]  /*e000*/  IMAD R3, R12, R3, UR6 ;  /* 0x000000060c037e24 */ /* 0x001fe4000f8e0203 */
[----:B------:R-:W-:Y:S01]  /*e010*/  SYNCS.ARRIVE.TRANS64.RED.A1T0 RZ, [UR4], RZ ;  /* 0x000000ffffff79a7 */ /* 0x000fe20008100404 */
[----:B------:R-:W-:Y:S02]  /*e020*/  SHF.R.S32.HI R8, RZ, 0x7, R10 ;  /* 0x00000007ff087819 */ /* 0x000fe4000001140a */
[----:B------:R-:W-:-:S03]  /*e030*/  LOP3.LUT R5, R10, 0xffffff80, RZ, 0xc0, !PT ;  /* 0xffffff800a057812 */ /* 0x000fc600078ec0ff */
[----:B------:R-:W0:Y:S01]  /*e040*/  SHFL.IDX PT, R7, R8, RZ, 0x1f ;  /* 0x00001fff08077589 */ /* 0x000e2200000e0000 */
[----:B------:R-:W-:Y:S02]  /*e050*/  IADD3 R0, R152, -R5, RZ ;  /* 0x8000000598007210 */ /* 0x000fe40007ffe0ff */
[----:B------:R-:W-:Y:S02]  /*e060*/  SHF.R.S32.HI R5, RZ, 0x1f, R3 ;  /* 0x0000001fff057819 */ /* 0x000fe40000011403 */
[----:B------:R-:W-:Y:S02]  /*e070*/  SHF.R.S32.HI R157, RZ, 0x1f, R0 ;  /* 0x0000001fff9d7819 */ /* 0x000fe40000011400 */
[----:B0-----:R-:W-:Y:S02]  /*e080*/  ISETP.NE.AND P0, PT, R7, RZ, PT ;  /* 0x000000ff0700720c */ /* 0x001fe40003f05270 */
[----:B------:R-:W-:-:S11]  /*e090*/  LEA.HI R7, R157, R0, RZ, 0x2 ;  /* 0x000000009d077211 */ /* 0x000fd600078f10ff */
[----:B--2---:R-:W-:Y:S05]  /*e0a0*/  @P0 BRA `(.L_x_1773) ;  /* 0x0000000400380947 */ /* 0x004fea0003800000 */
[----:B------:R-:W0:Y:S01]  /*e0b0*/  LDC R19, c[0x0][0xbe8] ;  /* 0x0002fa00ff137b82 */ /* 0x000e220000000800 */
[----:B------:R-:W-:Y:S01]  /*e0c0*/  LOP3.LUT R11, R10, 0xffffff80, RZ, 0xc0, !PT ;  /* 0xffffff800a0b7812 */ /* 0x000fe200078ec0ff */
[----:B------:R-:W1:Y:S01]  /*e0d0*/  S2R R155, SR_CTAID.X ;  /* 0x00000000009b7919 */ /* 0x000e620000002500 */
[----:B------:R-:W-:Y:S01]  /*e0e0*/  LEA.HI R12, R153, R152, RZ, 0x2 ;  /* 0x00000098990c7211 */ /* 0x000fe200078f10ff */
[----:B------:R-:W-:Y:S02]  /*e0f0*/  ULDC.64 UR4, c[0x0][0xbd0] ;  /* 0x0002f40000047ab9 */ /* 0x000fe40000000a00 */
[----:B------:R-:W-:Y:S01]  /*e100*/  IMAD.IADD R16, R152, 0x1, -R11 ;  /* 0x0000000198107824 */ /* 0x000fe200078e0a0b */
[----:B------:R-:W-:Y:S01]  /*e110*/  LOP3.LUT R15, R12, 0xfffffffc, RZ, 0xc0, !PT ;  /* 0xfffffffc0c0f7812 */ /* 0x000fe200078ec0ff */
[----:B------:R-:W2:Y:S03]  /*e120*/  S2UR UR6, SR_CTAID.Z ;  /* 0x00000000000679c3 */ /* 0x000ea60000002700 */
[----:B------:R-:W-:Y:S01]  /*e130*/  SHF.R.S32.HI R11, RZ, 0x1f, R16 ;  /* 0x0000001fff0b7819 */ /* 0x000fe20000011410 */
[----:B------:R-:W-:-:S03]  /*e140*/  IMAD.IADD R15, R152, 0x1, -R15 ;  /* 0x00000001980f7824 */ /* 0x000fc600078e0a0f */
[-C--:B------:R-:W-:Y:S01]  /*e150*/  LEA.HI R20, R11, R16.reuse, RZ, 0x2 ;  /* 0x000000100b147211 */ /* 0x080fe200078f10ff */
[----:B------:R-:W3:Y:S01]  /*e160*/  LDC.64 R22, c[0x0][0xbd8] ;  /* 0x0002f600ff167b82 */ /* 0x000ee20000000a00 */
[----:B------:R-:W-:Y:S02]  /*e170*/  LEA.HI R12, R15, R15, RZ, 0x1 ;  /* 0x0000000f0f0c7211 */ /* 0x000fe400078f08ff */
[--C-:B------:R-:W-:Y:S02]  /*e180*/  SHF.R.S32.HI R10, RZ, 0x2, R20.reuse ;  /* 0x00000002ff0a7819 */ /* 0x100fe40000011414 */
[----:B------:R-:W-:Y:S02]  /*e190*/  SHF.R.S32.HI R13, RZ, 0x1f, R20 ;  /* 0x0000001fff0d7819 */ /* 0x000fe40000011414 */
[----:B------:R-:W-:Y:S02]  /*e1a0*/  LEA.HI R11, R11, R16, RZ, 0x5 ;  /* 0x000000100b0b7211 */ /* 0x000fe400078f28ff */
[----:B0-----:R-:W-:-:S02]  /*e1b0*/  ISETP.NE.AND P0, PT, R19, 0x1, PT ;  /* 0x000000011300780c */ /* 0x001fc40003f05270 */
[----:B------:R-:W-:Y:S02]  /*e1c0*/  LEA.HI R13, R13, R10, RZ, 0x3 ;  /* 0x0000000a0d0d7211 */ /* 0x000fe400078f18ff */
[----:B------:R-:W-:Y:S02]  /*e1d0*/  LOP3.LUT R12, R12, 0x1ffffffe, RZ, 0xc0, !PT ;  /* 0x1ffffffe0c0c7812 */ /* 0x000fe400078ec0ff */
[----:B------:R-:W-:Y:S02]  /*e1e0*/  LOP3.LUT R13, R13, 0xfffffff8, RZ, 0xc0, !PT ;  /* 0xfffffff80d0d7812 */ /* 0x000fe400078ec0ff */
[----:B------:R-:W-:Y:S01]  /*e1f0*/  SHF.R.S32.HI R11, RZ, 0x5, R11 ;  /* 0x00000005ff0b7819 */ /* 0x000fe2000001140b */
[----:B------:R-:W-:Y:S01]  /*e200*/  IMAD.IADD R15, R15, 0x1, -R12 ;  /* 0x000000010f0f7824 */ /* 0x000fe200078e0a0c */
[----:B------:R-:W-:Y:S01]  /*e210*/  IADD3 R10, R10, -R13, RZ ;  /* 0x8000000d0a0a7210 */ /* 0x000fe20007ffe0ff */
[----:B------:R-:W-:Y:S02]  /*e220*/  IMAD R13, R9, UR4, RZ ;  /* 0x00000004090d7c24 */ /* 0x000fe4000f8e02ff */
[----:B------:R-:W0:Y:S02]  /*e230*/  @P0 LDC R17, c[0x0][0xbec] ;  /* 0x0002fb00ff110b82 */ /* 0x000e240000000800 */
[----:B------:R-:W-:-:S02]  /*e240*/  IMAD R154, R11, 0x10, R10 ;  /* 0x000000100b9a7824 */ /* 0x000fc400078e020a */
[C---:B------:R-:W-:Y:S01]  /*e250*/  IMAD.WIDE.U32 R10, R18.reuse, UR4, RZ ;  /* 0x00000004120a7c25 */ /* 0x040fe2000f8e00ff */
[----:B--2---:R-:W-:Y:S02]  /*e260*/  USHF.R.S32.HI UR4, URZ, 0x1f, UR6 ;  /* 0x0000001f3f047899 */ /* 0x004fe40008011406 */
[----:B------:R-:W-:Y:S01]  /*e270*/  LEA R12, R15, R154, 0x3 ;  /* 0x0000009a0f0c7211 */ /* 0x000fe200078e18ff */
[----:B------:R-:W2:Y:S01]  /*e280*/  @P0 LDC R21, c[0x0][0xbf0] ;  /* 0x0002fc00ff150b82 */ /* 0x000ea20000000800 */
[----:B------:R-:W-:Y:S02]  /*e290*/  IMAD R13, R18, UR5, R13 ;  /* 0x00000005120d7c24 */ /* 0x000fe4000f8e020d */
[----:B---3--:R-:W-:Y:S01]  /*e2a0*/  IMAD R14, R22, UR4, RZ ;  /* 0x00000004160e7c24 */ /* 0x008fe2000f8e02ff */
[----:B------:R-:W-:Y:S01]  /*e2b0*/  ULDC.64 UR4, c[0x0][0xbe0] ;  /* 0x0002f80000047ab9 */ /* 0x000fe20000000a00 */
[----:B-1----:R-:W-:Y:S02]  /*e2c0*/  IMAD R12, R155, 0x40, R12 ;  /* 0x000000409b0c7824 */ /* 0x002fe400078e020c */
[----:B------:R-:W-:-:S02]  /*e2d0*/  IMAD R15, R23, UR6, R14 ;  /* 0x00000006170f7c24 */ /* 0x000fc4000f8e020e */
[----:B------:R-:W-:Y:S01]  /*e2e0*/  IMAD.IADD R11, R11, 0x1, R13 ;  /* 0x000000010b0b7824 */ /* 0x000fe200078e020d */
[----:B------:R-:W-:Y:S01]  /*e2f0*/  MOV R13, R12 ;  /* 0x0000000c000d7202 */ /* 0x000fe20000000f00 */
[----:B------:R-:W-:-:S04]  /*e300*/  IMAD.WIDE.U32 R10, R22, UR6, R10 ;  /* 0x00000006160a7c25 */ /* 0x000fc8000f8e000a */
[----:B0-----:R-:W-:-:S04]  /*e310*/  @P0 IMAD.HI.U32 R14, R12, R17, RZ ;  /* 0x000000110c0e0227 */ /* 0x001fc800078e00ff */
[----:B------:R-:W-:Y:S01]  /*e320*/  IMAD.IADD R11, R11, 0x1, R15 ;  /* 0x000000010b0b7824 */ /* 0x000fe200078e020f */
[----:B--2---:R-:W-:Y:S01]  /*e330*/  @P0 SHF.R.U32.HI R13, RZ, R21, R14 ;  /* 0x00000015ff0d0219 */ /* 0x004fe2000001160e */
[----:B------:R-:W-:Y:S02]  /*e340*/  IMAD R14, R5, UR4, RZ ;  /* 0x00000004050e7c24 */ /* 0x000fe4000f8e02ff */
[----:B------:R-:W-:Y:S01]  /*e350*/  IMAD.WIDE.U32 R10, R3, UR4, R10 ;  /* 0x00000004030a7c25 */ /* 0x000fe2000f8e000a */
[----:B------:R-:W-:-:S03]  /*e360*/  SHF.R.S32.HI R17, RZ, 0x1f, R13 ;  /* 0x0000001fff117819 */ /* 0x000fc6000001140d */
[----:B------:R-:W-:Y:S01]  /*e370*/  IMAD.MOV R15, RZ, RZ, -R13 ;  /* 0x000000ffff0f7224 */ /* 0x000fe200078e0a0d */
[----:B------:R-:W-:Y:S01]  /*e380*/  IADD3 R10, P0, R13, R10, RZ ;  /* 0x0000000a0d0a7210 */ /* 0x000fe20007f1e0ff */
[----:B------:R-:W-:Y:S01]  /*e390*/  IMAD R14, R3, UR5, R14 ;  /* 0x00000005030e7c24 */ /* 0x000fe2000f8e020e */
[----:B------:R-:W-:Y:S01]  /*e3a0*/  ULDC.64 UR4, c[0x0][0xbc8] ;  /* 0x0002f20000047ab9 */ /* 0x000fe20000000a00 */
[----:B------:R-:W-:Y:S01]  /*e3b0*/  IMAD R15, R19, R15, R12 ;  /* 0x0000000f130f7224 */ /* 0x000fe200078e020c */
[----:B------:R-:W-:Y:S02]  /*e3c0*/  LOP3.LUT R13, R20, 0x7ffffffc, RZ, 0xc0, !PT ;  /* 0x7ffffffc140d7812 */ /* 0x000fe400078ec0ff */
[----:B------:R-:W-:Y:S02]  /*e3d0*/  IADD3.X R11, R17, R11, R14, P0, !PT ;  /* 0x0000000b110b7210 */ /* 0x000fe400007fe40e */
[----:B------:R-:W-:Y:S02]  /*e3e0*/  SHF.R.S32.HI R12, RZ, 0x1f, R15 ;  /* 0x0000001fff0c7819 */ /* 0x000fe4000001140f */
[----:B------:R-:W-:Y:S01]  /*e3f0*/  LEA R14, R155, R154, 0x6 ;  /* 0x0000009a9b0e7211 */ /* 0x000fe200078e30ff */
        /* <DEDUP_REMOVED lines=10> */
[----:B------:R-:W-:Y:S02]  /*e4a0*/  SHFL.IDX PT, R12, R17, 0x1, 0x1c1f ;  /* 0x003c1f00110c7f89 */ /* 0x000fe400000e0000 */
[----:B------:R-:W-:-:S02]  /*e4b0*/  IMAD.IADD R21, R8, 0x1, -R15 ;  /* 0x0000000108157824 */ /* 0x000fc400078e0a0f */
[----:B------:R-:W-:Y:S01]  /*e4c0*/  IMAD.IADD R15, R16, 0x1, -R13 ;  /* 0x00000001100f7824 */ /* 0x000fe200078e0a0d */
[----:B------:R-:W-:Y:S01]  /*e4d0*/  SHFL.IDX PT, R10, R17, RZ, 0x1c1f ;  /* 0x001c1fff110a7589 */ /* 0x000fe200000e0000 */
[----:B------:R-:W-:Y:S02]  /*e4e0*/  IMAD.U32 R16, R21, -0x100, RZ ;  /* 0xffffff0015107824 */ /* 0x000fe400078e00ff */
[----:B------:R-:W-:Y:S01]  /*e4f0*/  IMAD.SHL.U32 R21, R15, 0x2, RZ ;  /* 0x000000020f157824 */ /* 0x000fe200078e00ff */
[----:B------:R-:W0:Y:S01]  /*e500*/  SHFL.IDX PT, R11, R20, RZ, 0x1c1f ;  /* 0x001c1fff140b7589 */ /* 0x000e2200000e0000 */
[----:B------:R-:W-:-:S03]  /*e510*/  IMAD R15, R19, UR4, RZ ;  /* 0x00000004130f7c24 */ /* 0x000fc6000f8e02ff */
[----:B------:R-:W1:Y:S01]  /*e520*/  SHFL.IDX PT, R13, R20, 0x1, 0x1c1f ;  /* 0x003c1f00140d7f89 */ /* 0x000e6200000e0000 */
[----:B------:R-:W-:Y:S02]  /*e530*/  ISETP.NE.AND P0, PT, R21, R16, PT ;  /* 0x000000101500720c */ /* 0x000fe40003f05270 */
[C---:B------:R-:W-:Y:S02]  /*e540*/  IADD3 R16, R14.reuse, 0x8, RZ ;  /* 0x000000080e107810 */ /* 0x040fe40007ffe0ff */
[-C--:B------:R-:W-:Y:S02]  /*e550*/  ISETP.GE.OR P1, PT, R14, R15.reuse, P0 ;  /* 0x0000000f0e00720c */ /* 0x080fe40000726670 */
[----:B------:R-:W-:-:S11]  /*e560*/  ISETP.GE.OR P0, PT, R16, R15, P0 ;  /* 0x0000000f1000720c */ /* 0x000fd60000706670 */
[----:B0-----:R0:W-:Y:S04]  /*e570*/  @!P1 ST.E desc[UR36][R10.64], R4 ;  /* 0x000000040a009985 */ /* 0x0011e8000c101924 */
[----:B-1----:R0:W-:Y:S02]  /*e580*/  @!P0 ST.E desc[UR36][R12.64], R2 ;  /* 0x000000020c008985 */ /* 0x0021e4000c101924 */
.L_x_1773:
[----:B------:R-:W-:Y:S01]  /*e590*/  ISETP.NE.AND P0, PT, R6, 0x1, PT ;  /* 0x000000010600780c */ /* 0x000fe20003f05270 */
[----:B------:R-:W1:Y:S01]  /*e5a0*/  S2R R14, SR_CTAID.X ;  /* 0x00000000000e7919 */ /* 0x000e620000002500 */
[--C-:B0-----:R-:W-:Y:S01]  /*e5b0*/  SHF.R.S32.HI R2, RZ, 0x2, R7.reuse ;  /* 0x00000002ff027819 */ /* 0x101fe20000011407 */
[----:B------:R-:W0:Y:S01]  /*e5c0*/  S2UR UR6, SR_CTAID.Z ;  /* 0x00000000000679c3 */ /* 0x000e220000002700 */
[----:B------:R-:W-:Y:S01]  /*e5d0*/  SHF.R.S32.HI R11, RZ, 0x1f, R7 ;  /* 0x0000001fff0b7819 */ /* 0x000fe20000011407 */
[----:B------:R-:W-:Y:S01]  /*e5e0*/  ULDC.64 UR4, c[0x0][0xb38] ;  /* 0x0002ce0000047ab9 */ /* 0x000fe20000000a00 */
[----:B------:R-:W-:Y:S01]  /*e5f0*/  LEA.HI R153, R153, R152, RZ, 0x2 ;  /* 0x0000009899997211 */ /* 0x000fe200078f10ff */
[----:B------:R-:W-:Y:S01]  /*e600*/  IMAD R9, R9, UR4, RZ ;  /* 0x0000000409097c24 */ /* 0x000fe2000f8e02ff */
[----:B------:R-:W-:Y:S01]  /*e610*/  LEA.HI R11, R11, R2, RZ, 0x3 ;  /* 0x000000020b0b7211 */ /* 0x000fe200078f18ff */
[----:B------:R-:W-:Y:S01]  /*e620*/  BSSY B0, `(.L_x_1774) ;  /* 0x00000ff000007945 */ /* 0x000fe20003800000 */
[----:B------:R-:W-:Y:S01]  /*e630*/  LOP3.LUT R153, R153, 0xfffffffc, RZ, 0xc0, !PT ;  /* 0xfffffffc99997812 */ /* 0x000fe200078ec0ff */
[----:B------:R-:W2:Y:S01]  /*e640*/  LDC.64 R12, c[0x0][0xb40] ;  /* 0x0002d000ff0c7b82 */ /* 0x000ea20000000a00 */
[----:B------:R-:W-:Y:S01]  /*e650*/  LOP3.LUT R11, R11, 0xfffffff8, RZ, 0xc0, !PT ;  /* 0xfffffff80b0b7812 */ /* 0x000fe200078ec0ff */
[----:B------:R-:W-:Y:S01]  /*e660*/  IMAD R9, R18, UR5, R9 ;  /* 0x0000000512097c24 */ /* 0x000fe2000f8e0209 */
[----:B------:R-:W-:Y:S01]  /*e670*/  LEA.HI R157, R157, R0, RZ, 0x5 ;  /* 0x000000009d9d7211 */ /* 0x000fe200078f28ff */
[----:B------:R-:W-:-:S02]  /*e680*/  IMAD.IADD R153, R152, 0x1, -R153 ;  /* 0x0000000198997824 */ /* 0x000fc400078e0a99 */
[----:B------:R-:W-:Y:S01]  /*e690*/  IMAD.IADD R4, R2, 0x1, -R11 ;  /* 0x0000000102047824 */ /* 0x000fe200078e0a0b */
[----:B------:R-:W-:Y:S01]  /*e6a0*/  SHF.R.S32.HI R157, RZ, 0x5, R157 ;  /* 0x00000005ff9d7819 */ /* 0x000fe2000001149d */
[----:B------:R-:W3:Y:S01]  /*e6b0*/  @P0 LDC R16, c[0x0][0xbec] ;  /* 0x0002fb00ff100b82 */ /* 0x000ee20000000800 */
[----:B------:R-:W-:Y:S01]  /*e6c0*/  LEA.HI R2, R153, R153, RZ, 0x1 ;  /* 0x0000009999027211 */ /* 0x000fe200078f08ff */
[----:B------:R-:W-:-:S03]  /*e6d0*/  IMAD.WIDE.U32 R18, R18, UR4, RZ ;  /* 0x0000000412127c25 */ /* 0x000fc6000f8e00ff */
[----:B------:R-:W-:Y:S01]  /*e6e0*/  LOP3.LUT R2, R2, 0x1ffffffe, RZ, 0xc0, !PT ;  /* 0x1ffffffe02027812 */ /* 0x000fe200078ec0ff */
[----:B------:R-:W-:Y:S01]  /*e6f0*/  IMAD R157, R157, 0x10, R4 ;  /* 0x000000109d9d7824 */ /* 0x000fe200078e0204 */
[----:B------:R-:W-:Y:S01]  /*e700*/  IADD3 R19, R19, R9, RZ ;  /* 0x0000000913137210 */ /* 0x000fe20007ffe0ff */
[----:B------:R-:W4:Y:S01]  /*e710*/  @P0 LDC R17, c[0x0][0xbf0] ;  /* 0x0002fc00ff110b82 */ /* 0x000f220000000800 */
[----:B------:R-:W-:Y:S01]  /*e720*/  IADD3 R2, R153, -R2, RZ ;  /* 0x8000000299027210 */ /* 0x000fe20007ffe0ff */
[----:B0-----:R-:W-:-:S04]  /*e730*/  USHF.R.S32.HI UR4, URZ, 0x1f, UR6 ;  /* 0x0000001f3f047899 */ /* 0x001fc80008011406 */
[----:B------:R-:W-:Y:S02]  /*e740*/  IMAD R11, R2, 0x8, R157 ;  /* 0x00000008020b7824 */ /* 0x000fe400078e029d */
[----:B--2---:R-:W-:Y:S01]  /*e750*/  IMAD R2, R12, UR4, RZ ;  /* 0x000000040c027c24 */ /* 0x004fe2000f8e02ff */
[----:B------:R-:W-:Y:S01]  /*e760*/  ULDC.64 UR4, c[0x0][0xb48] ;  /* 0x0002d20000047ab9 */ /* 0x000fe20000000a00 */
[----:B-1----:R-:W-:Y:S02]  /*e770*/  IMAD R15, R14, 0x40, R11 ;  /* 0x000000400e0f7824 */ /* 0x002fe400078e020b */
[----:B------:R-:W-:Y:S02]  /*e780*/  IMAD R13, R13, UR6, R2 ;  /* 0x000000060d0d7c24 */ /* 0x000fe4000f8e0202 */
[----:B------:R-:W-:-:S04]  /*e790*/  IMAD.WIDE.U32 R10, R12, UR6, R18 ;  /* 0x000000060c0a7c25 */ /* 0x000fc8000f8e0012 */
[----:B---3--:R-:W-:Y:S01]  /*e7a0*/  @P0 IMAD.HI.U32 R16, R15, R16, RZ ;  /* 0x000000100f100227 */ /* 0x008fe200078e00ff */
[----:B------:R-:W-:-:S03]  /*e7b0*/  IADD3 R11, R11, R13, RZ ;  /* 0x0000000d0b0b7210 */ /* 0x000fc60007ffe0ff */
[----:B------:R-:W-:Y:S02]  /*e7c0*/  IMAD.MOV.U32 R9, RZ, RZ, R15 ;  /* 0x000000ffff097224 */ /* 0x000fe400078e000f */
[----:B------:R-:W-:Y:S01]  /*e7d0*/  IMAD R2, R5, UR4, RZ ;  /* 0x0000000405027c24 */ /* 0x000fe2000f8e02ff */
[----:B----4-:R-:W-:-:S03]  /*e7e0*/  @P0 SHF.R.U32.HI R9, RZ, R17, R16 ;  /* 0x00000011ff090219 */ /* 0x010fc60000011610 */
[C---:B------:R-:W-:Y:S01]  /*e7f0*/  IMAD R13, R3.reuse, UR5, R2 ;  /* 0x00000005030d7c24 */ /* 0x040fe2000f8e0202 */
[--C-:B------:R-:W-:Y:S01]  /*e800*/  SHF.R.S32.HI R4, RZ, 0x1f, R9.reuse ;  /* 0x0000001fff047819 */ /* 0x100fe20000011409 */
[----:B------:R-:W-:Y:S02]  /*e810*/  IMAD.MOV R5, RZ, RZ, -R9 ;  /* 0x000000ffff057224 */ /* 0x000fe400078e0a09 */
[----:B------:R-:W-:Y:S01]  /*e820*/  IMAD.WIDE.U32 R2, R3, UR4, R10 ;  /* 0x0000000403027c25 */ /* 0x000fe2000f8e000a */
[----:B------:R-:W-:-:S03]  /*e830*/  ULDC.64 UR4, c[0x0][0xb30] ;  /* 0x0002cc0000047ab9 */ /* 0x000fc60000000a00 */
[----:B------:R-:W-:Y:S02]  /*e840*/  IMAD R5, R6, R5, R15 ;  /* 0x0000000506057224 */ /* 0x000fe400078e020f */
[----:B------:R-:W-:Y:S02]  /*e850*/  IMAD R4, R4, UR4, RZ ;  /* 0x0000000404047c24 */ /* 0x000fe4000f8e02ff */
[----:B------:R-:W-:Y:S02]  /*e860*/  IMAD.IADD R3, R3, 0x1, R13 ;  /* 0x0000000103037824 */ /* 0x000fe400078e020d */
[C---:B------:R-:W-:Y:S01]  /*e870*/  IMAD R11, R9.reuse, UR5, R4 ;  /* 0x00000005090b7c24 */ /* 0x040fe2000f8e0204 */
[----:B------:R-:W-:Y:S01]  /*e880*/  SHF.R.S32.HI R4, RZ, 0x1f, R5 ;  /* 0x0000001fff047819 */ /* 0x000fe20000011405 */
[----:B------:R-:W-:Y:S01]  /*e890*/  IMAD.WIDE.U32 R2, R9, UR4, R2 ;  /* 0x0000000409027c25 */ /* 0x000fe2000f8e0002 */
[----:B------:R-:W-:-:S03]  /*e8a0*/  ULDC.64 UR4, c[0x0][0xb28] ;  /* 0x0002ca0000047ab9 */ /* 0x000fc60000000a00 */
[----:B------:R-:W-:Y:S01]  /*e8b0*/  IMAD R4, R4, UR4, RZ ;  /* 0x0000000404047c24 */ /* 0x000fe2000f8e02ff */
[----:B------:R-:W-:-:S03]  /*e8c0*/  IADD3 R3, R3, R11, RZ ;  /* 0x0000000b03037210 */ /* 0x000fc60007ffe0ff */
[C---:B------:R-:W-:Y:S02]  /*e8d0*/  IMAD R9, R5.reuse, UR5, R4 ;  /* 0x0000000505097c24 */ /* 0x040fe4000f8e0204 */
[----:B------:R-:W-:Y:S01]  /*e8e0*/  IMAD.WIDE.U32 R2, R5, UR4, R2 ;  /* 0x0000000405027c25 */ /* 0x000fe2000f8e0002 */
[----:B------:R-:W-:-:S03]  /*e8f0*/  ULDC.64 UR4, c[0x0][0xb00] ;  /* 0x0002c00000047ab9 */ /* 0x000fc60000000a00 */
[----:B------:R-:W-:Y:S01]  /*e900*/  IMAD.IADD R5, R3, 0x1, R9 ;  /* 0x0000000103057824 */ /* 0x000fe200078e0209 */
[-C--:B------:R-:W-:Y:S02]  /*e910*/  LEA.HI R9, R8, R8.reuse, RZ, 0x1 ;  /* 0x0000000808097211 */ /* 0x080fe400078f08ff */
[----:B------:R-:W-:Y:S01]  /*e920*/  LEA R4, P0, R2, UR4, 0x2 ;  /* 0x0000000402047c11 */ /* 0x000fe2000f8010ff */
[----:B------:R-:W-:Y:S01]  /*e930*/  ULDC UR4, c[0x0][0xa88] ;  /* 0x0002a20000047ab9 */ /* 0x000fe20000000800 */
[----:B------:R-:W-:Y:S01]  /*e940*/  LOP3.LUT R11, R9, 0xfffffe, RZ, 0xc0, !PT ;  /* 0x00fffffe090b7812 */ /* 0x000fe200078ec0ff */
[----:B------:R-:W-:Y:S01]  /*e950*/  IMAD R6, R6, UR4, RZ ;  /* 0x0000000406067c24 */ /* 0x000fe2000f8e02ff */
[----:B------:R-:W-:Y:S01]  /*e960*/  LOP3.LUT R9, R7, 0x7ffffffc, RZ, 0xc0, !PT ;  /* 0x7ffffffc07097812 */ /* 0x000fe200078ec0ff */
[----:B------:R-:W-:Y:S01]  /*e970*/  IMAD R7, R14, 0x40, R157 ;  /* 0x000000400e077824 */ /* 0x000fe200078e029d */
[----:B------:R-:W-:Y:S02]  /*e980*/  LEA.HI.X R5, R2, UR5, R5, 0x2, P0 ;  /* 0x0000000502057c11 */ /* 0x000fe400080f1405 */
[----:B------:R-:W-:Y:S01]  /*e990*/  IADD3 R11, -R11, R8, RZ ;  /* 0x000000080b0b7210 */ /* 0x000fe20007ffe1ff */
[----:B------:R-:W-:Y:S01]  /*e9a0*/  IMAD.IADD R0, R0, 0x1, -R9 ;  /* 0x0000000100007824 */ /* 0x000fe200078e0a09 */
[----:B------:R-:W-:Y:S01]  /*e9b0*/  ISETP.GE.AND P0, PT, R7, R6, PT ;  /* 0x000000060700720c */ /* 0x000fe20003f06270 */
[----:B------:R0:W1:Y:S02]  /*e9c0*/  SHFL.IDX PT, R2, R4, RZ, 0x1c1f ;  /* 0x001c1fff04027589 */ /* 0x00006400000e0000 */
[----:B------:R-:W-:-:S02]  /*e9d0*/  IMAD R0, R11, 0x80, R0 ;  /* 0x000000800b007824 */ /* 0x000fc400078e0200 */
[----:B------:R0:W2:Y:S03]  /*e9e0*/  SHFL.IDX PT, R3, R5, RZ, 0x1c1f ;  /* 0x001c1fff05037589 */ /* 0x0000a600000e0000 */
[----:B------:R-:W-:-:S05]  /*e9f0*/  SHF.L.U32 R0, R0, 0x1, RZ ;  /* 0x0000000100007819 */ /* 0x000fca00000006ff */
        /* <DEDUP_REMOVED lines=15> */
[----:B------:R-:W-:Y:S01]  /*eaf0*/  VIADD R23, R0, 0x58 ;  /* 0x0000005800177836 */ /* 0x000fe20000000000 */
[----:B------:R-:W-:-:S02]  /*eb00*/  ISETP.GE.AND P1, PT, R17, UR4, PT ;  /* 0x0000000411007c0c */ /* 0x000fc4000bf26270 */
[C---:B------:R-:W-:Y:S02]  /*eb10*/  IADD3 R18, R0.reuse, 0x30, RZ ;  /* 0x0000003000127810 */ /* 0x040fe40007ffe0ff */
        /* <DEDUP_REMOVED lines=9> */
[----:B------:R-:W-:Y:S01]  /*ebb0*/  IADD3 R21, R0, 0x48, RZ ;  /* 0x0000004800157810 */ /* 0x000fe20007ffe0ff */
        /* <DEDUP_REMOVED lines=11> */
[----:B------:R-:W-:Y:S02]  /*ec70*/  ISETP.GE.AND P5, PT, R21, UR4, PT ;  /* 0x0000000415007c0c */ /* 0x000fe4000bfa6270 */
[----:B------:R-:W-:Y:S02]  /*ec80*/  @!P0 LEA.HI R16, R16, R16, RZ, 0x1 ;  /* 0x0000001010108211 */ /* 0x000fe400078f08ff */
[----:B------:R-:W-:-:S02]  /*ec90*/  @!P1 LEA.HI R17, R17, R17, RZ, 0x1 ;  /* 0x0000001111119211 */ /* 0x000fc400078f08ff */
        /* <DEDUP_REMOVED lines=16> */
[----:B------:R-:W-:Y:S01]  /*eda0*/  @!P6 LOP3.LUT R17, R22, 0xfffffffe, RZ, 0xc0, !PT ;  /* 0xfffffffe1611e812 */ /* 0x000fe200078ec0ff */
        /* <DEDUP_REMOVED lines=66> */
[----:B0-----:R-:W-:Y:S02]  /*f1d0*/  @!P0 LOP3.LUT R9, R23, 0xfffffffe, RZ, 0xc0, !PT ;  /* 0xfffffffe17098812 */ /* 0x001fe400078ec0ff */
[----:B------:R-:W-:Y:S02]  /*f1e0*/  @!P2 LEA.HI R18, R18, R18, RZ, 0x1 ;  /* 0x000000121212a211 */ /* 0x000fe400078f08ff */
[----:B------:R-:W-:Y:S01]  /*f1f0*/  @!P3 LEA.HI R19, R19, R19, RZ, 0x1 ;  /* 0x000000131313b211 */ /* 0x000fe200078f08ff */
[----:B------:R-:W-:Y:S01]  /*f200*/  @!P0 IMAD.WIDE R8, R9, 0x4, R2 ;  /* 0x0000000409088825 */ /* 0x000fe200078e0202 */
[----:B-1----:R-:W-:-:S02]  /*f210*/  @!P1 LOP3.LUT R11, R24, 0xfffffffe, RZ, 0xc0, !PT ;  /* 0xfffffffe180b9812 */ /* 0x002fc400078ec0ff */
[----:B------:R-:W-:Y:S02]  /*f220*/  @!P4 LEA.HI R20, R20, R20, RZ, 0x1 ;  /* 0x000000141414c211 */ /* 0x000fe400078f08ff */
[----:B--2---:R-:W-:Y:S01]  /*f230*/  @!P2 LOP3.LUT R13, R18, 0xfffffffe, RZ, 0xc0, !PT ;  /* 0xfffffffe120da812 */ /* 0x004fe200078ec0ff */
[--C-:B------:R-:W-:Y:S01]  /*f240*/  @!P1 IMAD.WIDE R10, R11, 0x4, R2.reuse ;  /* 0x000000040b0a9825 */ /* 0x100fe200078e0202 */
[----:B------:R-:W-:Y:S01]  /*f250*/  @!P5 LEA.HI R21, R21, R21, RZ, 0x1 ;  /* 0x000000151515d211 */ /* 0x000fe200078f08ff */
[----:B------:R0:W-:Y:S01]  /*f260*/  @!P0 ST.E.64 desc[UR36][R8.64], R96 ;  /* 0x0000006008008985 */ /* 0x0001e2000c101b24 */
[----:B------:R-:W-:Y:S01]  /*f270*/  @!P3 LOP3.LUT R19, R19, 0xfffffffe, RZ, 0xc0, !PT ;  /* 0xfffffffe1313b812 */ /* 0x000fe200078ec0ff */
[----:B------:R-:W-:Y:S01]  /*f280*/  @!P2 IMAD.WIDE R12, R13, 0x4, R2 ;  /* 0x000000040d0ca825 */ /* 0x000fe200078e0202 */
[----:B------:R-:W-:Y:S01]  /*f290*/  @!P6 LEA.HI R22, R22, R22, RZ, 0x1 ;  /* 0x000000161616e211 */ /* 0x000fe200078f08ff */
[----:B------:R1:W-:Y:S01]  /*f2a0*/  @!P1 ST.E.64 desc[UR36][R10.64], R100 ;  /* 0x000000640a009985 */ /* 0x0003e2000c101b24 */
[----:B---3--:R-:W-:Y:S01]  /*f2b0*/  @!P4 LOP3.LUT R15, R20, 0xfffffffe, RZ, 0xc0, !PT ;  /* 0xfffffffe140fc812 */ /* 0x008fe200078ec0ff */
[----:B------:R-:W-:Y:S01]  /*f2c0*/  VIADD R18, R0, 0xc8 ;  /* 0x000000c800127836 */ /* 0x000fe20000000000 */
[----:B------:R-:W-:Y:S01]  /*f2d0*/  @!P5 LOP3.LUT R21, R21, 0xfffffffe, RZ, 0xc0, !PT ;  /* 0xfffffffe1515d812 */ /* 0x000fe200078ec0ff */
[----:B------:R2:W-:Y:S01]  /*f2e0*/  @!P2 ST.E.64 desc[UR36][R12.64], R104 ;  /* 0x000000680c00a985 */ /* 0x0005e2000c101b24 */
[----:B----4-:R-:W-:-:S02]  /*f2f0*/  @!P6 LOP3.LUT R17, R22, 0xfffffffe, RZ, 0xc0, !PT ;  /* 0xfffffffe1611e812 */ /* 0x010fc400078ec0ff */
[----:B------:R-:W-:Y:S02]  /*f300*/  IADD3 R20, R0, 0xd8, RZ ;  /* 0x000000d800147810 */ /* 0x000fe40007ffe0ff */
[----:B------:R-:W-:Y:S01]  /*f310*/  ISETP.GE.AND P0, PT, R18, UR4, PT ;  /* 0x0000000412007c0c */ /* 0x000fe2000bf06270 */
[----:B0-----:R-:W-:Y:S01]  /*f320*/  @!P3 IMAD.WIDE R8, R19, 0x4, R2 ;  /* 0x000000041308b825 */ /* 0x001fe200078e0202 */
[----:B------:R-:W-:-:S03]  /*f330*/  ISETP.GE.AND P2, PT, R20, UR4, PT ;  /* 0x0000000414007c0c */ /* 0x000fc6000bf46270 */
[--C-:B-1----:R-:W-:Y:S01]  /*f340*/  @!P4 IMAD.WIDE R10, R15, 0x4, R2.reuse ;  /* 0x000000040f0ac825 */ /* 0x102fe200078e0202 */
[----:B------:R0:W-:Y:S03]  /*f350*/  @!P3 ST.E.64 desc[UR36][R8.64], R108 ;  /* 0x0000006c0800b985 */ /* 0x0001e6000c101b24 */
[--C-:B------:R-:W-:Y:S01]  /*f360*/  @!P5 IMAD.WIDE R14, R21, 0x4, R2.reuse ;  /* 0x00000004150ed825 */ /* 0x100fe200078e0202 */
[----:B------:R1:W-:Y:S01]  /*f370*/  @!P4 ST.E.64 desc[UR36][R10.64], R112 ;  /* 0x000000700a00c985 */ /* 0x0003e2000c101b24 */
[C---:B--2---:R-:W-:Y:S02]  /*f380*/  IADD3 R13, R0.reuse, 0xf0, RZ ;  /* 0x000000f0000d7810 */ /* 0x044fe40007ffe0ff */
[----:B------:R-:W-:Y:S01]  /*f390*/  VIADD R19, R0, 0xd0 ;  /* 0x000000d000137836 */ /* 0x000fe20000000000 */
[----:B------:R2:W-:Y:S01]  /*f3a0*/  @!P5 ST.E.64 desc[UR36][R14.64], R116 ;  /* 0x000000740e00d985 */ /* 0x0005e2000c101b24 */
[----:B------:R-:W-:Y:S01]  /*f3b0*/  @!P6 IMAD.WIDE R16, R17, 0x4, R2 ;  /* 0x000000041110e825 */ /* 0x000fe200078e0202 */
[----:B------:R-:W-:-:S02]  /*f3c0*/  ISETP.GE.AND P5, PT, R13, UR4, PT ;  /* 0x000000040d007c0c */ /* 0x000fc4000bfa6270 */
[----:B------:R-:W-:Y:S01]  /*f3d0*/  ISETP.GE.AND P1, PT, R19, UR4, PT ;  /* 0x0000000413007c0c */ /* 0x000fe2000bf26270 */
[C---:B------:R-:W-:Y:S01]  /*f3e0*/  VIADD R21, R0.reuse, 0xe0 ;  /* 0x000000e000157836 */ /* 0x040fe20000000000 */
[----:B------:R3:W-:Y:S01]  /*f3f0*/  @!P6 ST.E.64 desc[UR36][R16.64], R120 ;  /* 0x000000781000e985 */ /* 0x0007e2000c101b24 */
[----:B0-----:R-:W-:Y:S01]  /*f400*/  VIADD R9, R0, 0xf8 ;  /* 0x000000f800097836 */ /* 0x001fe20000000000 */
[----:B------:R-:W-:Y:S01]  /*f410*/  @!P0 LEA.HI R18, R18, R18, RZ, 0x1 ;  /* 0x0000001212128211 */ /* 0x000fe200078f08ff */
[----:B------:R-:W-:Y:S01]  /*f420*/  VIADD R12, R0, 0xe8 ;  /* 0x000000e8000c7836 */ /* 0x000fe20000000000 */
[----:B------:R-:W-:Y:S02]  /*f430*/  ISETP.GE.AND P3, PT, R21, UR4, PT ;  /* 0x0000000415007c0c */ /* 0x000fe4000bf66270 */
[----:B------:R-:W-:Y:S02]  /*f440*/  ISETP.GE.AND P6, PT, R9, UR4, PT ;  /* 0x0000000409007c0c */ /* 0x000fe4000bfc6270 */
[----:B------:R-:W-:-:S02]  /*f450*/  ISETP.GE.AND P4, PT, R12, UR4, PT ;  /* 0x000000040c007c0c */ /* 0x000fc4000bf86270 */
[----:B------:R-:W-:Y:S02]  /*f460*/  @!P2 LEA.HI R20, R20, R20, RZ, 0x1 ;  /* 0x000000141414a211 */ /* 0x000fe400078f08ff */
[----:B------:R-:W-:Y:S02]  /*f470*/  @!P1 LEA.HI R19, R19, R19, RZ, 0x1 ;  /* 0x0000001313139211 */ /* 0x000fe400078f08ff */
[----:B------:R-:W-:Y:S02]  /*f480*/  @!P5 LEA.HI R8, R13, R13, RZ, 0x1 ;  /* 0x0000000d0d08d211 */ /* 0x000fe400078f08ff */
[----:B-1----:R-:W-:Y:S02]  /*f490*/  @!P1 LOP3.LUT R11, R19, 0xfffffffe, RZ, 0xc0, !PT ;  /* 0xfffffffe130b9812 */ /* 0x002fe400078ec0ff */
[----:B------:R-:W-:Y:S02]  /*f4a0*/  @!P3 LEA.HI R21, R21, R21, RZ, 0x1 ;  /* 0x000000151515b211 */ /* 0x000fe400078f08ff */
[----:B------:R-:W-:-:S02]  /*f4b0*/  @!P6 LEA.HI R10, R9, R9, RZ, 0x1 ;  /* 0x00000009090ae211 */ /* 0x000fc400078f08ff */
[----:B------:R-:W-:Y:S02]  /*f4c0*/  @!P4 LEA.HI R12, R12, R12, RZ, 0x1 ;  /* 0x0000000c0c0cc211 */ /* 0x000fe400078f08ff */
[----:B------:R-:W-:Y:S02]  /*f4d0*/  @!P0 LOP3.LUT R9, R18, 0xfffffffe, RZ, 0xc0, !PT ;  /* 0xfffffffe12098812 */ /* 0x000fe400078ec0ff */
[----:B------:R-:W-:Y:S02]  /*f4e0*/  @!P2 LOP3.LUT R13, R20, 0xfffffffe, RZ, 0xc0, !PT ;  /* 0xfffffffe140da812 */ /* 0x000fe400078ec0ff */
[----:B--2---:R-:W-:Y:S02]  /*f4f0*/  @!P3 LOP3.LUT R15, R21, 0xfffffffe, RZ, 0xc0, !PT ;  /* 0xfffffffe150fb812 */ /* 0x004fe400078ec0ff */
[----:B---3--:R-:W-:Y:S01]  /*f500*/  @!P4 LOP3.LUT R17, R12, 0xfffffffe, RZ, 0xc0, !PT ;  /* 0xfffffffe0c11c812 */ /* 0x008fe200078ec0ff */
[----:B------:R-:W-:Y:S01]  /*f510*/  @!P2 IMAD.WIDE R12, R13, 0x4, R2 ;  /* 0x000000040d0ca825 */ /* 0x000fe200078e0202 */
[----:B------:R-:W-:-:S02]  /*f520*/  @!P5 LOP3.LUT R19, R8, 0xfffffffe, RZ, 0xc0, !PT ;  /* 0xfffffffe0813d812 */ /* 0x000fc400078ec0ff */
        /* <DEDUP_REMOVED lines=14> */
.L_x_1775:
[----:B------:R-:W-:Y:S05]  /*f610*/  BSYNC B0 ;  /* 0x0000000000007941 */ /* 0x000fea0003800000 */
.L_x_1774:
        /* <DEDUP_REMOVED lines=15> */
[C---:B------:R-:W-:Y:S01]  /*f710*/  IADD3 R11, R0.reuse, 0x20, RZ ;  /* 0x00000020000b7810 */ /* 0x040fe20007ffe0ff */
        /* <DEDUP_REMOVED lines=8> */
[----:B------:R-:W-:Y:S02]  /*f7a0*/  @!P0 LOP3.LUT R5, R4, 0xfffffffe, RZ, 0xc0, !PT ;  /* 0xfffffffe04058812 */ /* 0x000fe400078ec0ff */
[----:B------:R-:W-:-:S02]  /*f7b0*/  @!P1 LOP3.LUT R7, R6, 0xfffffffe, RZ, 0xc0, !PT ;  /* 0xfffffffe06079812 */ /* 0x000fc400078ec0ff */
[----:B------:R-:W-:Y:S01]  /*f7c0*/  @!P2 LOP3.LUT R9, R8, 0xfffffffe, RZ, 0xc0, !PT ;  /* 0xfffffffe0809a812 */ /* 0x000fe200078ec0ff */
[--C-:B---34-:R-:W-:Y:S01]  /*f7d0*/  @!P0 IMAD.WIDE R4, R5, 0x4, R2.reuse ;  /* 0x0000000405048825 */ /* 0x118fe200078e0202 */
[----:B------:R-:W-:Y:S02]  /*f7e0*/  ISETP.GE.AND P3, PT, R15, UR4, PT ;  /* 0x000000040f007c0c */ /* 0x000fe4000bf66270 */
[----:B------:R-:W-:Y:S01]  /*f7f0*/  ISETP.GE.AND P4, PT, R16, UR4, PT ;  /* 0x0000000410007c0c */ /* 0x000fe2000bf86270 */
[--C-:B------:R-:W-:Y:S01]  /*f800*/  @!P1 IMAD.WIDE R6, R7, 0x4, R2.reuse ;  /* 0x0000000407069825 */ /* 0x100fe200078e0202 */
[----:B------:R0:W-:Y:S01]  /*f810*/  @!P0 ST.E.64 desc[UR36][R4.64], R26 ;  /* 0x0000001a04008985 */ /* 0x0001e2000c101b24 */
[----:B------:R-:W-:Y:S02]  /*f820*/  ISETP.GE.AND P0, PT, R12, UR4, PT ;  /* 0x000000040c007c0c */ /* 0x000fe4000bf06270 */
[----:B------:R-:W-:Y:S01]  /*f830*/  @!P2 IMAD.WIDE R8, R9, 0x4, R2 ;  /* 0x000000040908a825 */ /* 0x000fe200078e0202 */
[----:B------:R1:W-:Y:S01]  /*f840*/  @!P1 ST.E.64 desc[UR36][R6.64], R30 ;  /* 0x0000001e06009985 */ /* 0x0003e2000c101b24 */
[----:B------:R-:W-:-:S02]  /*f850*/  ISETP.GE.AND P1, PT, R13, UR4, PT ;  /* 0x000000040d007c0c */ /* 0x000fc4000bf26270 */
[----:B------:R-:W-:Y:S01]  /*f860*/  @!P5 LEA.HI R10, R10, R10, RZ, 0x1 ;  /* 0x0000000a0a0ad211 */ /* 0x000fe200078f08ff */
[----:B------:R2:W-:Y:S01]  /*f870*/  @!P2 ST.E.64 desc[UR36][R8.64], R34 ;  /* 0x000000220800a985 */ /* 0x0005e2000c101b24 */
[----:B------:R-:W-:Y:S02]  /*f880*/  ISETP.GE.AND P2, PT, R14, UR4, PT ;  /* 0x000000040e007c0c */ /* 0x000fe4000bf46270 */
[----:B------:R-:W-:Y:S02]  /*f890*/  @!P6 LEA.HI R11, R11, R11, RZ, 0x1 ;  /* 0x0000000b0b0be211 */ /* 0x000fe400078f08ff */
[----:B------:R-:W-:Y:S02]  /*f8a0*/  @!P3 LEA.HI R15, R15, R15, RZ, 0x1 ;  /* 0x0000000f0f0fb211 */ /* 0x000fe400078f08ff */
[----:B0-----:R-:W-:Y:S02]  /*f8b0*/  @!P5 LOP3.LUT R5, R10, 0xfffffffe, RZ, 0xc0, !PT ;  /* 0xfffffffe0a05d812 */ /* 0x001fe400078ec0ff */
[----:B------:R-:W-:-:S02]  /*f8c0*/  @!P0 LEA.HI R12, R12, R12, RZ, 0x1 ;  /* 0x0000000c0c0c8211 */ /* 0x000fc400078f08ff */
[----:B-1----:R-:W-:Y:S01]  /*f8d0*/  @!P6 LOP3.LUT R7, R11, 0xfffffffe, RZ, 0xc0, !PT ;  /* 0xfffffffe0b07e812 */ /* 0x002fe200078ec0ff */
[--C-:B------:R-:W-:Y:S01]  /*f8e0*/  @!P5 IMAD.WIDE R4, R5, 0x4, R2.reuse ;  /* 0x000000040504d825 */ /* 0x100fe200078e0202 */
[----:B------:R-:W-:Y:S02]  /*f8f0*/  @!P1 LEA.HI R13, R13, R13, RZ, 0x1 ;  /* 0x0000000d0d0d9211 */ /* 0x000fe400078f08ff */
        /* <DEDUP_REMOVED lines=11> */
[C---:B------:R-:W-:Y:S01]  /*f9b0*/  VIADD R16, R0.reuse, 0x70 ;  /* 0x0000007000107836 */ /* 0x040fe20000000000 */
[----:B------:R-:W-:Y:S02]  /*f9c0*/  IADD3 R18, R0, 0x50, RZ ;  /* 0x0000005000127810 */ /* 0x000fe40007ffe0ff */
[----:B------:R-:W-:Y:S01]  /*f9d0*/  ISETP.GE.AND P6, PT, R19, UR4, PT ;  /* 0x0000000413007c0c */ /* 0x000fe2000bfc6270 */
[--C-:B0-----:R-:W-:Y:S01]  /*f9e0*/  @!P0 IMAD.WIDE R4, R9, 0x4, R2.reuse ;  /* 0x0000000409048825 */ /* 0x101fe200078e0202 */
[----:B------:R-:W-:Y:S02]  /*f9f0*/  ISETP.GE.AND P5, PT, R18, UR4, PT ;  /* 0x0000000412007c0c */ /* 0x000fe4000bfa6270 */
[----:B------:R-:W-:Y:S01]  /*fa00*/  IADD3 R20, R0, 0x80, RZ ;  /* 0x0000008000147810 */ /* 0x000fe20007ffe0ff */
[--C-:B-1----:R-:W-:Y:S01]  /*fa10*/  @!P1 IMAD.WIDE R6, R13, 0x4, R2.reuse ;  /* 0x000000040d069825 */ /* 0x102fe200078e0202 */
[----:B------:R0:W-:Y:S02]  /*fa20*/  @!P0 ST.E.64 desc[UR36][R4.64], R46 ;  /* 0x0000002e04008985 */ /* 0x0001e4000c101b24 */
[----:B------:R-:W-:Y:S01]  /*fa30*/  ISETP.GE.AND P0, PT, R20, UR4, PT ;  /* 0x0000000414007c0c */ /* 0x000fe2000bf06270 */
[--C-:B------:R-:W-:Y:S01]  /*fa40*/  @!P2 IMAD.WIDE R8, R11, 0x4, R2.reuse ;  /* 0x000000040b08a825 */ /* 0x100fe200078e0202 */
[----:B------:R1:W-:Y:S03]  /*fa50*/  @!P1 ST.E.64 desc[UR36][R6.64], R50 ;  /* 0x0000003206009985 */ /* 0x0003e6000c101b24 */
        /* <DEDUP_REMOVED lines=38> */
[----:B------:R0:W-:Y:S03]  /*fcc0*/  @!P4 ST.E.64 desc[UR36][R4.64], R74 ;  /* 0x0000004a0400c985 */ /* 0x0001e6000c101b24 */
[----:B------:R-:W-:Y:S01]  /*fcd0*/  @!P2 IMAD.WIDE R8, R11, 0x4, R2 ;  /* 0x000000040b08a825 */ /* 0x000fe200078e0202 */
[----:B------:R1:W-:Y:S01]  /*fce0*/  @!P3 ST.E.64 desc[UR36][R6.64], R78 ;  /* 0x0000004e0600b985 */ /* 0x0003e2000c101b24 */
[----:B------:R-:W-:-:S02]  /*fcf0*/  ISETP.GE.AND P3, PT, R16, UR4, PT ;  /* 0x0000000410007c0c */ /* 0x000fc4000bf66270 */
[--C-:B------:R-:W-:Y:S01]  /*fd00*/  @!P1 IMAD.WIDE R10, R17, 0x4, R2.reuse ;  /* 0x00000004110a9825 */ /* 0x100fe200078e0202 */
[----:B------:R2:W-:Y:S01]  /*fd10*/  @!P2 ST.E.64 desc[UR36][R8.64], R82 ;  /* 0x000000520800a985 */ /* 0x0005e2000c101b24 */
[C---:B------:R-:W-:Y:S02]  /*fd20*/  IADD3 R17, R0.reuse, 0xb0, RZ ;  /* 0x000000b000117810 */ /* 0x040fe40007ffe0ff */
[----:B------:R-:W-:Y:S01]  /*fd30*/  @!P0 IMAD.WIDE R12, R13, 0x4, R2 ;  /* 0x000000040d0c8825 */ /* 0x000fe200078e0202 */
[----:B------:R3:W-:Y:S01]  /*fd40*/  @!P1 ST.E.64 desc[UR36][R10.64], R86 ;  /* 0x000000560a009985 */ /* 0x0007e2000c101b24 */
[----:B------:R-:W-:Y:S02]  /*fd50*/  ISETP.GE.AND P2, PT, R17, UR4, PT ;  /* 0x0000000411007c0c */ /* 0x000fe4000bf46270 */
[----:B------:R-:W-:Y:S01]  /*fd60*/  VIADD R15, R0, 0xa0 ;  /* 0x000000a0000f7836 */ /* 0x000fe20000000000 */
[----:B------:R4:W-:Y:S01]  /*fd70*/  @!P0 ST.E.64 desc[UR36][R12.64], R90 ;  /* 0x0000005a0c008985 */ /* 0x0009e2000c101b24 */
[----:B------:R-:W-:-:S02]  /*fd80*/  ISETP.GE.AND P0, PT, R14, UR4, PT ;  /* 0x000000040e007c0c */ /* 0x000fc4000bf06270 */
[----:B------:R-:W-:Y:S02]  /*fd90*/  ISETP.GE.AND P1, PT, R20, UR4, PT ;  /* 0x0000000414007c0c */ /* 0x000fe4000bf26270 */
[----:B------:R-:W-:Y:S02]  /*fda0*/  ISETP.GE.AND P4, PT, R15, UR4, PT ;  /* 0x000000040f007c0c */ /* 0x000fe4000bf86270 */
[----:B------:R-:W-:Y:S02]  /*fdb0*/  @!P6 LEA.HI R18, R18, R18, RZ, 0x1 ;  /* 0x000000121212e211 */ /* 0x000fe400078f08ff */
[----:B------:R-:W-:Y:S02]  /*fdc0*/  @!P5 LEA.HI R19, R19, R19, RZ, 0x1 ;  /* 0x000000131313d211 */ /* 0x000fe400078f08ff */
[----:B0-----:R-:W-:Y:S01]  /*fdd0*/  @!P6 LOP3.LUT R5, R18, 0xfffffffe, RZ, 0xc0, !PT ;  /* 0xfffffffe1205e812 */ /* 0x001fe200078ec0ff */
[----:B------:R-:W-:Y:S01]  /*fde0*/  VIADD R18, R0, 0xc0 ;  /* 0x000000c000127836 */ /* 0x000fe20000000000 */
[----:B-1----:R-:W-:-:S02]  /*fdf0*/  @!P5 LOP3.LUT R7, R19, 0xfffffffe, RZ, 0xc0, !PT ;  /* 0xfffffffe1307d812 */ /* 0x002fc400078ec0ff */
[----:B------:R-:W-:Y:S01]  /*fe00*/  @!P0 LEA.HI R14, R14, R14, RZ, 0x1 ;  /* 0x0000000e0e0e8211 */ /* 0x000fe200078f08ff */
[--C-:B------:R-:W-:Y:S01]  /*fe10*/  @!P6 IMAD.WIDE R4, R5, 0x4, R2.reuse ;  /* 0x000000040504e825 */ /* 0x100fe200078e0202 */
[----:B------:R-:W-:Y:S02]  /*fe20*/  @!P3 LEA.HI R16, R16, R16, RZ, 0x1 ;  /* 0x000000101010b211 */ /* 0x000fe400078f08ff */
[----:B------:R-:W-:Y:S01]  /*fe30*/  @!P4 LEA.HI R15, R15, R15, RZ, 0x1 ;  /* 0x0000000f0f0fc211 */ /* 0x000fe200078f08ff */
[----:B------:R-:W-:Y:S01]  /*fe40*/  @!P5 IMAD.WIDE R6, R7, 0x4, R2 ;  /* 0x000000040706d825 */ /* 0x000fe200078e0202 */
[----:B------:R-:W-:Y:S01]  /*fe50*/  @!P2 LEA.HI R17, R17, R17, RZ, 0x1 ;  /* 0x000000111111a211 */ /* 0x000fe200078f08ff */
[----:B------:R0:W-:Y:S01]  /*fe60*/  @!P6 ST.E.64 desc[UR36][R4.64], R94 ;  /* 0x0000005e0400e985 */ /* 0x0001e2000c101b24 */
[----:B------:R-:W-:Y:S02]  /*fe70*/  @!P1 LEA.HI R20, R20, R20, RZ, 0x1 ;  /* 0x0000001414149211 */ /* 0x000fe400078f08ff */
[----:B--2---:R-:W-:Y:S01]  /*fe80*/  @!P0 LOP3.LUT R9, R14, 0xfffffffe, RZ, 0xc0, !PT ;  /* 0xfffffffe0e098812 */ /* 0x004fe200078ec0ff */
[----:B------:R1:W-:Y:S01]  /*fe90*/  @!P5 ST.E.64 desc[UR36][R6.64], R98 ;  /* 0x000000620600d985 */ /* 0x0003e2000c101b24 */
[----:B------:R-:W-:Y:S01]  /*fea0*/  @!P4 LOP3.LUT R15, R15, 0xfffffffe, RZ, 0xc0, !PT ;  /* 0xfffffffe0f0fc812 */ /* 0x000fe200078ec0ff */
[----:B------:R-:W-:Y:S01]  /*feb0*/  VIADD R14, R0, 0xd0 ;  /* 0x000000d0000e7836 */ /* 0x000fe20000000000 */
[----:B---3--:R-:W-:-:S02]  /*fec0*/  @!P3 LOP3.LUT R11, R16, 0xfffffffe, RZ, 0xc0, !PT ;  /* 0xfffffffe100bb812 */ /* 0x008fc400078ec0ff */
[----:B------:R-:W-:Y:S02]  /*fed0*/  @!P2 LOP3.LUT R17, R17, 0xfffffffe, RZ, 0xc0, !PT ;  /* 0xfffffffe1111a812 */ /* 0x000fe400078ec0ff */
[----:B----4-:R-:W-:Y:S01]  /*fee0*/  @!P1 LOP3.LUT R13, R20, 0xfffffffe, RZ, 0xc0, !PT ;  /* 0xfffffffe140d9812 */ /* 0x010fe200078ec0ff */
[C---:B------:R-:W-:Y:S01]  /*fef0*/  VIADD R20, R0.reuse, 0xf0 ;  /* 0x000000f000147836 */ /* 0x040fe20000000000 */
[----:B------:R-:W-:Y:S01]  /*ff00*/  IADD3 R19, R0, 0xc8, RZ ;  /* 0x000000c800137810 */ /* 0x000fe20007ffe0ff */
[--C-:B0-----:R-:W-:Y:S01]  /*ff10*/  @!P0 IMAD.WIDE R4, R9, 0x4, R2.reuse ;  /* 0x0000000409048825 */ /* 0x101fe200078e0202 */
[----:B------:R-:W-:Y:S02]  /*ff20*/  ISETP.GE.AND P5, PT, R18, UR4, PT ;  /* 0x0000000412007c0c */ /* 0x000fe4000bfa6270 */
[----:B------:R-:W-:Y:S01]  /*ff30*/  ISETP.GE.AND P6, PT, R19, UR4, PT ;  /* 0x0000000413007c0c */ /* 0x000fe2000bfc6270 */
[----:B-1----:R-:W-:Y:S01]  /*ff40*/  @!P4 IMAD.WIDE R6, R15, 0x4, R2 ;  /* 0x000000040f06c825 */ /* 0x002fe200078e0202 */
[----:B------:R0:W-:Y:S01]  /*ff50*/  @!P0 ST.E.64 desc[UR36][R4.64], R102 ;  /* 0x0000006604008985 */ /* 0x0001e2000c101b24 */
[----:B------:R-:W-:-:S02]  /*ff60*/  IADD3 R16, R0, 0xe0, RZ ;  /* 0x000000e000107810 */ /* 0x000fc40007ffe0ff */
[--C-:B------:R-:W-:Y:S01]  /*ff70*/  @!P3 IMAD.WIDE R8, R11, 0x4, R2.reuse ;  /* 0x000000040b08b825 */ /* 0x100fe200078e0202 */
[----:B------:R1:W-:Y:S01]  /*ff80*/  @!P4 ST.E.64 desc[UR36][R6.64], R106 ;  /* 0x0000006a0600c985 */ /* 0x0003e2000c101b24 */
[----:B------:R-:W-:Y:S02]  /*ff90*/  ISETP.GE.AND P0, PT, R14, UR4, PT ;  /* 0x000000040e007c0c */ /* 0x000fe4000bf06270 */
[--C-:B------:R-:W-:Y:S01]  /*ffa0*/  @!P2 IMAD.WIDE R10, R17, 0x4, R2.reuse ;  /* 0x00000004110aa825 */ /* 0x100fe200078e0202 */
[----:B------:R2:W-:Y:S01]  /*ffb0*/  @!P3 ST.E.64 desc[UR36][R8.64], R110 ;  /* 0x0000006e0800b985 */ /* 0x0005e2000c101b24 */
[----:B------:R-:W-:Y:S02]  /*ffc0*/  ISETP.GE.AND P4, PT, R20, UR4, PT ;  /* 0x0000000414007c0c */ /* 0x000fe4000bf86270 */
[----:B------:R-:W-:Y:S01]  /*ffd0*/  @!P1 IMAD.WIDE R12, R13, 0x4, R2 ;  /* 0x000000040d0c9825 */ /* 0x000fe200078e0202 */
[----:B------:R3:W-:Y:S01]  /*ffe0*/  @!P2 ST.E.64 desc[UR36][R10.64], R114 ;  /* 0x000000720a00a985 */ /* 0x0007e2000c101b24 */
[----:B------:R-:W-:-:S02]  /*fff0*/  ISETP.GE.AND P2, PT, R16, UR4, PT ;  /* 0x0000000410007c0c */ /* 0x000fc4000bf46270 */
[C---:B------:R-:W-:Y:S01]  /*10000*/  VIADD R15, R0.reuse, 0xd8 ;  /* 0x000000d8000f7836 */ /* 0x040fe20000000000 */
[----:B------:R4:W-:Y:S01]  /*10010*/  @!P1 ST.E.64 desc[UR36][R12.64], R118 ;  /* 0x000000760c009985 */ /* 0x0009e2000c101b24 */
[----:B------:R-:W-:Y:S01]  /*10020*/  VIADD R17, R0, 0xe8 ;  /* 0x000000e800117836 */ /* 0x000fe20000000000 */
[----:B------:R-:W-:Y:S02]  /*10030*/  @!P5 LEA.HI R18, R18, R18, RZ, 0x1 ;  /* 0x000000121212d211 */ /* 0x000fe400078f08ff */
[----:B------:R-:W-:Y:S02]  /*10040*/  ISETP.GE.AND P1, PT, R15, UR4, PT ;  /* 0x000000040f007c0c */ /* 0x000fe4000bf26270 */
[----:B------:R-:W-:Y:S02]  /*10050*/  ISETP.GE.AND P3, PT, R17, UR4, PT ;  /* 0x0000000411007c0c */ /* 0x000fe4000bf66270 */
[----:B------:R-:W-:Y:S02]  /*10060*/  @!P6 LEA.HI R19, R19, R19, RZ, 0x1 ;  /* 0x000000131313e211 */ /* 0x000fe400078f08ff */
[----:B0-----:R-:W-:-:S02]  /*10070*/  @!P5 LOP3.LUT R5, R18, 0xfffffffe, RZ, 0xc0, !PT ;  /* 0xfffffffe1205d812 */ /* 0x001fc400078ec0ff */
        /* <DEDUP_REMOVED lines=33> */
.L_x_1772:
[----:B------:R-:W1:Y:S02]  /*10290*/  S2R R0, SR_TID.X ;  /* 0x0000000000007919 */ /* 0x000e640000002100 */
[----:B-1----:R-:W-:-:S05]  /*102a0*/  VIADD R2, R0, 0xffffff80 ;  /* 0xffffff8000027836 */ /* 0x002fca0000000000 */
[----:B------:R-:W-:-:S13]  /*102b0*/  ISETP.GT.AND P0, PT, R2, 0x3f, PT ;  /* 0x0000003f0200780c */ /* 0x000fda0003f04270 */
[----:B------:R-:W-:Y:S05]  /*102c0*/  @P0 BRA `(.L_x_1667) ;  /* 0x0000003c00d00947 */ /* 0x000fea0003800000 */
[----:B------:R-:W1:Y:S01]  /*102d0*/  S2R R3, SR_CTAID.X ;  /* 0x0000000000037919 */ /* 0x000e620000002500 */
[----:B------:R-:W2:Y:S01]  /*102e0*/  LDC R6, c[0x0][0xbe8] ;  /* 0x0002fa00ff067b82 */ /* 0x000ea20000000800 */
[----:B------:R-:W-:Y:S01]  /*102f0*/  ULDC UR4, c[0x0][0xa88] ;  /* 0x0002a20000047ab9 */ /* 0x000fe20000000800 */
[----:B-1----:R-:W-:Y:S02]  /*10300*/  IMAD R0, R3, 0x40, R0 ;  /* 0x0000004003007824 */ /* 0x002fe400078e0200 */
[----:B--2---:R-:W-:-:S03]  /*10310*/  IMAD R3, R6, UR4, RZ ;  /* 0x0000000406037c24 */ /* 0x004fc6000f8e02ff */
[----:B------:R-:W-:-:S04]  /*10320*/  IADD3 R0, R0, -0x80, RZ ;  /* 0xffffff8000007810 */ /* 0x000fc80007ffe0ff */
[----:B------:R-:W-:-:S13]  /*10330*/  ISETP.GE.AND P0, PT, R0, R3, PT ;  /* 0x000000030000720c */ /* 0x000fda0003f06270 */
[----:B------:R-:W-:Y:S05]  /*10340*/  @P0 BRA `(.L_x_1667) ;  /* 0x0000003c00b00947 */ /* 0x000fea0003800000 */
[----:B------:R-:W-:Y:S01]  /*10350*/  ISETP.NE.AND P0, PT, R6, 0x1, PT ;  /* 0x000000010600780c */ /* 0x000fe20003f05270 */
[----:B------:R-:W1:Y:S01]  /*10360*/  S2UR UR4, SR_CTAID.Z ;  /* 0x00000000000479c3 */ /* 0x000e620000002700 */
[----:B------:R-:W-:Y:S01]  /*10370*/  SHF.R.S32.HI R5, RZ, 0x1f, R18 ;  /* 0x0000001fff057819 */ /* 0x000fe20000011412 */
[----:B------:R-:W-:Y:S02]  /*10380*/  ULDC.64 UR6, c[0x0][0xbd0] ;  /* 0x0002f40000067ab9 */ /* 0x000fe40000000a00 */
[----:B------:R-:W-:-:S04]  /*10390*/  IMAD.WIDE.U32 R2, R18, UR6, RZ ;  /* 0x0000000612027c25 */ /* 0x000fc8000f8e00ff */
[----:B------:R-:W2:Y:S01]  /*103a0*/  LDC.64 R12, c[0x0][0xbd8] ;  /* 0x0002f600ff0c7b82 */ /* 0x000ea20000000a00 */
[----:B------:R-:W-:-:S04]  /*103b0*/  IMAD R5, R5, UR6, RZ ;  /* 0x0000000605057c24 */ /* 0x000fc8000f8e02ff */
[----:B------:R-:W-:Y:S02]  /*103c0*/  IMAD R5, R18, UR7, R5 ;  /* 0x0000000712057c24 */ /* 0x000fe4000f8e0205 */
[----:B------:R-:W-:Y:S01]  /*103d0*/  IMAD.MOV R18, RZ, RZ, -R18 ;  /* 0x000000ffff127224 */ /* 0x000fe200078e0a12 */
[----:B0-----:R-:W0:Y:S01]  /*103e0*/  @P0 LDC R9, c[0x0][0xbec] ;  /* 0x0002fb00ff090b82 */ /* 0x001e220000000800 */
[----:B------:R-:W-:Y:S01]  /*103f0*/  IMAD.IADD R3, R3, 0x1, R5 ;  /* 0x0000000103037824 */ /* 0x000fe200078e0205 */
[----:B------:R-:W-:-:S06]  /*10400*/  MOV R5, R0 ;  /* 0x0000000000057202 */ /* 0x000fcc0000000f00 */
[----:B------:R-:W3:Y:S01]  /*10410*/  S2UR UR8, SR_CTAID.Y ;  /* 0x00000000000879c3 */ /* 0x000ee20000002600 */
[----:B-1----:R-:W-:-:S07]  /*10420*/  USHF.R.S32.HI UR5, URZ, 0x1f, UR4 ;  /* 0x0000001f3f057899 */ /* 0x002fce0008011404 */
[----:B------:R-:W3:Y:S01]  /*10430*/  LDC R7, c[0x0][0xc50] ;  /* 0x00031400ff077b82 */ /* 0x000ee20000000800 */
[C---:B--2---:R-:W-:Y:S02]  /*10440*/  IMAD R8, R12.reuse, UR5, RZ ;  /* 0x000000050c087c24 */ /* 0x044fe4000f8e02ff */
[----:B------:R-:W-:-:S04]  /*10450*/  IMAD.WIDE.U32 R2, R12, UR4, R2 ;  /* 0x000000040c027c25 */ /* 0x000fc8000f8e0002 */
[----:B------:R-:W-:Y:S01]  /*10460*/  IMAD R13, R13, UR4, R8 ;  /* 0x000000040d0d7c24 */ /* 0x000fe2000f8e0208 */
[----:B------:R-:W1:Y:S01]  /*10470*/  @P0 LDC R11, c[0x0][0xbf0] ;  /* 0x0002fc00ff0b0b82 */ /* 0x000e620000000800 */
[----:B0-----:R-:W-:Y:S01]  /*10480*/  @P0 IMAD.HI.U32 R4, R0, R9, RZ ;  /* 0x0000000900040227 */ /* 0x001fe200078e00ff */
[----:B------:R-:W-:-:S03]  /*10490*/  ULDC.64 UR4, c[0x0][0xbe0] ;  /* 0x0002f80000047ab9 */ /* 0x000fc60000000a00 */
[----:B------:R-:W-:Y:S02]  /*104a0*/  IMAD.IADD R3, R13, 0x1, R3 ;  /* 0x000000010d037824 */ /* 0x000fe400078e0203 */
[----:B---3--:R-:W-:-:S04]  /*104b0*/  IMAD R9, R7, R18, UR8 ;  /* 0x0000000807097e24 */ /* 0x008fc8000f8e0212 */
[----:B------:R-:W-:Y:S01]  /*104c0*/  IMAD.WIDE.U32 R2, R9, UR4, R2 ;  /* 0x0000000409027c25 */ /* 0x000fe2000f8e0002 */
[----:B-1----:R-:W-:Y:S02]  /*104d0*/  @P0 SHF.R.U32.HI R5, RZ, R11, R4 ;  /* 0x0000000bff050219 */ /* 0x002fe40000011604 */
[----:B------:R-:W-:Y:S02]  /*104e0*/  SHF.R.S32.HI R4, RZ, 0x1f, R9 ;  /* 0x0000001fff047819 */ /* 0x000fe40000011409 */
[----:B------:R-:W-:Y:S01]  /*104f0*/  IADD3 R2, P0, R5, R2, RZ ;  /* 0x0000000205027210 */ /* 0x000fe20007f1e0ff */
[----:B------:R-:W-:Y:S02]  /*10500*/  IMAD.MOV R7, RZ, RZ, -R5 ;  /* 0x000000ffff077224 */ /* 0x000fe400078e0a05 */
[----:B------:R-:W-:Y:S02]  /*10510*/  IMAD R4, R4, UR4, RZ ;  /* 0x0000000404047c24 */ /* 0x000fe4000f8e02ff */
[----:B------:R-:W-:-:S02]  /*10520*/  IMAD R7, R6, R7, R0 ;  /* 0x0000000706077224 */ /* 0x000fc400078e0200 */
[----:B------:R-:W-:Y:S01]  /*10530*/  IMAD R4, R9, UR5, R4 ;  /* 0x0000000509047c24 */ /* 0x000fe2000f8e0204 */
[----:B------:R-:W-:Y:S01]  /*10540*/  SHF.R.S32.HI R9, RZ, 0x1f, R5 ;  /* 0x0000001fff097819 */ /* 0x000fe20000011405 */
[----:B------:R-:W-:Y:S01]  /*10550*/  ULDC.64 UR4, c[0x0][0xbc8] ;  /* 0x0002f20000047ab9 */ /* 0x000fe20000000a00 */
[----:B------:R-:W-:Y:S02]  /*10560*/  SHF.R.S32.HI R0, RZ, 0x1f, R7 ;  /* 0x0000001fff007819 */ /* 0x000fe40000011407 */
[----:B------:R-:W-:-:S03]  /*10570*/  IADD3.X R3, R9, R3, R4, P0, !PT ;  /* 0x0000000309037210 */ /* 0x000fc600007fe404 */
[----:B------:R-:W-:Y:S02]  /*10580*/  IMAD R0, R0, UR4, RZ ;  /* 0x0000000400007c24 */ /* 0x000fe4000f8e02ff */
[----:B------:R-:W-:-:S04]  /*10590*/  IMAD.WIDE.U32 R2, R7, UR4, R2 ;  /* 0x0000000407027c25 */ /* 0x000fc8000f8e0002 */
[----:B------:R-:W-:Y:S01]  /*105a0*/  IMAD R5, R7, UR5, R0 ;  /* 0x0000000507057c24 */ /* 0x000fe2000f8e0200 */
[----:B------:R-:W-:Y:S02]  /*105b0*/  ULDC.64 UR4, c[0x0][0xba8] ;  /* 0x0002ea0000047ab9 */ /* 0x000fe40000000a00 */
[----:B------:R-:W-:Y:S02]  /*105c0*/  LEA R4, P0, R2, UR4, 0x2 ;  /* 0x0000000402047c11 */ /* 0x000fe4000f8010ff */
[----:B------:R-:W-:-:S04]  /*105d0*/  IADD3 R3, R3, R5, RZ ;  /* 0x0000000503037210 */ /* 0x000fc80007ffe0ff */
[----:B------:R-:W-:Y:S01]  /*105e0*/  LEA.HI.X R5, R2, UR5, R3, 0x2, P0 ;  /* 0x0000000502057c11 */ /* 0x000fe200080f1403 */
[----:B------:R-:W-:-:S05]  /*105f0*/  IMAD.MOV.U32 R3, RZ, RZ, -0x800000 ;  /* 0xff800000ff037424 */ /* 0x000fca00078e00ff */
[----:B------:R1:W-:Y:S01]  /*10600*/  STG.E desc[UR36][R4.64], R3 ;  /* 0x0000000304007986 */ /* 0x0003e2000c101924 */
[----:B------:R-:W-:Y:S05]  /*10610*/  BRA `(.L_x_1667) ;  /* 0x0000003800fc7947 */ /* 0x000fea0003800000 */
.L_x_1665:
        /* <DEDUP_REMOVED lines=18> */
.L_x_1776:
[----:B------:R-:W-:Y:S01]  /*10740*/  ULDC UR7, c[0x0][0xc50] ;  /* 0x0003140000077ab9 */ /* 0x000fe20000000800 */
[----:B------:R-:W-:Y:S01]  /*10750*/  UMOV UR40, UR6 ;  /* 0x0000000600287c82 */ /* 0x000fe20008000000 */
[----:B------:R-:W-:-:S11]  /*10760*/  UISETP.NE.AND UP0, UPT, UR7, 0x1, UPT ;  /* 0x000000010700788c */ /* 0x000fd6000bf05270 */
[----:B------:R-:W-:Y:S01]  /*10770*/  @UP0 ULDC UR4, c[0x0][0xc54] ;  /* 0x0003150000040ab9 */ /* 0x000fe20000000800 */
[----:B------:R-:W-:Y:S01]  /*10780*/  @UP0 ULDC UR8, c[0x0][0xc58] ;  /* 0x0003160000080ab9 */ /* 0x000fe20000000800 */
[----:B------:R-:W-:-:S04]  /*10790*/  UIMAD.WIDE.U32 UR4, UR6, UR4, URZ ;  /* 0x00000004060472a5 */ /* 0x000fc8000f8e003f */
[----:B------:R-:W-:-:S12]  /*107a0*/  @UP0 USHF.R.U32.HI UR40, URZ, UR8, UR5 ;  /* 0x000000083f280299 */ /* 0x000fd80008011605 */
.L_x_1777:
[----:B------:R-:W-:Y:S01]  /*107b0*/  ISETP.GE.AND P0, PT, R17, RZ, PT ;  /* 0x000000ff1100720c */ /* 0x000fe20003f06270 */
[----:B------:R-:W-:Y:S01]  /*107c0*/  UIADD3 UR45, -UR40, URZ, URZ ;  /* 0x0000003f282d7290 */ /* 0x000fe2000fffe13f */
[----:B------:R-:W-:Y:S01]  /*107d0*/  IMAD.MOV.U32 R21, RZ, RZ, 0x1 ;  /* 0x00000001ff157424 */ /* 0x000fe200078e00ff */
[----:B------:R-:W-:Y:S01]  /*107e0*/  MOV R0, RZ ;  /* 0x000000ff00007202 */ /* 0x000fe20000000f00 */
[----:B------:R-:W-:Y:S01]  /*107f0*/  IMAD.MOV.U32 R4, RZ, RZ, 0x1 ;  /* 0x00000001ff047424 */ /* 0x000fe200078e00ff */
[----:B------:R-:W-:-:S08]  /*10800*/  UIMAD UR45, UR7, UR45, UR6 ;  /* 0x0000002d072d72a4 */ /* 0x000fd0000f8e0206 */
[----:B------:R-:W-:Y:S05]  /*10810*/  @!P0 BRA `(.L_x_1778) ;  /* 0x0000003400b48947 */ /* 0x000fea0003800000 */
[----:B------:R-:W0:Y:S01]  /*10820*/  LDC.64 R2, c[0x0][0xa28] ;  /* 0x00028a00ff027b82 */ /* 0x000e220000000a00 */
[----:B------:R-:W-:Y:S01]  /*10830*/  IMAD.MOV.U32 R28, RZ, RZ, RZ ;  /* 0x000000ffff1c7224 */ /* 0x000fe200078e00ff */
[----:B------:R-:W-:Y:S01]  /*10840*/  ULDC.64 UR4, c[0x0][0x418] ;  /* 0x0001060000047ab9 */ /* 0x000fe20000000a00 */
[----:B------:R-:W-:Y:S01]  /*10850*/  ULDC UR6, c[0x0][0x448] ;  /* 0x0001120000067ab9 */ /* 0x000fe20000000800 */
[----:B------:R-:W-:Y:S01]  /*10860*/  ULDC UR10, c[0x0][0x2f0] ;  /* 0x0000bc00000a7ab9 */ /* 0x000fe20000000800 */
[----:B------:R-:W-:Y:S01]  /*10870*/  ULDC UR11, c[0x0][0x288] ;  /* 0x0000a200000b7ab9 */ /* 0x000fe20000000800 */
[----:B0-----:R-:W-:-:S04]  /*10880*/  ISETP.NE.U32.AND P0, PT, R2, RZ, PT ;  /* 0x000000ff0200720c */ /* 0x001fc80003f05070 */
[----:B------:R-:W-:-:S13]  /*10890*/  ISETP.NE.AND.EX P0, PT, R3, RZ, PT, P0 ;  /* 0x000000ff0300720c */ /* 0x000fda0003f05300 */
[----:B------:R-:W0:Y:S02]  /*108a0*/  @P0 LDC.64 R2, c[0x0][0xa28] ;  /* 0x00028a00ff020b82 */ /* 0x000e240000000a00 */
[----:B0-----:R-:W-:-:S05]  /*108b0*/  @P0 IMAD.WIDE R2, R17, 0x4, R2 ;  /* 0x0000000411020825 */ /* 0x001fca00078e0202 */
[----:B------:R0:W5:Y:S01]  /*108c0*/  @P0 LDG.E R28, desc[UR36][R2.64] ;  /* 0x00000024021c0981 */ /* 0x000162000c1e1900 */
[----:B------:R-:W1:Y:S01]  /*108d0*/  S2UR UR41, SR_CTAID.X ;  /* 0x00000000002979c3 */ /* 0x000e620000002500 */
[----:B------:R-:W-:Y:S02]  /*108e0*/  UISETP.NE.U32.AND UP0, UPT, UR4, URZ, UPT ;  /* 0x0000003f0400728c */ /* 0x000fe4000bf05070 */
[----:B------:R-:W-:Y:S02]  /*108f0*/  UISETP.NE.AND UP1, UPT, UR6, 0x1, UPT ;  /* 0x000000010600788c */ /* 0x000fe4000bf25270 */
[----:B------:R-:W-:Y:S01]  /*10900*/  UISETP.NE.AND.EX UP0, UPT, UR5, URZ, UPT, UP0 ;  /* 0x0000003f0500728c */ /* 0x000fe2000bf05300 */
[----:B------:R-:W-:Y:S02]  /*10910*/  ULDC UR6, c[0x0][0x424] ;  /* 0x0001090000067ab9 */ /* 0x000fe40000000800 */
[----:B------:R-:W-:Y:S01]  /*10920*/  ULDC.64 UR4, c[0x0][0x9e0] ;  /* 0x0002780000047ab9 */ /* 0x000fe20000000a00 */
[----:B------:R-:W-:-:S02]  /*10930*/  USEL UR9, UR6, 0x1, UP0 ;  /* 0x0000000106097887 */ /* 0x000fc40008000000 */
[----:B------:R-:W-:Y:S02]  /*10940*/  UISETP.GE.AND UP0, UPT, UR5, 0x1, UPT ;  /* 0x000000010500788c */ /* 0x000fe4000bf06270 */
[----:B------:R-:W-:Y:S01]  /*10950*/  UIMAD UR47, UR9, UR10, URZ ;  /* 0x0000000a092f72a4 */ /* 0x000fe2000f8e023f */
[----:B------:R-:W-:Y:S01]  /*10960*/  @UP1 ULDC UR7, c[0x0][0x44c] ;  /* 0x0001130000071ab9 */ /* 0x000fe20000000800 */
[----:B------:R-:W-:Y:S02]  /*10970*/  UIMAD UR9, UR9, UR10, 0x3f ;  /* 0x0000003f090974a4 */ /* 0x000fe4000f8e020a */
[----:B------:R-:W-:Y:S01]  /*10980*/  PLOP3.LUT P1, PT, PT, PT, UP0, 0x80, 0x0 ;  /* 0x000000000000781c */ /* 0x000fe20003f2f008 */
[----:B------:R-:W-:Y:S01]  /*10990*/  @UP1 ULDC UR12, c[0x0][0x450] ;  /* 0x00011400000c1ab9 */ /* 0x000fe20000000800 */
[----:B------:R-:W-:Y:S02]  /*109a0*/  UP2UR UR48, UPR, URZ, 0x2 ;  /* 0x000000023f307883 */ /* 0x000fe40008000000 */
[----:B-1----:R-:W-:-:S04]  /*109b0*/  USHF.L.U32 UR41, UR41, 0x6, URZ ;  /* 0x0000000629297899 */ /* 0x002fc8000800063f */
[----:B------:R-:W-:-:S04]  /*109c0*/  UIADD3 UR8, UR41, 0x3f, URZ ;  /* 0x0000003f29087890 */ /* 0x000fc8000fffe03f */
[----:B------:R-:W-:Y:S02]  /*109d0*/  UIMAD.WIDE.U32 UR6, UR8, UR7, URZ ;  /* 0x00000007080672a5 */ /* 0x000fe4000f8e003f */
[----:B------:R-:W-:Y:S02]  /*109e0*/  UIADD3 UR6, UR47, 0x1, -UR11 ;  /* 0x000000012f067890 */ /* 0x000fe4000fffe80b */
[----:B------:R-:W-:Y:S02]  /*109f0*/  @UP1 USHF.R.U32.HI UR8, URZ, UR12, UR7 ;  /* 0x0000000c3f081299 */ /* 0x000fe40008011607 */
[----:B------:R-:W-:Y:S02]  /*10a00*/  USHF.R.S32.HI UR7, URZ, 0x1f, UR9 ;  /* 0x0000001f3f077899 */ /* 0x000fe40008011409 */
[----:B------:R-:W-:Y:S02]  /*10a10*/  UIADD3 UR6, UR6, UR8, URZ ;  /* 0x0000000806067290 */ /* 0x000fe4000fffe03f */
[----:B------:R-:W-:-:S02]  /*10a20*/  ULEA.HI UR7, UR7, UR9, URZ, 0x6 ;  /* 0x0000000907077291 */ /* 0x000fc4000f8f303f */
[----:B------:R-:W-:Y:S02]  /*10a30*/  UIADD3 UR4, UR6, UR4, URZ ;  /* 0x0000000406047290 */ /* 0x000fe4000fffe03f */
[----:B------:R-:W-:Y:S01]  /*10a40*/  USHF.R.S32.HI UR42, URZ, 0x6, UR7 ;  /* 0x000000063f2a7899 */ /* 0x000fe20008011407 */
[----:B0-----:R-:W-:Y:S11]  /*10a50*/  @!P1 BRA `(.L_x_1779) ;  /* 0x0000000000449947 */ /* 0x001ff60003800000 */
[----:B------:R-:W-:Y:S01]  /*10a60*/  ISETP.LT.AND P0, PT, RZ, UR6, PT ;  /* 0x00000006ff007c0c */ /* 0x000fe2000bf01270 */
[----:B------:R-:W-:-:S12]  /*10a70*/  UIADD3 UR8, UR6, -0x1, URZ ;  /* 0xffffffff06087890 */ /* 0x000fd8000fffe03f */
[----:B------:R-:W-:Y:S05]  /*10a80*/  @P0 BRA `(.L_x_1780) ;  /* 0x00000000001c0947 */ /* 0x000fea0003800000 */
[----:B------:R-:W-:Y:S02]  /*10a90*/  UISETP.NE.AND UP0, UPT, UR5, 0x1, UPT ;  /* 0x000000010500788c */ /* 0x000fe4000bf05270 */
[----:B------:R-:W-:-:S09]  /*10aa0*/  UIADD3 UR8, -UR6, URZ, URZ ;  /* 0x0000003f06087290 */ /* 0x000fd2000fffe13f */
[----:B------:R-:W-:Y:S02]  /*10ab0*/  @UP0 ULDC.64 UR12, c[0x0][0x9e8] ;  /* 0x00027a00000c0ab9 */ /* 0x000fe40000000a00 */
[----:B------:R-:W-:-:S04]  /*10ac0*/  UIMAD.WIDE.U32 UR6, UR8, UR12, URZ ;  /* 0x0000000c080672a5 */ /* 0x000fc8000f8e003f */
[----:B------:R-:W-:-:S04]  /*10ad0*/  @UP0 USHF.R.U32.HI UR8, URZ, UR13, UR7 ;  /* 0x0000000d3f080299 */ /* 0x000fc80008011607 */
[----:B------:R-:W-:Y:S01]  /*10ae0*/  ULOP3.LUT UR8, URZ, UR8, URZ, 0x33, !UPT ;  /* 0x000000083f087292 */ /* 0x000fe2000f8e333f */
[----:B------:R-:W-:Y:S11]  /*10af0*/  BRA `(.L_x_1781) ;  /* 0x0000000000107947 */ /* 0x000ff60003800000 */
.L_x_1780:
[----:B------:R-:W-:-:S11]  /*10b00*/  UISETP.NE.AND UP0, UPT, UR5, 0x1, UPT ;  /* 0x000000010500788c */ /* 0x000fd6000bf05270 */
[----:B------:R-:W-:Y:S02]  /*10b10*/  @UP0 ULDC.64 UR12, c[0x0][0x9e8] ;  /* 0x00027a00000c0ab9 */ /* 0x000fe40000000a00 */
[----:B------:R-:W-:-:S04]  /*10b20*/  UIMAD.WIDE.U32 UR6, UR8, UR12, URZ ;  /* 0x0000000c080672a5 */ /* 0x000fc8000f8e003f */
[----:B------:R-:W-:-:S12]  /*10b30*/  @UP0 USHF.R.U32.HI UR8, URZ, UR13, UR7 ;  /* 0x0000000d3f080299 */ /* 0x000fd80008011607 */
.L_x_1781:
[----:B------:R-:W-:-:S04]  /*10b40*/  UIMAD UR8, UR8, UR5, UR5 ;  /* 0x00000005080872a4 */ /* 0x000fc8000f8e0205 */
[----:B------:R-:W-:-:S04]  /*10b50*/  UISETP.LT.AND UP0, UPT, UR4, UR8, UPT ;  /* 0x000000080400728c */ /* 0x000fc8000bf01270 */
[----:B------:R-:W-:-:S12]  /*10b60*/  USEL UR4, UR4, UR8, UP0 ;  /* 0x0000000804047287 */ /* 0x000fd80008000000 */
.L_x_1779:
[----:B------:R-:W-:Y:S02]  /*10b70*/  UISETP.NE.AND UP0, UPT, UR48, URZ, UPT ;  /* 0x0000003f3000728c */ /* 0x000fe4000bf05270 */
[----:B------:R-:W-:-:S04]  /*10b80*/  UIADD3 UR4, UR4, 0x3f, URZ ;  /* 0x0000003f04047890 */ /* 0x000fc8000fffe03f */
[----:B------:R-:W-:-:S04]  /*10b90*/  USHF.R.S32.HI UR8, URZ, 0x1f, UR4 ;  /* 0x0000001f3f087899 */ /* 0x000fc80008011404 */
[----:B------:R-:W-:Y:S01]  /*10ba0*/  ULEA.HI UR8, UR8, UR4, URZ, 0x6 ;  /* 0x0000000408087291 */ /* 0x000fe2000f8f303f */
[----:B------:R-:W-:Y:S01]  /*10bb0*/  @UP0 ULDC UR6, c[0x0][0x44c] ;  /* 0x0001130000060ab9 */ /* 0x000fe20000000800 */
[----:B------:R-:W-:Y:S01]  /*10bc0*/  @UP0 ULDC UR9, c[0x0][0x450] ;  /* 0x0001140000090ab9 */ /* 0x000fe20000000800 */
[----:B------:R-:W-:Y:S02]  /*10bd0*/  UIMAD.WIDE.U32 UR6, UR41, UR6, URZ ;  /* 0x00000006290672a5 */ /* 0x000fe4000f8e003f */
[----:B------:R-:W-:Y:S01]  /*10be0*/  UMOV UR4, UR41 ;  /* 0x0000002900047c82 */ /* 0x000fe20008000000 */
[----:B------:R-:W-:Y:S02]  /*10bf0*/  USHF.R.S32.HI UR43, URZ, 0x6, UR8 ;  /* 0x000000063f2b7899 */ /* 0x000fe40008011408 */
[----:B------:R-:W-:Y:S02]  /*10c00*/  @UP0 USHF.R.U32.HI UR4, URZ, UR9, UR7 ;  /* 0x000000093f040299 */ /* 0x000fe40008011607 */
[----:B------:R-:W-:-:S02]  /*10c10*/  UISETP.LT.AND UP0, UPT, UR42, UR43, UPT ;  /* 0x0000002b2a00728c */ /* 0x000fc4000bf01270 */
[----:B------:R-:W-:Y:S01]  /*10c20*/  UIADD3 UR4, UR4, -UR11, UR47 ;  /* 0x8000000b04047290 */ /* 0x000fe2000fffe02f */
[----:B------:R-:W-:Y:S01]  /*10c30*/  ULDC UR8, c[0x0][0x9dc] ;  /* 0x0002770000087ab9 */ /* 0x000fe20000000800 */
[----:B------:R-:W-:Y:S02]  /*10c40*/  USEL UR12, UR42, UR43, UP0 ;  /* 0x0000002b2a0c7287 */ /* 0x000fe40008000000 */
[----:B------:R-:W-:Y:S01]  /*10c50*/  UIADD3 UR8, UR4, -UR8, URZ ;  /* 0x8000000804087290 */ /* 0x000fe2000fffe03f */
[----:B------:R-:W-:Y:S11]  /*10c60*/  @!P1 BRA `(.L_x_1782) ;  /* 0x0000000000449947 */ /* 0x000ff60003800000 */
[----:B------:R-:W-:-:S06]  /*10c70*/  UISETP.GT.AND UP0, UPT, UR4, -0x1, UPT ;  /* 0xffffffff0400788c */ /* 0x000fcc000bf04270 */
[----:B------:R-:W-:-:S13]  /*10c80*/  PLOP3.LUT P0, PT, PT, PT, UP0, 0x80, 0x0 ;  /* 0x000000000000781c */ /* 0x000fda0003f0f008 */
[----:B------:R-:W-:Y:S05]  /*10c90*/  @P0 BRA `(.L_x_1783) ;  /* 0x00000000001c0947 */ /* 0x000fea0003800000 */
[----:B------:R-:W-:Y:S02]  /*10ca0*/  UISETP.NE.AND UP0, UPT, UR5, 0x1, UPT ;  /* 0x000000010500788c */ /* 0x000fe4000bf05270 */
[----:B------:R-:W-:-:S09]  /*10cb0*/  ULOP3.LUT UR4, URZ, UR4, URZ, 0x33, !UPT ;  /* 0x000000043f047292 */ /* 0x000fd2000f8e333f */
[----:B------:R-:W-:Y:S02]  /*10cc0*/  @UP0 ULDC.64 UR10, c[0x0][0x9e8] ;  /* 0x00027a00000a0ab9 */ /* 0x000fe40000000a00 */
[----:B------:R-:W-:-:S04]  /*10cd0*/  UIMAD.WIDE.U32 UR6, UR4, UR10, URZ ;  /* 0x0000000a040672a5 */ /* 0x000fc8000f8e003f */
[----:B------:R-:W-:-:S04]  /*10ce0*/  @UP0 USHF.R.U32.HI UR4, URZ, UR11, UR7 ;  /* 0x0000000b3f040299 */ /* 0x000fc80008011607 */
[----:B------:R-:W-:Y:S01]  /*10cf0*/  ULOP3.LUT UR4, URZ, UR4, URZ, 0x33, !UPT ;  /* 0x000000043f047292 */ /* 0x000fe2000f8e333f */
[----:B------:R-:W-:Y:S11]  /*10d00*/  BRA `(.L_x_1784) ;  /* 0x0000000000107947 */ /* 0x000ff60003800000 */
.L_x_1783:
[----:B------:R-:W-:-:S11]  /*10d10*/  UISETP.NE.AND UP0, UPT, UR5, 0x1, UPT ;  /* 0x000000010500788c */ /* 0x000fd6000bf05270 */
[----:B------:R-:W-:Y:S02]  /*10d20*/  @UP0 ULDC.64 UR10, c[0x0][0x9e8] ;  /* 0x00027a00000a0ab9 */ /* 0x000fe40000000a00 */
[----:B------:R-:W-:-:S04]  /*10d30*/  UIMAD.WIDE.U32 UR6, UR4, UR10, URZ ;  /* 0x0000000a040672a5 */ /* 0x000fc8000f8e003f */
[----:B------:R-:W-:-:S12]  /*10d40*/  @UP0 USHF.R.U32.HI UR4, URZ, UR11, UR7 ;  /* 0x0000000b3f040299 */ /* 0x000fd80008011607 */
.L_x_1784:
[----:B------:R-:W-:-:S04]  /*10d50*/  UIMAD UR4, UR4, UR5, URZ ;  /* 0x00000005040472a4 */ /* 0x000fc8000f8e023f */
[----:B------:R-:W-:-:S04]  /*10d60*/  UISETP.LT.AND UP0, UPT, UR8, UR4, UPT ;  /* 0x000000040800728c */ /* 0x000fc8000bf01270 */
[----:B------:R-:W-:-:S12]  /*10d70*/  USEL UR8, UR8, UR4, !UP0 ;  /* 0x0000000408087287 */ /* 0x000fd8000c000000 */
.L_x_1782:
[----:B------:R-:W-:Y:S02]  /*10d80*/  USHF.R.S32.HI UR4, URZ, 0x1f, UR8 ;  /* 0x0000001f3f047899 */ /* 0x000fe40008011408 */
[----:B------:R-:W-:Y:S02]  /*10d90*/  USHF.R.U32.HI UR9, URZ, 0x10, UR45 ;  /* 0x000000103f097899 */ /* 0x000fe4000801162d */
[----:B------:R-:W-:Y:S02]  /*10da0*/  ULEA.HI UR4, UR4, UR8, URZ, 0x6 ;  /* 0x0000000804047291 */ /* 0x000fe4000f8f303f */
[----:B------:R-:W-:Y:S02]  /*10db0*/  ULOP3.LUT UR45, UR45, 0xffff, URZ, 0xc0, !UPT ;  /* 0x0000ffff2d2d7892 */ /* 0x000fe4000f8ec03f */
[----:B------:R-:W-:Y:S01]  /*10dc0*/  USHF.R.S32.HI UR4, URZ, 0x6, UR4 ;  /* 0x000000063f047899 */ /* 0x000fe20008011404 */
[----:B------:R-:W-:-:S03]  /*10dd0*/  UMOV UR38, URZ ;  /* 0x0000003f00267c82 */ /* 0x000fc60008000000 */
[----:B------:R-:W-:-:S04]  /*10de0*/  UISETP.LT.AND UP0, UPT, URZ, UR4, UPT ;  /* 0x000000043f00728c */ /* 0x000fc8000bf01270 */
[----:B------:R-:W-:Y:S02]  /*10df0*/  USEL UR44, URZ, UR4, !UP0 ;  /* 0x000000043f2c7287 */ /* 0x000fe4000c000000 */
[----:B------:R-:W-:Y:S02]  /*10e00*/  UISETP.NE.AND UP0, UPT, UR9, URZ, UPT ;  /* 0x0000003f0900728c */ /* 0x000fe4000bf05270 */
[----:B------:R-:W-:-:S06]  /*10e10*/  UISETP.GT.AND UP1, UPT, UR12, UR44, UPT ;  /* 0x0000002c0c00728c */ /* 0x000fcc000bf24270 */
[----:B------:R-:W-:-:S03]  /*10e20*/  PLOP3.LUT P0, PT, PT, PT, UP1, 0x80, 0x0 ;  /* 0x000000000000781c */ /* 0x000fc60003f0f018 */
[----:B------:R-:W-:-:S10]  /*10e30*/  @!UP0 ULDC UR9, c[0x0][0x9f0] ;  /* 0x00027c0000098ab9 */ /* 0x000fd40000000800 */
[----:B------:R-:W-:Y:S05]  /*10e40*/  @!P0 BRA `(.L_x_1785) ;  /* 0x00000000007c8947 */ /* 0x000fea0003800000 */
[----:B------:R-:W-:Y:S01]  /*10e50*/  IABS R0, UR9 ;  /* 0x0000000900007c13 */ /* 0x000fe20008000000 */
[----:B------:R-:W-:Y:S02]  /*10e60*/  UIADD3 UR4, UR9, -0x1, UR12 ;  /* 0xffffffff09047890 */ /* 0x000fe4000fffe00c */
[----:B------:R-:W-:Y:S02]  /*10e70*/  IABS R4, UR9 ;  /* 0x0000000900047c13 */ /* 0x000fe40008000000 */
[----:B------:R-:W-:Y:S01]  /*10e80*/  R2UR UR10, R0 ;  /* 0x00000000000a72ca */ /* 0x000fe200000e0000 */
[----:B------:R-:W-:-:S03]  /*10e90*/  UIADD3 UR6, -UR44, UR4, URZ ;  /* 0x000000042c067290 */ /* 0x000fc6000fffe13f */
[----:B------:R-:W-:-:S03]  /*10ea0*/  UMOV UR4, URZ ;  /* 0x0000003f00047c82 */ /* 0x000fc60008000000 */
[----:B------:R-:W-:Y:S01]  /*10eb0*/  IABS R3, UR6 ;  /* 0x0000000600037c13 */ /* 0x000fe20008000000 */
[----:B------:R-:W-:-:S03]  /*10ec0*/  ULOP3.LUT UR6, UR6, UR9, URZ, 0x3c, !UPT ;  /* 0x0000000906067292 */ /* 0x000fc6000f8e3c3f */
[----:B------:R-:W-:Y:S02]  /*10ed0*/  R2UR UR8, R3 ;  /* 0x00000000030872ca */ /* 0x000fe400000e0000 */
[----:B------:R-:W0:Y:S08]  /*10ee0*/  I2F.RP R0, UR10 ;  /* 0x0000000a00007d06 */ /* 0x000e300008209400 */
[----:B0-----:R-:W0:Y:S02]  /*10ef0*/  MUFU.RCP R0, R0 ;  /* 0x0000000000007308 */ /* 0x001e240000001000 */
        /* <DEDUP_REMOVED lines=20> */
.L_x_1785:
[----:B------:R-:W-:Y:S02]  /*11040*/  UIMAD UR49, UR45, UR38, UR44 ;  /* 0x000000262d3172a4 */ /* 0x000fe4000f8e022c */
[----:B------:R-:W-:Y:S01]  /*11050*/  IMAD.U32 R0, RZ, RZ, UR38 ;  /* 0x00000026ff007e24 */ /* 0x000fe2000f8e00ff */
[----:B------:R-:W-:Y:S01]  /*11060*/  MOV R4, 0x1 ;  /* 0x0000000100047802 */ /* 0x000fe20000000f00 */
[----:B------:R-:W-:Y:S02]  /*11070*/  IMAD.MOV.U32 R21, RZ, RZ, 0x1 ;  /* 0x00000001ff157424 */ /* 0x000fe400078e00ff */
[----:B------:R-:W-:-:S04]  /*11080*/  MOV R25, UR49 ;  /* 0x0000003100197c02 */ /* 0x000fc80008000f00 */
        /* <DEDUP_REMOVED lines=27> */
.L_x_1786:
        /* <DEDUP_REMOVED lines=20> */
.L_x_1788:
        /* <DEDUP_REMOVED lines=15> */
.L_x_1787:
        /* <DEDUP_REMOVED lines=39> */
[----:B------:R-:W-:Y:S01]  /*116e0*/  IMAD.MOV R0, RZ, RZ, -R7 ;  /* 0x000000ffff007224 */ /* 0x000fe200078e0a07 */
[----:B------:R-:W-:Y:S02]  /*116f0*/  LOP3.LUT R16, R16, 0xffffffdf, RZ, 0xc0, !PT ;  /* 0xffffffdf10107812 */ /* 0x000fe400078ec0ff */
[----:B------:R-:W-:Y:S01]  /*11700*/  CS2R R26, SRZ ;  /* 0x00000000001a7805 */ /* 0x000fe2000001ff00 */
        /* <DEDUP_REMOVED lines=10> */
[----:B------:R-:W-:Y:S02]  /*117b0*/  ISETP.GE.AND P2, PT, R2, UR4, PT ;  /* 0x0000000402007c0c */ /* 0x000fe4000bf46270 */
[----:B------:R-:W-:Y:S02]  /*117c0*/  LOP3.LUT R3, R22, 0x180, RZ, 0xfc, !PT ;  /* 0x0000018016037812 */ /* 0x000fe400078efcff */
[----:B------:R-:W-:Y:S02]  /*117d0*/  @P6 LOP3.LUT R16, R16, 0x20, RZ, 0xfc, !PT ;  /* 0x0000002010106812 */ /* 0x000fe400078efcff */
[----:B------:R-:W-:Y:S02]  /*117e0*/  ISETP.GE.AND P5, PT, R22, UR4, PT ;  /* 0x0000000416007c0c */ /* 0x000fe4000bfa6270 */
[----:B------:R-:W-:-:S02]  /*117f0*/  LOP3.LUT R16, R16, 0xffffffef, RZ, 0xc0, !PT ;  /* 0xffffffef10107812 */ /* 0x000fc400078ec0ff */
[----:B------:R-:W-:Y:S02]  /*11800*/  SEL R0, RZ, 0xffffffff, P6 ;  /* 0xffffffffff007807 */ /* 0x000fe40003000000 */
[----:B------:R-:W-:Y:S02]  /*11810*/  @P4 LOP3.LUT R16, R16, 0x10, RZ, 0xfc, !PT ;  /* 0x0000001010104812 */ /* 0x000fe400078efcff */
[----:B------:R-:W-:Y:S02]  /*11820*/  LOP3.LUT R2, R22, 0x140, RZ, 0xfc, !PT ;  /* 0x0000014016027812 */ /* 0x000fe400078efcff */
[----:B------:R-:W-:-:S04]  /*11830*/  LOP3.LUT R16, R16, 0xfffffff7, RZ, 0xc0, !PT ;  /* 0xfffffff710107812 */ /* 0x000fc800078ec0ff */
[----:B------:R-:W-:-:S04]  /*11840*/  @P3 LOP3.LUT R16, R16, 0x8, RZ, 0xfc, !PT ;  /* 0x0000000810103812 */ /* 0x000fc800078efcff */
[----:B------:R-:W-:-:S04]  /*11850*/  LOP3.LUT R16, R16, 0xfffffffb, RZ, 0xc0, !PT ;  /* 0xfffffffb10107812 */ /* 0x000fc800078ec0ff */
[----:B------:R-:W-:-:S04]  /*11860*/  @P2 LOP3.LUT R16, R16, 0x4, RZ, 0xfc, !PT ;  /* 0x0000000410102812 */ /* 0x000fc800078efcff */
[----:B------:R-:W-:-:S04]  /*11870*/  LOP3.LUT R16, R16, 0xffffffbf, RZ, 0xc0, !PT ;  /* 0xffffffbf10107812 */ /* 0x000fc800078ec0ff */
[----:B------:R-:W-:-:S04]  /*11880*/  @P5 LOP3.LUT R16, R16, 0x40, RZ, 0xfc, !PT ;  /* 0x0000004010105812 */ /* 0x000fc800078efcff */
[----:B------:R-:W-:Y:S02]  /*11890*/  LOP3.LUT R16, R16, 0xfffffffd, RZ, 0xc0, !PT ;  /* 0xfffffffd10107812 */ /* 0x000fe400078ec0ff */
[--C-:B--2---:R-:W-:Y:S01]  /*118a0*/  @!P0 SHF.R.S32.HI R27, RZ, 0x1f, R5.reuse ;  /* 0x0000001fff1b8819 */ /* 0x104fe20000011405 */
[----:B------:R-:W-:Y:S01]  /*118b0*/  @!P0 IMAD.MOV.U32 R26, RZ, RZ, R5 ;  /* 0x000000ffff1a8224 */ /* 0x000fe200078e0005 */
[----:B------:R-:W-:Y:S01]  /*118c0*/  ISETP.GE.AND P0, PT, R3, UR4, PT ;  /* 0x0000000403007c0c */ /* 0x000fe2000bf06270 */
[----:B------:R-:W-:Y:S01]  /*118d0*/  IMAD.SHL.U32 R3, R0, 0x2, RZ ;  /* 0x0000000200037824 */ /* 0x000fe200078e00ff */
[----:B------:R-:W-:Y:S02]  /*118e0*/  SEL R0, RZ, 0x1, P5 ;  /* 0x00000001ff007807 */ /* 0x000fe40002800000 */
[----:B------:R-:W-:Y:S02]  /*118f0*/  SEL R34, RZ, 0x40, P0 ;  /* 0x00000040ff227807 */ /* 0x000fe40000000000 */
[----:B------:R-:W-:-:S02]  /*11900*/  ISETP.GE.AND P0, PT, R2, UR4, PT ;  /* 0x0000000402007c0c */ /* 0x000fc4000bf06270 */
[----:B------:R-:W-:Y:S02]  /*11910*/  LOP3.LUT R5, R22, 0x1c0, RZ, 0xfc, !PT ;  /* 0x000001c016057812 */ /* 0x000fe400078efcff */
[----:B------:R-:W-:Y:S02]  /*11920*/  LOP3.LUT R0, R3, 0x2, R0, 0xe2, !PT ;  /* 0x0000000203007812 */ /* 0x000fe400078ee200 */
[----:B------:R-:W-:Y:S02]  /*11930*/  SEL R3, RZ, 0x4, P4 ;  /* 0x00000004ff037807 */ /* 0x000fe40002000000 */
[----:B------:R-:W-:Y:S02]  /*11940*/  SEL R2, RZ, 0x8, P3 ;  /* 0x00000008ff027807 */ /* 0x000fe40001800000 */
[----:B------:R-:W-:Y:S01]  /*11950*/  ISETP.GE.AND P1, PT, R5, UR4, PT ;  /* 0x0000000405007c0c */ /* 0x000fe2000bf26270 */
[----:B------:R-:W-:Y:S01]  /*11960*/  UMOV UR4, 0xffffffff ;  /* 0xffffffff00047882 */ /* 0x000fe20000000000 */
[----:B------:R-:W-:-:S02]  /*11970*/  LOP3.LUT R0, R2, R0, R3, 0xfe, !PT ;  /* 0x0000000002007212 */ /* 0x000fc400078efe03 */
[----:B------:R-:W-:Y:S02]  /*11980*/  SEL R3, RZ, 0x10, P2 ;  /* 0x00000010ff037807 */ /* 0x000fe40001000000 */
[----:B------:R-:W-:Y:S02]  /*11990*/  SEL R2, RZ, 0x20, P0 ;  /* 0x00000020ff027807 */ /* 0x000fe40000000000 */
[----:B------:R-:W-:Y:S02]  /*119a0*/  SEL R17, RZ, 0x80, P1 ;  /* 0x00000080ff117807 */ /* 0x000fe40000800000 */
[----:B------:R-:W-:Y:S02]  /*119b0*/  @P0 LOP3.LUT R16, R16, 0x2, RZ, 0xfc, !PT ;  /* 0x0000000210100812 */ /* 0x000fe400078efcff */
[----:B------:R-:W-:Y:S01]  /*119c0*/  LOP3.LUT R3, R2, R0, R3, 0xfe, !PT ;  /* 0x0000000002037212 */ /* 0x000fe200078efe03 */
[----:B------:R-:W-:Y:S06]  /*119d0*/  BRA.DIV UR4, `(.L_x_1789) ;  /* 0x0000002e041c7947 */ /* 0x000fec000b800000 */
.L_x_1831:
        /* <DEDUP_REMOVED lines=14> */
.L_x_1790:
[----:B------:R-:W-:-:S05]  /*11ac0*/  IMAD.MOV.U32 R0, RZ, RZ, 0x1 ;  /* 0x00000001ff007424 */ /* 0x000fca00078e00ff */
[----:B------:R-:W-:-:S04]  /*11ad0*/  SHF.L.U32 R0, R0, 0x1f, RZ ;  /* 0x0000001f00007819 */ /* 0x000fc800000006ff */
[----:B------:R-:W0:Y:S02]  /*11ae0*/  SYNCS.PHASECHK.TRANS64.TRYWAIT P0, [UR46+0x28c40], R0 ;  /* 0x028c4000ff0075a7 */ /* 0x000e24000800016e */
[----:B0-----:R-:W-:Y:S05]  /*11af0*/  @!P0 BRA `(.L_x_1791) ;  /* 0x0000002800f48947 */ /* 0x001fea0003800000 */
.L_x_1832:
        /* <DEDUP_REMOVED lines=57> */
.L_x_1842:
        /* <DEDUP_REMOVED lines=15> */
.L_x_1793:
        /* <DEDUP_REMOVED lines=23> */
.L_x_1794:
[----:B------:R-:W-:Y:S01]  /*120f0*/  UISETP.NE.AND UP0, UPT, UR48, URZ, UPT ;  /* 0x0000003f3000728c */ /* 0x000fe2000bf05270 */
[----:B------:R-:W0:Y:S01]  /*12100*/  S2R R20, SR_CTAID.Z ;  /* 0x0000000000147919 */ /* 0x000e220000002700 */
[----:B------:R-:W-:Y:S01]  /*12110*/  VIADD R9, R31, UR41 ;  /* 0x000000291f097c36 */ /* 0x000fe20008000000 */
[----:B------:R-:W-:Y:S01]  /*12120*/  R2UR UR6, R23 ;  /* 0x00000000170672ca */ /* 0x000fe200000e0000 */
[----:B------:R-:W-:Y:S02]  /*12130*/  ULDC.64 UR8, c[0x0][0x2d8] ;  /* 0x0000b60000087ab9 */ /* 0x000fe40000000a00 */
[----:B------:R-:W-:Y:S01]  /*12140*/  PLOP3.LUT P0, PT, PT, PT, UP0, 0x80, 0x0 ;  /* 0x000000000000781c */ /* 0x000fe20003f0f008 */
[----:B------:R-:W-:-:S04]  /*12150*/  IMAD.MOV.U32 R7, RZ, RZ, R9 ;  /* 0x000000ffff077224 */ /* 0x000fc800078e0009 */
[----:B------:R-:W-:-:S05]  /*12160*/  @UP0 ULDC UR4, c[0x0][0x44c] ;  /* 0x0001130000040ab9 */ /* 0x000fca0000000800 */
[----:B------:R-:W-:-:S03]  /*12170*/  UIMAD UR6, UR6, UR8, URZ ;  /* 0x00000008060672a4 */ /* 0x000fc6000f8e023f */
[----:B------:R-:W-:Y:S01]  /*12180*/  @P0 IMAD.HI.U32 R0, R9, UR4, RZ ;  /* 0x0000000409000c27 */ /* 0x000fe2000f8e00ff */
[----:B------:R-:W-:Y:S01]  /*12190*/  PLOP3.LUT P0, PT, PT, PT, UP0, 0x80, 0x0 ;  /* 0x000000000000781c */ /* 0x000fe20003f0f008 */
[----:B------:R-:W-:Y:S01]  /*121a0*/  @UP0 ULDC UR4, c[0x0][0x450] ;  /* 0x0001140000040ab9 */ /* 0x000fe20000000800 */
[----:B------:R-:W-:-:S11]  /*121b0*/  UIMAD UR6, UR40, UR9, UR6 ;  /* 0x00000009280672a4 */ /* 0x000fd6000f8e0206 */
[----:B------:R-:W-:Y:S01]  /*121c0*/  @P0 SHF.R.U32.HI R7, RZ, UR4, R0 ;  /* 0x00000004ff070c19 */ /* 0x000fe20008011600 */
[----:B------:R-:W-:Y:S01]  /*121d0*/  UIMAD.WIDE.U32 UR4, UR40, UR8, URZ ;  /* 0x00000008280472a5 */ /* 0x000fe2000f8e003f */
[----:B------:R-:W1:Y:S01]  /*121e0*/  LDC R0, c[0x0][0x448] ;  /* 0x00011200ff007b82 */ /* 0x000e620000000800 */
[----:B0-----:R-:W-:Y:S01]  /*121f0*/  SHF.R.S32.HI R6, RZ, 0x1f, R20 ;  /* 0x0000001fff067819 */ /* 0x001fe20000011414 */
[----:B------:R-:W-:Y:S01]  /*12200*/  ULDC.64 UR8, c[0x0][0x2e0] ;  /* 0x0000b80000087ab9 */ /* 0x000fe20000000a00 */
[----:B------:R-:W-:Y:S02]  /*12210*/  UIADD3 UR6, UR5, UR6, URZ ;  /* 0x0000000605067290 */ /* 0x000fe4000fffe03f */
[----:B------:R-:W-:Y:S02]  /*12220*/  IMAD.U32 R4, RZ, RZ, UR4 ;  /* 0x00000004ff047e24 */ /* 0x000fe4000f8e00ff */
[----:B------:R-:W-:Y:S02]  /*12230*/  IMAD R6, R6, UR8, RZ ;  /* 0x0000000806067c24 */ /* 0x000fe4000f8e02ff */
[----:B------:R-:W-:Y:S01]  /*12240*/  MOV R3, UR6 ;  /* 0x0000000600037c02 */ /* 0x000fe20008000f00 */
[----:B------:R-:W-:Y:S01]  /*12250*/  IMAD.U32 R5, RZ, RZ, UR5 ;  /* 0x00000005ff057e24 */ /* 0x000fe2000f8e00ff */
[----:B------:R-:W-:Y:S01]  /*12260*/  MOV R2, R4 ;  /* 0x0000000400027202 */ /* 0x000fe20000000f00 */
[----:B------:R-:W-:Y:S01]  /*12270*/  IMAD R5, R20, UR9, R6 ;  /* 0x0000000914057c24 */ /* 0x000fe2000f8e0206 */
[----:B------:R-:W-:Y:S01]  /*12280*/  SHF.R.S32.HI R4, RZ, 0x1f, R7 ;  /* 0x0000001fff047819 */ /* 0x000fe20000011407 */
[----:B------:R-:W-:-:S02]  /*12290*/  ULDC.64 UR4, c[0x0][0x2d0] ;  /* 0x0000b40000047ab9 */ /* 0x000fc40000000a00 */
[----:B------:R-:W-:-:S04]  /*122a0*/  IMAD.WIDE.U32 R2, R20, UR8, R2 ;  /* 0x0000000814027c25 */ /* 0x000fc8000f8e0002 */
[----:B------:R-:W-:Y:S02]  /*122b0*/  IMAD.IADD R3, R3, 0x1, R5 ;  /* 0x0000000103037824 */ /* 0x000fe400078e0205 */
[----:B------:R-:W-:Y:S02]  /*122c0*/  IMAD.MOV R5, RZ, RZ, -R7 ;  /* 0x000000ffff057224 */ /* 0x000fe400078e0a07 */
[----:B------:R-:W-:Y:S02]  /*122d0*/  IMAD R4, R4, UR4, RZ ;  /* 0x0000000404047c24 */ /* 0x000fe4000f8e02ff */
[----:B-1----:R-:W-:Y:S02]  /*122e0*/  IMAD R5, R0, R5, R9 ;  /* 0x0000000500057224 */ /* 0x002fe400078e0209 */
        /* <DEDUP_REMOVED lines=18> */
[----:B------:R-:W-:Y:S02]  /*12410*/  VIADD R7, R35, UR41 ;  /* 0x0000002923077c36 */ /* 0x000fe40008000000 */
        /* <DEDUP_REMOVED lines=26> */
.L_x_1851:
        /* <DEDUP_REMOVED lines=18> */
.L_x_1852:
[----:B------:R-:W-:-:S13]  /*126e0*/  ISETP.NE.AND P0, PT, R33, 0x3, PT ;  /* 0x000000032100780c */ /* 0x000fda0003f05270 */
[----:B------:R-:W-:Y:S05]  /*126f0*/  @!P0 BRA `(.L_x_1797) ;  /* 0x0000000000048947 */ /* 0x000fea0003800000 */
[----:B------:R-:W-:Y:S01]  /*12700*/  BPT.TRAP 0x1 ;  /* 0x000000040000795c */ /* 0x000fe20000300000 */
.L_x_1797:
[----:B------:R-:W1:Y:S02]  /*12710*/  SYNCS.PHASECHK.TRANS64.TRYWAIT P0, [UR46+0x28c60], R0 ;  /* 0x028c6000ff0075a7 */ /* 0x000e64000800016e */
[----:B-1----:R-:W-:Y:S05]  /*12720*/  @!P0 BRA `(.L_x_1798) ;  /* 0x0000002800608947 */ /* 0x002fea0003800000 */
.L_x_1853:
        /* <DEDUP_REMOVED lines=105> */
.L_x_1863:
        /* <DEDUP_REMOVED lines=30> */
.L_x_1800:
        /* <DEDUP_REMOVED lines=9> */
[----:B------:R-:W-:Y:S01]  /*13030*/  LOP3.LUT R5, RZ, UR42, RZ, 0x33, !PT ;  /* 0x0000002aff057c12 */ /* 0x000fe2000f8e33ff */
[----:B------:R-:W-:Y:S01]  /*13040*/  UIMAD UR4, UR4, UR38, URZ ;  /* 0x00000026040472a4 */ /* 0x000fe2000f8e023f */
[----:B------:R-:W-:Y:S02]  /*13050*/  IADD3 R35, R36, R28, R35 ;  /* 0x0000001c24237210 */ /* 0x000fe40007ffe023 */
[----:B------:R-:W-:Y:S02]  /*13060*/  LOP3.LUT R28, R34, 0x40, RZ, 0xc0, !PT ;  /* 0x00000040221c7812 */ /* 0x000fe400078ec0ff */
[----:B------:R-:W-:Y:S01]  /*13070*/  LOP3.LUT R25, R17, 0x80, RZ, 0xc0, !PT ;  /* 0x0000008011197812 */ /* 0x000fe200078ec0ff */
[----:B------:R-:W-:Y:S01]  /*13080*/  VIADD R2, R35, 0xffffff40 ;  /* 0xffffff4023027836 */ /* 0x000fe20000000000 */
[----:B------:R-:W-:-:S02]  /*13090*/  LOP3.LUT R0, RZ, UR4, RZ, 0x33, !PT ;  /* 0x00000004ff007c12 */ /* 0x000fc4000f8e33ff */
[----:B------:R-:W-:Y:S02]  /*130a0*/  MOV R21, 0x1 ;  /* 0x0000000100157802 */ /* 0x000fe40000000f00 */
[----:B------:R-:W-:Y:S02]  /*130b0*/  VIADDMNMX R0, R0, -UR44, R3, !PT ;  /* 0x8000002c00007c46 */ /* 0x000fe4000f800103 */
[----:B------:R-:W-:Y:S02]  /*130c0*/  SHF.R.U32.HI R28, RZ, 0x2, R28 ;  /* 0x00000002ff1c7819 */ /* 0x000fe4000001161c */
[----:B------:R-:W-:Y:S01]  /*130d0*/  VIMNMX R5, R0, R5, !PT ;  /* 0x0000000500057248 */ /* 0x000fe20007fe0100 */
[----:B------:R-:W-:Y:S01]  /*130e0*/  IMAD.MOV.U32 R0, RZ, RZ, 0x1 ;  /* 0x00000001ff007424 */ /* 0x000fe200078e00ff */
[----:B------:R-:W-:Y:S02]  /*130f0*/  SHF.R.U32.HI R25, RZ, 0x3, R25 ;  /* 0x00000003ff197819 */ /* 0x000fe40000011619 */
[C---:B------:R-:W-:Y:S01]  /*13100*/  IADD3 R22, -R5.reuse, -0x2, RZ ;  /* 0xfffffffe05167810 */ /* 0x040fe20007ffe1ff */
[----:B------:R-:W-:-:S07]  /*13110*/  IMAD R9, R5, -0x40, R2 ;  /* 0xffffffc005097824 */ /* 0x000fce00078e0202 */
.L_x_1816:
[----:B------:R-:W-:Y:S01]  /*13120*/  ISETP.NE.AND P1, PT, R37, 0x1, PT ;  /* 0x000000012500780c */ /* 0x000fe20003f25270 */
[----:B------:R-:W-:Y:S01]  /*13130*/  BSSY B1, `(.L_x_1802) ;  /* 0x0000014000017945 */ /* 0x000fe20003800000 */
[----:B------:R-:W-:Y:S01]  /*13140*/  ISETP.GT.U32.AND P0, PT, R31, 0x3f, PT ;  /* 0x0000003f1f00780c */ /* 0x000fe20003f04070 */
[----:B------:R-:W-:Y:S02]  /*13150*/  IMAD.MOV.U32 R7, RZ, RZ, R9 ;  /* 0x000000ffff077224 */ /* 0x000fe400078e0009 */
[----:B------:R-:W-:-:S08]  /*13160*/  IMAD.MOV.U32 R6, RZ, RZ, RZ ;  /* 0x000000ffff067224 */ /* 0x000fd000078e00ff */
        /* <DEDUP_REMOVED lines=16> */
.L_x_1803:
[----:B------:R-:W-:Y:S05]  /*13270*/  BSYNC B1 ;  /* 0x0000000000017941 */ /* 0x000fea0003800000 */
.L_x_1802:
[----:B------:R-:W-:-:S13]  /*13280*/  ISETP.NE.AND P0, PT, R33, 0x3, PT ;  /* 0x000000032100780c */ /* 0x000fda0003f05270 */
[----:B------:R-:W-:Y:S05]  /*13290*/  @!P0 BRA `(.L_x_1804) ;  /* 0x0000000000048947 */ /* 0x000fea0003800000 */
[----:B------:R-:W-:Y:S01]  /*132a0*/  BPT.TRAP 0x1 ;  /* 0x000000040000795c */ /* 0x000fe20000300000 */
.L_x_1804:
[----:B------:R-:W-:Y:S01]  /*132b0*/  LEA R10, R0, UR46, 0x3 ;  /* 0x0000002e000a7c11 */ /* 0x000fe2000f8e18ff */
[----:B------:R-:W-:Y:S01]  /*132c0*/  BSSY B1, `(.L_x_1805) ;  /* 0x0000004000017945 */ /* 0x000fe20003800000 */
[----:B------:R-:W-:-:S04]  /*132d0*/  SHF.L.U32 R20, R21, 0x1f, RZ ;  /* 0x0000001f15147819 */ /* 0x000fc800000006ff */
[----:B------:R-:W1:Y:S02]  /*132e0*/  SYNCS.PHASECHK.TRANS64.TRYWAIT P0, [R10+URZ+0x28c40], R20 ;  /* 0x028c40140a0075a7 */ /* 0x000e64000800017f */
[----:B-1----:R-:W-:Y:S05]  /*132f0*/  @!P0 BRA `(.L_x_1806) ;  /* 0x0000002400948947 */ /* 0x002fea0003800000 */
.L_x_1864:
[----:B------:R-:W-:Y:S05]  /*13300*/  BSYNC B1 ;  /* 0x0000000000017941 */ /* 0x000fea0003800000 */
.L_x_1805:
        /* <DEDUP_REMOVED lines=47> */
.L_x_1874:
        /* <DEDUP_REMOVED lines=8> */
.L_x_1808:
        /* <DEDUP_REMOVED lines=10> */
.L_x_1809:
[----:B------:R2:W-:Y:S01]  /*13720*/  SYNCS.ARRIVE.TRANS64.A1T0 RZ, [R10+URZ+0x28c30], RZ ;  /* 0x028c30ff0aff79a7 */ /* 0x0005e2000810003f */
[----:B------:R-:W-:Y:S05]  /*13730*/  @!P2 BRA `(.L_x_1810) ;  /* 0x000000000004a947 */ /* 0x000fea0003800000 */
[----:B------:R-:W-:Y:S01]  /*13740*/  BPT.TRAP 0x1 ;  /* 0x000000040000795c */ /* 0x000fe20000300000 */
.L_x_1810:
[----:B------:R-:W3:Y:S01]  /*13750*/  SYNCS.PHASECHK.TRANS64.TRYWAIT P0, [R10+URZ+0x28c60], R20 ;  /* 0x028c60140a0075a7 */ /* 0x000ee2000800017f */
[----:B------:R-:W-:Y:S04]  /*13760*/  BSSY B1, `(.L_x_1811) ;  /* 0x0000002000017945 */ /* 0x000fe80003800000 */
[----:B---3--:R-:W-:Y:S05]  /*13770*/  @!P0 BRA `(.L_x_1812) ;  /* 0x0000002400948947 */ /* 0x008fea0003800000 */
.L_x_1875:
[----:B------:R-:W-:Y:S05]  /*13780*/  BSYNC B1 ;  /* 0x0000000000017941 */ /* 0x000fea0003800000 */
.L_x_1811:
        /* <DEDUP_REMOVED lines=77> */
.L_x_1885:
        /* <DEDUP_REMOVED lines=20> */
.L_x_1814:
        /* <DEDUP_REMOVED lines=10> */
.L_x_1815:
        /* <DEDUP_REMOVED lines=10> */
.L_x_1801:
[----:B------:R-:W-:Y:S05]  /*13ee0*/  BSYNC B0 ;  /* 0x0000000000007941 */ /* 0x000fea0003800000 */
.L_x_1778:
[----:B------:R-:W0:Y:S01]  /*13ef0*/  S2R R3, SR_CgaCtaId ;  /* 0x0000000000037919 */ /* 0x000e220000008800 */
[----:B------:R-:W-:Y:S01]  /*13f00*/  MOV R2, 0x400 ;  /* 0x0000040000027802 */ /* 0x000fe20000000f00 */
[----:B------:R-:W-:Y:S01]  /*13f10*/  BSSY B0, `(.L_x_1817) ;  /* 0x0000005000007945 */ /* 0x000fe20003800000 */
[----:B------:R-:W-:Y:S02]  /*13f20*/  SHF.L.U32 R4, R4, 0x1f, RZ ;  /* 0x0000001f04047819 */ /* 0x000fe400000006ff */
[----:B0-----:R-:W-:-:S04]  /*13f30*/  LEA R5, R3, R2, 0x18 ;  /* 0x0000000203057211 */ /* 0x001fc800078ec0ff */
[----:B------:R-:W0:Y:S02]  /*13f40*/  SYNCS.PHASECHK.TRANS64.TRYWAIT P0, [R5+URZ+0x28c20], R4 ;  /* 0x028c2004050075a7 */ /* 0x000e24000800017f */
[----:B0-----:R-:W-:Y:S05]  /*13f50*/  @!P0 BRA `(.L_x_1818) ;  /* 0x0000002400748947 */ /* 0x001fea0003800000 */
.L_x_1886:
[----:B------:R-:W-:Y:S05]  /*13f60*/  BSYNC B0 ;  /* 0x0000000000007941 */ /* 0x000fea0003800000 */
.L_x_1817:
[----:B------:R-:W-:-:S03]  /*13f70*/  UMOV UR4, 0xffffffff ;  /* 0xffffffff00047882 */ /* 0x000fc60000000000 */
[----:B------:R-:W-:Y:S05]  /*13f80*/  BRA.DIV UR4, `(.L_x_1819) ;  /* 0x00000026047c7947 */ /* 0x000fea000b800000 */
[----:B------:R-:W1:Y:S02]  /*13f90*/  S2R R2, SR_TID.X ;  /* 0x0000000000027919 */ /* 0x000e640000002100 */
[----:B-1----:R-:W-:-:S04]  /*13fa0*/  SHF.R.U32.HI R2, RZ, 0x5, R2 ;  /* 0x00000005ff027819 */ /* 0x002fc80000011602 */
[----:B------:R-:W-:-:S05]  /*13fb0*/  LOP3.LUT R2, R2, 0x3, RZ, 0xc0, !PT ;  /* 0x0000000302027812 */ /* 0x000fca00078ec0ff */
[----:B------:R1:W3:Y:S02]  /*13fc0*/  SHFL.IDX PT, R14, R2, RZ, 0x1f ;  /* 0x00001fff020e7589 */ /* 0x0002e400000e0000 */
.L_x_1889:
[----:B---3--:R-:W-:-:S13]  /*13fd0*/  ISETP.NE.AND P0, PT, R14, RZ, PT ;  /* 0x000000ff0e00720c */ /* 0x008fda0003f05270 */
[----:B------:R-:W-:Y:S05]  /*13fe0*/  @P0 BRA `(.L_x_1667) ;  /* 0x0000000000880947 */ /* 0x000fea0003800000 */
[----:B------:R-:W-:-:S03]  /*13ff0*/  UMOV UR4, 0xffffffff ;  /* 0xffffffff00047882 */ /* 0x000fc60000000000 */
[----:B------:R-:W-:Y:S05]  /*14000*/  BRA.DIV UR4, `(.L_x_1820) ;  /* 0x0000002604907947 */ /* 0x000fea000b800000 */
[----:B------:R-:W-:-:S13]  /*14010*/  ELECT P6, URZ, PT ;  /* 0x00000000003f782f */ /* 0x000fda00038c0000 */
.L_x_1892:
[----:B------:R-:W-:Y:S05]  /*14020*/  @!P6 BRA `(.L_x_1667) ;  /* 0x000000000078e947 */ /* 0x000fea0003800000 */
[----:B------:R-:W-:-:S06]  /*14030*/  ULOP3.LUT UR4, UR39, 0x2, URZ, 0xfc, !UPT ;  /* 0x0000000227047892 */ /* 0x000fcc000f8efc3f */
[----:B-1----:R-:W-:-:S05]  /*14040*/  IMAD.U32 R2, RZ, RZ, UR4 ;  /* 0x00000004ff027e24 */ /* 0x002fca000f8e00ff */
[----:B------:R-:W-:-:S13]  /*14050*/  ISETP.NE.AND P0, PT, R2, 0x3, PT ;  /* 0x000000030200780c */ /* 0x000fda0003f05270 */
[----:B------:R-:W-:Y:S05]  /*14060*/  @!P0 BRA `(.L_x_1821) ;  /* 0x0000000000048947 */ /* 0x000fea0003800000 */
[----:B------:R-:W-:Y:S01]  /*14070*/  BPT.TRAP 0x1 ;  /* 0x000000040000795c */ /* 0x000fe20000300000 */
.L_x_1821:
[C---:B0-----:R-:W-:Y:S01]  /*14080*/  LEA R4, R0.reuse, R5, 0x3 ;  /* 0x0000000500047211 */ /* 0x041fe200078e18ff */
[----:B------:R-:W-:Y:S01]  /*14090*/  VIADD R0, R0, 0x1 ;  /* 0x0000000100007836 */ /* 0x000fe20000000000 */
[----:B------:R-:W-:-:S04]  /*140a0*/  SHF.L.U32 R3, R21, 0x1f, RZ ;  /* 0x0000001f15037819 */ /* 0x000fc800000006ff */
[----:B------:R-:W0:Y:S01]  /*140b0*/  SYNCS.PHASECHK.TRANS64.TRYWAIT P1, [R4+URZ+0x28c40], R3 ;  /* 0x028c4003040075a7 */ /* 0x000e22000802017f */
[----:B------:R-:W-:-:S04]  /*140c0*/  ISETP.NE.AND P2, PT, R0, 0x2, PT ;  /* 0x000000020000780c */ /* 0x000fc80003f45270 */
[----:B------:R-:W-:Y:S01]  /*140d0*/  SEL R2, RZ, 0x1, P2 ;  /* 0x00000001ff027807 */ /* 0x000fe20001000000 */
[----:B0-----:R-:W-:Y:S08]  /*140e0*/  @!P1 BRA `(.L_x_1822) ;  /* 0x0000002400789947 */ /* 0x001ff00003800000 */
.L_x_1893:
[----:B------:R-:W-:Y:S02]  /*140f0*/  SEL R0, R0, RZ, P2 ;  /* 0x000000ff00007207 */ /* 0x000fe40001000000 */
[----:B------:R-:W-:Y:S01]  /*14100*/  LOP3.LUT R2, R21, R2, RZ, 0x3c, !PT ;  /* 0x0000000215027212 */ /* 0x000fe200078e3cff */
[----:B------:R-:W-:Y:S06]  /*14110*/  @!P0 BRA `(.L_x_1823) ;  /* 0x0000000000048947 */ /* 0x000fec0003800000 */
[----:B------:R-:W-:Y:S01]  /*14120*/  BPT.TRAP 0x1 ;  /* 0x000000040000795c */ /* 0x000fe20000300000 */
.L_x_1823:
[----:B------:R-:W-:Y:S01]  /*14130*/  IMAD R5, R0, 0x8, R5 ;  /* 0x0000000800057824 */ /* 0x000fe200078e0205 */
[----:B------:R-:W-:-:S04]  /*14140*/  SHF.L.U32 R0, R2, 0x1f, RZ ;  /* 0x0000001f02007819 */ /* 0x000fc800000006ff */
[----:B------:R-:W1:Y:S02]  /*14150*/  SYNCS.PHASECHK.TRANS64.TRYWAIT P1, [R5+URZ+0x28c40], R0 ;  /* 0x028c4000050075a7 */ /* 0x000e64000802017f */
[----:B-1----:R-:W-:Y:S05]  /*14160*/  @!P1 BRA `(.L_x_1824) ;  /* 0x00000024006c9947 */ /* 0x002fea0003800000 */
.L_x_1894:
[----:B------:R-:W-:Y:S05]  /*14170*/  @!P0 BRA `(.L_x_1825) ;  /* 0x0000000000048947 */ /* 0x000fea0003800000 */
[----:B------:R-:W-:Y:S01]  /*14180*/  BPT.TRAP 0x1 ;  /* 0x000000040000795c */ /* 0x000fe20000300000 */
.L_x_1825:
[----:B------:R-:W3:Y:S02]  /*14190*/  SYNCS.PHASECHK.TRANS64.TRYWAIT P1, [R4+URZ+0x28c60], R3 ;  /* 0x028c6003040075a7 */ /* 0x000ee4000802017f */
[----:B---3--:R-:W-:Y:S05]  /*141a0*/  @!P1 BRA `(.L_x_1826) ;  /* 0x0000002400709947 */ /* 0x008fea0003800000 */
.L_x_1895:
[----:B------:R-:W-:Y:S05]  /*141b0*/  @!P0 BRA `(.L_x_1827) ;  /* 0x0000000000048947 */ /* 0x000fea0003800000 */
[----:B------:R-:W-:Y:S01]  /*141c0*/  BPT.TRAP 0x1 ;  /* 0x000000040000795c */ /* 0x000fe20000300000 */
.L_x_1827:
[----:B----4-:R4:W0:Y:S02]  /*141d0*/  SYNCS.PHASECHK.TRANS64.TRYWAIT P0, [R5+URZ+0x28c60], R0 ;  /* 0x028c6000050075a7 */ /* 0x010824000800017f */
[----:B0-----:R-:W-:Y:S05]  /*141e0*/  @!P0 NANOSLEEP.SYNCS 0x989680 ;  /* 0x009896800000895d */ /* 0x001fea0003900000 */
[----:B------:R-:W0:Y:S02]  /*141f0*/  @!P0 SYNCS.PHASECHK.TRANS64 P0, [R5+URZ+0x28c60], R0 ;  /* 0x028c6000050085a7 */ /* 0x000e24000800007f */
[----:B0-----:R-:W-:Y:S05]  /*14200*/  @!P0 BRA `(.L_x_1827) ;  /* 0xfffffffc00f08947 */ /* 0x001fea000383ffff */
.L_x_1667:
[----:B------:R-:W-:Y:S05]  /*14210*/  BSYNC B6 ;  /* 0x0000000000067941 */ /* 0x000fea0003800000 */
.L_x_1664:
[----:B------:R-:W-:Y:S05]  /*14220*/  EXIT ;  /* 0x000000000000794d */ /* 0x000fea0003800000 */
.L_x_1678:
[----:B0-----:R-:W-:-:S04]  /*14230*/  MOV R5, UR5 ;  /* 0x0000000500057c02 */ /* 0x001fc80008000f00 */
[----:B------:R0:W1:Y:S03]  /*14240*/  SYNCS.PHASECHK.TRANS64.TRYWAIT P1, [R5+URZ+0x28c50], R2 ;  /* 0x028c5002050075a7 */ /* 0x000066000802017f */
[----:B-1----:R-:W-:Y:S05]  /*14250*/  @!P1 NANOSLEEP.SYNCS 0x989680 ;  /* 0x009896800000995d */ /* 0x002fea0003900000 */
[----:B------:R-:W1:Y:S02]  /*14260*/  @!P1 SYNCS.PHASECHK.TRANS64 P1, [R5+URZ+0x28c50], R2 ;  /* 0x028c5002050095a7 */ /* 0x000e64000802007f */
[----:B-1----:R-:W-:Y:S05]  /*14270*/  @!P1 BRA `(.L_x_1678) ;  /* 0xfffffffc00ec9947 */ /* 0x002fea000383ffff */
[----:B------:R-:W-:Y:S05]  /*14280*/  BRA `(.L_x_1828) ;  /* 0xfffffed400447947 */ /* 0x000fea000383ffff */
.L_x_1684:
[----:B-1----:R-:W-:-:S04]  /*14290*/  IMAD.U32 R5, RZ, RZ, UR7 ;  /* 0x00000007ff057e24 */ /* 0x002fc8000f8e00ff */
[----:B------:R1:W2:Y:S03]  /*142a0*/  SYNCS.PHASECHK.TRANS64.TRYWAIT P1, [R5+URZ+0x28c50], R2 ;  /* 0x028c5002050075a7 */ /* 0x0002a6000802017f */
[----:B--2---:R-:W-:Y:S05]  /*142b0*/  @!P1 NANOSLEEP.SYNCS 0x989680 ;  /* 0x009896800000995d */ /* 0x004fea0003900000 */
[----:B------:R-:W2:Y:S02]  /*142c0*/  @!P1 SYNCS.PHASECHK.TRANS64 P1, [R5+URZ+0x28c50], R2 ;  /* 0x028c5002050095a7 */ /* 0x000ea4000802007f */
[----:B--2---:R-:W-:Y:S05]  /*142d0*/  @!P1 BRA `(.L_x_1684) ;  /* 0xfffffffc00ec9947 */ /* 0x004fea000383ffff */
[----:B------:R-:W-:Y:S05]  /*142e0*/  BRA `(.L_x_1683) ;  /* 0xfffffee000487947 */ /* 0x000fea000383ffff */
.L_x_1695:
[----:B-1----:R-:W-:-:S04]  /*142f0*/  IMAD.U32 R0, RZ, RZ, UR40 ;  /* 0x00000028ff007e24 */ /* 0x002fc8000f8e00ff */
[----:B------:R1:W2:Y:S03]  /*14300*/  SYNCS.PHASECHK.TRANS64.TRYWAIT P0, [R0+URZ+0x28c00], R13 ;  /* 0x028c000d000075a7 */ /* 0x0002a6000800017f */
[----:B--2---:R-:W-:Y:S05]  /*14310*/  @!P0 NANOSLEEP.SYNCS 0x989680 ;  /* 0x009896800000895d */ /* 0x004fea0003900000 */
[----:B------:R-:W2:Y:S02]  /*14320*/  @!P0 SYNCS.PHASECHK.TRANS64 P0, [R0+URZ+0x28c00], R13 ;  /* 0x028c000d000085a7 */ /* 0x000ea4000800007f */
[----:B--2---:R-:W-:Y:S05]  /*14330*/  @!P0 BRA `(.L_x_1695) ;  /* 0xfffffffc00ec8947 */ /* 0x004fea000383ffff */
[----:B------:R-:W-:Y:S05]  /*14340*/  BRA `(.L_x_1829) ;  /* 0xfffffef8004c7947 */ /* 0x000fea000383ffff */
.L_x_1699:
[----:B-1----:R-:W-:-:S04]  /*14350*/  MOV R2, UR40 ;  /* 0x0000002800027c02 */ /* 0x002fc80008000f00 */
[----:B------:R1:W2:Y:S03]  /*14360*/  SYNCS.PHASECHK.TRANS64.TRYWAIT P0, [R2+URZ+0x28c30], R13 ;  /* 0x028c300d020075a7 */ /* 0x0002a6000800017f */
[----:B--2---:R-:W-:Y:S05]  /*14370*/  @!P0 NANOSLEEP.SYNCS 0x989680 ;  /* 0x009896800000895d */ /* 0x004fea0003900000 */
[----:B------:R-:W2:Y:S02]  /*14380*/  @!P0 SYNCS.PHASECHK.TRANS64 P0, [R2+URZ+0x28c30], R13 ;  /* 0x028c300d020085a7 */ /* 0x000ea4000800007f */
[----:B--2---:R-:W-:Y:S05]  /*14390*/  @!P0 BRA `(.L_x_1699) ;  /* 0xfffffffc00ec8947 */ /* 0x004fea000383ffff */
[----:B------:R-:W-:Y:S05]  /*143a0*/  BRA `(.L_x_1698) ;  /* 0xfffffef8008c7947 */ /* 0x000fea000383ffff */
.L_x_1712:
[----:B-1----:R-:W-:-:S04]  /*143b0*/  IMAD.U32 R14, RZ, RZ, UR40 ;  /* 0x00000028ff0e7e24 */ /* 0x002fc8000f8e00ff */
[----:B------:R1:W3:Y:S03]  /*143c0*/  SYNCS.PHASECHK.TRANS64.TRYWAIT P0, [R14+URZ+0x28c50], R13 ;  /* 0x028c500d0e0075a7 */ /* 0x0002e6000800017f */
[----:B---3--:R-:W-:Y:S05]  /*143d0*/  @!P0 NANOSLEEP.SYNCS 0x989680 ;  /* 0x009896800000895d */ /* 0x008fea0003900000 */
[----:B------:R-:W3:Y:S02]  /*143e0*/  @!P0 SYNCS.PHASECHK.TRANS64 P0, [R14+URZ+0x28c50], R13 ;  /* 0x028c500d0e0085a7 */ /* 0x000ee4000800007f */
[----:B---3--:R-:W-:Y:S05]  /*143f0*/  @!P0 BRA `(.L_x_1712) ;  /* 0xfffffffc00ec8947 */ /* 0x008fea000383ffff */
[----:B------:R-:W-:Y:S05]  /*14400*/  BRA `(.L_x_1711) ;  /* 0xffffff1800f07947 */ /* 0x000fea000383ffff */
.L_x_1721:
[----:B-1----:R-:W-:-:S04]  /*14410*/  IMAD.U32 R12, RZ, RZ, UR29 ;  /* 0x0000001dff0c7e24 */ /* 0x002fc8000f8e00ff */
[----:B------:R1:W3:Y:S03]  /*14420*/  SYNCS.PHASECHK.TRANS64.TRYWAIT P0, [R12+URZ+0x28c30], R13 ;  /* 0x028c300d0c0075a7 */ /* 0x0002e6000800017f */
[----:B---3--:R-:W-:Y:S05]  /*14430*/  @!P0 NANOSLEEP.SYNCS 0x989680 ;  /* 0x009896800000895d */ /* 0x008fea0003900000 */
[----:B------:R-:W3:Y:S02]  /*14440*/  @!P0 SYNCS.PHASECHK.TRANS64 P0, [R12+URZ+0x28c30], R13 ;  /* 0x028c300d0c0085a7 */ /* 0x000ee4000800007f */
[----:B---3--:R-:W-:Y:S05]  /*14450*/  @!P0 BRA `(.L_x_1721) ;  /* 0xfffffffc00ec8947 */ /* 0x008fea000383ffff */
[----:B------:R-:W-:Y:S05]  /*14460*/  BRA `(.L_x_1720) ;  /* 0xffffff2000947947 */ /* 0x000fea000383ffff */
.L_x_1734:
[----:B--2---:R-:W-:-:S04]  /*14470*/  MOV R14, UR29 ;  /* 0x0000001d000e7c02 */ /* 0x004fc80008000f00 */
[----:B------:R2:W3:Y:S03]  /*14480*/  SYNCS.PHASECHK.TRANS64.TRYWAIT P0, [R14+URZ+0x28c50], R13 ;  /* 0x028c500d0e0075a7 */ /* 0x0004e6000800017f */
[----:B---3--:R-:W-:Y:S05]  /*14490*/  @!P0 NANOSLEEP.SYNCS 0x989680 ;  /* 0x009896800000895d */ /* 0x008fea0003900000 */
[----:B------:R-:W3:Y:S02]  /*144a0*/  @!P0 SYNCS.PHASECHK.TRANS64 P0, [R14+URZ+0x28c50], R13 ;  /* 0x028c500d0e0085a7 */ /* 0x000ee4000800007f */
[----:B---3--:R-:W-:Y:S05]  /*144b0*/  @!P0 BRA `(.L_x_1734) ;  /* 0xfffffffc00ec8947 */ /* 0x008fea000383ffff */
[----:B------:R-:W-:Y:S05]  /*144c0*/  BRA `(.L_x_1733) ;  /* 0xffffff4400747947 */ /* 0x000fea000383ffff */
.L_x_1744:
[----:B--2---:R-:W-:-:S04]  /*144d0*/  IMAD.U32 R11, RZ, RZ, UR26 ;  /* 0x0000001aff0b7e24 */ /* 0x004fc8000f8e00ff */
[----:B------:R2:W3:Y:S03]  /*144e0*/  SYNCS.PHASECHK.TRANS64.TRYWAIT P1, [R11+URZ+0x28c30], R14 ;  /* 0x028c300e0b0075a7 */ /* 0x0004e6000802017f */
[----:B---3--:R-:W-:Y:S05]  /*144f0*/  @!P1 NANOSLEEP.SYNCS 0x989680 ;  /* 0x009896800000995d */ /* 0x008fea0003900000 */
[----:B------:R-:W3:Y:S02]  /*14500*/  @!P1 SYNCS.PHASECHK.TRANS64 P1, [R11+URZ+0x28c30], R14 ;  /* 0x028c300e0b0095a7 */ /* 0x000ee4000802007f */
[----:B---3--:R-:W-:Y:S05]  /*14510*/  @!P1 BRA `(.L_x_1744) ;  /* 0xfffffffc00ec9947 */ /* 0x008fea000383ffff */
[----:B------:R-:W-:Y:S05]  /*14520*/  BRA `(.L_x_1743) ;  /* 0xffffff4c00087947 */ /* 0x000fea000383ffff */
.L_x_1749:
[----:B--2---:R-:W-:-:S04]  /*14530*/  IMAD.U32 R15, RZ, RZ, UR26 ;  /* 0x0000001aff0f7e24 */ /* 0x004fc8000f8e00ff */
[----:B------:R2:W3:Y:S03]  /*14540*/  SYNCS.PHASECHK.TRANS64.TRYWAIT P1, [R15+URZ+0x28c50], R14 ;  /* 0x028c500e0f0075a7 */ /* 0x0004e6000802017f */
[----:B---3--:R-:W-:Y:S05]  /*14550*/  @!P1 NANOSLEEP.SYNCS 0x989680 ;  /* 0x009896800000995d */ /* 0x008fea0003900000 */
[----:B------:R-:W3:Y:S02]  /*14560*/  @!P1 SYNCS.PHASECHK.TRANS64 P1, [R15+URZ+0x28c50], R14 ;  /* 0x028c500e0f0095a7 */ /* 0x000ee4000802007f */
[----:B---3--:R-:W-:Y:S05]  /*14570*/  @!P1 BRA `(.L_x_1749) ;  /* 0xfffffffc00ec9947 */ /* 0x008fea000383ffff */
[----:B------:R-:W-:Y:S05]  /*14580*/  BRA `(.L_x_1748) ;  /* 0xffffff6400247947 */ /* 0x000fea000383ffff */
.L_x_1756:
[----:B----4-:R-:W-:-:S04]  /*14590*/  MOV R12, UR25 ;  /* 0x00000019000c7c02 */ /* 0x010fc80008000f00 */
[----:B------:R4:W0:Y:S03]  /*145a0*/  SYNCS.PHASECHK.TRANS64.TRYWAIT P0, [R12+URZ+0x28c30], R13 ;  /* 0x028c300d0c0075a7 */ /* 0x000826000800017f */
[----:B0-----:R-:W-:Y:S05]  /*145b0*/  @!P0 NANOSLEEP.SYNCS 0x989680 ;  /* 0x009896800000895d */ /* 0x001fea0003900000 */
[----:B------:R-:W0:Y:S02]  /*145c0*/  @!P0 SYNCS.PHASECHK.TRANS64 P0, [R12+URZ+0x28c30], R13 ;  /* 0x028c300d0c0085a7 */ /* 0x000e24000800007f */
[----:B0-----:R-:W-:Y:S05]  /*145d0*/  @!P0 BRA `(.L_x_1756) ;  /* 0xfffffffc00ec8947 */ /* 0x001fea000383ffff */
[----:B------:R-:W-:Y:S05]  /*145e0*/  BRA `(.L_x_1755) ;  /* 0xffffff6800207947 */ /* 0x000fea000383ffff */
.L_x_1769:
[----:B--2---:R-:W-:-:S04]  /*145f0*/  IMAD.U32 R14, RZ, RZ, UR25 ;  /* 0x00000019ff0e7e24 */ /* 0x004fc8000f8e00ff */
[----:B------:R2:W4:Y:S03]  /*14600*/  SYNCS.PHASECHK.TRANS64.TRYWAIT P0, [R14+URZ+0x28c50], R13 ;  /* 0x028c500d0e0075a7 */ /* 0x000526000800017f */
[----:B----4-:R-:W-:Y:S05]  /*14610*/  @!P0 NANOSLEEP.SYNCS 0x989680 ;  /* 0x009896800000895d */ /* 0x010fea0003900000 */
[----:B------:R-:W4:Y:S02]  /*14620*/  @!P0 SYNCS.PHASECHK.TRANS64 P0, [R14+URZ+0x28c50], R13 ;  /* 0x028c500d0e0085a7 */ /* 0x000f24000800007f */
[----:B----4-:R-:W-:Y:S05]  /*14630*/  @!P0 BRA `(.L_x_1769) ;  /* 0xfffffffc00ec8947 */ /* 0x010fea000383ffff */
[----:B------:R-:W-:Y:S05]  /*14640*/  BRA `(.L_x_1768) ;  /* 0xffffff8800f07947 */ /* 0x000fea000383ffff */
.L_x_1789:
[----:B------:R-:W-:Y:S01]  /*14650*/  IMAD.MOV.U32 R13, RZ, RZ, R23 ;  /* 0x000000ffff0d7224 */ /* 0x000fe200078e0017 */
[----:B------:R-:W-:Y:S01]  /*14660*/  MOV R12, RZ ;  /* 0x000000ff000c7202 */ /* 0x000fe20000000f00 */
[----:B------:R-:W-:Y:S02]  /*14670*/  IMAD.MOV.U32 R11, RZ, RZ, 0x1f ;  /* 0x0000001fff0b7424 */ /* 0x000fe400078e00ff */
[----:B------:R-:W-:-:S07]  /*14680*/  IMAD.MOV.U32 R15, RZ, RZ, -0x1 ;  /* 0xffffffffff0f7424 */ /* 0x000fce00078e00ff */
[----:B------:R-:W-:Y:S05]  /*14690*/  WARPSYNC.COLLECTIVE R15, `(.L_x_1830) ;  /* 0x000000000f087348 */ /* 0x000fea0003c00000 */
[----:B------:R0:W1:Y:S02]  /*146a0*/  SHFL.IDX P6, R14, R13, R12, R11 ;  /* 0x0000000c0d0e7389 */ /* 0x00006400000c000b */
[----:B01----:R-:W-:Y:S01]  /*146b0*/  ENDCOLLECTIVE ;  /* 0x000000000000791b */ /* 0x003fe20003800000 */
.L_x_1830:
[----:B------:R-:W-:Y:S05]  /*146c0*/  BRA `(.L_x_1831) ;  /* 0xffffffd000c47947 */ /* 0x000fea000383ffff */
.L_x_1791:
[----:B0-----:R-:W-:-:S04]  /*146d0*/  MOV R3, UR46 ;  /* 0x0000002e00037c02 */ /* 0x001fc80008000f00 */
[----:B------:R0:W1:Y:S03]  /*146e0*/  SYNCS.PHASECHK.TRANS64.TRYWAIT P0, [R3+URZ+0x28c40], R0 ;  /* 0x028c4000030075a7 */ /* 0x000066000800017f */
[----:B-1----:R-:W-:Y:S05]  /*146f0*/  @!P0 NANOSLEEP.SYNCS 0x989680 ;  /* 0x009896800000895d */ /* 0x002fea0003900000 */
[----:B------:R-:W1:Y:S02]  /*14700*/  @!P0 SYNCS.PHASECHK.TRANS64 P0, [R3+URZ+0x28c40], R0 ;  /* 0x028c4000030085a7 */ /* 0x000e64000800007f */
[----:B-1----:R-:W-:Y:S05]  /*14710*/  @!P0 BRA `(.L_x_1791) ;  /* 0xfffffffc00ec8947 */ /* 0x002fea000383ffff */
[----:B------:R-:W-:Y:S05]  /*14720*/  BRA `(.L_x_1832) ;  /* 0xffffffd000f47947 */ /* 0x000fea000383ffff */
.L_x_1792:
        /* <DEDUP_REMOVED lines=8> */
.L_x_1834:
[----:B------:R-:W-:Y:S05]  /*147b0*/  BSYNC B0 ;  /* 0x0000000000007941 */ /* 0x000fea0003800000 */
.L_x_1833:
[----:B------:R-:W-:Y:S01]  /*147c0*/  MOV R13, R0 ;  /* 0x00000000000d7202 */ /* 0x000fe20000000f00 */
[----:B------:R-:W-:Y:S01]  /*147d0*/  IMAD.MOV.U32 R12, RZ, RZ, RZ ;  /* 0x000000ffff0c7224 */ /* 0x000fe200078e00ff */
[----:B------:R-:W-:Y:S01]  /*147e0*/  MOV R15, 0xffffffff ;  /* 0xffffffff000f7802 */ /* 0x000fe20000000f00 */
[----:B------:R-:W-:Y:S01]  /*147f0*/  IMAD.MOV.U32 R11, RZ, RZ, 0x181f ;  /* 0x0000181fff0b7424 */ /* 0x000fe200078e00ff */
[----:B------:R-:W-:Y:S01]  /*14800*/  @P0 LEA R7, R30, UR46, 0x1 ;  /* 0x0000002e1e070c11 */ /* 0x000fe2000f8e08ff */
[----:B------:R-:W-:-:S07]  /*14810*/  IMAD.MOV.U32 R2, RZ, RZ, R14 ;  /* 0x000000ffff027224 */ /* 0x000fce00078e000e */
[----:B------:R-:W-:Y:S05]  /*14820*/  WARPSYNC.COLLECTIVE R15, `(.L_x_1835) ;  /* 0x000000000f087348 */ /* 0x000fea0003c00000 */
[----:B------:R0:W1:Y:S02]  /*14830*/  SHFL.IDX P6, R14, R13, R12, R11 ;  /* 0x0000000c0d0e7389 */ /* 0x00006400000c000b */
[----:B01----:R-:W-:Y:S01]  /*14840*/  ENDCOLLECTIVE ;  /* 0x000000000000791b */ /* 0x003fe20003800000 */
.L_x_1835:
[----:B------:R-:W-:Y:S01]  /*14850*/  MOV R13, R5 ;  /* 0x00000005000d7202 */ /* 0x000fe20000000f00 */
[----:B------:R-:W-:Y:S01]  /*14860*/  IMAD.MOV.U32 R12, RZ, RZ, 0x1 ;  /* 0x00000001ff0c7424 */ /* 0x000fe200078e00ff */
[----:B------:R-:W-:-:S05]  /*14870*/  @P0 LEA R14, P1, R22, R14, 0x1 ;  /* 0x0000000e160e0211 */ /* 0x000fca00078208ff */
[----:B------:R-:W-:Y:S02]  /*14880*/  @P0 IMAD.X R3, RZ, RZ, R2, P1 ;  /* 0x000000ffff030224 */ /* 0x000fe400008e0602 */
[----:B------:R-:W-:-:S07]  /*14890*/  @P0 IMAD.MOV.U32 R2, RZ, RZ, R14 ;  /* 0x000000ffff020224 */ /* 0x000fce00078e000e */
[----:B------:R-:W-:Y:S05]  /*148a0*/  WARPSYNC.COLLECTIVE R15, `(.L_x_1836) ;  /* 0x000000000f087348 */ /* 0x000fea0003c00000 */
[----:B------:R0:W1:Y:S02]  /*148b0*/  SHFL.IDX P6, R14, R13, R12, R11 ;  /* 0x0000000c0d0e7389 */ /* 0x00006400000c000b */
[----:B01----:R-:W-:Y:S01]  /*148c0*/  ENDCOLLECTIVE ;  /* 0x000000000000791b */ /* 0x003fe20003800000 */
.L_x_1836:
[----:B------:R-:W-:Y:S01]  /*148d0*/  @!PT LDS RZ, [RZ] ;  /* 0x00000000fffff984 */ /* 0x000fe20000000800 */
[----:B------:R-:W-:Y:S01]  /*148e0*/  @!PT LDS RZ, [RZ] ;  /* 0x00000000fffff984 */ /* 0x000fe20000000800 */
[----:B------:R-:W-:Y:S01]  /*148f0*/  @!PT LDS RZ, [RZ] ;  /* 0x00000000fffff984 */ /* 0x000fe20000000800 */
[----:B------:R0:W-:Y:S01]  /*14900*/  @P0 LDGSTS.E.BYPASS.LTC128B.128 [R7+0x22400], desc[UR36][R2.64], !P2 ;  /* 0x2240000002070fae */ /* 0x0001e2000d101d64 */
[----:B------:R-:W-:Y:S02]  /*14910*/  ISETP.GE.AND P0, PT, R18, 0x11, PT ;  /* 0x000000111200780c */ /* 0x000fe40003f06270 */
[----:B------:R-:W-:-:S11]  /*14920*/  MOV R13, R0 ;  /* 0x00000000000d7202 */ /* 0x000fd60000000f00 */
[----:B------:R-:W-:Y:S01]  /*14930*/  @P0 LEA R9, R30, UR46, 0x1 ;  /* 0x0000002e1e090c11 */ /* 0x000fe2000f8e08ff */
[----:B0-----:R-:W-:-:S07]  /*14940*/  IMAD.MOV.U32 R4, RZ, RZ, R14 ;  /* 0x000000ffff047224 */ /* 0x001fce00078e000e */
[----:B------:R-:W-:Y:S05]  /*14950*/  WARPSYNC.COLLECTIVE R15, `(.L_x_1837) ;  /* 0x000000000f087348 */ /* 0x000fea0003c00000 */
[----:B------:R0:W1:Y:S02]  /*14960*/  SHFL.IDX P6, R14, R13, R12, R11 ;  /* 0x0000000c0d0e7389 */ /* 0x00006400000c000b */
[----:B01----:R-:W-:Y:S01]  /*14970*/  ENDCOLLECTIVE ;  /* 0x000000000000791b */ /* 0x003fe20003800000 */
.L_x_1837:
[----:B------:R-:W-:Y:S01]  /*14980*/  IMAD.MOV.U32 R13, RZ, RZ, R5 ;  /* 0x000000ffff0d7224 */ /* 0x000fe200078e0005 */
[----:B------:R-:W-:Y:S02]  /*14990*/  MOV R12, 0x2 ;  /* 0x00000002000c7802 */ /* 0x000fe40000000f00 */
[----:B------:R-:W-:-:S13]  /*149a0*/  @P0 LEA R2, P1, R22, R14, 0x1 ;  /* 0x0000000e16020211 */ /* 0x000fda00078208ff */
[----:B------:R-:W-:Y:S05]  /*149b0*/  WARPSYNC.COLLECTIVE R15, `(.L_x_1838) ;  /* 0x000000000f087348 */ /* 0x000fea0003c00000 */
[----:B------:R0:W1:Y:S02]  /*149c0*/  SHFL.IDX P6, R14, R13, R12, R11 ;  /* 0x0000000c0d0e7389 */ /* 0x00006400000c000b */
[----:B01----:R-:W-:Y:S01]  /*149d0*/  ENDCOLLECTIVE ;  /* 0x000000000000791b */ /* 0x003fe20003800000 */
.L_x_1838:
[----:B------:R-:W-:-:S05]  /*149e0*/  @P0 IMAD.X R3, RZ, RZ, R4, P1 ;  /* 0x000000ffff030224 */ /* 0x000fca00008e0604 */
        /* <DEDUP_REMOVED lines=11> */
.L_x_1839:
[----:B------:R-:W-:Y:S02]  /*14aa0*/  IMAD.MOV.U32 R13, RZ, RZ, R5 ;  /* 0x000000ffff0d7224 */ /* 0x000fe400078e0005 */
[----:B------:R-:W-:Y:S01]  /*14ab0*/  IMAD.MOV.U32 R12, RZ, RZ, 0x3 ;  /* 0x00000003ff0c7424 */ /* 0x000fe200078e00ff */
[----:B------:R-:W-:-:S13]  /*14ac0*/  @P0 LEA R2, P1, R22, R14, 0x1 ;  /* 0x0000000e16020211 */ /* 0x000fda00078208ff */
[----:B------:R-:W-:Y:S05]  /*14ad0*/  WARPSYNC.COLLECTIVE R15, `(.L_x_1840) ;  /* 0x000000000f087348 */ /* 0x000fea0003c00000 */
[----:B------:R0:W1:Y:S02]  /*14ae0*/  SHFL.IDX P6, R14, R13, R12, R11 ;  /* 0x0000000c0d0e7389 */ /* 0x00006400000c000b */
[----:B01----:R-:W-:Y:S01]  /*14af0*/  ENDCOLLECTIVE ;  /* 0x000000000000791b */ /* 0x003fe20003800000 */
.L_x_1840:
[----:B------:R-:W-:-:S05]  /*14b00*/  @P0 IADD3.X R3, RZ, R4, RZ, P1, !PT ;  /* 0x00000004ff030210 */ /* 0x000fca0000ffe4ff */
[----:B------:R-:W-:Y:S01]  /*14b10*/  @!PT LDS RZ, [RZ] ;  /* 0x00000000fffff984 */ /* 0x000fe20000000800 */
[----:B------:R-:W-:Y:S01]  /*14b20*/  @!PT LDS RZ, [RZ] ;  /* 0x00000000fffff984 */ /* 0x000fe20000000800 */
[----:B------:R-:W-:Y:S01]  /*14b30*/  @!PT LDS RZ, [RZ] ;  /* 0x00000000fffff984 */ /* 0x000fe20000000800 */
[----:B------:R0:W-:Y:S01]  /*14b40*/  @P0 LDGSTS.E.BYPASS.LTC128B.128 [R7+0x23400], desc[UR36][R2.64], !P2 ;  /* 0x2340000002070fae */ /* 0x0001e2000d101d64 */
[----:B------:R-:W-:Y:S01]  /*14b50*/  IMAD.MOV.U32 R13, RZ, RZ, R0 ;  /* 0x000000ffff0d7224 */ /* 0x000fe200078e0000 */
[----:B------:R-:W-:-:S07]  /*14b60*/  MOV R4, R14 ;  /* 0x0000000e00047202 */ /* 0x000fce0000000f00 */
[----:B0-----:R-:W-:Y:S05]  /*14b70*/  WARPSYNC.COLLECTIVE R15, `(.L_x_1841) ;  /* 0x000000000f087348 */ /* 0x001fea0003c00000 */
[----:B------:R1:W2:Y:S02]  /*14b80*/  SHFL.IDX P6, R14, R13, R12, R11 ;  /* 0x0000000c0d0e7389 */ /* 0x0002a400000c000b */
[----:B012---:R-:W-:Y:S01]  /*14b90*/  ENDCOLLECTIVE ;  /* 0x000000000000791b */ /* 0x007fe20003800000 */
.L_x_1841:
[----:B------:R-:W-:Y:S05]  /*14ba0*/  BRA `(.L_x_1842) ;  /* 0xffffffd000b87947 */ /* 0x000fea000383ffff */
.L_x_1795:
[----:B------:R-:W-:Y:S01]  /*14bb0*/  IMAD.MOV.U32 R13, RZ, RZ, R5 ;  /* 0x000000ffff0d7224 */ /* 0x000fe200078e0005 */
[----:B------:R-:W-:Y:S01]  /*14bc0*/  MOV R12, RZ ;  /* 0x000000ff000c7202 */ /* 0x000fe20000000f00 */
[----:B------:R-:W-:Y:S02]  /*14bd0*/  IMAD.MOV.U32 R11, RZ, RZ, 0x181f ;  /* 0x0000181fff0b7424 */ /* 0x000fe400078e00ff */
[----:B------:R-:W-:Y:S02]  /*14be0*/  IMAD.MOV.U32 R15, RZ, RZ, -0x1 ;  /* 0xffffffffff0f7424 */ /* 0x000fe400078e00ff */
[----:B------:R-:W-:-:S07]  /*14bf0*/  VIADD R7, R35, UR41 ;  /* 0x0000002923077c36 */ /* 0x000fce0008000000 */
[----:B------:R-:W-:Y:S05]  /*14c00*/  WARPSYNC.COLLECTIVE R15, `(.L_x_1843) ;  /* 0x000000000f087348 */ /* 0x000fea0003c00000 */
[----:B------:R0:W1:Y:S02]  /*14c10*/  SHFL.IDX P6, R14, R13, R12, R11 ;  /* 0x0000000c0d0e7389 */ /* 0x00006400000c000b */
[----:B01----:R-:W-:Y:S01]  /*14c20*/  ENDCOLLECTIVE ;  /* 0x000000000000791b */ /* 0x003fe20003800000 */
.L_x_1843:
[----:B------:R-:W-:Y:S01]  /*14c30*/  IMAD.MOV.U32 R13, RZ, RZ, R4 ;  /* 0x000000ffff0d7224 */ /* 0x000fe200078e0004 */
[----:B------:R-:W-:-:S07]  /*14c40*/  MOV R2, R14 ;  /* 0x0000000e00027202 */ /* 0x000fce0000000f00 */
[----:B------:R-:W-:Y:S05]  /*14c50*/  WARPSYNC.COLLECTIVE R15, `(.L_x_1844) ;  /* 0x000000000f087348 */ /* 0x000fea0003c00000 */
[----:B------:R0:W1:Y:S02]  /*14c60*/  SHFL.IDX P6, R14, R13, R12, R11 ;  /* 0x0000000c0d0e7389 */ /* 0x00006400000c000b */
[----:B01----:R-:W-:Y:S01]  /*14c70*/  ENDCOLLECTIVE ;  /* 0x000000000000791b */ /* 0x003fe20003800000 */
.L_x_1844:
[----:B------:R-:W-:Y:S02]  /*14c80*/  ULDC UR4, c[0x0][0x288] ;  /* 0x0000a20000047ab9 */ /* 0x000fe40000000800 */
[----:B------:R-:W-:-:S05]  /*14c90*/  IMAD R0, R0, UR4, RZ ;  /* 0x0000000400007c24 */ /* 0x000fca000f8e02ff */
[C---:B------:R-:W-:Y:S01]  /*14ca0*/  ISETP.GE.AND P0, PT, R7.reuse, R0, PT ;  /* 0x000000000700720c */ /* 0x040fe20003f06270 */
[----:B------:R-:W-:Y:S01]  /*14cb0*/  VIADD R11, R7, 0x10 ;  /* 0x00000010070b7836 */ /* 0x000fe20000000000 */
[----:B------:R-:W-:Y:S01]  /*14cc0*/  MOV R13, R5 ;  /* 0x00000005000d7202 */ /* 0x000fe20000000f00 */
[----:B------:R-:W-:-:S10]  /*14cd0*/  IMAD.MOV.U32 R12, RZ, RZ, 0x1 ;  /* 0x00000001ff0c7424 */ /* 0x000fd400078e00ff */
[----:B------:R-:W-:Y:S02]  /*14ce0*/  @!P0 LEA R9, R30, UR46, 0x1 ;  /* 0x0000002e1e098c11 */ /* 0x000fe4000f8e08ff */
[----:B------:R-:W-:-:S04]  /*14cf0*/  @!P0 LEA R14, P2, R22, R14, 0x1 ;  /* 0x0000000e160e8211 */ /* 0x000fc800078408ff */
[----:B------:R-:W-:Y:S01]  /*14d00*/  @!P0 IADD3.X R3, RZ, R2, RZ, P2, !PT ;  /* 0x00000002ff038210 */ /* 0x000fe200017fe4ff */
[----:B------:R-:W-:-:S05]  /*14d10*/  @!P0 IMAD.MOV.U32 R2, RZ, RZ, R14 ;  /* 0x000000ffff028224 */ /* 0x000fca00078e000e */
[----:B------:R-:W-:Y:S01]  /*14d20*/  @!PT LDS RZ, [RZ] ;  /* 0x00000000fffff984 */ /* 0x000fe20000000800 */
[----:B------:R-:W-:Y:S01]  /*14d30*/  @!PT LDS RZ, [RZ] ;  /* 0x00000000fffff984 */ /* 0x000fe20000000800 */
[----:B------:R-:W-:Y:S01]  /*14d40*/  @!PT LDS RZ, [RZ] ;  /* 0x00000000fffff984 */ /* 0x000fe20000000800 */
[----:B------:R0:W-:Y:S01]  /*14d50*/  @!P0 LDGSTS.E.BYPASS.LTC128B.128 [R9+0x20400], desc[UR36][R2.64], !P1 ;  /* 0x2040000002098fae */ /* 0x0001e2000c901d64 */
[----:B------:R-:W-:Y:S01]  /*14d60*/  ISETP.GE.AND P0, PT, R11, R0, PT ;  /* 0x000000000b00720c */ /* 0x000fe20003f06270 */
[----:B------:R-:W-:-:S12]  /*14d70*/  IMAD.MOV.U32 R11, RZ, RZ, 0x181f ;  /* 0x0000181fff0b7424 */ /* 0x000fd800078e00ff */
[----:B0-----:R-:W-:Y:S05]  /*14d80*/  WARPSYNC.COLLECTIVE R15, `(.L_x_1845) ;  /* 0x000000000f087348 */ /* 0x001fea0003c00000 */
[----:B------:R1:W2:Y:S02]  /*14d90*/  SHFL.IDX P6, R14, R13, R12, R11 ;  /* 0x0000000c0d0e7389 */ /* 0x0002a400000c000b */
[----:B012---:R-:W-:Y:S01]  /*14da0*/  ENDCOLLECTIVE ;  /* 0x000000000000791b */ /* 0x007fe20003800000 */
.L_x_1845:
[----:B------:R-:W-:Y:S02]  /*14db0*/  IADD3 R9, R7, 0x20, RZ ;  /* 0x0000002007097810 */ /* 0x000fe40007ffe0ff */
[----:B------:R-:W-:Y:S01]  /*14dc0*/  @!P0 LEA R21, R30, UR46, 0x1 ;  /* 0x0000002e1e158c11 */ /* 0x000fe2000f8e08ff */
[----:B------:R-:W-:Y:S01]  /*14dd0*/  IMAD.MOV.U32 R13, RZ, RZ, R4 ;  /* 0x000000ffff0d7224 */ /* 0x000fe200078e0004 */
[----:B------:R-:W-:-:S07]  /*14de0*/  MOV R6, R14 ;  /* 0x0000000e00067202 */ /* 0x000fce0000000f00 */
[----:B------:R-:W-:Y:S05]  /*14df0*/  WARPSYNC.COLLECTIVE R15, `(.L_x_1846) ;  /* 0x000000000f087348 */ /* 0x000fea0003c00000 */
[----:B------:R0:W1:Y:S02]  /*14e00*/  SHFL.IDX P6, R14, R13, R12, R11 ;  /* 0x0000000c0d0e7389 */ /* 0x00006400000c000b */
[----:B01----:R-:W-:Y:S01]  /*14e10*/  ENDCOLLECTIVE ;  /* 0x000000000000791b */ /* 0x003fe20003800000 */
.L_x_1846:
[----:B------:R-:W-:Y:S02]  /*14e20*/  IMAD.MOV.U32 R13, RZ, RZ, R5 ;  /* 0x000000ffff0d7224 */ /* 0x000fe400078e0005 */
[----:B------:R-:W-:Y:S01]  /*14e30*/  IMAD.MOV.U32 R12, RZ, RZ, 0x2 ;  /* 0x00000002ff0c7424 */ /* 0x000fe200078e00ff */
[----:B------:R-:W-:-:S13]  /*14e40*/  @!P0 LEA R2, P2, R22, R14, 0x1 ;  /* 0x0000000e16028211 */ /* 0x000fda00078408ff */
[----:B------:R-:W-:Y:S05]  /*14e50*/  WARPSYNC.COLLECTIVE R15, `(.L_x_1847) ;  /* 0x000000000f087348 */ /* 0x000fea0003c00000 */
[----:B------:R0:W1:Y:S02]  /*14e60*/  SHFL.IDX P6, R14, R13, R12, R11 ;  /* 0x0000000c0d0e7389 */ /* 0x00006400000c000b */
[----:B01----:R-:W-:Y:S01]  /*14e70*/  ENDCOLLECTIVE ;  /* 0x000000000000791b */ /* 0x003fe20003800000 */
.L_x_1847:
[----:B------:R-:W-:-:S05]  /*14e80*/  @!P0 IMAD.X R3, RZ, RZ, R6, P2 ;  /* 0x000000ffff038224 */ /* 0x000fca00010e0606 */
[----:B------:R-:W-:Y:S01]  /*14e90*/  @!PT LDS RZ, [RZ] ;  /* 0x00000000fffff984 */ /* 0x000fe20000000800 */
[----:B------:R-:W-:Y:S01]  /*14ea0*/  @!PT LDS RZ, [RZ] ;  /* 0x00000000fffff984 */ /* 0x000fe20000000800 */
[----:B------:R-:W-:Y:S01]  /*14eb0*/  @!PT LDS RZ, [RZ] ;  /* 0x00000000fffff984 */ /* 0x000fe20000000800 */
[----:B------:R0:W-:Y:S01]  /*14ec0*/  @!P0 LDGSTS.E.BYPASS.LTC128B.128 [R21+0x20c00], desc[UR36][R2.64], !P1 ;  /* 0x20c0000002158fae */ /* 0x0001e2000c901d64 */
[----:B------:R-:W-:Y:S01]  /*14ed0*/  ISETP.GE.AND P0, PT, R9, R0, PT ;  /* 0x000000000900720c */ /* 0x000fe20003f06270 */
[----:B------:R-:W-:-:S12]  /*14ee0*/  IMAD.MOV.U32 R13, RZ, RZ, R4 ;  /* 0x000000ffff0d7224 */ /* 0x000fd800078e0004 */
[----:B------:R-:W-:Y:S02]  /*14ef0*/  @!P0 LEA R9, R30, UR46, 0x1 ;  /* 0x0000002e1e098c11 */ /* 0x000fe4000f8e08ff */
[----:B0-----:R-:W-:-:S07]  /*14f00*/  MOV R6, R14 ;  /* 0x0000000e00067202 */ /* 0x001fce0000000f00 */
[----:B------:R-:W-:Y:S05]  /*14f10*/  WARPSYNC.COLLECTIVE R15, `(.L_x_1848) ;  /* 0x000000000f087348 */ /* 0x000fea0003c00000 */
[----:B------:R0:W1:Y:S02]  /*14f20*/  SHFL.IDX P6, R14, R13, R12, R11 ;  /* 0x0000000c0d0e7389 */ /* 0x00006400000c000b */
[----:B01----:R-:W-:Y:S01]  /*14f30*/  ENDCOLLECTIVE ;  /* 0x000000000000791b */ /* 0x003fe20003800000 */
.L_x_1848:
[----:B------:R-:W-:Y:S01]  /*14f40*/  MOV R13, R5 ;  /* 0x00000005000d7202 */ /* 0x000fe20000000f00 */
[----:B------:R-:W-:Y:S01]  /*14f50*/  IMAD.MOV.U32 R12, RZ, RZ, 0x3 ;  /* 0x00000003ff0c7424 */ /* 0x000fe200078e00ff */
[----:B------:R-:W-:-:S13]  /*14f60*/  @!P0 LEA R2, P2, R22, R14, 0x1 ;  /* 0x0000000e16028211 */ /* 0x000fda00078408ff */
[----:B------:R-:W-:Y:S05]  /*14f70*/  WARPSYNC.COLLECTIVE R15, `(.L_x_1849) ;  /* 0x000000000f087348 */ /* 0x000fea0003c00000 */
[----:B------:R0:W1:Y:S02]  /*14f80*/  SHFL.IDX P6, R14, R13, R12, R11 ;  /* 0x0000000c0d0e7389 */ /* 0x00006400000c000b */
[----:B01----:R-:W-:Y:S01]  /*14f90*/  ENDCOLLECTIVE ;  /* 0x000000000000791b */ /* 0x003fe20003800000 */
.L_x_1849:
[----:B------:R-:W-:-:S05]  /*14fa0*/  @!P0 IMAD.X R3, RZ, RZ, R6, P2 ;  /* 0x000000ffff038224 */ /* 0x000fca00010e0606 */
[----:B------:R-:W-:Y:S01]  /*14fb0*/  @!PT LDS RZ, [RZ] ;  /* 0x00000000fffff984 */ /* 0x000fe20000000800 */
[----:B------:R-:W-:Y:S01]  /*14fc0*/  @!PT LDS RZ, [RZ] ;  /* 0x00000000fffff984 */ /* 0x000fe20000000800 */
[----:B------:R-:W-:Y:S01]  /*14fd0*/  @!PT LDS RZ, [RZ] ;  /* 0x00000000fffff984 */ /* 0x000fe20000000800 */
[----:B------:R0:W-:Y:S01]  /*14fe0*/  @!P0 LDGSTS.E.BYPASS.LTC128B.128 [R9+0x21400], desc[UR36][R2.64], !P1 ;  /* 0x2140000002098fae */ /* 0x0001e2000c901d64 */
[----:B------:R-:W-:Y:S01]  /*14ff0*/  MOV R13, R4 ;  /* 0x00000004000d7202 */ /* 0x000fe20000000f00 */
[----:B------:R-:W-:-:S07]  /*15000*/  IMAD.MOV.U32 R6, RZ, RZ, R14 ;  /* 0x000000ffff067224 */ /* 0x000fce00078e000e */
[----:B0-----:R-:W-:Y:S05]  /*15010*/  WARPSYNC.COLLECTIVE R15, `(.L_x_1850) ;  /* 0x000000000f087348 */ /* 0x001fea0003c00000 */
[----:B------:R1:W2:Y:S02]  /*15020*/  SHFL.IDX P6, R14, R13, R12, R11 ;  /* 0x0000000c0d0e7389 */ /* 0x0002a400000c000b */
[----:B012---:R-:W-:Y:S01]  /*15030*/  ENDCOLLECTIVE ;  /* 0x000000000000791b */ /* 0x007fe20003800000 */
.L_x_1850:
[----:B------:R-:W-:Y:S05]  /*15040*/  BRA `(.L_x_1851) ;  /* 0xffffffd4005c7947 */ /* 0x000fea000383ffff */
.L_x_1796:
[----:B0-----:R-:W-:-:S04]  /*15050*/  IMAD.U32 R3, RZ, RZ, UR46 ;  /* 0x0000002eff037e24 */ /* 0x001fc8000f8e00ff */
[----:B------:R0:W1:Y:S03]  /*15060*/  SYNCS.PHASECHK.TRANS64.TRYWAIT P0, [R3+URZ+0x28c20], R0 ;  /* 0x028c2000030075a7 */ /* 0x000066000800017f */
[----:B-1----:R-:W-:Y:S05]  /*15070*/  @!P0 NANOSLEEP.SYNCS 0x989680 ;  /* 0x009896800000895d */ /* 0x002fea0003900000 */
[----:B------:R-:W1:Y:S02]  /*15080*/  @!P0 SYNCS.PHASECHK.TRANS64 P0, [R3+URZ+0x28c20], R0 ;  /* 0x028c2000030085a7 */ /* 0x000e64000800007f */
[----:B-1----:R-:W-:Y:S05]  /*15090*/  @!P0 BRA `(.L_x_1796) ;  /* 0xfffffffc00ec8947 */ /* 0x002fea000383ffff */
[----:B------:R-:W-:Y:S05]  /*150a0*/  BRA `(.L_x_1852) ;  /* 0xffffffd4008c7947 */ /* 0x000fea000383ffff */
.L_x_1798:
[----:B0-----:R-:W-:-:S04]  /*150b0*/  IMAD.U32 R3, RZ, RZ, UR46 ;  /* 0x0000002eff037e24 */ /* 0x001fc8000f8e00ff */
[----:B------:R0:W1:Y:S03]  /*150c0*/  SYNCS.PHASECHK.TRANS64.TRYWAIT P0, [R3+URZ+0x28c60], R0 ;  /* 0x028c6000030075a7 */ /* 0x000066000800017f */
[----:B-1----:R-:W-:Y:S05]  /*150d0*/  @!P0 NANOSLEEP.SYNCS 0x989680 ;  /* 0x009896800000895d */ /* 0x002fea0003900000 */
[----:B------:R-:W1:Y:S02]  /*150e0*/  @!P0 SYNCS.PHASECHK.TRANS64 P0, [R3+URZ+0x28c60], R0 ;  /* 0x028c6000030085a7 */ /* 0x000e64000800007f */
[----:B-1----:R-:W-:Y:S05]  /*150f0*/  @!P0 BRA `(.L_x_1798) ;  /* 0xfffffffc00ec8947 */ /* 0x002fea000383ffff */
[----:B------:R-:W-:Y:S05]  /*15100*/  BRA `(.L_x_1853) ;  /* 0xffffffd400887947 */ /* 0x000fea000383ffff */
.L_x_1799:
        /* <DEDUP_REMOVED lines=8> */
.L_x_1855:
[----:B------:R-:W-:Y:S05]  /*15190*/  BSYNC B0 ;  /* 0x0000000000007941 */ /* 0x000fea0003800000 */
.L_x_1854:
[----:B------:R-:W-:Y:S01]  /*151a0*/  IMAD.MOV.U32 R13, RZ, RZ, R0 ;  /* 0x000000ffff0d7224 */ /* 0x000fe200078e0000 */
[----:B------:R-:W-:Y:S01]  /*151b0*/  MOV R12, RZ ;  /* 0x000000ff000c7202 */ /* 0x000fe20000000f00 */
[----:B------:R-:W-:Y:S01]  /*151c0*/  IMAD.MOV.U32 R11, RZ, RZ, 0x181f ;  /* 0x0000181fff0b7424 */ /* 0x000fe200078e00ff */
[----:B------:R-:W-:Y:S01]  /*151d0*/  SHF.L.U32 R8, R22, 0x1, RZ ;  /* 0x0000000116087819 */ /* 0x000fe200000006ff */
[----:B------:R-:W-:Y:S01]  /*151e0*/  IMAD.MOV.U32 R15, RZ, RZ, -0x1 ;  /* 0xffffffffff0f7424 */ /* 0x000fe200078e00ff */
[----:B------:R-:W-:Y:S01]  /*151f0*/  LOP3.LUT R4, R17, 0x1, RZ, 0xc0, !PT ;  /* 0x0000000111047812 */ /* 0x000fe200078ec0ff */
[----:B------:R-:W-:Y:S01]  /*15200*/  IMAD.MOV.U32 R3, RZ, RZ, R14 ;  /* 0x000000ffff037224 */ /* 0x000fe200078e000e */
[----:B------:R-:W-:-:S07]  /*15210*/  LEA R7, R30, UR46, 0x1 ;  /* 0x0000002e1e077c11 */ /* 0x000fce000f8e08ff */
[----:B------:R-:W-:Y:S05]  /*15220*/  WARPSYNC.COLLECTIVE R15, `(.L_x_1856) ;  /* 0x000000000f087348 */ /* 0x000fea0003c00000 */
[----:B------:R0:W1:Y:S02]  /*15230*/  SHFL.IDX P6, R14, R13, R12, R11 ;  /* 0x0000000c0d0e7389 */ /* 0x00006400000c000b */
[----:B01----:R-:W-:Y:S01]  /*15240*/  ENDCOLLECTIVE ;  /* 0x000000000000791b */ /* 0x003fe20003800000 */
.L_x_1856:
[----:B------:R-:W-:Y:S02]  /*15250*/  ISETP.NE.U32.AND P1, PT, R4, 0x1, PT ;  /* 0x000000010400780c */ /* 0x000fe40003f25070 */
[C---:B------:R-:W-:Y:S02]  /*15260*/  LOP3.LUT P5, RZ, R17.reuse, 0x2, RZ, 0xc0, !PT ;  /* 0x0000000211ff7812 */ /* 0x040fe400078ac0ff */
[C---:B------:R-:W-:Y:S02]  /*15270*/  LOP3.LUT P4, RZ, R17.reuse, 0x4, RZ, 0xc0, !PT ;  /* 0x0000000411ff7812 */ /* 0x040fe4000788c0ff */
[C---:B------:R-:W-:Y:S02]  /*15280*/  LOP3.LUT P3, RZ, R17.reuse, 0x8, RZ, 0xc0, !PT ;  /* 0x0000000811ff7812 */ /* 0x040fe4000786c0ff */
[----:B------:R-:W-:Y:S02]  /*15290*/  LOP3.LUT P2, RZ, R17, 0x10, RZ, 0xc0, !PT ;  /* 0x0000001011ff7812 */ /* 0x000fe4000784c0ff */
[----:B------:R-:W-:-:S02]  /*152a0*/  LOP3.LUT R16, R16, 0xfffffeff, RZ, 0xc0, !PT ;  /* 0xfffffeff10107812 */ /* 0x000fc400078ec0ff */
[----:B------:R-:W-:Y:S01]  /*152b0*/  PRMT R4, R17, 0x8880, RZ ;  /* 0x0000888011047816 */ /* 0x000fe200000000ff */
[----:B------:R-:W-:Y:S01]  /*152c0*/  IMAD.MOV.U32 R13, RZ, RZ, R6 ;  /* 0x000000ffff0d7224 */ /* 0x000fe200078e0006 */
[----:B------:R-:W-:Y:S02]  /*152d0*/  @P1 LOP3.LUT R16, R16, 0x100, RZ, 0xfc, !PT ;  /* 0x0000010010101812 */ /* 0x000fe400078efcff */
[----:B------:R-:W-:Y:S02]  /*152e0*/  MOV R12, 0x1 ;  /* 0x00000001000c7802 */ /* 0x000fe40000000f00 */
        /* <DEDUP_REMOVED lines=30> */
.L_x_1857:
[----:B------:R-:W-:Y:S02]  /*154d0*/  IMAD.MOV.U32 R13, RZ, RZ, R0 ;  /* 0x000000ffff0d7224 */ /* 0x000fe400078e0000 */
[----:B------:R-:W-:-:S07]  /*154e0*/  IMAD.MOV.U32 R5, RZ, RZ, R14 ;  /* 0x000000ffff057224 */ /* 0x000fce00078e000e */
[----:B------:R-:W-:Y:S05]  /*154f0*/  WARPSYNC.COLLECTIVE R15, `(.L_x_1858) ;  /* 0x000000000f087348 */ /* 0x000fea0003c00000 */
[----:B------:R0:W1:Y:S02]  /*15500*/  SHFL.IDX P6, R14, R13, R12, R11 ;  /* 0x0000000c0d0e7389 */ /* 0x00006400000c000b */
[----:B01----:R-:W-:Y:S01]  /*15510*/  ENDCOLLECTIVE ;  /* 0x000000000000791b */ /* 0x003fe20003800000 */
.L_x_1858:
        /* <DEDUP_REMOVED lines=28> */
.L_x_1859:
[----:B------:R-:W-:Y:S01]  /*156e0*/  IMAD.MOV.U32 R13, RZ, RZ, R0 ;  /* 0x000000ffff0d7224 */ /* 0x000fe200078e0000 */
[----:B------:R-:W-:-:S07]  /*156f0*/  MOV R9, R14 ;  /* 0x0000000e00097202 */ /* 0x000fce0000000f00 */
[----:B------:R-:W-:Y:S05]  /*15700*/  WARPSYNC.COLLECTIVE R15, `(.L_x_1860) ;  /* 0x000000000f087348 */ /* 0x000fea0003c00000 */
[----:B------:R0:W1:Y:S02]  /*15710*/  SHFL.IDX P6, R14, R13, R12, R11 ;  /* 0x0000000c0d0e7389 */ /* 0x00006400000c000b */
[----:B01----:R-:W-:Y:S01]  /*15720*/  ENDCOLLECTIVE ;  /* 0x000000000000791b */ /* 0x003fe20003800000 */
.L_x_1860:
[----:B------:R-:W-:Y:S01]  /*15730*/  MOV R13, R6 ;  /* 0x00000006000d7202 */ /* 0x000fe20000000f00 */
        /* <DEDUP_REMOVED lines=27> */
.L_x_1861:
[----:B------:R-:W-:Y:S01]  /*158f0*/  MOV R13, R0 ;  /* 0x00000000000d7202 */ /* 0x000fe20000000f00 */
[----:B------:R-:W-:-:S07]  /*15900*/  IMAD.MOV.U32 R6, RZ, RZ, R14 ;  /* 0x000000ffff067224 */ /* 0x000fce00078e000e */
[----:B------:R-:W-:Y:S05]  /*15910*/  WARPSYNC.COLLECTIVE R15, `(.L_x_1862) ;  /* 0x000000000f087348 */ /* 0x000fea0003c00000 */
[----:B------:R0:W1:Y:S02]  /*15920*/  SHFL.IDX P6, R14, R13, R12, R11 ;  /* 0x0000000c0d0e7389 */ /* 0x00006400000c000b */
[----:B01----:R-:W-:Y:S01]  /*15930*/  ENDCOLLECTIVE ;  /* 0x000000000000791b */ /* 0x003fe20003800000 */
.L_x_1862:
[----:B------:R-:W-:Y:S05]  /*15940*/  BRA `(.L_x_1863) ;  /* 0xffffffd4001c7947 */ /* 0x000fea000383ffff */
.L_x_1806:
[----:B-1----:R1:W2:Y:S02]  /*15950*/  SYNCS.PHASECHK.TRANS64.TRYWAIT P0, [R10+URZ+0x28c40], R20 ;  /* 0x028c40140a0075a7 */ /* 0x0022a4000800017f */
[----:B--2---:R-:W-:Y:S05]  /*15960*/  @!P0 NANOSLEEP.SYNCS 0x989680 ;  /* 0x009896800000895d */ /* 0x004fea0003900000 */
[----:B------:R-:W2:Y:S02]  /*15970*/  @!P0 SYNCS.PHASECHK.TRANS64 P0, [R10+URZ+0x28c40], R20 ;  /* 0x028c40140a0085a7 */ /* 0x000ea4000800007f */
[----:B--2---:R-:W-:Y:S05]  /*15980*/  @!P0 BRA `(.L_x_1806) ;  /* 0xfffffffc00f08947 */ /* 0x004fea000383ffff */
[----:B------:R-:W-:Y:S05]  /*15990*/  BRA `(.L_x_1864) ;  /* 0xffffffd800587947 */ /* 0x000fea000383ffff */
.L_x_1807:
        /* <DEDUP_REMOVED lines=8> */
.L_x_1866:
[----:B------:R-:W-:Y:S05]  /*15a20*/  BSYNC B1 ;  /* 0x0000000000017941 */ /* 0x000fea0003800000 */
.L_x_1865:
[----:B------:R-:W-:Y:S01]  /*15a30*/  IMAD.MOV.U32 R13, RZ, RZ, R26 ;  /* 0x000000ffff0d7224 */ /* 0x000fe200078e001a */
[----:B------:R-:W-:Y:S01]  /*15a40*/  MOV R11, 0x181f ;  /* 0x0000181f000b7802 */ /* 0x000fe20000000f00 */
[----:B------:R-:W-:Y:S01]  /*15a50*/  IMAD.MOV.U32 R12, RZ, RZ, RZ ;  /* 0x000000ffff0c7224 */ /* 0x000fe200078e00ff */
[----:B------:R-:W-:Y:S01]  /*15a60*/  MOV R3, R14 ;  /* 0x0000000e00037202 */ /* 0x000fe20000000f00 */
[----:B------:R-:W-:Y:S01]  /*15a70*/  IMAD.MOV.U32 R15, RZ, RZ, -0x1 ;  /* 0xffffffffff0f7424 */ /* 0x000fe200078e00ff */
[----:B------:R-:W-:-:S07]  /*15a80*/  LEA R27, R17, UR46, 0x1 ;  /* 0x0000002e111b7c11 */ /* 0x000fce000f8e08ff */
[----:B------:R-:W-:Y:S05]  /*15a90*/  WARPSYNC.COLLECTIVE R15, `(.L_x_1867) ;  /* 0x000000000f087348 */ /* 0x000fea0003c00000 */
[----:B------:R0:W1:Y:S02]  /*15aa0*/  SHFL.IDX P6, R14, R13, R12, R11 ;  /* 0x0000000c0d0e7389 */ /* 0x00006400000c000b */
[----:B01----:R-:W-:Y:S01]  /*15ab0*/  ENDCOLLECTIVE ;  /* 0x000000000000791b */ /* 0x003fe20003800000 */
.L_x_1867:
[----:B------:R-:W-:Y:S01]  /*15ac0*/  MOV R13, R29 ;  /* 0x0000001d000d7202 */ /* 0x000fe20000000f00 */
[----:B------:R-:W-:Y:S01]  /*15ad0*/  IMAD.MOV.U32 R12, RZ, RZ, 0x1 ;  /* 0x00000001ff0c7424 */ /* 0x000fe200078e00ff */
[----:B------:R-:W-:-:S13]  /*15ae0*/  IADD3 R2, P0, R14, R8, RZ ;  /* 0x000000080e027210 */ /* 0x000fda0007f1e0ff */
[----:B------:R-:W-:Y:S05]  /*15af0*/  WARPSYNC.COLLECTIVE R15, `(.L_x_1868) ;  /* 0x000000000f087348 */ /* 0x000fea0003c00000 */
[----:B------:R0:W1:Y:S02]  /*15b00*/  SHFL.IDX P6, R14, R13, R12, R11 ;  /* 0x0000000c0d0e7389 */ /* 0x00006400000c000b */
[----:B01----:R-:W-:Y:S01]  /*15b10*/  ENDCOLLECTIVE ;  /* 0x000000000000791b */ /* 0x003fe20003800000 */
.L_x_1868:
        /* <DEDUP_REMOVED lines=10> */
.L_x_1869:
[----:B------:R-:W-:Y:S01]  /*15bc0*/  IMAD.MOV.U32 R13, RZ, RZ, R29 ;  /* 0x000000ffff0d7224 */ /* 0x000fe200078e001d */
[----:B------:R-:W-:Y:S02]  /*15bd0*/  MOV R12, 0x2 ;  /* 0x00000002000c7802 */ /* 0x000fe40000000f00 */
[----:B------:R-:W-:-:S13]  /*15be0*/  IADD3 R2, P0, R14, R8, RZ ;  /* 0x000000080e027210 */ /* 0x000fda0007f1e0ff */
[----:B------:R-:W-:Y:S05]  /*15bf0*/  WARPSYNC.COLLECTIVE R15, `(.L_x_1870) ;  /* 0x000000000f087348 */ /* 0x000fea0003c00000 */
[----:B------:R0:W1:Y:S02]  /*15c00*/  SHFL.IDX P6, R14, R13, R12, R11 ;  /* 0x0000000c0d0e7389 */ /* 0x00006400000c000b */
[----:B01----:R-:W-:Y:S01]  /*15c10*/  ENDCOLLECTIVE ;  /* 0x000000000000791b */ /* 0x003fe20003800000 */
.L_x_1870:
        /* <DEDUP_REMOVED lines=10> */
.L_x_1871:
[----:B------:R-:W-:Y:S02]  /*15cc0*/  IMAD.MOV.U32 R13, RZ, RZ, R29 ;  /* 0x000000ffff0d7224 */ /* 0x000fe400078e001d */
[----:B------:R-:W-:Y:S01]  /*15cd0*/  IMAD.MOV.U32 R12, RZ, RZ, 0x3 ;  /* 0x00000003ff0c7424 */ /* 0x000fe200078e00ff */
[----:B------:R-:W-:-:S13]  /*15ce0*/  IADD3 R2, P0, R14, R8, RZ ;  /* 0x000000080e027210 */ /* 0x000fda0007f1e0ff */
[----:B------:R-:W-:Y:S05]  /*15cf0*/  WARPSYNC.COLLECTIVE R15, `(.L_x_1872) ;  /* 0x000000000f087348 */ /* 0x000fea0003c00000 */
[----:B------:R0:W1:Y:S02]  /*15d00*/  SHFL.IDX P6, R14, R13, R12, R11 ;  /* 0x0000000c0d0e7389 */ /* 0x00006400000c000b */
[----:B01----:R-:W-:Y:S01]  /*15d10*/  ENDCOLLECTIVE ;  /* 0x000000000000791b */ /* 0x003fe20003800000 */
.L_x_1872:
[----:B------:R-:W-:-:S05]  /*15d20*/  IADD3.X R3, RZ, R3, RZ, P0, !PT ;  /* 0x00000003ff037210 */ /* 0x000fca00007fe4ff */
[----:B------:R-:W-:Y:S01]  /*15d30*/  @!PT LDS RZ, [RZ] ;  /* 0x00000000fffff984 */ /* 0x000fe20000000800 */
[----:B------:R-:W-:Y:S01]  /*15d40*/  @!PT LDS RZ, [RZ] ;  /* 0x00000000fffff984 */ /* 0x000fe20000000800 */
[----:B------:R-:W-:Y:S01]  /*15d50*/  @!PT LDS RZ, [RZ] ;  /* 0x00000000fffff984 */ /* 0x000fe20000000800 */
[----:B------:R0:W-:Y:S01]  /*15d60*/  LDGSTS.E.BYPASS.LTC128B.128 [R27+0x23400], desc[UR36][R2.64], !P1 ;  /* 0x23400000021b7fae */ /* 0x0001e2000c901d64 */
[----:B------:R-:W-:Y:S01]  /*15d70*/  IMAD.MOV.U32 R13, RZ, RZ, R26 ;  /* 0x000000ffff0d7224 */ /* 0x000fe200078e001a */
[----:B------:R-:W-:-:S07]  /*15d80*/  MOV R34, R14 ;  /* 0x0000000e00227202 */ /* 0x000fce0000000f00 */
[----:B0-----:R-:W-:Y:S05]  /*15d90*/  WARPSYNC.COLLECTIVE R15, `(.L_x_1873) ;  /* 0x000000000f087348 */ /* 0x001fea0003c00000 */
[----:B------:R1:W2:Y:S02]  /*15da0*/  SHFL.IDX P6, R14, R13, R12, R11 ;  /* 0x0000000c0d0e7389 */ /* 0x0002a400000c000b */
[----:B012---:R-:W-:Y:S01]  /*15db0*/  ENDCOLLECTIVE ;  /* 0x000000000000791b */ /* 0x007fe20003800000 */
.L_x_1873:
[----:B------:R-:W-:Y:S05]  /*15dc0*/  BRA `(.L_x_1874) ;  /* 0xffffffd8000c7947 */ /* 0x000fea000383ffff */
.L_x_1812:
[----:B---3--:R3:W4:Y:S02]  /*15dd0*/  SYNCS.PHASECHK.TRANS64.TRYWAIT P0, [R10+URZ+0x28c60], R20 ;  /* 0x028c60140a0075a7 */ /* 0x008724000800017f */
[----:B----4-:R-:W-:Y:S05]  /*15de0*/  @!P0 NANOSLEEP.SYNCS 0x989680 ;  /* 0x009896800000895d */ /* 0x010fea0003900000 */
[----:B------:R-:W4:Y:S02]  /*15df0*/  @!P0 SYNCS.PHASECHK.TRANS64 P0, [R10+URZ+0x28c60], R20 ;  /* 0x028c60140a0085a7 */ /* 0x000f24000800007f */
[----:B----4-:R-:W-:Y:S05]  /*15e00*/  @!P0 BRA `(.L_x_1812) ;  /* 0xfffffffc00f08947 */ /* 0x010fea000383ffff */
[----:B------:R-:W-:Y:S05]  /*15e10*/  BRA `(.L_x_1875) ;  /* 0xffffffd800587947 */ /* 0x000fea000383ffff */
.L_x_1813:
[----:B------:R-:W-:Y:S01]  /*15e20*/  BSSY B1, `(.L_x_1876) ;  /* 0x0000008000017945 */ /* 0x000fe20003800000 */
[----:B------:R-:W-:Y:S01]  /*15e30*/  IMAD.MOV.U32 R13, RZ, RZ, R19 ;  /* 0x000000ffff0d7224 */ /* 0x000fe200078e0013 */
[----:B------:R-:W-:Y:S01]  /*15e40*/  MOV R12, RZ ;  /* 0x000000ff000c7202 */ /* 0x000fe20000000f00 */
[----:B------:R-:W-:Y:S02]  /*15e50*/  IMAD.MOV.U32 R11, RZ, RZ, 0x181f ;  /* 0x0000181fff0b7424 */ /* 0x000fe400078e00ff */
[----:B------:R-:W-:-:S07]  /*15e60*/  IMAD.MOV.U32 R15, RZ, RZ, -0x1 ;  /* 0xffffffffff0f7424 */ /* 0x000fce00078e00ff */
[----:B-123--:R-:W-:Y:S05]  /*15e70*/  WARPSYNC.COLLECTIVE R15, `(.L_x_1877) ;  /* 0x000000000f087348 */ /* 0x00efea0003c00000 */
[----:B------:R0:W4:Y:S02]  /*15e80*/  SHFL.IDX P6, R14, R13, R12, R11 ;  /* 0x0000000c0d0e7389 */ /* 0x00012400000c000b */
[----:B01234-:R-:W-:Y:S01]  /*15e90*/  ENDCOLLECTIVE ;  /* 0x000000000000791b */ /* 0x01ffe20003800000 */
.L_x_1877:
[----:B------:R-:W-:Y:S05]  /*15ea0*/  BSYNC B1 ;  /* 0x0000000000017941 */ /* 0x000fea0003800000 */
.L_x_1876:
[----:B------:R-:W-:Y:S01]  /*15eb0*/  IMAD.MOV.U32 R13, RZ, RZ, R18 ;  /* 0x000000ffff0d7224 */ /* 0x000fe200078e0012 */
[----:B------:R-:W-:Y:S01]  /*15ec0*/  MOV R11, 0x181f ;  /* 0x0000181f000b7802 */ /* 0x000fe20000000f00 */
[----:B------:R-:W-:Y:S01]  /*15ed0*/  IMAD.MOV.U32 R12, RZ, RZ, RZ ;  /* 0x000000ffff0c7224 */ /* 0x000fe200078e00ff */
[----:B------:R-:W-:Y:S01]  /*15ee0*/  MOV R3, R14 ;  /* 0x0000000e00037202 */ /* 0x000fe20000000f00 */
[----:B------:R-:W-:Y:S01]  /*15ef0*/  IMAD.MOV.U32 R15, RZ, RZ, -0x1 ;  /* 0xffffffffff0f7424 */ /* 0x000fe200078e00ff */
[----:B------:R-:W-:Y:S02]  /*15f00*/  LEA R17, R17, UR46, 0x1 ;  /* 0x0000002e11117c11 */ /* 0x000fe4000f8e08ff */
[----:B------:R-:W-:-:S13]  /*15f10*/  LOP3.LUT P2, RZ, R16, 0x20, RZ, 0xc0, !PT ;  /* 0x0000002010ff7812 */ /* 0x000fda000784c0ff */
[----:B------:R-:W-:Y:S05]  /*15f20*/  WARPSYNC.COLLECTIVE R15, `(.L_x_1878) ;  /* 0x000000000f087348 */ /* 0x000fea0003c00000 */
[----:B------:R0:W1:Y:S02]  /*15f30*/  SHFL.IDX P6, R14, R13, R12, R11 ;  /* 0x0000000c0d0e7389 */ /* 0x00006400000c000b */
[----:B01----:R-:W-:Y:S01]  /*15f40*/  ENDCOLLECTIVE ;  /* 0x000000000000791b */ /* 0x003fe20003800000 */
.L_x_1878:
[C---:B------:R-:W-:Y:S02]  /*15f50*/  LOP3.LUT P1, RZ, R16.reuse, 0x10, RZ, 0xc0, !PT ;  /* 0x0000001010ff7812 */ /* 0x040fe4000782c0ff */
[----:B------:R-:W-:Y:S02]  /*15f60*/  P2R R4, PR, RZ, 0x20 ;  /* 0x00000020ff047803 */ /* 0x000fe40000000000 */
[----:B------:R-:W-:Y:S01]  /*15f70*/  MOV R13, R19 ;  /* 0x00000013000d7202 */ /* 0x000fe20000000f00 */
        /* <DEDUP_REMOVED lines=12> */
.L_x_1879:
        /* <DEDUP_REMOVED lines=16> */
.L_x_1880:
        /* <DEDUP_REMOVED lines=18> */
.L_x_1881:
        /* <DEDUP_REMOVED lines=14> */
.L_x_1882:
[----:B------:R-:W-:Y:S02]  /*16340*/  IMAD.MOV.U32 R13, RZ, RZ, R19 ;  /* 0x000000ffff0d7224 */ /* 0x000fe400078e0013 */
[----:B------:R-:W-:Y:S01]  /*16350*/  IMAD.MOV.U32 R12, RZ, RZ, 0x3 ;  /* 0x00000003ff0c7424 */ /* 0x000fe200078e00ff */
        /* <DEDUP_REMOVED lines=15> */
.L_x_1883:
        /* <DEDUP_REMOVED lines=13> */
.L_x_1884:
[----:B------:R-:W-:Y:S05]  /*16520*/  BRA `(.L_x_1885) ;  /* 0xffffffd400cc7947 */ /* 0x000fea000383ffff */
.L_x_1818:
[----:B0-----:R0:W1:Y:S02]  /*16530*/  SYNCS.PHASECHK.TRANS64.TRYWAIT P0, [R5+URZ+0x28c20], R4 ;  /* 0x028c2004050075a7 */ /* 0x001064000800017f */
[----:B-1----:R-:W-:Y:S05]  /*16540*/  @!P0 NANOSLEEP.SYNCS 0x989680 ;  /* 0x009896800000895d */ /* 0x002fea0003900000 */
[----:B------:R-:W1:Y:S02]  /*16550*/  @!P0 SYNCS.PHASECHK.TRANS64 P0, [R5+URZ+0x28c20], R4 ;  /* 0x028c2004050085a7 */ /* 0x000e64000800007f */
[----:B-1----:R-:W-:Y:S05]  /*16560*/  @!P0 BRA `(.L_x_1818) ;  /* 0xfffffffc00f08947 */ /* 0x002fea000383ffff */
[----:B------:R-:W-:Y:S05]  /*16570*/  BRA `(.L_x_1886) ;  /* 0xffffffd800787947 */ /* 0x000fea000383ffff */
.L_x_1819:
[----:B------:R-:W1:Y:S01]  /*16580*/  S2R R2, SR_TID.X ;  /* 0x0000000000027919 */ /* 0x000e620000002100 */
[----:B------:R-:W-:Y:S01]  /*16590*/  BSSY B0, `(.L_x_1887) ;  /* 0x000000a000007945 */ /* 0x000fe20003800000 */
[----:B------:R-:W-:Y:S01]  /*165a0*/  IMAD.MOV.U32 R12, RZ, RZ, RZ ;  /* 0x000000ffff0c7224 */ /* 0x000fe200078e00ff */
[----:B------:R-:W-:Y:S01]  /*165b0*/  MOV R15, 0xffffffff ;  /* 0xffffffff000f7802 */ /* 0x000fe20000000f00 */
[----:B------:R-:W-:Y:S01]  /*165c0*/  IMAD.MOV.U32 R11, RZ, RZ, 0x1f ;  /* 0x0000001fff0b7424 */ /* 0x000fe200078e00ff */
[----:B-1----:R-:W-:-:S04]  /*165d0*/  SHF.R.U32.HI R2, RZ, 0x5, R2 ;  /* 0x00000005ff027819 */ /* 0x002fc80000011602 */
[----:B------:R-:W-:-:S04]  /*165e0*/  LOP3.LUT R2, R2, 0x3, RZ, 0xc0, !PT ;  /* 0x0000000302027812 */ /* 0x000fc800078ec0ff */
[----:B------:R-:W-:-:S07]  /*165f0*/  MOV R13, R2 ;  /* 0x00000002000d7202 */ /* 0x000fce0000000f00 */
[----:B0-2--5:R-:W-:Y:S05]  /*16600*/  WARPSYNC.COLLECTIVE R15, `(.L_x_1888) ;  /* 0x000000000f087348 */ /* 0x025fea0003c00000 */
[----:B------:R1:W3:Y:S02]  /*16610*/  SHFL.IDX P6, R14, R13, R12, R11 ;  /* 0x0000000c0d0e7389 */ /* 0x0002e400000c000b */
[----:B0123-5:R-:W-:Y:S01]  /*16620*/  ENDCOLLECTIVE ;  /* 0x000000000000791b */ /* 0x02ffe20003800000 */
.L_x_1888:
[----:B------:R-:W-:Y:S05]  /*16630*/  BSYNC B0 ;  /* 0x0000000000007941 */ /* 0x000fea0003800000 */
.L_x_1887:
[----:B------:R-:W-:Y:S05]  /*16640*/  BRA `(.L_x_1889) ;  /* 0xffffffd800607947 */ /* 0x000fea000383ffff */
.L_x_1820:
[----:B------:R-:W-:Y:S01]  /*16650*/  BSSY B0, `(.L_x_1890) ;  /* 0x0000006000007945 */ /* 0x000fe20003800000 */
[----:B------:R-:W-:-:S07]  /*16660*/  IMAD.MOV.U32 R15, RZ, RZ, -0x1 ;  /* 0xffffffffff0f7424 */ /* 0x000fce00078e00ff */
[----:B012--5:R-:W-:Y:S05]  /*16670*/  WARPSYNC.COLLECTIVE R15, `(.L_x_1891) ;  /* 0x000000000f0c7348 */ /* 0x027fea0003c00000 */
[----:B------:R-:W-:Y:S02]  /*16680*/  ELECT P6, UR62, PT ;  /* 0x00000000003e782f */ /* 0x000fe400038c0000 */
[----:B------:R-:W-:Y:S01]  /*16690*/  MOV R14, UR62 ;  /* 0x0000003e000e7c02 */ /* 0x000fe20008000f00 */
[----:B012--5:R-:W-:Y:S10]  /*166a0*/  ENDCOLLECTIVE ;  /* 0x000000000000791b */ /* 0x027ff40003800000 */
.L_x_1891:
[----:B------:R-:W-:Y:S05]  /*166b0*/  BSYNC B0 ;  /* 0x0000000000007941 */ /* 0x000fea0003800000 */
.L_x_1890:
[----:B------:R-:W-:Y:S05]  /*166c0*/  BRA `(.L_x_1892) ;  /* 0xffffffd800547947 */ /* 0x000fea000383ffff */
.L_x_1822:
[----:B0-----:R0:W1:Y:S02]  /*166d0*/  SYNCS.PHASECHK.TRANS64.TRYWAIT P1, [R4+URZ+0x28c40], R3 ;  /* 0x028c4003040075a7 */ /* 0x001064000802017f */
[----:B-1----:R-:W-:Y:S05]  /*166e0*/  @!P1 NANOSLEEP.SYNCS 0x989680 ;  /* 0x009896800000995d */ /* 0x002fea0003900000 */
[----:B------:R-:W1:Y:S02]  /*166f0*/  @!P1 SYNCS.PHASECHK.TRANS64 P1, [R4+URZ+0x28c40], R3 ;  /* 0x028c4003040095a7 */ /* 0x000e64000802007f */
[----:B-1----:R-:W-:Y:S05]  /*16700*/  @!P1 BRA `(.L_x_1822) ;  /* 0xfffffffc00f09947 */ /* 0x002fea000383ffff */
[----:B------:R-:W-:Y:S05]  /*16710*/  BRA `(.L_x_1893) ;  /* 0xffffffd800747947 */ /* 0x000fea000383ffff */
.L_x_1824:
[----:B-1----:R1:W3:Y:S02]  /*16720*/  SYNCS.PHASECHK.TRANS64.TRYWAIT P1, [R5+URZ+0x28c40], R0 ;  /* 0x028c4000050075a7 */ /* 0x0022e4000802017f */
[----:B---3--:R-:W-:Y:S05]  /*16730*/  @!P1 NANOSLEEP.SYNCS 0x989680 ;  /* 0x009896800000995d */ /* 0x008fea0003900000 */
[----:B------:R-:W3:Y:S02]  /*16740*/  @!P1 SYNCS.PHASECHK.TRANS64 P1, [R5+URZ+0x28c40], R0 ;  /* 0x028c4000050095a7 */ /* 0x000ee4000802007f */
[----:B---3--:R-:W-:Y:S05]  /*16750*/  @!P1 BRA `(.L_x_1824) ;  /* 0xfffffffc00f09947 */ /* 0x008fea000383ffff */
[----:B------:R-:W-:Y:S05]  /*16760*/  BRA `(.L_x_1894) ;  /* 0xffffffd800807947 */ /* 0x000fea000383ffff */
.L_x_1826:
[----:B---3--:R3:W4:Y:S02]  /*16770*/  SYNCS.PHASECHK.TRANS64.TRYWAIT P1, [R4+URZ+0x28c60], R3 ;  /* 0x028c6003040075a7 */ /* 0x008724000802017f */
[----:B----4-:R-:W-:Y:S05]  /*16780*/  @!P1 NANOSLEEP.SYNCS 0x989680 ;  /* 0x009896800000995d */ /* 0x010fea0003900000 */
[----:B------:R-:W4:Y:S02]  /*16790*/  @!P1 SYNCS.PHASECHK.TRANS64 P1, [R4+URZ+0x28c60], R3 ;  /* 0x028c6003040095a7 */ /* 0x000f24000802007f */
[----:B----4-:R-:W-:Y:S05]  /*167a0*/  @!P1 BRA `(.L_x_1826) ;  /* 0xfffffffc00f09947 */ /* 0x010fea000383ffff */
[----:B------:R-:W-:Y:S05]  /*167b0*/  BRA `(.L_x_1895) ;  /* 0xffffffd8007c7947 */ /* 0x000fea000383ffff */
.L_x_1896:
        /* <DEDUP_REMOVED lines=12> */
.L_x_5832:


//--------------------- .text._ZN7cutlass13device_kernelIN5flash11enable_sm90INS1_16FlashAttnFwdSm90INS1_25CollectiveMainloopFwdSm90ILi2EN4cute5tupleIJNS5_1CILi1EEES8_S8_EEENS6_IJNS7_ILi64EEESA_SA_EEELi512ENS_6half_tEfNS_4arch4Sm90ELb0ELb1ELb1ELb0ELb1ELb0ELb1ELb0ELb0ELb1ELb1ELb0EEENS1_21CollectiveEpilogueFwdINS6_IJSA_NS7_ILi512EEESA_EEES9_SC_SE_Li256ELb0ELb1ELb1ELb0EEENS1_19SingleTileSchedulerILb0ELb1ELb1ELi64EEEEEEEEEvNT_6ParamsE --------------------------
	.section	.text._ZN7cutlass13device_kernelIN5flash11enable_sm90INS1_16FlashAttnFwdSm90INS1_25CollectiveMainloopFwdSm90ILi2EN4cute5tupleIJNS5_1CILi1EEES8_S8_EEENS6_IJNS7_ILi64EEESA_SA_EEELi512ENS_6half_tEfNS_4arch4Sm90ELb0ELb1ELb1ELb0ELb1ELb0ELb1ELb0ELb0ELb1ELb1ELb0EEENS1_21CollectiveEpilogueFwdINS6_IJSA_NS7_ILi512EEESA_EEES9_SC_SE_Li256ELb0ELb1ELb1ELb0EEENS1_19SingleTileSchedulerILb0ELb1ELb1ELi64EEEEEEEEEvNT_6ParamsE,"ax",@progbits
	.align	128
.text._ZN7cutlass13device_kernelIN5flash11enable_sm90INS1_16FlashAttnFwdSm90INS1_25CollectiveMainloopFwdSm90ILi2EN4cute5tupleIJNS5_1CILi1EEES8_S8_EEENS6_IJNS7_ILi64EEESA_SA_EEELi512ENS_6half_tEfNS_4arch4Sm90ELb0ELb1ELb1ELb0ELb1ELb0ELb1ELb0ELb0ELb1ELb1ELb0EEENS1_21CollectiveEpilogueFwdINS6_IJSA_NS7_ILi512EEESA_EEES9_SC_SE_Li256ELb0ELb1ELb1ELb0EEENS1_19SingleTileSchedulerILb0ELb1ELb1ELi64EEEEEEEEEvNT_6ParamsE:
        .type           _ZN7cutlass13device_kernelIN5flash11enable_sm90INS1_16FlashAttnFwdSm90INS1_25CollectiveMainloopFwdSm90ILi2EN4cute5tupleIJNS5_1CILi1EEES8_S8_EEENS6_IJNS7_ILi64EEESA_SA_EEELi512ENS_6half_tEfNS_4arch4Sm90ELb0ELb1ELb1ELb0ELb1ELb0ELb1ELb0ELb0ELb1ELb1ELb0EEENS1_21CollectiveEpilogueFwdINS6_IJSA_NS7_ILi512EEESA_EEES9_SC_SE_Li256ELb0ELb1ELb1ELb0EEENS1_19SingleTileSchedulerILb0ELb1ELb1ELi64EEEEEEEEEvNT_6ParamsE,@function
        .size           _ZN7cutlass13device_kernelIN5flash11enable_sm90INS1_16FlashAttnFwdSm90INS1_25CollectiveMainloopFwdSm90ILi2EN4cute5tupleIJNS5_1CILi1EEES8_S8_EEENS6_IJNS7_ILi64EEESA_SA_EEELi512ENS_6half_tEfNS_4arch4Sm90ELb0ELb1ELb1ELb0ELb1ELb0ELb1ELb0ELb0ELb1ELb1ELb0EEENS1_21CollectiveEpilogueFwdINS6_IJSA_NS7_ILi512EEESA_EEES9_SC_SE_Li256ELb0ELb1ELb1ELb0EEENS1_19SingleTileSchedulerILb0ELb1ELb1ELi64EEEEEEEEEvNT_6ParamsE,(.L_x_5833 - _ZN7cutlass13device_kernelIN5flash11enable_sm90INS1_16FlashAttnFwdSm90INS1_25CollectiveMainloopFwdSm90ILi2EN4cute5tupleIJNS5_1CILi1EEES8_S8_EEENS6_IJNS7_ILi64EEESA_SA_EEELi512ENS_6half_tEfNS_4arch4Sm90ELb0ELb1ELb1ELb0ELb1ELb0ELb1ELb0ELb0ELb1ELb1ELb0EEENS1_21CollectiveEpilogueFwdINS6_IJSA_NS7_ILi512EEESA_EEES9_SC_SE_Li256ELb0ELb1ELb1ELb0EEENS1_19SingleTileSchedulerILb0ELb1ELb1ELi64EEEEEEEEEvNT_6ParamsE)
        .other          _ZN7cutlass13device_kernelIN5flash11enable_sm90INS1_16FlashAttnFwdSm90INS1_25CollectiveMainloopFwdSm90ILi2EN4cute5tupleIJNS5_1CILi1EEES8_S8_EEENS6_IJNS7_ILi64EEESA_SA_EEELi512ENS_6half_tEfNS_4arch4Sm90ELb0ELb1ELb1ELb0ELb1ELb0ELb1ELb0ELb0ELb1ELb1ELb0EEENS1_21CollectiveEpilogueFwdINS6_IJSA_NS7_ILi512EEESA_EEES9_SC_SE_Li256ELb0ELb1ELb1ELb0EEENS1_19SingleTileSchedulerILb0ELb1ELb1ELi64EEEEEEEEEvNT_6ParamsE,@"STO_CUDA_ENTRY STV_DEFAULT"
_ZN7cutlass13device_kernelIN5flash11enable_sm90INS1_16FlashAttnFwdSm90INS1_25CollectiveMainloopFwdSm90ILi2EN4cute5tupleIJNS5_1CILi1EEES8_S8_EEENS6_IJNS7_ILi64EEESA_SA_EEELi512ENS_6half_tEfNS_4arch4Sm90ELb0ELb1ELb1ELb0ELb1ELb0ELb1ELb0ELb0ELb1ELb1ELb0EEENS1_21CollectiveEpilogueFwdINS6_IJSA_NS7_ILi512EEESA_EEES9_SC_SE_Li256ELb0ELb1ELb1ELb0EEENS1_19SingleTileSchedulerILb0ELb1ELb1ELi64EEEEEEEEEvNT_6ParamsE:
        /* <DEDUP_REMOVED lines=43> */
.L_x_1897:
        /* <DEDUP_REMOVED lines=22> */
.L_x_1898:
        /* <DEDUP_REMOVED lines=18> */
.L_x_1899:
        /* <DEDUP_REMOVED lines=22> */
.L_x_1900:
        /* <DEDUP_REMOVED lines=23> */
.L_x_1901:
[----:B------:R-:W-:Y:S01]  /*0800*/  UISETP.NE.AND UP0, UPT, UR9, URZ, UPT ;  /* 0x0000003f0900728c */ /* 0x000fe2000bf05270 */
[----:B------:R-:W-:Y:S01]  /*0810*/  NOP ;  /* 0x0000000000007918 */ /* 0x000fe20000000000 */
[----:B0-----:R-:W-:Y:S01]  /*0820*/  ULDC UR4, c[0x0][0x20] ;  /* 0x0000080000047ab9 */ /* 0x001fe20000000800 */
[----:B------:R-:W-:Y:S01]  /*0830*/  ULDC UR5, c[0x0][0x24] ;  /* 0x0000090000057ab9 */ /* 0x000fe20000000800 */
[----:B-1234-:R-:W-:Y:S01]  /*0840*/  BAR.SYNC.DEFER_BLOCKING 0x0 ;  /* 0x0000000000007b1d */ /* 0x01efe20000010000 */
[----:B------:R-:W-:Y:S02]  /*0850*/  IADD3 R46, P0, R1, UR4, RZ ;  /* 0x00000004012e7c10 */ /* 0x000fe4000ff1e0ff */
[----:B------:R-:W-:Y:S02]  /*0860*/  PLOP3.LUT P3, PT, PT, PT, UP0, 0x80, 0x0 ;  /* 0x000000000000781c */ /* 0x000fe40003f6f008 */
[C---:B------:R-:W-:Y:S01]  /*0870*/  IADD3 R44, P1, R46.reuse, 0x1d4, RZ ;  /* 0x000001d42e2c7810 */ /* 0x040fe20007f3e0ff */
[----:B------:R-:W-:Y:S01]  /*0880*/  IMAD.X R39, RZ, RZ, UR5, P0 ;  /* 0x00000005ff277e24 */ /* 0x000fe200080e06ff */
[----:B------:R-:W-:Y:S01]  /*0890*/  UMOV UR61, 0x1 ;  /* 0x00000001003d7882 */ /* 0x000fe20000000000 */
[C---:B------:R-:W-:Y:S01]  /*08a0*/  IADD3 R19, P0, R46.reuse, 0x50, RZ ;  /* 0x000000502e137810 */ /* 0x040fe20007f1e0ff */
[----:B------:R-:W-:Y:S01]  /*08b0*/  USEL UR61, UR61, 0x2, !UP0 ;  /* 0x000000023d3d7887 */ /* 0x000fe2000c000000 */
[----:B------:R-:W-:Y:S01]  /*08c0*/  IADD3 R40, P2, R46, 0x210, RZ ;  /* 0x000002102e287810 */ /* 0x000fe20007f5e0ff */
[----:B------:R-:W-:Y:S01]  /*08d0*/  ULDC.64 UR36, c[0x0][0x208] ;  /* 0x0000820000247ab9 */ /* 0x000fe20000000a00 */
[----:B------:R-:W-:Y:S01]  /*08e0*/  BSSY B6, `(.L_x_1902) ;  /* 0x00028e3000067945 */ /* 0x000fe20003800000 */
[----:B------:R-:W-:-:S02]  /*08f0*/  IMAD.X R18, RZ, RZ, R39, P0 ;  /* 0x000000ffff127224 */ /* 0x000fc400000e0627 */
[--C-:B------:R-:W-:Y:S02]  /*0900*/  IMAD.X R45, RZ, RZ, R39.reuse, P1 ;  /* 0x000000ffff2d7224 */ /* 0x100fe400008e0627 */
[----:B------:R-:W-:Y:S01]  /*0910*/  IMAD.X R41, RZ, RZ, R39, P2 ;  /* 0x000000ffff297224 */ /* 0x000fe200010e0627 */
[----:B------:R-:W-:Y:S06]  /*0920*/  @!P3 BRA `(.L_x_1903) ;  /* 0x0000024000d8b947 */ /* 0x000fec0003800000 */
.L_x_1904:
[----:B------:R-:W-:-:S08]  /*0930*/  NOP ;  /* 0x0000000000007918 */ /* 0x000fd00000000000 */
[----:B------:R-:W0:Y:S02]  /*0940*/  USETMAXREG.TRY_ALLOC.CTAPOOL UP0, 0xe8 ;  /* 0x000000e8000079c8 */ /* 0x000e240008000600 */
[----:B0-----:R-:W-:-:S13]  /*0950*/  PLOP3.LUT P0, PT, PT, PT, UP0, 0x80, 0x0 ;  /* 0x000000000000781c */ /* 0x001fda0003f0f008 */
[----:B------:R-:W-:Y:S05]  /*0960*/  @!P0 BRA `(.L_x_1904) ;  /* 0xfffffffc00f08947 */ /* 0x000fea000383ffff */
[----:B------:R-:W0:Y:S01]  /*0970*/  LDC R2, c[0x0][0xd50] ;  /* 0x00035400ff027b82 */ /* 0x000e220000000800 */
[----:B------:R-:W-:Y:S01]  /*0980*/  LOP3.LUT R0, R37, 0xffffff80, RZ, 0xc0, !PT ;  /* 0xffffff8025007812 */ /* 0x000fe200078ec0ff */
[----:B------:R1:W-:Y:S03]  /*0990*/  STL.64 [R1+0x1c8], RZ ;  /* 0x0001c8ff01007387 */ /* 0x0003e60000100a00 */
[----:B------:R-:W-:Y:S01]  /*09a0*/  ISETP.NE.AND P0, PT, R0, 0x80, PT ;  /* 0x000000800000780c */ /* 0x000fe20003f05270 */
[----:B------:R1:W-:Y:S02]  /*09b0*/  STL [R1+0x1d0], RZ ;  /* 0x0001d0ff01007387 */ /* 0x0003e40000100800 */
[----:B------:R-:W2:Y:S02]  /*09c0*/  S2UR UR4, SR_CTAID.Y ;  /* 0x00000000000479c3 */ /* 0x000ea40000002600 */
[----:B------:R1:W-:Y:S06]  /*09d0*/  STL [R1+0x1d4], RZ ;  /* 0x0001d4ff01007387 */ /* 0x0003ec0000100800 */
[----:B------:R-:W3:Y:S08]  /*09e0*/  S2UR UR5, SR_CTAID.Z ;  /* 0x00000000000579c3 */ /* 0x000ef00000002700 */
[----:B------:R-:W-:Y:S06]  /*09f0*/  @!P0 BAR.ARV 0x8, 0x100 ;  /* 0x0204000000008b1d */ /* 0x000fec0000002000 */
[----:B0-----:R-:W-:-:S02]  /*0a00*/  ISETP.NE.AND P1, PT, R2, 0x1, PT ;  /* 0x000000010200780c */ /* 0x001fc40003f25270 */
[----:B------:R-:W-:Y:S01]  /*0a10*/  ISETP.GE.U32.AND P0, PT, R37, 0x100, PT ;  /* 0x000001002500780c */ /* 0x000fe20003f06070 */
[----:B--2---:R-:W-:-:S10]  /*0a20*/  IMAD.U32 R152, RZ, RZ, UR4 ;  /* 0x00000004ff987e24 */ /* 0x004fd4000f8e00ff */
[----:B------:R-:W0:Y:S08]  /*0a30*/  @P1 LDC R0, c[0x0][0xd54] ;  /* 0x00035500ff001b82 */ /* 0x000e300000000800 */
[----:B------:R-:W-:Y:S08]  /*0a40*/  @P0 BAR.ARV 0xf, 0x100 ;  /* 0x03c4000000000b1d */ /* 0x000ff00000002000 */
[----:B------:R-:W2:Y:S01]  /*0a50*/  @P1 LDC R3, c[0x0][0xd58] ;  /* 0x00035600ff031b82 */ /* 0x000ea20000000800 */
[----:B---3--:R-:W-:Y:S01]  /*0a60*/  ISETP.LE.AND P0, PT, RZ, UR5, PT ;  /* 0x00000005ff007c0c */ /* 0x008fe2000bf03270 */
[----:B0-----:R-:W-:-:S05]  /*0a70*/  @P1 IMAD.HI.U32 R0, R0, UR4, RZ ;  /* 0x0000000400001c27 */ /* 0x001fca000f8e00ff */
[----:B--2---:R-:W-:Y:S02]  /*0a80*/  @P1 SHF.R.U32.HI R152, RZ, R3, R0 ;  /* 0x00000003ff981219 */ /* 0x004fe40000011600 */
[----:B------:R-:W-:-:S03]  /*0a90*/  IADD3 R24, P1, R46, 0x1c8, RZ ;  /* 0x000001c82e187810 */ /* 0x000fc60007f3e0ff */
[----:B------:R-:W-:Y:S02]  /*0aa0*/  IMAD.MOV R23, RZ, RZ, -R152 ;  /* 0x000000ffff177224 */ /* 0x000fe400078e0a98 */
[----:B------:R-:W-:Y:S02]  /*0ab0*/  IMAD.X R25, RZ, RZ, R39, P1 ;  /* 0x000000ffff197224 */ /* 0x000fe400008e0627 */
[----:B------:R-:W-:Y:S01]  /*0ac0*/  IMAD R23, R2, R23, UR4 ;  /* 0x0000000402177e24 */ /* 0x000fe2000f8e0217 */
[----:B-1----:R-:W-:Y:S06]  /*0ad0*/  @!P0 BRA `(.L_x_1905) ;  /* 0x0000028c000c8947 */ /* 0x002fec0003800000 */
[----:B------:R-:W0:Y:S01]  /*0ae0*/  S2UR UR7, SR_CTAID.Z ;  /* 0x00000000000779c3 */ /* 0x000e220000002700 */
[C---:B------:R-:W-:Y:S01]  /*0af0*/  IADD3 R38, P6, R46.reuse, 0xc8, RZ ;  /* 0x000000c82e267810 */ /* 0x040fe20007fde0ff */
[----:B------:R-:W-:Y:S01]  /*0b00*/  UISETP.NE.AND UP1, UPT, UR9, 0x1, UPT ;  /* 0x000000010900788c */ /* 0x000fe2000bf25270 */
[----:B------:R-:W-:Y:S01]  /*0b10*/  STL.128 [R1+0x1e0], RZ ;  /* 0x0001e0ff01007387 */ /* 0x000fe20000100c00 */
[----:B------:R-:W-:Y:S01]  /*0b20*/  ULDC.64 UR4, c[0x0][0x418] ;  /* 0x0001060000047ab9 */ /* 0x000fe20000000a00 */
[C---:B------:R-:W-:Y:S01]  /*0b30*/  IADD3 R34, P0, R46.reuse, 0x1e0, RZ ;  /* 0x000001e02e227810 */ /* 0x040fe20007f1e0ff */
[--C-:B------:R-:W-:Y:S01]  /*0b40*/  IMAD.X R71, RZ, RZ, R39.reuse, P6 ;  /* 0x000000ffff477224 */ /* 0x100fe200030e0627 */
[C---:B------:R-:W-:Y:S01]  /*0b50*/  IADD3 R64, P6, R46.reuse, 0x80, RZ ;  /* 0x000000802e407810 */ /* 0x040fe20007fde0ff */
[----:B------:R-:W1:Y:S01]  /*0b60*/  LDC R0, c[0x0][0xa80] ;  /* 0x0002a000ff007b82 */ /* 0x000e620000000800 */
[----:B------:R-:W-:Y:S01]  /*0b70*/  STL.128 [R1+0x1f0], RZ ;  /* 0x0001f0ff01007387 */ /* 0x000fe20000100c00 */
[C---:B------:R-:W-:Y:S01]  /*0b80*/  IADD3 R26, P1, R46.reuse, 0x120, RZ ;  /* 0x000001202e1a7810 */ /* 0x040fe20007f3e0ff */
[----:B------:R-:W-:Y:S01]  /*0b90*/  UISETP.NE.U32.AND UP0, UPT, UR4, URZ, UPT ;  /* 0x0000003f0400728c */ /* 0x000fe2000bf05070 */
[C---:B------:R-:W-:Y:S01]  /*0ba0*/  IADD3 R32, P2, R46.reuse, 0x108, RZ ;  /* 0x000001082e207810 */ /* 0x040fe20007f5e0ff */
[----:B------:R-:W-:Y:S01]  /*0bb0*/  STL.128 [R1+0x210], RZ ;  /* 0x000210ff01007387 */ /* 0x000fe20000100c00 */
[C---:B------:R-:W-:Y:S01]  /*0bc0*/  IADD3 R36, P3, R46.reuse, 0x100, RZ ;  /* 0x000001002e247810 */ /* 0x040fe20007f7e0ff */
[--C-:B------:R-:W-:Y:S01]  /*0bd0*/  IMAD.X R67, RZ, RZ, R39.reuse, P6 ;  /* 0x000000ffff437224 */ /* 0x100fe200030e0627 */
[C---:B------:R-:W-:Y:S01]  /*0be0*/  IADD3 R33, P4, R46.reuse, 0xfc, RZ ;  /* 0x000000fc2e217810 */ /* 0x040fe20007f9e0ff */
[----:B------:R-:W-:Y:S01]  /*0bf0*/  STL.128 [R1+0x220], RZ ;  /* 0x000220ff01007387 */ /* 0x000fe20000100c00 */
[C---:B------:R-:W-:Y:S01]  /*0c00*/  IADD3 R16, P5, R46.reuse, 0xcc, RZ ;  /* 0x000000cc2e107810 */ /* 0x040fe20007fbe0ff */
[--C-:B------:R-:W-:Y:S01]  /*0c10*/  IMAD.X R35, RZ, RZ, R39.reuse, P0 ;  /* 0x000000ffff237224 */ /* 0x100fe200000e0627 */
[----:B------:R-:W-:Y:S01]  /*0c20*/  PLOP3.LUT P6, PT, PT, PT, UP1, 0x80, 0x0 ;  /* 0x000000000000781c */ /* 0x000fe20003fcf018 */
[----:B------:R-:W-:Y:S01]  /*0c30*/  STL.128 [R1+0x230], RZ ;  /* 0x000230ff01007387 */ /* 0x000fe20000100c00 */
[--C-:B------:R-:W-:Y:S01]  /*0c40*/  IMAD.X R27, RZ, RZ, R39.reuse, P1 ;  /* 0x000000ffff1b7224 */ /* 0x100fe200008e0627 */
[----:B------:R-:W-:Y:S01]  /*0c50*/  UISETP.NE.AND.EX UP0, UPT, UR5, URZ, UPT, UP0 ;  /* 0x0000003f0500728c */ /* 0x000fe2000bf05300 */
[--C-:B------:R-:W-:Y:S01]  /*0c60*/  IMAD.X R53, RZ, RZ, R39.reuse, P2 ;  /* 0x000000ffff357224 */ /* 0x100fe200010e0627 */
[----:B------:R-:W-:Y:S01]  /*0c70*/  STL.128 [R1+0x240], RZ ;  /* 0x000240ff01007387 */ /* 0x000fe20000100c00 */
[--C-:B------:R-:W-:Y:S01]  /*0c80*/  IMAD.X R57, RZ, RZ, R39.reuse, P3 ;  /* 0x000000ffff397224 */ /* 0x100fe200018e0627 */
[C---:B------:R-:W-:Y:S01]  /*0c90*/  IADD3 R54, P0, R46.reuse, 0xb8, RZ ;  /* 0x000000b82e367810 */ /* 0x040fe20007f1e0ff */
[--C-:B------:R-:W-:Y:S01]  /*0ca0*/  IMAD.X R50, RZ, RZ, R39.reuse, P4 ;  /* 0x000000ffff327224 */ /* 0x100fe200020e0627 */
[----:B------:R-:W-:Y:S01]  /*0cb0*/  STL.128 [R1+0x250], RZ ;  /* 0x000250ff01007387 */ /* 0x000fe20000100c00 */
[--C-:B------:R-:W-:Y:S01]  /*0cc0*/  IMAD.X R2, RZ, RZ, R39.reuse, P5 ;  /* 0x000000ffff027224 */ /* 0x100fe200028e0627 */
[C---:B------:R-:W-:Y:S01]  /*0cd0*/  IADD3 R30, P1, R46.reuse, 0xb0, RZ ;  /* 0x000000b02e1e7810 */ /* 0x040fe20007f3e0ff */
[----:B0-----:R-:W-:Y:S01]  /*0ce0*/  USHF.R.S32.HI UR5, URZ, 0x1f, UR7 ;  /* 0x0000001f3f057899 */ /* 0x001fe20008011407 */
[----:B------:R-:W-:Y:S01]  /*0cf0*/  STL.128 [R1+0x260], RZ ;  /* 0x000260ff01007387 */ /* 0x000fe20000100c00 */
[C---:B------:R-:W-:Y:S01]  /*0d00*/  IADD3 R48, P2, R46.reuse, 0xa0, RZ ;  /* 0x000000a02e307810 */ /* 0x040fe20007f5e0ff */
[----:B------:R-:W-:Y:S01]  /*0d10*/  ULDC UR42, c[0x0][0x424] ;  /* 0x00010900002a7ab9 */ /* 0x000fe20000000800 */
[C---:B------:R-:W-:Y:S01]  /*0d20*/  IADD3 R56, P3, R46.reuse, 0x98, RZ ;  /* 0x000000982e387810 */ /* 0x040fe20007f7e0ff */
[----:B------:R-:W-:Y:S01]  /*0d30*/  STL.128 [R1+0x270], RZ ;  /* 0x000270ff01007387 */ /* 0x000fe20000100c00 */
[C---:B------:R-:W-:Y:S01]  /*0d40*/  IADD3 R58, P4, R46.reuse, 0x90, RZ ;  /* 0x000000902e3a7810 */ /* 0x040fe20007f9e0ff */
[----:B------:R-:W-:Y:S01]  /*0d50*/  USEL UR42, UR42, 0x1, UP0 ;  /* 0x000000012a2a7887 */ /* 0x000fe20008000000 */
[C---:B------:R-:W-:Y:S01]  /*0d60*/  IADD3 R47, P5, R46.reuse, 0x88, RZ ;  /* 0x000000882e2f7810 */ /* 0x040fe20007fbe0ff */
[----:B------:R-:W-:Y:S01]  /*0d70*/  STL.128 [R1+0x280], RZ ;  /* 0x000280ff01007387 */ /* 0x000fe20000100c00 */
[--C-:B------:R-:W-:Y:S01]  /*0d80*/  IMAD.X R55, RZ, RZ, R39.reuse, P0 ;  /* 0x000000ffff377224 */ /* 0x100fe200000e0627 */
[----:B------:R-:W-:Y:S01]  /*0d90*/  ULDC UR4, c[0x0][0x2f0] ;  /* 0x0000bc0000047ab9 */ /* 0x000fe20000000800 */
        /* <DEDUP_REMOVED lines=8> */
[--C-:B------:R-:W-:Y:S01]  /*0e20*/  IMAD.X R52, RZ, RZ, R39.reuse, P5 ;  /* 0x000000ffff347224 */ /* 0x100fe200028e0627 */
[----:B------:R-:W-:Y:S01]  /*0e30*/  STL.128 [R1+0x2b0], RZ ;  /* 0x0002b0ff01007387 */ /* 0x000fe20000100c00 */
[C---:B------:R-:W-:Y:S01]  /*0e40*/  IADD3 R60, P2, R46.reuse, 0x68, RZ ;  /* 0x000000682e3c7810 */ /* 0x040fe20007f5e0ff */
[----:B------:R-:W0:Y:S01]  /*0e50*/  S2UR UR6, SR_CTAID.X ;  /* 0x00000000000679c3 */ /* 0x000e220000002500 */
[C---:B------:R-:W-:Y:S01]  /*0e60*/  IADD3 R68, P3, R46.reuse, 0x60, RZ ;  /* 0x000000602e447810 */ /* 0x040fe20007f7e0ff */
[----:B------:R-:W-:Y:S01]  /*0e70*/  STL.128 [R1+0x2c0], RZ ;  /* 0x0002c0ff01007387 */ /* 0x000fe20000100c00 */
[C---:B------:R-:W-:Y:S01]  /*0e80*/  IADD3 R28, P4, R46.reuse, 0x58, RZ ;  /* 0x000000582e1c7810 */ /* 0x040fe20007f9e0ff */
[----:B------:R-:W-:Y:S01]  /*0e90*/  UIMAD UR42, UR42, UR4, URZ ;  /* 0x000000042a2a72a4 */ /* 0x000fe2000f8e023f */
[C---:B------:R-:W-:Y:S01]  /*0ea0*/  IADD3 R62, P5, R46.reuse, 0x28, RZ ;  /* 0x000000282e3e7810 */ /* 0x040fe20007fbe0ff */
[----:B------:R-:W-:Y:S01]  /*0eb0*/  STL.128 [R1+0x2d0], RZ ;  /* 0x0002d0ff01007387 */ /* 0x000fe20000100c00 */
[----:B------:R-:W-:Y:S01]  /*0ec0*/  VIADD R17, R46, 0x128 ;  /* 0x000001282e117836 */ /* 0x000fe20000000000 */
[----:B------:R-:W2:Y:S01]  /*0ed0*/  S2UR UR43, SR_CgaCtaId ;  /* 0x00000000002b79c3 */ /* 0x000ea20000008800 */
[----:B------:R-:W-:Y:S01]  /*0ee0*/  VIADD R154, R37, 0xffffff80 ;  /* 0xffffff80259a7836 */ /* 0x000fe20000000000 */
[----:B------:R-:W-:Y:S01]  /*0ef0*/  STL.128 [R1+0x2e0], RZ ;  /* 0x0002e0ff01007387 */ /* 0x000fe20000100c00 */
[----:B------:R-:W-:-:S02]  /*0f00*/  IMAD.X R66, RZ, RZ, R39, P0 ;  /* 0x000000ffff427224 */ /* 0x000fc400000e0627 */
[--C-:B------:R-:W-:Y:S01]  /*0f10*/  IMAD.X R43, RZ, RZ, R39.reuse, P1 ;  /* 0x000000ffff2b7224 */ /* 0x100fe200008e0627 */
[----:B------:R-:W-:Y:S01]  /*0f20*/  STL.128 [R1+0x2f0], RZ ;  /* 0x0002f0ff01007387 */ /* 0x000fe20000100c00 */
[--C-:B------:R-:W-:Y:S02]  /*0f30*/  IMAD.X R63, RZ, RZ, R39.reuse, P2 ;  /* 0x000000ffff3f7224 */ /* 0x100fe400010e0627 */
[--C-:B------:R-:W-:Y:S01]  /*0f40*/  IMAD.X R73, RZ, RZ, R39.reuse, P3 ;  /* 0x000000ffff497224 */ /* 0x100fe200018e0627 */
[----:B------:R-:W-:Y:S01]  /*0f50*/  STL.128 [R1+0x300], RZ ;  /* 0x000300ff01007387 */ /* 0x000fe20000100c00 */
[--C-:B------:R-:W-:Y:S02]  /*0f60*/  IMAD.X R29, RZ, RZ, R39.reuse, P4 ;  /* 0x000000ffff1d7224 */ /* 0x100fe400020e0627 */
[----:B------:R-:W-:Y:S01]  /*0f70*/  IMAD.X R65, RZ, RZ, R39, P5 ;  /* 0x000000ffff417224 */ /* 0x000fe200028e0627 */
[----:B------:R-:W-:Y:S04]  /*0f80*/  STL.128 [R1+0x310], RZ ;  /* 0x000310ff01007387 */ /* 0x000fe80000100c00 */
        /* <DEDUP_REMOVED lines=15> */
[----:B-1----:R1:W-:Y:S02]  /*1080*/  STL [R1+0x200], R0 ;  /* 0x0002000001007387 */ /* 0x0023e40000100800 */
[----:B-1----:R-:W-:Y:S01]  /*1090*/  IMAD.U32 R0, RZ, RZ, UR5 ;  /* 0x00000005ff007e24 */ /* 0x002fe2000f8e00ff */
[----:B0-2---:R-:W-:Y:S06]  /*10a0*/  @!P6 BRA `(.L_x_1906) ;  /* 0x0000008000c0e947 */ /* 0x005fec0003800000 */
[----:B------:R-:W0:Y:S01]  /*10b0*/  LDC.64 R4, c[0x0][0xad8] ;  /* 0x0002b600ff047b82 */ /* 0x000e220000000a00 */
[----:B------:R-:W-:Y:S01]  /*10c0*/  ULDC UR4, c[0x0][0x448] ;  /* 0x0001120000047ab9 */ /* 0x000fe20000000800 */
[----:B------:R-:W-:Y:S02]  /*10d0*/  USHF.L.U32 UR6, UR6, 0x6, URZ ;  /* 0x0000000606067899 */ /* 0x000fe4000800063f */
[----:B------:R-:W-:Y:S01]  /*10e0*/  UISETP.NE.AND UP0, UPT, UR4, 0x1, UPT ;  /* 0x000000010400788c */ /* 0x000fe2000bf05270 */
[----:B------:R-:W-:Y:S01]  /*10f0*/  ULDC UR9, c[0x0][0x288] ;  /* 0x0000a20000097ab9 */ /* 0x000fe20000000800 */
[----:B------:R-:W-:Y:S02]  /*1100*/  UIADD3 UR7, UR6, 0x3f, URZ ;  /* 0x0000003f06077890 */ /* 0x000fe4000fffe03f */
[----:B------:R-:W-:-:S07]  /*1110*/  UIADD3 UR8, UR42, 0x1, -UR9 ;  /* 0x000000012a087890 */ /* 0x000fce000fffe809 */
[----:B------:R-:W-:Y:S01]  /*1120*/  @UP0 UIADD3 UR4, UR6, 0x3f, URZ ;  /* 0x0000003f06040890 */ /* 0x000fe2000fffe03f */
[----:B------:R-:W-:Y:S01]  /*1130*/  @UP0 ULDC UR5, c[0x0][0x44c] ;  /* 0x0001130000050ab9 */ /* 0x000fe20000000800 */
[----:B------:R-:W-:Y:S02]  /*1140*/  @UP0 ULDC UR10, c[0x0][0x450] ;  /* 0x00011400000a0ab9 */ /* 0x000fe40000000800 */
[----:B------:R-:W-:-:S04]  /*1150*/  UIMAD.WIDE.U32 UR4, UR4, UR5, URZ ;  /* 0x00000005040472a5 */ /* 0x000fc8000f8e003f */
[----:B------:R-:W-:Y:S01]  /*1160*/  @UP0 USHF.R.U32.HI UR7, URZ, UR10, UR5 ;  /* 0x0000000a3f070299 */ /* 0x000fe20008011605 */
[----:B0-----:R-:W-:-:S03]  /*1170*/  ISETP.GE.AND P1, PT, R5, 0x1, PT ;  /* 0x000000010500780c */ /* 0x001fc60003f26270 */
[----:B------:R-:W-:-:S06]  /*1180*/  UIADD3 UR7, UR8, UR7, URZ ;  /* 0x0000000708077290 */ /* 0x000fcc000fffe03f */
[----:B------:R-:W-:-:S04]  /*1190*/  VIADD R0, R4, UR7 ;  /* 0x0000000704007c36 */ /* 0x000fc80008000000 */
[----:B------:R-:W-:Y:S05]  /*11a0*/  @!P1 BRA `(.L_x_1907) ;  /* 0x0000000000449947 */ /* 0x000fea0003800000 */
[----:B------:R-:W-:Y:S01]  /*11b0*/  ISETP.LT.AND P0, PT, RZ, UR7, PT ;  /* 0x00000007ff007c0c */ /* 0x000fe2000bf01270 */
[----:B------:R-:W-:-:S06]  /*11c0*/  UIADD3 UR4, UR7, -0x1, URZ ;  /* 0xffffffff07047890 */ /* 0x000fcc000fffe03f */
[----:B------:R-:W-:-:S06]  /*11d0*/  IMAD.U32 R2, RZ, RZ, UR4 ;  /* 0x00000004ff027e24 */ /* 0x000fcc000f8e00ff */
[----:B------:R-:W-:Y:S05]  /*11e0*/  @P0 BRA `(.L_x_1908) ;  /* 0x00000000001c0947 */ /* 0x000fea0003800000 */
[----:B------:R-:W-:Y:S01]  /*11f0*/  ISETP.NE.AND P0, PT, R5, 0x1, PT ;  /* 0x000000010500780c */ /* 0x000fe20003f05270 */
[----:B------:R-:W-:-:S12]  /*1200*/  IMAD R3, RZ, RZ, -UR7 ;  /* 0x80000007ff037e24 */ /* 0x000fd8000f8e02ff */
[----:B------:R-:W0:Y:S02]  /*1210*/  @P0 LDC.64 R6, c[0x0][0xae0] ;  /* 0x0002b800ff060b82 */ /* 0x000e240000000a00 */
[----:B0-----:R-:W-:-:S05]  /*1220*/  @P0 IMAD.HI.U32 R2, R3, R6, RZ ;  /* 0x0000000603020227 */ /* 0x001fca00078e00ff */
[----:B------:R-:W-:-:S04]  /*1230*/  @P0 SHF.R.U32.HI R3, RZ, R7, R2 ;  /* 0x00000007ff030219 */ /* 0x000fc80000011602 */
[----:B------:R-:W-:Y:S01]  /*1240*/  LOP3.LUT R2, RZ, R3, RZ, 0x33, !PT ;  /* 0x00000003ff027212 */ /* 0x000fe200078e33ff */
[----:B------:R-:W-:Y:S06]  /*1250*/  BRA `(.L_x_1909) ;  /* 0x0000000000107947 */ /* 0x000fec0003800000 */
.L_x_1908:
[----:B------:R-:W-:-:S13]  /*1260*/  ISETP.NE.AND P0, PT, R5, 0x1, PT ;  /* 0x000000010500780c */ /* 0x000fda0003f05270 */
[----:B------:R-:W0:Y:S02]  /*1270*/  @P0 LDC.64 R6, c[0x0][0xae0] ;  /* 0x0002b800ff060b82 */ /* 0x000e240000000a00 */
[----:B0-----:R-:W-:-:S05]  /*1280*/  @P0 IMAD.HI.U32 R4, R2, R6, RZ ;  /* 0x0000000602040227 */ /* 0x001fca00078e00ff */
[----:B------:R-:W-:-:S07]  /*1290*/  @P0 SHF.R.U32.HI R2, RZ, R7, R4 ;  /* 0x00000007ff020219 */ /* 0x000fce0000011604 */
.L_x_1909:
[----:B------:R-:W-:-:S05]  /*12a0*/  IMAD R3, R2, R5, R5 ;  /* 0x0000000502037224 */ /* 0x000fca00078e0205 */
[----:B------:R-:W-:-:S07]  /*12b0*/  VIMNMX R0, R0, R3, PT ;  /* 0x0000000300007248 */ /* 0x000fce0003fe0100 */
.L_x_1907:
[----:B------:R-:W-:Y:S01]  /*12c0*/  @UP0 ULDC UR4, c[0x0][0x44c] ;  /* 0x0001130000040ab9 */ /* 0x000fe20000000800 */
[----:B------:R-:W-:Y:S01]  /*12d0*/  UIADD3 UR7, UR42, 0x3f, URZ ;  /* 0x0000003f2a077890 */ /* 0x000fe2000fffe03f */
[----:B------:R-:W-:Y:S01]  /*12e0*/  VIADD R0, R0, 0x3f ;  /* 0x0000003f00007836 */ /* 0x000fe20000000000 */
[----:B------:R-:W-:Y:S01]  /*12f0*/  UIMAD.WIDE.U32 UR4, UR6, UR4, URZ ;  /* 0x00000004060472a5 */ /* 0x000fe2000f8e003f */
[----:B------:R-:W-:Y:S01]  /*1300*/  @UP0 ULDC UR10, c[0x0][0x450] ;  /* 0x00011400000a0ab9 */ /* 0x000fe20000000800 */
[----:B------:R-:W-:Y:S02]  /*1310*/  USHF.R.S32.HI UR8, URZ, 0x1f, UR7 ;  /* 0x0000001f3f087899 */ /* 0x000fe40008011407 */
[----:B------:R-:W-:Y:S01]  /*1320*/  SHF.R.S32.HI R3, RZ, 0x1f, R0 ;  /* 0x0000001fff037819 */ /* 0x000fe20000011400 */
[----:B------:R-:W-:Y:S02]  /*1330*/  @UP0 USHF.R.U32.HI UR6, URZ, UR10, UR5 ;  /* 0x0000000a3f060299 */ /* 0x000fe40008011605 */
[----:B------:R-:W-:Y:S01]  /*1340*/  ULEA.HI UR8, UR8, UR7, URZ, 0x6 ;  /* 0x0000000708087291 */ /* 0x000fe2000f8f303f */
[----:B------:R-:W-:Y:S01]  /*1350*/  LEA.HI R3, R3, R0, RZ, 0x6 ;  /* 0x0000000003037211 */ /* 0x000fe200078f30ff */
[----:B------:R-:W-:Y:S01]  /*1360*/  UIADD3 UR6, UR6, -UR9, UR42 ;  /* 0x8000000906067290 */ /* 0x000fe2000fffe02a */
[----:B------:R-:W-:Y:S01]  /*1370*/  ULDC UR4, c[0x0][0xad4] ;  /* 0x0002b50000047ab9 */ /* 0x000fe20000000800 */
[----:B------:R-:W-:Y:S01]  /*1380*/  USHF.R.S32.HI UR8, URZ, 0x6, UR8 ;  /* 0x000000063f087899 */ /* 0x000fe20008011408 */
[----:B------:R-:W-:Y:S01]  /*1390*/  SHF.R.S32.HI R3, RZ, 0x6, R3 ;  /* 0x00000006ff037819 */ /* 0x000fe20000011403 */
[----:B------:R-:W-:-:S04]  /*13a0*/  UIADD3 UR4, UR6, -UR4, URZ ;  /* 0x8000000406047290 */ /* 0x000fc8000fffe03f */
[----:B------:R-:W-:Y:S02]  /*13b0*/  VIMNMX R9, R3, UR8, PT ;  /* 0x0000000803097c48 */ /* 0x000fe4000bfe0100 */
[----:B------:R-:W-:Y:S01]  /*13c0*/  IMAD.U32 R2, RZ, RZ, UR4 ;  /* 0x00000004ff027e24 */ /* 0x000fe2000f8e00ff */
[----:B------:R-:W-:Y:S06]  /*13d0*/  @!P1 BRA `(.L_x_1910) ;  /* 0x0000000000409947 */ /* 0x000fec0003800000 */
[----:B------:R-:W-:-:S05]  /*13e0*/  IMAD.U32 R0, RZ, RZ, UR6 ;  /* 0x00000006ff007e24 */ /* 0x000fca000f8e00ff */
        /* <DEDUP_REMOVED lines=9> */
.L_x_1911:
[----:B------:R-:W-:-:S13]  /*1480*/  ISETP.NE.AND P0, PT, R5, 0x1, PT ;  /* 0x000000010500780c */ /* 0x000fda0003f05270 */
[----:B------:R-:W0:Y:S02]  /*1490*/  @P0 LDC.64 R6, c[0x0][0xae0] ;  /* 0x0002b800ff060b82 */ /* 0x000e240000000a00 */
[----:B0-----:R-:W-:-:S05]  /*14a0*/  @P0 IMAD.HI.U32 R4, R0, R6, RZ ;  /* 0x0000000600040227 */ /* 0x001fca00078e00ff */
[----:B------:R-:W-:-:S07]  /*14b0*/  @P0 SHF.R.U32.HI R0, RZ, R7, R4 ;  /* 0x00000007ff000219 */ /* 0x000fce0000011604 */
.L_x_1912:
[----:B------:R-:W-:-:S05]  /*14c0*/  IMAD R3, R0, R5, RZ ;  /* 0x0000000500037224 */ /* 0x000fca00078e02ff */
[----:B------:R-:W-:-:S07]  /*14d0*/  VIMNMX R2, R2, R3, !PT ;  /* 0x0000000302027248 */ /* 0x000fce0007fe0100 */
.L_x_1910:
[----:B------:R-:W-:Y:S01]  /*14e0*/  SHF.R.S32.HI R3, RZ, 0x1f, R2 ;  /* 0x0000001fff037819 */ /* 0x000fe20000011402 */
[----:B------:R-:W-:Y:S01]  /*14f0*/  IMAD.MOV.U32 R225, RZ, RZ, RZ ;  /* 0x000000ffffe17224 */ /* 0x000fe200078e00ff */
[----:B------:R-:W-:Y:S02]  /*1500*/  LOP3.LUT R6, R23, 0xffff, RZ, 0xc0, !PT ;  /* 0x0000ffff17067812 */ /* 0x000fe400078ec0ff */
[----:B------:R-:W-:-:S04]  /*1510*/  LEA.HI R3, R3, R2, RZ, 0x6 ;  /* 0x0000000203037211 */ /* 0x000fc800078f30ff */
[----:B------:R-:W-:-:S04]  /*1520*/  SHF.R.S32.HI R3, RZ, 0x6, R3 ;  /* 0x00000006ff037819 */ /* 0x000fc80000011403 */
[----:B------:R-:W-:-:S04]  /*1530*/  VIMNMX R10, RZ, R3, !PT ;  /* 0x00000003ff0a7248 */ /* 0x000fc80007fe0100 */
[----:B------:R-:W-:-:S13]  /*1540*/  ISETP.GT.AND P0, PT, R9, R10, PT ;  /* 0x0000000a0900720c */ /* 0x000fda0003f04270 */
[----:B------:R-:W-:Y:S05]  /*1550*/  @!P0 BRA `(.L_x_1913) ;  /* 0x00000000007c8947 */ /* 0x000fea0003800000 */
[----:B------:R-:W-:-:S04]  /*1560*/  SHF.R.U32.HI R0, RZ, 0x10, R23 ;  /* 0x00000010ff007819 */ /* 0x000fc80000011617 */
[----:B------:R-:W-:-:S13]  /*1570*/  ISETP.NE.AND P0, PT, R0, RZ, PT ;  /* 0x000000ff0000720c */ /* 0x000fda0003f05270 */
[----:B------:R-:W0:Y:S02]  /*1580*/  @!P0 LDC R0, c[0x0][0xae8] ;  /* 0x0002ba00ff008b82 */ /* 0x000e240000000800 */
[-C--:B0-----:R-:W-:Y:S02]  /*1590*/  IABS R8, R0.reuse ;  /* 0x0000000000087213 */ /* 0x081fe40000000000 */
[----:B------:R-:W-:Y:S02]  /*15a0*/  IADD3 R2, R0, -0x1, R9 ;  /* 0xffffffff00027810 */ /* 0x000fe40007ffe009 */
[----:B------:R-:W0:Y:S03]  /*15b0*/  I2F.RP R4, R8 ;  /* 0x0000000800047306 */ /* 0x000e260000209400 */
[----:B------:R-:W-:Y:S01]  /*15c0*/  IMAD.IADD R5, R2, 0x1, -R10 ;  /* 0x0000000102057824 */ /* 0x000fe200078e0a0a */
[----:B------:R-:W-:-:S04]  /*15d0*/  IABS R2, R0 ;  /* 0x0000000000027213 */ /* 0x000fc80000000000 */
[----:B------:R-:W-:Y:S02]  /*15e0*/  IABS R11, R5 ;  /* 0x00000005000b7213 */ /* 0x000fe40000000000 */
        /* <DEDUP_REMOVED lines=9> */
[----:B------:R-:W-:-:S04]  /*1680*/  IMAD.HI.U32 R2, R3, R7, R2 ;  /* 0x0000000703027227 */ /* 0x000fc800078e0002 */
[----:B------:R-:W-:-:S04]  /*1690*/  IMAD.MOV.U32 R3, RZ, RZ, R11 ;  /* 0x000000ffff037224 */ /* 0x000fc800078e000b */
        /* <DEDUP_REMOVED lines=9> */
[----:B------:R-:W-:-:S05]  /*1730*/  @!P1 LOP3.LUT R2, RZ, R0, RZ, 0x33, !PT ;  /* 0x00000000ff029212 */ /* 0x000fca00078e33ff */
[----:B------:R-:W-:-:S07]  /*1740*/  IMAD.MOV.U32 R225, RZ, RZ, R2 ;  /* 0x000000ffffe17224 */ /* 0x000fce00078e0002 */
.L_x_1913:
[----:B------:R-:W-:Y:S01]  /*1750*/  IMAD R0, R6, R225, R10 ;  /* 0x000000e106007224 */ /* 0x000fe200078e020a */
[----:B------:R-:W-:-:S04]  /*1760*/  PRMT R3, RZ, 0x7610, R3 ;  /* 0x00007610ff037816 */ /* 0x000fc80000000003 */
[----:B------:R-:W-:-:S04]  /*1770*/  VIADDMNMX R225, R0, R225, R9, PT ;  /* 0x000000e100e17246 */ /* 0x000fc80003800109 */
[----:B------:R-:W-:-:S13]  /*1780*/  ISETP.GT.AND P0, PT, R225, R0, PT ;  /* 0x00000000e100720c */ /* 0x000fda0003f04270 */
[----:B------:R-:W-:Y:S05]  /*1790*/  @!P0 BRA `(.L_x_1914) ;  /* 0x0000020800648947 */ /* 0x000fea0003800000 */
[----:B------:R-:W2:Y:S04]  /*17a0*/  LDL R25, [R1+0x1c8] ;  /* 0x0001c80001197983 */ /* 0x000ea80000100800 */
[----:B------:R-:W3:Y:S04]  /*17b0*/  LDL R24, [R1+0x210] ;  /* 0x0002100001187983 */ /* 0x000ee80000100800 */
[----:B------:R-:W4:Y:S04]  /*17c0*/  LDL R40, [R1+0x214] ;  /* 0x0002140001287983 */ /* 0x000f280000100800 */
        /* <DEDUP_REMOVED lines=125> */
[----:B------:R-:W4:Y:S01]  /*1fa0*/  LDL R219, [R1+0x40c] ;  /* 0x00040c0001db7983 */ /* 0x000f220000100800 */
[----:B------:R-:W-:-:S04]  /*1fb0*/  SHF.R.S32.HI R223, RZ, 0x1f, R154 ;  /* 0x0000001fffdf7819 */ /* 0x000fc8000001149a */
[----:B------:R-:W-:-:S04]  /*1fc0*/  LEA.HI R223, R223, R154, RZ, 0x7 ;  /* 0x0000009adfdf7211 */ /* 0x000fc800078f38ff */
[----:B------:R-:W-:-:S06]  /*1fd0*/  SHF.R.S32.HI R2, RZ, 0x7, R223 ;  /* 0x00000007ff027819 */ /* 0x000fcc00000114df */
[----:B------:R-:W0:Y:S01]  /*1fe0*/  SHFL.IDX PT, R2, R2, RZ, 0x1f ;  /* 0x00001fff02027589 */ /* 0x000e2200000e0000 */
[----:B------:R-:W-:Y:S02]  /*1ff0*/  UMOV UR4, 0x400 ;  /* 0x0000040000047882 */ /* 0x000fe40000000000 */
[----:B------:R-:W-:Y:S01]  /*2000*/  ULEA UR43, UR43, UR4, 0x18 ;  /* 0x000000042b2b7291 */ /* 0x000fe2000f8ec03f */
[----:B0-----:R-:W-:-:S04]  /*2010*/  LEA.HI R4, R2, R2, RZ, 0x1 ;  /* 0x0000000202047211 */ /* 0x001fc800078f08ff */
[----:B------:R-:W-:-:S05]  /*2020*/  LOP3.LUT R5, R4, 0x1fffe, RZ, 0xc0, !PT ;  /* 0x0001fffe04057812 */ /* 0x000fca00078ec0ff */
[----:B------:R-:W-:-:S05]  /*2030*/  IMAD.IADD R5, R2, 0x1, -R5 ;  /* 0x0000000102057824 */ /* 0x000fca00078e0a05 */
[----:B------:R-:W-:-:S05]  /*2040*/  LEA R5, R5, UR43, 0xf ;  /* 0x0000002b05057c11 */ /* 0x000fca000f8e78ff */
[----:B------:R-:W-:-:S05]  /*2050*/  VIADD R5, R5, 0x400 ;  /* 0x0000040005057836 */ /* 0x000fca0000000000 */
[----:B------:R-:W-:-:S04]  /*2060*/  SHF.R.U32.HI R5, RZ, 0x4, R5 ;  /* 0x00000004ff057819 */ /* 0x000fc80000011605 */
[----:B------:R-:W-:Y:S01]  /*2070*/  LOP3.LUT R2, R5, 0x3fff, RZ, 0xc0, !PT ;  /* 0x00003fff05027812 */ /* 0x000fe200078ec0ff */
[----:B------:R-:W-:-:S03]  /*2080*/  UIADD3 UR4, UR43, 0x36400, URZ ;  /* 0x000364002b047890 */ /* 0x000fc6000fffe03f */
[----:B------:R-:W-:Y:S01]  /*2090*/  LOP3.LUT R2, R2, 0x2000000, RZ, 0xfc, !PT ;  /* 0x0200000002027812 */ /* 0x000fe200078efcff */
[----:B------:R-:W-:Y:S01]  /*20a0*/  IMAD.MOV.U32 R5, RZ, RZ, 0x40000040 ;  /* 0x40000040ff057424 */ /* 0x000fe200078e00ff */
[----:B------:R-:W-:-:S03]  /*20b0*/  USHF.R.U32.HI UR4, URZ, 0x4, UR4 ;  /* 0x000000043f047899 */ /* 0x000fc60008011604 */
[----:B--2---:R-:W-:Y:S01]  /*20c0*/  IMAD R4, R25, 0x1000, R2 ;  /* 0x0000100019047824 */ /* 0x004fe200078e0202 */
[----:B------:R-:W-:Y:S01]  /*20d0*/  R2UR UR7, R5 ;  /* 0x00000000050772ca */ /* 0x000fe200000e0000 */
[----:B------:R-:W-:-:S03]  /*20e0*/  ULOP3.LUT UR4, UR4, 0x3fff, URZ, 0xc0, !UPT ;  /* 0x00003fff04047892 */ /* 0x000fc6000f8ec03f */
[----:B------:R-:W-:Y:S01]  /*20f0*/  R2UR UR6, R4 ;  /* 0x00000000040672ca */ /* 0x000fe200000e0000 */
[----:B------:R-:W-:Y:S01]  /*2100*/  ULOP3.LUT UR16, UR4, 0x10000, URZ, 0xfc, !UPT ;  /* 0x0001000004107892 */ /* 0x000fe2000f8efc3f */
[----:B---3--:R-:W-:Y:S04]  /*2110*/  STL [R1+0x210], R24 ;  /* 0x0002101801007387 */ /* 0x008fe80000100800 */
[----:B----4-:R-:W-:Y:S04]  /*2120*/  STL [R1+0x214], R40 ;  /* 0x0002142801007387 */ /* 0x010fe80000100800 */
[----:B------:R-:W-:Y:S04]  /*2130*/  STL [R1+0x218], R42 ;  /* 0x0002182a01007387 */ /* 0x000fe80000100800 */
        /* <DEDUP_REMOVED lines=32> */
[----:B------:R0:W-:Y:S01]  /*2340*/  STL [R1+0x2a4], R94 ;  /* 0x0002a45e01007387 */ /* 0x0001e20000100800 */
[----:B------:R-:W-:Y:S06]  /*2350*/  BAR.SYNC.DEFER_BLOCKING 0xe, 0x100 ;  /* 0x0384000000007b1d */ /* 0x000fec0000010000 */
[----:B------:R-:W-:Y:S01]  /*2360*/  UMOV UR4, UR16 ;  /* 0x0000001000047c82 */ /* 0x000fe20008000000 */
[----:B------:R-:W-:Y:S01]  /*2370*/  UMOV UR5, 0x40000040 ;  /* 0x4000004000057882 */ /* 0x000fe20000000000 */
[----:B0-----:R-:W-:-:S06]  /*2380*/  WARPGROUP.ARRIVE ;  /* 0x00000000000079c5 */ /* 0x001fcc0000000000 */
[----:B------:R-:W-:Y:S01]  /*2390*/  HGMMA.64x256x16.F32 R24, gdesc[UR4].tnspB, RZ, !UPT, gsb0 ;  /* 0x43e00000041879f0 */ /* 0x000fe2000c0008ff */
[----:B------:R0:W-:Y:S04]  /*23a0*/  STL [R1+0x2a8], R6 ;  /* 0x0002a80601007387 */ /* 0x0001e80000100800 */
[----:B------:R1:W-:Y:S01]  /*23b0*/  STL [R1+0x364], R7 ;  /* 0x0003640701007387 */ /* 0x0003e20000100800 */
[----:B0-----:R-:W-:Y:S02]  /*23c0*/  VIADD R6, R4, 0x80 ;  /* 0x0000008004067836 */ /* 0x001fe40000000000 */
[----:B-1----:R-:W-:-:S03]  /*23d0*/  IMAD.MOV.U32 R7, RZ, RZ, 0x40000040 ;  /* 0x40000040ff077424 */ /* 0x002fc600078e00ff */
[----:B------:R-:W-:Y:S02]  /*23e0*/  R2UR UR10, R6 ;  /* 0x00000000060a72ca */ /* 0x000fe400000e0000 */
[----:B------:R-:W-:Y:S01]  /*23f0*/  R2UR UR11, R7 ;  /* 0x00000000070b72ca */ /* 0x000fe200000e0000 */
[----:B------:R-:W-:Y:S01]  /*2400*/  UIADD3 UR8, UR16, 0x2, URZ ;  /* 0x0000000210087890 */ /* 0x000fe2000fffe03f */
        /* <DEDUP_REMOVED lines=60> */
[----:B------:R-:W-:Y:S01]  /*27d0*/  STL [R1+0x398], R163 ;  /* 0x000398a301007387 */ /* 0x000fe20000100800 */
[----:B------:R-:W-:-:S03]  /*27e0*/  WARPGROUP.DEPBAR.LE gsb0, 0x0 ;  /* 0x00008000000079c5 */ /* 0x000fc60000010000 */
        /* <DEDUP_REMOVED lines=29> */
[----:B------:R-:W-:Y:S04]  /*29c0*/  STL.128 [R1+0x210], R24 ;  /* 0x0002101801007387 */ /* 0x000fe80000100c00 */
        /* <DEDUP_REMOVED lines=30> */
[----:B------:R0:W-:Y:S01]  /*2bb0*/  STL.128 [R1+0x400], R148 ;  /* 0x0004009401007387 */ /* 0x0001e20000100c00 */
[----:B------:R-:W-:Y:S01]  /*2bc0*/  UMOV UR9, 0x40000040 ;  /* 0x4000004000097882 */ /* 0x000fe20000000000 */
[----:B0-----:R-:W-:-:S06]  /*2bd0*/  WARPGROUP.ARRIVE ;  /* 0x00000000000079c5 */ /* 0x001fcc0000000000 */
[----:B------:R-:W-:Y:S01]  /*2be0*/  HGMMA.64x256x16.F32 R24, gdesc[UR8].tnspB, R24, gsb0 ;  /* 0x43e00000081879f0 */ /* 0x000fe20008000818 */
[----:B------:R-:W-:Y:S02]  /*2bf0*/  VIADD R6, R4, 0x100 ;  /* 0x0000010004067836 */ /* 0x000fe40000000000 */
[----:B------:R-:W-:-:S03]  /*2c00*/  IMAD.MOV.U32 R7, RZ, RZ, 0x40000040 ;  /* 0x40000040ff077424 */ /* 0x000fc600078e00ff */
[----:B------:R-:W-:Y:S02]  /*2c10*/  R2UR UR14, R6 ;  /* 0x00000000060e72ca */ /* 0x000fe400000e0000 */
[----:B------:R-:W-:Y:S01]  /*2c20*/  R2UR UR15, R7 ;  /* 0x00000000070f72ca */ /* 0x000fe200000e0000 */
[----:B------:R-:W-:Y:S01]  /*2c30*/  UIADD3 UR12, UR16, 0x4, URZ ;  /* 0x00000004100c7890 */ /* 0x000fe2000fffe03f */
[----:B------:R-:W-:Y:S01]  /*2c40*/  UMOV UR13, 0x40000040 ;  /* 0x40000040000d7882 */ /* 0x000fe20000000000 */
[----:B------:R-:W-:Y:S02]  /*2c50*/  VIADD R4, R4, 0x180 ;  /* 0x0000018004047836 */ /* 0x000fe40000000000 */
[----:B------:R-:W-:Y:S01]  /*2c60*/  IMAD.MOV.U32 R5, RZ, RZ, 0x40000040 ;  /* 0x40000040ff057424 */ /* 0x000fe200078e00ff */
[----:B------:R-:W-:Y:S01]  /*2c70*/  UMOV UR17, 0x40000040 ;  /* 0x4000004000117882 */ /* 0x000fe20000000000 */
[----:B------:R0:W5:Y:S01]  /*2c80*/  LDL R7, [R1+0x1c8] ;  /* 0x0001c80001077983 */ /* 0x0001620000100800 */
[----:B------:R-:W-:-:S02]  /*2c90*/  R2UR UR18, R4 ;  /* 0x00000000041272ca */ /* 0x000fc400000e0000 */
[----:B------:R-:W-:Y:S01]  /*2ca0*/  R2UR UR19, R5 ;  /* 0x00000000051372ca */ /* 0x000fe200000e0000 */
[----:B------:R-:W-:Y:S01]  /*2cb0*/  UIADD3 UR16, UR16, 0x6, URZ ;  /* 0x0000000610107890 */ /* 0x000fe2000fffe03f */
[----:B------:R-:W-:Y:S02]  /*2cc0*/  WARPGROUP.DEPBAR.LE gsb0, 0x0 ;  /* 0x00008000000079c5 */ /* 0x000fe40000010000 */
        /* <DEDUP_REMOVED lines=31> */
[----:B------:R1:W-:Y:S02]  /*2ec0*/  STL.128 [R1+0x400], R148 ;  /* 0x0004009401007387 */ /* 0x0003e40000100c00 */
[----:B-1----:R-:W-:-:S06]  /*2ed0*/  WARPGROUP.ARRIVE ;  /* 0x00000000000079c5 */ /* 0x002fcc0000000000 */
[----:B------:R-:W-:Y:S03]  /*2ee0*/  HGMMA.64x256x16.F32 R24, gdesc[UR12].tnspB, R24, gsb0 ;  /* 0x43e000000c1879f0 */ /* 0x000fe60008000818 */
        /* <DEDUP_REMOVED lines=37> */
[----:B------:R-:W2:Y:S04]  /*3140*/  LDL R4, [R1+0x210] ;  /* 0x0002100001047983 */ /* 0x000ea80000100800 */
[----:B------:R-:W-:Y:S04]  /*3150*/  STL.128 [R1+0x3a0], R124 ;  /* 0x0003a07c01007387 */ /* 0x000fe80000100c00 */
[----:B------:R-:W3:Y:S04]  /*3160*/  LDL R3, [R1+0x3ac] ;  /* 0x0003ac0001037983 */ /* 0x000ee80000100800 */
        /* <DEDUP_REMOVED lines=10> */
[----:B------:R1:W-:Y:S04]  /*3210*/  STL.128 [R1+0x2c0], R68 ;  /* 0x0002c04401007387 */ /* 0x0003e80000100c00 */
        /* <DEDUP_REMOVED lines=18> */
[----:B------:R-:W-:Y:S04]  /*3340*/  STL.128 [R1+0x400], R148 ;  /* 0x0004009401007387 */ /* 0x000fe80000100c00 */
[----:B-1----:R-:W3:Y:S04]  /*3350*/  LDL R68, [R1+0x214] ;  /* 0x0002140001447983 */ /* 0x002ee80000100800 */
[----:B------:R-:W3:Y:S04]  /*3360*/  LDL R70, [R1+0x218] ;  /* 0x0002180001467983 */ /* 0x000ee80000100800 */
[----:B----4-:R-:W4:Y:S04]  /*3370*/  LDL R72, [R1+0x21c] ;  /* 0x00021c0001487983 */ /* 0x010f280000100800 */
[----:B------:R-:W4:Y:S04]  /*3380*/  LDL R74, [R1+0x224] ;  /* 0x00022400014a7983 */ /* 0x000f280000100800 */
[----:B0-----:R-:W4:Y:S04]  /*3390*/  LDL R76, [R1+0x228] ;  /* 0x00022800014c7983 */ /* 0x001f280000100800 */
        /* <DEDUP_REMOVED lines=41> */
[----:B--2---:R-:W2:Y:S04]  /*3630*/  LDL R140, [R1+0x2d4] ;  /* 0x0002d400018c7983 */ /* 0x004ea80000100800 */
[----:B------:R-:W2:Y:S04]  /*3640*/  LDL R142, [R1+0x2d8] ;  /* 0x0002d800018e7983 */ /* 0x000ea80000100800 */
        /* <DEDUP_REMOVED lines=77> */
[----:B------:R-:W2:Y:S01]  /*3b20*/  LDL R22, [R1+0x2a0] ;  /* 0x0002a00001167983 */ /* 0x000ea20000100800 */
[----:B------:R-:W-:-:S05]  /*3b30*/  LOP3.LUT R223, R223, 0xffffff80, RZ, 0xc0, !PT ;  /* 0xffffff80dfdf7812 */ /* 0x000fca00078ec0ff */
[----:B------:R-:W-:Y:S01]  /*3b40*/  IMAD.IADD R223, R154, 0x1, -R223 ;  /* 0x000000019adf7824 */ /* 0x000fe200078e0adf */
[----:B------:R0:W-:Y:S01]  /*3b50*/  STL [R1+0x210], R4 ;  /* 0x0002100401007387 */ /* 0x0001e20000100800 */
[----:B------:R-:W-:-:S03]  /*3b60*/  ULOP3.LUT UR6, UR61, 0x1, URZ, 0xfc, !UPT ;  /* 0x000000013d067892 */ /* 0x000fc6000f8efc3f */
[----:B---3--:R1:W-:Y:S01]  /*3b70*/  STL [R1+0x3ac], R3 ;  /* 0x0003ac0301007387 */ /* 0x0083e20000100800 */
[----:B------:R-:W-:Y:S01]  /*3b80*/  UISETP.NE.AND UP0, UPT, UR6, 0x3, UPT ;  /* 0x000000030600788c */ /* 0x000fe2000bf05270 */
[----:B0-----:R-:W-:Y:S02]  /*3b90*/  SHF.R.S32.HI R4, RZ, 0x1f, R223 ;  /* 0x0000001fff047819 */ /* 0x001fe400000114df */
[----:B------:R-:W-:Y:S02]  /*3ba0*/  STL [R1+0x214], R68 ;  /* 0x0002144401007387 */ /* 0x000fe40000100800 */
[----:B-1----:R-:W-:Y:S02]  /*3bb0*/  LEA.HI R3, R4, R223, RZ, 0x2 ;  /* 0x000000df04037211 */ /* 0x002fe400078f10ff */
[----:B------:R-:W-:Y:S04]  /*3bc0*/  STL [R1+0x218], R70 ;  /* 0x0002184601007387 */ /* 0x000fe80000100800 */
        /* <DEDUP_REMOVED lines=44> */
[----:B--2---:R-:W-:Y:S04]  /*3e90*/  STL [R1+0x2d4], R140 ;  /* 0x0002d48c01007387 */ /* 0x004fe80000100800 */
        /* <DEDUP_REMOVED lines=76> */
[----:B------:R-:W-:Y:S06]  /*4360*/  BAR.ARV 0xf, 0x100 ;  /* 0x03c4000000007b1d */ /* 0x000fec0000002000 */
[----:B------:R0:W-:Y:S01]  /*4370*/  STL [R1+0x220], R6 ;  /* 0x0002200601007387 */ /* 0x0001e20000100800 */
[----:B------:R-:W-:-:S03]  /*4380*/  PLOP3.LUT P1, PT, PT, PT, UP0, 0x80, 0x0 ;  /* 0x000000000000781c */ /* 0x000fc60003f2f008 */
[----:B------:R1:W-:Y:S01]  /*4390*/  STL [R1+0x3b4], R5 ;  /* 0x0003b40501007387 */ /* 0x0003e20000100800 */
[--C-:B0-----:R-:W-:Y:S02]  /*43a0*/  SHF.R.S32.HI R6, RZ, 0x1f, R3.reuse ;  /* 0x0000001fff067819 */ /* 0x101fe40000011403 */
[----:B-1----:R-:W-:-:S04]  /*43b0*/  SHF.R.S32.HI R5, RZ, 0x2, R3 ;  /* 0x00000002ff057819 */ /* 0x002fc80000011403 */
[----:B------:R-:W-:Y:S02]  /*43c0*/  LEA.HI R6, R6, R5, RZ, 0x3 ;  /* 0x0000000506067211 */ /* 0x000fe400078f18ff */
[----:B------:R-:W-:Y:S02]  /*43d0*/  LEA.HI R4, R4, R223, RZ, 0x5 ;  /* 0x000000df04047211 */ /* 0x000fe400078f28ff */
[----:B------:R-:W-:Y:S02]  /*43e0*/  LOP3.LUT R6, R6, 0xfffffff8, RZ, 0xc0, !PT ;  /* 0xfffffff806067812 */ /* 0x000fe400078ec0ff */
[----:B------:R-:W-:-:S03]  /*43f0*/  SHF.R.S32.HI R3, RZ, 0x5, R4 ;  /* 0x00000005ff037819 */ /* 0x000fc60000011404 */
[----:B------:R-:W-:Y:S01]  /*4400*/  IMAD.IADD R6, R5, 0x1, -R6 ;  /* 0x0000000105067824 */ /* 0x000fe200078e0a06 */
[----:B------:R0:W-:Y:S03]  /*4410*/  STL [R1+0x2a0], R22 ;  /* 0x0002a01601007387 */ /* 0x0001e60000100800 */
[----:B0-----:R-:W-:Y:S01]  /*4420*/  IMAD R22, R3, 0x10, R6 ;  /* 0x0000001003167824 */ /* 0x001fe200078e0206 */
[----:B------:R-:W-:Y:S06]  /*4430*/  @!P1 BRA `(.L_x_1915) ;  /* 0x0000000000049947 */ /* 0x000fec0003800000 */
[----:B------:R-:W-:Y:S01]  /*4440*/  BPT.TRAP 0x1 ;  /* 0x000000040000795c */ /* 0x000fe20000300000 */
.L_x_1915:
[----:B------:R-:W0:Y:S01]  /*4450*/  S2R R153, SR_CgaCtaId ;  /* 0x0000000000997919 */ /* 0x000e220000008800 */
[----:B------:R-:W-:Y:S01]  /*4460*/  VIADD R3, R225, 0xfffffffe ;  /* 0xfffffffee1037836 */ /* 0x000fe20000000000 */
[----:B-----5:R-:W-:-:S04]  /*4470*/  LEA R7, R7, UR43, 0x3 ;  /* 0x0000002b07077c11 */ /* 0x020fc8000f8e18ff */
[----:B------:R-:W-:Y:S01]  /*4480*/  ISETP.GE.AND P0, PT, R3, R0, PT ;  /* 0x000000000300720c */ /* 0x000fe20003f06270 */
[----:B------:R-:W-:-:S05]  /*4490*/  VIADD R4, R7, 0x38860 ;  /* 0x0003886007047836 */ /* 0x000fca0000000000 */
[----:B0-----:R-:W-:-:S04]  /*44a0*/  PRMT R4, R153, 0x654, R4 ;  /* 0x0000065499047816 */ /* 0x001fc80000000004 */
[----:B------:R0:W-:Y:S03]  /*44b0*/  SYNCS.ARRIVE.TRANS64.RED.A1T0 RZ, [R4+URZ], RZ ;  /* 0x000000ff04ff79a7 */ /* 0x0001e6000810043f */
[----:B------:R-:W-:Y:S05]  /*44c0*/  @!P0 BRA `(.L_x_1916) ;  /* 0x0000003c005c8947 */ /* 0x000fea0003800000 */
.L_x_1918:
[----:B------:R-:W2:Y:S04]  /*44d0*/  LDL R155, [R1+0x1c8] ;  /* 0x0001c800019b7983 */ /* 0x000ea80000100800 */
[----:B------:R-:W3:Y:S04]  /*44e0*/  LDL.64 R64, [R1+0x220] ;  /* 0x0002200001407983 */ /* 0x000ee80000100a00 */
[----:B------:R-:W4:Y:S04]  /*44f0*/  LDL.64 R66, [R1+0x230] ;  /* 0x0002300001427983 */ /* 0x000f280000100a00 */
        /* <DEDUP_REMOVED lines=57> */
[----:B01----:R-:W4:Y:S04]  /*4890*/  LDL.64 R4, [R1+0x3c8] ;  /* 0x0003c80001047983 */ /* 0x003f280000100a00 */
[----:B------:R-:W4:Y:S04]  /*48a0*/  LDL.64 R12, [R1+0x3d8] ;  /* 0x0003d800010c7983 */ /* 0x000f280000100a00 */
[----:B------:R-:W4:Y:S04]  /*48b0*/  LDL.64 R10, [R1+0x3e8] ;  /* 0x0003e800010a7983 */ /* 0x000f280000100a00 */
[----:B------:R-:W4:Y:S04]  /*48c0*/  LDL.64 R8, [R1+0x3f8] ;  /* 0x0003f80001087983 */ /* 0x000f280000100a00 */
[----:B------:R-:W4:Y:S01]  /*48d0*/  LDL.64 R6, [R1+0x408] ;  /* 0x0004080001067983 */ /* 0x000f220000100a00 */
[----:B--2---:R-:W-:-:S05]  /*48e0*/  IMAD R58, R155, 0x40, R22 ;  /* 0x000000409b3a7824 */ /* 0x004fca00078e0216 */
[----:B------:R-:W-:Y:S01]  /*48f0*/  LEA R58, R58, UR43, 0x2 ;  /* 0x0000002b3a3a7c11 */ /* 0x000fe2000f8e10ff */
[----:B------:R-:W-:Y:S06]  /*4900*/  BAR.SYNC.DEFER_BLOCKING 0xe, 0x100 ;  /* 0x0384000000007b1d */ /* 0x000fec0000010000 */
[----:B------:R-:W3:Y:S04]  /*4910*/  LDS R61, [R58+0x38400] ;  /* 0x038400003a3d7984 */ /* 0x000ee80000000800 */
[----:B------:R0:W1:Y:S01]  /*4920*/  LDS R60, [R58+0x38420] ;  /* 0x038420003a3c7984 */ /* 0x0000620000000800 */
[C---:B---3--:R-:W-:Y:S01]  /*4930*/  FMUL.FTZ R65, R61.reuse, R65 ;  /* 0x000000413d417220 */ /* 0x048fe20000410000 */
[C---:B------:R-:W-:Y:S01]  /*4940*/  FMUL.FTZ R64, R61.reuse, R64 ;  /* 0x000000403d407220 */ /* 0x040fe20000410000 */
[C---:B----4-:R-:W-:Y:S01]  /*4950*/  FMUL.FTZ R67, R61.reuse, R67 ;  /* 0x000000433d437220 */ /* 0x050fe20000410000 */
[C---:B------:R-:W-:Y:S01]  /*4960*/  FMUL.FTZ R66, R61.reuse, R66 ;  /* 0x000000423d427220 */ /* 0x040fe20000410000 */
        /* <DEDUP_REMOVED lines=55> */
[----:B------:R-:W-:Y:S01]  /*4ce0*/  FMUL.FTZ R122, R61, R122 ;  /* 0x0000007a3d7a7220 */ /* 0x000fe20000410000 */
[-C--:B0-----:R-:W-:Y:S01]  /*4cf0*/  FMUL.FTZ R58, R62, R61.reuse ;  /* 0x0000003d3e3a7220 */ /* 0x081fe20000410000 */
[----:B------:R-:W-:Y:S01]  /*4d00*/  FMUL.FTZ R59, R63, R61 ;  /* 0x0000003d3f3b7220 */ /* 0x000fe20000410000 */
[C---:B------:R-:W-:Y:S01]  /*4d10*/  FMUL.FTZ R125, R61.reuse, R125 ;  /* 0x0000007d3d7d7220 */ /* 0x040fe20000410000 */
[----:B------:R-:W-:Y:S01]  /*4d20*/  FMUL.FTZ R124, R61, R124 ;  /* 0x0000007c3d7c7220 */ /* 0x000fe20000410000 */
[C---:B-1----:R-:W-:Y:S01]  /*4d30*/  FMUL.FTZ R127, R60.reuse, R127 ;  /* 0x0000007f3c7f7220 */ /* 0x042fe20000410000 */
[C---:B------:R-:W-:Y:S01]  /*4d40*/  FMUL.FTZ R126, R60.reuse, R126 ;  /* 0x0000007e3c7e7220 */ /* 0x040fe20000410000 */
[C---:B------:R-:W-:Y:S01]  /*4d50*/  FMUL.FTZ R129, R60.reuse, R129 ;  /* 0x000000813c817220 */ /* 0x040fe20000410000 */
[C---:B------:R-:W-:Y:S01]  /*4d60*/  FMUL.FTZ R128, R60.reuse, R128 ;  /* 0x000000803c807220 */ /* 0x040fe20000410000 */
[----:B------:R-:W-:Y:S01]  /*4d70*/  STL.64 [R1+0x220], R64 ;  /* 0x0002204001007387 */ /* 0x000fe20000100a00 */
[C---:B------:R-:W-:Y:S01]  /*4d80*/  FMUL.FTZ R131, R60.reuse, R131 ;  /* 0x000000833c837220 */ /* 0x040fe20000410000 */
[----:B------:R-:W-:-:S02]  /*4d90*/  FMUL.FTZ R130, R60, R130 ;  /* 0x000000823c827220 */ /* 0x000fc40000410000 */
[----:B------:R-:W-:Y:S01]  /*4da0*/  STL.64 [R1+0x230], R66 ;  /* 0x0002304201007387 */ /* 0x000fe20000100a00 */
[C---:B------:R-:W-:Y:S01]  /*4db0*/  FMUL.FTZ R133, R60.reuse, R133 ;  /* 0x000000853c857220 */ /* 0x040fe20000410000 */
[C---:B------:R-:W-:Y:S02]  /*4dc0*/  FMUL.FTZ R132, R60.reuse, R132 ;  /* 0x000000843c847220 */ /* 0x040fe40000410000 */
[----:B------:R-:W-:Y:S01]  /*4dd0*/  STL.64 [R1+0x240], R68 ;  /* 0x0002404401007387 */ /* 0x000fe20000100a00 */
[C---:B------:R-:W-:Y:S01]  /*4de0*/  FMUL.FTZ R135, R60.reuse, R135 ;  /* 0x000000873c877220 */ /* 0x040fe20000410000 */
[C---:B------:R-:W-:Y:S02]  /*4df0*/  FMUL.FTZ R134, R60.reuse, R134 ;  /* 0x000000863c867220 */ /* 0x040fe40000410000 */
[----:B------:R0:W-:Y:S01]  /*4e00*/  STL.64 [R1+0x250], R70 ;  /* 0x0002504601007387 */ /* 0x0001e20000100a00 */
[C---:B------:R-:W-:Y:S01]  /*4e10*/  FMUL.FTZ R137, R60.reuse, R137 ;  /* 0x000000893c897220 */ /* 0x040fe20000410000 */
[----:B------:R-:W-:-:S02]  /*4e20*/  FMUL.FTZ R136, R60, R136 ;  /* 0x000000883c887220 */ /* 0x000fc40000410000 */
[----:B------:R1:W-:Y:S01]  /*4e30*/  STL.64 [R1+0x260], R72 ;  /* 0x0002604801007387 */ /* 0x0003e20000100a00 */
[C---:B------:R-:W-:Y:S01]  /*4e40*/  FMUL.FTZ R57, R60.reuse, R57 ;  /* 0x000000393c397220 */ /* 0x040fe20000410000 */
[C---:B------:R-:W-:Y:S02]  /*4e50*/  FMUL.FTZ R56, R60.reuse, R56 ;  /* 0x000000383c387220 */ /* 0x040fe40000410000 */
[----:B------:R2:W-:Y:S01]  /*4e60*/  STL.64 [R1+0x270], R74 ;  /* 0x0002704a01007387 */ /* 0x0005e20000100a00 */
[C---:B------:R-:W-:Y:S01]  /*4e70*/  FMUL.FTZ R47, R60.reuse, R47 ;  /* 0x0000002f3c2f7220 */ /* 0x040fe20000410000 */
[C---:B------:R-:W-:Y:S02]  /*4e80*/  FMUL.FTZ R46, R60.reuse, R46 ;  /* 0x0000002e3c2e7220 */ /* 0x040fe40000410000 */
        /* <DEDUP_REMOVED lines=71> */
[----:B------:R-:W-:Y:S02]  /*5300*/  FMUL.FTZ R6, R60, R6 ;  /* 0x000000063c067220 */ /* 0x000fe40000410000 */
[----:B------:R-:W-:Y:S04]  /*5310*/  STL.64 [R1+0x210], R58 ;  /* 0x0002103a01007387 */ /* 0x000fe80000100a00 */
        /* <DEDUP_REMOVED lines=23> */
[----:B------:R3:W-:Y:S04]  /*5490*/  STL.64 [R1+0x378], R14 ;  /* 0x0003780e01007387 */ /* 0x0007e80000100a00 */
        /* <DEDUP_REMOVED lines=8> */
[----:B------:R4:W-:Y:S04]  /*5520*/  STL.64 [R1+0x408], R6 ;  /* 0x0004080601007387 */ /* 0x0009e80000100a00 */
[----:B0-----:R-:W4:Y:S04]  /*5530*/  LDL R70, [R1+0x214] ;  /* 0x0002140001467983 */ /* 0x001f280000100800 */
[----:B-1----:R-:W4:Y:S04]  /*5540*/  LDL R72, [R1+0x218] ;  /* 0x0002180001487983 */ /* 0x002f280000100800 */
[----:B--2---:R-:W2:Y:S04]  /*5550*/  LDL R74, [R1+0x21c] ;  /* 0x00021c00014a7983 */ /* 0x004ea80000100800 */
[----:B---3--:R-:W3:Y:S04]  /*5560*/  LDL R14, [R1+0x220] ;  /* 0x00022000010e7983 */ /* 0x008ee80000100800 */
[----:B------:R-:W3:Y:S04]  /*5570*/  LDL R76, [R1+0x224] ;  /* 0x00022400014c7983 */ /* 0x000ee80000100800 */
[----:B------:R-:W3:Y:S04]  /*5580*/  LDL R78, [R1+0x228] ;  /* 0x00022800014e7983 */ /* 0x000ee80000100800 */
[----:B------:R-:W3:Y:S04]  /*5590*/  LDL R80, [R1+0x22c] ;  /* 0x00022c0001507983 */ /* 0x000ee80000100800 */
[----:B----4-:R-:W4:Y:S04]  /*55a0*/  LDL R4, [R1+0x230] ;  /* 0x0002300001047983 */ /* 0x010f280000100800 */
        /* <DEDUP_REMOVED lines=119> */
[----:B------:R-:W-:Y:S04]  /*5d20*/  STL [R1+0x210], R58 ;  /* 0x0002103a01007387 */ /* 0x000fe80000100800 */
[----:B------:R-:W-:Y:S04]  /*5d30*/  STL [R1+0x214], R70 ;  /* 0x0002144601007387 */ /* 0x000fe80000100800 */
[----:B------:R-:W-:Y:S04]  /*5d40*/  STL [R1+0x218], R72 ;  /* 0x0002184801007387 */ /* 0x000fe80000100800 */
[----:B--2---:R-:W-:Y:S04]  /*5d50*/  STL [R1+0x21c], R74 ;  /* 0x00021c4a01007387 */ /* 0x004fe80000100800 */
[----:B---3--:R-:W-:Y:S04]  /*5d60*/  STL [R1+0x220], R14 ;  /* 0x0002200e01007387 */ /* 0x008fe80000100800 */
[----:B------:R-:W-:Y:S04]  /*5d70*/  STL [R1+0x224], R76 ;  /* 0x0002244c01007387 */ /* 0x000fe80000100800 */
[----:B------:R-:W-:Y:S04]  /*5d80*/  STL [R1+0x228], R78 ;  /* 0x0002284e01007387 */ /* 0x000fe80000100800 */
        /* <DEDUP_REMOVED lines=37> */
[----:B------:R0:W-:Y:S04]  /*5fe0*/  STL [R1+0x2c0], R26 ;  /* 0x0002c01a01007387 */ /* 0x0001e80000100800 */
        /* <DEDUP_REMOVED lines=74> */
[----:B------:R2:W-:Y:S04]  /*6490*/  STL [R1+0x3ec], R33 ;  /* 0x0003ec2101007387 */ /* 0x0005e80000100800 */
[----:B------:R-:W-:Y:S04]  /*64a0*/  STL [R1+0x3f0], R66 ;  /* 0x0003f04201007387 */ /* 0x000fe80000100800 */
[----:B------:R3:W-:Y:S04]  /*64b0*/  STL [R1+0x3f4], R41 ;  /* 0x0003f42901007387 */ /* 0x0007e80000100800 */
[----:B------:R4:W-:Y:S04]  /*64c0*/  STL [R1+0x3f8], R45 ;  /* 0x0003f82d01007387 */ /* 0x0009e80000100800 */
[----:B------:R4:W-:Y:S04]  /*64d0*/  STL [R1+0x3fc], R49 ;  /* 0x0003fc3101007387 */ /* 0x0009e80000100800 */
[----:B------:R-:W-:Y:S04]  /*64e0*/  STL [R1+0x400], R68 ;  /* 0x0004004401007387 */ /* 0x000fe80000100800 */
[----:B------:R4:W-:Y:S04]  /*64f0*/  STL [R1+0x404], R57 ;  /* 0x0004043901007387 */ /* 0x0009e80000100800 */
[----:B------:R4:W-:Y:S04]  /*6500*/  STL [R1+0x408], R61 ;  /* 0x0004083d01007387 */ /* 0x0009e80000100800 */
[----:B------:R4:W-:Y:S04]  /*6510*/  STL [R1+0x40c], R65 ;  /* 0x00040c4101007387 */ /* 0x0009e80000100800 */
[----:B0-----:R-:W4:Y:S04]  /*6520*/  LDL.128 R24, [R1+0x210] ;  /* 0x0002100001187983 */ /* 0x001f280000100c00 */
[----:B-1----:R-:W4:Y:S04]  /*6530*/  LDL.128 R28, [R1+0x220] ;  /* 0x00022000011c7983 */ /* 0x002f280000100c00 */
[----:B--2---:R-:W2:Y:S04]  /*6540*/  LDL.128 R32, [R1+0x230] ;  /* 0x0002300001207983 */ /* 0x004ea80000100c00 */
[----:B------:R-:W2:Y:S04]  /*6550*/  LDL.128 R36, [R1+0x240] ;  /* 0x0002400001247983 */ /* 0x000ea80000100c00 */
[----:B---3--:R-:W2:Y:S04]  /*6560*/  LDL.128 R40, [R1+0x250] ;  /* 0x0002500001287983 */ /* 0x008ea80000100c00 */
[----:B----4-:R-:W2:Y:S04]  /*6570*/  LDL.128 R44, [R1+0x260] ;  /* 0x00026000012c7983 */ /* 0x010ea80000100c00 */
[----:B------:R-:W2:Y:S04]  /*6580*/  LDL.128 R48, [R1+0x270] ;  /* 0x0002700001307983 */ /* 0x000ea80000100c00 */
        /* <DEDUP_REMOVED lines=24> */
[----:B------:R-:W2:Y:S01]  /*6710*/  LDL.128 R148, [R1+0x400] ;  /* 0x0004000001947983 */ /* 0x000ea20000100c00 */
[----:B------:R-:W-:-:S02]  /*6720*/  VIADD R155, R155, 0x1 ;  /* 0x000000019b9b7836 */ /* 0x000fc40000000000 */
[----:B------:R-:W-:Y:S02]  /*6730*/  IMAD.MOV.U32 R5, RZ, RZ, 0x40000040 ;  /* 0x40000040ff057424 */ /* 0x000fe400078e00ff */
[----:B------:R-:W-:Y:S01]  /*6740*/  IMAD.MOV.U32 R7, RZ, RZ, 0x40000040 ;  /* 0x40000040ff077424 */ /* 0x000fe200078e00ff */
[----:B------:R-:W-:Y:S01]  /*6750*/  ISETP.NE.AND P0, PT, R155, 0x2, PT ;  /* 0x000000029b00780c */ /* 0x000fe20003f05270 */
[----:B------:R0:W-:Y:S01]  /*6760*/  STL [R1+0x1c8], R155 ;  /* 0x0001c89b01007387 */ /* 0x0001e20000100800 */
[----:B------:R-:W-:Y:S01]  /*6770*/  R2UR UR7, R5 ;  /* 0x00000000050772ca */ /* 0x000fe200000e0000 */
[----:B------:R-:W-:Y:S01]  /*6780*/  IMAD.MOV.U32 R5, RZ, RZ, 0x40000040 ;  /* 0x40000040ff057424 */ /* 0x000fe200078e00ff */
[----:B------:R-:W-:Y:S01]  /*6790*/  R2UR UR11, R7 ;  /* 0x00000000070b72ca */ /* 0x000fe200000e0000 */
[----:B------:R-:W-:-:S03]  /*67a0*/  IMAD.MOV.U32 R7, RZ, RZ, 0x40000040 ;  /* 0x40000040ff077424 */ /* 0x000fc600078e00ff */
[----:B------:R-:W-:Y:S02]  /*67b0*/  R2UR UR19, R5 ;  /* 0x00000000051372ca */ /* 0x000fe400000e0000 */
[----:B------:R-:W-:-:S03]  /*67c0*/  R2UR UR15, R7 ;  /* 0x00000000070f72ca */ /* 0x000fc600000e0000 */
[----:B0-----:R-:W-:-:S04]  /*67d0*/  @!P0 IMAD.MOV.U32 R155, RZ, RZ, RZ ;  /* 0x000000ffff9b8224 */ /* 0x001fc800078e00ff */
[----:B------:R-:W-:-:S04]  /*67e0*/  IMAD R4, R155, 0x1000, R2 ;  /* 0x000010009b047824 */ /* 0x000fc800078e0202 */
[C---:B------:R-:W-:Y:S01]  /*67f0*/  VIADD R6, R4.reuse, 0x80 ;  /* 0x0000008004067836 */ /* 0x040fe20000000000 */
[----:B------:R-:W-:-:S04]  /*6800*/  R2UR UR6, R4 ;  /* 0x00000000040672ca */ /* 0x000fc800000e0000 */
[----:B------:R-:W-:Y:S01]  /*6810*/  R2UR UR10, R6 ;  /* 0x00000000060a72ca */ /* 0x000fe200000e0000 */
[C---:B------:R-:W-:Y:S02]  /*6820*/  VIADD R6, R4.reuse, 0x100 ;  /* 0x0000010004067836 */ /* 0x040fe40000000000 */
[----:B------:R-:W-:-:S03]  /*6830*/  VIADD R4, R4, 0x180 ;  /* 0x0000018004047836 */ /* 0x000fc60000000000 */
[----:B------:R-:W-:Y:S02]  /*6840*/  R2UR UR14, R6 ;  /* 0x00000000060e72ca */ /* 0x000fe400000e0000 */
[----:B------:R-:W-:Y:S01]  /*6850*/  R2UR UR18, R4 ;  /* 0x00000000041272ca */ /* 0x000fe200000e0000 */
[----:B------:R-:W3:Y:S04]  /*6860*/  @!P0 LDL R6, [R1+0x1cc] ;  /* 0x0001cc0001068983 */ /* 0x000ee80000100800 */
[----:B------:R-:W4:Y:S01]  /*6870*/  LDL R4, [R1+0x1d0] ;  /* 0x0001d00001047983 */ /* 0x000f220000100800 */
[----:B--2---:R-:W-:-:S06]  /*6880*/  WARPGROUP.ARRIVE ;  /* 0x00000000000079c5 */ /* 0x004fcc0000000000 */
        /* <DEDUP_REMOVED lines=34> */
[----:B0-----:R-:W-:-:S06]  /*6ab0*/  WARPGROUP.ARRIVE ;  /* 0x00000000000079c5 */ /* 0x001fcc0000000000 */
        /* <DEDUP_REMOVED lines=35> */
[----:B------:R-:W-:Y:S01]  /*6cf0*/  HGMMA.64x256x16.F32 R24, gdesc[UR12].tnspB, R24, gsb0 ;  /* 0x43e000000c1879f0 */ /* 0x000fe20008000818 */
[----:B------:R-:W-:Y:S04]  /*6d00*/  @!P0 STL [R1+0x1c8], RZ ;  /* 0x0001c8ff01008387 */ /* 0x000fe80000100800 */
[----:B------:R0:W5:Y:S01]  /*6d10*/  LDL R5, [R1+0x1c8] ;  /* 0x0001c80001057983 */ /* 0x0001620000100800 */
[----:B------:R-:W-:-:S03]  /*6d20*/  WARPGROUP.DEPBAR.LE gsb0, 0x0 ;  /* 0x00008000000079c5 */ /* 0x000fc60000010000 */
        /* <DEDUP_REMOVED lines=67> */
[----:B------:R-:W4:Y:S04]  /*7160*/  LDL R8, [R1+0x210] ;  /* 0x0002100001087983 */ /* 0x000f280000100800 */
[----:B-1----:R-:W4:Y:S04]  /*7170*/  LDL R74, [R1+0x214] ;  /* 0x00021400014a7983 */ /* 0x002f280000100800 */
[----:B--2---:R-:W2:Y:S04]  /*7180*/  LDL R76, [R1+0x218] ;  /* 0x00021800014c7983 */ /* 0x004ea80000100800 */
[----:B------:R-:W2:Y:S04]  /*7190*/  LDL R78, [R1+0x21c] ;  /* 0x00021c00014e7983 */ /* 0x000ea80000100800 */
[----:B------:R-:W2:Y:S04]  /*71a0*/  LDL R10, [R1+0x220] ;  /* 0x00022000010a7983 */ /* 0x000ea80000100800 */
[----:B---3--:R-:W3:Y:S04]  /*71b0*/  LDL R80, [R1+0x224] ;  /* 0x0002240001507983 */ /* 0x008ee80000100800 */
[----:B------:R-:W3:Y:S04]  /*71c0*/  LDL R82, [R1+0x228] ;  /* 0x0002280001527983 */ /* 0x000ee80000100800 */
[----:B----4-:R-:W4:Y:S04]  /*71d0*/  LDL R84, [R1+0x22c] ;  /* 0x00022c0001547983 */ /* 0x010f280000100800 */
[----:B------:R-:W4:Y:S04]  /*71e0*/  LDL R12, [R1+0x230] ;  /* 0x00023000010c7983 */ /* 0x000f280000100800 */
        /* <DEDUP_REMOVED lines=119> */
[----:B------:R-:W-:-:S03]  /*7960*/  VIADD R4, R4, 0x1 ;  /* 0x0000000104047836 */ /* 0x000fc60000000000 */
[----:B------:R0:W-:Y:S04]  /*7970*/  STL [R1+0x210], R8 ;  /* 0x0002100801007387 */ /* 0x0001e80000100800 */
[----:B------:R0:W-:Y:S04]  /*7980*/  STL [R1+0x1d0], R4 ;  /* 0x0001d00401007387 */ /* 0x0001e80000100800 */
[----:B------:R0:W-:Y:S04]  /*7990*/  STL [R1+0x214], R74 ;  /* 0x0002144a01007387 */ /* 0x0001e80000100800 */
[----:B--2---:R0:W-:Y:S04]  /*79a0*/  STL [R1+0x218], R76 ;  /* 0x0002184c01007387 */ /* 0x0041e80000100800 */
[----:B------:R0:W-:Y:S04]  /*79b0*/  STL [R1+0x21c], R78 ;  /* 0x00021c4e01007387 */ /* 0x0001e80000100800 */
[----:B------:R0:W-:Y:S04]  /*79c0*/  STL [R1+0x220], R10 ;  /* 0x0002200a01007387 */ /* 0x0001e80000100800 */
[----:B---3--:R0:W-:Y:S04]  /*79d0*/  STL [R1+0x224], R80 ;  /* 0x0002245001007387 */ /* 0x0081e80000100800 */
[----:B------:R0:W-:Y:S04]  /*79e0*/  STL [R1+0x228], R82 ;  /* 0x0002285201007387 */ /* 0x0001e80000100800 */
[----:B----4-:R0:W-:Y:S04]  /*79f0*/  STL [R1+0x22c], R84 ;  /* 0x00022c5401007387 */ /* 0x0101e80000100800 */
[----:B------:R0:W-:Y:S04]  /*7a00*/  STL [R1+0x230], R12 ;  /* 0x0002300c01007387 */ /* 0x0001e80000100800 */
        /* <DEDUP_REMOVED lines=118> */
[----:B------:R0:W-:Y:S01]  /*8170*/  STL [R1+0x40c], R45 ;  /* 0x00040c2d01007387 */ /* 0x0001e20000100800 */
[----:B------:R-:W-:-:S05]  /*8180*/  @!P0 LOP3.LUT R6, R6, 0x1, RZ, 0x3c, !PT ;  /* 0x0000000106068812 */ /* 0x000fca00078e3cff */
[----:B------:R0:W-:Y:S01]  /*8190*/  @!P0 STL [R1+0x1cc], R6 ;  /* 0x0001cc0601008387 */ /* 0x0001e20000100800 */
[----:B------:R-:W-:Y:S06]  /*81a0*/  BAR.ARV 0xf, 0x100 ;  /* 0x03c4000000007b1d */ /* 0x000fec0000002000 */
[C---:B------:R-:W-:Y:S01]  /*81b0*/  ISETP.GT.AND P0, PT, R3.reuse, R0, PT ;  /* 0x000000000300720c */ /* 0x040fe20003f04270 */
[----:B------:R-:W-:Y:S01]  /*81c0*/  VIADD R3, R3, 0xffffffff ;  /* 0xffffffff03037836 */ /* 0x000fe20000000000 */
[----:B------:R-:W-:Y:S11]  /*81d0*/  @!P1 BRA `(.L_x_1917) ;  /* 0x0000000000049947 */ /* 0x000ff60003800000 */
[----:B------:R-:W-:Y:S01]  /*81e0*/  BPT.TRAP 0x1 ;  /* 0x000000040000795c */ /* 0x000fe20000300000 */
.L_x_1917:
[----:B-----5:R-:W-:-:S05]  /*81f0*/  LEA R5, R5, UR43, 0x3 ;  /* 0x0000002b05057c11 */ /* 0x020fca000f8e18ff */
[----:B0-----:R-:W-:-:S05]  /*8200*/  VIADD R4, R5, 0x38860 ;  /* 0x0003886005047836 */ /* 0x001fca0000000000 */
[----:B------:R-:W-:-:S04]  /*8210*/  PRMT R4, R153, 0x654, R4 ;  /* 0x0000065499047816 */ /* 0x000fc80000000004 */
[----:B------:R1:W-:Y:S01]  /*8220*/  SYNCS.ARRIVE.TRANS64.RED.A1T0 RZ, [R4+URZ], RZ ;  /* 0x000000ff04ff79a7 */ /* 0x0003e2000810043f */
[----:B------:R-:W-:Y:S05]  /*8230*/  @P0 BRA `(.L_x_1918) ;  /* 0xffffffc000a40947 */ /* 0x000fea000383ffff */
.L_x_1916:
[----:B------:R-:W2:Y:S04]  /*8240*/  LDL R51, [R1+0x1c8] ;  /* 0x0001c80001337983 */ /* 0x000ea80000100800 */
[----:B------:R-:W3:Y:S04]  /*8250*/  LDL.64 R18, [R1+0x348] ;  /* 0x0003480001127983 */ /* 0x000ee80000100a00 */
[----:B------:R-:W4:Y:S04]  /*8260*/  LDL.64 R54, [R1+0x210] ;  /* 0x0002100001367983 */ /* 0x000f280000100a00 */
[----:B------:R-:W5:Y:S04]  /*8270*/  LDL.64 R56, [R1+0x220] ;  /* 0x0002200001387983 */ /* 0x000f680000100a00 */
        /* <DEDUP_REMOVED lines=60> */
[----:B01----:R-:W5:Y:S04]  /*8640*/  LDL.64 R4, [R1+0x408] ;  /* 0x0004080001047983 */ /* 0x003f680000100a00 */
[----:B------:R-:W5:Y:S04]  /*8650*/  LDL R50, [R1+0x1d0] ;  /* 0x0001d00001327983 */ /* 0x000f680000100800 */
[----:B------:R-:W5:Y:S01]  /*8660*/  LDL R0, [R1+0x1c8] ;  /* 0x0001c80001007983 */ /* 0x000f620000100800 */
[----:B--2---:R-:W-:-:S05]  /*8670*/  IMAD R22, R51, 0x40, R22 ;  /* 0x0000004033167824 */ /* 0x004fca00078e0216 */
[----:B------:R-:W-:Y:S01]  /*8680*/  LEA R22, R22, UR43, 0x2 ;  /* 0x0000002b16167c11 */ /* 0x000fe2000f8e10ff */
[----:B------:R-:W-:Y:S06]  /*8690*/  BAR.SYNC.DEFER_BLOCKING 0xe, 0x100 ;  /* 0x0384000000007b1d */ /* 0x000fec0000010000 */
[----:B------:R-:W-:Y:S04]  /*86a0*/  LDS R51, [R22+0x38400] ;  /* 0x0384000016337984 */ /* 0x000fe80000000800 */
[----:B------:R-:W3:Y:S01]  /*86b0*/  LDS R22, [R22+0x38420] ;  /* 0x0384200016167984 */ /* 0x000ee20000000800 */
[----:B------:R-:W-:Y:S01]  /*86c0*/  BSSY B0, `(.L_x_1919) ;  /* 0x00000cd000007945 */ /* 0x000fe20003800000 */
[C---:B---3--:R-:W-:Y:S01]  /*86d0*/  FMUL.FTZ R19, R22.reuse, R19 ;  /* 0x0000001316137220 */ /* 0x048fe20000410000 */
[C---:B------:R-:W-:Y:S01]  /*86e0*/  FMUL.FTZ R18, R22.reuse, R18 ;  /* 0x0000001216127220 */ /* 0x040fe20000410000 */
[C---:B----4-:R-:W-:Y:S01]  /*86f0*/  FMUL.FTZ R55, R51.reuse, R55 ;  /* 0x0000003733377220 */ /* 0x050fe20000410000 */
[C---:B------:R-:W-:Y:S01]  /*8700*/  FMUL.FTZ R54, R51.reuse, R54 ;  /* 0x0000003633367220 */ /* 0x040fe20000410000 */
[C---:B-----5:R-:W-:Y:S01]  /*8710*/  FMUL.FTZ R57, R51.reuse, R57 ;  /* 0x0000003933397220 */ /* 0x060fe20000410000 */
[C---:B------:R-:W-:Y:S01]  /*8720*/  FMUL.FTZ R56, R51.reuse, R56 ;  /* 0x0000003833387220 */ /* 0x040fe20000410000 */
[----:B------:R0:W-:Y:S01]  /*8730*/  STL.64 [R1+0x348], R18 ;  /* 0x0003481201007387 */ /* 0x0001e20000100a00 */
        /* <DEDUP_REMOVED lines=116> */
[C---:B0-----:R-:W-:Y:S01]  /*8e80*/  FMUL.FTZ R19, R22.reuse, R3 ;  /* 0x0000000316137220 */ /* 0x041fe20000410000 */
[C---:B------:R-:W-:Y:S01]  /*8e90*/  FMUL.FTZ R18, R22.reuse, R2 ;  /* 0x0000000216127220 */ /* 0x040fe20000410000 */
[C---:B------:R-:W-:Y:S01]  /*8ea0*/  FMUL.FTZ R7, R22.reuse, R7 ;  /* 0x0000000716077220 */ /* 0x040fe20000410000 */
[C---:B------:R-:W-:Y:S01]  /*8eb0*/  FMUL.FTZ R6, R22.reuse, R6 ;  /* 0x0000000616067220 */ /* 0x040fe20000410000 */
[C---:B------:R-:W-:Y:S01]  /*8ec0*/  FMUL.FTZ R5, R22.reuse, R5 ;  /* 0x0000000516057220 */ /* 0x040fe20000410000 */
[----:B------:R-:W-:Y:S01]  /*8ed0*/  FMUL.FTZ R4, R22, R4 ;  /* 0x0000000416047220 */ /* 0x000fe20000410000 */
[----:B------:R-:W-:-:S02]  /*8ee0*/  VIADD R50, R50, 0x1 ;  /* 0x0000000132327836 */ /* 0x000fc40000000000 */
[----:B------:R-:W-:Y:S01]  /*8ef0*/  VIADD R0, R0, 0x1 ;  /* 0x0000000100007836 */ /* 0x000fe20000000000 */
[----:B------:R0:W-:Y:S04]  /*8f00*/  STL.64 [R1+0x210], R54 ;  /* 0x0002103601007387 */ /* 0x0001e80000100a00 */
        /* <DEDUP_REMOVED lines=62> */
[----:B------:R0:W-:Y:S04]  /*92f0*/  STL [R1+0x1d0], R50 ;  /* 0x0001d03201007387 */ /* 0x0001e80000100800 */
[----:B------:R0:W-:Y:S01]  /*9300*/  STL [R1+0x1c8], R0 ;  /* 0x0001c80001007387 */ /* 0x0001e20000100800 */
[----:B------:R-:W-:Y:S06]  /*9310*/  BAR.ARV 0xf, 0x100 ;  /* 0x03c4000000007b1d */ /* 0x000fec0000002000 */
[----:B------:R-:W-:Y:S01]  /*9320*/  ISETP.NE.AND P0, PT, R0, 0x2, PT ;  /* 0x000000020000780c */ /* 0x000fe20003f05270 */
[----:B------:R-:W-:-:S12]  /*9330*/  IMAD.MOV.U32 R3, RZ, RZ, 0x1 ;  /* 0x00000001ff037424 */ /* 0x000fd800078e00ff */
[----:B0-----:R-:W-:Y:S05]  /*9340*/  @P0 BRA `(.L_x_1920) ;  /* 0x0000000000100947 */ /* 0x001fea0003800000 */
[----:B------:R-:W2:Y:S04]  /*9350*/  LDL R0, [R1+0x1cc] ;  /* 0x0001cc0001007983 */ /* 0x000ea80000100800 */
[----:B------:R0:W-:Y:S01]  /*9360*/  STL [R1+0x1c8], RZ ;  /* 0x0001c8ff01007387 */ /* 0x0001e20000100800 */
[----:B--2---:R-:W-:-:S05]  /*9370*/  LOP3.LUT R0, R0, 0x1, RZ, 0x3c, !PT ;  /* 0x0000000100007812 */ /* 0x004fca00078e3cff */
[----:B------:R0:W-:Y:S02]  /*9380*/  STL [R1+0x1cc], R0 ;  /* 0x0001cc0001007387 */ /* 0x0001e40000100800 */
.L_x_1920:
[----:B------:R-:W-:Y:S05]  /*9390*/  BSYNC B0 ;  /* 0x0000000000007941 */ /* 0x000fea0003800000 */
.L_x_1919:
[----:B------:R-:W-:Y:S05]  /*93a0*/  BRA `(.L_x_1914) ;  /* 0x0000018c00607947 */ /* 0x000fea0003800000 */
.L_x_1906:
[----:B------:R-:W0:Y:S01]  /*93b0*/  S2UR UR4, SR_SWINHI ;  /* 0x00000000000479c3 */ /* 0x000e220000002f00 */
[----:B------:R-:W1:Y:S01]  /*93c0*/  S2R R7, SR_CgaCtaId ;  /* 0x0000000000077919 */ /* 0x000e620000008800 */
[----:B------:R-:W-:Y:S01]  /*93d0*/  UMOV UR5, 0x400 ;  /* 0x0000040000057882 */ /* 0x000fe20000000000 */
[----:B------:R-:W-:Y:S01]  /*93e0*/  ULDC UR7, c[0x0][0x448] ;  /* 0x0001120000077ab9 */ /* 0x000fe20000000800 */
[----:B------:R-:W-:Y:S01]  /*93f0*/  ULEA UR43, UR43, UR5, 0x18 ;  /* 0x000000052b2b7291 */ /* 0x000fe2000f8ec03f */
[----:B------:R-:W2:Y:S01]  /*9400*/  S2R R12, SR_CTAID.X ;  /* 0x00000000000c7919 */ /* 0x000ea20000002500 */
[----:B------:R-:W-:Y:S01]  /*9410*/  UISETP.NE.AND UP2, UPT, UR7, 0x1, UPT ;  /* 0x000000010700788c */ /* 0x000fe2000bf45270 */
[----:B------:R-:W-:Y:S01]  /*9420*/  IMAD.U32 R10, RZ, RZ, UR61 ;  /* 0x0000003dff0a7e24 */ /* 0x000fe2000f8e00ff */
[----:B------:R-:W-:Y:S01]  /*9430*/  USHF.L.U32 UR6, UR6, 0x6, URZ ;  /* 0x0000000606067899 */ /* 0x000fe2000800063f */
[----:B------:R-:W-:Y:S01]  /*9440*/  IMAD.MOV.U32 R11, RZ, RZ, 0x80 ;  /* 0x00000080ff0b7424 */ /* 0x000fe200078e00ff */
[----:B------:R-:W-:Y:S01]  /*9450*/  STL [R1+0x10], RZ ;  /* 0x000010ff01007387 */ /* 0x000fe20000100800 */
[----:B------:R-:W-:Y:S01]  /*9460*/  IMAD.U32 R4, RZ, RZ, UR61 ;  /* 0x0000003dff047e24 */ /* 0x000fe2000f8e00ff */
[----:B------:R-:W-:Y:S01]  /*9470*/  ULDC UR44, c[0x0][0x288] ;  /* 0x0000a200002c7ab9 */ /* 0x000fe20000000800 */
[----:B------:R-:W-:Y:S01]  /*9480*/  IMAD.MOV.U32 R5, RZ, RZ, 0x80 ;  /* 0x00000080ff057424 */ /* 0x000fe200078e00ff */
[----:B------:R3:W-:Y:S01]  /*9490*/  STL.64 [R1+0x28], R10 ;  /* 0x0000280a01007387 */ /* 0x0007e20000100a00 */
[----:B------:R-:W-:Y:S01]  /*94a0*/  IMAD.MOV.U32 R6, RZ, RZ, 0x80 ;  /* 0x00000080ff067424 */ /* 0x000fe200078e00ff */
[----:B------:R-:W-:Y:S01]  /*94b0*/  UIADD3 UR40, UR42, 0x1, -UR44 ;  /* 0x000000012a287890 */ /* 0x000fe2000fffe82c */
[----:B------:R-:W-:Y:S01]  /*94c0*/  IMAD.MOV.U32 R8, RZ, RZ, 0x100 ;  /* 0x00000100ff087424 */ /* 0x000fe200078e00ff */
[----:B------:R-:W-:Y:S01]  /*94d0*/  STL [R1+0x38], RZ ;  /* 0x000038ff01007387 */ /* 0x000fe20000100800 */
[----:B------:R-:W-:Y:S01]  /*94e0*/  @UP2 ULDC UR10, c[0x0][0x450] ;  /* 0x00011400000a2ab9 */ /* 0x000fe20000000800 */
[----:B------:R-:W-:Y:S01]  /*94f0*/  UP2UR UR41, UPR, URZ, 0x4 ;  /* 0x000000043f297883 */ /* 0x000fe20008000000 */
[----:B------:R-:W-:Y:S01]  /*9500*/  UMOV UR38, UR43 ;  /* 0x0000002b00267c82 */ /* 0x000fe20008000000 */
[----:B0-----:R-:W-:Y:S01]  /*9510*/  UMOV UR39, UR4 ;  /* 0x0000000400277c82 */ /* 0x001fe20008000000 */
[----:B------:R-:W-:-:S02]  /*9520*/  UIADD3 UR7, UP0, UR38, 0x38850, URZ ;  /* 0x0003885026077890 */ /* 0x000fc4000ff1e03f */
[----:B------:R-:W-:Y:S02]  /*9530*/  UIADD3 UR4, UP1, UR38, 0x38860, URZ ;  /* 0x0003886026047890 */ /* 0x000fe4000ff3e03f */
[----:B------:R-:W-:Y:S02]  /*9540*/  UIADD3.X UR8, URZ, UR39, URZ, UP0, !UPT ;  /* 0x000000273f087290 */ /* 0x000fe400087fe43f */
[----:B------:R-:W-:Y:S01]  /*9550*/  UIADD3.X UR5, URZ, UR39, URZ, UP1, !UPT ;  /* 0x000000273f057290 */ /* 0x000fe20008ffe43f */
[----:B------:R-:W-:Y:S01]  /*9560*/  IMAD.U32 R0, RZ, RZ, UR7 ;  /* 0x00000007ff007e24 */ /* 0x000fe2000f8e00ff */
[----:B------:R-:W-:Y:S01]  /*9570*/  UIADD3 UR7, UP1, UR38, 0x38840, URZ ;  /* 0x0003884026077890 */ /* 0x000fe2000ff3e03f */
[----:B---3--:R-:W-:Y:S01]  /*9580*/  IMAD.U32 R10, RZ, RZ, UR4 ;  /* 0x00000004ff0a7e24 */ /* 0x008fe2000f8e00ff */
[----:B------:R-:W-:Y:S01]  /*9590*/  UIADD3 UR9, UP0, UR38, 0x38830, URZ ;  /* 0x0003883026097890 */ /* 0x000fe2000ff1e03f */
[----:B------:R-:W-:Y:S01]  /*95a0*/  IMAD.U32 R3, RZ, RZ, UR8 ;  /* 0x00000008ff037e24 */ /* 0x000fe2000f8e00ff */
[----:B------:R-:W-:Y:S01]  /*95b0*/  UIADD3.X UR8, URZ, UR39, URZ, UP1, !UPT ;  /* 0x000000273f087290 */ /* 0x000fe20008ffe43f */
[----:B-1----:R-:W-:Y:S01]  /*95c0*/  IMAD.MOV.U32 R9, RZ, RZ, R7 ;  /* 0x000000ffff097224 */ /* 0x002fe200078e0007 */
[----:B------:R-:W-:Y:S01]  /*95d0*/  UIADD3.X UR4, URZ, UR39, URZ, UP0, !UPT ;  /* 0x000000273f047290 */ /* 0x000fe200087fe43f */
[----:B------:R0:W-:Y:S01]  /*95e0*/  STL.128 [R1], R4 ;  /* 0x0000000401007387 */ /* 0x0001e20000100c00 */
[----:B------:R-:W-:-:S03]  /*95f0*/  IMAD.U32 R11, RZ, RZ, UR5 ;  /* 0x00000005ff0b7e24 */ /* 0x000fc6000f8e00ff */
[----:B------:R1:W-:Y:S04]  /*9600*/  STL.64 [R1+0x30], R8 ;  /* 0x0000300801007387 */ /* 0x0003e80000100a00 */
[----:B--2---:R2:W-:Y:S01]  /*9610*/  STL [R1+0x50], R12 ;  /* 0x0000500c01007387 */ /* 0x0045e20000100800 */
[----:B0-----:R-:W-:Y:S01]  /*9620*/  IMAD.U32 R7, RZ, RZ, UR8 ;  /* 0x00000008ff077e24 */ /* 0x001fe2000f8e00ff */
[----:B------:R-:W-:Y:S01]  /*9630*/  @UP2 UIADD3 UR8, UR6, 0x3f, URZ ;  /* 0x0000003f06082890 */ /* 0x000fe2000fffe03f */
[----:B-1----:R-:W-:Y:S02]  /*9640*/  IMAD.MOV.U32 R8, RZ, RZ, R0 ;  /* 0x000000ffff087224 */ /* 0x002fe400078e0000 */
[----:B------:R-:W-:Y:S02]  /*9650*/  IMAD.MOV.U32 R9, RZ, RZ, R3 ;  /* 0x000000ffff097224 */ /* 0x000fe400078e0003 */
[----:B------:R-:W-:Y:S01]  /*9660*/  IMAD.U32 R4, RZ, RZ, UR9 ;  /* 0x00000009ff047e24 */ /* 0x000fe2000f8e00ff */
[----:B------:R-:W-:Y:S01]  /*9670*/  @UP2 ULDC UR9, c[0x0][0x44c] ;  /* 0x0001130000092ab9 */ /* 0x000fe20000000800 */
[----:B------:R-:W-:Y:S01]  /*9680*/  IMAD.U32 R5, RZ, RZ, UR4 ;  /* 0x00000004ff057e24 */ /* 0x000fe2000f8e00ff */
[----:B------:R-:W-:Y:S01]  /*9690*/  ULDC.64 UR4, c[0x0][0xad8] ;  /* 0x0002b60000047ab9 */ /* 0x000fe20000000a00 */
[----:B------:R-:W-:Y:S01]  /*96a0*/  IMAD.U32 R6, RZ, RZ, UR7 ;  /* 0x00000007ff067e24 */ /* 0x000fe2000f8e00ff */
[----:B------:R-:W-:Y:S01]  /*96b0*/  UIMAD.WIDE.U32 UR8, UR8, UR9, URZ ;  /* 0x00000009080872a5 */ /* 0x000fe2000f8e003f */
[----:B------:R2:W-:Y:S01]  /*96c0*/  STL.128 [R1+0x40], R8 ;  /* 0x0000400801007387 */ /* 0x0005e20000100c00 */
[----:B------:R-:W-:-:S02]  /*96d0*/  UISETP.GE.AND UP0, UPT, UR5, 0x1, UPT ;  /* 0x000000010500788c */ /* 0x000fc4000bf06270 */
[----:B------:R-:W-:Y:S01]  /*96e0*/  UIADD3 UR7, UR6, 0x3f, URZ ;  /* 0x0000003f06077890 */ /* 0x000fe2000fffe03f */
[----:B------:R2:W-:Y:S01]  /*96f0*/  STL.64 [R1+0x18], R4 ;  /* 0x0000180401007387 */ /* 0x0005e20000100a00 */
[----:B------:R-:W-:Y:S02]  /*9700*/  @UP2 USHF.R.U32.HI UR7, URZ, UR10, UR9 ;  /* 0x0000000a3f072299 */ /* 0x000fe40008011609 */
[----:B------:R-:W-:Y:S01]  /*9710*/  PLOP3.LUT P0, PT, PT, PT, UP0, 0x40, 0x0 ;  /* 0x000000000000781c */ /* 0x000fe20003f0e808 */
[----:B------:R2:W-:Y:S01]  /*9720*/  STL.64 [R1+0x20], R6 ;  /* 0x0000200601007387 */ /* 0x0005e20000100a00 */
[----:B------:R-:W-:Y:S02]  /*9730*/  UIADD3 UR7, UR40, UR7, URZ ;  /* 0x0000000728077290 */ /* 0x000fe4000fffe03f */
[----:B------:R-:W-:Y:S02]  /*9740*/  UP2UR UR60, UPR, URZ, 0x1 ;  /* 0x000000013f3c7883 */ /* 0x000fe40008000000 */
[----:B------:R-:W-:-:S06]  /*9750*/  UIADD3 UR4, UR7, UR4, URZ ;  /* 0x0000000407047290 */ /* 0x000fcc000fffe03f */
[----:B------:R-:W-:Y:S01]  /*9760*/  IMAD.U32 R0, RZ, RZ, UR4 ;  /* 0x00000004ff007e24 */ /* 0x000fe2000f8e00ff */
[----:B--2---:R-:W-:Y:S06]  /*9770*/  @P0 BRA `(.L_x_1921) ;  /* 0x0000000000400947 */ /* 0x004fec0003800000 */
        /* <DEDUP_REMOVED lines=10> */
.L_x_1922:
[----:B------:R-:W-:-:S11]  /*9820*/  UISETP.NE.AND UP0, UPT, UR5, 0x1, UPT ;  /* 0x000000010500788c */ /* 0x000fd6000bf05270 */
[----:B------:R-:W-:Y:S02]  /*9830*/  @UP0 ULDC.64 UR10, c[0x0][0xae0] ;  /* 0x0002b800000a0ab9 */ /* 0x000fe40000000a00 */
[----:B------:R-:W-:-:S04]  /*9840*/  UIMAD.WIDE.U32 UR8, UR4, UR10, URZ ;  /* 0x0000000a040872a5 */ /* 0x000fc8000f8e003f */
[----:B------:R-:W-:-:S12]  /*9850*/  @UP0 USHF.R.U32.HI UR4, URZ, UR11, UR9 ;  /* 0x0000000b3f040299 */ /* 0x000fd80008011609 */
.L_x_1923:
[----:B------:R-:W-:-:S06]  /*9860*/  UIMAD UR4, UR4, UR5, UR5 ;  /* 0x00000005040472a4 */ /* 0x000fcc000f8e0205 */
[----:B------:R-:W-:-:S07]  /*9870*/  VIMNMX R0, R0, UR4, PT ;  /* 0x0000000400007c48 */ /* 0x000fce000bfe0100 */
.L_x_1921:
[----:B------:R-:W-:Y:S01]  /*9880*/  UISETP.NE.AND UP0, UPT, UR41, URZ, UPT ;  /* 0x0000003f2900728c */ /* 0x000fe2000bf05270 */
[----:B------:R-:W-:Y:S01]  /*9890*/  VIADD R0, R0, 0x3f ;  /* 0x0000003f00007836 */ /* 0x000fe20000000000 */
[----:B------:R-:W-:Y:S02]  /*98a0*/  UIADD3 UR4, UR42, 0x3f, URZ ;  /* 0x0000003f2a047890 */ /* 0x000fe4000fffe03f */
[----:B------:R-:W-:Y:S02]  /*98b0*/  UIADD3 UR44, UR42, -UR44, URZ ;  /* 0x8000002c2a2c7290 */ /* 0x000fe4000fffe03f */
[----:B------:R-:W-:Y:S01]  /*98c0*/  USHF.R.S32.HI UR7, URZ, 0x1f, UR4 ;  /* 0x0000001f3f077899 */ /* 0x000fe20008011404 */
[----:B------:R-:W-:Y:S01]  /*98d0*/  SHF.R.S32.HI R3, RZ, 0x1f, R0 ;  /* 0x0000001fff037819 */ /* 0x000fe20000011400 */
[----:B------:R-:W-:Y:S02]  /*98e0*/  ULDC UR10, c[0x0][0xad4] ;  /* 0x0002b500000a7ab9 */ /* 0x000fe40000000800 */
[----:B------:R-:W-:Y:S01]  /*98f0*/  ULEA.HI UR7, UR7, UR4, URZ, 0x6 ;  /* 0x0000000407077291 */ /* 0x000fe2000f8f303f */
[----:B------:R-:W-:Y:S01]  /*9900*/  LEA.HI R3, R3, R0, RZ, 0x6 ;  /* 0x0000000003037211 */ /* 0x000fe200078f30ff */
[----:B------:R-:W-:Y:S01]  /*9910*/  @UP0 ULDC UR8, c[0x0][0x44c] ;  /* 0x0001130000080ab9 */ /* 0x000fe20000000800 */
[----:B------:R-:W-:Y:S01]  /*9920*/  @UP0 ULDC UR11, c[0x0][0x450] ;  /* 0x00011400000b0ab9 */ /* 0x000fe20000000800 */
[----:B------:R-:W-:Y:S01]  /*9930*/  UIMAD.WIDE.U32 UR8, UR6, UR8, URZ ;  /* 0x00000008060872a5 */ /* 0x000fe2000f8e003f */
[----:B------:R-:W-:Y:S01]  /*9940*/  SHF.R.S32.HI R3, RZ, 0x6, R3 ;  /* 0x00000006ff037819 */ /* 0x000fe20000011403 */
[----:B------:R-:W-:-:S02]  /*9950*/  USHF.R.S32.HI UR7, URZ, 0x6, UR7 ;  /* 0x000000063f077899 */ /* 0x000fc40008011407 */
[----:B------:R-:W-:Y:S02]  /*9960*/  @UP0 USHF.R.U32.HI UR6, URZ, UR11, UR9 ;  /* 0x0000000b3f060299 */ /* 0x000fe40008011609 */
[----:B------:R-:W-:Y:S02]  /*9970*/  UISETP.GE.AND UP0, UPT, UR5, 0x1, UPT ;  /* 0x000000010500788c */ /* 0x000fe4000bf06270 */
[----:B------:R-:W-:Y:S01]  /*9980*/  UIADD3 UR6, UR44, UR6, URZ ;  /* 0x000000062c067290 */ /* 0x000fe2000fffe03f */
[----:B------:R-:W-:-:S03]  /*9990*/  VIMNMX R8, R3, UR7, PT ;  /* 0x0000000703087c48 */ /* 0x000fc6000bfe0100 */
[----:B------:R-:W-:Y:S01]  /*99a0*/  PLOP3.LUT P0, PT, PT, PT, UP0, 0x40, 0x0 ;  /* 0x000000000000781c */ /* 0x000fe20003f0e808 */
[----:B------:R-:W-:-:S06]  /*99b0*/  UIADD3 UR4, UR6, -UR10, URZ ;  /* 0x8000000a06047290 */ /* 0x000fcc000fffe03f */
[----:B------:R-:W-:-:S06]  /*99c0*/  IMAD.U32 R0, RZ, RZ, UR4 ;  /* 0x00000004ff007e24 */ /* 0x000fcc000f8e00ff */
[----:B------:R-:W-:Y:S05]  /*99d0*/  @P0 BRA `(.L_x_1924) ;  /* 0x0000000000440947 */ /* 0x000fea0003800000 */
[----:B------:R-:W-:Y:S02]  /*99e0*/  UMOV UR4, UR6 ;  /* 0x0000000600047c82 */ /* 0x000fe40008000000 */
        /* <DEDUP_REMOVED lines=10> */
.L_x_1925:
[----:B------:R-:W-:-:S11]  /*9a90*/  UISETP.NE.AND UP0, UPT, UR5, 0x1, UPT ;  /* 0x000000010500788c */ /* 0x000fd6000bf05270 */
[----:B------:R-:W-:Y:S02]  /*9aa0*/  @UP0 ULDC.64 UR8, c[0x0][0xae0] ;  /* 0x0002b80000080ab9 */ /* 0x000fe40000000a00 */
[----:B------:R-:W-:-:S04]  /*9ab0*/  UIMAD.WIDE.U32 UR6, UR4, UR8, URZ ;  /* 0x00000008040672a5 */ /* 0x000fc8000f8e003f */
[----:B------:R-:W-:-:S12]  /*9ac0*/  @UP0 USHF.R.U32.HI UR4, URZ, UR9, UR7 ;  /* 0x000000093f040299 */ /* 0x000fd80008011607 */
.L_x_1926:
[----:B------:R-:W-:-:S06]  /*9ad0*/  UIMAD UR4, UR4, UR5, URZ ;  /* 0x00000005040472a4 */ /* 0x000fcc000f8e023f */
[----:B------:R-:W-:-:S07]  /*9ae0*/  VIMNMX R0, R0, UR4, !PT ;  /* 0x0000000400007c48 */ /* 0x000fce000ffe0100 */
.L_x_1924:
        /* <DEDUP_REMOVED lines=13> */
[----:B------:R-:W0:Y:S01]  /*9bc0*/  I2F.RP R3, R6 ;  /* 0x0000000600037306 */ /* 0x000e220000209400 */
[----:B------:R-:W-:Y:S02]  /*9bd0*/  IABS R12, R11 ;  /* 0x0000000b000c7213 */ /* 0x000fe40000000000 */
[----:B------:R-:W-:-:S05]  /*9be0*/  IMAD.IADD R0, R0, 0x1, -R9 ;  /* 0x0000000100007824 */ /* 0x000fca00078e0a09 */
        /* <DEDUP_REMOVED lines=23> */
.L_x_1927:
[----:B------:R-:W-:Y:S01]  /*9d60*/  IMAD R22, R22, R177, R9 ;  /* 0x000000b116167224 */ /* 0x000fe200078e0209 */
[----:B------:R-:W-:-:S04]  /*9d70*/  PRMT R3, RZ, 0x7610, R3 ;  /* 0x00007610ff037816 */ /* 0x000fc80000000003 */
[----:B------:R-:W-:-:S04]  /*9d80*/  VIADDMNMX R177, R22, R177, R8, PT ;  /* 0x000000b116b17246 */ /* 0x000fc80003800108 */
[----:B------:R-:W-:-:S13]  /*9d90*/  ISETP.GT.AND P0, PT, R177, R22, PT ;  /* 0x00000016b100720c */ /* 0x000fda0003f04270 */
[----:B------:R-:W-:Y:S05]  /*9da0*/  @!P0 BRA `(.L_x_1914) ;  /* 0x0000018000e08947 */ /* 0x000fea0003800000 */
[----:B------:R-:W-:Y:S01]  /*9db0*/  SHF.R.S32.HI R3, RZ, 0x1f, R154 ;  /* 0x0000001fff037819 */ /* 0x000fe2000001149a */
[----:B------:R-:W-:Y:S01]  /*9dc0*/  UIADD3 UR8, UR43, 0x400, URZ ;  /* 0x000004002b087890 */ /* 0x000fe2000fffe03f */
[----:B------:R-:W-:Y:S01]  /*9dd0*/  IMAD.MOV.U32 R4, RZ, RZ, 0x1 ;  /* 0x00000001ff047424 */ /* 0x000fe200078e00ff */
[----:B------:R-:W-:Y:S01]  /*9de0*/  UIADD3 UR6, UR43, 0x26400, URZ ;  /* 0x000264002b067890 */ /* 0x000fe2000fffe03f */
[----:B------:R-:W-:Y:S01]  /*9df0*/  LEA.HI R70, R3, R154, RZ, 0x7 ;  /* 0x0000009a03467211 */ /* 0x000fe200078f38ff */
[----:B------:R-:W-:Y:S01]  /*9e00*/  UIADD3 UR5, UR43, 0x22400, URZ ;  /* 0x000224002b057890 */ /* 0x000fe2000fffe03f */
[----:B------:R-:W-:Y:S01]  /*9e10*/  IMAD.MOV.U32 R5, RZ, RZ, RZ ;  /* 0x000000ffff057224 */ /* 0x000fe200078e00ff */
[----:B------:R-:W-:Y:S01]  /*9e20*/  UIADD3 UR4, UR43, 0x20400, URZ ;  /* 0x000204002b047890 */ /* 0x000fe2000fffe03f */
[----:B------:R-:W-:Y:S01]  /*9e30*/  SHF.R.S32.HI R72, RZ, 0x7, R70 ;  /* 0x00000007ff487819 */ /* 0x000fe20000011446 */
[----:B------:R-:W-:Y:S01]  /*9e40*/  USHF.R.U32.HI UR6, URZ, 0x4, UR6 ;  /* 0x000000043f067899 */ /* 0x000fe20008011606 */
[----:B------:R-:W-:Y:S01]  /*9e50*/  IMAD.MOV.U32 R6, RZ, RZ, 0x1 ;  /* 0x00000001ff067424 */ /* 0x000fe200078e00ff */
[----:B------:R-:W-:Y:S01]  /*9e60*/  USHF.R.U32.HI UR7, URZ, 0x4, UR8 ;  /* 0x000000043f077899 */ /* 0x000fe20008011608 */
[----:B------:R-:W-:Y:S01]  /*9e70*/  IMAD.MOV.U32 R7, RZ, RZ, RZ ;  /* 0x000000ffff077224 */ /* 0x000fe200078e00ff */
[----:B------:R-:W0:Y:S01]  /*9e80*/  SHFL.IDX PT, R0, R72, RZ, 0x1f ;  /* 0x00001fff48007589 */ /* 0x000e2200000e0000 */
[----:B------:R-:W-:Y:S01]  /*9e90*/  USHF.R.U32.HI UR5, URZ, 0x4, UR5 ;  /* 0x000000043f057899 */ /* 0x000fe20008011605 */
[----:B------:R-:W-:Y:S01]  /*9ea0*/  IMAD.MOV.U32 R13, RZ, RZ, 0x40000040 ;  /* 0x40000040ff0d7424 */ /* 0x000fe200078e00ff */
[----:B------:R-:W-:Y:S01]  /*9eb0*/  UIADD3 UR9, UP0, UR38, 0x38400, URZ ;  /* 0x0003840026097890 */ /* 0x000fe2000ff1e03f */
[----:B------:R1:W-:Y:S01]  /*9ec0*/  STL.128 [R1+0x60], R4 ;  /* 0x0000600401007387 */ /* 0x0003e20000100c00 */
[----:B------:R-:W-:-:S02]  /*9ed0*/  USHF.R.U32.HI UR4, URZ, 0x4, UR4 ;  /* 0x000000043f047899 */ /* 0x000fc40008011604 */
[----:B------:R-:W-:Y:S01]  /*9ee0*/  ULOP3.LUT UR6, UR6, 0x3fff, URZ, 0xc0, !UPT ;  /* 0x00003fff06067892 */ /* 0x000fe2000f8ec03f */
[----:B------:R-:W-:Y:S01]  /*9ef0*/  STL [R1+0x74], R154 ;  /* 0x0000749a01007387 */ /* 0x000fe20000100800 */
[----:B------:R-:W-:Y:S01]  /*9f00*/  ULOP3.LUT UR7, UR7, 0x3fff, URZ, 0xc0, !UPT ;  /* 0x00003fff07077892 */ /* 0x000fe2000f8ec03f */
[----:B------:R-:W-:Y:S01]  /*9f10*/  IMAD.U32 R8, RZ, RZ, UR9 ;  /* 0x00000009ff087e24 */ /* 0x000fe2000f8e00ff */
[----:B------:R-:W-:Y:S02]  /*9f20*/  ULOP3.LUT UR5, UR5, 0x3fff, URZ, 0xc0, !UPT ;  /* 0x00003fff05057892 */ /* 0x000fe4000f8ec03f */
[----:B------:R-:W-:Y:S02]  /*9f30*/  UIADD3.X UR10, URZ, UR39, URZ, UP0, !UPT ;  /* 0x000000273f0a7290 */ /* 0x000fe400087fe43f */
[----:B------:R-:W-:Y:S02]  /*9f40*/  ULOP3.LUT UR4, UR4, 0x3fff, URZ, 0xc0, !UPT ;  /* 0x00003fff04047892 */ /* 0x000fe4000f8ec03f */
[----:B------:R-:W-:-:S02]  /*9f50*/  ULOP3.LUT UR6, UR6, 0x10000, URZ, 0xfc, !UPT ;  /* 0x0001000006067892 */ /* 0x000fc4000f8efc3f */
[----:B------:R-:W-:Y:S01]  /*9f60*/  ULOP3.LUT UR7, UR7, 0x10000, URZ, 0xfc, !UPT ;  /* 0x0001000007077892 */ /* 0x000fe2000f8efc3f */
[----:B------:R-:W-:Y:S01]  /*9f70*/  IMAD.U32 R9, RZ, RZ, UR10 ;  /* 0x0000000aff097e24 */ /* 0x000fe2000f8e00ff */
[----:B------:R-:W-:Y:S01]  /*9f80*/  ULOP3.LUT UR5, UR5, 0x10000, URZ, 0xfc, !UPT ;  /* 0x0001000005057892 */ /* 0x000fe2000f8efc3f */
[----:B-1----:R-:W-:Y:S01]  /*9f90*/  IMAD.MOV.U32 R5, RZ, RZ, 0x40000040 ;  /* 0x40000040ff057424 */ /* 0x002fe200078e00ff */
[----:B------:R-:W-:Y:S01]  /*9fa0*/  ULOP3.LUT UR4, UR4, 0x10000, URZ, 0xfc, !UPT ;  /* 0x0001000004047892 */ /* 0x000fe2000f8efc3f */
[----:B0-----:R-:W-:Y:S01]  /*9fb0*/  LEA.HI R3, R0, R0, RZ, 0x1 ;  /* 0x0000000000037211 */ /* 0x001fe200078f08ff */
[----:B------:R-:W-:Y:S01]  /*9fc0*/  IMAD.U32 R10, RZ, RZ, UR6 ;  /* 0x00000006ff0a7e24 */ /* 0x000fe2000f8e00ff */
[----:B------:R0:W-:Y:S01]  /*9fd0*/  STL.64 [R1+0x58], R8 ;  /* 0x0000580801007387 */ /* 0x0001e20000100a00 */
[----:B------:R-:W-:Y:S01]  /*9fe0*/  IMAD.U32 R11, RZ, RZ, UR7 ;  /* 0x00000007ff0b7e24 */ /* 0x000fe2000f8e00ff */
[----:B------:R-:W-:Y:S01]  /*9ff0*/  LOP3.LUT R3, R3, 0x6, RZ, 0xc0, !PT ;  /* 0x0000000603037812 */ /* 0x000fe200078ec0ff */
[----:B------:R-:W-:Y:S01]  /*a000*/  IMAD.U32 R12, RZ, RZ, UR4 ;  /* 0x00000004ff0c7e24 */ /* 0x000fe2000f8e00ff */
[----:B------:R-:W-:Y:S01]  /*a010*/  UIADD3 UR4, UR43, 0x36400, URZ ;  /* 0x000364002b047890 */ /* 0x000fe2000fffe03f */
[----:B------:R-:W-:-:S02]  /*a020*/  IMAD.MOV.U32 R4, RZ, RZ, R10 ;  /* 0x000000ffff047224 */ /* 0x000fc400078e000a */
[----:B------:R-:W-:Y:S01]  /*a030*/  IMAD.IADD R0, R0, 0x1, -R3 ;  /* 0x0000000100007824 */ /* 0x000fe200078e0a03 */
[----:B------:R-:W-:Y:S01]  /*a040*/  ULOP3.LUT UP0, URZ, UR4, 0x3ff, URZ, 0xc0, !UPT ;  /* 0x000003ff043f7892 */ /* 0x000fe2000f80c03f */
[----:B------:R-:W-:Y:S01]  /*a050*/  IMAD.U32 R3, RZ, RZ, UR5 ;  /* 0x00000005ff037e24 */ /* 0x000fe2000f8e00ff */
[----:B------:R1:W-:Y:S01]  /*a060*/  STL.64 [R1+0x78], R12 ;  /* 0x0000780c01007387 */ /* 0x0003e20000100a00 */
[----:B------:R-:W-:Y:S01]  /*a070*/  IMAD.MOV.U32 R6, RZ, RZ, R11 ;  /* 0x000000ffff067224 */ /* 0x000fe200078e000b */
[----:B------:R-:W-:Y:S01]  /*a080*/  LEA R0, R0, UR8, 0xf ;  /* 0x0000000800007c11 */ /* 0x000fe2000f8e78ff */
[----:B------:R-:W-:Y:S01]  /*a090*/  IMAD.MOV.U32 R7, RZ, RZ, 0x40000040 ;  /* 0x40000040ff077424 */ /* 0x000fe200078e00ff */
[----:B------:R-:W-:Y:S01]  /*a0a0*/  PLOP3.LUT P0, PT, PT, PT, UP0, 0x80, 0x0 ;  /* 0x000000000000781c */ /* 0x000fe20003f0f008 */
[----:B0-----:R-:W-:Y:S01]  /*a0b0*/  IMAD.MOV.U32 R8, RZ, RZ, R3 ;  /* 0x000000ffff087224 */ /* 0x001fe200078e0003 */
[----:B------:R-:W-:Y:S01]  /*a0c0*/  SHF.R.U32.HI R0, RZ, 0x4, R0 ;  /* 0x00000004ff007819 */ /* 0x000fe20000011600 */
[----:B------:R-:W-:Y:S01]  /*a0d0*/  IMAD.MOV.U32 R9, RZ, RZ, 0x40000040 ;  /* 0x40000040ff097424 */ /* 0x000fe200078e00ff */
[----:B------:R1:W-:Y:S01]  /*a0e0*/  STL.128 [R1+0x90], R4 ;  /* 0x0000900401007387 */ /* 0x0003e20000100c00 */
[----:B------:R-:W-:Y:S01]  /*a0f0*/  IMAD.MOV.U32 R11, RZ, RZ, 0x40000040 ;  /* 0x40000040ff0b7424 */ /* 0x000fe200078e00ff */
[----:B------:R-:W-:-:S04]  /*a100*/  LOP3.LUT R0, R0, 0x3fff, RZ, 0xc0, !PT ;  /* 0x00003fff00007812 */ /* 0x000fc800078ec0ff */
[----:B------:R-:W-:Y:S01]  /*a110*/  LOP3.LUT R10, R0, 0x2000000, RZ, 0xfc, !PT ;  /* 0x02000000000a7812 */ /* 0x000fe200078efcff */
[----:B------:R-:W-:-:S04]  /*a120*/  IMAD.MOV.U32 R0, RZ, RZ, R154 ;  /* 0x000000ffff007224 */ /* 0x000fc800078e009a */
[----:B------:R1:W-:Y:S01]  /*a130*/  STL.128 [R1+0x80], R8 ;  /* 0x0000800801007387 */ /* 0x0003e20000100c00 */
[----:B------:R-:W-:Y:S05]  /*a140*/  @!P0 BRA `(.L_x_1928) ;  /* 0x0000000000448947 */ /* 0x000fea0003800000 */
[----:B------:R-:W-:Y:S01]  /*a150*/  MOV R0, 0x0 ;  /* 0x0000000000007802 */ /* 0x000fe20000000f00 */
[----:B------:R-:W-:Y:S01]  /*a160*/  ULDC.64 UR4, c[0x4][0x90] ;  /* 0x0100240000047ab9 */ /* 0x000fe20000000a00 */
[----:B------:R-:W-:Y:S01]  /*a170*/  ULDC.64 UR6, c[0x4][0x20] ;  /* 0x0100080000067ab9 */ /* 0x000fe20000000a00 */
[----:B-1----:R-:W-:Y:S01]  /*a180*/  IMAD.U32 R4, RZ, RZ, UR4 ;  /* 0x00000004ff047e24 */ /* 0x002fe2000f8e00ff */
        /* <DEDUP_REMOVED lines=12> */
.L_x_1929:
[----:B------:R0:W5:Y:S02]  /*a250*/  LDL R0, [R1+0x74] ;  /* 0x0000740001007983 */ /* 0x0001640000100800 */
.L_x_1928:
[----:B------:R-:W2:Y:S01]  /*a260*/  LDL R49, [R1+0x1d4] ;  /* 0x0001d40001317983 */ /* 0x000ea20000100800 */
[----:B-----5:R-:W-:Y:S01]  /*a270*/  SHF.R.S32.HI R3, RZ, 0x1f, R0 ;  /* 0x0000001fff037819 */ /* 0x020fe20000011400 */
[----:B-1----:R-:W-:Y:S01]  /*a280*/  IMAD.MOV.U32 R4, RZ, RZ, R42 ;  /* 0x000000ffff047224 */ /* 0x002fe200078e002a */
[----:B------:R-:W-:Y:S01]  /*a290*/  LOP3.LUT R11, R70, 0xffffff80, RZ, 0xc0, !PT ;  /* 0xffffff80460b7812 */ /* 0x000fe200078ec0ff */
[----:B------:R-:W-:Y:S01]  /*a2a0*/  IMAD.MOV.U32 R5, RZ, RZ, R43 ;  /* 0x000000ffff057224 */ /* 0x000fe200078e002b */
[CC--:B------:R-:W-:Y:S01]  /*a2b0*/  LEA.HI R8, R3.reuse, R0.reuse, RZ, 0x4 ;  /* 0x0000000003087211 */ /* 0x0c0fe200078f20ff */
[----:B------:R-:W-:Y:S01]  /*a2c0*/  IMAD.MOV.U32 R6, RZ, RZ, R48 ;  /* 0x000000ffff067224 */ /* 0x000fe200078e0030 */
[----:B------:R-:W-:Y:S01]  /*a2d0*/  LEA.HI R3, R3, R0, RZ, 0x5 ;  /* 0x0000000003037211 */ /* 0x000fe200078f28ff */
[----:B------:R-:W-:Y:S01]  /*a2e0*/  IMAD.IADD R12, R154, 0x1, -R11 ;  /* 0x000000019a0c7824 */ /* 0x000fe200078e0a0b */
[----:B------:R-:W-:Y:S01]  /*a2f0*/  LOP3.LUT R9, R8, 0xfffffff0, RZ, 0xc0, !PT ;  /* 0xfffffff008097812 */ /* 0x000fe200078ec0ff */
[----:B------:R-:W-:Y:S01]  /*a300*/  IMAD.MOV.U32 R7, RZ, RZ, R51 ;  /* 0x000000ffff077224 */ /* 0x000fe200078e0033 */
[----:B------:R-:W-:Y:S01]  /*a310*/  LEA.HI R11, R72, R72, RZ, 0x1 ;  /* 0x00000048480b7211 */ /* 0x000fe200078f08ff */
[----:B------:R-:W-:Y:S01]  /*a320*/  IMAD.SHL.U32 R3, R3, 0x20, RZ ;  /* 0x0000002003037824 */ /* 0x000fe200078e00ff */
[----:B------:R-:W-:Y:S01]  /*a330*/  SHF.R.S32.HI R13, RZ, 0x1f, R12 ;  /* 0x0000001fff0d7819 */ /* 0x000fe2000001140c */
[----:B------:R-:W-:Y:S01]  /*a340*/  IMAD.IADD R9, R0, 0x1, -R9 ;  /* 0x0000000100097824 */ /* 0x000fe200078e0a09 */
[----:B------:R1:W-:Y:S01]  /*a350*/  STL.128 [R1+0x110], R4 ;  /* 0x0001100401007387 */ /* 0x0003e20000100c00 */
[----:B------:R-:W-:Y:S01]  /*a360*/  LOP3.LUT R11, R11, 0xfffffe, RZ, 0xc0, !PT ;  /* 0x00fffffe0b0b7812 */ /* 0x000fe200078ec0ff */
[----:B------:R-:W3:Y:S01]  /*a370*/  LDC.64 R74, c[0x0][0xad0] ;  /* 0x0002b400ff4a7b82 */ /* 0x000ee20000000a00 */
[----:B------:R-:W-:Y:S01]  /*a380*/  LOP3.LUT R3, R3, 0xfffffc00, RZ, 0xc0, !PT ;  /* 0xfffffc0003037812 */ /* 0x000fe200078ec0ff */
[----:B------:R-:W-:Y:S01]  /*a390*/  VIADD R14, R37, 0xffffff80 ;  /* 0xffffff80250e7836 */ /* 0x000fe20000000000 */
[----:B------:R-:W-:Y:S01]  /*a3a0*/  SHF.R.S32.HI R10, RZ, 0x1f, R9 ;  /* 0x0000001fff0a7819 */ /* 0x000fe20000011409 */
[----:B------:R-:W-:Y:S01]  /*a3b0*/  IMAD.IADD R11, R72, 0x1, -R11 ;  /* 0x00000001480b7824 */ /* 0x000fe200078e0a0b */
[----:B------:R4:W-:Y:S01]  /*a3c0*/  STL.64 [R1+0xb8], R30 ;  /* 0x0000b81e01007387 */ /* 0x0009e20000100a00 */
[----:B------:R-:W-:Y:S01]  /*a3d0*/  IMAD.MOV.U32 R48, RZ, RZ, RZ ;  /* 0x000000ffff307224 */ /* 0x000fe200078e00ff */
[----:B------:R-:W-:Y:S01]  /*a3e0*/  LEA.HI R10, R10, R9, RZ, 0x3 ;  /* 0x000000090a0a7211 */ /* 0x000fe200078f18ff */
[----:B------:R-:W0:Y:S01]  /*a3f0*/  LDC.64 R154, c[0x0][0xad8] ;  /* 0x0002b600ff9a7b82 */ /* 0x000e220000000a00 */
[----:B------:R-:W-:Y:S01]  /*a400*/  STL [R1+0xcc], R14 ;  /* 0x0000cc0e01007387 */ /* 0x000fe20000100800 */
[----:B------:R-:W-:Y:S03]  /*a410*/  BSSY B0, `(.L_x_1930) ;  /* 0x0000043000007945 */ /* 0x000fe60003800000 */
[----:B------:R4:W-:Y:S01]  /*a420*/  STL.64 [R1+0xc0], R28 ;  /* 0x0000c01c01007387 */ /* 0x0009e20000100a00 */
[C---:B-1----:R-:W-:Y:S01]  /*a430*/  LOP3.LUT R4, R10.reuse, 0xfffffff8, RZ, 0xc0, !PT ;  /* 0xfffffff80a047812 */ /* 0x042fe200078ec0ff */
[----:B------:R-:W-:Y:S01]  /*a440*/  IMAD.SHL.U32 R10, R10, 0x40, RZ ;  /* 0x000000400a0a7824 */ /* 0x000fe200078e00ff */
[-C--:B------:R-:W-:Y:S01]  /*a450*/  LEA.HI R6, R13, R12.reuse, RZ, 0x2 ;  /* 0x0000000c0d067211 */ /* 0x080fe200078f10ff */
[----:B------:R-:W1:Y:S01]  /*a460*/  LDC.64 R172, c[0x0][0xae0] ;  /* 0x0002b800ffac7b82 */ /* 0x000e620000000a00 */
[----:B----4-:R-:W-:Y:S01]  /*a470*/  IADD3 R30, P2, R46, 0x70, RZ ;  /* 0x000000702e1e7810 */ /* 0x010fe20007f5e0ff */
[----:B------:R-:W-:Y:S01]  /*a480*/  IMAD.IADD R4, R9, 0x1, -R4 ;  /* 0x0000000109047824 */ /* 0x000fe200078e0a04 */
[----:B------:R-:W-:Y:S01]  /*a490*/  LOP3.LUT R5, R6, 0x7ffffffc, RZ, 0xc0, !PT ;  /* 0x7ffffffc06057812 */ /* 0x000fe200078ec0ff */
[----:B------:R4:W-:Y:S01]  /*a4a0*/  STL.U8 [R1+0xc8], RZ ;  /* 0x0000c8ff01007387 */ /* 0x0009e20000100000 */
[--C-:B------:R-:W-:Y:S01]  /*a4b0*/  SHF.R.S32.HI R7, RZ, 0x2, R6.reuse ;  /* 0x00000002ff077819 */ /* 0x100fe20000011406 */
[----:B------:R-:W-:Y:S01]  /*a4c0*/  IMAD.SHL.U32 R0, R4, 0x40, RZ ;  /* 0x0000004004007824 */ /* 0x000fe200078e00ff */
[----:B------:R-:W-:Y:S01]  /*a4d0*/  SHF.R.S32.HI R6, RZ, 0x1f, R6 ;  /* 0x0000001fff067819 */ /* 0x000fe20000011406 */
[----:B------:R-:W-:Y:S01]  /*a4e0*/  IMAD.MOV.U32 R29, RZ, RZ, R50 ;  /* 0x000000ffff1d7224 */ /* 0x000fe200078e0032 */
[----:B------:R-:W-:Y:S01]  /*a4f0*/  SHF.R.U32.HI R9, RZ, 0x1, R8 ;  /* 0x00000001ff097819 */ /* 0x000fe20000011608 */
[----:B------:R-:W-:Y:S01]  /*a500*/  IMAD.IADD R8, R12, 0x1, -R5 ;  /* 0x000000010c087824 */ /* 0x000fe200078e0a05 */
[----:B------:R-:W-:Y:S01]  /*a510*/  LEA.HI R6, R6, R7, RZ, 0x3 ;  /* 0x0000000706067211 */ /* 0x000fe200078f18ff */
[----:B------:R-:W-:Y:S01]  /*a520*/  IMAD.MOV.U32 R28, RZ, RZ, R33 ;  /* 0x000000ffff1c7224 */ /* 0x000fe200078e0021 */
[----:B------:R-:W-:Y:S01]  /*a530*/  LOP3.LUT R0, R0, 0x1c0, RZ, 0xc0, !PT ;  /* 0x000001c000007812 */ /* 0x000fe200078ec0ff */
[----:B------:R-:W-:Y:S01]  /*a540*/  IMAD R8, R11, 0x80, R8 ;  /* 0x000000800b087824 */ /* 0x000fe200078e0208 */
[----:B------:R-:W-:Y:S01]  /*a550*/  LEA.HI R12, R13, R12, RZ, 0x5 ;  /* 0x0000000c0d0c7211 */ /* 0x000fe200078f28ff */
[----:B------:R-:W-:Y:S01]  /*a560*/  IMAD.U32 R11, RZ, RZ, UR39 ;  /* 0x00000027ff0b7e24 */ /* 0x000fe2000f8e00ff */
[----:B------:R-:W-:Y:S01]  /*a570*/  LOP3.LUT R6, R6, 0xfffffff8, RZ, 0xc0, !PT ;  /* 0xfffffff806067812 */ /* 0x000fe200078ec0ff */
[----:B------:R-:W-:Y:S01]  /*a580*/  IMAD.SHL.U32 R43, R8, 0x2, RZ ;  /* 0x00000002082b7824 */ /* 0x000fe200078e00ff */
[----:B------:R-:W-:Y:S01]  /*a590*/  LOP3.LUT R9, R0, 0x8, R9, 0xf8, !PT ;  /* 0x0000000800097812 */ /* 0x000fe200078ef809 */
[----:B------:R-:W-:Y:S01]  /*a5a0*/  IMAD.X R31, RZ, RZ, R39, P2 ;  /* 0x000000ffff1f7224 */ /* 0x000fe200010e0627 */
[----:B------:R-:W-:Y:S01]  /*a5b0*/  SHF.R.S32.HI R12, RZ, 0x5, R12 ;  /* 0x00000005ff0c7819 */ /* 0x000fe2000001140c */
[----:B------:R-:W-:Y:S01]  /*a5c0*/  IMAD.IADD R7, R7, 0x1, -R6 ;  /* 0x0000000107077824 */ /* 0x000fe200078e0a06 */
[----:B------:R-:W-:Y:S01]  /*a5d0*/  SHF.R.U32.HI R0, RZ, 0x3, R0 ;  /* 0x00000003ff007819 */ /* 0x000fe20000011600 */
[----:B------:R-:W4:Y:S01]  /*a5e0*/  LDC R6, c[0x0][0x450] ;  /* 0x00011400ff067b82 */ /* 0x000f220000000800 */
[----:B------:R-:W-:Y:S01]  /*a5f0*/  LOP3.LUT R10, R10, 0xfffffe00, RZ, 0xc0, !PT ;  /* 0xfffffe000a0a7812 */ /* 0x000fe200078ec0ff */
[----:B------:R-:W-:Y:S01]  /*a600*/  IMAD R42, R12, 0x10, R7 ;  /* 0x000000100c2a7824 */ /* 0x000fe200078e0207 */
[----:B------:R-:W-:Y:S01]  /*a610*/  LOP3.LUT R0, R9, R0, RZ, 0x3c, !PT ;  /* 0x0000000009007212 */ /* 0x000fe200078e3cff */
[----:B------:R-:W-:Y:S01]  /*a620*/  IMAD.MOV.U32 R7, RZ, RZ, 0x10 ;  /* 0x00000010ff077424 */ /* 0x000fe200078e00ff */
[C---:B------:R-:W-:Y:S01]  /*a630*/  LOP3.LUT P0, RZ, R4.reuse, 0x2, RZ, 0xc0, !PT ;  /* 0x0000000204ff7812 */ /* 0x040fe2000780c0ff */
[----:B------:R-:W-:Y:S01]  /*a640*/  IMAD.MOV.U32 R9, RZ, RZ, 0x20 ;  /* 0x00000020ff097424 */ /* 0x000fe200078e00ff */
[----:B------:R-:W-:Y:S01]  /*a650*/  LOP3.LUT P1, RZ, R4, 0x4, RZ, 0xc0, !PT ;  /* 0x0000000404ff7812 */ /* 0x000fe2000782c0ff */
[----:B------:R-:W4:Y:S01]  /*a660*/  LDC R12, c[0x0][0x288] ;  /* 0x0000a200ff0c7b82 */ /* 0x000f220000000800 */
[----:B------:R-:W-:Y:S01]  /*a670*/  IADD3 R3, R0, R10, R3 ;  /* 0x0000000a00037210 */ /* 0x000fe20007ffe003 */
[----:B------:R-:W-:Y:S01]  /*a680*/  IMAD.U32 R10, RZ, RZ, UR38 ;  /* 0x00000026ff0a7e24 */ /* 0x000fe2000f8e00ff */
[----:B------:R-:W-:Y:S01]  /*a690*/  SEL R8, R7, 0xfffffff0, !P0 ;  /* 0xfffffff007087807 */ /* 0x000fe20004000000 */
[----:B------:R-:W-:Y:S01]  /*a6a0*/  IMAD.U32 R13, RZ, RZ, UR42 ;  /* 0x0000002aff0d7e24 */ /* 0x000fe2000f8e00ff */
[----:B------:R-:W-:Y:S01]  /*a6b0*/  SEL R9, R9, 0xffffffe0, !P1 ;  /* 0xffffffe009097807 */ /* 0x000fe20004800000 */
[----:B------:R-:W-:Y:S01]  /*a6c0*/  IMAD.WIDE.U32 R14, R3, 0x2, R10 ;  /* 0x00000002030e7825 */ /* 0x000fe200078e000a */
[----:B------:R0:W-:Y:S01]  /*a6d0*/  STL.128 [R1+0x100], R28 ;  /* 0x0001001c01007387 */ /* 0x0001e20000100c00 */
[----:B------:R-:W4:Y:S02]  /*a6e0*/  LDC.64 R4, c[0x0][0x448] ;  /* 0x00011200ff047b82 */ /* 0x000f240000000a00 */
[----:B-1----:R-:W-:Y:S01]  /*a6f0*/  IMAD.MOV.U32 R50, RZ, RZ, R172 ;  /* 0x000000ffff327224 */ /* 0x002fe200078e00ac */
[----:B------:R-:W-:Y:S01]  /*a700*/  IADD3 R20, P0, R14, 0x36400, RZ ;  /* 0x000364000e147810 */ /* 0x000fe20007f1e0ff */
[----:B---3--:R-:W-:Y:S01]  /*a710*/  IMAD.MOV.U32 R14, RZ, RZ, R75 ;  /* 0x000000ffff0e7224 */ /* 0x008fe200078e004b */
[----:B------:R1:W-:Y:S01]  /*a720*/  STL.64 [R1+0xb0], R42 ;  /* 0x0000b02a01007387 */ /* 0x0003e20000100a00 */
[----:B------:R-:W-:-:S02]  /*a730*/  IMAD.MOV.U32 R51, RZ, RZ, R173 ;  /* 0x000000ffff337224 */ /* 0x000fc400078e00ad */
[----:B------:R-:W-:Y:S01]  /*a740*/  IMAD.X R21, RZ, RZ, R15, P0 ;  /* 0x000000ffff157224 */ /* 0x000fe200000e060f */
[----:B------:R1:W-:Y:S01]  /*a750*/  STL.64 [R1+0xa0], R8 ;  /* 0x0000a00801007387 */ /* 0x0003e20000100a00 */
[----:B0-----:R-:W-:Y:S02]  /*a760*/  IMAD.MOV.U32 R15, RZ, RZ, R154 ;  /* 0x000000ffff0f7224 */ /* 0x001fe400078e009a */
[----:B------:R-:W-:Y:S01]  /*a770*/  IMAD.MOV.U32 R7, RZ, RZ, R74 ;  /* 0x000000ffff077224 */ /* 0x000fe200078e004a */
[----:B------:R1:W-:Y:S04]  /*a780*/  STL.64 [R1+0xa8], R20 ;  /* 0x0000a81401007387 */ /* 0x0003e80000100a00 */
[----:B----4-:R1:W-:Y:S04]  /*a790*/  STL.128 [R1+0xd0], R12 ;  /* 0x0000d00c01007387 */ /* 0x0103e80000100c00 */
[----:B------:R1:W-:Y:S04]  /*a7a0*/  STL.U8 [R1+0x120], RZ ;  /* 0x000120ff01007387 */ /* 0x0003e80000100000 */
[----:B------:R1:W-:Y:S01]  /*a7b0*/  STL.128 [R1+0xf0], R4 ;  /* 0x0000f00401007387 */ /* 0x0003e20000100c00 */
[----:B--2---:R-:W-:-:S04]  /*a7c0*/  LEA.HI R0, R49, R49, RZ, 0x1 ;  /* 0x0000003131007211 */ /* 0x004fc800078f08ff */
[----:B------:R-:W-:-:S05]  /*a7d0*/  LOP3.LUT R0, R0, 0xfffffffe, RZ, 0xc0, !PT ;  /* 0xfffffffe00007812 */ /* 0x000fca00078ec0ff */
[----:B------:R-:W-:Y:S02]  /*a7e0*/  IMAD.IADD R0, R49, 0x1, -R0 ;  /* 0x0000000131007824 */ /* 0x000fe400078e0a00 */
[----:B------:R-:W-:-:S03]  /*a7f0*/  IMAD.MOV.U32 R49, RZ, RZ, R155 ;  /* 0x000000ffff317224 */ /* 0x000fc600078e009b */
[----:B------:R-:W-:Y:S02]  /*a800*/  SHF.L.U32 R0, R0, 0x1f, RZ ;  /* 0x0000001f00007819 */ /* 0x000fe400000006ff */
[----:B------:R1:W-:Y:S02]  /*a810*/  STL.128 [R1+0xe0], R48 ;  /* 0x0000e03001007387 */ /* 0x0003e40000100c00 */
[----:B------:R-:W0:Y:S02]  /*a820*/  SYNCS.PHASECHK.TRANS64.TRYWAIT P0, [UR43+0x38800], R0 ;  /* 0x03880000ff0075a7 */ /* 0x000e24000800016b */
[----:B01----:R-:W-:Y:S05]  /*a830*/  @!P0 BRA `(.L_x_1931) ;  /* 0x000001ec00bc8947 */ /* 0x003fea0003800000 */
.L_x_2095:
[----:B------:R-:W-:Y:S05]  /*a840*/  BSYNC B0 ;  /* 0x0000000000007941 */ /* 0x000fea0003800000 */
.L_x_1930:
[----:B------:R-:W2:Y:S04]  /*a850*/  LDL R4, [R1] ;  /* 0x0000000001047983 */ /* 0x000ea80000100800 */
[----:B------:R1:W5:Y:S01]  /*a860*/  LDL.64 R12, [R1+0x1c8] ;  /* 0x0001c800010c7983 */ /* 0x0003620000100a00 */
[----:B------:R-:W-:Y:S01]  /*a870*/  IMAD.MOV.U32 R8, RZ, RZ, R64 ;  /* 0x000000ffff087224 */ /* 0x000fe200078e0040 */
[----:B0-----:R-:W-:Y:S01]  /*a880*/  IADD3 R0, P0, R46, 0x410, RZ ;  /* 0x000004102e007810 */ /* 0x001fe20007f1e0ff */
[----:B------:R-:W-:Y:S01]  /*a890*/  IMAD.MOV.U32 R9, RZ, RZ, R67 ;  /* 0x000000ffff097224 */ /* 0x000fe200078e0043 */
[----:B------:R-:W-:Y:S01]  /*a8a0*/  STL.64 [R1+0x128], R24 ;  /* 0x0001281801007387 */ /* 0x000fe20000100a00 */
[----:B------:R-:W-:Y:S01]  /*a8b0*/  IMAD.MOV.U32 R28, RZ, RZ, R68 ;  /* 0x000000ffff1c7224 */ /* 0x000fe200078e0044 */
[----:B------:R-:W-:Y:S01]  /*a8c0*/  BSSY B0, `(.L_x_1932) ;  /* 0x000002e000007945 */ /* 0x000fe20003800000 */
[----:B------:R-:W-:Y:S01]  /*a8d0*/  IMAD.X R3, RZ, RZ, R39, P0 ;  /* 0x000000ffff037224 */ /* 0x000fe200000e0627 */
[----:B------:R0:W-:Y:S01]  /*a8e0*/  STL.128 [R1+0x150], R8 ;  /* 0x0001500801007387 */ /* 0x0001e20000100c00 */
[----:B------:R-:W-:-:S02]  /*a8f0*/  IMAD.MOV.U32 R29, RZ, RZ, R73 ;  /* 0x000000ffff1d7224 */ /* 0x000fc400078e0049 */
[----:B------:R-:W-:Y:S01]  /*a900*/  IMAD.MOV.U32 R30, RZ, RZ, R38 ;  /* 0x000000ffff1e7224 */ /* 0x000fe200078e0026 */
[----:B------:R-:W-:Y:S01]  /*a910*/  STL.64 [R1+0x1c0], R26 ;  /* 0x0001c01a01007387 */ /* 0x000fe20000100a00 */
[----:B------:R-:W-:Y:S02]  /*a920*/  IMAD.MOV.U32 R31, RZ, RZ, R71 ;  /* 0x000000ffff1f7224 */ /* 0x000fe400078e0047 */
[----:B------:R-:W-:Y:S02]  /*a930*/  IMAD.MOV.U32 R37, RZ, RZ, R57 ;  /* 0x000000ffff257224 */ /* 0x000fe400078e0039 */
[----:B------:R-:W-:Y:S01]  /*a940*/  IMAD.MOV.U32 R38, RZ, RZ, R34 ;  /* 0x000000ffff267224 */ /* 0x000fe200078e0022 */
[----:B------:R3:W-:Y:S01]  /*a950*/  STL.128 [R1+0x130], R28 ;  /* 0x0001301c01007387 */ /* 0x0007e20000100c00 */
[----:B0-----:R-:W-:Y:S02]  /*a960*/  IMAD.MOV.U32 R8, RZ, RZ, R44 ;  /* 0x000000ffff087224 */ /* 0x001fe400078e002c */
[----:B------:R-:W-:-:S02]  /*a970*/  IMAD.MOV.U32 R9, RZ, RZ, R45 ;  /* 0x000000ffff097224 */ /* 0x000fc400078e002d */
[----:B------:R-:W-:Y:S02]  /*a980*/  IMAD.MOV.U32 R10, RZ, RZ, R62 ;  /* 0x000000ffff0a7224 */ /* 0x000fe400078e003e */
[----:B------:R-:W-:Y:S02]  /*a990*/  IMAD.MOV.U32 R11, RZ, RZ, R65 ;  /* 0x000000ffff0b7224 */ /* 0x000fe400078e0041 */
[----:B---3--:R-:W-:-:S03]  /*a9a0*/  IMAD.MOV.U32 R29, RZ, RZ, R39 ;  /* 0x000000ffff1d7224 */ /* 0x008fc600078e0027 */
[----:B------:R0:W-:Y:S01]  /*a9b0*/  STL.128 [R1+0x160], R8 ;  /* 0x0001600801007387 */ /* 0x0001e20000100c00 */
[----:B------:R-:W-:Y:S02]  /*a9c0*/  IMAD.MOV.U32 R30, RZ, RZ, R69 ;  /* 0x000000ffff1e7224 */ /* 0x000fe400078e0045 */
[----:B------:R-:W-:Y:S02]  /*a9d0*/  IMAD.MOV.U32 R31, RZ, RZ, R66 ;  /* 0x000000ffff1f7224 */ /* 0x000fe400078e0042 */
[----:B------:R-:W-:Y:S02]  /*a9e0*/  IMAD.MOV.U32 R28, RZ, RZ, R46 ;  /* 0x000000ffff1c7224 */ /* 0x000fe400078e002e */
[----:B------:R-:W-:-:S03]  /*a9f0*/  IMAD.MOV.U32 R39, RZ, RZ, R35 ;  /* 0x000000ffff277224 */ /* 0x000fc600078e0023 */
[----:B------:R-:W-:Y:S04]  /*aa00*/  STL.128 [R1+0x140], R28 ;  /* 0x0001401c01007387 */ /* 0x000fe80000100c00 */
[----:B------:R-:W-:Y:S01]  /*aa10*/  STL.128 [R1+0x190], R36 ;  /* 0x0001902401007387 */ /* 0x000fe20000100c00 */
[----:B0-----:R-:W-:Y:S02]  /*aa20*/  IMAD.MOV.U32 R8, RZ, RZ, R60 ;  /* 0x000000ffff087224 */ /* 0x001fe400078e003c */
[----:B------:R-:W-:Y:S02]  /*aa30*/  IMAD.MOV.U32 R9, RZ, RZ, R63 ;  /* 0x000000ffff097224 */ /* 0x000fe400078e003f */
[----:B------:R-:W-:Y:S02]  /*aa40*/  IMAD.MOV.U32 R10, RZ, RZ, R58 ;  /* 0x000000ffff0a7224 */ /* 0x000fe400078e003a */
[----:B------:R-:W-:-:S05]  /*aa50*/  IMAD.MOV.U32 R11, RZ, RZ, R61 ;  /* 0x000000ffff0b7224 */ /* 0x000fca00078e003d */
[----:B------:R0:W-:Y:S02]  /*aa60*/  STL.128 [R1+0x170], R8 ;  /* 0x0001700801007387 */ /* 0x0001e40000100c00 */
        /* <DEDUP_REMOVED lines=14> */
[----:B------:R1:W-:Y:S01]  /*ab50*/  STL.128 [R1+0x1b0], R8 ;  /* 0x0001b00801007387 */ /* 0x0003e20000100c00 */
[----:B--2---:R-:W-:-:S04]  /*ab60*/  LOP3.LUT R0, R4, 0x1, RZ, 0xfc, !PT ;  /* 0x0000000104007812 */ /* 0x004fc800078efcff */
[----:B------:R-:W-:-:S13]  /*ab70*/  ISETP.NE.AND P1, PT, R0, 0x3, PT ;  /* 0x000000030000780c */ /* 0x000fda0003f25270 */
[----:B-1----:R-:W-:Y:S05]  /*ab80*/  @!P1 BRA `(.L_x_1933) ;  /* 0x0000000000049947 */ /* 0x002fea0003800000 */
[----:B------:R-:W-:Y:S01]  /*ab90*/  BPT.TRAP 0x1 ;  /* 0x000000040000795c */ /* 0x000fe20000300000 */
.L_x_1933:
[----:B------:R-:W-:Y:S05]  /*aba0*/  BSYNC B0 ;  /* 0x0000000000007941 */ /* 0x000fea0003800000 */
.L_x_1932:
[----:B------:R-:W2:Y:S01]  /*abb0*/  LDL.64 R8, [R1+0x18] ;  /* 0x0000180001087983 */ /* 0x000ea20000100a00 */
[----:B-----5:R-:W-:Y:S01]  /*abc0*/  SHF.L.U32 R13, R13, 0x1f, RZ ;  /* 0x0000001f0d0d7819 */ /* 0x020fe200000006ff */
[----:B------:R-:W-:Y:S01]  /*abd0*/  BSSY B0, `(.L_x_1934) ;  /* 0x0000006000007945 */ /* 0x000fe20003800000 */
[----:B--2---:R-:W-:-:S05]  /*abe0*/  MOV R3, R8 ;  /* 0x0000000800037202 */ /* 0x004fca0000000f00 */
[----:B------:R-:W-:-:S04]  /*abf0*/  IMAD R12, R12, 0x8, R3 ;  /* 0x000000080c0c7824 */ /* 0x000fc800078e0203 */
[----:B------:R0:W1:Y:S01]  /*ac00*/  SYNCS.PHASECHK.TRANS64.TRYWAIT P0, [R12+URZ], R13 ;  /* 0x0000000d0c0075a7 */ /* 0x000062000800017f */
[----:B------:R-:W-:Y:S05]  /*ac10*/  @!P1 BRA `(.L_x_1935) ;  /* 0x0000000000049947 */ /* 0x000fea0003800000 */
[----:B------:R-:W-:Y:S01]  /*ac20*/  BPT.TRAP 0x1 ;  /* 0x000000040000795c */ /* 0x000fe20000300000 */
.L_x_1935:
[----:B------:R-:W-:Y:S05]  /*ac30*/  BSYNC B0 ;  /* 0x0000000000007941 */ /* 0x000fea0003800000 */
.L_x_1934:
[----:B------:R-:W-:Y:S04]  /*ac40*/  BSSY B0, `(.L_x_1936) ;  /* 0x0000004000007945 */ /* 0x000fe80003800000 */
[----:B-1----:R-:W-:Y:S05]  /*ac50*/  @P0 BRA `(.L_x_1937) ;  /* 0x0000000000080947 */ /* 0x002fea0003800000 */
[----:B------:R-:W1:Y:S02]  /*ac60*/  SYNCS.PHASECHK.TRANS64.TRYWAIT P0, [R12+URZ], R13 ;  /* 0x0000000d0c0075a7 */ /* 0x000e64000800017f */
[----:B-1----:R-:W-:Y:S05]  /*ac70*/  @!P0 BRA `(.L_x_1938) ;  /* 0x000001e800c48947 */ /* 0x002fea0003800000 */
.L_x_1937:
[----:B------:R-:W-:Y:S05]  /*ac80*/  BSYNC B0 ;  /* 0x0000000000007941 */ /* 0x000fea0003800000 */
.L_x_1936:
[----:B------:R-:W2:Y:S04]  /*ac90*/  LDL R7, [R1+0x1c8] ;  /* 0x0001c80001077983 */ /* 0x000ea80000100800 */
[----:B------:R-:W2:Y:S01]  /*aca0*/  LDL.64 R8, [R1+0x80] ;  /* 0x0000800001087983 */ /* 0x000ea20000100a00 */
[----:B------:R-:W-:Y:S05]  /*acb0*/  WARPSYNC.ALL ;  /* 0x0000000000007948 */ /* 0x000fea0003800000 */
[----:B01----:R-:W3:Y:S04]  /*acc0*/  LDL.64 R12, [R1+0x78] ;  /* 0x00007800010c7983 */ /* 0x003ee80000100a00 */
[----:B------:R-:W4:Y:S04]  /*acd0*/  LDL.64 R10, [R1+0x78] ;  /* 0x00007800010a7983 */ /* 0x000f280000100a00 */
[----:B------:R-:W5:Y:S04]  /*ace0*/  LDL.64 R14, [R1+0x78] ;  /* 0x00007800010e7983 */ /* 0x000f680000100a00 */
[----:B------:R-:W5:Y:S01]  /*acf0*/  LDL.64 R20, [R1+0x78] ;  /* 0x0000780001147983 */ /* 0x000f620000100a00 */
[----:B--2---:R-:W-:Y:S01]  /*ad00*/  IMAD R8, R7, 0x200, R8 ;  /* 0x0000020007087824 */ /* 0x004fe200078e0208 */
[----:B------:R-:W-:-:S02]  /*ad10*/  R2UR UR7, R9 ;  /* 0x00000000090772ca */ /* 0x000fc400000e0000 */
[----:B------:R-:W2:Y:S01]  /*ad20*/  LDL R3, [R1+0x1d4] ;  /* 0x0001d40001037983 */ /* 0x000ea20000100800 */
[----:B------:R-:W-:Y:S01]  /*ad30*/  WARPGROUP.ARRIVE ;  /* 0x00000000000079c5 */ /* 0x000fe20000000000 */
[----:B------:R-:W-:Y:S01]  /*ad40*/  R2UR UR6, R8 ;  /* 0x00000000080672ca */ /* 0x000fe200000e0000 */
[----:B------:R-:W-:Y:S01]  /*ad50*/  BSSY B0, `(.L_x_1939) ;  /* 0x000002e000007945 */ /* 0x000fe20003800000 */
[----:B------:R0:W-:Y:S01]  /*ad60*/  STL [R1+0x60], RZ ;  /* 0x000060ff01007387 */ /* 0x0001e20000100800 */
[----:B---3--:R-:W-:Y:S01]  /*ad70*/  R2UR UR4, R12 ;  /* 0x000000000c0472ca */ /* 0x008fe200000e0000 */
[----:B------:R-:W-:Y:S01]  /*ad80*/  VIADD R12, R8, 0x2 ;  /* 0x00000002080c7836 */ /* 0x000fe20000000000 */
[----:B------:R-:W-:Y:S01]  /*ad90*/  R2UR UR5, R13 ;  /* 0x000000000d0572ca */ /* 0x000fe200000e0000 */
[----:B------:R-:W-:Y:S02]  /*ada0*/  IMAD.MOV.U32 R13, RZ, RZ, R9 ;  /* 0x000000ffff0d7224 */ /* 0x000fe400078e0009 */
[----:B----4-:R-:W-:-:S02]  /*adb0*/  VIADD R10, R10, 0x2 ;  /* 0x000000020a0a7836 */ /* 0x010fc40000000000 */
[----:B-----5:R-:W-:Y:S02]  /*adc0*/  VIADD R14, R14, 0x4 ;  /* 0x000000040e0e7836 */ /* 0x020fe40000000000 */
[----:B------:R-:W-:-:S06]  /*add0*/  VIADD R20, R20, 0x6 ;  /* 0x0000000614147836 */ /* 0x000fcc0000000000 */
[----:B------:R-:W-:Y:S01]  /*ade0*/  HGMMA.64x64x16.F32 R24, gdesc[UR4], RZ, !UPT, gsb0 ;  /* 0x00e00000041879f0 */ /* 0x000fe2000c0008ff */
[----:B------:R-:W-:Y:S02]  /*adf0*/  R2UR UR6, R12 ;  /* 0x000000000c0672ca */ /* 0x000fe400000e0000 */
[----:B------:R-:W-:Y:S02]  /*ae00*/  R2UR UR7, R13 ;  /* 0x000000000d0772ca */ /* 0x000fe400000e0000 */
[----:B------:R-:W-:Y:S01]  /*ae10*/  R2UR UR4, R10 ;  /* 0x000000000a0472ca */ /* 0x000fe200000e0000 */
[C---:B------:R-:W-:Y:S01]  /*ae20*/  VIADD R10, R8.reuse, 0x4 ;  /* 0x00000004080a7836 */ /* 0x040fe20000000000 */
[----:B------:R-:W-:Y:S01]  /*ae30*/  R2UR UR5, R11 ;  /* 0x000000000b0572ca */ /* 0x000fe200000e0000 */
[----:B------:R-:W-:Y:S01]  /*ae40*/  IMAD.MOV.U32 R11, RZ, RZ, R9 ;  /* 0x000000ffff0b7224 */ /* 0x000fe200078e0009 */
[----:B--2---:R-:W-:Y:S01]  /*ae50*/  LEA.HI R0, R3, R3, RZ, 0x1 ;  /* 0x0000000303007211 */ /* 0x004fe200078f08ff */
[----:B------:R-:W-:-:S03]  /*ae60*/  VIADD R8, R8, 0x6 ;  /* 0x0000000608087836 */ /* 0x000fc60000000000 */
[----:B------:R-:W-:Y:S01]  /*ae70*/  LOP3.LUT R4, R0, 0xfffffffe, RZ, 0xc0, !PT ;  /* 0xfffffffe00047812 */ /* 0x000fe200078ec0ff */
[----:B------:R-:W-:-:S04]  /*ae80*/  IMAD.MOV.U32 R0, RZ, RZ, 0x1 ;  /* 0x00000001ff007424 */ /* 0x000fc800078e00ff */
[----:B------:R-:W-:Y:S01]  /*ae90*/  IMAD.IADD R3, R3, 0x1, -R4 ;  /* 0x0000000103037824 */ /* 0x000fe200078e0a04 */
[----:B------:R0:W-:Y:S04]  /*aea0*/  STL [R1+0x60], R0 ;  /* 0x0000600001007387 */ /* 0x0001e80000100800 */
[----:B------:R-:W-:Y:S01]  /*aeb0*/  SHF.L.U32 R3, R3, 0x1f, RZ ;  /* 0x0000001f03037819 */ /* 0x000fe200000006ff */
[----:B------:R0:W-:Y:S04]  /*aec0*/  STL [R1+0x60], R0 ;  /* 0x0000600001007387 */ /* 0x0001e80000100800 */
[----:B------:R0:W-:Y:S04]  /*aed0*/  STL [R1+0x60], R0 ;  /* 0x0000600001007387 */ /* 0x0001e80000100800 */
[----:B------:R0:W-:Y:S01]  /*aee0*/  STL [R1+0x60], R0 ;  /* 0x0000600001007387 */ /* 0x0001e20000100800 */
[----:B------:R-:W-:-:S02]  /*aef0*/  WARPGROUP.DEPBAR.LE gsb0, 0x0 ;  /* 0x00008000000079c5 */ /* 0x000fc40000010000 */
        /* <DEDUP_REMOVED lines=17> */
[----:B------:R-:W1:Y:S02]  /*b010*/  SYNCS.PHASECHK.TRANS64.TRYWAIT P0, [UR43+0x38810], R3 ;  /* 0x03881003ff0075a7 */ /* 0x000e64000800016b */
[----:B01----:R-:W-:Y:S05]  /*b020*/  @!P0 BRA `(.L_x_1940) ;  /* 0x000001e400ec8947 */ /* 0x003fea0003800000 */
.L_x_2096:
[----:B------:R-:W-:Y:S05]  /*b030*/  BSYNC B0 ;  /* 0x0000000000007941 */ /* 0x000fea0003800000 */
.L_x_1939:
[----:B0-----:R-:W2:Y:S04]  /*b040*/  LDL R3, [R1+0x28] ;  /* 0x0000280001037983 */ /* 0x001ea80000100800 */
[----:B------:R0:W5:Y:S01]  /*b050*/  LDL.64 R8, [R1+0x1c8] ;  /* 0x0001c80001087983 */ /* 0x0001620000100a00 */
[----:B------:R-:W-:Y:S01]  /*b060*/  BSSY B0, `(.L_x_1941) ;  /* 0x0000005000007945 */ /* 0x000fe20003800000 */
[----:B--2---:R-:W-:-:S04]  /*b070*/  LOP3.LUT R3, R3, 0x1, RZ, 0xfc, !PT ;  /* 0x0000000103037812 */ /* 0x004fc800078efcff */
[----:B------:R-:W-:-:S13]  /*b080*/  ISETP.NE.AND P1, PT, R3, 0x3, PT ;  /* 0x000000030300780c */ /* 0x000fda0003f25270 */
[----:B0-----:R-:W-:Y:S05]  /*b090*/  @!P1 BRA `(.L_x_1942) ;  /* 0x0000000000049947 */ /* 0x001fea0003800000 */
[----:B------:R-:W-:Y:S01]  /*b0a0*/  BPT.TRAP 0x1 ;  /* 0x000000040000795c */ /* 0x000fe20000300000 */
.L_x_1942:
[----:B------:R-:W-:Y:S05]  /*b0b0*/  BSYNC B0 ;  /* 0x0000000000007941 */ /* 0x000fea0003800000 */
.L_x_1941:
        /* <DEDUP_REMOVED lines=8> */
.L_x_1944:
[----:B------:R-:W-:Y:S05]  /*b140*/  BSYNC B0 ;  /* 0x0000000000007941 */ /* 0x000fea0003800000 */
.L_x_1943:
[----:B------:R-:W-:Y:S04]  /*b150*/  BSSY B0, `(.L_x_1945) ;  /* 0x0000004000007945 */ /* 0x000fe80003800000 */
[----:B-1----:R-:W-:Y:S05]  /*b160*/  @P0 BRA `(.L_x_1946) ;  /* 0x0000000000080947 */ /* 0x002fea0003800000 */
[----:B------:R-:W1:Y:S02]  /*b170*/  SYNCS.PHASECHK.TRANS64.TRYWAIT P0, [R8+URZ], R9 ;  /* 0x00000009080075a7 */ /* 0x000e64000800017f */
[----:B-1----:R-:W-:Y:S05]  /*b180*/  @!P0 BRA `(.L_x_1947) ;  /* 0x000001e400ac8947 */ /* 0x002fea0003800000 */
.L_x_1946:
[----:B------:R-:W-:Y:S05]  /*b190*/  BSYNC B0 ;  /* 0x0000000000007941 */ /* 0x000fea0003800000 */
.L_x_1945:
[----:B------:R-:W2:Y:S04]  /*b1a0*/  LDL R4, [R1+0x68] ;  /* 0x0000680001047983 */ /* 0x000ea80000100800 */
[----:B------:R-:W3:Y:S04]  /*b1b0*/  LDL R3, [R1+0x1c8] ;  /* 0x0001c80001037983 */ /* 0x000ee80000100800 */
[----:B01----:R-:W3:Y:S04]  /*b1c0*/  LDL.64 R8, [R1+0x98] ;  /* 0x0000980001087983 */ /* 0x003ee80000100a00 */
[----:B------:R-:W4:Y:S04]  /*b1d0*/  LDL.64 R10, [R1+0x90] ;  /* 0x00009000010a7983 */ /* 0x000f280000100a00 */
[----:B------:R-:W4:Y:S04]  /*b1e0*/  LDL.64 R12, [R1+0x90] ;  /* 0x00009000010c7983 */ /* 0x000f280000100a00 */
[----:B------:R-:W4:Y:S04]  /*b1f0*/  LDL.64 R14, [R1+0x90] ;  /* 0x00009000010e7983 */ /* 0x000f280000100a00 */
[----:B------:R-:W4:Y:S01]  /*b200*/  LDL.64 R20, [R1+0x90] ;  /* 0x0000900001147983 */ /* 0x000f220000100a00 */
[----:B------:R-:W-:Y:S05]  /*b210*/  WARPSYNC.ALL ;  /* 0x0000000000007948 */ /* 0x000fea0003800000 */
[----:B------:R-:W-:Y:S01]  /*b220*/  WARPGROUP.ARRIVE ;  /* 0x00000000000079c5 */ /* 0x000fe20000000000 */
[----:B------:R-:W4:Y:S04]  /*b230*/  LDL.64 R56, [R1+0x90] ;  /* 0x0000900001387983 */ /* 0x000f280000100a00 */
[----:B------:R-:W4:Y:S01]  /*b240*/  LDL.64 R58, [R1+0x90] ;  /* 0x00009000013a7983 */ /* 0x000f220000100a00 */
[----:B------:R-:W0:Y:S03]  /*b250*/  S2R R7, SR_TID.X ;  /* 0x0000000000077919 */ /* 0x000e260000002100 */
[----:B------:R-:W4:Y:S04]  /*b260*/  LDL.64 R60, [R1+0x90] ;  /* 0x00009000013c7983 */ /* 0x000f280000100a00 */
[----:B------:R-:W4:Y:S04]  /*b270*/  LDL.64 R62, [R1+0x90] ;  /* 0x00009000013e7983 */ /* 0x000f280000100a00 */
[----:B------:R-:W4:Y:S01]  /*b280*/  LDL.64 R64, [R1+0x90] ;  /* 0x0000900001407983 */ /* 0x000f220000100a00 */
[----:B--2---:R-:W-:Y:S01]  /*b290*/  ISETP.NE.U32.AND P0, PT, R4, RZ, PT ;  /* 0x000000ff0400720c */ /* 0x004fe20003f05070 */
[----:B---3--:R-:W-:Y:S01]  /*b2a0*/  IMAD R8, R3, 0x1000, R8 ;  /* 0x0000100003087824 */ /* 0x008fe200078e0208 */
[----:B------:R-:W-:-:S02]  /*b2b0*/  R2UR UR7, R9 ;  /* 0x00000000090772ca */ /* 0x000fc400000e0000 */
[----:B----4-:R-:W-:Y:S02]  /*b2c0*/  R2UR UR4, R10 ;  /* 0x000000000a0472ca */ /* 0x010fe400000e0000 */
[----:B------:R-:W-:Y:S02]  /*b2d0*/  R2UR UR6, R8 ;  /* 0x00000000080672ca */ /* 0x000fe400000e0000 */
[----:B------:R-:W-:-:S05]  /*b2e0*/  R2UR UR5, R11 ;  /* 0x000000000b0572ca */ /* 0x000fca00000e0000 */
[----:B------:R-:W-:-:S08]  /*b2f0*/  VOTEU.ANY UP0, P0 ;  /* 0x00000000003f7886 */ /* 0x000fd00000000100 */
[----:B------:R-:W-:Y:S01]  /*b300*/  HGMMA.64x64x16.F32 R24, gdesc[UR4], R24, UP0, gsb0 ;  /* 0x00e00000041879f0 */ /* 0x000fe2000b800818 */
[----:B------:R-:W-:Y:S02]  /*b310*/  VIADD R12, R12, 0x2 ;  /* 0x000000020c0c7836 */ /* 0x000fe40000000000 */
[----:B------:R-:W-:Y:S02]  /*b320*/  VIADD R10, R8, 0x2 ;  /* 0x00000002080a7836 */ /* 0x000fe40000000000 */
[----:B------:R-:W-:Y:S01]  /*b330*/  IMAD.MOV.U32 R11, RZ, RZ, R9 ;  /* 0x000000ffff0b7224 */ /* 0x000fe200078e0009 */
[----:B------:R-:W-:Y:S02]  /*b340*/  R2UR UR4, R12 ;  /* 0x000000000c0472ca */ /* 0x000fe400000e0000 */
[----:B------:R-:W-:Y:S02]  /*b350*/  R2UR UR6, R10 ;  /* 0x000000000a0672ca */ /* 0x000fe400000e0000 */
[----:B------:R-:W-:-:S02]  /*b360*/  R2UR UR7, R11 ;  /* 0x000000000b0772ca */ /* 0x000fc400000e0000 */
[----:B------:R-:W-:Y:S01]  /*b370*/  R2UR UR5, R13 ;  /* 0x000000000d0572ca */ /* 0x000fe200000e0000 */
[----:B------:R-:W-:Y:S02]  /*b380*/  WARPGROUP.DEPBAR.LE gsb0, 0x0 ;  /* 0x00008000000079c5 */ /* 0x000fe40000010000 */
[----:B------:R-:W-:Y:S01]  /*b390*/  WARPGROUP.ARRIVE ;  /* 0x00000000000079c5 */ /* 0x000fe20000000000 */
[----:B------:R-:W-:Y:S01]  /*b3a0*/  VIADD R14, R14, 0x4 ;  /* 0x000000040e0e7836 */ /* 0x000fe20000000000 */
[----:B------:R-:W2:Y:S08]  /*b3b0*/  LDL.64 R12, [R1+0x90] ;  /* 0x00009000010c7983 */ /* 0x000eb00000100a00 */
[----:B------:R-:W-:Y:S01]  /*b3c0*/  HGMMA.64x64x16.F32 R24, gdesc[UR4], R24, gsb0 ;  /* 0x00e00000041879f0 */ /* 0x000fe20008000818 */
[----:B------:R-:W-:-:S02]  /*b3d0*/  VIADD R10, R8, 0x4 ;  /* 0x00000004080a7836 */ /* 0x000fc40000000000 */
[----:B------:R-:W-:Y:S01]  /*b3e0*/  IMAD.MOV.U32 R11, RZ, RZ, R9 ;  /* 0x000000ffff0b7224 */ /* 0x000fe200078e0009 */
[----:B------:R-:W-:Y:S02]  /*b3f0*/  R2UR UR4, R14 ;  /* 0x000000000e0472ca */ /* 0x000fe400000e0000 */
[----:B------:R-:W-:Y:S02]  /*b400*/  R2UR UR6, R10 ;  /* 0x000000000a0672ca */ /* 0x000fe400000e0000 */
[----:B------:R-:W-:Y:S02]  /*b410*/  R2UR UR7, R11 ;  /* 0x000000000b0772ca */ /* 0x000fe400000e0000 */
[----:B------:R-:W-:Y:S01]  /*b420*/  R2UR UR5, R15 ;  /* 0x000000000f0572ca */ /* 0x000fe200000e0000 */
[----:B------:R-:W-:Y:S02]  /*b430*/  WARPGROUP.DEPBAR.LE gsb0, 0x0 ;  /* 0x00008000000079c5 */ /* 0x000fe40000010000 */
[----:B------:R-:W-:Y:S01]  /*b440*/  WARPGROUP.ARRIVE ;  /* 0x00000000000079c5 */ /* 0x000fe20000000000 */
[----:B------:R-:W-:Y:S01]  /*b450*/  VIADD R20, R20, 0x6 ;  /* 0x0000000614147836 */ /* 0x000fe20000000000 */
[----:B------:R-:W3:Y:S08]  /*b460*/  LDL.64 R14, [R1+0x90] ;  /* 0x00009000010e7983 */ /* 0x000ef00000100a00 */
        /* <DEDUP_REMOVED lines=10> */
[----:B------:R-:W4:Y:S08]  /*b510*/  LDL.64 R20, [R1+0x90] ;  /* 0x0000900001147983 */ /* 0x000f300000100a00 */
        /* <DEDUP_REMOVED lines=20> */
[----:B--2---:R-:W-:Y:S01]  /*b660*/  VIADD R12, R12, 0x204 ;  /* 0x000002040c0c7836 */ /* 0x004fe20000000000 */
        /* <DEDUP_REMOVED lines=10> */
[----:B---3--:R-:W-:Y:S01]  /*b710*/  VIADD R14, R14, 0x206 ;  /* 0x000002060e0e7836 */ /* 0x008fe20000000000 */
        /* <DEDUP_REMOVED lines=10> */
[----:B----4-:R-:W-:Y:S01]  /*b7c0*/  VIADD R20, R20, 0x400 ;  /* 0x0000040014147836 */ /* 0x010fe20000000000 */
        /* <DEDUP_REMOVED lines=84> */
[----:B------:R-:W-:Y:S02]  /*bd10*/  R2UR UR5, R59 ;  /* 0x000000003b0572ca */ /* 0x000fe400000e0000 */
[----:B0-----:R-:W-:Y:S01]  /*bd20*/  SHF.R.U32.HI R7, RZ, 0x7, R7 ;  /* 0x00000007ff077819 */ /* 0x001fe20000011607 */
[----:B------:R-:W-:-:S02]  /*bd30*/  WARPGROUP.DEPBAR.LE gsb0, 0x0 ;  /* 0x00008000000079c5 */ /* 0x000fc40000010000 */
[----:B------:R-:W-:Y:S01]  /*bd40*/  WARPGROUP.ARRIVE ;  /* 0x00000000000079c5 */ /* 0x000fe20000000000 */
[----:B------:R-:W-:Y:S01]  /*bd50*/  VIADD R4, R8, 0x800 ;  /* 0x0000080008047836 */ /* 0x000fe20000000000 */
[----:B----4-:R-:W-:Y:S01]  /*bd60*/  R2UR UR9, R13 ;  /* 0x000000000d0972ca */ /* 0x010fe200000e0000 */
[----:B------:R-:W-:Y:S01]  /*bd70*/  IMAD.MOV.U32 R11, RZ, RZ, R9 ;  /* 0x000000ffff0b7224 */ /* 0x000fe200078e0009 */
[----:B------:R-:W4:Y:S04]  /*bd80*/  LDL.64 R58, [R1+0x90] ;  /* 0x00009000013a7983 */ /* 0x000f280000100a00 */
[----:B------:R-:W-:Y:S01]  /*bd90*/  HGMMA.64x64x16.F32 R24, gdesc[UR4], R24, gsb0 ;  /* 0x00e00000041879f0 */ /* 0x000fe20008000818 */
[----:B------:R-:W0:Y:S01]  /*bda0*/  SHFL.IDX PT, R3, R7, RZ, 0x1f ;  /* 0x00001fff07037589 */ /* 0x000e2200000e0000 */
[----:B------:R-:W-:Y:S01]  /*bdb0*/  R2UR UR11, R11 ;  /* 0x000000000b0b72ca */ /* 0x000fe200000e0000 */
[----:B------:R-:W-:-:S02]  /*bdc0*/  UMOV UR4, 0x1 ;  /* 0x0000000100047882 */ /* 0x000fc40000000000 */
[----:B------:R-:W-:Y:S01]  /*bdd0*/  UISETP.NE.U32.AND UP0, UPT, UR4, URZ, UPT ;  /* 0x0000003f0400728c */ /* 0x000fe2000bf05070 */
[----:B0-----:R-:W-:-:S04]  /*bde0*/  ISETP.GT.AND P0, PT, R3, 0x7f, PT ;  /* 0x0000007f0300780c */ /* 0x001fc80003f04270 */
[----:B------:R-:W-:-:S04]  /*bdf0*/  SEL R3, RZ, 0x2, !P0 ;  /* 0x00000002ff037807 */ /* 0x000fc80004000000 */
[----:B------:R-:W-:Y:S01]  /*be00*/  IADD3 R12, R12, 0x800, R3 ;  /* 0x000008000c0c7810 */ /* 0x000fe20007ffe003 */
[----:B------:R-:W-:-:S03]  /*be10*/  IMAD.IADD R10, R3, 0x1, R4 ;  /* 0x00000001030a7824 */ /* 0x000fc600078e0204 */
[----:B------:R-:W-:Y:S02]  /*be20*/  R2UR UR8, R12 ;  /* 0x000000000c0872ca */ /* 0x000fe400000e0000 */
[----:B------:R-:W-:Y:S01]  /*be30*/  R2UR UR10, R10 ;  /* 0x000000000a0a72ca */ /* 0x000fe200000e0000 */
[----:B------:R-:W-:Y:S02]  /*be40*/  WARPGROUP.DEPBAR.LE gsb0, 0x0 ;  /* 0x00008000000079c5 */ /* 0x000fe40000010000 */
[----:B------:R-:W-:-:S10]  /*be50*/  WARPGROUP.ARRIVE ;  /* 0x00000000000079c5 */ /* 0x000fd40000000000 */
[----:B------:R-:W-:Y:S01]  /*be60*/  HGMMA.64x64x16.F32 R24, gdesc[UR8], R24, UP0, gsb0 ;  /* 0x00e00000081879f0 */ /* 0x000fe2000b800818 */
[----:B------:R-:W-:-:S05]  /*be70*/  IMAD.MOV.U32 R12, RZ, RZ, 0x4 ;  /* 0x00000004ff0c7424 */ /* 0x000fca00078e00ff */
[----:B------:R-:W-:Y:S01]  /*be80*/  SEL R7, R12, 0x2, P0 ;  /* 0x000000020c077807 */ /* 0x000fe20000000000 */
[----:B------:R-:W-:-:S03]  /*be90*/  IMAD.MOV.U32 R11, RZ, RZ, R9 ;  /* 0x000000ffff0b7224 */ /* 0x000fc600078e0009 */
[----:B------:R-:W-:Y:S01]  /*bea0*/  IADD3 R14, R7, 0x800, R14 ;  /* 0x00000800070e7810 */ /* 0x000fe20007ffe00e */
[----:B------:R-:W-:Y:S01]  /*beb0*/  IMAD.IADD R10, R4, 0x1, R7 ;  /* 0x00000001040a7824 */ /* 0x000fe200078e0207 */
[----:B------:R-:W-:Y:S02]  /*bec0*/  R2UR UR7, R11 ;  /* 0x000000000b0772ca */ /* 0x000fe400000e0000 */
[----:B------:R-:W-:Y:S02]  /*bed0*/  R2UR UR4, R14 ;  /* 0x000000000e0472ca */ /* 0x000fe400000e0000 */
[----:B------:R-:W-:Y:S02]  /*bee0*/  R2UR UR6, R10 ;  /* 0x000000000a0672ca */ /* 0x000fe400000e0000 */
[----:B------:R-:W-:Y:S01]  /*bef0*/  R2UR UR5, R15 ;  /* 0x000000000f0572ca */ /* 0x000fe200000e0000 */
[----:B------:R-:W-:Y:S02]  /*bf00*/  WARPGROUP.DEPBAR.LE gsb0, 0x0 ;  /* 0x00008000000079c5 */ /* 0x000fe40000010000 */
[----:B------:R-:W-:-:S10]  /*bf10*/  WARPGROUP.ARRIVE ;  /* 0x00000000000079c5 */ /* 0x000fd40000000000 */
[----:B------:R-:W-:Y:S01]  /*bf20*/  HGMMA.64x64x16.F32 R24, gdesc[UR4], R24, gsb0 ;  /* 0x00e00000041879f0 */ /* 0x000fe20008000818 */
[----:B------:R-:W-:Y:S01]  /*bf30*/  SEL R11, R12, 0x6, !P0 ;  /* 0x000000060c0b7807 */ /* 0x000fe20004000000 */
[----:B------:R-:W-:-:S03]  /*bf40*/  IMAD.MOV.U32 R13, RZ, RZ, R9 ;  /* 0x000000ffff0d7224 */ /* 0x000fc600078e0009 */
[----:B--2---:R-:W-:Y:S01]  /*bf50*/  IADD3 R20, R11, 0x800, R20 ;  /* 0x000008000b147810 */ /* 0x004fe20007ffe014 */
[----:B------:R-:W-:Y:S01]  /*bf60*/  IMAD.IADD R12, R4, 0x1, R11 ;  /* 0x00000001040c7824 */ /* 0x000fe200078e020b */
[----:B------:R-:W-:Y:S02]  /*bf70*/  R2UR UR7, R13 ;  /* 0x000000000d0772ca */ /* 0x000fe400000e0000 */
[----:B------:R-:W-:Y:S02]  /*bf80*/  R2UR UR4, R20 ;  /* 0x00000000140472ca */ /* 0x000fe400000e0000 */
[----:B------:R-:W-:Y:S02]  /*bf90*/  R2UR UR6, R12 ;  /* 0x000000000c0672ca */ /* 0x000fe400000e0000 */
[----:B------:R-:W-:Y:S01]  /*bfa0*/  R2UR UR5, R21 ;  /* 0x00000000150572ca */ /* 0x000fe200000e0000 */
[----:B------:R-:W-:Y:S01]  /*bfb0*/  IMAD.MOV.U32 R4, RZ, RZ, 0x28 ;  /* 0x00000028ff047424 */ /* 0x000fe200078e00ff */
[----:B------:R-:W2:Y:S01]  /*bfc0*/  LDL.64 R20, [R1+0x90] ;  /* 0x0000900001147983 */ /* 0x000ea20000100a00 */
[----:B------:R-:W-:-:S03]  /*bfd0*/  IMAD.MOV.U32 R13, RZ, RZ, 0xa00 ;  /* 0x00000a00ff0d7424 */ /* 0x000fc600078e00ff */
[----:B------:R-:W-:Y:S01]  /*bfe0*/  SEL R4, R4, 0x26, P0 ;  /* 0x0000002604047807 */ /* 0x000fe20000000000 */
[----:B------:R-:W-:Y:S02]  /*bff0*/  WARPGROUP.DEPBAR.LE gsb0, 0x0 ;  /* 0x00008000000079c5 */ /* 0x000fe40000010000 */
[----:B------:R-:W-:-:S06]  /*c000*/  WARPGROUP.ARRIVE ;  /* 0x00000000000079c5 */ /* 0x000fcc0000000000 */
[----:B------:R-:W-:Y:S01]  /*c010*/  HGMMA.64x64x16.F32 R24, gdesc[UR4], R24, gsb0 ;  /* 0x00e00000041879f0 */ /* 0x000fe20008000818 */
[----:B------:R-:W-:-:S05]  /*c020*/  SEL R13, R13, 0x980, P0 ;  /* 0x000009800d0d7807 */ /* 0x000fca0000000000 */
[----:B------:R-:W-:-:S05]  /*c030*/  IMAD.IADD R4, R4, 0x1, R13 ;  /* 0x0000000104047824 */ /* 0x000fca00078e020d */
[----:B------:R-:W-:-:S05]  /*c040*/  LOP3.LUT R13, R4, 0xa06, RZ, 0xc0, !PT ;  /* 0x00000a06040d7812 */ /* 0x000fca00078ec0ff */
[----:B---3--:R-:W-:Y:S02]  /*c050*/  IMAD.IADD R56, R13, 0x1, R56 ;  /* 0x000000010d387824 */ /* 0x008fe400078e0238 */
[----:B------:R-:W-:Y:S02]  /*c060*/  IMAD.IADD R12, R8, 0x1, R13 ;  /* 0x00000001080c7824 */ /* 0x000fe400078e020d */
[----:B------:R-:W-:Y:S01]  /*c070*/  IMAD.MOV.U32 R13, RZ, RZ, R9 ;  /* 0x000000ffff0d7224 */ /* 0x000fe200078e0009 */
[----:B------:R-:W-:Y:S02]  /*c080*/  R2UR UR4, R56 ;  /* 0x00000000380472ca */ /* 0x000fe400000e0000 */
[----:B------:R-:W-:Y:S02]  /*c090*/  R2UR UR6, R12 ;  /* 0x000000000c0672ca */ /* 0x000fe400000e0000 */
[----:B------:R-:W-:Y:S02]  /*c0a0*/  R2UR UR7, R13 ;  /* 0x000000000d0772ca */ /* 0x000fe400000e0000 */
[----:B------:R-:W-:Y:S01]  /*c0b0*/  R2UR UR5, R57 ;  /* 0x00000000390572ca */ /* 0x000fe200000e0000 */
[----:B------:R-:W-:-:S02]  /*c0c0*/  WARPGROUP.DEPBAR.LE gsb0, 0x0 ;  /* 0x00008000000079c5 */ /* 0x000fc40000010000 */
[----:B------:R-:W-:Y:S01]  /*c0d0*/  WARPGROUP.ARRIVE ;  /* 0x00000000000079c5 */ /* 0x000fe20000000000 */
[----:B------:R-:W-:Y:S01]  /*c0e0*/  VIADD R4, R8, 0xa00 ;  /* 0x00000a0008047836 */ /* 0x000fe20000000000 */
[C---:B------:R-:W-:Y:S01]  /*c0f0*/  IADD3 R12, R3.reuse, 0xa00, R60 ;  /* 0x00000a00030c7810 */ /* 0x040fe20007ffe03c */
[----:B------:R-:W-:Y:S01]  /*c100*/  IMAD.MOV.U32 R13, RZ, RZ, R61 ;  /* 0x000000ffff0d7224 */ /* 0x000fe200078e003d */
[----:B------:R-:W3:Y:S06]  /*c110*/  LDL.64 R56, [R1+0x90] ;  /* 0x0000900001387983 */ /* 0x000eec0000100a00 */
[----:B------:R-:W-:Y:S01]  /*c120*/  HGMMA.64x64x16.F32 R24, gdesc[UR4], R24, gsb0 ;  /* 0x00e00000041879f0 */ /* 0x000fe20008000818 */
[----:B------:R-:W-:-:S02]  /*c130*/  IMAD.IADD R14, R3, 0x1, R4 ;  /* 0x00000001030e7824 */ /* 0x000fc400078e0204 */
[----:B------:R-:W-:Y:S01]  /*c140*/  IMAD.MOV.U32 R15, RZ, RZ, R9 ;  /* 0x000000ffff0f7224 */ /* 0x000fe200078e0009 */
[----:B------:R-:W-:Y:S01]  /*c150*/  R2UR UR4, R12 ;  /* 0x000000000c0472ca */ /* 0x000fe200000e0000 */
[----:B------:R-:W3:Y:S01]  /*c160*/  LDL.64 R60, [R1+0x90] ;  /* 0x00009000013c7983 */ /* 0x000ee20000100a00 */
[----:B------:R-:W-:Y:S02]  /*c170*/  R2UR UR6, R14 ;  /* 0x000000000e0672ca */ /* 0x000fe400000e0000 */
[----:B------:R-:W-:Y:S02]  /*c180*/  R2UR UR7, R15 ;  /* 0x000000000f0772ca */ /* 0x000fe400000e0000 */
[----:B------:R-:W-:Y:S01]  /*c190*/  R2UR UR5, R13 ;  /* 0x000000000d0572ca */ /* 0x000fe200000e0000 */
[----:B------:R-:W-:Y:S02]  /*c1a0*/  WARPGROUP.DEPBAR.LE gsb0, 0x0 ;  /* 0x00008000000079c5 */ /* 0x000fe40000010000 */
[----:B------:R-:W-:-:S10]  /*c1b0*/  WARPGROUP.ARRIVE ;  /* 0x00000000000079c5 */ /* 0x000fd40000000000 */
[----:B------:R-:W-:Y:S01]  /*c1c0*/  HGMMA.64x64x16.F32 R24, gdesc[UR4], R24, gsb0 ;  /* 0x00e00000041879f0 */ /* 0x000fe20008000818 */
[C---:B------:R-:W-:Y:S01]  /*c1d0*/  IMAD.IADD R14, R7.reuse, 0x1, R4 ;  /* 0x00000001070e7824 */ /* 0x040fe200078e0204 */
[----:B------:R-:W-:Y:S01]  /*c1e0*/  IADD3 R12, R7, 0xa00, R62 ;  /* 0x00000a00070c7810 */ /* 0x000fe20007ffe03e */
[----:B------:R-:W-:Y:S02]  /*c1f0*/  IMAD.MOV.U32 R13, RZ, RZ, R63 ;  /* 0x000000ffff0d7224 */ /* 0x000fe400078e003f */
[----:B------:R-:W-:Y:S01]  /*c200*/  IMAD.MOV.U32 R15, RZ, RZ, R9 ;  /* 0x000000ffff0f7224 */ /* 0x000fe200078e0009 */
[----:B------:R-:W-:Y:S02]  /*c210*/  R2UR UR6, R14 ;  /* 0x000000000e0672ca */ /* 0x000fe400000e0000 */
[----:B------:R-:W-:Y:S02]  /*c220*/  R2UR UR4, R12 ;  /* 0x000000000c0472ca */ /* 0x000fe400000e0000 */
[----:B------:R-:W-:-:S02]  /*c230*/  R2UR UR7, R15 ;  /* 0x000000000f0772ca */ /* 0x000fc400000e0000 */
[----:B------:R-:W-:Y:S01]  /*c240*/  R2UR UR5, R13 ;  /* 0x000000000d0572ca */ /* 0x000fe200000e0000 */
[----:B------:R-:W-:Y:S02]  /*c250*/  WARPGROUP.DEPBAR.LE gsb0, 0x0 ;  /* 0x00008000000079c5 */ /* 0x000fe40000010000 */
[----:B------:R-:W-:Y:S01]  /*c260*/  WARPGROUP.ARRIVE ;  /* 0x00000000000079c5 */ /* 0x000fe20000000000 */
[C---:B------:R-:W-:Y:S01]  /*c270*/  IMAD.IADD R12, R11.reuse, 0x1, R4 ;  /* 0x000000010b0c7824 */ /* 0x040fe200078e0204 */
[----:B----4-:R-:W-:Y:S01]  /*c280*/  IADD3 R58, R11, 0xa00, R58 ;  /* 0x00000a000b3a7810 */ /* 0x010fe20007ffe03a */
[----:B------:R-:W4:Y:S07]  /*c290*/  LDL.64 R14, [R1+0x90] ;  /* 0x00009000010e7983 */ /* 0x000f2e0000100a00 */
[----:B------:R-:W-:Y:S01]  /*c2a0*/  HGMMA.64x64x16.F32 R24, gdesc[UR4], R24, gsb0 ;  /* 0x00e00000041879f0 */ /* 0x000fe20008000818 */
[----:B------:R-:W-:Y:S01]  /*c2b0*/  IMAD.MOV.U32 R13, RZ, RZ, R9 ;  /* 0x000000ffff0d7224 */ /* 0x000fe200078e0009 */
[----:B------:R-:W-:-:S02]  /*c2c0*/  R2UR UR6, R12 ;  /* 0x000000000c0672ca */ /* 0x000fc400000e0000 */
[----:B------:R-:W-:Y:S02]  /*c2d0*/  R2UR UR4, R58 ;  /* 0x000000003a0472ca */ /* 0x000fe400000e0000 */
[----:B------:R-:W-:Y:S02]  /*c2e0*/  R2UR UR7, R13 ;  /* 0x000000000d0772ca */ /* 0x000fe400000e0000 */
[----:B------:R-:W-:Y:S01]  /*c2f0*/  R2UR UR5, R59 ;  /* 0x000000003b0572ca */ /* 0x000fe200000e0000 */
[----:B------:R-:W-:Y:S02]  /*c300*/  IMAD.MOV.U32 R4, RZ, RZ, 0x30 ;  /* 0x00000030ff047424 */ /* 0x000fe400078e00ff */
[----:B------:R-:W-:-:S03]  /*c310*/  IMAD.MOV.U32 R13, RZ, RZ, 0xc00 ;  /* 0x00000c00ff0d7424 */ /* 0x000fc600078e00ff */
[----:B------:R-:W-:Y:S02]  /*c320*/  SEL R4, R4, 0x2e, P0 ;  /* 0x0000002e04047807 */ /* 0x000fe40000000000 */
[----:B------:R-:W-:Y:S01]  /*c330*/  SEL R13, R13, 0xb80, P0 ;  /* 0x00000b800d0d7807 */ /* 0x000fe20000000000 */
[----:B------:R-:W-:Y:S02]  /*c340*/  WARPGROUP.DEPBAR.LE gsb0, 0x0 ;  /* 0x00008000000079c5 */ /* 0x000fe40000010000 */
[----:B------:R-:W-:-:S06]  /*c350*/  WARPGROUP.ARRIVE ;  /* 0x00000000000079c5 */ /* 0x000fcc0000000000 */
[----:B------:R-:W-:Y:S01]  /*c360*/  HGMMA.64x64x16.F32 R24, gdesc[UR4], R24, gsb0 ;  /* 0x00e00000041879f0 */ /* 0x000fe20008000818 */
[----:B------:R-:W-:-:S05]  /*c370*/  IMAD.IADD R4, R4, 0x1, R13 ;  /* 0x0000000104047824 */ /* 0x000fca00078e020d */
[----:B------:R-:W-:Y:S01]  /*c380*/  LOP3.LUT R59, R4, 0xe06, RZ, 0xc0, !PT ;  /* 0x00000e06043b7812 */ /* 0x000fe200078ec0ff */
[----:B------:R-:W-:-:S04]  /*c390*/  IMAD.MOV.U32 R13, RZ, RZ, R65 ;  /* 0x000000ffff0d7224 */ /* 0x000fc800078e0041 */
[----:B------:R-:W-:Y:S02]  /*c3a0*/  IMAD.IADD R12, R59, 0x1, R64 ;  /* 0x000000013b0c7824 */ /* 0x000fe400078e0240 */
        /* <DEDUP_REMOVED lines=9> */
[C---:B--2---:R-:W-:Y:S01]  /*c440*/  IADD3 R20, R3.reuse, 0xc00, R20 ;  /* 0x00000c0003147810 */ /* 0x044fe20007ffe014 */
[----:B------:R-:W2:Y:S07]  /*c450*/  LDL.64 R58, [R1+0x90] ;  /* 0x00009000013a7983 */ /* 0x000eae0000100a00 */
[----:B------:R-:W-:Y:S01]  /*c460*/  HGMMA.64x64x16.F32 R24, gdesc[UR4], R24, gsb0 ;  /* 0x00e00000041879f0 */ /* 0x000fe20008000818 */
[----:B------:R-:W-:-:S02]  /*c470*/  IMAD.IADD R12, R3, 0x1, R4 ;  /* 0x00000001030c7824 */ /* 0x000fc400078e0204 */
[--C-:B------:R-:W-:Y:S01]  /*c480*/  IMAD.MOV.U32 R13, RZ, RZ, R9.reuse ;  /* 0x000000ffff0d7224 */ /* 0x100fe200078e0009 */
[----:B------:R-:W-:Y:S02]  /*c490*/  R2UR UR4, R20 ;  /* 0x00000000140472ca */ /* 0x000fe400000e0000 */
[----:B------:R-:W-:Y:S02]  /*c4a0*/  R2UR UR6, R12 ;  /* 0x000000000c0672ca */ /* 0x000fe400000e0000 */
[----:B------:R-:W-:Y:S02]  /*c4b0*/  R2UR UR7, R13 ;  /* 0x000000000d0772ca */ /* 0x000fe400000e0000 */
[----:B------:R-:W-:Y:S01]  /*c4c0*/  R2UR UR5, R21 ;  /* 0x00000000150572ca */ /* 0x000fe200000e0000 */
[----:B------:R-:W-:Y:S02]  /*c4d0*/  WARPGROUP.DEPBAR.LE gsb0, 0x0 ;  /* 0x00008000000079c5 */ /* 0x000fe40000010000 */
[----:B------:R-:W-:Y:S01]  /*c4e0*/  WARPGROUP.ARRIVE ;  /* 0x00000000000079c5 */ /* 0x000fe20000000000 */
[C---:B------:R-:W-:Y:S01]  /*c4f0*/  IMAD.IADD R12, R7.reuse, 0x1, R4 ;  /* 0x00000001070c7824 */ /* 0x040fe200078e0204 */
[----:B---3--:R-:W-:Y:S01]  /*c500*/  IADD3 R56, R7, 0xc00, R56 ;  /* 0x00000c0007387810 */ /* 0x008fe20007ffe038 */
[----:B------:R-:W-:Y:S01]  /*c510*/  IMAD.MOV.U32 R13, RZ, RZ, R9 ;  /* 0x000000ffff0d7224 */ /* 0x000fe200078e0009 */
[----:B------:R-:W3:Y:S06]  /*c520*/  LDL.64 R20, [R1+0x90] ;  /* 0x0000900001147983 */ /* 0x000eec0000100a00 */
[----:B------:R-:W-:Y:S01]  /*c530*/  HGMMA.64x64x16.F32 R24, gdesc[UR4], R24, gsb0 ;  /* 0x00e00000041879f0 */ /* 0x000fe20008000818 */
[----:B------:R-:W-:-:S02]  /*c540*/  R2UR UR6, R12 ;  /* 0x000000000c0672ca */ /* 0x000fc400000e0000 */
[----:B------:R-:W-:Y:S02]  /*c550*/  R2UR UR7, R13 ;  /* 0x000000000d0772ca */ /* 0x000fe400000e0000 */
[----:B------:R-:W-:Y:S02]  /*c560*/  R2UR UR4, R56 ;  /* 0x00000000380472ca */ /* 0x000fe400000e0000 */
[----:B------:R-:W-:Y:S01]  /*c570*/  R2UR UR5, R57 ;  /* 0x00000000390572ca */ /* 0x000fe200000e0000 */
[----:B------:R-:W-:Y:S02]  /*c580*/  WARPGROUP.DEPBAR.LE gsb0, 0x0 ;  /* 0x00008000000079c5 */ /* 0x000fe40000010000 */
[----:B------:R-:W-:Y:S01]  /*c590*/  WARPGROUP.ARRIVE ;  /* 0x00000000000079c5 */ /* 0x000fe20000000000 */
[C---:B------:R-:W-:Y:S01]  /*c5a0*/  IMAD.IADD R12, R11.reuse, 0x1, R4 ;  /* 0x000000010b0c7824 */ /* 0x040fe200078e0204 */
[----:B----4-:R-:W-:Y:S01]  /*c5b0*/  IADD3 R14, R11, 0xc00, R14 ;  /* 0x00000c000b0e7810 */ /* 0x010fe20007ffe00e */
[----:B------:R-:W-:Y:S01]  /*c5c0*/  IMAD.MOV.U32 R13, RZ, RZ, R9 ;  /* 0x000000ffff0d7224 */ /* 0x000fe200078e0009 */
[----:B------:R-:W4:Y:S06]  /*c5d0*/  LDL.64 R56, [R1+0x90] ;  /* 0x0000900001387983 */ /* 0x000f2c0000100a00 */
[----:B------:R-:W-:Y:S01]  /*c5e0*/  HGMMA.64x64x16.F32 R24, gdesc[UR4], R24, gsb0 ;  /* 0x00e00000041879f0 */ /* 0x000fe20008000818 */
        /* <DEDUP_REMOVED lines=15> */
[----:B------:R-:W-:Y:S01]  /*c6e0*/  IMAD.IADD R14, R8, 0x1, R15 ;  /* 0x00000001080e7824 */ /* 0x000fe200078e020f */
[----:B------:R-:W-:Y:S01]  /*c6f0*/  R2UR UR5, R13 ;  /* 0x000000000d0572ca */ /* 0x000fe200000e0000 */
[----:B------:R-:W-:Y:S01]  /*c700*/  IMAD.MOV.U32 R15, RZ, RZ, R9 ;  /* 0x000000ffff0f7224 */ /* 0x000fe200078e0009 */
[----:B------:R-:W-:Y:S01]  /*c710*/  R2UR UR4, R12 ;  /* 0x000000000c0472ca */ /* 0x000fe200000e0000 */
[----:B------:R-:W4:Y:S01]  /*c720*/  LDL.64 R60, [R1+0x90] ;  /* 0x00009000013c7983 */ /* 0x000f220000100a00 */
[----:B------:R-:W-:Y:S02]  /*c730*/  R2UR UR6, R14 ;  /* 0x000000000e0672ca */ /* 0x000fe400000e0000 */
[----:B------:R-:W-:Y:S01]  /*c740*/  R2UR UR7, R15 ;  /* 0x000000000f0772ca */ /* 0x000fe200000e0000 */
[----:B------:R-:W-:-:S02]  /*c750*/  WARPGROUP.DEPBAR.LE gsb0, 0x0 ;  /* 0x00008000000079c5 */ /* 0x000fc40000010000 */
[----:B------:R-:W-:Y:S01]  /*c760*/  WARPGROUP.ARRIVE ;  /* 0x00000000000079c5 */ /* 0x000fe20000000000 */
[----:B------:R-:W-:Y:S01]  /*c770*/  VIADD R4, R8, 0xe00 ;  /* 0x00000e0008047836 */ /* 0x000fe20000000000 */
[C---:B--2---:R-:W-:Y:S01]  /*c780*/  IADD3 R58, R3.reuse, 0xe00, R58 ;  /* 0x00000e00033a7810 */ /* 0x044fe20007ffe03a */
[----:B------:R-:W-:Y:S01]  /*c790*/  IMAD.MOV.U32 R13, RZ, RZ, R9 ;  /* 0x000000ffff0d7224 */ /* 0x000fe200078e0009 */
[----:B------:R-:W2:Y:S06]  /*c7a0*/  LDL R15, [R1] ;  /* 0x00000000010f7983 */ /* 0x000eac0000100800 */
[----:B------:R-:W-:Y:S01]  /*c7b0*/  HGMMA.64x64x16.F32 R24, gdesc[UR4], R24, gsb0 ;  /* 0x00e00000041879f0 */ /* 0x000fe20008000818 */
[----:B------:R-:W-:Y:S01]  /*c7c0*/  IMAD.IADD R12, R3, 0x1, R4 ;  /* 0x00000001030c7824 */ /* 0x000fe200078e0204 */
[----:B------:R-:W-:Y:S01]  /*c7d0*/  R2UR UR7, R13 ;  /* 0x000000000d0772ca */ /* 0x000fe200000e0000 */
[----:B------:R0:W5:Y:S01]  /*c7e0*/  LDL R3, [R1+0x1c8] ;  /* 0x0001c80001037983 */ /* 0x0001620000100800 */
[----:B------:R-:W-:-:S02]  /*c7f0*/  R2UR UR4, R58 ;  /* 0x000000003a0472ca */ /* 0x000fc400000e0000 */
[----:B------:R-:W-:Y:S01]  /*c800*/  R2UR UR6, R12 ;  /* 0x000000000c0672ca */ /* 0x000fe200000e0000 */
[----:B------:R0:W5:Y:S01]  /*c810*/  LDL R14, [R1+0xc] ;  /* 0x00000c00010e7983 */ /* 0x0001620000100800 */
[----:B------:R-:W-:Y:S01]  /*c820*/  R2UR UR5, R59 ;  /* 0x000000003b0572ca */ /* 0x000fe200000e0000 */
[----:B------:R-:W-:Y:S02]  /*c830*/  WARPGROUP.DEPBAR.LE gsb0, 0x0 ;  /* 0x00008000000079c5 */ /* 0x000fe40000010000 */
[----:B------:R-:W-:-:S10]  /*c840*/  WARPGROUP.ARRIVE ;  /* 0x00000000000079c5 */ /* 0x000fd40000000000 */
[----:B------:R-:W-:Y:S01]  /*c850*/  HGMMA.64x64x16.F32 R24, gdesc[UR4], R24, gsb0 ;  /* 0x00e00000041879f0 */ /* 0x000fe20008000818 */
[C---:B------:R-:W-:Y:S01]  /*c860*/  IMAD.IADD R12, R7.reuse, 0x1, R4 ;  /* 0x00000001070c7824 */ /* 0x040fe200078e0204 */
[----:B---3--:R-:W-:Y:S01]  /*c870*/  IADD3 R20, R7, 0xe00, R20 ;  /* 0x00000e0007147810 */ /* 0x008fe20007ffe014 */
[----:B------:R-:W-:Y:S01]  /*c880*/  IMAD.MOV.U32 R13, RZ, RZ, R9 ;  /* 0x000000ffff0d7224 */ /* 0x000fe200078e0009 */
[----:B------:R-:W-:Y:S02]  /*c890*/  R2UR UR5, R21 ;  /* 0x00000000150572ca */ /* 0x000fe400000e0000 */
[----:B------:R-:W-:Y:S02]  /*c8a0*/  R2UR UR6, R12 ;  /* 0x000000000c0672ca */ /* 0x000fe400000e0000 */
[----:B------:R-:W-:Y:S02]  /*c8b0*/  R2UR UR7, R13 ;  /* 0x000000000d0772ca */ /* 0x000fe400000e0000 */
[----:B------:R-:W-:Y:S01]  /*c8c0*/  R2UR UR4, R20 ;  /* 0x00000000140472ca */ /* 0x000fe200000e0000 */
[----:B------:R-:W-:-:S02]  /*c8d0*/  WARPGROUP.DEPBAR.LE gsb0, 0x0 ;  /* 0x00008000000079c5 */ /* 0x000fc40000010000 */
[----:B------:R-:W-:-:S10]  /*c8e0*/  WARPGROUP.ARRIVE ;  /* 0x00000000000079c5 */ /* 0x000fd40000000000 */
[----:B------:R-:W-:Y:S01]  /*c8f0*/  HGMMA.64x64x16.F32 R24, gdesc[UR4], R24, gsb0 ;  /* 0x00e00000041879f0 */ /* 0x000fe20008000818 */
[C---:B----4-:R-:W-:Y:S01]  /*c900*/  IADD3 R56, R11.reuse, 0xe00, R56 ;  /* 0x00000e000b387810 */ /* 0x050fe20007ffe038 */
[----:B------:R-:W-:Y:S02]  /*c910*/  IMAD.IADD R10, R11, 0x1, R4 ;  /* 0x000000010b0a7824 */ /* 0x000fe400078e0204 */
[----:B------:R-:W-:Y:S01]  /*c920*/  IMAD.MOV.U32 R11, RZ, RZ, R9 ;  /* 0x000000ffff0b7224 */ /* 0x000fe200078e0009 */
[----:B------:R-:W-:Y:S02]  /*c930*/  R2UR UR4, R56 ;  /* 0x00000000380472ca */ /* 0x000fe400000e0000 */
[----:B------:R-:W-:Y:S02]  /*c940*/  R2UR UR6, R10 ;  /* 0x000000000a0672ca */ /* 0x000fe400000e0000 */
[----:B------:R-:W-:Y:S02]  /*c950*/  R2UR UR7, R11 ;  /* 0x000000000b0772ca */ /* 0x000fe400000e0000 */
[----:B------:R-:W-:Y:S01]  /*c960*/  R2UR UR5, R57 ;  /* 0x00000000390572ca */ /* 0x000fe200000e0000 */
[----:B------:R-:W-:-:S02]  /*c970*/  IMAD.MOV.U32 R4, RZ, RZ, 0x40 ;  /* 0x00000040ff047424 */ /* 0x000fc400078e00ff */
        /* <DEDUP_REMOVED lines=8> */
[----:B------:R-:W-:Y:S02]  /*ca00*/  IMAD.MOV.U32 R11, RZ, RZ, R9 ;  /* 0x000000ffff0b7224 */ /* 0x000fe400078e0009 */
[----:B------:R-:W-:Y:S02]  /*ca10*/  IMAD.MOV.U32 R9, RZ, RZ, R61 ;  /* 0x000000ffff097224 */ /* 0x000fe400078e003d */
[----:B------:R-:W-:Y:S02]  /*ca20*/  IMAD.IADD R10, R8, 0x1, R7 ;  /* 0x00000001080a7824 */ /* 0x000fe400078e0207 */
[----:B------:R-:W-:Y:S01]  /*ca30*/  IMAD.IADD R8, R7, 0x1, R60 ;  /* 0x0000000107087824 */ /* 0x000fe200078e023c */
[----:B------:R-:W-:Y:S02]  /*ca40*/  R2UR UR7, R11 ;  /* 0x000000000b0772ca */ /* 0x000fe400000e0000 */
[----:B------:R-:W-:-:S02]  /*ca50*/  R2UR UR6, R10 ;  /* 0x000000000a0672ca */ /* 0x000fc400000e0000 */
[----:B------:R-:W-:Y:S02]  /*ca60*/  R2UR UR4, R8 ;  /* 0x00000000080472ca */ /* 0x000fe400000e0000 */
[----:B------:R-:W-:Y:S01]  /*ca70*/  R2UR UR5, R9 ;  /* 0x00000000090572ca */ /* 0x000fe200000e0000 */
[----:B------:R0:W-:Y:S04]  /*ca80*/  STL [R1+0x68], R0 ;  /* 0x0000680001007387 */ /* 0x0001e80000100800 */
[----:B------:R0:W-:Y:S04]  /*ca90*/  STL [R1+0x68], R0 ;  /* 0x0000680001007387 */ /* 0x0001e80000100800 */
[----:B------:R0:W-:Y:S04]  /*caa0*/  STL [R1+0x68], R0 ;  /* 0x0000680001007387 */ /* 0x0001e80000100800 */
[----:B------:R0:W-:Y:S04]  /*cab0*/  STL [R1+0x68], R0 ;  /* 0x0000680001007387 */ /* 0x0001e80000100800 */
[----:B------:R0:W-:Y:S01]  /*cac0*/  STL [R1+0x68], R0 ;  /* 0x0000680001007387 */ /* 0x0001e20000100800 */
[----:B------:R-:W-:-:S02]  /*cad0*/  WARPGROUP.DEPBAR.LE gsb0, 0x0 ;  /* 0x00008000000079c5 */ /* 0x000fc40000010000 */
[----:B------:R-:W-:-:S06]  /*cae0*/  WARPGROUP.ARRIVE ;  /* 0x00000000000079c5 */ /* 0x000fcc0000000000 */
[----:B------:R-:W-:Y:S01]  /*caf0*/  HGMMA.64x64x16.F32 R24, gdesc[UR4], R24, gsb0 ;  /* 0x00e00000041879f0 */ /* 0x000fe20008000818 */
        /* <DEDUP_REMOVED lines=24> */
[----:B--2---:R-:W-:-:S03]  /*cc80*/  LOP3.LUT R4, R15, 0x1, RZ, 0xfc, !PT ;  /* 0x000000010f047812 */ /* 0x004fc600078efcff */
[----:B------:R0:W-:Y:S04]  /*cc90*/  STL [R1+0x68], R0 ;  /* 0x0000680001007387 */ /* 0x0001e80000100800 */
[----:B------:R0:W-:Y:S04]  /*cca0*/  STL [R1+0x68], R0 ;  /* 0x0000680001007387 */ /* 0x0001e80000100800 */
[----:B------:R0:W-:Y:S01]  /*ccb0*/  STL [R1+0x68], R0 ;  /* 0x0000680001007387 */ /* 0x0001e20000100800 */
[----:B------:R-:W-:Y:S01]  /*ccc0*/  ISETP.NE.AND P0, PT, R4, 0x3, PT ;  /* 0x000000030400780c */ /* 0x000fe20003f05270 */
[----:B------:R-:W-:-:S02]  /*ccd0*/  WARPGROUP.DEPBAR.LE gsb0, 0x0 ;  /* 0x00008000000079c5 */ /* 0x000fc40000010000 */
[----:B------:R-:W-:Y:S10]  /*cce0*/  BSSY B0, `(.L_x_1948) ;  /* 0x0000003000007945 */ /* 0x000ff40003800000 */
[----:B0-----:R-:W-:Y:S05]  /*ccf0*/  @!P0 BRA `(.L_x_1949) ;  /* 0x0000000000048947 */ /* 0x001fea0003800000 */
[----:B------:R-:W-:Y:S01]  /*cd00*/  BPT.TRAP 0x1 ;  /* 0x000000040000795c */ /* 0x000fe20000300000 */
.L_x_1949:
[----:B------:R-:W-:Y:S05]  /*cd10*/  BSYNC B0 ;  /* 0x0000000000007941 */ /* 0x000fea0003800000 */
.L_x_1948:
[----:B------:R-:W2:Y:S02]  /*cd20*/  LDL.64 R8, [R1+0x20] ;  /* 0x0000200001087983 */ /* 0x000ea40000100a00 */
[----:B--2---:R-:W-:-:S05]  /*cd30*/  MOV R0, R8 ;  /* 0x0000000800007202 */ /* 0x004fca0000000f00 */
[----:B-----5:R-:W-:-:S05]  /*cd40*/  IMAD R3, R3, 0x8, R0 ;  /* 0x0000000803037824 */ /* 0x020fca00078e0200 */
[----:B------:R-:W-:-:S04]  /*cd50*/  PRMT R3, R14, 0x654, R3 ;  /* 0x000006540e037816 */ /* 0x000fc80000000003 */
[----:B------:R0:W-:Y:S01]  /*cd60*/  SYNCS.ARRIVE.TRANS64.RED.A1T0 RZ, [R3+URZ], RZ ;  /* 0x000000ff03ff79a7 */ /* 0x0001e2000810043f */
[----:B------:R-:W2:Y:S04]  /*cd70*/  LDL.64 R56, [R1+0x100] ;  /* 0x0001000001387983 */ /* 0x000ea80000100a00 */
[----:B------:R-:W3:Y:S04]  /*cd80*/  LDL R0, [R1+0xcc] ;  /* 0x0000cc0001007983 */ /* 0x000ee80000100800 */
[----:B------:R-:W4:Y:S04]  /*cd90*/  LDL.64 R20, [R1+0xf0] ;  /* 0x0000f00001147983 */ /* 0x000f280000100a00 */
[----:B0-----:R-:W4:Y:S04]  /*cda0*/  LDL R3, [R1+0x50] ;  /* 0x0000500001037983 */ /* 0x001f280000100800 */
[----:B------:R-:W4:Y:S04]  /*cdb0*/  LDL R4, [R1+0xf8] ;  /* 0x0000f80001047983 */ /* 0x000f280000100800 */
[----:B------:R-:W4:Y:S04]  /*cdc0*/  LDL.128 R8, [R1+0xd0] ;  /* 0x0000d00001087983 */ /* 0x000f280000100c00 */
[----:B------:R-:W4:Y:S04]  /*cdd0*/  LDL.128 R12, [R1+0xe0] ;  /* 0x0000e000010c7983 */ /* 0x000f280000100c00 */
[----:B--2---:R-:W2:Y:S01]  /*cde0*/  LD.E R56, desc[UR36][R56.64] ;  /* 0x0000002438387980 */ /* 0x004ea2000c101900 */
[----:B---3--:R-:W-:-:S02]  /*cdf0*/  SHF.R.S32.HI R7, RZ, 0x1f, R0 ;  /* 0x0000001fff077819 */ /* 0x008fc40000011400 */
[----:B----4-:R-:W-:Y:S01]  /*ce00*/  ISETP.NE.AND P0, PT, R20, 0x1, PT ;  /* 0x000000011400780c */ /* 0x010fe20003f05270 */
[----:B------:R-:W-:Y:S01]  /*ce10*/  BSSY B0, `(.L_x_1950) ;  /* 0x000007d000007945 */ /* 0x000fe20003800000 */
[----:B------:R-:W-:Y:S01]  /*ce20*/  ISETP.GE.AND P1, PT, R13, 0x1, PT ;  /* 0x000000010d00780c */ /* 0x000fe20003f26270 */
[----:B--2---:R-:W-:-:S04]  /*ce30*/  FMUL.FTZ R29, R29, R56 ;  /* 0x000000381d1d7220 */ /* 0x004fc80000410000 */
[----:B------:R0:W1:Y:S02]  /*ce40*/  MUFU.TANH R57, R29 ;  /* 0x0000001d00397308 */ /* 0x0000640000002400 */
[----:B0-----:R-:W-:-:S04]  /*ce50*/  LEA.HI R29, R7, R0, RZ, 0x7 ;  /* 0x00000000071d7211 */ /* 0x001fc800078f38ff */
[----:B------:R-:W-:Y:S01]  /*ce60*/  LOP3.LUT R29, R29, 0xffffff80, RZ, 0xc0, !PT ;  /* 0xffffff801d1d7812 */ /* 0x000fe200078ec0ff */
[-C--:B------:R-:W-:Y:S01]  /*ce70*/  FMUL.FTZ R30, R30, R56.reuse ;  /* 0x000000381e1e7220 */ /* 0x080fe20000410000 */
[----:B------:R-:W-:-:S03]  /*ce80*/  FMUL.FTZ R33, R33, R56 ;  /* 0x0000003821217220 */ /* 0x000fc60000410000 */
[----:B------:R-:W-:Y:S01]  /*ce90*/  IMAD.IADD R29, R0, 0x1, -R29 ;  /* 0x00000001001d7824 */ /* 0x000fe200078e0a1d */
[----:B------:R0:W2:Y:S01]  /*cea0*/  MUFU.TANH R58, R30 ;  /* 0x0000001e003a7308 */ /* 0x0000a20000002400 */
[-C--:B------:R-:W-:Y:S01]  /*ceb0*/  FMUL.FTZ R31, R31, R56.reuse ;  /* 0x000000381f1f7220 */ /* 0x080fe20000410000 */
[----:B------:R-:W-:-:S06]  /*cec0*/  FMUL.FTZ R32, R32, R56 ;  /* 0x0000003820207220 */ /* 0x000fcc0000410000 */
[----:B------:R3:W4:Y:S01]  /*ced0*/  MUFU.TANH R61, R33 ;  /* 0x00000021003d7308 */ /* 0x0007220000002400 */
[----:B0-----:R-:W-:-:S07]  /*cee0*/  SHF.R.S32.HI R30, RZ, 0x1f, R29 ;  /* 0x0000001fff1e7819 */ /* 0x001fce000001141d */
[----:B------:R0:W1:Y:S01]  /*cef0*/  MUFU.TANH R59, R31 ;  /* 0x0000001f003b7308 */ /* 0x0000620000002400 */
[----:B---3--:R-:W-:-:S04]  /*cf00*/  LEA.HI R33, R7, R0, RZ, 0x2 ;  /* 0x0000000007217211 */ /* 0x008fc800078f10ff */
[----:B------:R-:W-:Y:S02]  /*cf10*/  LOP3.LUT R33, R33, 0xfffffffc, RZ, 0xc0, !PT ;  /* 0xfffffffc21217812 */ /* 0x000fe400078ec0ff */
[-C--:B0-----:R-:W-:Y:S01]  /*cf20*/  LEA.HI R31, R30, R29.reuse, RZ, 0x2 ;  /* 0x0000001d1e1f7211 */ /* 0x081fe200078f10ff */
[----:B------:R0:W3:Y:S03]  /*cf30*/  MUFU.TANH R60, R32 ;  /* 0x00000020003c7308 */ /* 0x0000e60000002400 */
[----:B------:R-:W-:Y:S01]  /*cf40*/  SHF.R.S32.HI R7, RZ, 0x2, R31 ;  /* 0x00000002ff077819 */ /* 0x000fe2000001141f */
[----:B------:R-:W-:Y:S01]  /*cf50*/  IMAD.IADD R33, R0, 0x1, -R33 ;  /* 0x0000000100217824 */ /* 0x000fe200078e0a21 */
[----:B------:R-:W-:Y:S02]  /*cf60*/  LEA.HI R30, R30, R29, RZ, 0x5 ;  /* 0x0000001d1e1e7211 */ /* 0x000fe400078f28ff */
[----:B0-----:R-:W-:-:S04]  /*cf70*/  SHF.R.S32.HI R32, RZ, 0x1f, R31 ;  /* 0x0000001fff207819 */ /* 0x001fc8000001141f */
[----:B------:R-:W-:Y:S02]  /*cf80*/  LEA.HI R32, R32, R7, RZ, 0x3 ;  /* 0x0000000720207211 */ /* 0x000fe400078f18ff */
[----:B------:R-:W-:Y:S02]  /*cf90*/  SHF.R.S32.HI R30, RZ, 0x5, R30 ;  /* 0x00000005ff1e7819 */ /* 0x000fe4000001141e */
[----:B------:R-:W-:Y:S02]  /*cfa0*/  LOP3.LUT R32, R32, 0xfffffff8, RZ, 0xc0, !PT ;  /* 0xfffffff820207812 */ /* 0x000fe400078ec0ff */
[----:B------:R-:W-:Y:S01]  /*cfb0*/  LEA.HI R0, R33, R33, RZ, 0x1 ;  /* 0x0000002121007211 */ /* 0x000fe200078f08ff */
[----:B------:R-:W-:Y:S02]  /*cfc0*/  IMAD R3, R3, 0x4, R30 ;  /* 0x0000000403037824 */ /* 0x000fe400078e021e */
[----:B------:R-:W-:Y:S01]  /*cfd0*/  IMAD.IADD R32, R7, 0x1, -R32 ;  /* 0x0000000107207824 */ /* 0x000fe200078e0a20 */
[----:B------:R-:W-:-:S03]  /*cfe0*/  LOP3.LUT R0, R0, 0x1ffffffe, RZ, 0xc0, !PT ;  /* 0x1ffffffe00007812 */ /* 0x000fc600078ec0ff */
[----:B------:R-:W-:Y:S02]  /*cff0*/  IMAD.U32 R3, R3, 0x10, R32 ;  /* 0x0000001003037824 */ /* 0x000fe400078e0020 */
[----:B------:R-:W-:-:S04]  /*d000*/  IMAD.IADD R0, R33, 0x1, -R0 ;  /* 0x0000000121007824 */ /* 0x000fc800078e0a00 */
[----:B------:R-:W-:-:S04]  /*d010*/  IMAD R20, R0, 0x8, R3 ;  /* 0x0000000800147824 */ /* 0x000fc800078e0203 */
[----:B------:R-:W-:-:S04]  /*d020*/  @P0 IMAD.HI.U32 R21, R20, R21, RZ ;  /* 0x0000001514150227 */ /* 0x000fc800078e00ff */
[----:B------:R-:W-:Y:S01]  /*d030*/  IMAD.MOV.U32 R0, RZ, RZ, -0x40 ;  /* 0xffffffc0ff007424 */ /* 0x000fe200078e00ff */
[----:B------:R-:W-:-:S03]  /*d040*/  @P0 SHF.R.U32.HI R20, RZ, R4, R21 ;  /* 0x00000004ff140219 */ /* 0x000fc60000011615 */
[----:B------:R-:W-:Y:S01]  /*d050*/  IMAD R4, R177, R0, 0x41 ;  /* 0x00000041b1047424 */ /* 0x000fe200078e0200 */
[----:B------:R-:W-:Y:S01]  /*d060*/  LOP3.LUT R0, R31, 0x7ffffffc, RZ, 0xc0, !PT ;  /* 0x7ffffffc1f007812 */ /* 0x000fe200078ec0ff */
[----:B------:R-:W0:Y:S01]  /*d070*/  SHFL.IDX PT, R62, R20, RZ, 0x1c1f ;  /* 0x001c1fff143e7589 */ /* 0x000e2200000e0000 */
        /* <DEDUP_REMOVED lines=25> */
[----:B------:R-:W-:-:S02]  /*d210*/  IMAD.IADD R0, R29, 0x1, -R0 ;  /* 0x000000011d007824 */ /* 0x000fc400078e0a00 */
[-C--:B------:R-:W-:Y:S01]  /*d220*/  FMUL.FTZ R55, R55, R56.reuse ;  /* 0x0000003837377220 */ /* 0x080fe20000410000 */
[----:B------:R-:W-:Y:S02]  /*d230*/  IMAD.IADD R3, R9, 0x1, R4 ;  /* 0x0000000109037824 */ /* 0x000fe400078e0204 */
[----:B------:R-:W-:Y:S01]  /*d240*/  FMUL.FTZ R51, R51, R56 ;  /* 0x0000003833337220 */ /* 0x000fe20000410000 */
[----:B------:R-:W-:Y:S01]  /*d250*/  LEA R30, R177, 0xffffffc0, 0x6 ;  /* 0xffffffc0b11e7811 */ /* 0x000fe200078e30ff */
[----:B------:R-:W-:Y:S01]  /*d260*/  IMAD R7, R0, -0x2, R3 ;  /* 0xfffffffe00077824 */ /* 0x000fe200078e0203 */
[----:B------:R-:W0:Y:S03]  /*d270*/  MUFU.TANH R24, R24 ;  /* 0x0000001800187308 */ /* 0x000e260000002400 */
[----:B------:R-:W-:Y:S02]  /*d280*/  IMAD.IADD R3, R9, 0x1, -R30 ;  /* 0x0000000109037824 */ /* 0x000fe400078e0a1e */
[----:B------:R-:W-:Y:S01]  /*d290*/  IMAD.IADD R4, R7, 0x1, -R8 ;  /* 0x0000000107047824 */ /* 0x000fe200078e0a08 */
[----:B------:R-:W-:-:S02]  /*d2a0*/  LOP3.LUT R7, RZ, R10, RZ, 0x33, !PT ;  /* 0x0000000aff077212 */ /* 0x000fc400078e33ff */
[----:B------:R-:W0:Y:S01]  /*d2b0*/  MUFU.TANH R25, R25 ;  /* 0x0000001900197308 */ /* 0x000e220000002400 */
[----:B------:R-:W-:-:S07]  /*d2c0*/  IMAD R21, R0, -0x2, R3 ;  /* 0xfffffffe00157824 */ /* 0x000fce00078e0203 */
[----:B------:R-:W0:Y:S01]  /*d2d0*/  MUFU.TANH R26, R26 ;  /* 0x0000001a001a7308 */ /* 0x000e220000002400 */
[----:B------:R-:W-:-:S07]  /*d2e0*/  IMAD.IADD R56, R4, 0x1, R11 ;  /* 0x0000000104387824 */ /* 0x000fce00078e020b */
        /* <DEDUP_REMOVED lines=20> */
[----:B------:R-:W0:Y:S08]  /*d430*/  MUFU.TANH R52, R52 ;  /* 0x0000003400347308 */ /* 0x000e300000002400 */
[----:B------:R-:W0:Y:S08]  /*d440*/  MUFU.TANH R53, R53 ;  /* 0x0000003500357308 */ /* 0x000e300000002400 */
[----:B------:R-:W1:Y:S08]  /*d450*/  MUFU.TANH R54, R54 ;  /* 0x0000003600367308 */ /* 0x000e700000002400 */
[----:B------:R-:W1:Y:S01]  /*d460*/  MUFU.TANH R55, R55 ;  /* 0x0000003700377308 */ /* 0x000e620000002400 */
[----:B------:R-:W-:Y:S01]  /*d470*/  IMAD.IADD R11, R4, 0x1, R7 ;  /* 0x00000001040b7824 */ /* 0x000fe200078e0207 */
[----:B0-----:R-:W-:Y:S01]  /*d480*/  VIADDMNMX R4, R62, R56, R21, PT ;  /* 0x000000383e047246 */ /* 0x001fe20003800115 */
[----:B------:R-:W-:-:S02]  /*d490*/  IMAD.IADD R12, R12, 0x1, -R30 ;  /* 0x000000010c0c7824 */ /* 0x000fc400078e0a1e */
[----:B------:R-:W-:Y:S01]  /*d4a0*/  IMAD.IADD R3, R11, 0x1, R62 ;  /* 0x000000010b037824 */ /* 0x000fe200078e023e */
[----:B--234-:R-:W-:Y:S06]  /*d4b0*/  @!P1 BRA `(.L_x_1951) ;  /* 0x0000000000489947 */ /* 0x01cfec0003800000 */
[----:B------:R-:W-:Y:S01]  /*d4c0*/  IADD3 R7, -R8, R9, R62 ;  /* 0x0000000908077210 */ /* 0x000fe20007ffe13e */
[----:B------:R-:W-:Y:S03]  /*d4d0*/  BSSY B1, `(.L_x_1952) ;  /* 0x000000c000017945 */ /* 0x000fe60003800000 */
[----:B------:R-:W-:-:S13]  /*d4e0*/  ISETP.GT.AND P0, PT, R7, -0x1, PT ;  /* 0xffffffff0700780c */ /* 0x000fda0003f04270 */
[----:B------:R-:W-:Y:S05]  /*d4f0*/  @P0 BRA `(.L_x_1953) ;  /* 0x0000000000180947 */ /* 0x000fea0003800000 */
[----:B------:R-:W-:Y:S02]  /*d500*/  ISETP.NE.AND P0, PT, R13, 0x1, PT ;  /* 0x000000010d00780c */ /* 0x000fe40003f05270 */
[----:B------:R-:W-:-:S11]  /*d510*/  LOP3.LUT R7, RZ, R7, RZ, 0x33, !PT ;  /* 0x00000007ff077212 */ /* 0x000fd600078e33ff */
[----:B------:R-:W-:-:S05]  /*d520*/  @P0 IMAD.HI.U32 R10, R7, R14, RZ ;  /* 0x0000000e070a0227 */ /* 0x000fca00078e00ff */
[----:B------:R-:W-:-:S04]  /*d530*/  @P0 SHF.R.U32.HI R7, RZ, R15, R10 ;  /* 0x0000000fff070219 */ /* 0x000fc8000001160a */
[----:B------:R-:W-:Y:S01]  /*d540*/  LOP3.LUT R7, RZ, R7, RZ, 0x33, !PT ;  /* 0x00000007ff077212 */ /* 0x000fe200078e33ff */
[----:B------:R-:W-:Y:S06]  /*d550*/  BRA `(.L_x_1954) ;  /* 0x00000000000c7947 */ /* 0x000fec0003800000 */
.L_x_1953:
[----:B------:R-:W-:-:S13]  /*d560*/  ISETP.NE.AND P0, PT, R13, 0x1, PT ;  /* 0x000000010d00780c */ /* 0x000fda0003f05270 */
[----:B------:R-:W-:-:S05]  /*d570*/  @P0 IMAD.HI.U32 R10, R7, R14, RZ ;  /* 0x0000000e070a0227 */ /* 0x000fca00078e00ff */
[----:B------:R-:W-:-:S07]  /*d580*/  @P0 SHF.R.U32.HI R7, RZ, R15, R10 ;  /* 0x0000000fff070219 */ /* 0x000fce000001160a */
.L_x_1954:
[----:B------:R-:W-:Y:S05]  /*d590*/  BSYNC B1 ;  /* 0x0000000000017941 */ /* 0x000fea0003800000 */
.L_x_1952:
[----:B------:R-:W-:-:S04]  /*d5a0*/  IMAD R7, R7, R13, -R30 ;  /* 0x0000000d07077224 */ /* 0x000fc800078e0a1e */
[----:B------:R-:W-:-:S05]  /*d5b0*/  IMAD R10, R0, -0x2, R7 ;  /* 0xfffffffe000a7824 */ /* 0x000fca00078e0207 */
[----:B------:R-:W-:Y:S02]  /*d5c0*/  VIMNMX R3, R3, R10, !PT ;  /* 0x0000000a03037248 */ /* 0x000fe40007fe0100 */
[----:B------:R-:W-:-:S07]  /*d5d0*/  VIADDMNMX R4, R10, R13, R4, PT ;  /* 0x0000000d0a047246 */ /* 0x000fce0003800104 */
.L_x_1951:
[----:B------:R-:W-:Y:S05]  /*d5e0*/  BSYNC B0 ;  /* 0x0000000000007941 */ /* 0x000fea0003800000 */
.L_x_1950:
[C---:B------:R-:W-:Y:S01]  /*d5f0*/  ISETP.GE.AND P1, PT, R12.reuse, 0x9, PT ;  /* 0x000000090c00780c */ /* 0x040fe20003f26270 */
[----:B------:R-:W0:Y:S01]  /*d600*/  SHFL.IDX PT, R20, R20, 0x1, 0x1c1f ;  /* 0x003c1f0014147f89 */ /* 0x000e2200000e0000 */
[----:B------:R-:W-:Y:S01]  /*d610*/  ISETP.GE.AND P0, PT, R12, 0x2, PT ;  /* 0x000000020c00780c */ /* 0x000fe20003f06270 */
[----:B------:R-:W-:Y:S01]  /*d620*/  BSSY B0, `(.L_x_1955) ;  /* 0x000005f000007945 */ /* 0x000fe20003800000 */
[C---:B------:R-:W-:Y:S02]  /*d630*/  ISETP.GT.AND P2, PT, R3.reuse, 0x8, !P1 ;  /* 0x000000080300780c */ /* 0x040fe40004f44270 */
[----:B------:R-:W-:Y:S02]  /*d640*/  ISETP.GT.AND P3, PT, R3, 0x1, !P0 ;  /* 0x000000010300780c */ /* 0x000fe40004764270 */
[----:B------:R-:W-:Y:S02]  /*d650*/  ISETP.LT.OR P2, PT, R4, 0x9, P2 ;  /* 0x000000090400780c */ /* 0x000fe40001741670 */
[----:B------:R-:W-:-:S02]  /*d660*/  ISETP.GE.AND P4, PT, R12, 0x11, PT ;  /* 0x000000110c00780c */ /* 0x000fc40003f86270 */
[----:B------:R-:W-:Y:S02]  /*d670*/  FSEL R158, R28, -INF , !P2 ;  /* 0xff8000001c9e7808 */ /* 0x000fe40005000000 */
[----:B------:R-:W-:Y:S02]  /*d680*/  ISETP.LT.OR P3, PT, R4, 0x2, P3 ;  /* 0x000000020400780c */ /* 0x000fe40001f61670 */
[----:B------:R-:W-:Y:S02]  /*d690*/  ISETP.GT.AND P2, PT, R3, 0x10, !P4 ;  /* 0x000000100300780c */ /* 0x000fe40006744270 */
[----:B------:R-:W-:Y:S02]  /*d6a0*/  ISETP.GE.AND P5, PT, R12, 0xa, PT ;  /* 0x0000000a0c00780c */ /* 0x000fe40003fa6270 */
[----:B------:R-:W-:Y:S02]  /*d6b0*/  FSEL R62, R25, -INF , !P3 ;  /* 0xff800000193e7808 */ /* 0x000fe40005800000 */
[----:B------:R-:W-:-:S02]  /*d6c0*/  P2R R29, PR, RZ, 0x10 ;  /* 0x00000010ff1d7803 */ /* 0x000fc40000000000 */
[----:B------:R-:W-:Y:S02]  /*d6d0*/  ISETP.LT.OR P2, PT, R4, 0x11, P2 ;  /* 0x000000110400780c */ /* 0x000fe40001741670 */
[C---:B------:R-:W-:Y:S02]  /*d6e0*/  ISETP.GT.AND P3, PT, R3.reuse, 0x9, !P5 ;  /* 0x000000090300780c */ /* 0x040fe40006f64270 */
[----:B------:R-:W-:Y:S02]  /*d6f0*/  ISETP.GE.AND P4, PT, R12, 0x12, PT ;  /* 0x000000120c00780c */ /* 0x000fe40003f86270 */
[----:B------:R-:W-:Y:S02]  /*d700*/  FSEL R60, R60, -INF , !P2 ;  /* 0xff8000003c3c7808 */ /* 0x000fe40005000000 */
[----:B------:R-:W-:Y:S02]  /*d710*/  ISETP.LT.OR P3, PT, R4, 0xa, P3 ;  /* 0x0000000a0400780c */ /* 0x000fe40001f61670 */
[----:B------:R-:W-:-:S02]  /*d720*/  ISETP.GT.AND P2, PT, R3, 0x11, !P4 ;  /* 0x000000110300780c */ /* 0x000fc40006744270 */
[----:B-1----:R-:W-:Y:S02]  /*d730*/  FSEL R64, R57, -INF , !P3 ;  /* 0xff80000039407808 */ /* 0x002fe40005800000 */
[----:B------:R-:W-:Y:S02]  /*d740*/  ISETP.LT.OR P2, PT, R4, 0x12, P2 ;  /* 0x000000120400780c */ /* 0x000fe40001741670 */
[----:B------:R-:W-:Y:S02]  /*d750*/  ISETP.GE.AND P3, PT, R12, 0x19, PT ;  /* 0x000000190c00780c */ /* 0x000fe40003f66270 */
[----:B------:R-:W-:Y:S02]  /*d760*/  FSEL R66, R61, -INF , !P2 ;  /* 0xff8000003d427808 */ /* 0x000fe40005000000 */
[----:B------:R-:W-:Y:S02]  /*d770*/  ISETP.GT.AND P2, PT, R3, 0x18, !P3 ;  /* 0x000000180300780c */ /* 0x000fe40005f44270 */
[----:B------:R-:W-:-:S02]  /*d780*/  P2R R31, PR, RZ, 0x8 ;  /* 0x00000008ff1f7803 */ /* 0x000fc40000000000 */
[----:B------:R-:W-:Y:S02]  /*d790*/  ISETP.LT.OR P2, PT, R4, 0x19, P2 ;  /* 0x000000190400780c */ /* 0x000fe40001741670 */
[----:B------:R-:W-:Y:S02]  /*d7a0*/  ISETP.GE.AND P3, PT, R12, 0x1a, PT ;  /* 0x0000001a0c00780c */ /* 0x000fe40003f66270 */
[----:B------:R-:W-:Y:S02]  /*d7b0*/  FSEL R162, R36, -INF , !P2 ;  /* 0xff80000024a27808 */ /* 0x000fe40005000000 */
[----:B------:R-:W-:Y:S02]  /*d7c0*/  ISETP.GT.AND P2, PT, R3, 0x19, !P3 ;  /* 0x000000190300780c */ /* 0x000fe40005f44270 */
[----:B------:R-:W-:Y:S02]  /*d7d0*/  P2R R33, PR, RZ, 0x8 ;  /* 0x00000008ff217803 */ /* 0x000fe40000000000 */
[----:B------:R-:W-:-:S02]  /*d7e0*/  ISETP.LT.OR P2, PT, R4, 0x1a, P2 ;  /* 0x0000001a0400780c */ /* 0x000fc40001741670 */
[----:B------:R-:W-:Y:S02]  /*d7f0*/  ISETP.GE.AND P3, PT, R12, 0x21, PT ;  /* 0x000000210c00780c */ /* 0x000fe40003f66270 */
[----:B------:R-:W-:Y:S02]  /*d800*/  FSEL R68, R37, -INF , !P2 ;  /* 0xff80000025447808 */ /* 0x000fe40005000000 */
[----:B------:R-:W-:Y:S02]  /*d810*/  ISETP.GT.AND P2, PT, R3, 0x20, !P3 ;  /* 0x000000200300780c */ /* 0x000fe40005f44270 */
[----:B------:R-:W-:Y:S02]  /*d820*/  P2R R36, PR, RZ, 0x8 ;  /* 0x00000008ff247803 */ /* 0x000fe40000000000 */
[----:B------:R-:W-:Y:S02]  /*d830*/  ISETP.LT.OR P2, PT, R4, 0x21, P2 ;  /* 0x000000210400780c */ /* 0x000fe40001741670 */
[----:B------:R-:W-:-:S02]  /*d840*/  ISETP.GE.AND P3, PT, R12, 0x22, PT ;  /* 0x000000220c00780c */ /* 0x000fc40003f66270 */
[----:B------:R-:W-:Y:S02]  /*d850*/  FSEL R40, R40, -INF , !P2 ;  /* 0xff80000028287808 */ /* 0x000fe40005000000 */
[----:B------:R-:W-:Y:S02]  /*d860*/  ISETP.GT.AND P2, PT, R3, 0x21, !P3 ;  /* 0x000000210300780c */ /* 0x000fe40005f44270 */
[----:B------:R-:W-:Y:S02]  /*d870*/  P2R R37, PR, RZ, 0x8 ;  /* 0x00000008ff257803 */ /* 0x000fe40000000000 */
[----:B------:R-:W-:Y:S02]  /*d880*/  ISETP.LT.OR P2, PT, R4, 0x22, P2 ;  /* 0x000000220400780c */ /* 0x000fe40001741670 */
[----:B------:R-:W-:Y:S02]  /*d890*/  ISETP.GE.AND P3, PT, R12, 0x29, PT ;  /* 0x000000290c00780c */ /* 0x000fe40003f66270 */
[----:B------:R-:W-:-:S02]  /*d8a0*/  FSEL R70, R41, -INF , !P2 ;  /* 0xff80000029467808 */ /* 0x000fc40005000000 */
[----:B------:R-:W-:Y:S02]  /*d8b0*/  ISETP.GT.AND P2, PT, R3, 0x28, !P3 ;  /* 0x000000280300780c */ /* 0x000fe40005f44270 */
[----:B------:R-:W-:Y:S02]  /*d8c0*/  P2R R41, PR, RZ, 0x8 ;  /* 0x00000008ff297803 */ /* 0x000fe40000000000 */
[----:B------:R-:W-:Y:S02]  /*d8d0*/  ISETP.LT.OR P2, PT, R4, 0x29, P2 ;  /* 0x000000290400780c */ /* 0x000fe40001741670 */
[----:B------:R-:W-:Y:S02]  /*d8e0*/  P2R R28, PR, RZ, 0x10 ;  /* 0x00000010ff1c7803 */ /* 0x000fe40000000000 */
[----:B------:R-:W-:Y:S02]  /*d8f0*/  FSEL R44, R44, -INF , !P2 ;  /* 0xff8000002c2c7808 */ /* 0x000fe40005000000 */
[----:B------:R-:W-:-:S02]  /*d900*/  ISETP.GE.AND P2, PT, R12, 0x2a, PT ;  /* 0x0000002a0c00780c */ /* 0x000fc40003f46270 */
[----:B------:R-:W-:Y:S02]  /*d910*/  P2R R25, PR, RZ, 0x20 ;  /* 0x00000020ff197803 */ /* 0x000fe40000000000 */
[----:B------:R-:W-:-:S04]  /*d920*/  ISETP.GT.AND P3, PT, R3, 0x29, !P2 ;  /* 0x000000290300780c */ /* 0x000fc80005764270 */
[----:B------:R-:W-:-:S04]  /*d930*/  ISETP.LT.OR P3, PT, R4, 0x2a, P3 ;  /* 0x0000002a0400780c */ /* 0x000fc80001f61670 */
[----:B------:R-:W-:Y:S02]  /*d940*/  FSEL R72, R45, -INF , !P3 ;  /* 0xff8000002d487808 */ /* 0x000fe40005800000 */
[----:B------:R-:W-:-:S04]  /*d950*/  ISETP.GE.AND P3, PT, R12, 0x31, PT ;  /* 0x000000310c00780c */ /* 0x000fc80003f66270 */
        /* <DEDUP_REMOVED lines=12> */
[----:B------:R-:W-:Y:S02]  /*da20*/  P2R R10, PR, RZ, 0x40 ;  /* 0x00000040ff0a7803 */ /* 0x000fe40000000000 */
[----:B------:R-:W-:-:S04]  /*da30*/  ISETP.GT.AND P6, PT, R3, RZ, !P6 ;  /* 0x000000ff0300720c */ /* 0x000fc800077c4270 */
[----:B------:R-:W-:-:S04]  /*da40*/  ISETP.LT.OR P6, PT, R4, 0x1, P6 ;  /* 0x000000010400780c */ /* 0x000fc800037c1670 */
[----:B------:R-:W-:Y:S02]  /*da50*/  FSEL R156, R24, -INF , !P6 ;  /* 0xff800000189c7808 */ /* 0x000fe40007000000 */
[----:B------:R-:W-:-:S04]  /*da60*/  ISETP.GE.AND P6, PT, R12, 0x3a, PT ;  /* 0x0000003a0c00780c */ /* 0x000fc80003fc6270 */
[----:B------:R-:W-:Y:S02]  /*da70*/  P2R R45, PR, RZ, 0x40 ;  /* 0x00000040ff2d7803 */ /* 0x000fe40000000000 */
[----:B------:R-:W-:Y:S01]  /*da80*/  ISETP.GT.AND P6, PT, R3, 0x39, !P6 ;  /* 0x000000390300780c */ /* 0x000fe200077c4270 */
[----:B0-----:R-:W-:-:S03]  /*da90*/  IMAD.IADD R3, R11, 0x1, R20 ;  /* 0x000000010b037824 */ /* 0x001fc600078e0214 */
[----:B------:R-:W-:Y:S02]  /*daa0*/  ISETP.LT.OR P6, PT, R4, 0x3a, P6 ;  /* 0x0000003a0400780c */ /* 0x000fe400037c1670 */
[----:B------:R-:W-:Y:S02]  /*dab0*/  VIADDMNMX R4, R20, R56, R21, PT ;  /* 0x0000003814047246 */ /* 0x000fe40003800115 */
[----:B------:R-:W-:Y:S02]  /*dac0*/  FSEL R76, R53, -INF , !P6 ;  /* 0xff800000354c7808 */ /* 0x000fe40007000000 */
[----:B------:R-:W-:-:S13]  /*dad0*/  ISETP.GE.AND P6, PT, R13, 0x1, PT ;  /* 0x000000010d00780c */ /* 0x000fda0003fc6270 */
[----:B------:R-:W-:Y:S05]  /*dae0*/  @!P6 BRA `(.L_x_1956) ;  /* 0x000000000048e947 */ /* 0x000fea0003800000 */
        /* <DEDUP_REMOVED lines=10> */
.L_x_1958:
[----:B------:R-:W-:-:S13]  /*db90*/  ISETP.NE.AND P6, PT, R13, 0x1, PT ;  /* 0x000000010d00780c */ /* 0x000fda0003fc5270 */
[----:B------:R-:W-:-:S05]  /*dba0*/  @P6 IMAD.HI.U32 R14, R8, R14, RZ ;  /* 0x0000000e080e6227 */ /* 0x000fca00078e00ff */
[----:B------:R-:W-:-:S07]  /*dbb0*/  @P6 SHF.R.U32.HI R8, RZ, R15, R14 ;  /* 0x0000000fff086219 */ /* 0x000fce000001160e */
.L_x_1959:
[----:B------:R-:W-:Y:S05]  /*dbc0*/  BSYNC B1 ;  /* 0x0000000000017941 */ /* 0x000fea0003800000 */
.L_x_1957:
[----:B------:R-:W-:-:S04]  /*dbd0*/  IMAD R7, R8, R13, -R30 ;  /* 0x0000000d08077224 */ /* 0x000fc800078e0a1e */
[----:B------:R-:W-:-:S05]  /*dbe0*/  IMAD R0, R0, -0x2, R7 ;  /* 0xfffffffe00007824 */ /* 0x000fca00078e0207 */
[----:B------:R-:W-:Y:S02]  /*dbf0*/  VIADDMNMX R4, R0, R13, R4, PT ;  /* 0x0000000d00047246 */ /* 0x000fe40003800104 */
[----:B------:R-:W-:-:S07]  /*dc00*/  VIMNMX R3, R3, R0, !PT ;  /* 0x0000000003037248 */ /* 0x000fce0007fe0100 */
.L_x_1956:
[----:B------:R-:W-:Y:S05]  /*dc10*/  BSYNC B0 ;  /* 0x0000000000007941 */ /* 0x000fea0003800000 */
.L_x_1955:
[----:B------:R-:W-:Y:S01]  /*dc20*/  ISETP.GT.AND P0, PT, R3, 0x1, !P0 ;  /* 0x000000010300780c */ /* 0x000fe20004704270 */
[----:B------:R-:W-:Y:S01]  /*dc30*/  BAR.SYNC.DEFER_BLOCKING 0xf, 0x100 ;  /* 0x03c4000000007b1d */ /* 0x000fe20000010000 */
[----:B------:R-:W-:Y:S02]  /*dc40*/  FMNMX.FTZ R0, R156, R62, !PT ;  /* 0x0000003e9c007209 */ /* 0x000fe40007810000 */
[----:B------:R-:W-:Y:S02]  /*dc50*/  ISETP.LT.OR P0, PT, R4, 0x2, P0 ;  /* 0x000000020400780c */ /* 0x000fe40000701670 */
[----:B------:R-:W-:Y:S02]  /*dc60*/  FMNMX.FTZ R0, R158, R0, !PT ;  /* 0x000000009e007209 */ /* 0x000fe40007810000 */
[----:B------:R-:W-:Y:S01]  /*dc70*/  FSEL R27, R27, -INF , !P0 ;  /* 0xff8000001b1b7808 */ /* 0x000fe20004000000 */
[----:B------:R-:W2:Y:S01]  /*dc80*/  LDL R78, [R1+0x248] ;  /* 0x00024800014e7983 */ /* 0x000ea20000100800 */
[----:B------:R-:W-:-:S02]  /*dc90*/  ISETP.NE.AND P0, PT, R25, RZ, PT ;  /* 0x000000ff1900720c */ /* 0x000fc40003f05270 */
[----:B------:R-:W-:Y:S01]  /*dca0*/  FMNMX.FTZ R0, R64, R0, !PT ;  /* 0x0000000040007209 */ /* 0x000fe20007810000 */
[----:B------:R-:W3:Y:S01]  /*dcb0*/  LDL R80, [R1+0x24c] ;  /* 0x00024c0001507983 */ /* 0x000ee20000100800 */
[C---:B------:R-:W-:Y:S02]  /*dcc0*/  ISETP.GT.AND P0, PT, R3.reuse, 0x9, !P0 ;  /* 0x000000090300780c */ /* 0x040fe40004704270 */
[----:B------:R-:W-:Y:S01]  /*dcd0*/  ISETP.GT.AND P1, PT, R3, 0x8, !P1 ;  /* 0x000000080300780c */ /* 0x000fe20004f24270 */
[----:B------:R-:W4:Y:S01]  /*dce0*/  LDL R82, [R1+0x254] ;  /* 0x0002540001527983 */ /* 0x000f220000100800 */
[----:B------:R-:W-:Y:S02]  /*dcf0*/  ISETP.LT.OR P0, PT, R4, 0xa, P0 ;  /* 0x0000000a0400780c */ /* 0x000fe40000701670 */
[----:B------:R-:W-:Y:S01]  /*dd00*/  FMNMX.FTZ R0, R60, R0, !PT ;  /* 0x000000003c007209 */ /* 0x000fe20007810000 */
[----:B------:R-:W4:Y:S01]  /*dd10*/  LDL R84, [R1+0x258] ;  /* 0x0002580001547983 */ /* 0x000f220000100800 */
[----:B------:R-:W-:-:S02]  /*dd20*/  FSEL R13, R59, -INF , !P0 ;  /* 0xff8000003b0d7808 */ /* 0x000fc40004000000 */
[----:B------:R-:W-:Y:S01]  /*dd30*/  ISETP.NE.AND P0, PT, R29, RZ, PT ;  /* 0x000000ff1d00720c */ /* 0x000fe20003f05270 */
[----:B------:R-:W4:Y:S01]  /*dd40*/  LDL R86, [R1+0x25c] ;  /* 0x00025c0001567983 */ /* 0x000f220000100800 */
[----:B------:R-:W-:Y:S02]  /*dd50*/  ISETP.LT.OR P1, PT, R4, 0x9, P1 ;  /* 0x000000090400780c */ /* 0x000fe40000f21670 */
[----:B------:R-:W-:Y:S01]  /*dd60*/  ISETP.GT.AND P0, PT, R3, 0x10, !P0 ;  /* 0x000000100300780c */ /* 0x000fe20004704270 */
[----:B------:R-:W4:Y:S01]  /*dd70*/  LDL R88, [R1+0x264] ;  /* 0x0002640001587983 */ /* 0x000f220000100800 */
[----:B------:R-:W-:Y:S02]  /*dd80*/  FMNMX.FTZ R0, R66, R0, !PT ;  /* 0x0000000042007209 */ /* 0x000fe40007810000 */
[----:B------:R-:W-:Y:S01]  /*dd90*/  ISETP.LT.OR P0, PT, R4, 0x11, P0 ;  /* 0x000000110400780c */ /* 0x000fe20000701670 */
[----:B------:R-:W4:Y:S01]  /*dda0*/  LDL R90, [R1+0x268] ;  /* 0x00026800015a7983 */ /* 0x000f220000100800 */
[----:B------:R-:W-:-:S02]  /*ddb0*/  FSEL R12, R58, -INF , !P1 ;  /* 0xff8000003a0c7808 */ /* 0x000fc40004800000 */
[----:B------:R-:W-:Y:S01]  /*ddc0*/  FSEL R14, R34, -INF , !P0 ;  /* 0xff800000220e7808 */ /* 0x000fe20004000000 */
[----:B------:R-:W2:Y:S01]  /*ddd0*/  LDL R58, [R1+0x214] ;  /* 0x00021400013a7983 */ /* 0x000ea20000100800 */
[----:B------:R-:W-:Y:S02]  /*dde0*/  ISETP.NE.AND P0, PT, R28, RZ, PT ;  /* 0x000000ff1c00720c */ /* 0x000fe40003f05270 */
[----:B------:R-:W-:Y:S01]  /*ddf0*/  ISETP.NE.AND P1, PT, R33, RZ, PT ;  /* 0x000000ff2100720c */ /* 0x000fe20003f25270 */
[----:B------:R-:W4:Y:S01]  /*de00*/  LDL R92, [R1+0x26c] ;  /* 0x00026c00015c7983 */ /* 0x000f220000100800 */
[----:B------:R-:W-:Y:S02]  /*de10*/  ISETP.GT.AND P0, PT, R3, 0x11, !P0 ;  /* 0x000000110300780c */ /* 0x000fe40004704270 */
[----:B------:R-:W-:Y:S01]  /*de20*/  FMNMX.FTZ R0, R162, R0, !PT ;  /* 0x00000000a2007209 */ /* 0x000fe20007810000 */
[----:B------:R-:W4:Y:S01]  /*de30*/  LDL R94, [R1+0x274] ;  /* 0x00027400015e7983 */ /* 0x000f220000100800 */
[----:B------:R-:W-:-:S02]  /*de40*/  ISETP.LT.OR P0, PT, R4, 0x12, P0 ;  /* 0x000000120400780c */ /* 0x000fc40000701670 */
[----:B------:R-:W-:Y:S01]  /*de50*/  FMNMX.FTZ R0, R68, R0, !PT ;  /* 0x0000000044007209 */ /* 0x000fe20007810000 */
[----:B------:R-:W4:Y:S01]  /*de60*/  LDL R96, [R1+0x278] ;  /* 0x0002780001607983 */ /* 0x000f220000100800 */
[----:B------:R-:W-:Y:S02]  /*de70*/  FSEL R15, R35, -INF , !P0 ;  /* 0xff800000230f7808 */ /* 0x000fe40004000000 */
[----:B------:R-:W-:Y:S01]  /*de80*/  ISETP.NE.AND P0, PT, R31, RZ, PT ;  /* 0x000000ff1f00720c */ /* 0x000fe20003f05270 */
[----:B------:R-:W4:Y:S01]  /*de90*/  LDL R98, [R1+0x27c] ;  /* 0x00027c0001627983 */ /* 0x000f220000100800 */
[----:B------:R-:W-:Y:S02]  /*dea0*/  FMNMX.FTZ R0, R40, R0, !PT ;  /* 0x0000000028007209 */ /* 0x000fe40007810000 */
[----:B------:R-:W-:Y:S01]  /*deb0*/  ISETP.GT.AND P0, PT, R3, 0x18, !P0 ;  /* 0x000000180300780c */ /* 0x000fe20004704270 */
[----:B------:R-:W4:Y:S01]  /*dec0*/  LDL R100, [R1+0x284] ;  /* 0x0002840001647983 */ /* 0x000f220000100800 */
[----:B------:R-:W-:-:S02]  /*ded0*/  FMNMX.FTZ R0, R70, R0, !PT ;  /* 0x0000000046007209 */ /* 0x000fc40007810000 */
[----:B------:R-:W-:Y:S01]  /*dee0*/  ISETP.LT.OR P0, PT, R4, 0x19, P0 ;  /* 0x000000190400780c */ /* 0x000fe20000701670 */
[----:B------:R-:W4:Y:S01]  /*def0*/  LDL R102, [R1+0x288] ;  /* 0x0002880001667983 */ /* 0x000f220000100800 */
[----:B------:R-:W-:Y:S02]  /*df00*/  FMNMX.FTZ R0, R44, R0, !PT ;  /* 0x000000002c007209 */ /* 0x000fe40007810000 */
[----:B------:R-:W-:Y:S01]  /*df10*/  FSEL R20, R38, -INF , !P0 ;  /* 0xff80000026147808 */ /* 0x000fe20004000000 */
[----:B------:R-:W4:Y:S01]  /*df20*/  LDL R104, [R1+0x28c] ;  /* 0x00028c0001687983 */ /* 0x000f220000100800 */
[----:B------:R-:W-:Y:S02]  /*df30*/  ISETP.GT.AND P0, PT, R3, 0x19, !P1 ;  /* 0x000000190300780c */ /* 0x000fe40004f04270 */
[----:B------:R-:W-:Y:S01]  /*df40*/  FMNMX.FTZ R0, R72, R0, !PT ;  /* 0x0000000048007209 */ /* 0x000fe20007810000 */
[----:B------:R-:W3:Y:S01]  /*df50*/  LDL R38, [R1+0x200] ;  /* 0x0002000001267983 */ /* 0x000ee20000100800 */
[----:B------:R-:W-:-:S02]  /*df60*/  ISETP.LT.OR P0, PT, R4, 0x1a, P0 ;  /* 0x0000001a0400780c */ /* 0x000fc40000701670 */
[----:B------:R-:W-:Y:S01]  /*df70*/  ISETP.NE.AND P6, PT, R10, RZ, PT ;  /* 0x000000ff0a00720c */ /* 0x000fe20003fc5270 */
        /* <DEDUP_REMOVED lines=13> */
[----:B------:R-:W-:Y:S02]  /*e050*/  ISETP.GT.AND P0, PT, R3, RZ, !P6 ;  /* 0x000000ff0300720c */ /* 0x000fe40007704270 */
[----:B------:R-:W-:Y:S01]  /*e060*/  FMNMX.FTZ R8, R76, R0, !PT ;  /* 0x000000004c087209 */ /* 0x000fe20007810000 */
[----:B------:R-:W4:Y:S01]  /*e070*/  LDL R42, [R1+0x280] ;  /* 0x00028000012a7983 */ /* 0x000f220000100800 */
[----:B------:R-:W-:-:S02]  /*e080*/  ISETP.LT.OR P0, PT, R4, 0x1, P0 ;  /* 0x000000010400780c */ /* 0x000fc40000701670 */
[----:B------:R-:W-:Y:S01]  /*e090*/  ISETP.NE.AND P1, PT, R41, RZ, PT ;  /* 0x000000ff2900720c */ /* 0x000fe20003f25270 */
[----:B------:R-:W0:Y:S01]  /*e0a0*/  SHFL.BFLY PT, R9, R8, 0x2, 0x1f ;  /* 0x0c401f0008097f89 */ /* 0x000e2200000e0000 */
[----:B------:R-:W-:Y:S02]  /*e0b0*/  FSEL R26, R26, -INF , !P0 ;  /* 0xff8000001a1a7808 */ /* 0x000fe40004000000 */
[----:B------:R-:W-:Y:S01]  /*e0c0*/  ISETP.NE.AND P0, PT, R37, RZ, PT ;  /* 0x000000ff2500720c */ /* 0x000fe20003f05270 */
[----:B------:R-:W4:Y:S01]  /*e0d0*/  LDL R116, [R1+0x2ac] ;  /* 0x0002ac0001747983 */ /* 0x000f220000100800 */
[----:B------:R-:W-:Y:S02]  /*e0e0*/  FMNMX.FTZ R7, R26, R27, !PT ;  /* 0x0000001b1a077209 */ /* 0x000fe40007810000 */
[----:B------:R-:W-:Y:S01]  /*e0f0*/  ISETP.GT.AND P0, PT, R3, 0x21, !P0 ;  /* 0x000000210300780c */ /* 0x000fe20004704270 */
[----:B------:R-:W4:Y:S01]  /*e100*/  LDL R118, [R1+0x2b4] ;  /* 0x0002b40001767983 */ /* 0x000f220000100800 */
[----:B------:R-:W-:-:S02]  /*e110*/  FMNMX.FTZ R0, R12, R7, !PT ;  /* 0x000000070c007209 */ /* 0x000fc40007810000 */
[----:B------:R-:W-:Y:S01]  /*e120*/  ISETP.GT.AND P1, PT, R3, 0x28, !P1 ;  /* 0x000000280300780c */ /* 0x000fe20004f24270 */
[----:B------:R-:W4:Y:S01]  /*e130*/  LDL R120, [R1+0x2b8] ;  /* 0x0002b80001787983 */ /* 0x000f220000100800 */
[----:B------:R-:W-:Y:S02]  /*e140*/  FMNMX.FTZ R7, R13, R0, !PT ;  /* 0x000000000d077209 */ /* 0x000fe40007810000 */
[----:B------:R-:W-:Y:S01]  /*e150*/  ISETP.LT.OR P0, PT, R4, 0x22, P0 ;  /* 0x000000220400780c */ /* 0x000fe20000701670 */
        /* <DEDUP_REMOVED lines=10> */
[----:B------:R-:W-:Y:S02]  /*e200*/  FMNMX.FTZ R7, R21, R0, !PT ;  /* 0x0000000015077209 */ /* 0x000fe40007810000 */
[----:B0-----:R-:W-:Y:S01]  /*e210*/  FMNMX.FTZ R10, R8, R9, !PT ;  /* 0x00000009080a7209 */ /* 0x001fe20007810000 */
[----:B------:R-:W4:Y:S01]  /*e220*/  LDL R130, [R1+0x2d4] ;  /* 0x0002d40001827983 */ /* 0x000f220000100800 */
[----:B------:R-:W-:-:S02]  /*e230*/  FMNMX.FTZ R0, R24, R7, !PT ;  /* 0x0000000718007209 */ /* 0x000fc40007810000 */
[----:B------:R-:W-:Y:S01]  /*e240*/  ISETP.GT.AND P3, PT, R3, 0x30, !P3 ;  /* 0x000000300300780c */ /* 0x000fe20005f64270 */
[----:B------:R-:W0:Y:S01]  /*e250*/  SHFL.BFLY PT, R11, R10, 0x1, 0x1f ;  /* 0x0c201f000a0b7f89 */ /* 0x000e2200000e0000 */
[----:B------:R-:W-:Y:S02]  /*e260*/  ISETP.LT.OR P2, PT, R4, 0x2a, P2 ;  /* 0x0000002a0400780c */ /* 0x000fe40001741670 */
[----:B------:R-:W-:Y:S01]  /*e270*/  FSEL R28, R46, -INF , !P1 ;  /* 0xff8000002e1c7808 */ /* 0x000fe20004800000 */
[----:B------:R-:W4:Y:S01]  /*e280*/  LDL R132, [R1+0x2d8] ;  /* 0x0002d80001847983 */ /* 0x000f220000100800 */
[----:B------:R-:W-:Y:S02]  /*e290*/  FMNMX.FTZ R7, R25, R0, !PT ;  /* 0x0000000019077209 */ /* 0x000fe40007810000 */
[----:B------:R-:W-:Y:S01]  /*e2a0*/  ISETP.GT.AND P4, PT, R3, 0x31, !P4 ;  /* 0x000000310300780c */ /* 0x000fe20006784270 */
[----:B------:R-:W4:Y:S01]  /*e2b0*/  LDL R46, [R1+0x2a0] ;  /* 0x0002a000012e7983 */ /* 0x000f220000100800 */
[----:B------:R-:W-:-:S02]  /*e2c0*/  ISETP.LT.OR P3, PT, R4, 0x31, P3 ;  /* 0x000000310400780c */ /* 0x000fc40001f61670 */
[----:B------:R-:W-:Y:S01]  /*e2d0*/  FSEL R30, R47, -INF , !P2 ;  /* 0xff8000002f1e7808 */ /* 0x000fe20005000000 */
[----:B------:R-:W4:Y:S01]  /*e2e0*/  LDL R134, [R1+0x2dc] ;  /* 0x0002dc0001867983 */ /* 0x000f220000100800 */
[----:B------:R-:W-:Y:S02]  /*e2f0*/  FMNMX.FTZ R7, R28, R7, !PT ;  /* 0x000000071c077209 */ /* 0x000fe40007810000 */
[----:B------:R-:W-:Y:S01]  /*e300*/  ISETP.NE.AND P6, PT, R45, RZ, PT ;  /* 0x000000ff2d00720c */ /* 0x000fe20003fc5270 */
[----:B------:R-:W4:Y:S01]  /*e310*/  LDL R136, [R1+0x2e4] ;  /* 0x0002e40001887983 */ /* 0x000f220000100800 */
[----:B------:R-:W-:Y:S02]  /*e320*/  ISETP.GT.AND P5, PT, R3, 0x38, !P5 ;  /* 0x000000380300780c */ /* 0x000fe40006fa4270 */
[----:B------:R-:W-:Y:S01]  /*e330*/  ISETP.LT.OR P4, PT, R4, 0x32, P4 ;  /* 0x000000320400780c */ /* 0x000fe20002781670 */
[----:B------:R-:W4:Y:S01]  /*e340*/  LDL R138, [R1+0x2e8] ;  /* 0x0002e800018a7983 */ /* 0x000f220000100800 */
[----:B------:R-:W-:-:S02]  /*e350*/  FSEL R31, R50, -INF , !P3 ;  /* 0xff800000321f7808 */ /* 0x000fc40005800000 */
[----:B------:R-:W-:Y:S01]  /*e360*/  FMNMX.FTZ R0, R30, R7, !PT ;  /* 0x000000071e007209 */ /* 0x000fe20007810000 */
[----:B------:R-:W4:Y:S01]  /*e370*/  LDL R50, [R1+0x2c0] ;  /* 0x0002c00001327983 */ /* 0x000f220000100800 */
[----:B------:R-:W-:Y:S02]  /*e380*/  ISETP.GT.AND P0, PT, R3, 0x39, !P6 ;  /* 0x000000390300780c */ /* 0x000fe40007704270 */
[----:B------:R-:W-:Y:S01]  /*e390*/  ISETP.LT.OR P5, PT, R4, 0x39, P5 ;  /* 0x000000390400780c */ /* 0x000fe20002fa1670 */
[----:B------:R-:W4:Y:S01]  /*e3a0*/  LDL R140, [R1+0x2ec] ;  /* 0x0002ec00018c7983 */ /* 0x000f220000100800 */
[----:B------:R-:W-:Y:S02]  /*e3b0*/  FSEL R32, R32, -INF , !P4 ;  /* 0xff80000020207808 */ /* 0x000fe40006000000 */
[----:B------:R-:W-:Y:S01]  /*e3c0*/  FMNMX.FTZ R3, R31, R0, !PT ;  /* 0x000000001f037209 */ /* 0x000fe20007810000 */
[----:B------:R-:W4:Y:S01]  /*e3d0*/  LDL R56, [R1+0x2f0] ;  /* 0x0002f00001387983 */ /* 0x000f220000100800 */
[----:B------:R-:W-:-:S02]  /*e3e0*/  ISETP.LT.OR P0, PT, R4, 0x3a, P0 ;  /* 0x0000003a0400780c */ /* 0x000fc40000701670 */
[----:B------:R-:W-:Y:S01]  /*e3f0*/  FSEL R34, R54, -INF , !P5 ;  /* 0xff80000036227808 */ /* 0x000fe20006800000 */
[----:B------:R-:W4:Y:S01]  /*e400*/  LDL R142, [R1+0x2f4] ;  /* 0x0002f400018e7983 */ /* 0x000f220000100800 */
[----:B------:R-:W-:Y:S02]  /*e410*/  FMNMX.FTZ R3, R32, R3, !PT ;  /* 0x0000000320037209 */ /* 0x000fe40007810000 */
[----:B------:R-:W-:Y:S01]  /*e420*/  FSEL R36, R55, -INF , !P0 ;  /* 0xff80000037247808 */ /* 0x000fe20004000000 */
[----:B------:R-:W4:Y:S01]  /*e430*/  LDL R54, [R1+0x2e0] ;  /* 0x0002e00001367983 */ /* 0x000f220000100800 */
[----:B------:R-:W-:Y:S02]  /*e440*/  FMNMX.FTZ R3, R34, R3, !PT ;  /* 0x0000000322037209 */ /* 0x000fe40007810000 */
[----:B0-----:R-:W-:Y:S01]  /*e450*/  FMNMX.FTZ R0, R10, R11, !PT ;  /* 0x0000000b0a007209 */ /* 0x001fe20007810000 */
[----:B------:R-:W4:Y:S01]  /*e460*/  LDL R144, [R1+0x2f8] ;  /* 0x0002f80001907983 */ /* 0x000f220000100800 */
[----:B------:R-:W-:-:S03]  /*e470*/  FMNMX.FTZ R9, R36, R3, !PT ;  /* 0x0000000324097209 */ /* 0x000fc60007810000 */
[----:B------:R-:W2:Y:S04]  /*e480*/  LDL.64 R10, [R1+0x118] ;  /* 0x00011800010a7983 */ /* 0x000ea80000100a00 */
[----:B------:R-:W-:Y:S04]  /*e490*/  STL.64 [R1+0x1e0], R8 ;  /* 0x0001e00801007387 */ /* 0x000fe80000100a00 */
[----:B------:R0:W-:Y:S04]  /*e4a0*/  STL [R1+0x1e0], R0 ;  /* 0x0001e00001007387 */ /* 0x0001e80000100800 */
[----:B------:R-:W3:Y:S04]  /*e4b0*/  LDL R7, [R1+0x1e0] ;  /* 0x0001e00001077983 */ /* 0x000ee80000100800 */
[----:B------:R-:W4:Y:S04]  /*e4c0*/  LDL R4, [R1+0x1e4] ;  /* 0x0001e40001047983 */ /* 0x000f280000100800 */
        /* <DEDUP_REMOVED lines=57> */
[----:B---3--:R-:W-:Y:S01]  /*e860*/  FMUL.FTZ R3, R38, R7 ;  /* 0x0000000726037220 */ /* 0x008fe20000410000 */
[----:B------:R-:W-:-:S02]  /*e870*/  FSETP.NEU.FTZ.AND P0, PT, R7, -INF , PT ;  /* 0xff8000000700780b */ /* 0x000fc40003f1d000 */
[----:B----4-:R-:W1:Y:S02]  /*e880*/  SHFL.BFLY PT, R7, R4, 0x2, 0x1f ;  /* 0x0c401f0004077f89 */ /* 0x010e6400000e0000 */
[----:B------:R-:W-:-:S05]  /*e890*/  FSEL R3, R3, RZ, P0 ;  /* 0x000000ff03037208 */ /* 0x000fca0000000000 */
[----:B0-----:R-:W-:Y:S01]  /*e8a0*/  FFMA.FTZ R0, R64, R38, -R3 ;  /* 0x0000002640007223 */ /* 0x001fe20000010803 */
[----:B-1----:R-:W-:-:S03]  /*e8b0*/  FMNMX.FTZ R7, R7, R4, !PT ;  /* 0x0000000407077209 */ /* 0x002fc60007810000 */
[----:B------:R0:W-:Y:S01]  /*e8c0*/  MUFU.EX2 R33, R0 ;  /* 0x0000000000217308 */ /* 0x0001e20000000800 */
        /* <DEDUP_REMOVED lines=8> */
[----:B0-----:R-:W0:Y:S01]  /*e950*/  SHFL.BFLY PT, R0, R7, 0x1, 0x1f ;  /* 0x0c201f0007007f89 */ /* 0x001e2200000e0000 */
[-CC-:B------:R-:W-:Y:S01]  /*e960*/  FFMA.FTZ R39, R70, R38.reuse, -R3.reuse ;  /* 0x0000002646277223 */ /* 0x180fe20000010803 */
[-CC-:B------:R-:W-:Y:S01]  /*e970*/  FFMA.FTZ R166, R44, R38.reuse, -R3.reuse ;  /* 0x000000262ca67223 */ /* 0x180fe20000010803 */
[-CC-:B------:R-:W-:Y:S01]  /*e980*/  FFMA.FTZ R41, R72, R38.reuse, -R3.reuse ;  /* 0x0000002648297223 */ /* 0x180fe20000010803 */
[-CC-:B------:R-:W-:Y:S01]  /*e990*/  FFMA.FTZ R168, R48, R38.reuse, -R3.reuse ;  /* 0x0000002630a87223 */ /* 0x180fe20000010803 */
[-CC-:B------:R-:W-:Y:S01]  /*e9a0*/  FFMA.FTZ R43, R74, R38.reuse, -R3.reuse ;  /* 0x000000264a2b7223 */ /* 0x180fe20000010803 */
[-CC-:B------:R-:W-:Y:S01]  /*e9b0*/  FFMA.FTZ R170, R52, R38.reuse, -R3.reuse ;  /* 0x0000002634aa7223 */ /* 0x180fe20000010803 */
[----:B------:R-:W-:Y:S01]  /*e9c0*/  FFMA.FTZ R45, R76, R38, -R3 ;  /* 0x000000264c2d7223 */ /* 0x000fe20000010803 */
[----:B------:R-:W-:Y:S01]  /*e9d0*/  MUFU.EX2 R156, R156 ;  /* 0x0000009c009c7308 */ /* 0x000fe20000000800 */
[----:B------:R-:W3:Y:S04]  /*e9e0*/  LDL R60, [R1+0x218] ;  /* 0x00021800013c7983 */ /* 0x000ee80000100800 */
[----:B------:R-:W4:Y:S03]  /*e9f0*/  LDL R62, [R1+0x21c] ;  /* 0x00021c00013e7983 */ /* 0x000f260000100800 */
[----:B------:R-:W1:Y:S01]  /*ea00*/  MUFU.EX2 R29, R29 ;  /* 0x0000001d001d7308 */ /* 0x000e620000000800 */
[----:B------:R-:W4:Y:S04]  /*ea10*/  LDL R64, [R1+0x224] ;  /* 0x0002240001407983 */ /* 0x000f280000100800 */
[----:B------:R-:W4:Y:S01]  /*ea20*/  LDL R66, [R1+0x228] ;  /* 0x0002280001427983 */ /* 0x000f220000100800 */
[----:B0-----:R-:W-:-:S02]  /*ea30*/  FMNMX.FTZ R0, R7, R0, !PT ;  /* 0x0000000007007209 */ /* 0x001fc40007810000 */
[----:B------:R-:W-:Y:S01]  /*ea40*/  MUFU.EX2 R158, R158 ;  /* 0x0000009e009e7308 */ /* 0x000fe20000000800 */
[----:B------:R-:W4:Y:S01]  /*ea50*/  LDL R68, [R1+0x22c] ;  /* 0x00022c0001447983 */ /* 0x000f220000100800 */
[C---:B------:R-:W-:Y:S01]  /*ea60*/  FSETP.NEU.FTZ.AND P0, PT, R0.reuse, -INF , PT ;  /* 0xff8000000000780b */ /* 0x040fe20003f1d000 */
[-C--:B------:R-:W-:Y:S02]  /*ea70*/  FMUL.FTZ R4, R0, R38.reuse ;  /* 0x0000002600047220 */ /* 0x080fe40000410000 */
[----:B------:R-:W4:Y:S03]  /*ea80*/  LDL R70, [R1+0x234] ;  /* 0x0002340001467983 */ /* 0x000f260000100800 */
[----:B------:R-:W-:Y:S01]  /*ea90*/  FSEL R3, R4, RZ, P0 ;  /* 0x000000ff04037208 */ /* 0x000fe20000000000 */
[----:B------:R-:W-:Y:S01]  /*eaa0*/  MUFU.EX2 R160, R160 ;  /* 0x000000a000a07308 */ /* 0x000fe20000000800 */
[----:B------:R-:W4:Y:S03]  /*eab0*/  LDL R72, [R1+0x238] ;  /* 0x0002380001487983 */ /* 0x000f260000100800 */
[-CC-:B------:R-:W-:Y:S01]  /*eac0*/  FFMA.FTZ R157, R26, R38.reuse, -R3.reuse ;  /* 0x000000261a9d7223 */ /* 0x180fe20000010803 */
[-CC-:B------:R-:W-:Y:S01]  /*ead0*/  FFMA.FTZ R148, R27, R38.reuse, -R3.reuse ;  /* 0x000000261b947223 */ /* 0x180fe20000010803 */
[-CC-:B------:R-:W-:Y:S01]  /*eae0*/  FFMA.FTZ R159, R12, R38.reuse, -R3.reuse ;  /* 0x000000260c9f7223 */ /* 0x180fe20000010803 */
[-CC-:B------:R-:W-:Y:S01]  /*eaf0*/  FFMA.FTZ R150, R13, R38.reuse, -R3.reuse ;  /* 0x000000260d967223 */ /* 0x180fe20000010803 */
[----:B------:R-:W-:Y:S01]  /*eb00*/  MUFU.EX2 R35, R35 ;  /* 0x0000002300237308 */ /* 0x000fe20000000800 */
[-CC-:B------:R-:W-:Y:S01]  /*eb10*/  FFMA.FTZ R161, R14, R38.reuse, -R3.reuse ;  /* 0x000000260ea17223 */ /* 0x180fe20000010803 */
[-CC-:B------:R-:W-:Y:S01]  /*eb20*/  FFMA.FTZ R47, R15, R38.reuse, -R3.reuse ;  /* 0x000000260f2f7223 */ /* 0x180fe20000010803 */
[-C--:B------:R-:W-:Y:S01]  /*eb30*/  FFMA.FTZ R163, R20, R38.reuse, -R3 ;  /* 0x0000002614a37223 */ /* 0x080fe20000010803 */
[----:B-1----:R-:W-:Y:S01]  /*eb40*/  FADD.FTZ R7, R156, R29 ;  /* 0x0000001d9c077221 */ /* 0x002fe20000010000 */
[-CC-:B------:R-:W-:Y:S01]  /*eb50*/  FFMA.FTZ R49, R21, R38.reuse, -R3.reuse ;  /* 0x0000002615317223 */ /* 0x180fe20000010803 */
[----:B------:R-:W-:-:S02]  /*eb60*/  FFMA.FTZ R165, R24, R38, -R3 ;  /* 0x0000002618a57223 */ /* 0x000fc40000010803 */
[----:B------:R-:W-:Y:S01]  /*eb70*/  MUFU.EX2 R162, R162 ;  /* 0x000000a200a27308 */ /* 0x000fe20000000800 */
[-CC-:B------:R-:W-:Y:S01]  /*eb80*/  FFMA.FTZ R51, R25, R38.reuse, -R3.reuse ;  /* 0x0000002619337223 */ /* 0x180fe20000010803 */
[-CC-:B------:R-:W-:Y:S01]  /*eb90*/  FFMA.FTZ R167, R28, R38.reuse, -R3.reuse ;  /* 0x000000261ca77223 */ /* 0x180fe20000010803 */
[----:B------:R-:W4:Y:S05]  /*eba0*/  LDL R40, [R1+0x270] ;  /* 0x0002700001287983 */ /* 0x000f2a0000100800 */
[----:B------:R-:W-:Y:S01]  /*ebb0*/  MUFU.EX2 R37, R37 ;  /* 0x0000002500257308 */ /* 0x000fe20000000800 */
[----:B------:R-:W-:-:S07]  /*ebc0*/  FFMA.FTZ R53, R30, R38, -R3 ;  /* 0x000000261e357223 */ /* 0x000fce0000010803 */
[----:B------:R-:W-:Y:S01]  /*ebd0*/  MUFU.EX2 R164, R164 ;  /* 0x000000a400a47308 */ /* 0x000fe20000000800 */
[----:B------:R-:W-:-:S07]  /*ebe0*/  FFMA.FTZ R169, R31, R38, -R3 ;  /* 0x000000261fa97223 */ /* 0x000fce0000010803 */
[----:B------:R-:W-:Y:S01]  /*ebf0*/  MUFU.EX2 R39, R39 ;  /* 0x0000002700277308 */ /* 0x000fe20000000800 */
[-CC-:B------:R-:W-:Y:S01]  /*ec00*/  FFMA.FTZ R55, R32, R38.reuse, -R3.reuse ;  /* 0x0000002620377223 */ /* 0x180fe20000010803 */
[----:B------:R-:W4:Y:S06]  /*ec10*/  LDL R44, [R1+0x290] ;  /* 0x00029000012c7983 */ /* 0x000f2c0000100800 */
[----:B------:R-:W-:Y:S08]  /*ec20*/  MUFU.EX2 R166, R166 ;  /* 0x000000a600a67308 */ /* 0x000ff00000000800 */
[----:B------:R-:W-:Y:S01]  /*ec30*/  MUFU.EX2 R41, R41 ;  /* 0x0000002900297308 */ /* 0x000fe20000000800 */
[----:B------:R-:W-:Y:S01]  /*ec40*/  FFMA.FTZ R34, R34, R38, -R3 ;  /* 0x0000002622227223 */ /* 0x000fe20000010803 */
[----:B------:R-:W4:Y:S04]  /*ec50*/  LDL R74, [R1+0x23c] ;  /* 0x00023c00014a7983 */ /* 0x000f280000100800 */
[----:B------:R-:W4:Y:S02]  /*ec60*/  LDL R76, [R1+0x244] ;  /* 0x00024400014c7983 */ /* 0x000f240000100800 */
[----:B------:R-:W-:Y:S02]  /*ec70*/  MUFU.EX2 R157, R157 ;  /* 0x0000009d009d7308 */ /* 0x000fe40000000800 */
[----:B------:R-:W4:Y:S04]  /*ec80*/  LDL R48, [R1+0x2b0] ;  /* 0x0002b00001307983 */ /* 0x000f280000100800 */
[----:B------:R-:W4:Y:S02]  /*ec90*/  LDL R52, [R1+0x2d0] ;  /* 0x0002d00001347983 */ /* 0x000f240000100800 */
[----:B------:R-:W0:Y:S08]  /*eca0*/  MUFU.EX2 R148, R148 ;  /* 0x0000009400947308 */ /* 0x000e300000000800 */
[----:B------:R-:W-:Y:S08]  /*ecb0*/  MUFU.EX2 R168, R168 ;  /* 0x000000a800a87308 */ /* 0x000ff00000000800 */
[----:B------:R-:W-:Y:S08]  /*ecc0*/  MUFU.EX2 R43, R43 ;  /* 0x0000002b002b7308 */ /* 0x000ff00000000800 */
[----:B------:R-:W1:Y:S08]  /*ecd0*/  MUFU.EX2 R159, R159 ;  /* 0x0000009f009f7308 */ /* 0x000e700000000800 */
[----:B------:R-:W1:Y:S01]  /*ece0*/  MUFU.EX2 R150, R150 ;  /* 0x0000009600967308 */ /* 0x000e620000000800 */
[----:B0-----:R-:W-:-:S07]  /*ecf0*/  FADD.FTZ R4, R157, R148 ;  /* 0x000000949d047221 */ /* 0x001fce0000010000 */
[----:B------:R-:W-:Y:S08]  /*ed00*/  MUFU.EX2 R170, R170 ;  /* 0x000000aa00aa7308 */ /* 0x000ff00000000800 */
[----:B------:R-:W-:Y:S01]  /*ed10*/  MUFU.EX2 R45, R45 ;  /* 0x0000002d002d7308 */ /* 0x000fe20000000800 */
[----:B------:R0:W-:Y:S04]  /*ed20*/  STL [R1+0x1e4], R0 ;  /* 0x0001e40001007387 */ /* 0x0001e80000100800 */
[----:B------:R-:W4:Y:S03]  /*ed30*/  LDL R14, [R1+0x328] ;  /* 0x00032800010e7983 */ /* 0x000f260000100800 */
[----:B------:R-:W0:Y:S01]  /*ed40*/  MUFU.EX2 R161, R161 ;  /* 0x000000a100a17308 */ /* 0x000e220000000800 */
[----:B------:R-:W-:Y:S01]  /*ed50*/  FADD.FTZ R8, R158, R7 ;  /* 0x000000079e087221 */ /* 0x000fe20000010000 */
[----:B-1----:R-:W-:Y:S01]  /*ed60*/  FADD.FTZ R7, R159, R4 ;  /* 0x000000049f077221 */ /* 0x002fe20000010000 */
[----:B------:R-:W4:Y:S04]  /*ed70*/  LDL R31, [R1+0x1c8] ;  /* 0x0001c800011f7983 */ /* 0x000f280000100800 */
[----:B------:R-:W4:Y:S01]  /*ed80*/  LDL R15, [R1+0x32c] ;  /* 0x00032c00010f7983 */ /* 0x000f220000100800 */
[----:B------:R-:W1:Y:S01]  /*ed90*/  MUFU.EX2 R47, R47 ;  /* 0x0000002f002f7308 */ /* 0x000e620000000800 */
[----:B------:R-:W-:Y:S01]  /*eda0*/  FADD.FTZ R9, R33, R8 ;  /* 0x0000000821097221 */ /* 0x000fe20000010000 */
[----:B------:R-:W-:Y:S01]  /*edb0*/  FADD.FTZ R4, R150, R7 ;  /* 0x0000000796047221 */ /* 0x000fe20000010000 */
[----:B------:R-:W4:Y:S04]  /*edc0*/  LDL R28, [R1+0x210] ;  /* 0x00021000011c7983 */ /* 0x000f280000100800 */
[----:B------:R-:W4:Y:S01]  /*edd0*/  LDL R20, [R1+0x330] ;  /* 0x0003300001147983 */ /* 0x000f220000100800 */
[----:B------:R-:W2:Y:S01]  /*ede0*/  MUFU.EX2 R163, R163 ;  /* 0x000000a300a37308 */ /* 0x000ea20000000800 */
[----:B------:R-:W-:Y:S01]  /*edf0*/  FADD.FTZ R8, R160, R9 ;  /* 0x00000009a0087221 */ /* 0x000fe20000010000 */
[----:B0-----:R-:W-:Y:S01]  /*ee00*/  FADD.FTZ R4, R161, R4 ;  /* 0x00000004a1047221 */ /* 0x001fe20000010000 */
[----:B------:R-:W4:Y:S04]  /*ee10*/  LDL R30, [R1+0x220] ;  /* 0x00022000011e7983 */ /* 0x000f280000100800 */
[----:B------:R-:W4:Y:S01]  /*ee20*/  LDL R21, [R1+0x334] ;  /* 0x0003340001157983 */ /* 0x000f220000100800 */
[----:B------:R-:W0:Y:S01]  /*ee30*/  MUFU.EX2 R49, R49 ;  /* 0x0000003100317308 */ /* 0x000e220000000800 */
[----:B------:R-:W-:Y:S01]  /*ee40*/  FADD.FTZ R7, R35, R8 ;  /* 0x0000000823077221 */ /* 0x000fe20000010000 */
[----:B-1----:R-:W-:-:S06]  /*ee50*/  FADD.FTZ R4, R47, R4 ;  /* 0x000000042f047221 */ /* 0x002fcc0000010000 */
[----:B------:R-:W1:Y:S01]  /*ee60*/  MUFU.EX2 R165, R165 ;  /* 0x000000a500a57308 */ /* 0x000e620000000800 */
[----:B------:R-:W-:Y:S01]  /*ee70*/  FADD.FTZ R8, R162, R7 ;  /* 0x00000007a2087221 */ /* 0x000fe20000010000 */
[----:B--2---:R-:W-:-:S06]  /*ee80*/  FADD.FTZ R4, R163, R4 ;  /* 0x00000004a3047221 */ /* 0x004fcc0000010000 */
[----:B------:R-:W2:Y:S01]  /*ee90*/  MUFU.EX2 R51, R51 ;  /* 0x0000003300337308 */ /* 0x000ea20000000800 */
[----:B------:R-:W-:Y:S01]  /*eea0*/  FADD.FTZ R7, R37, R8 ;  /* 0x0000000825077221 */ /* 0x000fe20000010000 */
[----:B0-----:R-:W-:-:S06]  /*eeb0*/  FADD.FTZ R4, R49, R4 ;  /* 0x0000000431047221 */ /* 0x001fcc0000010000 */
[----:B------:R-:W0:Y:S01]  /*eec0*/  MUFU.EX2 R167, R167 ;  /* 0x000000a700a77308 */ /* 0x000e220000000800 */
[----:B------:R-:W-:Y:S01]  /*eed0*/  FADD.FTZ R8, R164, R7 ;  /* 0x00000007a4087221 */ /* 0x000fe20000010000 */
[----:B-1----:R-:W-:-:S06]  /*eee0*/  FADD.FTZ R4, R165, R4 ;  /* 0x00000004a5047221 */ /* 0x002fcc0000010000 */
[----:B------:R-:W1:Y:S01]  /*eef0*/  MUFU.EX2 R53, R53 ;  /* 0x0000003500357308 */ /* 0x000e620000000800 */
[----:B------:R-:W-:Y:S01]  /*ef00*/  FADD.FTZ R7, R39, R8 ;  /* 0x0000000827077221 */ /* 0x000fe20000010000 */
[----:B--2---:R-:W-:-:S06]  /*ef10*/  FADD.FTZ R4, R51, R4 ;  /* 0x0000000433047221 */ /* 0x004fcc0000010000 */
[----:B------:R-:W2:Y:S01]  /*ef20*/  MUFU.EX2 R169, R169 ;  /* 0x000000a900a97308 */ /* 0x000ea20000000800 */
[----:B------:R-:W-:Y:S01]  /*ef30*/  FFMA.FTZ R3, R36, R38, -R3 ;  /* 0x0000002624037223 */ /* 0x000fe20000010803 */
[----:B------:R-:W-:Y:S01]  /*ef40*/  FADD.FTZ R8, R166, R7 ;  /* 0x00000007a6087221 */ /* 0x000fe20000010000 */
[----:B0-----:R-:W-:Y:S01]  /*ef50*/  FADD.FTZ R4, R167, R4 ;  /* 0x00000004a7047221 */ /* 0x001fe20000010000 */
[----:B------:R-:W4:Y:S04]  /*ef60*/  LDL R32, [R1+0x230] ;  /* 0x0002300001207983 */ /* 0x000f280000100800 */
[----:B------:R-:W0:Y:S01]  /*ef70*/  MUFU.EX2 R55, R55 ;  /* 0x0000003700377308 */ /* 0x000e220000000800 */
[----:B------:R-:W-:Y:S01]  /*ef80*/  FADD.FTZ R7, R41, R8 ;  /* 0x0000000829077221 */ /* 0x000fe20000010000 */
[----:B-1----:R-:W-:Y:S01]  /*ef90*/  FADD.FTZ R4, R53, R4 ;  /* 0x0000000435047221 */ /* 0x002fe20000010000 */
[----:B------:R-:W4:Y:S04]  /*efa0*/  LDL R36, [R1+0x250] ;  /* 0x0002500001247983 */ /* 0x000f280000100800 */
[----:B------:R-:W4:Y:S01]  /*efb0*/  LDL R38, [R1+0x260] ;  /* 0x0002600001267983 */ /* 0x000f220000100800 */
[----:B------:R1:W1:Y:S01]  /*efc0*/  MUFU.EX2 R171, R34 ;  /* 0x0000002200ab7308 */ /* 0x0002620000000800 */
[----:B------:R-:W-:Y:S01]  /*efd0*/  FADD.FTZ R8, R168, R7 ;  /* 0x00000007a8087221 */ /* 0x000fe20000010000 */
[----:B--2---:R-:W-:Y:S01]  /*efe0*/  FADD.FTZ R4, R169, R4 ;  /* 0x00000004a9047221 */ /* 0x004fe20000010000 */
[----:B------:R-:W2:Y:S05]  /*eff0*/  LDL R0, [R1+0x304] ;  /* 0x0003040001007983 */ /* 0x000eaa0000100800 */
[----:B------:R1:W1:Y:S01]  /*f000*/  MUFU.EX2 R57, R3 ;  /* 0x0000000300397308 */ /* 0x0002620000000800 */
[----:B------:R-:W-:Y:S01]  /*f010*/  FADD.FTZ R7, R43, R8 ;  /* 0x000000082b077221 */ /* 0x000fe20000010000 */
[----:B0-----:R-:W-:Y:S01]  /*f020*/  FADD.FTZ R4, R55, R4 ;  /* 0x0000000437047221 */ /* 0x001fe20000010000 */
[----:B------:R-:W2:Y:S02]  /*f030*/  LDL.64 R8, [R1+0x88] ;  /* 0x0000880001087983 */ /* 0x000ea40000100a00 */
[----:B------:R-:W-:-:S02]  /*f040*/  FADD.FTZ R12, R170, R7 ;  /* 0x00000007aa0c7221 */ /* 0x000fc40000010000 */
[----:B-1----:R-:W2:Y:S01]  /*f050*/  LDL R34, [R1+0x240] ;  /* 0x0002400001227983 */ /* 0x002ea20000100800 */
[----:B------:R-:W-:Y:S01]  /*f060*/  FADD.FTZ R4, R171, R4 ;  /* 0x00000004ab047221 */ /* 0x000fe20000010000 */
[----:B------:R-:W-:Y:S02]  /*f070*/  FADD.FTZ R12, R45, R12 ;  /* 0x0000000c2d0c7221 */ /* 0x000fe40000010000 */
[----:B------:R-:W2:Y:S04]  /*f080*/  LDL R3, [R1+0x308] ;  /* 0x0003080001037983 */ /* 0x000ea80000100800 */
[----:B------:R-:W2:Y:S01]  /*f090*/  LDL R7, [R1+0x314] ;  /* 0x0003140001077983 */ /* 0x000ea20000100800 */
[----:B------:R-:W-:-:S03]  /*f0a0*/  FADD.FTZ R13, R57, R4 ;  /* 0x00000004390d7221 */ /* 0x000fc60000010000 */
[----:B------:R-:W2:Y:S04]  /*f0b0*/  LDL R4, [R1+0x30c] ;  /* 0x00030c0001047983 */ /* 0x000ea80000100800 */
[----:B------:R0:W-:Y:S04]  /*f0c0*/  STL.64 [R1+0x1f0], R12 ;  /* 0x0001f00c01007387 */ /* 0x0001e80000100a00 */
[----:B------:R-:W2:Y:S04]  /*f0d0*/  LD.E.64 R26, desc[UR36][R10.64+0x8] ;  /* 0x000008240a1a7980 */ /* 0x000ea8000c101b00 */
[----:B------:R-:W2:Y:S04]  /*f0e0*/  LD.E.64 R24, desc[UR36][R10.64] ;  /* 0x000000240a187980 */ /* 0x000ea8000c101b00 */
[----:B0-----:R-:W2:Y:S04]  /*f0f0*/  LDL R12, [R1+0x320] ;  /* 0x00032000010c7983 */ /* 0x001ea80000100800 */
[----:B------:R-:W2:Y:S04]  /*f100*/  LDL R13, [R1+0x324] ;  /* 0x00032400010d7983 */ /* 0x000ea80000100800 */
[----:B------:R-:W2:Y:S04]  /*f110*/  LDL R10, [R1+0x318] ;  /* 0x00031800010a7983 */ /* 0x000ea80000100800 */
[----:B------:R-:W2:Y:S01]  /*f120*/  LDL R11, [R1+0x31c] ;  /* 0x00031c00010b7983 */ /* 0x000ea20000100800 */
[----:B------:R-:W-:-:S02]  /*f130*/  F2FP.F16.F32.PACK_AB R156, R29, R156 ;  /* 0x0000009c1d9c723e */ /* 0x000fc400000000ff */
[----:B------:R-:W-:Y:S02]  /*f140*/  F2FP.F16.F32.PACK_AB R158, R33, R158 ;  /* 0x0000009e219e723e */ /* 0x000fe400000000ff */
[----:B------:R-:W-:Y:S02]  /*f150*/  F2FP.F16.F32.PACK_AB R157, R148, R157 ;  /* 0x0000009d949d723e */ /* 0x000fe400000000ff */
[----:B------:R-:W-:Y:S02]  /*f160*/  F2FP.F16.F32.PACK_AB R159, R150, R159 ;  /* 0x0000009f969f723e */ /* 0x000fe400000000ff */
[----:B------:R-:W-:Y:S02]  /*f170*/  F2FP.F16.F32.PACK_AB R160, R35, R160 ;  /* 0x000000a023a0723e */ /* 0x000fe400000000ff */
[----:B------:R-:W-:Y:S02]  /*f180*/  F2FP.F16.F32.PACK_AB R162, R37, R162 ;  /* 0x000000a225a2723e */ /* 0x000fe400000000ff */
        /* <DEDUP_REMOVED lines=9> */
[----:B------:R-:W-:Y:S01]  /*f220*/  F2FP.F16.F32.PACK_AB R171, R57, R171 ;  /* 0x000000ab39ab723e */ /* 0x000fe200000000ff */
[----:B------:R-:W-:Y:S04]  /*f230*/  STL [R1+0x214], R58 ;  /* 0x0002143a01007387 */ /* 0x000fe80000100800 */
        /* <DEDUP_REMOVED lines=53> */
[----:B--2---:R-:W-:Y:S01]  /*f590*/  IMAD R8, R31, 0x1000, R8 ;  /* 0x000010001f087824 */ /* 0x004fe200078e0208 */
[----:B------:R-:W-:-:S04]  /*f5a0*/  R2UR UR7, R9 ;  /* 0x00000000090772ca */ /* 0x000fc800000e0000 */
[----:B------:R-:W-:Y:S01]  /*f5b0*/  R2UR UR6, R8 ;  /* 0x00000000080672ca */ /* 0x000fe200000e0000 */
[----:B------:R-:W-:Y:S04]  /*f5c0*/  STL [R1+0x240], R34 ;  /* 0x0002402201007387 */ /* 0x000fe80000100800 */
[----:B------:R-:W-:Y:S01]  /*f5d0*/  STL [R1+0x2ec], R140 ;  /* 0x0002ec8c01007387 */ /* 0x000fe20000100800 */
[----:B------:R-:W-:-:S05]  /*f5e0*/  MOV R26, R26 ;  /* 0x0000001a001a7202 */ /* 0x000fca0000000f00 */
[--C-:B------:R-:W-:Y:S02]  /*f5f0*/  IMAD R27, R25, 0x2, R26.reuse ;  /* 0x00000002191b7824 */ /* 0x100fe400078e021a */
[C---:B------:R-:W-:Y:S02]  /*f600*/  IMAD R25, R24.reuse, 0x2, R26 ;  /* 0x0000000218197824 */ /* 0x040fe400078e021a */
[----:B------:R-:W-:Y:S01]  /*f610*/  IMAD R24, R24, 0x2, R27 ;  /* 0x0000000218187824 */ /* 0x000fe200078e021b */
[----:B------:R-:W-:Y:S04]  /*f620*/  STSM.16.M88.4 [R26], R156 ;  /* 0x0000009c1a007844 */ /* 0x000fe80000000200 */
[----:B------:R-:W-:Y:S04]  /*f630*/  STSM.16.M88.4 [R25], R160 ;  /* 0x000000a019007844 */ /* 0x000fe80000000200 */
[----:B------:R-:W-:Y:S04]  /*f640*/  STSM.16.M88.4 [R27], R164 ;  /* 0x000000a41b007844 */ /* 0x000fe80000000200 */
[----:B------:R-:W-:Y:S04]  /*f650*/  STSM.16.M88.4 [R24], R168 ;  /* 0x000000a818007844 */ /* 0x000fe80000000200 */
[----:B------:R-:W-:Y:S04]  /*f660*/  STL [R1+0x2f0], R56 ;  /* 0x0002f03801007387 */ /* 0x000fe80000100800 */
[----:B------:R-:W-:Y:S04]  /*f670*/  STL [R1+0x2f4], R142 ;  /* 0x0002f48e01007387 */ /* 0x000fe80000100800 */
[----:B------:R-:W-:Y:S04]  /*f680*/  STL [R1+0x2f8], R144 ;  /* 0x0002f89001007387 */ /* 0x000fe80000100800 */
[----:B------:R0:W-:Y:S02]  /*f690*/  STL [R1+0x2fc], R146 ;  /* 0x0002fc9201007387 */ /* 0x0001e40000100800 */
[----:B0-----:R-:W-:-:S06]  /*f6a0*/  WARPGROUP.ARRIVE ;  /* 0x00000000000079c5 */ /* 0x001fcc0000000000 */
[----:B------:R-:W-:Y:S01]  /*f6b0*/  HGMMA.64x256x16.F32 R24, R156, gdesc[UR4].tnspB, RZ, !UPT, gsb0 ;  /* 0x43e000049c187df0 */ /* 0x000fe2000c0008ff */
[----:B------:R0:W-:Y:S04]  /*f6c0*/  STL [R1+0x318], R10 ;  /* 0x0003180a01007387 */ /* 0x0001e80000100800 */
[----:B------:R1:W-:Y:S01]  /*f6d0*/  STL [R1+0x31c], R11 ;  /* 0x00031c0b01007387 */ /* 0x0003e20000100800 */
[----:B0-----:R-:W-:Y:S02]  /*f6e0*/  VIADD R10, R8, 0x80 ;  /* 0x00000080080a7836 */ /* 0x001fe40000000000 */
[----:B-1----:R-:W-:-:S03]  /*f6f0*/  IMAD.MOV.U32 R11, RZ, RZ, R9 ;  /* 0x000000ffff0b7224 */ /* 0x002fc600078e0009 */
[----:B------:R-:W-:Y:S02]  /*f700*/  R2UR UR6, R10 ;  /* 0x000000000a0672ca */ /* 0x000fe400000e0000 */
[----:B------:R-:W-:Y:S01]  /*f710*/  R2UR UR7, R11 ;  /* 0x000000000b0772ca */ /* 0x000fe200000e0000 */
        /* <DEDUP_REMOVED lines=100> */
[----:B------:R-:W-:Y:S01]  /*fd60*/  HGMMA.64x256x16.F32 R24, R160, gdesc[UR4].tnspB, R24, gsb0 ;  /* 0x43e00004a0187df0 */ /* 0x000fe20008000818 */
[----:B------:R-:W-:Y:S02]  /*fd70*/  VIADD R10, R8, 0x100 ;  /* 0x00000100080a7836 */ /* 0x000fe40000000000 */
[----:B------:R-:W-:-:S03]  /*fd80*/  IMAD.MOV.U32 R11, RZ, RZ, R9 ;  /* 0x000000ffff0b7224 */ /* 0x000fc600078e0009 */
[----:B------:R-:W-:Y:S02]  /*fd90*/  R2UR UR6, R10 ;  /* 0x000000000a0672ca */ /* 0x000fe400000e0000 */
[----:B------:R-:W-:Y:S01]  /*fda0*/  R2UR UR7, R11 ;  /* 0x000000000b0772ca */ /* 0x000fe200000e0000 */
[----:B------:R-:W-:Y:S01]  /*fdb0*/  VIADD R8, R8, 0x180 ;  /* 0x0000018008087836 */ /* 0x000fe20000000000 */
        /* <DEDUP_REMOVED lines=35> */
[----:B------:R-:W-:Y:S02]  /*fff0*/  R2UR UR6, R8 ;  /* 0x00000000080672ca */ /* 0x000fe400000e0000 */
[----:B------:R-:W-:Y:S01]  /*10000*/  R2UR UR7, R9 ;  /* 0x00000000090772ca */ /* 0x000fe200000e0000 */
        /* <DEDUP_REMOVED lines=34> */
[----:B------:R-:W-:Y:S03]  /*10230*/  HGMMA.64x256x16.F32 R24, R168, gdesc[UR4].tnspB, R24, gsb0 ;  /* 0x43e00004a8187df0 */ /* 0x000fe60008000818 */
        /* <DEDUP_REMOVED lines=34> */
[----:B0-----:R-:W4:Y:S04]  /*10460*/  LDL R74, [R1+0x214] ;  /* 0x00021400014a7983 */ /* 0x001f280000100800 */
[----:B-1----:R-:W4:Y:S04]  /*10470*/  LDL R76, [R1+0x218] ;  /* 0x00021800014c7983 */ /* 0x002f280000100800 */
[----:B------:R-:W4:Y:S04]  /*10480*/  LDL R78, [R1+0x21c] ;  /* 0x00021c00014e7983 */ /* 0x000f280000100800 */
[----:B------:R-:W4:Y:S04]  /*10490*/  LDL R4, [R1+0x220] ;  /* 0x0002200001047983 */ /* 0x000f280000100800 */
[----:B--2---:R-:W2:Y:S04]  /*104a0*/  LDL R80, [R1+0x224] ;  /* 0x0002240001507983 */ /* 0x004ea80000100800 */
[----:B------:R-:W2:Y:S04]  /*104b0*/  LDL R82, [R1+0x228] ;  /* 0x0002280001527983 */ /* 0x000ea80000100800 */
[----:B---3--:R-:W3:Y:S04]  /*104c0*/  LDL R84, [R1+0x22c] ;  /* 0x00022c0001547983 */ /* 0x008ee80000100800 */
        /* <DEDUP_REMOVED lines=120> */
[----:B------:R-:W-:Y:S01]  /*10c50*/  @!PT LDS RZ, [RZ] ;  /* 0x00000000fffff984 */ /* 0x000fe20000000800 */
[----:B------:R-:W-:Y:S01]  /*10c60*/  @!PT LDS RZ, [RZ] ;  /* 0x00000000fffff984 */ /* 0x000fe20000000800 */
[----:B------:R-:W-:Y:S01]  /*10c70*/  @!PT LDS RZ, [RZ] ;  /* 0x00000000fffff984 */ /* 0x000fe20000000800 */
[----:B------:R-:W-:Y:S01]  /*10c80*/  @!PT LDS RZ, [RZ] ;  /* 0x00000000fffff984 */ /* 0x000fe20000000800 */
[----:B------:R0:W-:Y:S06]  /*10c90*/  MEMBAR.ALL.CTA ;  /* 0x0000000000007992 */ /* 0x0001ec0000008000 */
[----:B0-----:R-:W0:Y:S04]  /*10ca0*/  FENCE.VIEW.ASYNC.S ;  /* 0x00000000000073c6 */ /* 0x001e280000000000 */
[----:B------:R-:W-:Y:S04]  /*10cb0*/  STL [R1+0x210], R0 ;  /* 0x0002100001007387 */ /* 0x000fe80000100800 */
[----:B------:R-:W-:Y:S04]  /*10cc0*/  STL [R1+0x214], R74 ;  /* 0x0002144a01007387 */ /* 0x000fe80000100800 */
[----:B------:R-:W-:Y:S04]  /*10cd0*/  STL [R1+0x218], R76 ;  /* 0x0002184c01007387 */ /* 0x000fe80000100800 */
[----:B------:R-:W-:Y:S04]  /*10ce0*/  STL [R1+0x21c], R78 ;  /* 0x00021c4e01007387 */ /* 0x000fe80000100800 */
[----:B------:R-:W-:Y:S04]  /*10cf0*/  STL [R1+0x220], R4 ;  /* 0x0002200401007387 */ /* 0x000fe80000100800 */
[----:B--2---:R-:W-:Y:S04]  /*10d00*/  STL [R1+0x224], R80 ;  /* 0x0002245001007387 */ /* 0x004fe80000100800 */
[----:B------:R-:W-:Y:S04]  /*10d10*/  STL [R1+0x228], R82 ;  /* 0x0002285201007387 */ /* 0x000fe80000100800 */
[----:B---3--:R-:W-:Y:S04]  /*10d20*/  STL [R1+0x22c], R84 ;  /* 0x00022c5401007387 */ /* 0x008fe80000100800 */
        /* <DEDUP_REMOVED lines=120> */
[----:B0-----:R-:W-:-:S03]  /*114b0*/  NOP ;  /* 0x0000000000007918 */ /* 0x001fc60000000000 */
[----:B-1----:R-:W3:Y:S04]  /*114c0*/  LDL R3, [R1+0x28] ;  /* 0x0000280001037983 */ /* 0x002ee80000100800 */
[----:B------:R2:W5:Y:S01]  /*114d0*/  LDL R0, [R1+0x1c8] ;  /* 0x0001c80001007983 */ /* 0x0005620000100800 */
[----:B------:R-:W-:Y:S01]  /*114e0*/  BSSY B0, `(.L_x_1960) ;  /* 0x0000006000007945 */ /* 0x000fe20003800000 */
[----:B------:R-:W-:Y:S06]  /*114f0*/  BAR.ARV 0xe, 0x100 ;  /* 0x0384000000007b1d */ /* 0x000fec0000002000 */
[----:B---3--:R-:W-:-:S04]  /*11500*/  LOP3.LUT R3, R3, 0x1, RZ, 0xfc, !PT ;  /* 0x0000000103037812 */ /* 0x008fc800078efcff */
[----:B------:R-:W-:-:S13]  /*11510*/  ISETP.NE.AND P0, PT, R3, 0x3, PT ;  /* 0x000000030300780c */ /* 0x000fda0003f05270 */
[----:B--2---:R-:W-:Y:S05]  /*11520*/  @!P0 BRA `(.L_x_1961) ;  /* 0x0000000000048947 */ /* 0x004fea0003800000 */
[----:B------:R-:W-:Y:S01]  /*11530*/  BPT.TRAP 0x1 ;  /* 0x000000040000795c */ /* 0x000fe20000300000 */
.L_x_1961:
[----:B------:R-:W-:Y:S05]  /*11540*/  BSYNC B0 ;  /* 0x0000000000007941 */ /* 0x000fea0003800000 */
.L_x_1960:
[----:B------:R-:W2:Y:S01]  /*11550*/  LDL.64 R8, [R1+0x48] ;  /* 0x0000480001087983 */ /* 0x000ea20000100a00 */
[----:B------:R-:W-:Y:S02]  /*11560*/  UISETP.NE.AND UP1, UPT, UR41, URZ, UPT ;  /* 0x0000003f2900728c */ /* 0x000fe4000bf25270 */
[----:B------:R-:W-:Y:S01]  /*11570*/  UISETP.NE.AND UP0, UPT, UR60, URZ, UPT ;  /* 0x0000003f3c00728c */ /* 0x000fe2000bf05270 */
[----:B------:R-:W3:Y:S01]  /*11580*/  LDL R3, [R1+0x34] ;  /* 0x0000340001037983 */ /* 0x000ee20000100800 */
[----:B--2---:R-:W-:-:S05]  /*11590*/  MOV R7, R8 ;  /* 0x0000000800077202 */ /* 0x004fca0000000f00 */
[----:B-----5:R-:W-:-:S05]  /*115a0*/  IMAD R0, R0, 0x8, R7 ;  /* 0x0000000800007824 */ /* 0x020fca00078e0207 */
[----:B---3--:R-:W-:-:S04]  /*115b0*/  PRMT R0, R3, 0x654, R0 ;  /* 0x0000065403007816 */ /* 0x008fc80000000000 */
[----:B------:R0:W-:Y:S02]  /*115c0*/  SYNCS.ARRIVE.TRANS64.RED.A1T0 RZ, [R0+URZ], RZ ;  /* 0x000000ff00ff79a7 */ /* 0x0001e4000810043f */
[----:B0-----:R-:W2:Y:S01]  /*115d0*/  LDL R0, [R1+0x50] ;  /* 0x0000500001007983 */ /* 0x001ea20000100800 */
[----:B------:R-:W-:Y:S02]  /*115e0*/  PLOP3.LUT P0, PT, PT, PT, UP1, 0x80, 0x0 ;  /* 0x000000000000781c */ /* 0x000fe40003f0f018 */
[----:B------:R-:W-:Y:S01]  /*115f0*/  PLOP3.LUT P1, PT, PT, PT, UP1, 0x80, 0x0 ;  /* 0x000000000000781c */ /* 0x000fe20003f2f018 */
[----:B--2---:R-:W-:-:S10]  /*11600*/  IMAD.SHL.U32 R4, R0, 0x40, RZ ;  /* 0x0000004000047824 */ /* 0x004fd400078e00ff */
[----:B------:R-:W-:Y:S01]  /*11610*/  @P0 IMAD.HI.U32 R5, R4, R5, RZ ;  /* 0x0000000504050227 */ /* 0x000fe200078e00ff */
[----:B------:R-:W-:-:S03]  /*11620*/  PLOP3.LUT P0, PT, PT, PT, UP0, 0x40, 0x0 ;  /* 0x000000000000781c */ /* 0x000fc60003f0e808 */
[----:B------:R-:W-:Y:S01]  /*11630*/  IMAD.MOV.U32 R0, RZ, RZ, R4 ;  /* 0x000000ffff007224 */ /* 0x000fe200078e0004 */
[----:B------:R-:W-:-:S05]  /*11640*/  @P1 SHF.R.U32.HI R0, RZ, R6, R5 ;  /* 0x00000006ff001219 */ /* 0x000fca0000011605 */
[----:B------:R-:W-:Y:S02]  /*11650*/  VIADD R3, R0, UR44 ;  /* 0x0000002c00037c36 */ /* 0x000fe40008000000 */
[----:B------:R-:W-:Y:S02]  /*11660*/  VIADD R0, R177, 0xfffffffe ;  /* 0xfffffffeb1007836 */ /* 0x000fe40000000000 */
[----:B------:R-:W-:Y:S01]  /*11670*/  IMAD.IADD R154, R3, 0x1, R154 ;  /* 0x00000001039a7824 */ /* 0x000fe200078e029a */
[----:B------:R-:W-:Y:S06]  /*11680*/  @P0 BRA `(.L_x_1962) ;  /* 0x0000000000400947 */ /* 0x000fec0003800000 */
[C---:B------:R-:W-:Y:S01]  /*11690*/  ISETP.GT.AND P0, PT, R3.reuse, RZ, PT ;  /* 0x000000ff0300720c */ /* 0x040fe20003f04270 */
[----:B------:R-:W-:Y:S01]  /*116a0*/  BSSY B0, `(.L_x_1963) ;  /* 0x000000c000007945 */ /* 0x000fe20003800000 */
[----:B------:R-:W-:-:S11]  /*116b0*/  VIADD R5, R3, 0xffffffff ;  /* 0xffffffff03057836 */ /* 0x000fd60000000000 */
[----:B------:R-:W-:Y:S05]  /*116c0*/  @P0 BRA `(.L_x_1964) ;  /* 0x0000000000180947 */ /* 0x000fea0003800000 */
[----:B------:R-:W-:Y:S01]  /*116d0*/  ISETP.NE.AND P0, PT, R155, 0x1, PT ;  /* 0x000000019b00780c */ /* 0x000fe20003f05270 */
[----:B------:R-:W-:-:S12]  /*116e0*/  IMAD.MOV R3, RZ, RZ, -R3 ;  /* 0x000000ffff037224 */ /* 0x000fd800078e0a03 */
[----:B------:R-:W-:-:S05]  /*116f0*/  @P0 IMAD.HI.U32 R172, R3, R172, RZ ;  /* 0x000000ac03ac0227 */ /* 0x000fca00078e00ff */
[----:B------:R-:W-:-:S04]  /*11700*/  @P0 SHF.R.U32.HI R3, RZ, R173, R172 ;  /* 0x000000adff030219 */ /* 0x000fc800000116ac */
[----:B------:R-:W-:Y:S01]  /*11710*/  LOP3.LUT R5, RZ, R3, RZ, 0x33, !PT ;  /* 0x00000003ff057212 */ /* 0x000fe200078e33ff */
[----:B------:R-:W-:Y:S06]  /*11720*/  BRA `(.L_x_1965) ;  /* 0x00000000000c7947 */ /* 0x000fec0003800000 */
.L_x_1964:
[----:B------:R-:W-:-:S13]  /*11730*/  ISETP.NE.AND P0, PT, R155, 0x1, PT ;  /* 0x000000019b00780c */ /* 0x000fda0003f05270 */
[----:B------:R-:W-:-:S05]  /*11740*/  @P0 IMAD.HI.U32 R172, R5, R172, RZ ;  /* 0x000000ac05ac0227 */ /* 0x000fca00078e00ff */
[----:B------:R-:W-:-:S07]  /*11750*/  @P0 SHF.R.U32.HI R5, RZ, R173, R172 ;  /* 0x000000adff050219 */ /* 0x000fce00000116ac */
.L_x_1965:
[----:B------:R-:W-:Y:S05]  /*11760*/  BSYNC B0 ;  /* 0x0000000000007941 */ /* 0x000fea0003800000 */
.L_x_1963:
[----:B------:R-:W-:-:S05]  /*11770*/  IMAD R5, R5, R155, R155 ;  /* 0x0000009b05057224 */ /* 0x000fca00078e029b */
[----:B------:R-:W-:-:S07]  /*11780*/  VIMNMX R154, R154, R5, PT ;  /* 0x000000059a9a7248 */ /* 0x000fce0003fe0100 */
.L_x_1962:
[----:B------:R-:W-:Y:S01]  /*11790*/  SHF.R.S32.HI R3, RZ, 0x1f, R154 ;  /* 0x0000001fff037819 */ /* 0x000fe2000001149a */
[----:B------:R-:W-:Y:S03]  /*117a0*/  BSSY B1, `(.L_x_1966) ;  /* 0x000000f000017945 */ /* 0x000fe60003800000 */
[----:B------:R-:W-:-:S04]  /*117b0*/  LEA.HI R3, R3, R154, RZ, 0x6 ;  /* 0x0000009a03037211 */ /* 0x000fc800078f30ff */
[----:B------:R-:W-:-:S04]  /*117c0*/  SHF.R.S32.HI R3, RZ, 0x6, R3 ;  /* 0x00000006ff037819 */ /* 0x000fc80000011403 */
[----:B------:R-:W-:-:S04]  /*117d0*/  VIMNMX R3, R22, R3, !PT ;  /* 0x0000000316037248 */ /* 0x000fc80007fe0100 */
[----:B------:R-:W-:-:S13]  /*117e0*/  ISETP.GE.AND P0, PT, R0, R3, PT ;  /* 0x000000030000720c */ /* 0x000fda0003f06270 */
[----:B------:R-:W-:Y:S05]  /*117f0*/  @!P0 BRA `(.L_x_1967) ;  /* 0x0000000000248947 */ /* 0x000fea0003800000 */
[----:B------:R-:W-:Y:S01]  /*11800*/  BSSY B0, `(.L_x_1968) ;  /* 0x0000006000007945 */ /* 0x000fe20003800000 */
.L_x_1969:
[----:B------:R-:W-:-:S07]  /*11810*/  MOV R6, 0x11830 ;  /* 0x0001183000067802 */ /* 0x000fce0000000f00 */
[----:B------:R-:W-:Y:S05]  /*11820*/  CALL.REL.NOINC `($_ZN7cutlass13device_kernelIN5flash11enable_sm90INS1_16FlashAttnFwdSm90INS1_25CollectiveMainloopFwdSm90ILi2EN4cute5tupleIJNS5_1CILi1EEES8_S8_EEENS6_IJNS7_ILi64EEESA_SA_EEELi512ENS_6half_tEfNS_4arch4Sm90ELb0ELb1ELb1ELb0ELb1ELb0ELb1ELb0ELb0ELb1ELb1ELb0EEENS1_21CollectiveEpilogueFwdINS6_IJSA_NS7_ILi512EEESA_EEES9_SC_SE_Li256ELb0ELb1ELb1ELb0EEENS1_19SingleTileSchedulerILb0ELb1ELb1ELi64EEEEEEEEEvNT_6ParamsE$_ZZN5flash25CollectiveMainloopFwdSm90ILi2EN4cute5tupleIJNS1_1CILi1EEES4_S4_EEENS2_IJNS3_ILi64EEES6_S6_EEELi512EN7cutlass6half_tEfNS8_4arch4Sm90ELb0ELb1ELb1ELb0ELb1ELb0ELb1ELb0ELb0ELb1ELb1ELb0EE3mmaINS_16FlashAttnFwdSm90ISC_NS_21CollectiveEpilogueFwdINS2_IJS6_NS3_ILi512EEES6_EEES5_S9_SB_Li256ELb0ELb1ELb1ELb0EEENS_19SingleTileSchedulerILb0ELb1ELb1ELi64EEEE13SharedStorageENS1_6TensorINS1_11ArrayEngineIfLm128EEENS1_6LayoutINS2_IJNS2_IJNS3_ILi2EEESR_NS3_ILi32EEEEEES4_S4_EEENS2_IJNS2_IJS4_SR_NS3_ILi4EEEEEENS3_ILi0EEESX_EEEEEEENS_7SoftmaxILi2ELi0EEEEEbRKNSC_6ParamsENS8_13PipelineAsyncILi2EEES17_RNS8_13PipelineStateILj2EEERT0_RT1_iRiRKNS_16SeqlenInfoQKNewKILb0ELb0EEENS2_IJiiiiEEERT_ENKUliT_T0_T1_E_clIZSD_ISM_S10_S12_EbS15_S17_S17_S1A_S1C_S1E_iS1F_S1J_S1K_S1M_EUlRS1N_iE1_NS3_ILb0EEENS3_ILb1EEEEEDaiS1N_S1O_S1P_) ;  /* 0x000001ac00447944 */ /* 0x000fea0003c00000 */
[C---:B------:R-:W-:Y:S01]  /*11830*/  ISETP.GT.AND P0, PT, R0.reuse, R3, PT ;  /* 0x000000030000720c */ /* 0x040fe20003f04270 */
[----:B------:R-:W-:-:S12]  /*11840*/  VIADD R0, R0, 0xffffffff ;  /* 0xffffffff00007836 */ /* 0x000fd80000000000 */
[----:B------:R-:W-:Y:S05]  /*11850*/  @P0 BRA `(.L_x_1969) ;  /* 0xfffffffc00ec0947 */ /* 0x000fea000383ffff */
[----:B------:R-:W-:Y:S05]  /*11860*/  BSYNC B0 ;  /* 0x0000000000007941 */ /* 0x000fea0003800000 */
.L_x_1968:
[----:B------:R-:W2:Y:S02]  /*11870*/  LDL R4, [R1+0x50] ;  /* 0x0000500001047983 */ /* 0x000ea40000100800 */
[----:B--2---:R-:W-:-:S07]  /*11880*/  IMAD.SHL.U32 R4, R4, 0x40, RZ ;  /* 0x0000004004047824 */ /* 0x004fce00078e00ff */
.L_x_1967:
[----:B------:R-:W-:Y:S05]  /*11890*/  BSYNC B1 ;  /* 0x0000000000017941 */ /* 0x000fea0003800000 */
.L_x_1966:
[----:B------:R-:W-:Y:S01]  /*118a0*/  UISETP.NE.AND UP1, UPT, UR41, URZ, UPT ;  /* 0x0000003f2900728c */ /* 0x000fe2000bf25270 */
[----:B------:R-:W-:Y:S01]  /*118b0*/  VIADD R4, R4, 0x3f ;  /* 0x0000003f04047836 */ /* 0x000fe20000000000 */
[----:B------:R-:W-:-:S04]  /*118c0*/  UISETP.NE.AND UP0, UPT, UR60, URZ, UPT ;  /* 0x0000003f3c00728c */ /* 0x000fc8000bf05270 */
[----:B------:R-:W-:Y:S02]  /*118d0*/  PLOP3.LUT P0, PT, PT, PT, UP1, 0x80, 0x0 ;  /* 0x000000000000781c */ /* 0x000fe40003f0f018 */
[----:B------:R-:W-:-:S03]  /*118e0*/  PLOP3.LUT P1, PT, PT, PT, UP1, 0x80, 0x0 ;  /* 0x000000000000781c */ /* 0x000fc60003f2f018 */
[----:B------:R-:W-:-:S08]  /*118f0*/  @UP1 ULDC UR4, c[0x0][0x44c] ;  /* 0x0001130000041ab9 */ /* 0x000fd00000000800 */
[----:B------:R-:W-:Y:S01]  /*11900*/  @P0 IMAD.HI.U32 R2, R4, UR4, RZ ;  /* 0x0000000404020c27 */ /* 0x000fe2000f8e00ff */
[----:B------:R-:W-:Y:S01]  /*11910*/  PLOP3.LUT P0, PT, PT, PT, UP0, 0x40, 0x0 ;  /* 0x000000000000781c */ /* 0x000fe20003f0e808 */
[----:B------:R-:W-:-:S03]  /*11920*/  @UP1 ULDC UR4, c[0x0][0x450] ;  /* 0x0001140000041ab9 */ /* 0x000fc60000000800 */
[----:B------:R-:W-:Y:S01]  /*11930*/  @P1 SHF.R.U32.HI R4, RZ, UR4, R2 ;  /* 0x00000004ff041c19 */ /* 0x000fe20008011602 */
[----:B------:R-:W-:-:S04]  /*11940*/  ULDC UR4, c[0x0][0xad4] ;  /* 0x0002b50000047ab9 */ /* 0x000fc80000000800 */
[----:B------:R-:W-:-:S04]  /*11950*/  VIADD R4, R4, UR40 ;  /* 0x0000002804047c36 */ /* 0x000fc80008000000 */
[----:B------:R-:W-:Y:S01]  /*11960*/  VIADD R2, R4, -UR4 ;  /* 0x8000000404027c36 */ /* 0x000fe20008000000 */
[----:B------:R-:W-:Y:S06]  /*11970*/  @P0 BRA `(.L_x_1970) ;  /* 0x0000000000540947 */ /* 0x000fec0003800000 */
[----:B------:R-:W-:Y:S01]  /*11980*/  ISETP.GT.AND P0, PT, R4, -0x1, PT ;  /* 0xffffffff0400780c */ /* 0x000fe20003f04270 */
[----:B------:R-:W-:-:S12]  /*11990*/  BSSY B0, `(.L_x_1971) ;  /* 0x0000011000007945 */ /* 0x000fd80003800000 */
[----:B------:R-:W-:Y:S05]  /*119a0*/  @P0 BRA `(.L_x_1972) ;  /* 0x0000000000240947 */ /* 0x000fea0003800000 */
[----:B------:R-:W-:Y:S01]  /*119b0*/  ULDC UR4, c[0x0][0xadc] ;  /* 0x0002b70000047ab9 */ /* 0x000fe20000000800 */
[----:B------:R-:W-:Y:S01]  /*119c0*/  LOP3.LUT R3, RZ, R4, RZ, 0x33, !PT ;  /* 0x00000004ff037212 */ /* 0x000fe200078e33ff */
[----:B------:R-:W-:-:S05]  /*119d0*/  IMAD.U32 R5, RZ, RZ, UR4 ;  /* 0x00000004ff057e24 */ /* 0x000fca000f8e00ff */
[----:B------:R-:W-:-:S13]  /*119e0*/  ISETP.NE.AND P0, PT, R5, 0x1, PT ;  /* 0x000000010500780c */ /* 0x000fda0003f05270 */
[----:B------:R-:W0:Y:S02]  /*119f0*/  @P0 LDC.64 R6, c[0x0][0xae0] ;  /* 0x0002b800ff060b82 */ /* 0x000e240000000a00 */
[----:B0-----:R-:W-:-:S05]  /*11a00*/  @P0 IMAD.HI.U32 R4, R3, R6, RZ ;  /* 0x0000000603040227 */ /* 0x001fca00078e00ff */
[----:B------:R-:W-:-:S04]  /*11a10*/  @P0 SHF.R.U32.HI R3, RZ, R7, R4 ;  /* 0x00000007ff030219 */ /* 0x000fc80000011604 */
[----:B------:R-:W-:Y:S01]  /*11a20*/  LOP3.LUT R4, RZ, R3, RZ, 0x33, !PT ;  /* 0x00000003ff047212 */ /* 0x000fe200078e33ff */
[----:B------:R-:W-:Y:S06]  /*11a30*/  BRA `(.L_x_1973) ;  /* 0x0000000000187947 */ /* 0x000fec0003800000 */
.L_x_1972:
[----:B------:R-:W-:Y:S02]  /*11a40*/  ULDC UR4, c[0x0][0xadc] ;  /* 0x0002b70000047ab9 */ /* 0x000fe40000000800 */
[----:B------:R-:W-:-:S05]  /*11a50*/  IMAD.U32 R5, RZ, RZ, UR4 ;  /* 0x00000004ff057e24 */ /* 0x000fca000f8e00ff */
[----:B------:R-:W-:-:S13]  /*11a60*/  ISETP.NE.AND P0, PT, R5, 0x1, PT ;  /* 0x000000010500780c */ /* 0x000fda0003f05270 */
[----:B------:R-:W0:Y:S02]  /*11a70*/  @P0 LDC.64 R6, c[0x0][0xae0] ;  /* 0x0002b800ff060b82 */ /* 0x000e240000000a00 */
[----:B0-----:R-:W-:-:S05]  /*11a80*/  @P0 IMAD.HI.U32 R6, R4, R6, RZ ;  /* 0x0000000604060227 */ /* 0x001fca00078e00ff */
[----:B------:R-:W-:-:S07]  /*11a90*/  @P0 SHF.R.U32.HI R4, RZ, R7, R6 ;  /* 0x00000007ff040219 */ /* 0x000fce0000011606 */
.L_x_1973:
[----:B------:R-:W-:Y:S05]  /*11aa0*/  BSYNC B0 ;  /* 0x0000000000007941 */ /* 0x000fea0003800000 */
.L_x_1971:
[----:B------:R-:W-:-:S05]  /*11ab0*/  IMAD R3, R4, R5, RZ ;  /* 0x0000000504037224 */ /* 0x000fca00078e02ff */
[----:B------:R-:W-:-:S07]  /*11ac0*/  VIMNMX R2, R2, R3, !PT ;  /* 0x0000000302027248 */ /* 0x000fce0007fe0100 */
.L_x_1970:
[----:B------:R-:W-:-:S05]  /*11ad0*/  VIADD R2, R2, 0x3f ;  /* 0x0000003f02027836 */ /* 0x000fca0000000000 */
[----:B------:R-:W-:-:S04]  /*11ae0*/  SHF.R.S32.HI R3, RZ, 0x1f, R2 ;  /* 0x0000001fff037819 */ /* 0x000fc80000011402 */
[----:B------:R-:W-:-:S04]  /*11af0*/  LEA.HI R3, R3, R2, RZ, 0x6 ;  /* 0x0000000203037211 */ /* 0x000fc800078f30ff */
[----:B------:R-:W-:-:S04]  /*11b00*/  SHF.R.S32.HI R3, RZ, 0x6, R3 ;  /* 0x00000006ff037819 */ /* 0x000fc80000011403 */
[----:B------:R-:W-:-:S04]  /*11b10*/  VIMNMX R21, R22, R3, !PT ;  /* 0x0000000316157248 */ /* 0x000fc80007fe0100 */
[----:B------:R-:W-:-:S13]  /*11b20*/  ISETP.GE.AND P0, PT, R0, R21, PT ;  /* 0x000000150000720c */ /* 0x000fda0003f06270 */
[----:B------:R-:W-:Y:S05]  /*11b30*/  @!P0 BRA `(.L_x_1974) ;  /* 0x0000007000588947 */ /* 0x000fea0003800000 */
.L_x_1997:
[----:B------:R-:W2:Y:S04]  /*11b40*/  LDL R20, [R1+0x1c8] ;  /* 0x0001c80001147983 */ /* 0x000ea80000100800 */
[----:B0-----:R-:W3:Y:S04]  /*11b50*/  LDL R2, [R1+0x1d0] ;  /* 0x0001d00001027983 */ /* 0x001ee80000100800 */
[----:B------:R-:W4:Y:S01]  /*11b60*/  LDL R3, [R1] ;  /* 0x0000000001037983 */ /* 0x000f220000100800 */
[----:B--2---:R-:W-:-:S05]  /*11b70*/  VIADD R4, R20, 0x1 ;  /* 0x0000000114047836 */ /* 0x004fca0000000000 */
[----:B------:R-:W-:-:S13]  /*11b80*/  ISETP.NE.AND P0, PT, R4, 0x2, PT ;  /* 0x000000020400780c */ /* 0x000fda0003f05270 */
[----:B------:R0:W5:Y:S04]  /*11b90*/  @P0 LDL R6, [R1+0x1cc] ;  /* 0x0001cc0001060983 */ /* 0x0001680000100800 */
[----:B------:R-:W2:Y:S01]  /*11ba0*/  @!P0 LDL R5, [R1+0x1cc] ;  /* 0x0001cc0001058983 */ /* 0x000ea20000100800 */
[----:B---3--:R-:W-:Y:S01]  /*11bb0*/  VIADD R2, R2, 0x1 ;  /* 0x0000000102027836 */ /* 0x008fe20000000000 */
[----:B----4-:R-:W-:Y:S02]  /*11bc0*/  LOP3.LUT R3, R3, 0x1, RZ, 0xfc, !PT ;  /* 0x0000000103037812 */ /* 0x010fe400078efcff */
[----:B------:R1:W-:Y:S04]  /*11bd0*/  STL [R1+0x1c8], R4 ;  /* 0x0001c80401007387 */ /* 0x0003e80000100800 */
[----:B------:R0:W-:Y:S04]  /*11be0*/  STL [R1+0x1d0], R2 ;  /* 0x0001d00201007387 */ /* 0x0001e80000100800 */
[----:B------:R0:W-:Y:S01]  /*11bf0*/  @!P0 STL [R1+0x1c8], RZ ;  /* 0x0001c8ff01008387 */ /* 0x0001e20000100800 */
[----:B------:R-:W-:Y:S01]  /*11c00*/  ISETP.NE.AND P1, PT, R3, 0x3, PT ;  /* 0x000000030300780c */ /* 0x000fe20003f25270 */
[----:B------:R-:W-:Y:S05]  /*11c10*/  YIELD ;  /* 0x0000000000007946 */ /* 0x000fea0003800000 */
[----:B------:R-:W-:Y:S01]  /*11c20*/  BSSY B0, `(.L_x_1975) ;  /* 0x0000006000007945 */ /* 0x000fe20003800000 */
[----:B-1----:R-:W-:Y:S01]  /*11c30*/  @!P0 IMAD.MOV.U32 R4, RZ, RZ, RZ ;  /* 0x000000ffff048224 */ /* 0x002fe200078e00ff */
[----:B--2---:R-:W-:-:S05]  /*11c40*/  @!P0 LOP3.LUT R6, R5, 0x1, RZ, 0x3c, !PT ;  /* 0x0000000105068812 */ /* 0x004fca00078e3cff */
[----:B------:R0:W-:Y:S01]  /*11c50*/  @!P0 STL [R1+0x1cc], R6 ;  /* 0x0001cc0601008387 */ /* 0x0001e20000100800 */
[----:B------:R-:W-:Y:S05]  /*11c60*/  @!P1 BRA `(.L_x_1976) ;  /* 0x0000000000049947 */ /* 0x000fea0003800000 */
[----:B------:R-:W-:Y:S01]  /*11c70*/  BPT.TRAP 0x1 ;  /* 0x000000040000795c */ /* 0x000fe20000300000 */
.L_x_1976:
[----:B------:R-:W-:Y:S05]  /*11c80*/  BSYNC B0 ;  /* 0x0000000000007941 */ /* 0x000fea0003800000 */
.L_x_1975:
[----:B0-----:R-:W2:Y:S01]  /*11c90*/  LDL.64 R2, [R1+0x18] ;  /* 0x0000180001027983 */ /* 0x001ea20000100a00 */
[----:B-----5:R-:W-:Y:S02]  /*11ca0*/  SHF.L.U32 R5, R6, 0x1f, RZ ;  /* 0x0000001f06057819 */ /* 0x020fe400000006ff */
[----:B--2---:R-:W-:-:S05]  /*11cb0*/  MOV R3, R2 ;  /* 0x0000000200037202 */ /* 0x004fca0000000f00 */
[----:B------:R-:W-:-:S04]  /*11cc0*/  IMAD R4, R4, 0x8, R3 ;  /* 0x0000000804047824 */ /* 0x000fc800078e0203 */
[----:B------:R0:W1:Y:S01]  /*11cd0*/  SYNCS.PHASECHK.TRANS64.TRYWAIT P0, [R4+URZ], R5 ;  /* 0x00000005040075a7 */ /* 0x000062000800017f */
[----:B------:R0:W5:Y:S01]  /*11ce0*/  LDL.64 R6, [R1+0x1c8] ;  /* 0x0001c80001067983 */ /* 0x0001620000100a00 */
[----:B------:R-:W-:Y:S04]  /*11cf0*/  BSSY B0, `(.L_x_1977) ;  /* 0x0000003000007945 */ /* 0x000fe80003800000 */
[----:B------:R-:W-:Y:S05]  /*11d00*/  @!P1 BRA `(.L_x_1978) ;  /* 0x0000000000049947 */ /* 0x000fea0003800000 */
[----:B------:R-:W-:Y:S01]  /*11d10*/  BPT.TRAP 0x1 ;  /* 0x000000040000795c */ /* 0x000fe20000300000 */
.L_x_1978:
[----:B------:R-:W-:Y:S05]  /*11d20*/  BSYNC B0 ;  /* 0x0000000000007941 */ /* 0x000fea0003800000 */
.L_x_1977:
[----:B------:R-:W-:Y:S04]  /*11d30*/  BSSY B0, `(.L_x_1979) ;  /* 0x0000006000007945 */ /* 0x000fe80003800000 */
[----:B-1----:R-:W-:Y:S05]  /*11d40*/  @P0 BRA `(.L_x_1980) ;  /* 0x0000000000100947 */ /* 0x002fea0003800000 */
[----:B-----5:R-:W-:Y:S01]  /*11d50*/  IMAD R6, R6, 0x8, R3 ;  /* 0x0000000806067824 */ /* 0x020fe200078e0203 */
[----:B------:R-:W-:-:S04]  /*11d60*/  SHF.L.U32 R7, R7, 0x1f, RZ ;  /* 0x0000001f07077819 */ /* 0x000fc800000006ff */
[----:B------:R-:W1:Y:S02]  /*11d70*/  SYNCS.PHASECHK.TRANS64.TRYWAIT P0, [R6+URZ], R7 ;  /* 0x00000007060075a7 */ /* 0x000e64000800017f */
[----:B-1----:R-:W-:Y:S05]  /*11d80*/  @!P0 BRA `(.L_x_1981) ;  /* 0x0000017800c08947 */ /* 0x002fea0003800000 */
.L_x_1980:
[----:B------:R-:W-:Y:S05]  /*11d90*/  BSYNC B0 ;  /* 0x0000000000007941 */ /* 0x000fea0003800000 */
.L_x_1979:
[----:B-1---5:R-:W2:Y:S04]  /*11da0*/  LDL R7, [R1+0x1c8] ;  /* 0x0001c80001077983 */ /* 0x022ea80000100800 */
[----:B------:R-:W2:Y:S01]  /*11db0*/  LDL.64 R2, [R1+0x80] ;  /* 0x0000800001027983 */ /* 0x000ea20000100a00 */
[----:B------:R-:W-:Y:S05]  /*11dc0*/  WARPSYNC.ALL ;  /* 0x0000000000007948 */ /* 0x000fea0003800000 */
[----:B------:R-:W3:Y:S04]  /*11dd0*/  LDL.64 R12, [R1+0x78] ;  /* 0x00007800010c7983 */ /* 0x000ee80000100a00 */
[----:B0-----:R-:W4:Y:S04]  /*11de0*/  LDL.64 R4, [R1+0x78] ;  /* 0x0000780001047983 */ /* 0x001f280000100a00 */
[----:B------:R-:W4:Y:S04]  /*11df0*/  LDL.64 R8, [R1+0x78] ;  /* 0x0000780001087983 */ /* 0x000f280000100a00 */
[----:B------:R-:W4:Y:S01]  /*11e00*/  LDL.64 R10, [R1+0x78] ;  /* 0x00007800010a7983 */ /* 0x000f220000100a00 */
[----:B--2---:R-:W-:Y:S01]  /*11e10*/  IMAD R2, R7, 0x200, R2 ;  /* 0x0000020007027824 */ /* 0x004fe200078e0202 */
[----:B------:R-:W-:-:S02]  /*11e20*/  R2UR UR7, R3 ;  /* 0x00000000030772ca */ /* 0x000fc400000e0000 */
[----:B------:R-:W2:Y:S02]  /*11e30*/  LDL R14, [R1+0x28] ;  /* 0x00002800010e7983 */ /* 0x000ea40000100800 */
[C---:B------:R-:W-:Y:S01]  /*11e40*/  R2UR UR6, R2.reuse ;  /* 0x00000000020672ca */ /* 0x040fe200000e0000 */
[----:B------:R-:W-:Y:S01]  /*11e50*/  WARPGROUP.ARRIVE ;  /* 0x00000000000079c5 */ /* 0x000fe20000000000 */
[----:B------:R-:W-:Y:S02]  /*11e60*/  VIADD R6, R2, 0x2 ;  /* 0x0000000202067836 */ /* 0x000fe40000000000 */
[----:B------:R-:W-:Y:S01]  /*11e70*/  IMAD.MOV.U32 R7, RZ, RZ, R3 ;  /* 0x000000ffff077224 */ /* 0x000fe200078e0003 */
[----:B---3--:R-:W-:Y:S02]  /*11e80*/  R2UR UR4, R12 ;  /* 0x000000000c0472ca */ /* 0x008fe400000e0000 */
[----:B------:R-:W-:Y:S02]  /*11e90*/  R2UR UR5, R13 ;  /* 0x000000000d0572ca */ /* 0x000fe400000e0000 */
[----:B------:R0:W5:Y:S11]  /*11ea0*/  LDL.64 R12, [R1+0x1c8] ;  /* 0x0001c800010c7983 */ /* 0x0001760000100a00 */
[----:B------:R-:W-:Y:S01]  /*11eb0*/  HGMMA.64x64x16.F32 R24, gdesc[UR4], RZ, !UPT, gsb0 ;  /* 0x00e00000041879f0 */ /* 0x000fe2000c0008ff */
[----:B----4-:R-:W-:Y:S01]  /*11ec0*/  VIADD R4, R4, 0x2 ;  /* 0x0000000204047836 */ /* 0x010fe20000000000 */
[----:B------:R-:W-:-:S02]  /*11ed0*/  R2UR UR6, R6 ;  /* 0x00000000060672ca */ /* 0x000fc400000e0000 */
[----:B------:R-:W-:Y:S02]  /*11ee0*/  R2UR UR7, R7 ;  /* 0x00000000070772ca */ /* 0x000fe400000e0000 */
[----:B------:R-:W-:Y:S02]  /*11ef0*/  R2UR UR4, R4 ;  /* 0x00000000040472ca */ /* 0x000fe400000e0000 */
[----:B------:R-:W-:Y:S01]  /*11f00*/  R2UR UR5, R5 ;  /* 0x00000000050572ca */ /* 0x000fe200000e0000 */
[----:B------:R-:W-:Y:S02]  /*11f10*/  WARPGROUP.DEPBAR.LE gsb0, 0x0 ;  /* 0x00008000000079c5 */ /* 0x000fe40000010000 */
[----:B------:R-:W-:-:S10]  /*11f20*/  WARPGROUP.ARRIVE ;  /* 0x00000000000079c5 */ /* 0x000fd40000000000 */
[----:B------:R-:W-:Y:S01]  /*11f30*/  HGMMA.64x64x16.F32 R24, gdesc[UR4], R24, gsb0 ;  /* 0x00e00000041879f0 */ /* 0x000fe20008000818 */
        /* <DEDUP_REMOVED lines=8> */
[----:B------:R-:W-:-:S10]  /*11fc0*/  WARPGROUP.ARRIVE ;  /* 0x00000000000079c5 */ /* 0x000fd40000000000 */
[----:B------:R-:W-:Y:S01]  /*11fd0*/  HGMMA.64x64x16.F32 R24, gdesc[UR4], R24, gsb0 ;  /* 0x00e00000041879f0 */ /* 0x000fe20008000818 */
[----:B------:R-:W-:Y:S02]  /*11fe0*/  VIADD R2, R2, 0x6 ;  /* 0x0000000602027836 */ /* 0x000fe40000000000 */
[----:B------:R-:W-:Y:S01]  /*11ff0*/  VIADD R10, R10, 0x6 ;  /* 0x000000060a0a7836 */ /* 0x000fe20000000000 */
[----:B------:R-:W-:Y:S02]  /*12000*/  R2UR UR7, R3 ;  /* 0x00000000030772ca */ /* 0x000fe400000e0000 */
[----:B------:R-:W-:Y:S02]  /*12010*/  R2UR UR6, R2 ;  /* 0x00000000020672ca */ /* 0x000fe400000e0000 */
[----:B------:R-:W-:Y:S02]  /*12020*/  R2UR UR4, R10 ;  /* 0x000000000a0472ca */ /* 0x000fe400000e0000 */
[----:B------:R-:W-:Y:S01]  /*12030*/  R2UR UR5, R11 ;  /* 0x000000000b0572ca */ /* 0x000fe200000e0000 */
[----:B------:R-:W-:Y:S01]  /*12040*/  IMAD.MOV.U32 R4, RZ, RZ, 0x1 ;  /* 0x00000001ff047424 */ /* 0x000fe200078e00ff */
[----:B------:R0:W-:Y:S01]  /*12050*/  STL [R1+0x60], RZ ;  /* 0x000060ff01007387 */ /* 0x0001e20000100800 */
[----:B------:R-:W-:-:S02]  /*12060*/  WARPGROUP.DEPBAR.LE gsb0, 0x0 ;  /* 0x00008000000079c5 */ /* 0x000fc40000010000 */
[----:B------:R-:W-:-:S08]  /*12070*/  WARPGROUP.ARRIVE ;  /* 0x00000000000079c5 */ /* 0x000fd00000000000 */
[----:B------:R-:W-:Y:S01]  /*12080*/  HGMMA.64x64x16.F32 R24, gdesc[UR4], R24, gsb0 ;  /* 0x00e00000041879f0 */ /* 0x000fe20008000818 */
[----:B------:R0:W-:Y:S01]  /*12090*/  STL [R1+0x60], R4 ;  /* 0x0000600401007387 */ /* 0x0001e20000100800 */
[----:B--2---:R-:W-:-:S03]  /*120a0*/  LOP3.LUT R14, R14, 0x1, RZ, 0xfc, !PT ;  /* 0x000000010e0e7812 */ /* 0x004fc600078efcff */
[----:B------:R0:W-:Y:S04]  /*120b0*/  STL [R1+0x60], R4 ;  /* 0x0000600401007387 */ /* 0x0001e80000100800 */
[----:B------:R0:W-:Y:S04]  /*120c0*/  STL [R1+0x60], R4 ;  /* 0x0000600401007387 */ /* 0x0001e80000100800 */
[----:B------:R0:W-:Y:S01]  /*120d0*/  STL [R1+0x60], R4 ;  /* 0x0000600401007387 */ /* 0x0001e20000100800 */
[----:B------:R-:W-:Y:S01]  /*120e0*/  ISETP.NE.AND P1, PT, R14, 0x3, PT ;  /* 0x000000030e00780c */ /* 0x000fe20003f25270 */
[----:B------:R-:W-:Y:S01]  /*120f0*/  BSSY B0, `(.L_x_1982) ;  /* 0x0000004000007945 */ /* 0x000fe20003800000 */
[----:B------:R-:W-:-:S11]  /*12100*/  WARPGROUP.DEPBAR.LE gsb0, 0x0 ;  /* 0x00008000000079c5 */ /* 0x000fd60000010000 */
[----:B0-----:R-:W-:Y:S05]  /*12110*/  @!P1 BRA `(.L_x_1983) ;  /* 0x0000000000049947 */ /* 0x001fea0003800000 */
[----:B------:R-:W-:Y:S01]  /*12120*/  BPT.TRAP 0x1 ;  /* 0x000000040000795c */ /* 0x000fe20000300000 */
.L_x_1983:
[----:B------:R-:W-:Y:S05]  /*12130*/  BSYNC B0 ;  /* 0x0000000000007941 */ /* 0x000fea0003800000 */
.L_x_1982:
        /* <DEDUP_REMOVED lines=8> */
.L_x_1985:
[----:B------:R-:W-:Y:S05]  /*121c0*/  BSYNC B0 ;  /* 0x0000000000007941 */ /* 0x000fea0003800000 */
.L_x_1984:
[----:B------:R-:W-:Y:S04]  /*121d0*/  BSSY B0, `(.L_x_1986) ;  /* 0x0000004000007945 */ /* 0x000fe80003800000 */
[----:B-1----:R-:W-:Y:S05]  /*121e0*/  @P0 BRA `(.L_x_1987) ;  /* 0x0000000000080947 */ /* 0x002fea0003800000 */
[----:B------:R-:W1:Y:S02]  /*121f0*/  SYNCS.PHASECHK.TRANS64.TRYWAIT P0, [R12+URZ], R13 ;  /* 0x0000000d0c0075a7 */ /* 0x000e64000800017f */
[----:B-1----:R-:W-:Y:S05]  /*12200*/  @!P0 BRA `(.L_x_1988) ;  /* 0x0000017400b48947 */ /* 0x002fea0003800000 */
.L_x_1987:
[----:B------:R-:W-:Y:S05]  /*12210*/  BSYNC B0 ;  /* 0x0000000000007941 */ /* 0x000fea0003800000 */
.L_x_1986:
[----:B------:R-:W2:Y:S04]  /*12220*/  LDL R14, [R1+0x68] ;  /* 0x00006800010e7983 */ /* 0x000ea80000100800 */
[----:B------:R-:W3:Y:S04]  /*12230*/  LDL R5, [R1+0x1c8] ;  /* 0x0001c80001057983 */ /* 0x000ee80000100800 */
[----:B------:R-:W3:Y:S04]  /*12240*/  LDL.64 R2, [R1+0x98] ;  /* 0x0000980001027983 */ /* 0x000ee80000100a00 */
[----:B------:R-:W4:Y:S04]  /*12250*/  LDL.64 R6, [R1+0x90] ;  /* 0x0000900001067983 */ /* 0x000f280000100a00 */
[----:B------:R-:W4:Y:S04]  /*12260*/  LDL.64 R8, [R1+0x90] ;  /* 0x0000900001087983 */ /* 0x000f280000100a00 */
[----:B------:R-:W4:Y:S04]  /*12270*/  LDL.64 R10, [R1+0x90] ;  /* 0x00009000010a7983 */ /* 0x000f280000100a00 */
[----:B01----:R-:W4:Y:S01]  /*12280*/  LDL.64 R12, [R1+0x90] ;  /* 0x00009000010c7983 */ /* 0x003f220000100a00 */
[----:B------:R-:W-:Y:S05]  /*12290*/  WARPSYNC.ALL ;  /* 0x0000000000007948 */ /* 0x000fea0003800000 */
[----:B------:R-:W-:Y:S01]  /*122a0*/  WARPGROUP.ARRIVE ;  /* 0x00000000000079c5 */ /* 0x000fe20000000000 */
[----:B------:R-:W4:Y:S05]  /*122b0*/  LDL.64 R16, [R1+0x90] ;  /* 0x0000900001107983 */ /* 0x000f2a0000100a00 */
[----:B------:R-:W0:Y:S01]  /*122c0*/  S2R R18, SR_TID.X ;  /* 0x0000000000127919 */ /* 0x000e220000002100 */
[----:B------:R-:W4:Y:S04]  /*122d0*/  LDL.64 R56, [R1+0x90] ;  /* 0x0000900001387983 */ /* 0x000f280000100a00 */
[----:B------:R-:W4:Y:S01]  /*122e0*/  LDL.64 R58, [R1+0x90] ;  /* 0x00009000013a7983 */ /* 0x000f220000100a00 */
[----:B--2---:R-:W-:-:S03]  /*122f0*/  ISETP.NE.U32.AND P0, PT, R14, RZ, PT ;  /* 0x000000ff0e00720c */ /* 0x004fc60003f05070 */
[----:B------:R-:W2:Y:S01]  /*12300*/  LDL.64 R14, [R1+0x90] ;  /* 0x00009000010e7983 */ /* 0x000ea20000100a00 */
[----:B---3--:R-:W-:Y:S01]  /*12310*/  IMAD R2, R5, 0x1000, R2 ;  /* 0x0000100005027824 */ /* 0x008fe200078e0202 */
[----:B------:R-:W-:Y:S02]  /*12320*/  R2UR UR7, R3 ;  /* 0x00000000030772ca */ /* 0x000fe400000e0000 */
[----:B----4-:R-:W-:Y:S02]  /*12330*/  R2UR UR4, R6 ;  /* 0x00000000060472ca */ /* 0x010fe400000e0000 */
[----:B------:R-:W-:Y:S02]  /*12340*/  R2UR UR6, R2 ;  /* 0x00000000020672ca */ /* 0x000fe400000e0000 */
[----:B------:R-:W-:Y:S02]  /*12350*/  R2UR UR5, R7 ;  /* 0x00000000070572ca */ /* 0x000fe400000e0000 */
[----:B------:R-:W-:-:S11]  /*12360*/  VOTEU.ANY UP0, P0 ;  /* 0x00000000003f7886 */ /* 0x000fd60000000100 */
        /* <DEDUP_REMOVED lines=25> */
[--C-:B------:R-:W-:Y:S01]  /*12500*/  IMAD.MOV.U32 R7, RZ, RZ, R3.reuse ;  /* 0x000000ffff077224 */ /* 0x100fe200078e0003 */
        /* <DEDUP_REMOVED lines=9> */
[----:B------:R-:W-:Y:S01]  /*125a0*/  IMAD.MOV.U32 R7, RZ, RZ, R3 ;  /* 0x000000ffff077224 */ /* 0x000fe200078e0003 */
[----:B------:R-:W-:-:S04]  /*125b0*/  R2UR UR6, R6 ;  /* 0x00000000060672ca */ /* 0x000fc800000e0000 */
[----:B------:R-:W-:Y:S01]  /*125c0*/  R2UR UR7, R7 ;  /* 0x00000000070772ca */ /* 0x000fe200000e0000 */
[----:B--2---:R-:W-:Y:S01]  /*125d0*/  VIADD R14, R14, 0x200 ;  /* 0x000002000e0e7836 */ /* 0x004fe20000000000 */
[----:B------:R-:W-:-:S04]  /*125e0*/  R2UR UR5, R15 ;  /* 0x000000000f0572ca */ /* 0x000fc800000e0000 */
        /* <DEDUP_REMOVED lines=121> */
[----:B------:R-:W-:Y:S02]  /*12d80*/  R2UR UR5, R17 ;  /* 0x00000000110572ca */ /* 0x000fe400000e0000 */
[----:B0-----:R-:W-:-:S05]  /*12d90*/  SHF.R.U32.HI R18, RZ, 0x7, R18 ;  /* 0x00000007ff127819 */ /* 0x001fca0000011612 */
[----:B------:R0:W1:Y:S01]  /*12da0*/  SHFL.IDX PT, R5, R18, RZ, 0x1f ;  /* 0x00001fff12057589 */ /* 0x00006200000e0000 */
[----:B------:R-:W-:Y:S02]  /*12db0*/  WARPGROUP.DEPBAR.LE gsb0, 0x0 ;  /* 0x00008000000079c5 */ /* 0x000fe40000010000 */
[----:B------:R-:W-:Y:S01]  /*12dc0*/  WARPGROUP.ARRIVE ;  /* 0x00000000000079c5 */ /* 0x000fe20000000000 */
[----:B------:R-:W-:Y:S01]  /*12dd0*/  VIADD R6, R2, 0x800 ;  /* 0x0000080002067836 */ /* 0x000fe20000000000 */
[----:B------:R-:W-:Y:S01]  /*12de0*/  R2UR UR9, R9 ;  /* 0x00000000090972ca */ /* 0x000fe200000e0000 */
[----:B------:R-:W-:Y:S01]  /*12df0*/  IMAD.MOV.U32 R17, RZ, RZ, R3 ;  /* 0x000000ffff117224 */ /* 0x000fe200078e0003 */
[----:B0-----:R-:W4:Y:S02]  /*12e00*/  LDL.64 R18, [R1+0x90] ;  /* 0x0000900001127983 */ /* 0x001f240000100a00 */
[----:B------:R-:W-:Y:S01]  /*12e10*/  HGMMA.64x64x16.F32 R24, gdesc[UR4], R24, gsb0 ;  /* 0x00e00000041879f0 */ /* 0x000fe20008000818 */
[----:B-1----:R-:W-:-:S04]  /*12e20*/  ISETP.GT.AND P0, PT, R5, 0x7f, PT ;  /* 0x0000007f0500780c */ /* 0x002fc80003f04270 */
[----:B------:R-:W-:-:S04]  /*12e30*/  SEL R5, RZ, 0x2, !P0 ;  /* 0x00000002ff057807 */ /* 0x000fc80004000000 */
[----:B------:R-:W-:Y:S01]  /*12e40*/  IADD3 R8, R8, 0x800, R5 ;  /* 0x0000080008087810 */ /* 0x000fe20007ffe005 */
[----:B------:R-:W-:Y:S01]  /*12e50*/  IMAD.IADD R16, R5, 0x1, R6 ;  /* 0x0000000105107824 */ /* 0x000fe200078e0206 */
[----:B------:R-:W-:Y:S01]  /*12e60*/  R2UR UR11, R17 ;  /* 0x00000000110b72ca */ /* 0x000fe200000e0000 */
[----:B------:R-:W-:Y:S01]  /*12e70*/  UMOV UR4, 0x1 ;  /* 0x0000000100047882 */ /* 0x000fe20000000000 */
[----:B------:R-:W-:Y:S02]  /*12e80*/  R2UR UR8, R8 ;  /* 0x00000000080872ca */ /* 0x000fe400000e0000 */
[----:B------:R-:W-:Y:S01]  /*12e90*/  R2UR UR10, R16 ;  /* 0x00000000100a72ca */ /* 0x000fe200000e0000 */
[----:B------:R-:W-:Y:S01]  /*12ea0*/  UISETP.NE.U32.AND UP0, UPT, UR4, URZ, UPT ;  /* 0x0000003f0400728c */ /* 0x000fe2000bf05070 */
[----:B------:R-:W-:Y:S02]  /*12eb0*/  WARPGROUP.DEPBAR.LE gsb0, 0x0 ;  /* 0x00008000000079c5 */ /* 0x000fe40000010000 */
[----:B------:R-:W-:-:S09]  /*12ec0*/  WARPGROUP.ARRIVE ;  /* 0x00000000000079c5 */ /* 0x000fd20000000000 */
[----:B------:R-:W-:Y:S01]  /*12ed0*/  HGMMA.64x64x16.F32 R24, gdesc[UR8], R24, UP0, gsb0 ;  /* 0x00e00000081879f0 */ /* 0x000fe2000b800818 */
[----:B------:R-:W-:-:S05]  /*12ee0*/  IMAD.MOV.U32 R16, RZ, RZ, 0x4 ;  /* 0x00000004ff107424 */ /* 0x000fca00078e00ff */
[----:B------:R-:W-:Y:S01]  /*12ef0*/  SEL R7, R16, 0x2, P0 ;  /* 0x0000000210077807 */ /* 0x000fe20000000000 */
[----:B------:R-:W-:-:S03]  /*12f00*/  IMAD.MOV.U32 R9, RZ, RZ, R3 ;  /* 0x000000ffff097224 */ /* 0x000fc600078e0003 */
[----:B--2---:R-:W-:Y:S01]  /*12f10*/  IADD3 R10, R7, 0x800, R10 ;  /* 0x00000800070a7810 */ /* 0x004fe20007ffe00a */
[----:B------:R-:W-:Y:S01]  /*12f20*/  IMAD.IADD R8, R6, 0x1, R7 ;  /* 0x0000000106087824 */ /* 0x000fe200078e0207 */
[----:B------:R-:W-:Y:S02]  /*12f30*/  R2UR UR7, R9 ;  /* 0x00000000090772ca */ /* 0x000fe400000e0000 */
[----:B------:R-:W-:Y:S02]  /*12f40*/  R2UR UR4, R10 ;  /* 0x000000000a0472ca */ /* 0x000fe400000e0000 */
[----:B------:R-:W-:Y:S02]  /*12f50*/  R2UR UR6, R8 ;  /* 0x00000000080672ca */ /* 0x000fe400000e0000 */
[----:B------:R-:W-:Y:S01]  /*12f60*/  R2UR UR5, R11 ;  /* 0x000000000b0572ca */ /* 0x000fe200000e0000 */
[----:B------:R-:W-:Y:S02]  /*12f70*/  WARPGROUP.DEPBAR.LE gsb0, 0x0 ;  /* 0x00008000000079c5 */ /* 0x000fe40000010000 */
[----:B------:R-:W-:Y:S01]  /*12f80*/  WARPGROUP.ARRIVE ;  /* 0x00000000000079c5 */ /* 0x000fe20000000000 */
[----:B------:R-:W-:Y:S01]  /*12f90*/  SEL R9, R16, 0x6, !P0 ;  /* 0x0000000610097807 */ /* 0x000fe20004000000 */
[----:B------:R-:W-:Y:S01]  /*12fa0*/  IMAD.MOV.U32 R11, RZ, RZ, R3 ;  /* 0x000000ffff0b7224 */ /* 0x000fe200078e0003 */
[----:B------:R-:W2:Y:S07]  /*12fb0*/  LDL.64 R16, [R1+0x90] ;  /* 0x0000900001107983 */ /* 0x000eae0000100a00 */
[----:B------:R-:W-:Y:S01]  /*12fc0*/  HGMMA.64x64x16.F32 R24, gdesc[UR4], R24, gsb0 ;  /* 0x00e00000041879f0 */ /* 0x000fe20008000818 */
[----:B------:R-:W-:Y:S01]  /*12fd0*/  IMAD.IADD R10, R6, 0x1, R9 ;  /* 0x00000001060a7824 */ /* 0x000fe200078e0209 */
[----:B---3--:R-:W-:Y:S01]  /*12fe0*/  IADD3 R12, R9, 0x800, R12 ;  /* 0x00000800090c7810 */ /* 0x008fe20007ffe00c */
[----:B------:R0:W5:Y:S01]  /*12ff0*/  LDL R8, [R1+0xc] ;  /* 0x00000c0001087983 */ /* 0x0001620000100800 */
        /* <DEDUP_REMOVED lines=12> */
[----:B------:R-:W-:-:S05]  /*130c0*/  LOP3.LUT R11, R6, 0xa06, RZ, 0xc0, !PT ;  /* 0x00000a06060b7812 */ /* 0x000fca00078ec0ff */
[----:B----4-:R-:W-:Y:S02]  /*130d0*/  IMAD.IADD R14, R11, 0x1, R14 ;  /* 0x000000010b0e7824 */ /* 0x010fe400078e020e */
        /* <DEDUP_REMOVED lines=16> */
[----:B------:R-:W4:Y:S01]  /*131e0*/  LDL.64 R18, [R1+0x90] ;  /* 0x0000900001127983 */ /* 0x000f220000100a00 */
        /* <DEDUP_REMOVED lines=10> */
[----:B------:R-:W-:Y:S01]  /*13290*/  R2UR UR6, R12 ;  /* 0x000000000c0672ca */ /* 0x000fe200000e0000 */
[----:B------:R-:W4:Y:S01]  /*132a0*/  LDL.64 R56, [R1+0x90] ;  /* 0x0000900001387983 */ /* 0x000f220000100a00 */
[----:B------:R-:W-:Y:S02]  /*132b0*/  R2UR UR4, R10 ;  /* 0x000000000a0472ca */ /* 0x000fe400000e0000 */
[----:B------:R-:W-:-:S02]  /*132c0*/  R2UR UR7, R13 ;  /* 0x000000000d0772ca */ /* 0x000fc400000e0000 */
[----:B------:R-:W-:Y:S01]  /*132d0*/  R2UR UR5, R11 ;  /* 0x000000000b0572ca */ /* 0x000fe200000e0000 */
[----:B------:R-:W-:Y:S02]  /*132e0*/  WARPGROUP.DEPBAR.LE gsb0, 0x0 ;  /* 0x00008000000079c5 */ /* 0x000fe40000010000 */
[----:B------:R-:W-:Y:S01]  /*132f0*/  WARPGROUP.ARRIVE ;  /* 0x00000000000079c5 */ /* 0x000fe20000000000 */
[C---:B------:R-:W-:Y:S01]  /*13300*/  IMAD.IADD R10, R9.reuse, 0x1, R6 ;  /* 0x00000001090a7824 */ /* 0x040fe200078e0206 */
[----:B--2---:R-:W-:Y:S01]  /*13310*/  IADD3 R16, R9, 0xa00, R16 ;  /* 0x00000a0009107810 */ /* 0x004fe20007ffe010 */
[----:B------:R-:W2:Y:S07]  /*13320*/  LDL.64 R12, [R1+0x90] ;  /* 0x00009000010c7983 */ /* 0x000eae0000100a00 */
        /* <DEDUP_REMOVED lines=26> */
[C---:B---3--:R-:W-:Y:S01]  /*134d0*/  IADD3 R14, R5.reuse, 0xc00, R14 ;  /* 0x00000c00050e7810 */ /* 0x048fe20007ffe00e */
[----:B------:R-:W3:Y:S07]  /*134e0*/  LDL.64 R16, [R1+0x90] ;  /* 0x0000900001107983 */ /* 0x000eee0000100a00 */
        /* <DEDUP_REMOVED lines=21> */
[----:B--2---:R-:W-:Y:S01]  /*13640*/  IADD3 R12, R9, 0xc00, R12 ;  /* 0x00000c00090c7810 */ /* 0x004fe20007ffe00c */
[----:B------:R-:W-:Y:S01]  /*13650*/  IMAD.MOV.U32 R11, RZ, RZ, R3 ;  /* 0x000000ffff0b7224 */ /* 0x000fe200078e0003 */
[----:B------:R-:W2:Y:S06]  /*13660*/  LDL.64 R18, [R1+0x90] ;  /* 0x0000900001127983 */ /* 0x000eac0000100a00 */
        /* <DEDUP_REMOVED lines=20> */
[----:B------:R-:W2:Y:S01]  /*137b0*/  LDL.64 R56, [R1+0x90] ;  /* 0x0000900001387983 */ /* 0x000ea20000100a00 */
[----:B------:R-:W-:Y:S02]  /*137c0*/  R2UR UR6, R12 ;  /* 0x000000000c0672ca */ /* 0x000fe400000e0000 */
[----:B------:R-:W-:Y:S01]  /*137d0*/  R2UR UR7, R13 ;  /* 0x000000000d0772ca */ /* 0x000fe200000e0000 */
[----:B------:R-:W-:-:S02]  /*137e0*/  WARPGROUP.DEPBAR.LE gsb0, 0x0 ;  /* 0x00008000000079c5 */ /* 0x000fc40000010000 */
[----:B------:R-:W-:Y:S01]  /*137f0*/  WARPGROUP.ARRIVE ;  /* 0x00000000000079c5 */ /* 0x000fe20000000000 */
[----:B------:R-:W-:Y:S01]  /*13800*/  VIADD R6, R2, 0xe00 ;  /* 0x00000e0002067836 */ /* 0x000fe20000000000 */
[C---:B---3--:R-:W-:Y:S01]  /*13810*/  IADD3 R16, R5.reuse, 0xe00, R16 ;  /* 0x00000e0005107810 */ /* 0x048fe20007ffe010 */
[----:B------:R-:W-:Y:S01]  /*13820*/  IMAD.MOV.U32 R11, RZ, RZ, R3 ;  /* 0x000000ffff0b7224 */ /* 0x000fe200078e0003 */
[----:B------:R-:W3:Y:S06]  /*13830*/  LDL R12, [R1] ;  /* 0x00000000010c7983 */ /* 0x000eec0000100800 */
[----:B------:R-:W-:Y:S01]  /*13840*/  HGMMA.64x64x16.F32 R24, gdesc[UR4], R24, gsb0 ;  /* 0x00e00000041879f0 */ /* 0x000fe20008000818 */
[----:B------:R-:W-:Y:S01]  /*13850*/  IMAD.IADD R10, R5, 0x1, R6 ;  /* 0x00000001050a7824 */ /* 0x000fe200078e0206 */
[----:B------:R-:W-:Y:S01]  /*13860*/  R2UR UR7, R11 ;  /* 0x000000000b0772ca */ /* 0x000fe200000e0000 */
[----:B------:R0:W5:Y:S01]  /*13870*/  LDL R5, [R1+0x1c8] ;  /* 0x0001c80001057983 */ /* 0x0001620000100800 */
[----:B------:R-:W-:-:S02]  /*13880*/  R2UR UR4, R16 ;  /* 0x00000000100472ca */ /* 0x000fc400000e0000 */
[----:B------:R-:W-:Y:S02]  /*13890*/  R2UR UR6, R10 ;  /* 0x000000000a0672ca */ /* 0x000fe400000e0000 */
[----:B------:R-:W-:Y:S01]  /*138a0*/  R2UR UR5, R17 ;  /* 0x00000000110572ca */ /* 0x000fe200000e0000 */
[----:B------:R-:W-:Y:S02]  /*138b0*/  WARPGROUP.DEPBAR.LE gsb0, 0x0 ;  /* 0x00008000000079c5 */ /* 0x000fe40000010000 */
[----:B------:R-:W-:-:S10]  /*138c0*/  WARPGROUP.ARRIVE ;  /* 0x00000000000079c5 */ /* 0x000fd40000000000 */
[----:B------:R-:W-:Y:S01]  /*138d0*/  HGMMA.64x64x16.F32 R24, gdesc[UR4], R24, gsb0 ;  /* 0x00e00000041879f0 */ /* 0x000fe20008000818 */
[C---:B------:R-:W-:Y:S01]  /*138e0*/  IMAD.IADD R10, R7.reuse, 0x1, R6 ;  /* 0x00000001070a7824 */ /* 0x040fe200078e0206 */
[----:B----4-:R-:W-:Y:S01]  /*138f0*/  IADD3 R14, R7, 0xe00, R14 ;  /* 0x00000e00070e7810 */ /* 0x010fe20007ffe00e */
        /* <DEDUP_REMOVED lines=8> */
[C---:B------:R-:W-:Y:S01]  /*13980*/  IMAD.IADD R6, R9.reuse, 0x1, R6 ;  /* 0x0000000109067824 */ /* 0x040fe200078e0206 */
[----:B--2---:R-:W-:Y:S01]  /*13990*/  IADD3 R18, R9, 0xe00, R18 ;  /* 0x00000e0009127810 */ /* 0x004fe20007ffe012 */
        /* <DEDUP_REMOVED lines=14> */
[----:B------:R-:W-:Y:S02]  /*13a80*/  IMAD.IADD R6, R2, 0x1, R7 ;  /* 0x0000000102067824 */ /* 0x000fe400078e0207 */
[----:B------:R-:W-:Y:S02]  /*13a90*/  IMAD.IADD R2, R7, 0x1, R56 ;  /* 0x0000000107027824 */ /* 0x000fe400078e0238 */
[----:B------:R-:W-:Y:S02]  /*13aa0*/  IMAD.MOV.U32 R7, RZ, RZ, R3 ;  /* 0x000000ffff077224 */ /* 0x000fe400078e0003 */
[----:B------:R-:W-:Y:S01]  /*13ab0*/  IMAD.MOV.U32 R3, RZ, RZ, R57 ;  /* 0x000000ffff037224 */ /* 0x000fe200078e0039 */
[----:B------:R-:W-:Y:S02]  /*13ac0*/  R2UR UR6, R6 ;  /* 0x00000000060672ca */ /* 0x000fe400000e0000 */
[----:B------:R-:W-:Y:S02]  /*13ad0*/  R2UR UR7, R7 ;  /* 0x00000000070772ca */ /* 0x000fe400000e0000 */
[----:B------:R-:W-:-:S02]  /*13ae0*/  R2UR UR4, R2 ;  /* 0x00000000020472ca */ /* 0x000fc400000e0000 */
[----:B------:R-:W-:Y:S01]  /*13af0*/  R2UR UR5, R3 ;  /* 0x00000000030572ca */ /* 0x000fe200000e0000 */
        /* <DEDUP_REMOVED lines=32> */
[----:B---3--:R-:W-:-:S03]  /*13d00*/  LOP3.LUT R2, R12, 0x1, RZ, 0xfc, !PT ;  /* 0x000000010c027812 */ /* 0x008fc600078efcff */
        /* <DEDUP_REMOVED lines=8> */
.L_x_1990:
[----:B------:R-:W-:Y:S05]  /*13d90*/  BSYNC B0 ;  /* 0x0000000000007941 */ /* 0x000fea0003800000 */
.L_x_1989:
[----:B------:R-:W2:Y:S02]  /*13da0*/  LDL.64 R2, [R1+0x20] ;  /* 0x0000200001027983 */ /* 0x000ea40000100a00 */
[----:B--2---:R-:W-:-:S05]  /*13db0*/  MOV R2, R2 ;  /* 0x0000000200027202 */ /* 0x004fca0000000f00 */
[----:B-----5:R-:W-:-:S05]  /*13dc0*/  IMAD R5, R5, 0x8, R2 ;  /* 0x0000000805057824 */ /* 0x020fca00078e0202 */
[----:B------:R-:W-:-:S04]  /*13dd0*/  PRMT R5, R8, 0x654, R5 ;  /* 0x0000065408057816 */ /* 0x000fc80000000005 */
[----:B------:R0:W-:Y:S01]  /*13de0*/  SYNCS.ARRIVE.TRANS64.RED.A1T0 RZ, [R5+URZ], RZ ;  /* 0x000000ff05ff79a7 */ /* 0x0001e2000810043f */
[----:B------:R-:W2:Y:S04]  /*13df0*/  LDL.64 R6, [R1+0x100] ;  /* 0x0001000001067983 */ /* 0x000ea80000100a00 */
[----:B------:R-:W3:Y:S04]  /*13e00*/  LDL.64 R12, [R1+0x1f0] ;  /* 0x0001f000010c7983 */ /* 0x000ee80000100a00 */
[----:B0-----:R-:W4:Y:S04]  /*13e10*/  LDL.64 R4, [R1+0x1e0] ;  /* 0x0001e00001047983 */ /* 0x001f280000100a00 */
[----:B------:R-:W3:Y:S04]  /*13e20*/  LDL.64 R18, [R1+0xb8] ;  /* 0x0000b80001127983 */ /* 0x000ee80000100a00 */
[----:B--2---:R-:W2:Y:S02]  /*13e30*/  LD.E R7, desc[UR36][R6.64] ;  /* 0x0000002406077980 */ /* 0x004ea4000c101900 */
[-C--:B--2---:R-:W-:Y:S01]  /*13e40*/  FMUL.FTZ R16, R26, R7.reuse ;  /* 0x000000071a107220 */ /* 0x084fe20000410000 */
[-C--:B------:R-:W-:Y:S01]  /*13e50*/  FMUL.FTZ R24, R24, R7.reuse ;  /* 0x0000000718187220 */ /* 0x080fe20000410000 */
[-C--:B------:R-:W-:Y:S01]  /*13e60*/  FMUL.FTZ R3, R25, R7.reuse ;  /* 0x0000000719037220 */ /* 0x080fe20000410000 */
[----:B------:R-:W-:-:S02]  /*13e70*/  FMUL.FTZ R2, R27, R7 ;  /* 0x000000071b027220 */ /* 0x000fc40000410000 */
[----:B------:R-:W4:Y:S01]  /*13e80*/  MUFU.TANH R15, R24 ;  /* 0x00000018000f7308 */ /* 0x000f220000002400 */
[-C--:B------:R-:W-:Y:S01]  /*13e90*/  FMUL.FTZ R159, R30, R7.reuse ;  /* 0x000000071e9f7220 */ /* 0x080fe20000410000 */
[-C--:B------:R-:W-:Y:S01]  /*13ea0*/  FMUL.FTZ R28, R28, R7.reuse ;  /* 0x000000071c1c7220 */ /* 0x080fe20000410000 */
[----:B------:R-:W-:-:S05]  /*13eb0*/  FMUL.FTZ R85, R29, R7 ;  /* 0x000000071d557220 */ /* 0x000fca0000410000 */
[----:B------:R-:W0:Y:S01]  /*13ec0*/  MUFU.TANH R16, R16 ;  /* 0x0000001000107308 */ /* 0x000e220000002400 */
[-C--:B------:R-:W-:Y:S01]  /*13ed0*/  FMUL.FTZ R153, R31, R7.reuse ;  /* 0x000000071f997220 */ /* 0x080fe20000410000 */
[----:B------:R-:W-:-:S06]  /*13ee0*/  FMUL.FTZ R89, R32, R7 ;  /* 0x0000000720597220 */ /* 0x000fcc0000410000 */
[----:B------:R-:W1:Y:S01]  /*13ef0*/  MUFU.TANH R3, R3 ;  /* 0x0000000300037308 */ /* 0x000e620000002400 */
[----:B------:R-:W-:-:S07]  /*13f00*/  FMUL.FTZ R161, R34, R7 ;  /* 0x0000000722a17220 */ /* 0x000fce0000410000 */
[----:B------:R-:W2:Y:S01]  /*13f10*/  MUFU.TANH R2, R2 ;  /* 0x0000000200027308 */ /* 0x000ea20000002400 */
[----:B------:R-:W-:-:S07]  /*13f20*/  FMUL.FTZ R95, R33, R7 ;  /* 0x00000007215f7220 */ /* 0x000fce0000410000 */
[----:B------:R-:W3:Y:S01]  /*13f30*/  MUFU.TANH R6, R28 ;  /* 0x0000001c00067308 */ /* 0x000ee20000002400 */
[----:B------:R-:W-:-:S07]  /*13f40*/  FMUL.FTZ R164, R35, R7 ;  /* 0x0000000723a47220 */ /* 0x000fce0000410000 */
[----:B------:R-:W3:Y:S01]  /*13f50*/  MUFU.TANH R159, R159 ;  /* 0x0000009f009f7308 */ /* 0x000ee20000002400 */
[----:B----4-:R-:W-:Y:S01]  /*13f60*/  FMNMX.FTZ R8, R15, R4, !PT ;  /* 0x000000040f087209 */ /* 0x010fe20007810000 */
[----:B------:R-:W-:-:S06]  /*13f70*/  FMUL.FTZ R99, R36, R7 ;  /* 0x0000000724637220 */ /* 0x000fcc0000410000 */
[----:B------:R-:W4:Y:S01]  /*13f80*/  MUFU.TANH R85, R85 ;  /* 0x0000005500557308 */ /* 0x000f220000002400 */
[----:B0-----:R-:W-:Y:S01]  /*13f90*/  FMNMX.FTZ R9, R16, R5, !PT ;  /* 0x0000000510097209 */ /* 0x001fe20007810000 */
[----:B------:R-:W-:-:S06]  /*13fa0*/  FMUL.FTZ R166, R38, R7 ;  /* 0x0000000726a67220 */ /* 0x000fcc0000410000 */
[----:B------:R-:W0:Y:S01]  /*13fb0*/  MUFU.TANH R153, R153 ;  /* 0x0000009900997308 */ /* 0x000e220000002400 */
[----:B-1----:R-:W-:Y:S01]  /*13fc0*/  FMNMX.FTZ R11, R3, R8, !PT ;  /* 0x00000008030b7209 */ /* 0x002fe20007810000 */
[----:B------:R-:W-:-:S06]  /*13fd0*/  FMUL.FTZ R105, R37, R7 ;  /* 0x0000000725697220 */ /* 0x000fcc0000410000 */
[----:B------:R-:W1:Y:S01]  /*13fe0*/  MUFU.TANH R89, R89 ;  /* 0x0000005900597308 */ /* 0x000e620000002400 */
[----:B--2---:R-:W-:Y:S01]  /*13ff0*/  FMNMX.FTZ R8, R2, R9, !PT ;  /* 0x0000000902087209 */ /* 0x004fe20007810000 */
[----:B------:R-:W-:-:S06]  /*14000*/  FMUL.FTZ R165, R39, R7 ;  /* 0x0000000727a57220 */ /* 0x000fcc0000410000 */
[----:B------:R-:W2:Y:S01]  /*14010*/  MUFU.TANH R161, R161 ;  /* 0x000000a100a17308 */ /* 0x000ea20000002400 */
[----:B---3--:R-:W-:Y:S01]  /*14020*/  FMNMX.FTZ R10, R6, R11, !PT ;  /* 0x0000000b060a7209 */ /* 0x008fe20007810000 */
[----:B------:R-:W-:-:S06]  /*14030*/  FMUL.FTZ R109, R40, R7 ;  /* 0x00000007286d7220 */ /* 0x000fcc0000410000 */
[----:B------:R-:W3:Y:S01]  /*14040*/  MUFU.TANH R95, R95 ;  /* 0x0000005f005f7308 */ /* 0x000ee20000002400 */
[----:B------:R-:W-:Y:S01]  /*14050*/  FMNMX.FTZ R8, R159, R8, !PT ;  /* 0x000000089f087209 */ /* 0x000fe20007810000 */
[----:B------:R-:W-:-:S06]  /*14060*/  FMUL.FTZ R168, R42, R7 ;  /* 0x000000072aa87220 */ /* 0x000fcc0000410000 */
        /* <DEDUP_REMOVED lines=14> */
[-C--:B------:R-:W-:Y:S01]  /*14150*/  FMUL.FTZ R125, R45, R7.reuse ;  /* 0x000000072d7d7220 */ /* 0x080fe20000410000 */
[-C--:B------:R-:W-:Y:S01]  /*14160*/  FMUL.FTZ R169, R47, R7.reuse ;  /* 0x000000072fa97220 */ /* 0x080fe20000410000 */
[-C--:B------:R-:W-:Y:S01]  /*14170*/  FMUL.FTZ R129, R48, R7.reuse ;  /* 0x0000000730817220 */ /* 0x080fe20000410000 */
[-C--:B------:R-:W-:Y:S01]  /*14180*/  FMUL.FTZ R174, R50, R7.reuse ;  /* 0x0000000732ae7220 */ /* 0x080fe20000410000 */
[-C--:B------:R-:W-:Y:S01]  /*14190*/  FMUL.FTZ R135, R49, R7.reuse ;  /* 0x0000000731877220 */ /* 0x080fe20000410000 */
[----:B------:R-:W-:Y:S01]  /*141a0*/  FMUL.FTZ R175, R51, R7 ;  /* 0x0000000733af7220 */ /* 0x000fe20000410000 */
[----:B------:R-:W3:Y:S01]  /*141b0*/  MUFU.TANH R109, R109 ;  /* 0x0000006d006d7308 */ /* 0x000ee20000002400 */
[----:B------:R-:W-:Y:S01]  /*141c0*/  FMNMX.FTZ R9, R164, R9, !PT ;  /* 0x00000009a4097209 */ /* 0x000fe20007810000 */
[-C--:B------:R-:W-:Y:S01]  /*141d0*/  FMUL.FTZ R137, R52, R7.reuse ;  /* 0x0000000734897220 */ /* 0x080fe20000410000 */
[-C--:B------:R-:W-:Y:S01]  /*141e0*/  FMUL.FTZ R176, R54, R7.reuse ;  /* 0x0000000736b07220 */ /* 0x080fe20000410000 */
[-C--:B------:R-:W-:Y:S01]  /*141f0*/  FMUL.FTZ R147, R53, R7.reuse ;  /* 0x0000000735937220 */ /* 0x080fe20000410000 */
[----:B------:R-:W-:Y:S01]  /*14200*/  FMUL.FTZ R177, R55, R7 ;  /* 0x0000000737b17220 */ /* 0x000fe20000410000 */
[----:B------:R-:W3:Y:S02]  /*14210*/  LDL R11, [R1+0x200] ;  /* 0x00020000010b7983 */ /* 0x000ee40000100800 */
[----:B------:R-:W3:Y:S01]  /*14220*/  MUFU.TANH R168, R168 ;  /* 0x000000a800a87308 */ /* 0x000ee20000002400 */
[----:B----4-:R-:W-:-:S07]  /*14230*/  FMNMX.FTZ R10, R99, R10, !PT ;  /* 0x0000000a630a7209 */ /* 0x010fce0007810000 */
[----:B------:R-:W4:Y:S01]  /*14240*/  MUFU.TANH R115, R115 ;  /* 0x0000007300737308 */ /* 0x000f220000002400 */
[----:B0-----:R-:W-:-:S07]  /*14250*/  FMNMX.FTZ R8, R166, R9, !PT ;  /* 0x00000009a6087209 */ /* 0x001fce0007810000 */
[----:B------:R-:W0:Y:S01]  /*14260*/  MUFU.TANH R167, R167 ;  /* 0x000000a700a77308 */ /* 0x000e220000002400 */
[----:B-1----:R-:W-:-:S07]  /*14270*/  FMNMX.FTZ R10, R105, R10, !PT ;  /* 0x0000000a690a7209 */ /* 0x002fce0007810000 */
[----:B------:R-:W1:Y:S01]  /*14280*/  MUFU.TANH R119, R119 ;  /* 0x0000007700777308 */ /* 0x000e620000002400 */
[----:B--2---:R-:W-:-:S07]  /*14290*/  FMNMX.FTZ R9, R165, R8, !PT ;  /* 0x00000008a5097209 */ /* 0x004fce0007810000 */
[----:B------:R-:W2:Y:S01]  /*142a0*/  MUFU.TANH R170, R170 ;  /* 0x000000aa00aa7308 */ /* 0x000ea20000002400 */
[----:B---3--:R-:W-:-:S07]  /*142b0*/  FMNMX.FTZ R10, R109, R10, !PT ;  /* 0x0000000a6d0a7209 */ /* 0x008fce0007810000 */
[----:B------:R-:W3:Y:S01]  /*142c0*/  MUFU.TANH R125, R125 ;  /* 0x0000007d007d7308 */ /* 0x000ee20000002400 */
[----:B------:R-:W-:-:S07]  /*142d0*/  FMNMX.FTZ R8, R168, R9, !PT ;  /* 0x00000009a8087209 */ /* 0x000fce0007810000 */
        /* <DEDUP_REMOVED lines=13> */
[----:B----4-:R-:W-:Y:S02]  /*143b0*/  FMNMX.FTZ R10, R129, R10, !PT ;  /* 0x0000000a810a7209 */ /* 0x010fe40007810000 */
[----:B0-----:R-:W-:-:S05]  /*143c0*/  FMNMX.FTZ R8, R174, R7, !PT ;  /* 0x00000007ae087209 */ /* 0x001fca0007810000 */
[----:B------:R-:W0:Y:S08]  /*143d0*/  MUFU.TANH R147, R147 ;  /* 0x0000009300937308 */ /* 0x000e300000002400 */
[----:B------:R-:W4:Y:S01]  /*143e0*/  MUFU.TANH R177, R177 ;  /* 0x000000b100b17308 */ /* 0x000f220000002400 */
[----:B-1----:R-:W-:Y:S02]  /*143f0*/  FMNMX.FTZ R10, R135, R10, !PT ;  /* 0x0000000a870a7209 */ /* 0x002fe40007810000 */
[----:B--2---:R-:W-:-:S02]  /*14400*/  FMNMX.FTZ R7, R175, R8, !PT ;  /* 0x00000008af077209 */ /* 0x004fc40007810000 */
[----:B---3--:R-:W-:Y:S02]  /*14410*/  FMNMX.FTZ R8, R137, R10, !PT ;  /* 0x0000000a89087209 */ /* 0x008fe40007810000 */
[----:B------:R-:W-:Y:S02]  /*14420*/  FMNMX.FTZ R10, R176, R7, !PT ;  /* 0x00000007b00a7209 */ /* 0x000fe40007810000 */
[----:B0-----:R-:W-:Y:S02]  /*14430*/  FMNMX.FTZ R8, R147, R8, !PT ;  /* 0x0000000893087209 */ /* 0x001fe40007810000 */
[----:B----4-:R-:W-:-:S03]  /*14440*/  FMNMX.FTZ R9, R177, R10, !PT ;  /* 0x0000000ab1097209 */ /* 0x010fc60007810000 */
[----:B------:R-:W0:Y:S04]  /*14450*/  SHFL.BFLY PT, R7, R8, 0x2, 0x1f ;  /* 0x0c401f0008077f89 */ /* 0x000e2800000e0000 */
[----:B------:R-:W-:Y:S04]  /*14460*/  STL.64 [R1+0x1e0], R8 ;  /* 0x0001e00801007387 */ /* 0x000fe80000100a00 */
[----:B------:R-:W2:Y:S01]  /*14470*/  LDL R24, [R1+0x1e4] ;  /* 0x0001e40001187983 */ /* 0x000ea20000100800 */
[----:B0-----:R-:W-:-:S05]  /*14480*/  FMNMX.FTZ R7, R8, R7, !PT ;  /* 0x0000000708077209 */ /* 0x001fca0007810000 */
[----:B------:R-:W0:Y:S02]  /*14490*/  SHFL.BFLY PT, R10, R7, 0x1, 0x1f ;  /* 0x0c201f00070a7f89 */ /* 0x000e2400000e0000 */
[----:B0-----:R-:W-:-:S05]  /*144a0*/  FMNMX.FTZ R10, R7, R10, !PT ;  /* 0x0000000a070a7209 */ /* 0x001fca0007810000 */
[----:B------:R-:W-:Y:S04]  /*144b0*/  STL [R1+0x1e0], R10 ;  /* 0x0001e00a01007387 */ /* 0x000fe80000100800 */
[----:B------:R-:W3:Y:S04]  /*144c0*/  LDL R17, [R1+0x1e0] ;  /* 0x0001e00001117983 */ /* 0x000ee80000100800 */
[----:B--2---:R-:W0:Y:S02]  /*144d0*/  SHFL.BFLY PT, R9, R24, 0x2, 0x1f ;  /* 0x0c401f0018097f89 */ /* 0x004e2400000e0000 */
[----:B0-----:R-:W-:-:S05]  /*144e0*/  FMNMX.FTZ R9, R9, R24, !PT ;  /* 0x0000001809097209 */ /* 0x001fca0007810000 */
[----:B------:R-:W0:Y:S02]  /*144f0*/  SHFL.BFLY PT, R8, R9, 0x1, 0x1f ;  /* 0x0c201f0009087f89 */ /* 0x000e2400000e0000 */
[----:B0-----:R-:W-:Y:S01]  /*14500*/  FMNMX.FTZ R8, R9, R8, !PT ;  /* 0x0000000809087209 */ /* 0x001fe20007810000 */
[----:B---3--:R-:W-:-:S04]  /*14510*/  FADD.FTZ R4, R4, -R17 ;  /* 0x8000001104047221 */ /* 0x008fc80000010000 */
[----:B------:R-:W-:Y:S01]  /*14520*/  FADD.FTZ R14, R5, -R8 ;  /* 0x80000008050e7221 */ /* 0x000fe20000010000 */
[----:B------:R-:W-:-:S03]  /*14530*/  FMUL.FTZ R4, R4, R11 ;  /* 0x0000000b04047220 */ /* 0x000fc60000410000 */
[----:B------:R-:W-:Y:S01]  /*14540*/  FMUL.FTZ R14, R11, R14 ;  /* 0x0000000e0b0e7220 */ /* 0x000fe20000410000 */
[----:B------:R-:W0:Y:S08]  /*14550*/  MUFU.EX2 R173, R4 ;  /* 0x0000000400ad7308 */ /* 0x000e300000000800 */
[----:B------:R-:W1:Y:S01]  /*14560*/  MUFU.EX2 R160, R14 ;  /* 0x0000000e00a07308 */ /* 0x000e620000000800 */
[----:B------:R2:W-:Y:S01]  /*14570*/  STL [R1+0x1e4], R8 ;  /* 0x0001e40801007387 */ /* 0x0005e20000100800 */
[----:B0-----:R-:W-:Y:S01]  /*14580*/  FMUL.FTZ R12, R173, R12 ;  /* 0x0000000cad0c7220 */ /* 0x001fe20000410000 */
[----:B-1----:R-:W-:-:S05]  /*14590*/  FMUL.FTZ R13, R13, R160 ;  /* 0x000000a00d0d7220 */ /* 0x002fca0000410000 */
[----:B------:R2:W-:Y:S04]  /*145a0*/  STL.64 [R1+0x1f0], R12 ;  /* 0x0001f00c01007387 */ /* 0x0005e80000100a00 */
[----:B------:R-:W3:Y:S01]  /*145b0*/  LD.E R5, desc[UR36][R18.64+0x4] ;  /* 0x0000042412057980 */ /* 0x000ee2000c101900 */
[----:B------:R-:W-:Y:S01]  /*145c0*/  BSSY B0, `(.L_x_1991) ;  /* 0x000000c000007945 */ /* 0x000fe20003800000 */
[----:B---3--:R-:W-:-:S13]  /*145d0*/  ISETP.NE.AND P0, PT, R5, RZ, PT ;  /* 0x000000ff0500720c */ /* 0x008fda0003f05270 */
[----:B--2---:R-:W-:Y:S05]  /*145e0*/  @P0 BRA `(.L_x_1992) ;  /* 0x0000000000240947 */ /* 0x004fea0003800000 */
[----:B------:R-:W2:Y:S04]  /*145f0*/  LDL.64 R8, [R1+0xc0] ;  /* 0x0000c00001087983 */ /* 0x000ea80000100a00 */
[----:B------:R-:W3:Y:S04]  /*14600*/  LD.E R19, desc[UR36][R18.64] ;  /* 0x0000002412137980 */ /* 0x000ee8000c101900 */
[----:B--2---:R-:W2:Y:S01]  /*14610*/  LD.E.64 R8, desc[UR36][R8.64] ;  /* 0x0000002408087980 */ /* 0x004ea2000c101b00 */
[----:B---3--:R-:W-:-:S04]  /*14620*/  IMAD R4, R20, 0x40, R19 ;  /* 0x0000004014047824 */ /* 0x008fc800078e0213 */
[----:B--2---:R-:W-:-:S05]  /*14630*/  IMAD.WIDE R4, R4, 0x4, R8 ;  /* 0x0000000404047825 */ /* 0x004fca00078e0208 */
[----:B------:R0:W-:Y:S04]  /*14640*/  ST.E desc[UR36][R4.64], R173 ;  /* 0x000000ad04007985 */ /* 0x0001e8000c101924 */
[----:B------:R-:W2:Y:S04]  /*14650*/  LDL.64 R18, [R1+0xb8] ;  /* 0x0000b80001127983 */ /* 0x000ea80000100a00 */
[----:B--2---:R-:W2:Y:S02]  /*14660*/  LD.E R7, desc[UR36][R18.64+0x4] ;  /* 0x0000042412077980 */ /* 0x004ea4000c101900 */
[----:B0-2---:R-:W-:-:S13]  /*14670*/  ISETP.NE.AND P0, PT, R7, RZ, PT ;  /* 0x000000ff0700720c */ /* 0x005fda0003f05270 */
.L_x_1992:
[----:B------:R-:W-:Y:S05]  /*14680*/  BSYNC B0 ;  /* 0x0000000000007941 */ /* 0x000fea0003800000 */
.L_x_1991:
[----:B------:R-:W-:Y:S04]  /*14690*/  BSSY B0, `(.L_x_1993) ;  /* 0x0000009000007945 */ /* 0x000fe80003800000 */
[----:B------:R-:W-:Y:S05]  /*146a0*/  @P0 BRA `(.L_x_1994) ;  /* 0x00000000001c0947 */ /* 0x000fea0003800000 */
[----:B------:R-:W2:Y:S04]  /*146b0*/  LDL.64 R8, [R1+0xc0] ;  /* 0x0000c00001087983 */ /* 0x000ea80000100a00 */
[----:B------:R-:W3:Y:S04]  /*146c0*/  LD.E R19, desc[UR36][R18.64] ;  /* 0x0000002412137980 */ /* 0x000ee8000c101900 */
[----:B--2---:R-:W2:Y:S01]  /*146d0*/  LD.E.64 R4, desc[UR36][R8.64] ;  /* 0x0000002408047980 */ /* 0x004ea2000c101b00 */
[----:B---3--:R-:W-:-:S04]  /*146e0*/  IMAD R20, R20, 0x40, R19 ;  /* 0x0000004014147824 */ /* 0x008fc800078e0213 */
[----:B------:R-:W-:-:S04]  /*146f0*/  VIADD R20, R20, 0x8 ;  /* 0x0000000814147836 */ /* 0x000fc80000000000 */
[----:B--2---:R-:W-:-:S05]  /*14700*/  IMAD.WIDE R4, R20, 0x4, R4 ;  /* 0x0000000414047825 */ /* 0x004fca00078e0204 */
[----:B------:R0:W-:Y:S02]  /*14710*/  ST.E desc[UR36][R4.64], R160 ;  /* 0x000000a004007985 */ /* 0x0001e4000c101924 */
.L_x_1994:
[----:B------:R-:W-:Y:S05]  /*14720*/  BSYNC B0 ;  /* 0x0000000000007941 */ /* 0x000fea0003800000 */
.L_x_1993:
[----:B------:R-:W2:Y:S04]  /*14730*/  LDL R178, [R1+0x200] ;  /* 0x0002000001b27983 */ /* 0x000ea80000100800 */
[----:B------:R-:W2:Y:S04]  /*14740*/  LDL.64 R144, [R1+0x1e0] ;  /* 0x0001e00001907983 */ /* 0x000ea80000100a00 */
        /* <DEDUP_REMOVED lines=51> */
[----:B------:R-:W4:Y:S01]  /*14a80*/  LDL.64 R150, [R1+0x3e8] ;  /* 0x0003e80001967983 */ /* 0x000f220000100a00 */
[----:B--2---:R-:W-:-:S04]  /*14a90*/  FMUL.FTZ R144, R144, R178 ;  /* 0x000000b290907220 */ /* 0x004fc80000410000 */
        /* <DEDUP_REMOVED lines=13> */
[-CC-:B0-----:R-:W-:Y:S01]  /*14b70*/  FFMA.FTZ R5, R135, R178.reuse, -R144.reuse ;  /* 0x000000b287057223 */ /* 0x181fe20000010890 */
[-CC-:B------:R-:W-:Y:S01]  /*14b80*/  FFMA.FTZ R7, R137, R178.reuse, -R144.reuse ;  /* 0x000000b289077223 */ /* 0x180fe20000010890 */
[-C--:B------:R-:W-:Y:S01]  /*14b90*/  FFMA.FTZ R4, R147, R178.reuse, -R144 ;  /* 0x000000b293047223 */ /* 0x080fe20000010890 */
[-C--:B------:R-:W-:Y:S01]  /*14ba0*/  FMUL.FTZ R3, R145, R178.reuse ;  /* 0x000000b291037220 */ /* 0x080fe20000410000 */
[----:B------:R-:W2:Y:S04]  /*14bb0*/  LDL.64 R84, [R1+0x3c0] ;  /* 0x0003c00001547983 */ /* 0x000ea80000100a00 */
        /* <DEDUP_REMOVED lines=12> */
[----:B------:R-:W2:Y:S01]  /*14c80*/  LDL.64 R146, [R1+0x3c8] ;  /* 0x0003c80001927983 */ /* 0x000ea20000100a00 */
[-CC-:B------:R-:W-:Y:S01]  /*14c90*/  FFMA.FTZ R20, R16, R178.reuse, -R3.reuse ;  /* 0x000000b210147223 */ /* 0x180fe20000010803 */
[-CC-:B------:R-:W-:Y:S01]  /*14ca0*/  FFMA.FTZ R157, R2, R178.reuse, -R3.reuse ;  /* 0x000000b2029d7223 */ /* 0x180fe20000010803 */
[----:B------:R-:W-:Y:S01]  /*14cb0*/  MUFU.EX2 R19, R19 ;  /* 0x0000001300137308 */ /* 0x000fe20000000800 */
[-CC-:B------:R-:W-:Y:S01]  /*14cc0*/  FFMA.FTZ R159, R159, R178.reuse, -R3.reuse ;  /* 0x000000b29f9f7223 */ /* 0x180fe20000010803 */
[----:B------:R-:W-:-:S06]  /*14cd0*/  FFMA.FTZ R18, R153, R178, -R3 ;  /* 0x000000b299127223 */ /* 0x000fcc0000010803 */
[----:B------:R-:W3:Y:S01]  /*14ce0*/  MUFU.EX2 R20, R20 ;  /* 0x0000001400147308 */ /* 0x000ee20000000800 */
[----:B------:R-:W-:-:S07]  /*14cf0*/  FFMA.FTZ R161, R161, R178, -R3 ;  /* 0x000000b2a1a17223 */ /* 0x000fce0000010803 */
[----:B------:R-:W0:Y:S08]  /*14d00*/  MUFU.EX2 R157, R157 ;  /* 0x0000009d009d7308 */ /* 0x000e300000000800 */
[----:B------:R-:W1:Y:S01]  /*14d10*/  MUFU.EX2 R156, R156 ;  /* 0x0000009c009c7308 */ /* 0x000e620000000800 */
[----:B------:R-:W-:-:S07]  /*14d20*/  FFMA.FTZ R16, R164, R178, -R3 ;  /* 0x000000b2a4107223 */ /* 0x000fce0000010803 */
[----:B------:R-:W1:Y:S08]  /*14d30*/  MUFU.EX2 R159, R159 ;  /* 0x0000009f009f7308 */ /* 0x000e700000000800 */
[----:B------:R-:W1:Y:S01]  /*14d40*/  MUFU.EX2 R158, R158 ;  /* 0x0000009e009e7308 */ /* 0x000e620000000800 */
[----:B---3--:R-:W-:Y:S01]  /*14d50*/  FADD.FTZ R2, R20, R163 ;  /* 0x000000a314027221 */ /* 0x008fe20000010000 */
[----:B------:R-:W-:-:S06]  /*14d60*/  FFMA.FTZ R164, R166, R178, -R3 ;  /* 0x000000b2a6a47223 */ /* 0x000fcc0000010803 */
[----:B------:R-:W3:Y:S01]  /*14d70*/  MUFU.EX2 R18, R18 ;  /* 0x0000001200127308 */ /* 0x000ee20000000800 */
[----:B------:R-:W-:-:S07]  /*14d80*/  FADD.FTZ R153, R19, R162 ;  /* 0x000000a213997221 */ /* 0x000fce0000010000 */
[----:B------:R-:W3:Y:S01]  /*14d90*/  MUFU.EX2 R17, R17 ;  /* 0x0000001100117308 */ /* 0x000ee20000000800 */
[----:B0-----:R-:W-:Y:S01]  /*14da0*/  FADD.FTZ R2, R157, R2 ;  /* 0x000000029d027221 */ /* 0x001fe20000010000 */
[----:B------:R-:W-:-:S06]  /*14db0*/  FFMA.FTZ R171, R165, R178, -R3 ;  /* 0x000000b2a5ab7223 */ /* 0x000fcc0000010803 */
[----:B------:R-:W0:Y:S01]  /*14dc0*/  MUFU.EX2 R161, R161 ;  /* 0x000000a100a17308 */ /* 0x000e220000000800 */
[----:B-1----:R-:W-:-:S07]  /*14dd0*/  FADD.FTZ R153, R156, R153 ;  /* 0x000000999c997221 */ /* 0x002fce0000010000 */
[----:B------:R-:W1:Y:S01]  /*14de0*/  MUFU.EX2 R14, R14 ;  /* 0x0000000e000e7308 */ /* 0x000e620000000800 */
[----:B------:R-:W-:Y:S01]  /*14df0*/  FADD.FTZ R163, R159, R2 ;  /* 0x000000029fa37221 */ /* 0x000fe20000010000 */
[----:B------:R-:W-:-:S06]  /*14e00*/  FFMA.FTZ R165, R168, R178, -R3 ;  /* 0x000000b2a8a57223 */ /* 0x000fcc0000010803 */
[----:B------:R-:W1:Y:S01]  /*14e10*/  MUFU.EX2 R16, R16 ;  /* 0x0000001000107308 */ /* 0x000e620000000800 */
[----:B------:R-:W-:-:S07]  /*14e20*/  FADD.FTZ R2, R158, R153 ;  /* 0x000000999e027221 */ /* 0x000fce0000010000 */
[----:B------:R-:W1:Y:S01]  /*14e30*/  MUFU.EX2 R15, R15 ;  /* 0x0000000f000f7308 */ /* 0x000e620000000800 */
[----:B---3--:R-:W-:Y:S01]  /*14e40*/  FADD.FTZ R162, R18, R163 ;  /* 0x000000a312a27221 */ /* 0x008fe20000010000 */
[----:B------:R-:W-:-:S06]  /*14e50*/  FFMA.FTZ R166, R167, R178, -R3 ;  /* 0x000000b2a7a67223 */ /* 0x000fcc0000010803 */
[----:B------:R-:W3:Y:S01]  /*14e60*/  MUFU.EX2 R164, R164 ;  /* 0x000000a400a47308 */ /* 0x000ee20000000800 */
[----:B------:R-:W-:-:S07]  /*14e70*/  FADD.FTZ R163, R17, R2 ;  /* 0x0000000211a37221 */ /* 0x000fce0000010000 */
[----:B------:R-:W3:Y:S01]  /*14e80*/  MUFU.EX2 R12, R12 ;  /* 0x0000000c000c7308 */ /* 0x000ee20000000800 */
[----:B------:R-:W-:Y:S01]  /*14e90*/  FFMA.FTZ R172, R169, R178, -R3 ;  /* 0x000000b2a9ac7223 */ /* 0x000fe20000010803 */
[----:B0-----:R-:W-:-:S06]  /*14ea0*/  FADD.FTZ R169, R161, R162 ;  /* 0x000000a2a1a97221 */ /* 0x001fcc0000010000 */
[----:B------:R-:W0:Y:S01]  /*14eb0*/  MUFU.EX2 R171, R171 ;  /* 0x000000ab00ab7308 */ /* 0x000e220000000800 */
[----:B------:R-:W-:Y:S01]  /*14ec0*/  FFMA.FTZ R167, R170, R178, -R3 ;  /* 0x000000b2aaa77223 */ /* 0x000fe20000010803 */
[----:B-1----:R-:W-:-:S06]  /*14ed0*/  FADD.FTZ R2, R14, R163 ;  /* 0x000000a30e027221 */ /* 0x002fcc0000010000 */
[----:B------:R-:W1:Y:S01]  /*14ee0*/  MUFU.EX2 R13, R13 ;  /* 0x0000000d000d7308 */ /* 0x000e620000000800 */
[----:B------:R-:W-:Y:S01]  /*14ef0*/  FADD.FTZ R169, R16, R169 ;  /* 0x000000a910a97221 */ /* 0x000fe20000010000 */
[----:B------:R-:W-:-:S06]  /*14f00*/  FADD.FTZ R163, R15, R2 ;  /* 0x000000020fa37221 */ /* 0x000fcc0000010000 */
[----:B------:R-:W4:Y:S08]  /*14f10*/  MUFU.EX2 R165, R165 ;  /* 0x000000a500a57308 */ /* 0x000f300000000800 */
[----:B------:R-:W4:Y:S01]  /*14f20*/  MUFU.EX2 R10, R10 ;  /* 0x0000000a000a7308 */ /* 0x000f220000000800 */
[----:B---3--:R-:W-:Y:S01]  /*14f30*/  FADD.FTZ R162, R164, R169 ;  /* 0x000000a9a4a27221 */ /* 0x008fe20000010000 */
[----:B------:R-:W-:-:S06]  /*14f40*/  FFMA.FTZ R153, R174, R178, -R3 ;  /* 0x000000b2ae997223 */ /* 0x000fcc0000010803 */
[----:B------:R-:W3:Y:S01]  /*14f50*/  MUFU.EX2 R166, R166 ;  /* 0x000000a600a67308 */ /* 0x000ee20000000800 */
[----:B------:R-:W-:-:S07]  /*14f60*/  FADD.FTZ R2, R12, R163 ;  /* 0x000000a30c027221 */ /* 0x000fce0000010000 */
[----:B------:R-:W3:Y:S01]  /*14f70*/  MUFU.EX2 R11, R11 ;  /* 0x0000000b000b7308 */ /* 0x000ee20000000800 */
[----:B0-----:R-:W-:Y:S01]  /*14f80*/  FADD.FTZ R162, R171, R162 ;  /* 0x000000a2aba27221 */ /* 0x001fe20000010000 */
[----:B-1----:R-:W-:-:S06]  /*14f90*/  FADD.FTZ R163, R13, R2 ;  /* 0x000000020da37221 */ /* 0x002fcc0000010000 */
[----:B------:R-:W0:Y:S01]  /*14fa0*/  MUFU.EX2 R167, R167 ;  /* 0x000000a700a77308 */ /* 0x000e220000000800 */
[----:B------:R-:W-:-:S07]  /*14fb0*/  FFMA.FTZ R168, R175, R178, -R3 ;  /* 0x000000b2afa87223 */ /* 0x000fce0000010803 */
[----:B------:R-:W1:Y:S01]  /*14fc0*/  MUFU.EX2 R9, R9 ;  /* 0x0000000900097308 */ /* 0x000e620000000800 */
[----:B----4-:R-:W-:Y:S01]  /*14fd0*/  FADD.FTZ R175, R165, R162 ;  /* 0x000000a2a5af7221 */ /* 0x010fe20000010000 */
[----:B------:R-:W-:-:S06]  /*14fe0*/  FADD.FTZ R2, R10, R163 ;  /* 0x000000a30a027221 */ /* 0x000fcc0000010000 */
[----:B------:R-:W4:Y:S01]  /*14ff0*/  MUFU.EX2 R172, R172 ;  /* 0x000000ac00ac7308 */ /* 0x000f220000000800 */
[----:B------:R-:W-:-:S07]  /*15000*/  FFMA.FTZ R169, R176, R178, -R3 ;  /* 0x000000b2b0a97223 */ /* 0x000fce0000010803 */
[----:B------:R-:W4:Y:S01]  /*15010*/  MUFU.EX2 R8, R8 ;  /* 0x0000000800087308 */ /* 0x000f220000000800 */
[----:B---3--:R-:W-:Y:S01]  /*15020*/  FADD.FTZ R162, R166, R175 ;  /* 0x000000afa6a27221 */ /* 0x008fe20000010000 */
[----:B------:R-:W-:-:S06]  /*15030*/  FADD.FTZ R2, R11, R2 ;  /* 0x000000020b027221 */ /* 0x000fcc0000010000 */
[----:B------:R-:W3:Y:S01]  /*15040*/  MUFU.EX2 R153, R153 ;  /* 0x0000009900997308 */ /* 0x000ee20000000800 */
[----:B------:R-:W-:-:S07]  /*15050*/  FFMA.FTZ R170, R177, R178, -R3 ;  /* 0x000000b2b1aa7223 */ /* 0x000fce0000010803 */
[----:B------:R-:W3:Y:S01]  /*15060*/  MUFU.EX2 R6, R6 ;  /* 0x0000000600067308 */ /* 0x000ee20000000800 */
[----:B0-----:R-:W-:Y:S01]  /*15070*/  FADD.FTZ R163, R167, R162 ;  /* 0x000000a2a7a37221 */ /* 0x001fe20000010000 */
[----:B-1----:R-:W-:-:S06]  /*15080*/  FADD.FTZ R3, R9, R2 ;  /* 0x0000000209037221 */ /* 0x002fcc0000010000 */
[----:B------:R-:W-:Y:S08]  /*15090*/  MUFU.EX2 R5, R5 ;  /* 0x0000000500057308 */ /* 0x000ff00000000800 */
[----:B------:R-:W0:Y:S01]  /*150a0*/  MUFU.EX2 R168, R168 ;  /* 0x000000a800a87308 */ /* 0x000e220000000800 */
[----:B----4-:R-:W-:Y:S01]  /*150b0*/  FADD.FTZ R2, R172, R163 ;  /* 0x000000a3ac027221 */ /* 0x010fe20000010000 */
[----:B------:R-:W-:-:S06]  /*150c0*/  FADD.FTZ R3, R8, R3 ;  /* 0x0000000308037221 */ /* 0x000fcc0000010000 */
[----:B------:R-:W-:Y:S08]  /*150d0*/  MUFU.EX2 R7, R7 ;  /* 0x0000000700077308 */ /* 0x000ff00000000800 */
[----:B------:R-:W1:Y:S01]  /*150e0*/  MUFU.EX2 R169, R169 ;  /* 0x000000a900a97308 */ /* 0x000e620000000800 */
[----:B---3--:R-:W-:Y:S01]  /*150f0*/  FADD.FTZ R163, R153, R2 ;  /* 0x0000000299a37221 */ /* 0x008fe20000010000 */
[----:B------:R-:W-:-:S06]  /*15100*/  FADD.FTZ R2, R6, R3 ;  /* 0x0000000306027221 */ /* 0x000fcc0000010000 */
[----:B------:R-:W3:Y:S08]  /*15110*/  MUFU.EX2 R4, R4 ;  /* 0x0000000400047308 */ /* 0x000ef00000000800 */
[----:B------:R-:W4:Y:S01]  /*15120*/  MUFU.EX2 R170, R170 ;  /* 0x000000aa00aa7308 */ /* 0x000f220000000800 */
[----:B0-----:R-:W-:Y:S01]  /*15130*/  FADD.FTZ R162, R168, R163 ;  /* 0x000000a3a8a27221 */ /* 0x001fe20000010000 */
[----:B------:R-:W-:-:S03]  /*15140*/  FADD.FTZ R2, R5, R2 ;  /* 0x0000000205027221 */ /* 0x000fc60000010000 */
[----:B-1----:R-:W-:Y:S01]  /*15150*/  FADD.FTZ R163, R169, R162 ;  /* 0x000000a2a9a37221 */ /* 0x002fe20000010000 */
[----:B------:R-:W-:Y:S01]  /*15160*/  FADD.FTZ R3, R7, R2 ;  /* 0x0000000207037221 */ /* 0x000fe20000010000 */
[C---:B------:R-:W-:Y:S01]  /*15170*/  FMUL.FTZ R113, R160.reuse, R113 ;  /* 0x00000071a0717220 */ /* 0x040fe20000410000 */
[----:B------:R-:W-:Y:S02]  /*15180*/  FMUL.FTZ R112, R160, R112 ;  /* 0x00000070a0707220 */ /* 0x000fe40000410000 */
[----:B---3--:R-:W-:Y:S01]  /*15190*/  FADD.FTZ R162, R4, R3 ;  /* 0x0000000304a27221 */ /* 0x008fe20000010000 */
[C---:B------:R-:W-:Y:S01]  /*151a0*/  FMUL.FTZ R155, R160.reuse, R155 ;  /* 0x0000009ba09b7220 */ /* 0x040fe20000410000 */
[----:B------:R-:W-:Y:S01]  /*151b0*/  FMUL.FTZ R154, R160, R154 ;  /* 0x0000009aa09a7220 */ /* 0x000fe20000410000 */
[----:B----4-:R-:W-:-:S05]  /*151c0*/  FADD.FTZ R163, R170, R163 ;  /* 0x000000a3aaa37221 */ /* 0x010fca0000010000 */
[----:B------:R0:W-:Y:S01]  /*151d0*/  STL.64 [R1+0x1f0], R162 ;  /* 0x0001f0a201007387 */ /* 0x0001e20000100a00 */
[----:B------:R-:W-:Y:S01]  /*151e0*/  BAR.SYNC.DEFER_BLOCKING 0xf, 0x100 ;  /* 0x03c4000000007b1d */ /* 0x000fe20000010000 */
        /* <DEDUP_REMOVED lines=16> */
[----:B------:R-:W3:Y:S04]  /*152f0*/  LD.E.64 R2, desc[UR36][R64.64+0x8] ;  /* 0x0000082440027980 */ /* 0x000ee8000c101b00 */
[----:B0-----:R-:W4:Y:S04]  /*15300*/  LD.E.64 R162, desc[UR36][R64.64] ;  /* 0x0000002440a27980 */ /* 0x001f28000c101b00 */
[----:B------:R-:W-:Y:S04]  /*15310*/  STL.64 [R1+0x2b8], R112 ;  /* 0x0002b87001007387 */ /* 0x000fe80000100a00 */
[----:B------:R0:W-:Y:S01]  /*15320*/  STL.64 [R1+0x3f8], R154 ;  /* 0x0003f89a01007387 */ /* 0x0001e20000100a00 */
[C---:B------:R-:W-:Y:S01]  /*15330*/  FMUL.FTZ R33, R173.reuse, R33 ;  /* 0x00000021ad217220 */ /* 0x040fe20000410000 */
[C---:B------:R-:W-:Y:S01]  /*15340*/  FMUL.FTZ R32, R173.reuse, R32 ;  /* 0x00000020ad207220 */ /* 0x040fe20000410000 */
[C---:B------:R-:W-:Y:S01]  /*15350*/  FMUL.FTZ R35, R173.reuse, R35 ;  /* 0x00000023ad237220 */ /* 0x040fe20000410000 */
[C---:B------:R-:W-:Y:S01]  /*15360*/  FMUL.FTZ R34, R173.reuse, R34 ;  /* 0x00000022ad227220 */ /* 0x040fe20000410000 */
[C---:B------:R-:W-:Y:S01]  /*15370*/  FMUL.FTZ R37, R173.reuse, R37 ;  /* 0x00000025ad257220 */ /* 0x040fe20000410000 */
[C---:B------:R-:W-:Y:S01]  /*15380*/  FMUL.FTZ R36, R173.reuse, R36 ;  /* 0x00000024ad247220 */ /* 0x040fe20000410000 */
[----:B0-----:R-:W3:Y:S01]  /*15390*/  LDL R154, [R1+0x2bc] ;  /* 0x0002bc00019a7983 */ /* 0x001ee20000100800 */
        /* <DEDUP_REMOVED lines=36> */
[C---:B--2---:R-:W-:Y:S01]  /*155e0*/  FMUL.FTZ R85, R173.reuse, R85 ;  /* 0x00000055ad557220 */ /* 0x044fe20000410000 */
        /* <DEDUP_REMOVED lines=127> */
[----:B0-----:R-:W3:Y:S04]  /*15de0*/  LDL R24, [R1+0x210] ;  /* 0x0002100001187983 */ /* 0x001ee80000100800 */
[----:B-1----:R-:W3:Y:S04]  /*15df0*/  LDL R88, [R1+0x214] ;  /* 0x0002140001587983 */ /* 0x002ee80000100800 */
[----:B--2---:R-:W2:Y:S04]  /*15e00*/  LDL R90, [R1+0x218] ;  /* 0x00021800015a7983 */ /* 0x004ea80000100800 */
[----:B------:R-:W2:Y:S04]  /*15e10*/  LDL R92, [R1+0x21c] ;  /* 0x00021c00015c7983 */ /* 0x000ea80000100800 */
[----:B------:R-:W2:Y:S04]  /*15e20*/  LDL R26, [R1+0x220] ;  /* 0x00022000011a7983 */ /* 0x000ea80000100800 */
[----:B------:R-:W2:Y:S04]  /*15e30*/  LDL R94, [R1+0x224] ;  /* 0x00022400015e7983 */ /* 0x000ea80000100800 */
[----:B------:R-:W2:Y:S04]  /*15e40*/  LDL R96, [R1+0x228] ;  /* 0x0002280001607983 */ /* 0x000ea80000100800 */
[----:B------:R-:W2:Y:S04]  /*15e50*/  LDL R98, [R1+0x22c] ;  /* 0x00022c0001627983 */ /* 0x000ea80000100800 */
[----:B------:R-:W2:Y:S04]  /*15e60*/  LDL R28, [R1+0x230] ;  /* 0x00023000011c7983 */ /* 0x000ea80000100800 */
[----:B----4-:R-:W4:Y:S04]  /*15e70*/  LDL R100, [R1+0x234] ;  /* 0x0002340001647983 */ /* 0x010f280000100800 */
[----:B------:R-:W4:Y:S04]  /*15e80*/  LDL R102, [R1+0x238] ;  /* 0x0002380001667983 */ /* 0x000f280000100800 */
[----:B------:R-:W4:Y:S04]  /*15e90*/  LDL R104, [R1+0x23c] ;  /* 0x00023c0001687983 */ /* 0x000f280000100800 */
[----:B------:R-:W4:Y:S04]  /*15ea0*/  LDL R30, [R1+0x240] ;  /* 0x00024000011e7983 */ /* 0x000f280000100800 */
[----:B------:R-:W4:Y:S04]  /*15eb0*/  LDL R106, [R1+0x244] ;  /* 0x00024400016a7983 */ /* 0x000f280000100800 */
[----:B------:R-:W4:Y:S04]  /*15ec0*/  LDL R108, [R1+0x248] ;  /* 0x00024800016c7983 */ /* 0x000f280000100800 */
[----:B---3--:R-:W3:Y:S04]  /*15ed0*/  LDL R110, [R1+0x24c] ;  /* 0x00024c00016e7983 */ /* 0x008ee80000100800 */
[----:B------:R-:W3:Y:S04]  /*15ee0*/  LDL R32, [R1+0x250] ;  /* 0x0002500001207983 */ /* 0x000ee80000100800 */
        /* <DEDUP_REMOVED lines=110> */
[----:B------:R0:W-:Y:S04]  /*165d0*/  STL [R1+0x2bc], R154 ;  /* 0x0002bc9a01007387 */ /* 0x0001e80000100800 */
[----:B------:R-:W3:Y:S04]  /*165e0*/  LDL R173, [R1+0x1c8] ;  /* 0x0001c80001ad7983 */ /* 0x000ee80000100800 */
[----:B0-----:R-:W3:Y:S04]  /*165f0*/  LDL.64 R154, [R1+0x88] ;  /* 0x00008800019a7983 */ /* 0x001ee80000100a00 */
        /* <DEDUP_REMOVED lines=15> */
[----:B---3--:R-:W-:Y:S04]  /*166f0*/  STL [R1+0x24c], R110 ;  /* 0x00024c6e01007387 */ /* 0x008fe80000100800 */
        /* <DEDUP_REMOVED lines=70> */
[----:B------:R1:W-:Y:S04]  /*16b60*/  STL [R1+0x36c], R31 ;  /* 0x00036c1f01007387 */ /* 0x0003e80000100800 */
[----:B------:R-:W-:Y:S04]  /*16b70*/  STL [R1+0x370], R68 ;  /* 0x0003704401007387 */ /* 0x000fe80000100800 */
[----:B------:R-:W-:Y:S04]  /*16b80*/  STL [R1+0x374], R33 ;  /* 0x0003742101007387 */ /* 0x000fe80000100800 */
[----:B------:R2:W-:Y:S04]  /*16b90*/  STL [R1+0x378], R35 ;  /* 0x0003782301007387 */ /* 0x0005e80000100800 */
        /* <DEDUP_REMOVED lines=37> */
[----:B0-----:R-:W4:Y:S04]  /*16df0*/  LDL.128 R24, [R1+0x210] ;  /* 0x0002100001187983 */ /* 0x001f280000100c00 */
[----:B-1----:R-:W4:Y:S04]  /*16e00*/  LDL.128 R28, [R1+0x220] ;  /* 0x00022000011c7983 */ /* 0x002f280000100c00 */
[----:B--2---:R-:W2:Y:S04]  /*16e10*/  LDL.128 R32, [R1+0x230] ;  /* 0x0002300001207983 */ /* 0x004ea80000100c00 */
        /* <DEDUP_REMOVED lines=29> */
[----:B------:R-:W-:Y:S01]  /*16ff0*/  MOV R177, R2 ;  /* 0x0000000200b17202 */ /* 0x000fe20000000f00 */
[----:B------:R-:W-:-:S04]  /*17000*/  IMAD R154, R173, 0x1000, R154 ;  /* 0x00001000ad9a7824 */ /* 0x000fc800078e029a */
[--C-:B------:R-:W-:Y:S01]  /*17010*/  IMAD R3, R163, 0x2, R177.reuse ;  /* 0x00000002a3037824 */ /* 0x100fe200078e02b1 */
[----:B------:R-:W-:Y:S01]  /*17020*/  F2FP.F16.F32.PACK_AB R156, R156, R19 ;  /* 0x000000139c9c723e */ /* 0x000fe200000000ff */
[C---:B------:R-:W-:Y:S01]  /*17030*/  IMAD R2, R162.reuse, 0x2, R177 ;  /* 0x00000002a2027824 */ /* 0x040fe200078e02b1 */
[----:B------:R-:W-:Y:S01]  /*17040*/  F2FP.F16.F32.PACK_AB R157, R157, R20 ;  /* 0x000000149d9d723e */ /* 0x000fe200000000ff */
[----:B------:R-:W-:Y:S01]  /*17050*/  IMAD R176, R162, 0x2, R3 ;  /* 0x00000002a2b07824 */ /* 0x000fe200078e0203 */
[----:B------:R-:W-:Y:S02]  /*17060*/  F2FP.F16.F32.PACK_AB R158, R17, R158 ;  /* 0x0000009e119e723e */ /* 0x000fe400000000ff */
[----:B------:R-:W-:Y:S02]  /*17070*/  F2FP.F16.F32.PACK_AB R159, R18, R159 ;  /* 0x0000009f129f723e */ /* 0x000fe400000000ff */
[----:B------:R-:W-:Y:S02]  /*17080*/  F2FP.F16.F32.PACK_AB R160, R15, R14 ;  /* 0x0000000e0fa0723e */ /* 0x000fe400000000ff */
[----:B------:R-:W-:-:S02]  /*17090*/  F2FP.F16.F32.PACK_AB R161, R16, R161 ;  /* 0x000000a110a1723e */ /* 0x000fc400000000ff */
[----:B------:R-:W-:Y:S02]  /*170a0*/  F2FP.F16.F32.PACK_AB R162, R13, R12 ;  /* 0x0000000c0da2723e */ /* 0x000fe400000000ff */
[----:B------:R-:W-:Y:S02]  /*170b0*/  F2FP.F16.F32.PACK_AB R163, R171, R164 ;  /* 0x000000a4aba3723e */ /* 0x000fe400000000ff */
[----:B------:R-:W-:Y:S02]  /*170c0*/  F2FP.F16.F32.PACK_AB R165, R166, R165 ;  /* 0x000000a5a6a5723e */ /* 0x000fe400000000ff */
[----:B------:R-:W-:Y:S02]  /*170d0*/  R2UR UR6, R154 ;  /* 0x000000009a0672ca */ /* 0x000fe400000e0000 */
[----:B------:R-:W-:Y:S02]  /*170e0*/  R2UR UR7, R155 ;  /* 0x000000009b0772ca */ /* 0x000fe400000e0000 */
[----:B------:R-:W-:-:S02]  /*170f0*/  F2FP.F16.F32.PACK_AB R164, R11, R10 ;  /* 0x0000000a0ba4723e */ /* 0x000fc400000000ff */
[----:B------:R-:W-:Y:S02]  /*17100*/  F2FP.F16.F32.PACK_AB R166, R8, R9 ;  /* 0x0000000908a6723e */ /* 0x000fe400000000ff */
[----:B------:R-:W-:Y:S02]  /*17110*/  F2FP.F16.F32.PACK_AB R167, R172, R167 ;  /* 0x000000a7aca7723e */ /* 0x000fe400000000ff */
[----:B------:R-:W-:Y:S02]  /*17120*/  F2FP.F16.F32.PACK_AB R172, R5, R6 ;  /* 0x0000000605ac723e */ /* 0x000fe400000000ff */
[----:B------:R-:W-:Y:S02]  /*17130*/  F2FP.F16.F32.PACK_AB R173, R168, R153 ;  /* 0x00000099a8ad723e */ /* 0x000fe400000000ff */
[----:B------:R-:W-:Y:S02]  /*17140*/  F2FP.F16.F32.PACK_AB R174, R4, R7 ;  /* 0x0000000704ae723e */ /* 0x000fe400000000ff */
[----:B------:R-:W-:Y:S01]  /*17150*/  F2FP.F16.F32.PACK_AB R175, R170, R169 ;  /* 0x000000a9aaaf723e */ /* 0x000fe200000000ff */
[----:B------:R-:W-:Y:S04]  /*17160*/  STSM.16.M88.4 [R177], R156 ;  /* 0x0000009cb1007844 */ /* 0x000fe80000000200 */
[----:B------:R0:W-:Y:S04]  /*17170*/  STSM.16.M88.4 [R2], R160 ;  /* 0x000000a002007844 */ /* 0x0001e80000000200 */
[----:B------:R1:W-:Y:S04]  /*17180*/  STSM.16.M88.4 [R3], R164 ;  /* 0x000000a403007844 */ /* 0x0003e80000000200 */
[----:B------:R-:W-:Y:S01]  /*17190*/  STSM.16.M88.4 [R176], R172 ;  /* 0x000000acb0007844 */ /* 0x000fe20000000200 */
[----:B------:R-:W-:-:S02]  /*171a0*/  VIADD R4, R154, 0x80 ;  /* 0x000000809a047836 */ /* 0x000fc40000000000 */
[----:B------:R-:W-:Y:S01]  /*171b0*/  IMAD.MOV.U32 R5, RZ, RZ, R155 ;  /* 0x000000ffff057224 */ /* 0x000fe200078e009b */
[----:B--2---:R-:W-:-:S06]  /*171c0*/  WARPGROUP.ARRIVE ;  /* 0x00000000000079c5 */ /* 0x004fcc0000000000 */
[----:B------:R-:W-:Y:S01]  /*171d0*/  HGMMA.64x256x16.F32 R24, R156, gdesc[UR4].tnspB, R24, gsb0 ;  /* 0x43e000049c187df0 */ /* 0x000fe20008000818 */
[----:B------:R-:W-:Y:S02]  /*171e0*/  R2UR UR6, R4 ;  /* 0x00000000040672ca */ /* 0x000fe400000e0000 */
[----:B------:R-:W-:Y:S01]  /*171f0*/  R2UR UR7, R5 ;  /* 0x00000000050772ca */ /* 0x000fe200000e0000 */
[----:B0-----:R-:W-:Y:S02]  /*17200*/  VIADD R2, R154, 0x100 ;  /* 0x000001009a027836 */ /* 0x001fe40000000000 */
[----:B-1----:R-:W-:Y:S01]  /*17210*/  IMAD.MOV.U32 R3, RZ, RZ, R155 ;  /* 0x000000ffff037224 */ /* 0x002fe200078e009b */
        /* <DEDUP_REMOVED lines=145> */
[----:B------:R-:W4:Y:S04]  /*17b30*/  LDL R70, [R1+0x218] ;  /* 0x0002180001467983 */ /* 0x000f280000100800 */
[----:B-1----:R-:W4:Y:S04]  /*17b40*/  LDL R72, [R1+0x21c] ;  /* 0x00021c0001487983 */ /* 0x002f280000100800 */
[----:B------:R-:W4:Y:S04]  /*17b50*/  LDL R4, [R1+0x220] ;  /* 0x0002200001047983 */ /* 0x000f280000100800 */
[----:B------:R-:W4:Y:S04]  /*17b60*/  LDL R74, [R1+0x224] ;  /* 0x00022400014a7983 */ /* 0x000f280000100800 */
        /* <DEDUP_REMOVED lines=137> */
[----:B---3--:R-:W-:Y:S04]  /*18400*/  STL [R1+0x234], R80 ;  /* 0x0002345001007387 */ /* 0x008fe80000100800 */
        /* <DEDUP_REMOVED lines=127> */
.L_x_1996:
[----:B------:R-:W-:Y:S05]  /*18c00*/  BSYNC B0 ;  /* 0x0000000000007941 */ /* 0x000fea0003800000 */
.L_x_1995:
[----:B------:R-:W2:Y:S04]  /*18c10*/  LDL.64 R4, [R1+0x48] ;  /* 0x0000480001047983 */ /* 0x000ea80000100a00 */
[----:B------:R-:W3:Y:S01]  /*18c20*/  LDL R3, [R1+0x34] ;  /* 0x0000340001037983 */ /* 0x000ee20000100800 */
[C---:B------:R-:W-:Y:S01]  /*18c30*/  ISETP.GT.AND P0, PT, R0.reuse, R21, PT ;  /* 0x000000150000720c */ /* 0x040fe20003f04270 */
[----:B------:R-:W-:Y:S01]  /*18c40*/  VIADD R0, R0, 0xffffffff ;  /* 0xffffffff00007836 */ /* 0x000fe20000000000 */
[----:B--2---:R-:W-:-:S05]  /*18c50*/  MOV R5, R4 ;  /* 0x0000000400057202 */ /* 0x004fca0000000f00 */
[----:B-----5:R-:W-:-:S05]  /*18c60*/  IMAD R2, R2, 0x8, R5 ;  /* 0x0000000802027824 */ /* 0x020fca00078e0205 */
[----:B---3--:R-:W-:-:S04]  /*18c70*/  PRMT R2, R3, 0x654, R2 ;  /* 0x0000065403027816 */ /* 0x008fc80000000002 */
[----:B------:R0:W-:Y:S01]  /*18c80*/  SYNCS.ARRIVE.TRANS64.RED.A1T0 RZ, [R2+URZ], RZ ;  /* 0x000000ff02ff79a7 */ /* 0x0001e2000810043f */
[----:B------:R-:W-:Y:S05]  /*18c90*/  @P0 BRA `(.L_x_1997) ;  /* 0xffffff8c00a80947 */ /* 0x000fea000383ffff */
.L_x_1974:
[----:B------:R-:W-:-:S13]  /*18ca0*/  ISETP.GE.AND P0, PT, R0, R22, PT ;  /* 0x000000160000720c */ /* 0x000fda0003f06270 */
[----:B------:R-:W-:Y:S05]  /*18cb0*/  @!P0 BRA `(.L_x_1998) ;  /* 0x0000007c00f48947 */ /* 0x000fea0003800000 */
.L_x_2031:
[----:B------:R-:W2:Y:S04]  /*18cc0*/  LDL R20, [R1+0x1c8] ;  /* 0x0001c80001147983 */ /* 0x000ea80000100800 */
[----:B01----:R-:W3:Y:S04]  /*18cd0*/  LDL R2, [R1+0x1d0] ;  /* 0x0001d00001027983 */ /* 0x003ee80000100800 */
        /* <DEDUP_REMOVED lines=18> */
.L_x_2000:
[----:B------:R-:W-:Y:S05]  /*18e00*/  BSYNC B0 ;  /* 0x0000000000007941 */ /* 0x000fea0003800000 */
.L_x_1999:
        /* <DEDUP_REMOVED lines=9> */
.L_x_2002:
[----:B------:R-:W-:Y:S05]  /*18ea0*/  BSYNC B0 ;  /* 0x0000000000007941 */ /* 0x000fea0003800000 */
.L_x_2001:
[----:B------:R-:W-:Y:S04]  /*18eb0*/  BSSY B0, `(.L_x_2003) ;  /* 0x0000006000007945 */ /* 0x000fe80003800000 */
[----:B-1----:R-:W-:Y:S05]  /*18ec0*/  @P0 BRA `(.L_x_2004) ;  /* 0x0000000000100947 */ /* 0x002fea0003800000 */
[----:B-----5:R-:W-:Y:S01]  /*18ed0*/  IMAD R6, R6, 0x8, R3 ;  /* 0x0000000806067824 */ /* 0x020fe200078e0203 */
[----:B------:R-:W-:-:S04]  /*18ee0*/  SHF.L.U32 R7, R7, 0x1f, RZ ;  /* 0x0000001f07077819 */ /* 0x000fc800000006ff */
[----:B------:R-:W1:Y:S02]  /*18ef0*/  SYNCS.PHASECHK.TRANS64.TRYWAIT P0, [R6+URZ], R7 ;  /* 0x00000007060075a7 */ /* 0x000e64000800017f */
[----:B-1----:R-:W-:Y:S05]  /*18f00*/  @!P0 BRA `(.L_x_2005) ;  /* 0x0000010800888947 */ /* 0x002fea0003800000 */
.L_x_2004:
[----:B------:R-:W-:Y:S05]  /*18f10*/  BSYNC B0 ;  /* 0x0000000000007941 */ /* 0x000fea0003800000 */
.L_x_2003:
        /* <DEDUP_REMOVED lines=57> */
.L_x_2007:
[----:B------:R-:W-:Y:S05]  /*192b0*/  BSYNC B0 ;  /* 0x0000000000007941 */ /* 0x000fea0003800000 */
.L_x_2006:
        /* <DEDUP_REMOVED lines=8> */
.L_x_2009:
[----:B------:R-:W-:Y:S05]  /*19340*/  BSYNC B0 ;  /* 0x0000000000007941 */ /* 0x000fea0003800000 */
.L_x_2008:
[----:B------:R-:W-:Y:S04]  /*19350*/  BSSY B0, `(.L_x_2010) ;  /* 0x0000004000007945 */ /* 0x000fe80003800000 */
[----:B-1----:R-:W-:Y:S05]  /*19360*/  @P0 BRA `(.L_x_2011) ;  /* 0x0000000000080947 */ /* 0x002fea0003800000 */
[----:B------:R-:W1:Y:S02]  /*19370*/  SYNCS.PHASECHK.TRANS64.TRYWAIT P0, [R12+URZ], R13 ;  /* 0x0000000d0c0075a7 */ /* 0x000e64000800017f */
[----:B-1----:R-:W-:Y:S05]  /*19380*/  @!P0 BRA `(.L_x_2012) ;  /* 0x00000104007c8947 */ /* 0x002fea0003800000 */
.L_x_2011:
[----:B------:R-:W-:Y:S05]  /*19390*/  BSYNC B0 ;  /* 0x0000000000007941 */ /* 0x000fea0003800000 */
.L_x_2010:
        /* <DEDUP_REMOVED lines=439> */
.L_x_2014:
[----:B------:R-:W-:Y:S05]  /*1af10*/  BSYNC B0 ;  /* 0x0000000000007941 */ /* 0x000fea0003800000 */
.L_x_2013:
        /* <DEDUP_REMOVED lines=8> */
[----:B------:R-:W4:Y:S04]  /*1afa0*/  LDL R13, [R1+0x50] ;  /* 0x00005000010d7983 */ /* 0x000f280000100800 */
[----:B------:R-:W4:Y:S04]  /*1afb0*/  LDL R16, [R1+0xf8] ;  /* 0x0000f80001107983 */ /* 0x000f280000100800 */
[----:B------:R-:W4:Y:S04]  /*1afc0*/  LDL.128 R8, [R1+0xe0] ;  /* 0x0000e00001087983 */ /* 0x000f280000100c00 */
[----:B0-----:R-:W4:Y:S04]  /*1afd0*/  LDL.128 R4, [R1+0xd0] ;  /* 0x0000d00001047983 */ /* 0x001f280000100c00 */
[----:B--2---:R3:W2:Y:S02]  /*1afe0*/  LD.E R2, desc[UR36][R2.64] ;  /* 0x0000002402027980 */ /* 0x0046a4000c101900 */
[----:B---3--:R-:W-:-:S04]  /*1aff0*/  SHF.R.S32.HI R3, RZ, 0x1f, R12 ;  /* 0x0000001fff037819 */ /* 0x008fc8000001140c */
[----:B------:R-:W-:-:S04]  /*1b000*/  LEA.HI R17, R3, R12, RZ, 0x7 ;  /* 0x0000000c03117211 */ /* 0x000fc800078f38ff */
[----:B------:R-:W-:-:S05]  /*1b010*/  LOP3.LUT R17, R17, 0xffffff80, RZ, 0xc0, !PT ;  /* 0xffffff8011117812 */ /* 0x000fca00078ec0ff */
[----:B------:R-:W-:Y:S01]  /*1b020*/  IMAD.IADD R17, R12, 0x1, -R17 ;  /* 0x000000010c117824 */ /* 0x000fe200078e0a11 */
[----:B------:R-:W-:-:S04]  /*1b030*/  LEA.HI R21, R3, R12, RZ, 0x2 ;  /* 0x0000000c03157211 */ /* 0x000fc800078f10ff */
[----:B------:R-:W-:-:S05]  /*1b040*/  LOP3.LUT R21, R21, 0xfffffffc, RZ, 0xc0, !PT ;  /* 0xfffffffc15157812 */ /* 0x000fca00078ec0ff */
[----:B------:R-:W-:Y:S01]  /*1b050*/  IMAD.IADD R21, R12, 0x1, -R21 ;  /* 0x000000010c157824 */ /* 0x000fe200078e0a15 */
[----:B----4-:R-:W-:-:S04]  /*1b060*/  ISETP.NE.AND P0, PT, R14, 0x1, PT ;  /* 0x000000010e00780c */ /* 0x010fc80003f05270 */
[----:B------:R-:W-:-:S04]  /*1b070*/  LEA.HI R12, R21, R21, RZ, 0x1 ;  /* 0x00000015150c7211 */ /* 0x000fc800078f08ff */
[----:B------:R-:W-:-:S05]  /*1b080*/  LOP3.LUT R12, R12, 0x1ffffffe, RZ, 0xc0, !PT ;  /* 0x1ffffffe0c0c7812 */ /* 0x000fca00078ec0ff */
[----:B------:R-:W-:Y:S01]  /*1b090*/  IMAD.IADD R12, R21, 0x1, -R12 ;  /* 0x00000001150c7824 */ /* 0x000fe200078e0a0c */
[----:B------:R-:W-:Y:S01]  /*1b0a0*/  ISETP.GE.AND P1, PT, R9, 0x1, PT ;  /* 0x000000010900780c */ /* 0x000fe20003f26270 */
[----:B------:R-:W-:Y:S01]  /*1b0b0*/  BSSY B0, `(.L_x_2015) ;  /* 0x000006f000007945 */ /* 0x000fe20003800000 */
[----:B--2---:R-:W-:-:S04]  /*1b0c0*/  FMUL.FTZ R26, R26, R2 ;  /* 0x000000021a1a7220 */ /* 0x004fc80000410000 */
[----:B------:R0:W1:Y:S01]  /*1b0d0*/  MUFU.TANH R18, R26 ;  /* 0x0000001a00127308 */ /* 0x0000620000002400 */
[----:B------:R-:W-:Y:S01]  /*1b0e0*/  FMUL.FTZ R30, R30, R2 ;  /* 0x000000021e1e7220 */ /* 0x000fe20000410000 */
[----:B0-----:R-:W-:-:S06]  /*1b0f0*/  SHF.R.S32.HI R26, RZ, 0x1f, R17 ;  /* 0x0000001fff1a7819 */ /* 0x001fcc0000011411 */
[----:B------:R0:W2:Y:S01]  /*1b100*/  MUFU.TANH R159, R30 ;  /* 0x0000001e009f7308 */ /* 0x0000a20000002400 */
[----:B------:R-:W-:-:S04]  /*1b110*/  LEA.HI R19, R26, R17, RZ, 0x2 ;  /* 0x000000111a137211 */ /* 0x000fc800078f10ff */
[--C-:B------:R-:W-:Y:S02]  /*1b120*/  SHF.R.S32.HI R3, RZ, 0x2, R19.reuse ;  /* 0x00000002ff037819 */ /* 0x100fe40000011413 */
[----:B0-----:R-:W-:Y:S02]  /*1b130*/  SHF.R.S32.HI R30, RZ, 0x1f, R19 ;  /* 0x0000001fff1e7819 */ /* 0x001fe40000011413 */
[----:B------:R-:W-:Y:S02]  /*1b140*/  LEA.HI R26, R26, R17, RZ, 0x5 ;  /* 0x000000111a1a7211 */ /* 0x000fe400078f28ff */
[----:B------:R-:W-:Y:S02]  /*1b150*/  LEA.HI R30, R30, R3, RZ, 0x3 ;  /* 0x000000031e1e7211 */ /* 0x000fe400078f18ff */
[----:B------:R-:W-:Y:S02]  /*1b160*/  SHF.R.S32.HI R26, RZ, 0x5, R26 ;  /* 0x00000005ff1a7819 */ /* 0x000fe4000001141a */
[----:B------:R-:W-:-:S05]  /*1b170*/  LOP3.LUT R30, R30, 0xfffffff8, RZ, 0xc0, !PT ;  /* 0xfffffff81e1e7812 */ /* 0x000fca00078ec0ff */
[----:B------:R-:W-:Y:S02]  /*1b180*/  IMAD.IADD R30, R3, 0x1, -R30 ;  /* 0x00000001031e7824 */ /* 0x000fe400078e0a1e */
[----:B------:R-:W-:-:S04]  /*1b190*/  IMAD R3, R13, 0x4, R26 ;  /* 0x000000040d037824 */ /* 0x000fc800078e021a */
[----:B------:R-:W-:-:S04]  /*1b1a0*/  IMAD.U32 R3, R3, 0x10, R30 ;  /* 0x0000001003037824 */ /* 0x000fc800078e001e */
[----:B------:R-:W-:-:S04]  /*1b1b0*/  IMAD R14, R12, 0x8, R3 ;  /* 0x000000080c0e7824 */ /* 0x000fc800078e0203 */
[----:B------:R-:W-:-:S05]  /*1b1c0*/  @P0 IMAD.HI.U32 R15, R14, R15, RZ ;  /* 0x0000000f0e0f0227 */ /* 0x000fca00078e00ff */
[----:B------:R-:W-:Y:S01]  /*1b1d0*/  @P0 SHF.R.U32.HI R14, RZ, R16, R15 ;  /* 0x00000010ff0e0219 */ /* 0x000fe2000001160f */
[----:B------:R-:W-:Y:S01]  /*1b1e0*/  IMAD.SHL.U32 R13, R0, 0x40, RZ ;  /* 0x00000040000d7824 */ /* 0x000fe200078e00ff */
[----:B------:R-:W-:-:S03]  /*1b1f0*/  LOP3.LUT R12, R19, 0x7ffffffc, RZ, 0xc0, !PT ;  /* 0x7ffffffc130c7812 */ /* 0x000fc600078ec0ff */
[----:B------:R-:W0:Y:S01]  /*1b200*/  SHFL.IDX PT, R15, R14, RZ, 0x1c1f ;  /* 0x001c1fff0e0f7589 */ /* 0x000e2200000e0000 */
[----:B------:R-:W-:Y:S01]  /*1b210*/  IADD3 R3, -R13, 0x1, RZ ;  /* 0x000000010d037810 */ /* 0x000fe20007ffe1ff */
[----:B------:R-:W-:Y:S02]  /*1b220*/  IMAD.IADD R12, R17, 0x1, -R12 ;  /* 0x00000001110c7824 */ /* 0x000fe400078e0a0c */
        /* <DEDUP_REMOVED lines=30> */
[----:B------:R-:W-:Y:S01]  /*1b410*/  IMAD R3, R12, -0x2, R3 ;  /* 0xfffffffe0c037824 */ /* 0x000fe200078e0203 */
[----:B------:R-:W3:Y:S04]  /*1b420*/  MUFU.TANH R24, R24 ;  /* 0x0000001800187308 */ /* 0x000ee80000002400 */
[----:B------:R-:W-:-:S04]  /*1b430*/  IADD3 R16, -R4, R3, R5 ;  /* 0x0000000304107210 */ /* 0x000fc80007ffe105 */
[----:B------:R-:W4:Y:S01]  /*1b440*/  MUFU.TANH R25, R25 ;  /* 0x0000001900197308 */ /* 0x000f220000002400 */
[----:B------:R-:W-:-:S07]  /*1b450*/  LOP3.LUT R3, RZ, R6, RZ, 0x33, !PT ;  /* 0x00000006ff037212 */ /* 0x000fce00078e33ff */
        /* <DEDUP_REMOVED lines=27> */
[----:B------:R-:W1:Y:S08]  /*1b610*/  MUFU.TANH R54, R54 ;  /* 0x0000003600367308 */ /* 0x000e700000002400 */
[----:B------:R1:W1:Y:S01]  /*1b620*/  MUFU.TANH R162, R2 ;  /* 0x0000000200a27308 */ /* 0x0002620000002400 */
[----:B------:R-:W-:-:S02]  /*1b630*/  IMAD.IADD R16, R16, 0x1, R3 ;  /* 0x0000000110107824 */ /* 0x000fc400078e0203 */
[----:B------:R-:W-:Y:S02]  /*1b640*/  IMAD.IADD R21, R8, 0x1, -R13 ;  /* 0x0000000108157824 */ /* 0x000fe400078e0a0d */
[--C-:B0-----:R-:W-:Y:S02]  /*1b650*/  IMAD.IADD R6, R19, 0x1, R15.reuse ;  /* 0x0000000113067824 */ /* 0x101fe400078e020f */
[----:B------:R-:W-:Y:S01]  /*1b660*/  IMAD.IADD R3, R16, 0x1, R15 ;  /* 0x0000000110037824 */ /* 0x000fe200078e020f */
[----:B--234-:R-:W-:Y:S06]  /*1b670*/  @!P1 BRA `(.L_x_2016) ;  /* 0x0000000000489947 */ /* 0x01cfec0003800000 */
[----:B-1----:R-:W-:Y:S01]  /*1b680*/  IADD3 R2, -R4, R5, R15 ;  /* 0x0000000504027210 */ /* 0x002fe20007ffe10f */
        /* <DEDUP_REMOVED lines=9> */
.L_x_2018:
[----:B------:R-:W-:-:S13]  /*1b720*/  ISETP.NE.AND P0, PT, R9, 0x1, PT ;  /* 0x000000010900780c */ /* 0x000fda0003f05270 */
[----:B------:R-:W-:-:S05]  /*1b730*/  @P0 IMAD.HI.U32 R8, R2, R10, RZ ;  /* 0x0000000a02080227 */ /* 0x000fca00078e00ff */
[----:B------:R-:W-:-:S07]  /*1b740*/  @P0 SHF.R.U32.HI R2, RZ, R11, R8 ;  /* 0x0000000bff020219 */ /* 0x000fce0000011608 */
.L_x_2019:
[----:B------:R-:W-:Y:S05]  /*1b750*/  BSYNC B1 ;  /* 0x0000000000017941 */ /* 0x000fea0003800000 */
.L_x_2017:
[----:B------:R-:W-:-:S04]  /*1b760*/  IMAD R7, R2, R9, -R13 ;  /* 0x0000000902077224 */ /* 0x000fc800078e0a0d */
[----:B------:R-:W-:-:S05]  /*1b770*/  IMAD R2, R12, -0x2, R7 ;  /* 0xfffffffe0c027824 */ /* 0x000fca00078e0207 */
[----:B------:R-:W-:Y:S02]  /*1b780*/  VIMNMX R3, R3, R2, !PT ;  /* 0x0000000203037248 */ /* 0x000fe40007fe0100 */
[----:B------:R-:W-:-:S07]  /*1b790*/  VIADDMNMX R6, R2, R9, R6, PT ;  /* 0x0000000902067246 */ /* 0x000fce0003800106 */
.L_x_2016:
[----:B------:R-:W-:Y:S05]  /*1b7a0*/  BSYNC B0 ;  /* 0x0000000000007941 */ /* 0x000fea0003800000 */
.L_x_2015:
        /* <DEDUP_REMOVED lines=8> */
[----:B------:R-:W-:Y:S02]  /*1b830*/  ISETP.LT.OR P3, PT, R6, 0x2, P3 ;  /* 0x000000020600780c */ /* 0x000fe40001f61670 */
[----:B------:R-:W-:Y:S02]  /*1b840*/  FSEL R71, R28, -INF , !P2 ;  /* 0xff8000001c477808 */ /* 0x000fe40005000000 */
[----:B------:R-:W-:Y:S02]  /*1b850*/  ISETP.GT.AND P2, PT, R3, 0x10, !P4 ;  /* 0x000000100300780c */ /* 0x000fe40006744270 */
[----:B------:R-:W-:Y:S02]  /*1b860*/  ISETP.GE.AND P5, PT, R21, 0xa, PT ;  /* 0x0000000a1500780c */ /* 0x000fe40003fa6270 */
[----:B------:R-:W-:Y:S02]  /*1b870*/  FSEL R73, R25, -INF , !P3 ;  /* 0xff80000019497808 */ /* 0x000fe40005800000 */
[----:B------:R-:W-:-:S02]  /*1b880*/  P2R R25, PR, RZ, 0x10 ;  /* 0x00000010ff197803 */ /* 0x000fc40000000000 */
[----:B------:R-:W-:Y:S01]  /*1b890*/  ISETP.LT.OR P2, PT, R6, 0x11, P2 ;  /* 0x000000110600780c */ /* 0x000fe20001741670 */
[----:B0-----:R-:W-:Y:S01]  /*1b8a0*/  IMAD.IADD R7, R16, 0x1, R14 ;  /* 0x0000000110077824 */ /* 0x001fe200078e020e */
[----:B------:R-:W-:Y:S02]  /*1b8b0*/  ISETP.GT.AND P3, PT, R3, 0x9, !P5 ;  /* 0x000000090300780c */ /* 0x000fe40006f64270 */
[----:B------:R-:W-:Y:S02]  /*1b8c0*/  ISETP.GE.AND P4, PT, R21, 0x12, PT ;  /* 0x000000121500780c */ /* 0x000fe40003f86270 */
[----:B------:R-:W-:Y:S02]  /*1b8d0*/  FSEL R81, R32, -INF , !P2 ;  /* 0xff80000020517808 */ /* 0x000fe40005000000 */
[----:B------:R-:W-:Y:S02]  /*1b8e0*/  ISETP.LT.OR P3, PT, R6, 0xa, P3 ;  /* 0x0000000a0600780c */ /* 0x000fe40001f61670 */
[----:B------:R-:W-:-:S02]  /*1b8f0*/  ISETP.GT.AND P2, PT, R3, 0x11, !P4 ;  /* 0x000000110300780c */ /* 0x000fc40006744270 */
[----:B------:R-:W-:Y:S02]  /*1b900*/  FSEL R17, R29, -INF , !P3 ;  /* 0xff8000001d117808 */ /* 0x000fe40005800000 */
        /* <DEDUP_REMOVED lines=46> */
[----:B-1----:R-:W-:Y:S02]  /*1bbf0*/  P2R R2, PR, RZ, 0x40 ;  /* 0x00000040ff027803 */ /* 0x002fe40000000000 */
[----:B------:R-:W-:-:S04]  /*1bc00*/  ISETP.GT.AND P6, PT, R3, RZ, !P6 ;  /* 0x000000ff0300720c */ /* 0x000fc800077c4270 */
[----:B------:R-:W-:-:S04]  /*1bc10*/  ISETP.LT.OR P6, PT, R6, 0x1, P6 ;  /* 0x000000010600780c */ /* 0x000fc800037c1670 */
[----:B------:R-:W-:Y:S02]  /*1bc20*/  FSEL R59, R24, -INF , !P6 ;  /* 0xff800000183b7808 */ /* 0x000fe40007000000 */
[----:B------:R-:W-:-:S04]  /*1bc30*/  ISETP.GE.AND P6, PT, R21, 0x3a, PT ;  /* 0x0000003a1500780c */ /* 0x000fc80003fc6270 */
[----:B------:R-:W-:Y:S02]  /*1bc40*/  P2R R21, PR, RZ, 0x40 ;  /* 0x00000040ff157803 */ /* 0x000fe40000000000 */
[----:B------:R-:W-:-:S04]  /*1bc50*/  ISETP.GT.AND P6, PT, R3, 0x39, !P6 ;  /* 0x000000390300780c */ /* 0x000fc800077c4270 */
[----:B------:R-:W-:Y:S01]  /*1bc60*/  ISETP.LT.OR P6, PT, R6, 0x3a, P6 ;  /* 0x0000003a0600780c */ /* 0x000fe200037c1670 */
[----:B------:R-:W-:-:S03]  /*1bc70*/  IMAD.IADD R6, R19, 0x1, R14 ;  /* 0x0000000113067824 */ /* 0x000fc600078e020e */
        /* <DEDUP_REMOVED lines=13> */
.L_x_2023:
[----:B------:R-:W-:-:S13]  /*1bd50*/  ISETP.NE.AND P6, PT, R9, 0x1, PT ;  /* 0x000000010900780c */ /* 0x000fda0003fc5270 */
[----:B------:R-:W-:-:S05]  /*1bd60*/  @P6 IMAD.HI.U32 R10, R4, R10, RZ ;  /* 0x0000000a040a6227 */ /* 0x000fca00078e00ff */
[----:B------:R-:W-:-:S07]  /*1bd70*/  @P6 SHF.R.U32.HI R4, RZ, R11, R10 ;  /* 0x0000000bff046219 */ /* 0x000fce000001160a */
.L_x_2024:
[----:B------:R-:W-:Y:S05]  /*1bd80*/  BSYNC B1 ;  /* 0x0000000000017941 */ /* 0x000fea0003800000 */
.L_x_2022:
[----:B------:R-:W-:-:S04]  /*1bd90*/  IMAD R3, R4, R9, -R13 ;  /* 0x0000000904037224 */ /* 0x000fc800078e0a0d */
[----:B------:R-:W-:-:S05]  /*1bda0*/  IMAD R12, R12, -0x2, R3 ;  /* 0xfffffffe0c0c7824 */ /* 0x000fca00078e0203 */
[----:B------:R-:W-:Y:S02]  /*1bdb0*/  VIADDMNMX R6, R12, R9, R6, PT ;  /* 0x000000090c067246 */ /* 0x000fe40003800106 */
[----:B------:R-:W-:-:S07]  /*1bdc0*/  VIMNMX R7, R7, R12, !PT ;  /* 0x0000000c07077248 */ /* 0x000fce0007fe0100 */
.L_x_2021:
[----:B------:R-:W-:Y:S05]  /*1bdd0*/  BSYNC B0 ;  /* 0x0000000000007941 */ /* 0x000fea0003800000 */
.L_x_2020:
[C---:B------:R-:W-:Y:S01]  /*1bde0*/  ISETP.GT.AND P1, PT, R7.reuse, 0x8, !P1 ;  /* 0x000000080700780c */ /* 0x040fe20004f24270 */
[----:B------:R-:W2:Y:S01]  /*1bdf0*/  LDL.64 R10, [R1+0x1f0] ;  /* 0x0001f000010a7983 */ /* 0x000ea20000100a00 */
[----:B------:R-:W-:Y:S02]  /*1be00*/  ISETP.GT.AND P0, PT, R7, 0x1, !P0 ;  /* 0x000000010700780c */ /* 0x000fe40004704270 */
[C---:B------:R-:W-:Y:S01]  /*1be10*/  ISETP.LT.OR P1, PT, R6.reuse, 0x9, P1 ;  /* 0x000000090600780c */ /* 0x040fe20000f21670 */
[----:B------:R-:W3:Y:S01]  /*1be20*/  LDL.64 R12, [R1+0xb8] ;  /* 0x0000b800010c7983 */ /* 0x000ee20000100a00 */
[----:B------:R-:W-:Y:S02]  /*1be30*/  ISETP.LT.OR P0, PT, R6, 0x2, P0 ;  /* 0x000000020600780c */ /* 0x000fe40000701670 */
[----:B------:R-:W-:Y:S02]  /*1be40*/  FSEL R159, R159, -INF , !P1 ;  /* 0xff8000009f9f7808 */ /* 0x000fe40004800000 */
[----:B------:R-:W-:-:S02]  /*1be50*/  ISETP.NE.AND P1, PT, R25, RZ, PT ;  /* 0x000000ff1900720c */ /* 0x000fc40003f25270 */
[----:B------:R-:W4:Y:S01]  /*1be60*/  LDL.64 R24, [R1+0x1e0] ;  /* 0x0001e00001187983 */ /* 0x000f220000100a00 */
[----:B------:R-:W-:Y:S02]  /*1be70*/  FSEL R151, R27, -INF , !P0 ;  /* 0xff8000001b977808 */ /* 0x000fe40004000000 */
[----:B------:R-:W-:Y:S02]  /*1be80*/  ISETP.NE.AND P0, PT, R8, RZ, PT ;  /* 0x000000ff0800720c */ /* 0x000fe40003f05270 */
[----:B------:R-:W-:Y:S01]  /*1be90*/  ISETP.NE.AND P6, PT, R29, RZ, PT ;  /* 0x000000ff1d00720c */ /* 0x000fe20003fc5270 */
[----:B------:R-:W5:Y:S01]  /*1bea0*/  LDL R8, [R1+0x200] ;  /* 0x0002000001087983 */ /* 0x000f620000100800 */
[----:B------:R-:W-:-:S04]  /*1beb0*/  ISETP.GT.AND P0, PT, R7, 0x9, !P0 ;  /* 0x000000090700780c */ /* 0x000fc80004704270 */
[----:B------:R-:W-:-:S04]  /*1bec0*/  ISETP.LT.OR P0, PT, R6, 0xa, P0 ;  /* 0x0000000a0600780c */ /* 0x000fc80000701670 */
[----:B------:R-:W-:Y:S02]  /*1bed0*/  FSEL R163, R31, -INF , !P0 ;  /* 0xff8000001fa37808 */ /* 0x000fe40004000000 */
[----:B------:R-:W-:Y:S02]  /*1bee0*/  ISETP.GT.AND P0, PT, R7, 0x10, !P1 ;  /* 0x000000100700780c */ /* 0x000fe40004f04270 */
[----:B------:R-:W-:Y:S02]  /*1bef0*/  ISETP.NE.AND P1, PT, R33, RZ, PT ;  /* 0x000000ff2100720c */ /* 0x000fe40003f25270 */
[----:B------:R-:W-:-:S04]  /*1bf00*/  ISETP.LT.OR P0, PT, R6, 0x11, P0 ;  /* 0x000000110600780c */ /* 0x000fc80000701670 */
[----:B------:R-:W-:Y:S02]  /*1bf10*/  FSEL R161, R34, -INF , !P0 ;  /* 0xff80000022a17808 */ /* 0x000fe40004000000 */
[----:B------:R-:W-:-:S04]  /*1bf20*/  ISETP.NE.AND P0, PT, R26, RZ, PT ;  /* 0x000000ff1a00720c */ /* 0x000fc80003f05270 */
[----:B------:R-:W-:-:S04]  /*1bf30*/  ISETP.GT.AND P0, PT, R7, 0x11, !P0 ;  /* 0x000000110700780c */ /* 0x000fc80004704270 */
[----:B------:R-:W-:-:S04]  /*1bf40*/  ISETP.LT.OR P0, PT, R6, 0x12, P0 ;  /* 0x000000120600780c */ /* 0x000fc80000701670 */
[----:B------:R-:W-:Y:S02]  /*1bf50*/  FSEL R14, R35, -INF , !P0 ;  /* 0xff800000230e7808 */ /* 0x000fe40004000000 */
[----:B------:R-:W-:-:S04]  /*1bf60*/  ISETP.NE.AND P0, PT, R28, RZ, PT ;  /* 0x000000ff1c00720c */ /* 0x000fc80003f05270 */
[----:B------:R-:W-:-:S04]  /*1bf70*/  ISETP.GT.AND P0, PT, R7, 0x18, !P0 ;  /* 0x000000180700780c */ /* 0x000fc80004704270 */
[----:B------:R-:W-:-:S04]  /*1bf80*/  ISETP.LT.OR P0, PT, R6, 0x19, P0 ;  /* 0x000000190600780c */ /* 0x000fc80000701670 */
[----:B------:R-:W-:Y:S02]  /*1bf90*/  FSEL R155, R38, -INF , !P0 ;  /* 0xff800000269b7808 */ /* 0x000fe40004000000 */
[C---:B------:R-:W-:Y:S02]  /*1bfa0*/  ISETP.GT.AND P0, PT, R7.reuse, 0x19, !P6 ;  /* 0x000000190700780c */ /* 0x040fe40007704270 */
[C---:B------:R-:W-:Y:S02]  /*1bfb0*/  ISETP.GT.AND P1, PT, R7.reuse, 0x28, !P1 ;  /* 0x000000280700780c */ /* 0x040fe40004f24270 */
[----:B------:R-:W-:Y:S02]  /*1bfc0*/  ISETP.LT.OR P0, PT, R6, 0x1a, P0 ;  /* 0x0000001a0600780c */ /* 0x000fe40000701670 */
[----:B------:R-:W-:Y:S02]  /*1bfd0*/  ISETP.GT.AND P2, PT, R7, 0x29, !P2 ;  /* 0x000000290700780c */ /* 0x000fe40005744270 */
[----:B------:R-:W-:-:S02]  /*1bfe0*/  FSEL R154, R39, -INF , !P0 ;  /* 0xff800000279a7808 */ /* 0x000fc40004000000 */
[----:B------:R-:W-:Y:S02]  /*1bff0*/  ISETP.NE.AND P0, PT, R30, RZ, PT ;  /* 0x000000ff1e00720c */ /* 0x000fe40003f05270 */
[C---:B------:R-:W-:Y:S02]  /*1c000*/  ISETP.GT.AND P3, PT, R7.reuse, 0x30, !P3 ;  /* 0x000000300700780c */ /* 0x040fe40005f64270 */
[C---:B------:R-:W-:Y:S02]  /*1c010*/  ISETP.GT.AND P0, PT, R7.reuse, 0x20, !P0 ;  /* 0x000000200700780c */ /* 0x040fe40004704270 */
[----:B------:R-:W-:Y:S02]  /*1c020*/  ISETP.GT.AND P4, PT, R7, 0x31, !P4 ;  /* 0x000000310700780c */ /* 0x000fe40006784270 */
[----:B------:R-:W-:Y:S02]  /*1c030*/  ISETP.LT.OR P0, PT, R6, 0x21, P0 ;  /* 0x000000210600780c */ /* 0x000fe40000701670 */
[----:B------:R-:W-:-:S02]  /*1c040*/  ISETP.NE.AND P6, PT, R21, RZ, PT ;  /* 0x000000ff1500720c */ /* 0x000fc40003fc5270 */
[----:B------:R-:W-:Y:S02]  /*1c050*/  FSEL R153, R42, -INF , !P0 ;  /* 0xff8000002a997808 */ /* 0x000fe40004000000 */
[----:B------:R-:W-:-:S04]  /*1c060*/  ISETP.NE.AND P0, PT, R2, RZ, PT ;  /* 0x000000ff0200720c */ /* 0x000fc80003f05270 */
[----:B------:R-:W-:-:S04]  /*1c070*/  ISETP.GT.AND P0, PT, R7, RZ, !P0 ;  /* 0x000000ff0700720c */ /* 0x000fc80004704270 */
[----:B------:R-:W-:-:S04]  /*1c080*/  ISETP.LT.OR P0, PT, R6, 0x1, P0 ;  /* 0x000000010600780c */ /* 0x000fc80000701670 */
[----:B------:R-:W-:Y:S02]  /*1c090*/  FSEL R18, R18, -INF , !P0 ;  /* 0xff80000012127808 */ /* 0x000fe40004000000 */
[----:B------:R-:W-:-:S04]  /*1c0a0*/  ISETP.NE.AND P0, PT, R32, RZ, PT ;  /* 0x000000ff2000720c */ /* 0x000fc80003f05270 */
[----:B------:R-:W-:-:S04]  /*1c0b0*/  ISETP.GT.AND P0, PT, R7, 0x21, !P0 ;  /* 0x000000210700780c */ /* 0x000fc80004704270 */
[C---:B------:R-:W-:Y:S02]  /*1c0c0*/  ISETP.LT.OR P0, PT, R6.reuse, 0x22, P0 ;  /* 0x000000220600780c */ /* 0x040fe40000701670 */
[C---:B------:R-:W-:Y:S02]  /*1c0d0*/  ISETP.LT.OR P1, PT, R6.reuse, 0x29, P1 ;  /* 0x000000290600780c */ /* 0x040fe40000f21670 */
[----:B------:R-:W-:Y:S02]  /*1c0e0*/  FSEL R166, R43, -INF , !P0 ;  /* 0xff8000002ba67808 */ /* 0x000fe40004000000 */
[----:B------:R-:W-:Y:S02]  /*1c0f0*/  ISETP.LT.OR P2, PT, R6, 0x2a, P2 ;  /* 0x0000002a0600780c */ /* 0x000fe40001741670 */
[----:B------:R-:W-:Y:S02]  /*1c100*/  FSEL R167, R46, -INF , !P1 ;  /* 0xff8000002ea77808 */ /* 0x000fe40004800000 */
[----:B------:R-:W-:-:S02]  /*1c110*/  ISETP.LT.OR P3, PT, R6, 0x31, P3 ;  /* 0x000000310600780c */ /* 0x000fc40001f61670 */
[----:B------:R-:W-:Y:S02]  /*1c120*/  FSEL R171, R47, -INF , !P2 ;  /* 0xff8000002fab7808 */ /* 0x000fe40005000000 */
[C---:B------:R-:W-:Y:S02]  /*1c130*/  ISETP.GT.AND P5, PT, R7.reuse, 0x38, !P5 ;  /* 0x000000380700780c */ /* 0x040fe40006fa4270 */
[----:B------:R-:W-:Y:S02]  /*1c140*/  ISETP.LT.OR P4, PT, R6, 0x32, P4 ;  /* 0x000000320600780c */ /* 0x000fe40002781670 */
[----:B------:R-:W-:Y:S02]  /*1c150*/  FSEL R170, R50, -INF , !P3 ;  /* 0xff80000032aa7808 */ /* 0x000fe40005800000 */
[----:B------:R-:W-:Y:S02]  /*1c160*/  ISETP.GT.AND P6, PT, R7, 0x39, !P6 ;  /* 0x000000390700780c */ /* 0x000fe400077c4270 */
[----:B------:R-:W-:-:S02]  /*1c170*/  ISETP.LT.OR P5, PT, R6, 0x39, P5 ;  /* 0x000000390600780c */ /* 0x000fc40002fa1670 */
[----:B------:R-:W-:Y:S02]  /*1c180*/  FSEL R168, R51, -INF , !P4 ;  /* 0xff80000033a87808 */ /* 0x000fe40006000000 */
[----:B------:R-:W-:Y:S02]  /*1c190*/  ISETP.LT.OR P6, PT, R6, 0x3a, P6 ;  /* 0x0000003a0600780c */ /* 0x000fe400037c1670 */
[----:B------:R-:W-:Y:S02]  /*1c1a0*/  FSEL R169, R54, -INF , !P5 ;  /* 0xff80000036a97808 */ /* 0x000fe40006800000 */
[----:B------:R-:W-:Y:S02]  /*1c1b0*/  FSEL R162, R162, -INF , !P6 ;  /* 0xff800000a2a27808 */ /* 0x000fe40007000000 */
[----:B----4-:R-:W-:-:S04]  /*1c1c0*/  FMNMX.FTZ R2, R59, R24, !PT ;  /* 0x000000183b027209 */ /* 0x010fc80007810000 */
[----:B------:R-:W-:Y:S02]  /*1c1d0*/  FMNMX.FTZ R3, R73, R2, !PT ;  /* 0x0000000249037209 */ /* 0x000fe40007810000 */
[----:B------:R-:W-:Y:S02]  /*1c1e0*/  FMNMX.FTZ R2, R18, R25, !PT ;  /* 0x0000001912027209 */ /* 0x000fe40007810000 */
[----:B------:R-:W-:Y:S02]  /*1c1f0*/  FMNMX.FTZ R3, R71, R3, !PT ;  /* 0x0000000347037209 */ /* 0x000fe40007810000 */
[----:B------:R-:W-:Y:S02]  /*1c200*/  FMNMX.FTZ R2, R151, R2, !PT ;  /* 0x0000000297027209 */ /* 0x000fe40007810000 */
[----:B------:R-:W-:Y:S02]  /*1c210*/  FMNMX.FTZ R3, R17, R3, !PT ;  /* 0x0000000311037209 */ /* 0x000fe40007810000 */
[----:B------:R-:W-:-:S02]  /*1c220*/  FMNMX.FTZ R2, R159, R2, !PT ;  /* 0x000000029f027209 */ /* 0x000fc40007810000 */
        /* <DEDUP_REMOVED lines=23> */
[----:B------:R-:W-:-:S03]  /*1c3a0*/  FMNMX.FTZ R3, R169, R4, !PT ;  /* 0x00000004a9037209 */ /* 0x000fc60007810000 */
[----:B------:R-:W0:Y:S01]  /*1c3b0*/  SHFL.BFLY PT, R5, R2, 0x2, 0x1f ;  /* 0x0c401f0002057f89 */ /* 0x000e2200000e0000 */
[----:B------:R-:W-:-:S05]  /*1c3c0*/  FMNMX.FTZ R3, R162, R3, !PT ;  /* 0x00000003a2037209 */ /* 0x000fca0007810000 */
[----:B------:R-:W-:Y:S04]  /*1c3d0*/  STL.64 [R1+0x1e0], R2 ;  /* 0x0001e00201007387 */ /* 0x000fe80000100a00 */
[----:B------:R-:W4:Y:S01]  /*1c3e0*/  LDL R16, [R1+0x1e4] ;  /* 0x0001e40001107983 */ /* 0x000f220000100800 */
[----:B0-----:R-:W-:-:S05]  /*1c3f0*/  FMNMX.FTZ R4, R2, R5, !PT ;  /* 0x0000000502047209 */ /* 0x001fca0007810000 */
[----:B------:R-:W0:Y:S02]  /*1c400*/  SHFL.BFLY PT, R5, R4, 0x1, 0x1f ;  /* 0x0c201f0004057f89 */ /* 0x000e2400000e0000 */
[----:B0-----:R-:W-:-:S05]  /*1c410*/  FMNMX.FTZ R6, R4, R5, !PT ;  /* 0x0000000504067209 */ /* 0x001fca0007810000 */
[----:B------:R-:W-:Y:S04]  /*1c420*/  STL [R1+0x1e0], R6 ;  /* 0x0001e00601007387 */ /* 0x000fe80000100800 */
[----:B------:R-:W2:Y:S04]  /*1c430*/  LDL R7, [R1+0x1e0] ;  /* 0x0001e00001077983 */ /* 0x000ea80000100800 */
[----:B----4-:R-:W0:Y:S02]  /*1c440*/  SHFL.BFLY PT, R5, R16, 0x2, 0x1f ;  /* 0x0c401f0010057f89 */ /* 0x010e2400000e0000 */
[----:B0-----:R-:W-:-:S05]  /*1c450*/  FMNMX.FTZ R5, R5, R16, !PT ;  /* 0x0000001005057209 */ /* 0x001fca0007810000 */
[----:B------:R-:W0:Y:S01]  /*1c460*/  SHFL.BFLY PT, R2, R5, 0x1, 0x1f ;  /* 0x0c201f0005027f89 */ /* 0x000e2200000e0000 */
[----:B--2---:R-:W-:Y:S02]  /*1c470*/  FSETP.NEU.FTZ.AND P0, PT, R7, -INF , PT ;  /* 0xff8000000700780b */ /* 0x004fe40003f1d000 */
[----:B0-----:R-:W-:Y:S02]  /*1c480*/  FMNMX.FTZ R2, R5, R2, !PT ;  /* 0x0000000205027209 */ /* 0x001fe40007810000 */
[----:B------:R-:W-:Y:S02]  /*1c490*/  FSEL R3, R7, RZ, P0 ;  /* 0x000000ff07037208 */ /* 0x000fe40000000000 */
[----:B------:R-:W-:-:S04]  /*1c4a0*/  FSETP.NEU.FTZ.AND P0, PT, R2, -INF , PT ;  /* 0xff8000000200780b */ /* 0x000fc80003f1d000 */
[----:B------:R-:W-:Y:S01]  /*1c4b0*/  FSEL R4, R2, RZ, P0 ;  /* 0x000000ff02047208 */ /* 0x000fe20000000000 */
[----:B------:R-:W-:-:S04]  /*1c4c0*/  FADD.FTZ R3, R24, -R3 ;  /* 0x8000000318037221 */ /* 0x000fc80000010000 */
[----:B------:R-:W-:Y:S01]  /*1c4d0*/  FADD.FTZ R25, R25, -R4 ;  /* 0x8000000419197221 */ /* 0x000fe20000010000 */
[----:B-----5:R-:W-:-:S03]  /*1c4e0*/  FMUL.FTZ R3, R3, R8 ;  /* 0x0000000803037220 */ /* 0x020fc60000410000 */
[----:B------:R-:W-:Y:S01]  /*1c4f0*/  FMUL.FTZ R25, R8, R25 ;  /* 0x0000001908197220 */ /* 0x000fe20000410000 */
[----:B------:R-:W0:Y:S08]  /*1c500*/  MUFU.EX2 R173, R3 ;  /* 0x0000000300ad7308 */ /* 0x000e300000000800 */
[----:B------:R-:W1:Y:S01]  /*1c510*/  MUFU.EX2 R174, R25 ;  /* 0x0000001900ae7308 */ /* 0x000e620000000800 */
[----:B------:R2:W-:Y:S01]  /*1c520*/  STL [R1+0x1e4], R2 ;  /* 0x0001e40201007387 */ /* 0x0005e20000100800 */
[----:B0-----:R-:W-:Y:S01]  /*1c530*/  FMUL.FTZ R10, R173, R10 ;  /* 0x0000000aad0a7220 */ /* 0x001fe20000410000 */
[----:B-1----:R-:W-:-:S05]  /*1c540*/  FMUL.FTZ R11, R11, R174 ;  /* 0x000000ae0b0b7220 */ /* 0x002fca0000410000 */
[----:B------:R2:W-:Y:S04]  /*1c550*/  STL.64 [R1+0x1f0], R10 ;  /* 0x0001f00a01007387 */ /* 0x0005e80000100a00 */
[----:B---3--:R-:W3:Y:S01]  /*1c560*/  LD.E R4, desc[UR36][R12.64+0x4] ;  /* 0x000004240c047980 */ /* 0x008ee2000c101900 */
        /* <DEDUP_REMOVED lines=12> */
.L_x_2026:
[----:B------:R-:W-:Y:S05]  /*1c630*/  BSYNC B0 ;  /* 0x0000000000007941 */ /* 0x000fea0003800000 */
.L_x_2025:
        /* <DEDUP_REMOVED lines=9> */
.L_x_2028:
[----:B------:R-:W-:Y:S05]  /*1c6d0*/  BSYNC B0 ;  /* 0x0000000000007941 */ /* 0x000fea0003800000 */
.L_x_2027:
[----:B------:R-:W2:Y:S04]  /*1c6e0*/  LDL R175, [R1+0x200] ;  /* 0x0002000001af7983 */ /* 0x000ea80000100800 */
[----:B------:R-:W2:Y:S04]  /*1c6f0*/  LDL.64 R6, [R1+0x1e0] ;  /* 0x0001e00001067983 */ /* 0x000ea80000100a00 */
[----:B------:R-:W3:Y:S04]  /*1c700*/  LDL.64 R98, [R1+0x1f0] ;  /* 0x0001f00001627983 */ /* 0x000ee80000100a00 */
[----:B------:R-:W4:Y:S04]  /*1c710*/  LDL.64 R62, [R1+0x210] ;  /* 0x00021000013e7983 */ /* 0x000f280000100a00 */
[----:B------:R-:W4:Y:S04]  /*1c720*/  LDL.64 R20, [R1+0x230] ;  /* 0x0002300001147983 */ /* 0x000f280000100a00 */
[----:B------:R-:W4:Y:S04]  /*1c730*/  LDL.64 R130, [R1+0x358] ;  /* 0x0003580001827983 */ /* 0x000f280000100a00 */
[----:B0-----:R-:W4:Y:S04]  /*1c740*/  LDL.64 R2, [R1+0x400] ;  /* 0x0004000001027983 */ /* 0x001f280000100a00 */
        /* <DEDUP_REMOVED lines=45> */
[CC--:B--2---:R-:W-:Y:S01]  /*1ca20*/  FMUL.FTZ R4, R6.reuse, R175.reuse ;  /* 0x000000af06047220 */ /* 0x0c4fe20000410000 */
[----:B------:R-:W-:Y:S01]  /*1ca30*/  FSETP.NEU.FTZ.AND P0, PT, R6, -INF , PT ;  /* 0xff8000000600780b */ /* 0x000fe20003f1d000 */
[----:B------:R-:W-:-:S03]  /*1ca40*/  FMUL.FTZ R142, R7, R175 ;  /* 0x000000af078e7220 */ /* 0x000fc60000410000 */
[----:B------:R-:W-:Y:S02]  /*1ca50*/  FSEL R4, R4, RZ, P0 ;  /* 0x000000ff04047208 */ /* 0x000fe40000000000 */
[----:B------:R-:W-:-:S04]  /*1ca60*/  FSETP.NEU.FTZ.AND P0, PT, R7, -INF , PT ;  /* 0xff8000000700780b */ /* 0x000fc80003f1d000 */
[----:B------:R-:W-:Y:S01]  /*1ca70*/  FSEL R176, R142, RZ, P0 ;  /* 0x000000ff8eb07208 */ /* 0x000fe20000000000 */
        /* <DEDUP_REMOVED lines=15> */
[-C--:B------:R-:W-:Y:S01]  /*1cb70*/  FFMA.FTZ R4, R141, R175.reuse, -R4 ;  /* 0x000000af8d047223 */ /* 0x080fe20000010804 */
[-CC-:B------:R-:W-:Y:S01]  /*1cb80*/  FFMA.FTZ R157, R151, R175.reuse, -R176.reuse ;  /* 0x000000af979d7223 */ /* 0x180fe200000108b0 */
        /* <DEDUP_REMOVED lines=17> */
[----:B------:R-:W-:Y:S01]  /*1cca0*/  MUFU.EX2 R19, R19 ;  /* 0x0000001300137308 */ /* 0x000fe20000000800 */
[----:B------:R-:W-:-:S07]  /*1ccb0*/  FFMA.FTZ R159, R159, R175, -R176 ;  /* 0x000000af9f9f7223 */ /* 0x000fce00000108b0 */
[----:B------:R-:W3:Y:S01]  /*1ccc0*/  MUFU.EX2 R18, R18 ;  /* 0x0000001200127308 */ /* 0x000ee20000000800 */
[----:B------:R-:W-:-:S07]  /*1ccd0*/  FFMA.FTZ R161, R161, R175, -R176 ;  /* 0x000000afa1a17223 */ /* 0x000fce00000108b0 */
[----:B------:R-:W0:Y:S08]  /*1cce0*/  MUFU.EX2 R157, R157 ;  /* 0x0000009d009d7308 */ /* 0x000e300000000800 */
[----:B------:R-:W1:Y:S08]  /*1ccf0*/  MUFU.EX2 R156, R156 ;  /* 0x0000009c009c7308 */ /* 0x000e700000000800 */
[----:B------:R3:W-:Y:S01]  /*1cd00*/  MUFU.EX2 R7, R16 ;  /* 0x0000001000077308 */ /* 0x0007e20000000800 */
[-CC-:B------:R-:W-:Y:S01]  /*1cd10*/  FFMA.FTZ R14, R14, R175.reuse, -R176.reuse ;  /* 0x000000af0e0e7223 */ /* 0x180fe200000108b0 */
[----:B---3--:R-:W-:-:S06]  /*1cd20*/  FFMA.FTZ R16, R163, R175, -R176 ;  /* 0x000000afa3107223 */ /* 0x008fcc00000108b0 */
[----:B------:R-:W3:Y:S01]  /*1cd30*/  MUFU.EX2 R159, R159 ;  /* 0x0000009f009f7308 */ /* 0x000ee20000000800 */
[----:B------:R-:W-:-:S07]  /*1cd40*/  FFMA.FTZ R164, R154, R175, -R176 ;  /* 0x000000af9aa47223 */ /* 0x000fce00000108b0 */
[----:B------:R-:W3:Y:S01]  /*1cd50*/  MUFU.EX2 R158, R158 ;  /* 0x0000009e009e7308 */ /* 0x000ee20000000800 */
[----:B------:R-:W-:Y:S01]  /*1cd60*/  FADD.FTZ R154, R18, R99 ;  /* 0x00000063129a7221 */ /* 0x000fe20000010000 */
[----:B------:R-:W-:-:S06]  /*1cd70*/  FFMA.FTZ R163, R155, R175, -R176 ;  /* 0x000000af9ba37223 */ /* 0x000fcc00000108b0 */
[----:B------:R-:W3:Y:S01]  /*1cd80*/  MUFU.EX2 R16, R16 ;  /* 0x0000001000107308 */ /* 0x000ee20000000800 */
[----:B------:R-:W-:-:S07]  /*1cd90*/  FADD.FTZ R99, R19, R98 ;  /* 0x0000006213637221 */ /* 0x000fce0000010000 */
[----:B------:R-:W4:Y:S01]  /*1cda0*/  MUFU.EX2 R17, R17 ;  /* 0x0000001100117308 */ /* 0x000f220000000800 */
[----:B0-----:R-:W-:Y:S01]  /*1cdb0*/  FADD.FTZ R154, R157, R154 ;  /* 0x0000009a9d9a7221 */ /* 0x001fe20000010000 */
[----:B-1----:R-:W-:-:S06]  /*1cdc0*/  FADD.FTZ R99, R156, R99 ;  /* 0x000000639c637221 */ /* 0x002fcc0000010000 */
[----:B------:R-:W0:Y:S01]  /*1cdd0*/  MUFU.EX2 R161, R161 ;  /* 0x000000a100a17308 */ /* 0x000e220000000800 */
[----:B------:R-:W-:-:S07]  /*1cde0*/  FFMA.FTZ R165, R153, R175, -R176 ;  /* 0x000000af99a57223 */ /* 0x000fce00000108b0 */
[----:B------:R-:W1:Y:S01]  /*1cdf0*/  MUFU.EX2 R160, R160 ;  /* 0x000000a000a07308 */ /* 0x000e620000000800 */
[----:B---3--:R-:W-:Y:S01]  /*1ce00*/  FADD.FTZ R153, R159, R154 ;  /* 0x0000009a9f997221 */ /* 0x008fe20000010000 */
[----:B------:R-:W-:-:S06]  /*1ce10*/  FADD.FTZ R98, R158, R99 ;  /* 0x000000639e627221 */ /* 0x000fcc0000010000 */
[----:B------:R-:W3:Y:S08]  /*1ce20*/  MUFU.EX2 R14, R14 ;  /* 0x0000000e000e7308 */ /* 0x000ef00000000800 */
[----:B------:R-:W3:Y:S01]  /*1ce30*/  MUFU.EX2 R15, R15 ;  /* 0x0000000f000f7308 */ /* 0x000ee20000000800 */
[----:B------:R-:W-:Y:S01]  /*1ce40*/  FADD.FTZ R154, R16, R153 ;  /* 0x00000099109a7221 */ /* 0x000fe20000010000 */
[----:B------:R-:W-:-:S06]  /*1ce50*/  FFMA.FTZ R166, R166, R175, -R176 ;  /* 0x000000afa6a67223 */ /* 0x000fcc00000108b0 */
[----:B------:R-:W3:Y:S01]  /*1ce60*/  MUFU.EX2 R163, R163 ;  /* 0x000000a300a37308 */ /* 0x000ee20000000800 */
[----:B----4-:R-:W-:-:S07]  /*1ce70*/  FADD.FTZ R99, R17, R98 ;  /* 0x0000006211637221 */ /* 0x010fce0000010000 */
[----:B------:R-:W4:Y:S01]  /*1ce80*/  MUFU.EX2 R12, R12 ;  /* 0x0000000c000c7308 */ /* 0x000f220000000800 */
[----:B0-----:R-:W-:Y:S01]  /*1ce90*/  FADD.FTZ R155, R161, R154 ;  /* 0x0000009aa19b7221 */ /* 0x001fe20000010000 */
[----:B------:R-:W-:-:S06]  /*1cea0*/  FFMA.FTZ R167, R167, R175, -R176 ;  /* 0x000000afa7a77223 */ /* 0x000fcc00000108b0 */
[----:B------:R-:W0:Y:S01]  /*1ceb0*/  MUFU.EX2 R164, R164 ;  /* 0x000000a400a47308 */ /* 0x000e220000000800 */
[----:B-1----:R-:W-:-:S07]  /*1cec0*/  FADD.FTZ R98, R160, R99 ;  /* 0x00000063a0627221 */ /* 0x002fce0000010000 */
[----:B------:R-:W1:Y:S01]  /*1ced0*/  MUFU.EX2 R13, R13 ;  /* 0x0000000d000d7308 */ /* 0x000e620000000800 */
[----:B---3--:R-:W-:Y:S01]  /*1cee0*/  FADD.FTZ R154, R14, R155 ;  /* 0x0000009b0e9a7221 */ /* 0x008fe20000010000 */
[----:B------:R-:W-:-:S06]  /*1cef0*/  FFMA.FTZ R172, R171, R175, -R176 ;  /* 0x000000afabac7223 */ /* 0x000fcc00000108b0 */
[----:B------:R-:W3:Y:S01]  /*1cf00*/  MUFU.EX2 R165, R165 ;  /* 0x000000a500a57308 */ /* 0x000ee20000000800 */
[----:B------:R-:W-:-:S07]  /*1cf10*/  FADD.FTZ R99, R15, R98 ;  /* 0x000000620f637221 */ /* 0x000fce0000010000 */
[----:B------:R-:W3:Y:S01]  /*1cf20*/  MUFU.EX2 R10, R10 ;  /* 0x0000000a000a7308 */ /* 0x000ee20000000800 */
[----:B------:R-:W-:Y:S01]  /*1cf30*/  FADD.FTZ R155, R163, R154 ;  /* 0x0000009aa39b7221 */ /* 0x000fe20000010000 */
[----:B------:R-:W-:-:S06]  /*1cf40*/  FFMA.FTZ R153, R170, R175, -R176 ;  /* 0x000000afaa997223 */ /* 0x000fcc00000108b0 */
[----:B------:R-:W3:Y:S01]  /*1cf50*/  MUFU.EX2 R166, R166 ;  /* 0x000000a600a67308 */ /* 0x000ee20000000800 */
[----:B----4-:R-:W-:-:S07]  /*1cf60*/  FADD.FTZ R98, R12, R99 ;  /* 0x000000630c627221 */ /* 0x010fce0000010000 */
[----:B------:R-:W4:Y:S01]  /*1cf70*/  MUFU.EX2 R11, R11 ;  /* 0x0000000b000b7308 */ /* 0x000f220000000800 */
[----:B0-----:R-:W-:Y:S01]  /*1cf80*/  FADD.FTZ R154, R164, R155 ;  /* 0x0000009ba49a7221 */ /* 0x001fe20000010000 */
[----:B-1----:R-:W-:Y:S01]  /*1cf90*/  FADD.FTZ R99, R13, R98 ;  /* 0x000000620d637221 */ /* 0x002fe20000010000 */
[-CC-:B------:R-:W-:Y:S01]  /*1cfa0*/  FFMA.FTZ R168, R168, R175.reuse, -R176.reuse ;  /* 0x000000afa8a87223 */ /* 0x180fe200000108b0 */
[----:B------:R-:W-:Y:S01]  /*1cfb0*/  FFMA.FTZ R169, R169, R175, -R176 ;  /* 0x000000afa9a97223 */ /* 0x000fe200000108b0 */
[C---:B------:R-:W-:Y:S01]  /*1cfc0*/  FMUL.FTZ R63, R173.reuse, R63 ;  /* 0x0000003fad3f7220 */ /* 0x040fe20000410000 */
[C---:B------:R-:W-:Y:S01]  /*1cfd0*/  FMUL.FTZ R62, R173.reuse, R62 ;  /* 0x0000003ead3e7220 */ /* 0x040fe20000410000 */
[----:B------:R-:W-:Y:S01]  /*1cfe0*/  FMUL.FTZ R21, R173, R21 ;  /* 0x00000015ad157220 */ /* 0x000fe20000410000 */
[----:B------:R-:W0:Y:S08]  /*1cff0*/  MUFU.EX2 R167, R167 ;  /* 0x000000a700a77308 */ /* 0x000e300000000800 */
[----:B------:R-:W1:Y:S01]  /*1d000*/  MUFU.EX2 R9, R9 ;  /* 0x0000000900097308 */ /* 0x000e620000000800 */
[----:B---3--:R-:W-:Y:S01]  /*1d010*/  FADD.FTZ R155, R165, R154 ;  /* 0x0000009aa59b7221 */ /* 0x008fe20000010000 */
[----:B------:R-:W-:Y:S01]  /*1d020*/  FADD.FTZ R98, R10, R99 ;  /* 0x000000630a627221 */ /* 0x000fe20000010000 */
[C---:B------:R-:W-:Y:S01]  /*1d030*/  FMUL.FTZ R20, R173.reuse, R20 ;  /* 0x00000014ad147220 */ /* 0x040fe20000410000 */
[C---:B------:R-:W-:Y:S01]  /*1d040*/  FMUL.FTZ R131, R174.reuse, R131 ;  /* 0x00000083ae837220 */ /* 0x040fe20000410000 */
[C---:B------:R-:W-:Y:S01]  /*1d050*/  FMUL.FTZ R130, R174.reuse, R130 ;  /* 0x00000082ae827220 */ /* 0x040fe20000410000 */
[----:B------:R-:W-:Y:S01]  /*1d060*/  FMUL.FTZ R177, R173, R3 ;  /* 0x00000003adb17220 */ /* 0x000fe20000410000 */
[----:B------:R-:W-:Y:S01]  /*1d070*/  FMUL.FTZ R67, R174, R67 ;  /* 0x00000043ae437220 */ /* 0x000fe20000410000 */
[----:B------:R-:W3:Y:S08]  /*1d080*/  MUFU.EX2 R172, R172 ;  /* 0x000000ac00ac7308 */ /* 0x000ef00000000800 */
[----:B------:R-:W3:Y:S01]  /*1d090*/  MUFU.EX2 R8, R8 ;  /* 0x0000000800087308 */ /* 0x000ee20000000800 */
[----:B------:R-:W-:Y:S01]  /*1d0a0*/  FADD.FTZ R154, R166, R155 ;  /* 0x0000009ba69a7221 */ /* 0x000fe20000010000 */
[----:B----4-:R-:W-:Y:S01]  /*1d0b0*/  FADD.FTZ R98, R11, R98 ;  /* 0x000000620b627221 */ /* 0x010fe20000010000 */
[----:B------:R-:W-:Y:S01]  /*1d0c0*/  FMUL.FTZ R66, R174, R66 ;  /* 0x00000042ae427220 */ /* 0x000fe20000410000 */
[C---:B------:R-:W-:Y:S01]  /*1d0d0*/  FMUL.FTZ R65, R173.reuse, R65 ;  /* 0x00000041ad417220 */ /* 0x040fe20000410000 */
[C---:B------:R-:W-:Y:S01]  /*1d0e0*/  FMUL.FTZ R64, R173.reuse, R64 ;  /* 0x00000040ad407220 */ /* 0x040fe20000410000 */
[C---:B------:R-:W-:Y:S01]  /*1d0f0*/  FMUL.FTZ R25, R173.reuse, R25 ;  /* 0x00000019ad197220 */ /* 0x040fe20000410000 */
[----:B------:R-:W-:Y:S01]  /*1d100*/  FMUL.FTZ R24, R173, R24 ;  /* 0x00000018ad187220 */ /* 0x000fe20000410000 */
[----:B------:R-:W4:Y:S01]  /*1d110*/  MUFU.EX2 R153, R153 ;  /* 0x0000009900997308 */ /* 0x000f220000000800 */
[----:B------:R-:W-:-:S07]  /*1d120*/  FFMA.FTZ R170, R162, R175, -R176 ;  /* 0x000000afa2aa7223 */ /* 0x000fce00000108b0 */
[----:B------:R-:W4:Y:S01]  /*1d130*/  MUFU.EX2 R6, R6 ;  /* 0x0000000600067308 */ /* 0x000f220000000800 */
[----:B0-----:R-:W-:Y:S01]  /*1d140*/  FADD.FTZ R155, R167, R154 ;  /* 0x0000009aa79b7221 */ /* 0x001fe20000010000 */
[----:B-1----:R-:W-:Y:S01]  /*1d150*/  FADD.FTZ R99, R9, R98 ;  /* 0x0000006209637221 */ /* 0x002fe20000010000 */
[C---:B------:R-:W-:Y:S01]  /*1d160*/  FMUL.FTZ R27, R173.reuse, R27 ;  /* 0x0000001bad1b7220 */ /* 0x040fe20000410000 */
[C---:B------:R-:W-:Y:S01]  /*1d170*/  FMUL.FTZ R26, R173.reuse, R26 ;  /* 0x0000001aad1a7220 */ /* 0x040fe20000410000 */
[C---:B------:R-:W-:Y:S01]  /*1d180*/  FMUL.FTZ R29, R173.reuse, R29 ;  /* 0x0000001dad1d7220 */ /* 0x040fe20000410000 */
[C---:B------:R-:W-:Y:S01]  /*1d190*/  FMUL.FTZ R28, R173.reuse, R28 ;  /* 0x0000001cad1c7220 */ /* 0x040fe20000410000 */
[C---:B------:R-:W-:Y:S01]  /*1d1a0*/  FMUL.FTZ R31, R173.reuse, R31 ;  /* 0x0000001fad1f7220 */ /* 0x040fe20000410000 */
[----:B------:R-:W-:Y:S01]  /*1d1b0*/  MUFU.EX2 R5, R5 ;  /* 0x0000000500057308 */ /* 0x000fe20000000800 */
[C---:B------:R-:W-:Y:S01]  /*1d1c0*/  FMUL.FTZ R30, R173.reuse, R30 ;  /* 0x0000001ead1e7220 */ /* 0x040fe20000410000 */
[C---:B------:R-:W-:Y:S01]  /*1d1d0*/  FMUL.FTZ R33, R173.reuse, R33 ;  /* 0x00000021ad217220 */ /* 0x040fe20000410000 */
[C---:B------:R-:W-:Y:S01]  /*1d1e0*/  FMUL.FTZ R32, R173.reuse, R32 ;  /* 0x00000020ad207220 */ /* 0x040fe20000410000 */
[C---:B------:R-:W-:Y:S01]  /*1d1f0*/  FMUL.FTZ R35, R173.reuse, R35 ;  /* 0x00000023ad237220 */ /* 0x040fe20000410000 */
[C---:B------:R-:W-:Y:S01]  /*1d200*/  FMUL.FTZ R34, R173.reuse, R34 ;  /* 0x00000022ad227220 */ /* 0x040fe20000410000 */
[C---:B------:R-:W-:Y:S01]  /*1d210*/  FMUL.FTZ R37, R173.reuse, R37 ;  /* 0x00000025ad257220 */ /* 0x040fe20000410000 */
[C---:B------:R-:W-:Y:S01]  /*1d220*/  FMUL.FTZ R36, R173.reuse, R36 ;  /* 0x00000024ad247220 */ /* 0x040fe20000410000 */
[----:B------:R-:W0:Y:S01]  /*1d230*/  MUFU.EX2 R168, R168 ;  /* 0x000000a800a87308 */ /* 0x000e220000000800 */
[----:B---3--:R-:W-:Y:S01]  /*1d240*/  FADD.FTZ R98, R172, R155 ;  /* 0x0000009bac627221 */ /* 0x008fe20000010000 */
[----:B------:R-:W-:Y:S01]  /*1d250*/  FADD.FTZ R99, R8, R99 ;  /* 0x0000006308637221 */ /* 0x000fe20000010000 */
[C---:B------:R-:W-:Y:S01]  /*1d260*/  FMUL.FTZ R39, R173.reuse, R39 ;  /* 0x00000027ad277220 */ /* 0x040fe20000410000 */
[C---:B------:R-:W-:Y:S01]  /*1d270*/  FMUL.FTZ R38, R173.reuse, R38 ;  /* 0x00000026ad267220 */ /* 0x040fe20000410000 */
[C---:B------:R-:W-:Y:S01]  /*1d280*/  FMUL.FTZ R41, R173.reuse, R41 ;  /* 0x00000029ad297220 */ /* 0x040fe20000410000 */
[C---:B------:R-:W-:Y:S01]  /*1d290*/  FMUL.FTZ R40, R173.reuse, R40 ;  /* 0x00000028ad287220 */ /* 0x040fe20000410000 */
[----:B------:R-:W-:Y:S01]  /*1d2a0*/  FMUL.FTZ R43, R173, R43 ;  /* 0x0000002bad2b7220 */ /* 0x000fe20000410000 */
[----:B------:R-:W1:Y:S01]  /*1d2b0*/  MUFU.EX2 R169, R169 ;  /* 0x000000a900a97308 */ /* 0x000e620000000800 */
[----:B----4-:R-:W-:Y:S01]  /*1d2c0*/  FADD.FTZ R155, R153, R98 ;  /* 0x00000062999b7221 */ /* 0x010fe20000010000 */
[----:B------:R-:W-:Y:S01]  /*1d2d0*/  FADD.FTZ R98, R6, R99 ;  /* 0x0000006306627221 */ /* 0x000fe20000010000 */
[----:B------:R-:W-:-:S05]  /*1d2e0*/  FMUL.FTZ R42, R173, R42 ;  /* 0x0000002aad2a7220 */ /* 0x000fca0000410000 */
[----:B------:R-:W3:Y:S01]  /*1d2f0*/  MUFU.EX2 R4, R4 ;  /* 0x0000000400047308 */ /* 0x000ee20000000800 */
[C---:B------:R-:W-:Y:S01]  /*1d300*/  FMUL.FTZ R45, R173.reuse, R45 ;  /* 0x0000002dad2d7220 */ /* 0x040fe20000410000 */
[C---:B------:R-:W-:Y:S01]  /*1d310*/  FMUL.FTZ R44, R173.reuse, R44 ;  /* 0x0000002cad2c7220 */ /* 0x040fe20000410000 */
[C---:B------:R-:W-:Y:S01]  /*1d320*/  FMUL.FTZ R47, R173.reuse, R47 ;  /* 0x0000002fad2f7220 */ /* 0x040fe20000410000 */
[C---:B------:R-:W-:Y:S01]  /*1d330*/  FMUL.FTZ R46, R173.reuse, R46 ;  /* 0x0000002ead2e7220 */ /* 0x040fe20000410000 */
[C---:B------:R-:W-:Y:S01]  /*1d340*/  FMUL.FTZ R49, R173.reuse, R49 ;  /* 0x00000031ad317220 */ /* 0x040fe20000410000 */
[C---:B------:R-:W-:Y:S01]  /*1d350*/  FMUL.FTZ R48, R173.reuse, R48 ;  /* 0x00000030ad307220 */ /* 0x040fe20000410000 */
[----:B------:R-:W-:Y:S01]  /*1d360*/  FMUL.FTZ R51, R173, R51 ;  /* 0x00000033ad337220 */ /* 0x000fe20000410000 */
[----:B------:R-:W4:Y:S01]  /*1d370*/  MUFU.EX2 R170, R170 ;  /* 0x000000aa00aa7308 */ /* 0x000f220000000800 */
[----:B0-----:R-:W-:Y:S01]  /*1d380*/  FADD.FTZ R154, R168, R155 ;  /* 0x0000009ba89a7221 */ /* 0x001fe20000010000 */
[----:B------:R-:W-:Y:S01]  /*1d390*/  FADD.FTZ R98, R5, R98 ;  /* 0x0000006205627221 */ /* 0x000fe20000010000 */
[C---:B------:R-:W-:Y:S01]  /*1d3a0*/  FMUL.FTZ R50, R173.reuse, R50 ;  /* 0x00000032ad327220 */ /* 0x040fe20000410000 */
[----:B------:R-:W-:Y:S01]  /*1d3b0*/  FMUL.FTZ R55, R173, R55 ;  /* 0x00000037ad377220 */ /* 0x000fe20000410000 */
[----:B-1----:R-:W-:Y:S01]  /*1d3c0*/  FADD.FTZ R99, R169, R154 ;  /* 0x0000009aa9637221 */ /* 0x002fe20000010000 */
[----:B------:R-:W-:Y:S01]  /*1d3d0*/  FADD.FTZ R155, R7, R98 ;  /* 0x00000062079b7221 */ /* 0x000fe20000010000 */
[C---:B------:R-:W-:Y:S01]  /*1d3e0*/  FMUL.FTZ R54, R173.reuse, R54 ;  /* 0x00000036ad367220 */ /* 0x040fe20000410000 */
[C---:B------:R-:W-:Y:S01]  /*1d3f0*/  FMUL.FTZ R57, R173.reuse, R57 ;  /* 0x00000039ad397220 */ /* 0x040fe20000410000 */
[C---:B------:R-:W-:Y:S01]  /*1d400*/  FMUL.FTZ R56, R173.reuse, R56 ;  /* 0x00000038ad387220 */ /* 0x040fe20000410000 */
[----:B---3--:R-:W-:Y:S01]  /*1d410*/  FADD.FTZ R98, R4, R155 ;  /* 0x0000009b04627221 */ /* 0x008fe20000010000 */
[C---:B------:R-:W-:Y:S01]  /*1d420*/  FMUL.FTZ R176, R173.reuse, R2 ;  /* 0x00000002adb07220 */ /* 0x040fe20000410000 */
[C---:B--2---:R-:W-:Y:S01]  /*1d430*/  FMUL.FTZ R59, R173.reuse, R59 ;  /* 0x0000003bad3b7220 */ /* 0x044fe20000410000 */
[C---:B------:R-:W-:Y:S01]  /*1d440*/  FMUL.FTZ R58, R173.reuse, R58 ;  /* 0x0000003aad3a7220 */ /* 0x040fe20000410000 */
[C---:B------:R-:W-:Y:S01]  /*1d450*/  FMUL.FTZ R61, R173.reuse, R61 ;  /* 0x0000003dad3d7220 */ /* 0x040fe20000410000 */
[C---:B------:R-:W-:Y:S01]  /*1d460*/  FMUL.FTZ R60, R173.reuse, R60 ;  /* 0x0000003cad3c7220 */ /* 0x040fe20000410000 */
[C---:B------:R-:W-:Y:S01]  /*1d470*/  FMUL.FTZ R69, R173.reuse, R69 ;  /* 0x00000045ad457220 */ /* 0x040fe20000410000 */
[----:B----4-:R-:W-:Y:S01]  /*1d480*/  FADD.FTZ R99, R170, R99 ;  /* 0x00000063aa637221 */ /* 0x010fe20000010000 */
[C---:B------:R-:W-:Y:S01]  /*1d490*/  FMUL.FTZ R68, R173.reuse, R68 ;  /* 0x00000044ad447220 */ /* 0x040fe20000410000 */
[C---:B------:R-:W-:Y:S01]  /*1d4a0*/  FMUL.FTZ R77, R173.reuse, R77 ;  /* 0x0000004dad4d7220 */ /* 0x040fe20000410000 */
[C---:B------:R-:W-:Y:S01]  /*1d4b0*/  FMUL.FTZ R76, R173.reuse, R76 ;  /* 0x0000004cad4c7220 */ /* 0x040fe20000410000 */
[C---:B------:R-:W-:Y:S01]  /*1d4c0*/  FMUL.FTZ R75, R173.reuse, R75 ;  /* 0x0000004bad4b7220 */ /* 0x040fe20000410000 */
[----:B------:R-:W-:Y:S01]  /*1d4d0*/  STL.64 [R1+0x1f0], R98 ;  /* 0x0001f06201007387 */ /* 0x000fe20000100a00 */
        /* <DEDUP_REMOVED lines=24> */
[----:B------:R-:W2:Y:S04]  /*1d660*/  LD.E.64 R2, desc[UR36][R52.64+0x8] ;  /* 0x0000082434027980 */ /* 0x000ea8000c101b00 */
[----:B------:R-:W3:Y:S04]  /*1d670*/  LD.E.64 R154, desc[UR36][R52.64] ;  /* 0x00000024349a7980 */ /* 0x000ee8000c101b00 */
[----:B------:R-:W-:Y:S04]  /*1d680*/  STL.64 [R1+0x210], R62 ;  /* 0x0002103e01007387 */ /* 0x000fe80000100a00 */
[----:B------:R0:W-:Y:S04]  /*1d690*/  STL.64 [R1+0x230], R20 ;  /* 0x0002301401007387 */ /* 0x0001e80000100a00 */
[----:B------:R-:W-:Y:S01]  /*1d6a0*/  STL.64 [R1+0x358], R130 ;  /* 0x0003588201007387 */ /* 0x000fe20000100a00 */
[C---:B------:R-:W-:Y:S01]  /*1d6b0*/  FMUL.FTZ R97, R174.reuse, R97 ;  /* 0x00000061ae617220 */ /* 0x040fe20000410000 */
[C---:B------:R-:W-:Y:S01]  /*1d6c0*/  FMUL.FTZ R96, R174.reuse, R96 ;  /* 0x00000060ae607220 */ /* 0x040fe20000410000 */
[C---:B------:R-:W-:Y:S01]  /*1d6d0*/  FMUL.FTZ R101, R174.reuse, R101 ;  /* 0x00000065ae657220 */ /* 0x040fe20000410000 */
[C---:B------:R-:W-:Y:S01]  /*1d6e0*/  FMUL.FTZ R100, R174.reuse, R100 ;  /* 0x00000064ae647220 */ /* 0x040fe20000410000 */
[C---:B------:R-:W-:Y:S01]  /*1d6f0*/  FMUL.FTZ R103, R174.reuse, R103 ;  /* 0x00000067ae677220 */ /* 0x040fe20000410000 */
[C---:B------:R-:W-:Y:S01]  /*1d700*/  FMUL.FTZ R102, R174.reuse, R102 ;  /* 0x00000066ae667220 */ /* 0x040fe20000410000 */
[C---:B------:R-:W-:Y:S01]  /*1d710*/  FMUL.FTZ R105, R174.reuse, R105 ;  /* 0x00000069ae697220 */ /* 0x040fe20000410000 */
[----:B0-----:R-:W4:Y:S04]  /*1d720*/  LDL R20, [R1+0x210] ;  /* 0x0002100001147983 */ /* 0x001f280000100800 */
[----:B------:R-:W2:Y:S01]  /*1d730*/  LDL R21, [R1+0x35c] ;  /* 0x00035c0001157983 */ /* 0x000ea20000100800 */
        /* <DEDUP_REMOVED lines=106> */
[----:B0-----:R-:W2:Y:S04]  /*1dde0*/  LDL R86, [R1+0x214] ;  /* 0x0002140001567983 */ /* 0x001ea80000100800 */
[----:B-1----:R-:W2:Y:S04]  /*1ddf0*/  LDL R88, [R1+0x218] ;  /* 0x0002180001587983 */ /* 0x002ea80000100800 */
        /* <DEDUP_REMOVED lines=124> */
[----:B------:R-:W-:Y:S04]  /*1e5c0*/  STL [R1+0x210], R20 ;  /* 0x0002101401007387 */ /* 0x000fe80000100800 */
[----:B------:R0:W-:Y:S04]  /*1e5d0*/  STL [R1+0x35c], R21 ;  /* 0x00035c1501007387 */ /* 0x0001e80000100800 */
[----:B------:R-:W2:Y:S04]  /*1e5e0*/  LDL R171, [R1+0x1c8] ;  /* 0x0001c80001ab7983 */ /* 0x000ea80000100800 */
[----:B0-----:R-:W2:Y:S04]  /*1e5f0*/  LDL.64 R20, [R1+0x88] ;  /* 0x0000880001147983 */ /* 0x001ea80000100a00 */
        /* <DEDUP_REMOVED lines=159> */
[----:B------:R-:W-:Y:S01]  /*1eff0*/  IMAD R20, R171, 0x1000, R20 ;  /* 0x00001000ab147824 */ /* 0x000fe200078e0214 */
[----:B------:R-:W-:-:S02]  /*1f000*/  F2FP.F16.F32.PACK_AB R156, R156, R19 ;  /* 0x000000139c9c723e */ /* 0x000fc400000000ff */
[----:B------:R-:W-:Y:S01]  /*1f010*/  F2FP.F16.F32.PACK_AB R157, R157, R18 ;  /* 0x000000129d9d723e */ /* 0x000fe200000000ff */
[--C-:B------:R-:W-:Y:S01]  /*1f020*/  IMAD R155, R155, 0x2, R3.reuse ;  /* 0x000000029b9b7824 */ /* 0x100fe200078e0203 */
[----:B------:R-:W-:Y:S01]  /*1f030*/  F2FP.F16.F32.PACK_AB R158, R17, R158 ;  /* 0x0000009e119e723e */ /* 0x000fe200000000ff */
[----:B------:R-:W-:Y:S01]  /*1f040*/  IMAD R2, R154, 0x2, R3 ;  /* 0x000000029a027824 */ /* 0x000fe200078e0203 */
[----:B------:R-:W-:Y:S02]  /*1f050*/  F2FP.F16.F32.PACK_AB R159, R16, R159 ;  /* 0x0000009f109f723e */ /* 0x000fe400000000ff */
[----:B------:R-:W-:Y:S02]  /*1f060*/  F2FP.F16.F32.PACK_AB R160, R15, R160 ;  /* 0x000000a00fa0723e */ /* 0x000fe400000000ff */
[----:B------:R-:W-:Y:S02]  /*1f070*/  F2FP.F16.F32.PACK_AB R161, R14, R161 ;  /* 0x000000a10ea1723e */ /* 0x000fe400000000ff */
[----:B------:R-:W-:-:S02]  /*1f080*/  F2FP.F16.F32.PACK_AB R162, R13, R12 ;  /* 0x0000000c0da2723e */ /* 0x000fc400000000ff */
[----:B------:R-:W-:Y:S02]  /*1f090*/  F2FP.F16.F32.PACK_AB R163, R164, R163 ;  /* 0x000000a3a4a3723e */ /* 0x000fe400000000ff */
[----:B------:R-:W-:Y:S01]  /*1f0a0*/  F2FP.F16.F32.PACK_AB R165, R166, R165 ;  /* 0x000000a5a6a5723e */ /* 0x000fe200000000ff */
[----:B------:R-:W-:Y:S01]  /*1f0b0*/  IMAD R154, R154, 0x2, R155 ;  /* 0x000000029a9a7824 */ /* 0x000fe200078e029b */
[----:B------:R-:W-:Y:S02]  /*1f0c0*/  R2UR UR6, R20 ;  /* 0x00000000140672ca */ /* 0x000fe400000e0000 */
[----:B------:R-:W-:Y:S02]  /*1f0d0*/  R2UR UR7, R21 ;  /* 0x00000000150772ca */ /* 0x000fe400000e0000 */
[----:B------:R-:W-:Y:S02]  /*1f0e0*/  F2FP.F16.F32.PACK_AB R164, R11, R10 ;  /* 0x0000000a0ba4723e */ /* 0x000fe400000000ff */
[----:B------:R-:W-:-:S02]  /*1f0f0*/  F2FP.F16.F32.PACK_AB R166, R8, R9 ;  /* 0x0000000908a6723e */ /* 0x000fc400000000ff */
[----:B------:R-:W-:Y:S02]  /*1f100*/  F2FP.F16.F32.PACK_AB R167, R172, R167 ;  /* 0x000000a7aca7723e */ /* 0x000fe400000000ff */
[----:B------:R-:W-:Y:S02]  /*1f110*/  F2FP.F16.F32.PACK_AB R172, R5, R6 ;  /* 0x0000000605ac723e */ /* 0x000fe400000000ff */
[----:B------:R-:W-:Y:S02]  /*1f120*/  F2FP.F16.F32.PACK_AB R173, R168, R153 ;  /* 0x00000099a8ad723e */ /* 0x000fe400000000ff */
[----:B------:R-:W-:Y:S02]  /*1f130*/  F2FP.F16.F32.PACK_AB R174, R4, R7 ;  /* 0x0000000704ae723e */ /* 0x000fe400000000ff */
[----:B------:R-:W-:Y:S01]  /*1f140*/  F2FP.F16.F32.PACK_AB R175, R170, R169 ;  /* 0x000000a9aaaf723e */ /* 0x000fe200000000ff */
[----:B------:R-:W-:Y:S04]  /*1f150*/  STSM.16.M88.4 [R3], R156 ;  /* 0x0000009c03007844 */ /* 0x000fe80000000200 */
[----:B------:R0:W-:Y:S04]  /*1f160*/  STSM.16.M88.4 [R2], R160 ;  /* 0x000000a002007844 */ /* 0x0001e80000000200 */
[----:B------:R-:W-:Y:S04]  /*1f170*/  STSM.16.M88.4 [R155], R164 ;  /* 0x000000a49b007844 */ /* 0x000fe80000000200 */
        /* <DEDUP_REMOVED lines=8> */
[----:B------:R-:W-:Y:S01]  /*1f200*/  IMAD.MOV.U32 R3, RZ, RZ, R21 ;  /* 0x000000ffff037224 */ /* 0x000fe200078e0015 */
        /* <DEDUP_REMOVED lines=414> */
.L_x_2030:
[----:B------:R-:W-:Y:S05]  /*20bf0*/  BSYNC B0 ;  /* 0x0000000000007941 */ /* 0x000fea0003800000 */
.L_x_2029:
        /* <DEDUP_REMOVED lines=9> */
.L_x_1998:
[----:B------:R-:W-:Y:S05]  /*20c90*/  WARPSYNC.ALL ;  /* 0x0000000000007948 */ /* 0x000fea0003800000 */
[----:B------:R-:W2:Y:S04]  /*20ca0*/  LDL R5, [R1+0x1f0] ;  /* 0x0001f00001057983 */ /* 0x000ea80000100800 */
[----:B------:R-:W3:Y:S04]  /*20cb0*/  LDL R6, [R1+0x1f4] ;  /* 0x0001f40001067983 */ /* 0x000ee80000100800 */
[----:B------:R-:W4:Y:S01]  /*20cc0*/  LDL.64 R14, [R1+0xb8] ;  /* 0x0000b800010e7983 */ /* 0x000f220000100a00 */
[----:B------:R-:W-:Y:S01]  /*20cd0*/  IMAD.MOV.U32 R8, RZ, RZ, -0x800000 ;  /* 0xff800000ff087424 */ /* 0x000fe200078e00ff */
[----:B------:R-:W-:Y:S08]  /*20ce0*/  BAR.ARV 0x8, 0x100 ;  /* 0x0204000000007b1d */ /* 0x000ff00000002000 */
[----:B------:R-:W-:Y:S06]  /*20cf0*/  BAR.SYNC.DEFER_BLOCKING 0xf, 0x100 ;  /* 0x03c4000000007b1d */ /* 0x000fec0000010000 */
[----:B--2---:R-:W2:Y:S02]  /*20d00*/  SHFL.BFLY PT, R0, R5, 0x2, 0x1f ;  /* 0x0c401f0005007f89 */ /* 0x004ea400000e0000 */
[----:B--2---:R-:W-:-:S05]  /*20d10*/  FADD.FTZ R0, R5, R0 ;  /* 0x0000000005007221 */ /* 0x004fca0000010000 */
[----:B------:R-:W0:Y:S02]  /*20d20*/  SHFL.BFLY PT, R3, R0, 0x1, 0x1f ;  /* 0x0c201f0000037f89 */ /* 0x000e2400000e0000 */
[----:B01----:R-:W-:-:S05]  /*20d30*/  FADD.FTZ R2, R0, R3 ;  /* 0x0000000300027221 */ /* 0x003fca0000010000 */
[----:B------:R-:W-:Y:S04]  /*20d40*/  STL [R1+0x1f0], R2 ;  /* 0x0001f00201007387 */ /* 0x000fe80000100800 */
[----:B------:R-:W2:Y:S04]  /*20d50*/  LDL R13, [R1+0x1f0] ;  /* 0x0001f000010d7983 */ /* 0x000ea80000100800 */
[----:B---3--:R-:W0:Y:S02]  /*20d60*/  SHFL.BFLY PT, R3, R6, 0x2, 0x1f ;  /* 0x0c401f0006037f89 */ /* 0x008e2400000e0000 */
[----:B0-----:R-:W-:-:S05]  /*20d70*/  FADD.FTZ R3, R3, R6 ;  /* 0x0000000603037221 */ /* 0x001fca0000010000 */
[----:B------:R-:W0:Y:S02]  /*20d80*/  SHFL.BFLY PT, R4, R3, 0x1, 0x1f ;  /* 0x0c201f0003047f89 */ /* 0x000e2400000e0000 */
[----:B0-----:R-:W-:-:S05]  /*20d90*/  FADD.FTZ R4, R3, R4 ;  /* 0x0000000403047221 */ /* 0x001fca0000010000 */
[----:B------:R-:W-:-:S13]  /*20da0*/  FSETP.NE.FTZ.AND P2, PT, R4, RZ, PT ;  /* 0x000000ff0400720b */ /* 0x000fda0003f55000 */
[----:B------:R-:W3:Y:S04]  /*20db0*/  @P2 LDL R7, [R1+0x200] ;  /* 0x0002000001072983 */ /* 0x000ee80000100800 */
[----:B------:R-:W5:Y:S01]  /*20dc0*/  @P2 LDL R10, [R1+0x1e4] ;  /* 0x0001e400010a2983 */ /* 0x000f620000100800 */
[----:B--2---:R-:W-:-:S13]  /*20dd0*/  FSETP.NE.FTZ.AND P1, PT, R13, RZ, PT ;  /* 0x000000ff0d00720b */ /* 0x004fda0003f35000 */
[----:B------:R-:W2:Y:S04]  /*20de0*/  @P1 LDL R5, [R1+0x200] ;  /* 0x0002000001051983 */ /* 0x000ea80000100800 */
[----:B------:R-:W4:Y:S01]  /*20df0*/  @P1 LDL R2, [R1+0x1e0] ;  /* 0x0001e00001021983 */ /* 0x000f220000100800 */
[----:B------:R-:W0:Y:S08]  /*20e00*/  @P2 MUFU.LG2 R9, R4 ;  /* 0x0000000400092308 */ /* 0x000e300000000c00 */
[----:B------:R-:W1:Y:S01]  /*20e10*/  @P1 MUFU.LG2 R6, R13 ;  /* 0x0000000d00061308 */ /* 0x000e620000000c00 */
[----:B------:R-:W-:-:S02]  /*20e20*/  IMAD.MOV.U32 R0, RZ, RZ, -0x800000 ;  /* 0xff800000ff007424 */ /* 0x000fc400078e00ff */
[----:B0-----:R-:W-:Y:S01]  /*20e30*/  @P2 FMUL.FTZ R12, R9, 0.69314718246459960938 ;  /* 0x3f317218090c2820 */ /* 0x001fe20000410000 */
[----:B-1----:R-:W-:Y:S01]  /*20e40*/  @P1 FMUL.FTZ R6, R6, 0.69314718246459960938 ;  /* 0x3f31721806061820 */ /* 0x002fe20000410000 */
[----:B------:R-:W-:Y:S01]  /*20e50*/  STL [R1+0x1f4], R4 ;  /* 0x0001f40401007387 */ /* 0x000fe20000100800 */
[----:B---3--:R-:W-:-:S04]  /*20e60*/  @P2 FMUL.FTZ R7, R7, 0.69314718246459960938 ;  /* 0x3f31721807072820 */ /* 0x008fc80000410000 */
[----:B-----5:R-:W-:-:S05]  /*20e70*/  @P2 FFMA.FTZ R8, R7, R10, R12 ;  /* 0x0000000a07082223 */ /* 0x020fca000001000c */
[----:B------:R0:W-:Y:S01]  /*20e80*/  STL [R1+0x1f4], R8 ;  /* 0x0001f40801007387 */ /* 0x0001e20000100800 */
[----:B--2---:R-:W-:-:S04]  /*20e90*/  @P1 FMUL.FTZ R5, R5, 0.69314718246459960938 ;  /* 0x3f31721805051820 */ /* 0x004fc80000410000 */
[----:B----4-:R-:W-:-:S05]  /*20ea0*/  @P1 FFMA.FTZ R0, R5, R2, R6 ;  /* 0x0000000205001223 */ /* 0x010fca0000010006 */
[----:B------:R1:W-:Y:S04]  /*20eb0*/  STL [R1+0x1f0], R0 ;  /* 0x0001f00001007387 */ /* 0x0003e80000100800 */
[----:B------:R-:W2:Y:S02]  /*20ec0*/  LD.E R2, desc[UR36][R14.64+0x4] ;  /* 0x000004240e027980 */ /* 0x000ea4000c101900 */
[----:B--2---:R-:W-:Y:S02]  /*20ed0*/  ISETP.NE.AND P0, PT, R2, RZ, PT ;  /* 0x000000ff0200720c */ /* 0x004fe40003f05270 */
[----:B------:R-:W2:Y:S11]  /*20ee0*/  LDL R2, [R1+0x1c8] ;  /* 0x0001c80001027983 */ /* 0x000eb60000100800 */
[----:B------:R-:W3:Y:S04]  /*20ef0*/  @!P0 LDL.64 R6, [R1+0xc0] ;  /* 0x0000c00001068983 */ /* 0x000ee80000100a00 */
[----:B------:R-:W2:Y:S01]  /*20f00*/  @!P0 LD.E R3, desc[UR36][R14.64] ;  /* 0x000000240e038980 */ /* 0x000ea2000c101900 */
[----:B------:R-:W-:-:S06]  /*20f10*/  IMAD.MOV.U32 R47, RZ, RZ, RZ ;  /* 0x000000ffff2f7224 */ /* 0x000fcc00078e00ff */
[----:B------:R-:W4:Y:S01]  /*20f20*/  @P1 MUFU.RCP R47, R13 ;  /* 0x0000000d002f1308 */ /* 0x000f220000001000 */
[----:B---3--:R-:W0:Y:S01]  /*20f30*/  @!P0 LD.E.64 R6, desc[UR36][R6.64] ;  /* 0x0000002406068980 */ /* 0x008e22000c101b00 */
[----:B--2---:R-:W-:-:S04]  /*20f40*/  @!P0 IMAD R3, R2, 0x40, R3 ;  /* 0x0000004002038824 */ /* 0x004fc800078e0203 */
[----:B0-----:R-:W-:-:S05]  /*20f50*/  @!P0 IMAD.WIDE R8, R3, 0x4, R6 ;  /* 0x0000000403088825 */ /* 0x001fca00078e0206 */
[----:B----4-:R0:W-:Y:S04]  /*20f60*/  @!P0 ST.E desc[UR36][R8.64], R47 ;  /* 0x0000002f08008985 */ /* 0x0101e8000c101924 */
[----:B------:R-:W1:Y:S04]  /*20f70*/  @!P0 LDL.64 R14, [R1+0xb8] ;  /* 0x0000b800010e8983 */ /* 0x000e680000100a00 */
[----:B-1----:R-:W2:Y:S02]  /*20f80*/  @!P0 LD.E R0, desc[UR36][R14.64+0x4] ;  /* 0x000004240e008980 */ /* 0x002ea4000c101900 */
[----:B--2---:R-:W-:-:S13]  /*20f90*/  @!P0 ISETP.NE.AND P0, PT, R0, RZ, PT ;  /* 0x000000ff0000820c */ /* 0x004fda0003f05270 */
[----:B------:R-:W2:Y:S04]  /*20fa0*/  @!P0 LDL.64 R10, [R1+0xc0] ;  /* 0x0000c000010a8983 */ /* 0x000ea80000100a00 */
[----:B------:R-:W3:Y:S01]  /*20fb0*/  @!P0 LD.E R3, desc[UR36][R14.64] ;  /* 0x000000240e038980 */ /* 0x000ee2000c101900 */
[----:B------:R-:W-:-:S06]  /*20fc0*/  IMAD.MOV.U32 R0, RZ, RZ, RZ ;  /* 0x000000ffff007224 */ /* 0x000fcc00078e00ff */
[----:B------:R-:W1:Y:S01]  /*20fd0*/  @P2 MUFU.RCP R0, R4 ;  /* 0x0000000400002308 */ /* 0x000e620000001000 */
[----:B--2---:R-:W2:Y:S01]  /*20fe0*/  @!P0 LD.E.64 R10, desc[UR36][R10.64] ;  /* 0x000000240a0a8980 */ /* 0x004ea2000c101b00 */
[----:B---3--:R-:W-:-:S04]  /*20ff0*/  @!P0 IMAD R3, R2, 0x40, R3 ;  /* 0x0000004002038824 */ /* 0x008fc800078e0203 */
[----:B------:R-:W-:-:S04]  /*21000*/  @!P0 VIADD R3, R3, 0x8 ;  /* 0x0000000803038836 */ /* 0x000fc80000000000 */
[----:B--2---:R-:W-:-:S05]  /*21010*/  @!P0 IMAD.WIDE R2, R3, 0x4, R10 ;  /* 0x0000000403028825 */ /* 0x004fca00078e020a */
[----:B-1----:R1:W-:Y:S04]  /*21020*/  @!P0 ST.E desc[UR36][R2.64], R0 ;  /* 0x0000000002008985 */ /* 0x0023e8000c101924 */
        /* <DEDUP_REMOVED lines=28> */
[----:B0-----:R-:W5:Y:S04]  /*211f0*/  LDL.64 R8, [R1+0x3b8] ;  /* 0x0003b80001087983 */ /* 0x001f680000100a00 */
[----:B------:R-:W5:Y:S04]  /*21200*/  LDL.64 R4, [R1+0x3c8] ;  /* 0x0003c80001047983 */ /* 0x000f680000100a00 */
[----:B------:R-:W5:Y:S04]  /*21210*/  LDL.64 R10, [R1+0x3d8] ;  /* 0x0003d800010a7983 */ /* 0x000f680000100a00 */
[----:B-1----:R-:W5:Y:S04]  /*21220*/  LDL.64 R2, [R1+0x3e8] ;  /* 0x0003e80001027983 */ /* 0x002f680000100a00 */
        /* <DEDUP_REMOVED lines=33> */
[----:B------:R-:W5:Y:S04]  /*21440*/  LDL R45, [R1+0x1d0] ;  /* 0x0001d000012d7983 */ /* 0x000f680000100800 */
[----:B------:R-:W5:Y:S01]  /*21450*/  LDL R22, [R1+0x1d4] ;  /* 0x0001d40001167983 */ /* 0x000f620000100800 */
[----:B--2---:R-:W-:-:S05]  /*21460*/  VIADD R46, R46, 0x1 ;  /* 0x000000012e2e7836 */ /* 0x004fca0000000000 */
[----:B------:R-:W-:-:S13]  /*21470*/  ISETP.NE.AND P0, PT, R46, 0x2, PT ;  /* 0x000000022e00780c */ /* 0x000fda0003f05270 */
[----:B------:R-:W2:Y:S01]  /*21480*/  @!P0 LDL R44, [R1+0x1cc] ;  /* 0x0001cc00012c8983 */ /* 0x000ea20000100800 */
[-C--:B---3--:R-:W-:Y:S01]  /*21490*/  FMUL.FTZ R135, R135, R0.reuse ;  /* 0x0000000087877220 */ /* 0x088fe20000410000 */
[-C--:B------:R-:W-:Y:S01]  /*214a0*/  FMUL.FTZ R134, R134, R0.reuse ;  /* 0x0000000086867220 */ /* 0x080fe20000410000 */
[-C--:B----4-:R-:W-:Y:S01]  /*214b0*/  FMUL.FTZ R119, R119, R0.reuse ;  /* 0x0000000077777220 */ /* 0x090fe20000410000 */
[-C--:B------:R-:W-:Y:S01]  /*214c0*/  FMUL.FTZ R118, R118, R0.reuse ;  /* 0x0000000076767220 */ /* 0x080fe20000410000 */
[-C--:B-----5:R-:W-:Y:S01]  /*214d0*/  FMUL.FTZ R121, R121, R0.reuse ;  /* 0x0000000079797220 */ /* 0x0a0fe20000410000 */
        /* <DEDUP_REMOVED lines=123> */
[----:B------:R-:W-:-:S02]  /*21c90*/  VIADD R0, R45, 0x1 ;  /* 0x000000012d007836 */ /* 0x000fc40000000000 */
[----:B------:R-:W-:Y:S01]  /*21ca0*/  VIADD R22, R22, 0x1 ;  /* 0x0000000116167836 */ /* 0x000fe20000000000 */
[----:B------:R-:W-:Y:S04]  /*21cb0*/  STL [R1+0x1c8], R46 ;  /* 0x0001c82e01007387 */ /* 0x000fe80000100800 */
        /* <DEDUP_REMOVED lines=11> */
[----:B------:R-:W-:Y:S01]  /*21d70*/  STL.64 [R1+0x2a0], R72 ;  /* 0x0002a04801007387 */ /* 0x000fe20000100a00 */
[----:B--2---:R-:W-:-:S03]  /*21d80*/  @!P0 LOP3.LUT R44, R44, 0x1, RZ, 0x3c, !PT ;  /* 0x000000012c2c8812 */ /* 0x004fc600078e3cff */
        /* <DEDUP_REMOVED lines=51> */
[----:B------:R-:W-:Y:S04]  /*220c0*/  STL [R1+0x1d0], R0 ;  /* 0x0001d00001007387 */ /* 0x000fe80000100800 */
[----:B------:R-:W-:Y:S04]  /*220d0*/  @!P0 STL [R1+0x1cc], R44 ;  /* 0x0001cc2c01008387 */ /* 0x000fe80000100800 */
[----:B------:R-:W-:Y:S04]  /*220e0*/  STL [R1+0x1d4], R22 ;  /* 0x0001d41601007387 */ /* 0x000fe80000100800 */
[----:B------:R-:W-:Y:S04]  /*220f0*/  @!P0 STL [R1+0x1c8], RZ ;  /* 0x0001c8ff01008387 */ /* 0x000fe80000100800 */
[----:B------:R0:W-:Y:S02]  /*22100*/  STL.64 [R1+0x3e8], R2 ;  /* 0x0003e80201007387 */ /* 0x0001e40000100a00 */
[----:B0-----:R-:W-:Y:S01]  /*22110*/  IMAD.MOV.U32 R3, RZ, RZ, 0x1 ;  /* 0x00000001ff037424 */ /* 0x001fe200078e00ff */
[----:B------:R-:W-:Y:S06]  /*22120*/  BAR.ARV 0xe, 0x100 ;  /* 0x0384000000007b1d */ /* 0x000fec0000002000 */
.L_x_1914:
[----:B0-----:R-:W-:-:S04]  /*22130*/  PRMT R0, R3, 0x9910, RZ ;  /* 0x0000991003007816 */ /* 0x001fc800000000ff */
[----:B------:R-:W-:-:S13]  /*22140*/  ISETP.NE.AND P0, PT, R0, RZ, PT ;  /* 0x000000ff0000720c */ /* 0x000fda0003f05270 */
[----:B------:R-:W-:Y:S05]  /*22150*/  @!P0 BRA `(.L_x_2032) ;  /* 0x0000002400f88947 */ /* 0x000fea0003800000 */
[----:B------:R-:W0:Y:S01]  /*22160*/  S2R R0, SR_TID.X ;  /* 0x0000000000007919 */ /* 0x000e220000002100 */
[----:B------:R-:W1:Y:S01]  /*22170*/  S2UR UR5, SR_CgaCtaId ;  /* 0x00000000000579c3 */ /* 0x000e620000008800 */
[----:B------:R-:W-:Y:S01]  /*22180*/  UMOV UR4, 0x400 ;  /* 0x0000040000047882 */ /* 0x000fe20000000000 */
[----:B------:R-:W-:-:S06]  /*22190*/  SHF.R.S32.HI R14, RZ, 0x1f, R152 ;  /* 0x0000001fff0e7819 */ /* 0x000fcc0000011498 */
[----:B------:R-:W-:Y:S01]  /*221a0*/  BAR.SYNC.DEFER_BLOCKING 0x1, 0x100 ;  /* 0x0044000000007b1d */ /* 0x000fe20000010000 */
[----:B------:R-:W-:-:S07]  /*221b0*/  SHF.R.S32.HI R16, RZ, 0x1f, R23 ;  /* 0x0000001fff107819 */ /* 0x000fce0000011417 */
[----:B------:R-:W2:Y:S01]  /*221c0*/  LDC R29, c[0x0][0xce8] ;  /* 0x00033a00ff1d7b82 */ /* 0x000ea20000000800 */
[----:B------:R-:W3:Y:S07]  /*221d0*/  S2R R20, SR_CTAID.X ;  /* 0x0000000000147919 */ /* 0x000eee0000002500 */
[----:B------:R-:W4:Y:S01]  /*221e0*/  LDC.64 R18, c[0x0][0xc40] ;  /* 0x00031000ff127b82 */ /* 0x000f220000000a00 */
[----:B-1----:R-:W-:-:S04]  /*221f0*/  ULEA UR4, UR5, UR4, 0x18 ;  /* 0x0000000405047291 */ /* 0x002fc8000f8ec03f */
[----:B------:R-:W-:Y:S01]  /*22200*/  UIADD3 UR4, UR4, 0x38820, URZ ;  /* 0x0003882004047890 */ /* 0x000fe2000fffe03f */
[----:B0-----:R-:W-:-:S03]  /*22210*/  VIADD R5, R0, 0xffffff80 ;  /* 0xffffff8000057836 */ /* 0x001fc60000000000 */
[----:B------:R-:W-:Y:S01]  /*22220*/  UPRMT UR4, URZ, 0x654, UR4 ;  /* 0x000006543f047896 */ /* 0x000fe20008000004 */
[----:B--2---:R-:W-:Y:S02]  /*22230*/  ISETP.NE.AND P1, PT, R29, 0x1, PT ;  /* 0x000000011d00780c */ /* 0x004fe40003f25270 */
[----:B------:R-:W-:-:S04]  /*22240*/  SHF.R.S32.HI R2, RZ, 0x1f, R5 ;  /* 0x0000001fff027819 */ /* 0x000fc80000011405 */
[----:B------:R-:W-:Y:S02]  /*22250*/  LEA.HI R0, R2, R5, RZ, 0x7 ;  /* 0x0000000502007211 */ /* 0x000fe400078f38ff */
[----:B------:R-:W-:Y:S02]  /*22260*/  SYNCS.ARRIVE.TRANS64.RED.A1T0 RZ, [UR4], RZ ;  /* 0x000000ffffff79a7 */ /* 0x000fe40008100404 */
[----:B------:R-:W-:Y:S02]  /*22270*/  SHF.R.S32.HI R24, RZ, 0x7, R0 ;  /* 0x00000007ff187819 */ /* 0x000fe40000011400 */
[----:B------:R-:W-:-:S03]  /*22280*/  LOP3.LUT R4, R0, 0xffffff80, RZ, 0xc0, !PT ;  /* 0xffffff8000047812 */ /* 0x000fc600078ec0ff */
[----:B------:R-:W0:Y:S02]  /*22290*/  SHFL.IDX PT, R3, R24, RZ, 0x1f ;  /* 0x00001fff18037589 */ /* 0x000e2400000e0000 */
[----:B------:R-:W-:Y:S01]  /*222a0*/  IMAD.IADD R25, R5, 0x1, -R4 ;  /* 0x0000000105197824 */ /* 0x000fe200078e0a04 */
[----:B------:R-:W-:-:S04]  /*222b0*/  LEA.HI R4, R2, R5, RZ, 0x2 ;  /* 0x0000000502047211 */ /* 0x000fc800078f10ff */
[----:B------:R-:W-:Y:S02]  /*222c0*/  SHF.R.S32.HI R22, RZ, 0x1f, R25 ;  /* 0x0000001fff167819 */ /* 0x000fe40000011419 */
[----:B------:R-:W-:Y:S02]  /*222d0*/  LOP3.LUT R4, R4, 0xfffffffc, RZ, 0xc0, !PT ;  /* 0xfffffffc04047812 */ /* 0x000fe400078ec0ff */
[----:B------:R-:W-:-:S03]  /*222e0*/  LEA.HI R21, R22, R25, RZ, 0x2 ;  /* 0x0000001916157211 */ /* 0x000fc600078f10ff */
[----:B------:R-:W-:Y:S01]  /*222f0*/  IMAD.IADD R28, R5, 0x1, -R4 ;  /* 0x00000001051c7824 */ /* 0x000fe200078e0a04 */
[--C-:B------:R-:W-:Y:S02]  /*22300*/  SHF.R.S32.HI R26, RZ, 0x2, R21.reuse ;  /* 0x00000002ff1a7819 */ /* 0x100fe40000011415 */
[----:B0-----:R-:W-:Y:S02]  /*22310*/  ISETP.NE.AND P0, PT, R3, RZ, PT ;  /* 0x000000ff0300720c */ /* 0x001fe40003f05270 */
[----:B------:R-:W-:-:S04]  /*22320*/  SHF.R.S32.HI R3, RZ, 0x1f, R21 ;  /* 0x0000001fff037819 */ /* 0x000fc80000011415 */
[----:B------:R-:W-:-:S04]  /*22330*/  LEA.HI R3, R3, R26, RZ, 0x3 ;  /* 0x0000001a03037211 */ /* 0x000fc800078f18ff */
[----:B------:R-:W-:-:S03]  /*22340*/  LOP3.LUT R27, R3, 0xfffffff8, RZ, 0xc0, !PT ;  /* 0xfffffff8031b7812 */ /* 0x000fc600078ec0ff */
[----:B---34-:R-:W-:Y:S05]  /*22350*/  @P0 BRA `(.L_x_2033) ;  /* 0x0000000400500947 */ /* 0x018fea0003800000 */
[----:B------:R-:W-:Y:S01]  /*22360*/  LOP3.LUT R0, R0, 0xffffff80, RZ, 0xc0, !PT ;  /* 0xffffff8000007812 */ /* 0x000fe200078ec0ff */
[----:B------:R-:W0:Y:S01]  /*22370*/  S2R R11, SR_CTAID.X ;  /* 0x00000000000b7919 */ /* 0x000e220000002500 */
[----:B------:R-:W1:Y:S01]  /*22380*/  LDC R12, c[0x0][0xce8] ;  /* 0x00033a00ff0c7b82 */ /* 0x000e620000000800 */
[----:B------:R-:W-:Y:S01]  /*22390*/  LEA.HI R9, R24, R24, RZ, 0x1 ;  /* 0x0000001818097211 */ /* 0x000fe200078f08ff */
[----:B------:R-:W-:Y:S01]  /*223a0*/  ULDC UR4, c[0x0][0xb88] ;  /* 0x0002e20000047ab9 */ /* 0x000fe20000000800 */
[----:B------:R-:W-:Y:S02]  /*223b0*/  IMAD.IADD R0, R5, 0x1, -R0 ;  /* 0x0000000105007824 */ /* 0x000fe400078e0a00 */
[----:B------:R-:W-:-:S03]  /*223c0*/  LOP3.LUT R13, R9, 0xfffffe, RZ, 0xc0, !PT ;  /* 0x00fffffe090d7812 */ /* 0x000fc600078ec0ff */
[----:B------:R-:W-:Y:S02]  /*223d0*/  SHF.R.S32.HI R3, RZ, 0x1f, R0 ;  /* 0x0000001fff037819 */ /* 0x000fe40000011400 */
[----:B------:R-:W-:Y:S02]  /*223e0*/  IMAD.IADD R13, R24, 0x1, -R13 ;  /* 0x00000001180d7824 */ /* 0x000fe400078e0a0d */
[CC--:B------:R-:W-:Y:S02]  /*223f0*/  LEA.HI R4, R3.reuse, R0.reuse, RZ, 0x2 ;  /* 0x0000000003047211 */ /* 0x0c0fe400078f10ff */
[----:B------:R-:W-:Y:S02]  /*22400*/  LEA.HI R3, R3, R0, RZ, 0x5 ;  /* 0x0000000003037211 */ /* 0x000fe400078f28ff */
[--C-:B------:R-:W-:Y:S02]  /*22410*/  SHF.R.S32.HI R6, RZ, 0x2, R4.reuse ;  /* 0x00000002ff067819 */ /* 0x100fe40000011404 */
[----:B------:R-:W-:-:S04]  /*22420*/  SHF.R.S32.HI R7, RZ, 0x1f, R4 ;  /* 0x0000001fff077819 */ /* 0x000fc80000011404 */
[----:B------:R-:W-:Y:S02]  /*22430*/  LEA.HI R8, R7, R6, RZ, 0x3 ;  /* 0x0000000607087211 */ /* 0x000fe400078f18ff */
[----:B------:R-:W-:Y:S02]  /*22440*/  LOP3.LUT R7, R4, 0x7ffffffc, RZ, 0xc0, !PT ;  /* 0x7ffffffc04077812 */ /* 0x000fe400078ec0ff */
[----:B------:R-:W-:Y:S01]  /*22450*/  LOP3.LUT R9, R8, 0xfffffff8, RZ, 0xc0, !PT ;  /* 0xfffffff808097812 */ /* 0x000fe200078ec0ff */
[----:B-1----:R-:W-:Y:S01]  /*22460*/  IMAD R8, R12, UR4, RZ ;  /* 0x000000040c087c24 */ /* 0x002fe2000f8e02ff */
[----:B------:R-:W-:Y:S01]  /*22470*/  SHF.R.S32.HI R4, RZ, 0x5, R3 ;  /* 0x00000005ff047819 */ /* 0x000fe20000011403 */
[----:B------:R-:W-:Y:S01]  /*22480*/  IMAD.IADD R0, R0, 0x1, -R7 ;  /* 0x0000000100007824 */ /* 0x000fe200078e0a07 */
[----:B------:R-:W1:Y:S01]  /*22490*/  S2UR UR6, SR_CTAID.Z ;  /* 0x00000000000679c3 */ /* 0x000e620000002700 */
[----:B------:R-:W-:Y:S01]  /*224a0*/  IMAD.IADD R9, R6, 0x1, -R9 ;  /* 0x0000000106097824 */ /* 0x000fe200078e0a09 */
[----:B------:R-:W-:Y:S01]  /*224b0*/  ISETP.NE.AND P3, PT, R12, 0x1, PT ;  /* 0x000000010c00780c */ /* 0x000fe20003f65270 */
[----:B------:R-:W-:Y:S01]  /*224c0*/  IMAD.U32 R3, R13, -0x100, RZ ;  /* 0xffffff000d037824 */ /* 0x000fe200078e00ff */
[----:B------:R-:W-:Y:S01]  /*224d0*/  ULDC.64 UR4, c[0x0][0xcd0] ;  /* 0x0003340000047ab9 */ /* 0x000fe20000000a00 */
[----:B------:R-:W-:-:S02]  /*224e0*/  IMAD.SHL.U32 R0, R0, 0x2, RZ ;  /* 0x0000000200007824 */ /* 0x000fc400078e00ff */
[----:B------:R-:W-:Y:S01]  /*224f0*/  IMAD R10, R4, 0x10, R9 ;  /* 0x00000010040a7824 */ /* 0x000fe200078e0209 */
[----:B------:R-:W2:Y:S02]  /*22500*/  LDC.64 R6, c[0x0][0xcd8] ;  /* 0x00033600ff067b82 */ /* 0x000ea40000000a00 */
[----:B------:R-:W-:Y:S01]  /*22510*/  ISETP.NE.AND P0, PT, R0, R3, PT ;  /* 0x000000030000720c */ /* 0x000fe20003f05270 */
[----:B0-----:R-:W-:-:S05]  /*22520*/  IMAD R13, R11, 0x40, R10 ;  /* 0x000000400b0d7824 */ /* 0x001fca00078e020a */
[----:B------:R-:W-:Y:S01]  /*22530*/  ISETP.GE.OR P2, PT, R13, R8, P0 ;  /* 0x000000080d00720c */ /* 0x000fe20000746670 */
[----:B------:R-:W0:-:S12]  /*22540*/  @P3 LDC R4, c[0x0][0xcec] ;  /* 0x00033b00ff043b82 */ /* 0x000e180000000800 */
[----:B------:R-:W3:Y:S01]  /*22550*/  @!P2 LDL R15, [R1+0x1f0] ;  /* 0x0001f000010fa983 */ /* 0x000ee20000100800 */
[----:B------:R-:W-:Y:S01]  /*22560*/  LEA.HI R0, R2, R5, RZ, 0x2 ;  /* 0x0000000502007211 */ /* 0x000fe200078f10ff */
[----:B-1----:R-:W-:Y:S01]  /*22570*/  USHF.R.S32.HI UR7, URZ, 0x1f, UR6 ;  /* 0x0000001f3f077899 */ /* 0x002fe20008011406 */
[----:B------:R-:W1:Y:S01]  /*22580*/  S2UR UR6, SR_CTAID.Z ;  /* 0x00000000000679c3 */ /* 0x000e620000002700 */
[----:B------:R-:W-:Y:S01]  /*22590*/  IMAD R9, R14, UR4, RZ ;  /* 0x000000040e097c24 */ /* 0x000fe2000f8e02ff */
[----:B------:R-:W-:Y:S01]  /*225a0*/  LOP3.LUT R0, R0, 0xfffffffc, RZ, 0xc0, !PT ;  /* 0xfffffffc00007812 */ /* 0x000fe200078ec0ff */
[----:B------:R-:W-:Y:S01]  /*225b0*/  VIADD R13, R13, 0x8 ;  /* 0x000000080d0d7836 */ /* 0x000fe20000000000 */
[----:B------:R-:W-:Y:S01]  /*225c0*/  BSSY B0, `(.L_x_2033) ;  /* 0x000002d000007945 */ /* 0x000fe20003800000 */
[----:B------:R-:W-:Y:S02]  /*225d0*/  IMAD R9, R152, UR5, R9 ;  /* 0x0000000598097c24 */ /* 0x000fe4000f8e0209 */
[----:B------:R-:W-:Y:S01]  /*225e0*/  IMAD.IADD R0, R5, 0x1, -R0 ;  /* 0x0000000105007824 */ /* 0x000fe200078e0a00 */
[----:B------:R-:W-:Y:S01]  /*225f0*/  ISETP.GE.OR P0, PT, R13, R8, P0 ;  /* 0x000000080d00720c */ /* 0x000fe20000706670 */
[----:B------:R-:W4:Y:S03]  /*22600*/  @P3 LDC R5, c[0x0][0xcf0] ;  /* 0x00033c00ff053b82 */ /* 0x000f260000000800 */
[----:B------:R-:W-:-:S04]  /*22610*/  LEA.HI R2, R0, R0, RZ, 0x1 ;  /* 0x0000000000027211 */ /* 0x000fc800078f08ff */
[----:B------:R-:W-:-:S05]  /*22620*/  LOP3.LUT R3, R2, 0x1ffffffe, RZ, 0xc0, !PT ;  /* 0x1ffffffe02037812 */ /* 0x000fca00078ec0ff */
[----:B------:R-:W-:Y:S02]  /*22630*/  IMAD.IADD R0, R0, 0x1, -R3 ;  /* 0x0000000100007824 */ /* 0x000fe400078e0a03 */
[----:B------:R-:W-:Y:S01]  /*22640*/  IMAD.WIDE.U32 R2, R152, UR4, RZ ;  /* 0x0000000498027c25 */ /* 0x000fe2000f8e00ff */
[----:B------:R-:W-:-:S03]  /*22650*/  ULDC.64 UR4, c[0x0][0xce0] ;  /* 0x0003380000047ab9 */ /* 0x000fc60000000a00 */
[----:B------:R-:W-:Y:S02]  /*22660*/  IMAD R0, R0, 0x8, R10 ;  /* 0x0000000800007824 */ /* 0x000fe400078e020a */
[----:B------:R-:W-:Y:S02]  /*22670*/  IMAD.IADD R3, R3, 0x1, R9 ;  /* 0x0000000103037824 */ /* 0x000fe400078e0209 */
[----:B------:R-:W-:Y:S02]  /*22680*/  IMAD R9, R11, 0x40, R0 ;  /* 0x000000400b097824 */ /* 0x000fe400078e0200 */
[----:B--2---:R-:W-:Y:S02]  /*22690*/  IMAD R10, R6, UR7, RZ ;  /* 0x00000007060a7c24 */ /* 0x004fe4000f8e02ff */
[----:B0-----:R-:W-:-:S04]  /*226a0*/  @P3 IMAD.HI.U32 R4, R9, R4, RZ ;  /* 0x0000000409043227 */ /* 0x001fc800078e00ff */
[----:B-1----:R-:W-:Y:S02]  /*226b0*/  IMAD R17, R7, UR6, R10 ;  /* 0x0000000607117c24 */ /* 0x002fe4000f8e020a */
[----:B------:R-:W-:Y:S01]  /*226c0*/  IMAD.MOV.U32 R11, RZ, RZ, R9 ;  /* 0x000000ffff0b7224 */ /* 0x000fe200078e0009 */
[----:B----4-:R-:W-:Y:S01]  /*226d0*/  @P3 SHF.R.U32.HI R11, RZ, R5, R4 ;  /* 0x00000005ff0b3219 */ /* 0x010fe20000011604 */
[----:B------:R-:W-:-:S04]  /*226e0*/  IMAD.WIDE.U32 R6, R6, UR6, R2 ;  /* 0x0000000606067c25 */ /* 0x000fc8000f8e0002 */
[----:B------:R-:W-:Y:S02]  /*226f0*/  IMAD.IADD R7, R7, 0x1, R17 ;  /* 0x0000000107077824 */ /* 0x000fe400078e0211 */
[----:B------:R-:W-:Y:S02]  /*22700*/  IMAD.MOV R5, RZ, RZ, -R11 ;  /* 0x000000ffff057224 */ /* 0x000fe400078e0a0b */
[----:B------:R-:W-:Y:S02]  /*22710*/  IMAD R0, R16, UR4, RZ ;  /* 0x0000000410007c24 */ /* 0x000fe4000f8e02ff */
[----:B------:R-:W-:Y:S01]  /*22720*/  IMAD.WIDE.U32 R2, R23, UR4, R6 ;  /* 0x0000000417027c25 */ /* 0x000fe2000f8e0006 */
[----:B------:R-:W-:-:S03]  /*22730*/  SHF.R.S32.HI R7, RZ, 0x1f, R11 ;  /* 0x0000001fff077819 */ /* 0x000fc6000001140b */
[----:B------:R-:W-:Y:S01]  /*22740*/  IMAD R5, R12, R5, R9 ;  /* 0x000000050c057224 */ /* 0x000fe200078e0209 */
[----:B------:R-:W-:Y:S01]  /*22750*/  IADD3 R2, P3, R11, R2, RZ ;  /* 0x000000020b027210 */ /* 0x000fe20007f7e0ff */
[----:B------:R-:W-:Y:S01]  /*22760*/  IMAD R4, R23, UR5, R0 ;  /* 0x0000000517047c24 */ /* 0x000fe2000f8e0200 */
[----:B------:R-:W-:Y:S02]  /*22770*/  ULDC.64 UR4, c[0x0][0xcc8] ;  /* 0x0003320000047ab9 */ /* 0x000fe40000000a00 */
[----:B------:R-:W-:Y:S02]  /*22780*/  SHF.R.S32.HI R0, RZ, 0x1f, R5 ;  /* 0x0000001fff007819 */ /* 0x000fe40000011405 */
[----:B------:R-:W-:-:S03]  /*22790*/  IADD3.X R3, R7, R3, R4, P3, !PT ;  /* 0x0000000307037210 */ /* 0x000fc60001ffe404 */
[----:B------:R-:W-:Y:S02]  /*227a0*/  IMAD R0, R0, UR4, RZ ;  /* 0x0000000400007c24 */ /* 0x000fe4000f8e02ff */
[----:B------:R-:W-:-:S04]  /*227b0*/  IMAD.WIDE.U32 R2, R5, UR4, R2 ;  /* 0x0000000405027c25 */ /* 0x000fc8000f8e0002 */
[----:B------:R-:W-:Y:S01]  /*227c0*/  IMAD R5, R5, UR5, R0 ;  /* 0x0000000505057c24 */ /* 0x000fe2000f8e0200 */
[----:B------:R-:W-:Y:S02]  /*227d0*/  ULDC.64 UR4, c[0x0][0xca8] ;  /* 0x00032a0000047ab9 */ /* 0x000fe40000000a00 */
[----:B------:R-:W-:Y:S01]  /*227e0*/  LEA R0, P3, R2, UR4, 0x2 ;  /* 0x0000000402007c11 */ /* 0x000fe2000f8610ff */
[----:B------:R-:W-:-:S04]  /*227f0*/  IMAD.IADD R3, R3, 0x1, R5 ;  /* 0x0000000103037824 */ /* 0x000fc800078e0205 */
[----:B------:R-:W-:Y:S01]  /*22800*/  SHFL.IDX PT, R4, R0, 0x1, 0x1c1f ;  /* 0x003c1f0000047f89 */ /* 0x000fe200000e0000 */
[----:B------:R-:W-:-:S03]  /*22810*/  LEA.HI.X R6, R2, UR5, R3, 0x2, P3 ;  /* 0x0000000502067c11 */ /* 0x000fc600098f1403 */
[----:B------:R-:W-:Y:S04]  /*22820*/  SHFL.IDX PT, R2, R0, RZ, 0x1c1f ;  /* 0x001c1fff00027589 */ /* 0x000fe800000e0000 */
[----:B------:R-:W3:Y:S04]  /*22830*/  SHFL.IDX PT, R3, R6, RZ, 0x1c1f ;  /* 0x001c1fff06037589 */ /* 0x000ee800000e0000 */
[----:B------:R0:W1:Y:S04]  /*22840*/  SHFL.IDX PT, R5, R6, 0x1, 0x1c1f ;  /* 0x003c1f0006057f89 */ /* 0x00006800000e0000 */
[----:B---3--:R0:W-:Y:S01]  /*22850*/  @!P2 ST.E desc[UR36][R2.64], R15 ;  /* 0x0000000f0200a985 */ /* 0x0081e2000c101924 */
[----:B-1----:R-:W-:Y:S05]  /*22860*/  @P0 BRA `(.L_x_2034) ;  /* 0x0000000000080947 */ /* 0x002fea0003800000 */
[----:B0-----:R-:W2:Y:S04]  /*22870*/  LDL R3, [R1+0x1f4] ;  /* 0x0001f40001037983 */ /* 0x001ea80000100800 */
[----:B--2---:R1:W-:Y:S02]  /*22880*/  ST.E desc[UR36][R4.64], R3 ;  /* 0x0000000304007985 */ /* 0x0043e4000c101924 */
.L_x_2034:
[----:B------:R-:W-:Y:S05]  /*22890*/  BSYNC B0 ;  /* 0x0000000000007941 */ /* 0x000fea0003800000 */
.L_x_2033:
[----:B------:R-:W2:Y:S01]  /*228a0*/  S2UR UR6, SR_CTAID.Z ;  /* 0x00000000000679c3 */ /* 0x000ea20000002700 */
[----:B------:R-:W-:Y:S01]  /*228b0*/  LEA.HI R0, R28, R28, RZ, 0x1 ;  /* 0x0000001c1c007211 */ /* 0x000fe200078f08ff */
[----:B------:R-:W-:Y:S01]  /*228c0*/  ULDC.64 UR4, c[0x0][0xc38] ;  /* 0x00030e0000047ab9 */ /* 0x000fe20000000a00 */
[----:B------:R-:W-:Y:S01]  /*228d0*/  LEA.HI R22, R22, R25, RZ, 0x5 ;  /* 0x0000001916167211 */ /* 0x000fe200078f28ff */
[----:B01----:R-:W-:Y:S01]  /*228e0*/  IMAD R3, R14, UR4, RZ ;  /* 0x000000040e037c24 */ /* 0x003fe2000f8e02ff */
[----:B------:R-:W-:Y:S01]  /*228f0*/  LOP3.LUT R7, R0, 0x1ffffffe, RZ, 0xc0, !PT ;  /* 0x1ffffffe00077812 */ /* 0x000fe200078ec0ff */
[----:B------:R-:W-:Y:S01]  /*22900*/  IMAD.IADD R27, R26, 0x1, -R27 ;  /* 0x000000011a1b7824 */ /* 0x000fe200078e0a1b */
[----:B------:R-:W-:Y:S01]  /*22910*/  SHF.R.S32.HI R22, RZ, 0x5, R22 ;  /* 0x00000005ff167819 */ /* 0x000fe20000011416 */
[----:B------:R-:W0:Y:S01]  /*22920*/  @P1 LDC R4, c[0x0][0xcec] ;  /* 0x00033b00ff041b82 */ /* 0x000e220000000800 */
[C---:B------:R-:W-:Y:S01]  /*22930*/  IMAD R5, R152.reuse, UR5, R3 ;  /* 0x0000000598057c24 */ /* 0x040fe2000f8e0203 */
[----:B------:R-:W-:Y:S01]  /*22940*/  BSSY B0, `(.L_x_2035) ;  /* 0x0000115000007945 */ /* 0x000fe20003800000 */
[----:B------:R-:W-:Y:S01]  /*22950*/  IMAD.WIDE.U32 R2, R152, UR4, RZ ;  /* 0x0000000498027c25 */ /* 0x000fe2000f8e00ff */
[----:B------:R-:W-:-:S03]  /*22960*/  ULDC.64 UR4, c[0x0][0xc48] ;  /* 0x0003120000047ab9 */ /* 0x000fc60000000a00 */
[----:B------:R-:W-:Y:S01]  /*22970*/  IMAD.IADD R28, R28, 0x1, -R7 ;  /* 0x000000011c1c7824 */ /* 0x000fe200078e0a07 */
[----:B------:R-:W1:Y:S01]  /*22980*/  @P1 LDC R11, c[0x0][0xcf0] ;  /* 0x00033c00ff0b1b82 */ /* 0x000e620000000800 */
[----:B------:R-:W-:Y:S02]  /*22990*/  IMAD R27, R22, 0x10, R27 ;  /* 0x00000010161b7824 */ /* 0x000fe400078e021b */
[----:B------:R-:W-:Y:S02]  /*229a0*/  IMAD.IADD R3, R3, 0x1, R5 ;  /* 0x0000000103037824 */ /* 0x000fe400078e0205 */
[----:B------:R-:W-:Y:S01]  /*229b0*/  IMAD R5, R28, 0x8, R27 ;  /* 0x000000081c057824 */ /* 0x000fe200078e021b */
[----:B--2---:R-:W-:Y:S02]  /*229c0*/  USHF.R.S32.HI UR7, URZ, 0x1f, UR6 ;  /* 0x0000001f3f077899 */ /* 0x004fe40008011406 */
[----:B------:R-:W2:Y:S01]  /*229d0*/  S2UR UR6, SR_CTAID.Z ;  /* 0x00000000000679c3 */ /* 0x000ea20000002700 */
[----:B------:R-:W-:-:S02]  /*229e0*/  IMAD R9, R20, 0x40, R5 ;  /* 0x0000004014097824 */ /* 0x000fc400078e0205 */
[----:B------:R-:W-:Y:S02]  /*229f0*/  IMAD R20, R20, 0x40, R27 ;  /* 0x0000004014147824 */ /* 0x000fe400078e021b */
[----:B------:R-:W-:Y:S02]  /*22a00*/  IMAD R0, R18, UR7, RZ ;  /* 0x0000000712007c24 */ /* 0x000fe4000f8e02ff */
[----:B0-----:R-:W-:-:S04]  /*22a10*/  @P1 IMAD.HI.U32 R4, R9, R4, RZ ;  /* 0x0000000409041227 */ /* 0x001fc800078e00ff */
[----:B------:R-:W-:Y:S01]  /*22a20*/  IMAD.MOV.U32 R5, RZ, RZ, R9 ;  /* 0x000000ffff057224 */ /* 0x000fe200078e0009 */
[----:B-1----:R-:W-:-:S05]  /*22a30*/  @P1 SHF.R.U32.HI R5, RZ, R11, R4 ;  /* 0x0000000bff051219 */ /* 0x002fca0000011604 */
[----:B------:R-:W-:Y:S02]  /*22a40*/  IMAD.MOV R4, RZ, RZ, -R5 ;  /* 0x000000ffff047224 */ /* 0x000fe400078e0a05 */
[----:B--2---:R-:W-:Y:S02]  /*22a50*/  IMAD R7, R19, UR6, R0 ;  /* 0x0000000613077c24 */ /* 0x004fe4000f8e0200 */
[----:B------:R-:W-:-:S04]  /*22a60*/  IMAD.WIDE.U32 R2, R18, UR6, R2 ;  /* 0x0000000612027c25 */ /* 0x000fc8000f8e0002 */
[----:B------:R-:W-:Y:S02]  /*22a70*/  IMAD R0, R16, UR4, RZ ;  /* 0x0000000410007c24 */ /* 0x000fe4000f8e02ff */
[----:B------:R-:W-:Y:S02]  /*22a80*/  IMAD.IADD R3, R3, 0x1, R7 ;  /* 0x0000000103037824 */ /* 0x000fe400078e0207 */
[C---:B------:R-:W-:Y:S01]  /*22a90*/  IMAD R7, R23.reuse, UR5, R0 ;  /* 0x0000000517077c24 */ /* 0x040fe2000f8e0200 */
[----:B------:R-:W-:Y:S01]  /*22aa0*/  SHF.R.S32.HI R0, RZ, 0x1f, R5 ;  /* 0x0000001fff007819 */ /* 0x000fe20000011405 */
        /* <DEDUP_REMOVED lines=9> */
[----:B------:R-:W-:Y:S02]  /*22b40*/  IMAD R0, R0, UR4, RZ ;  /* 0x0000000400007c24 */ /* 0x000fe4000f8e02ff */
[----:B------:R-:W-:Y:S02]  /*22b50*/  IMAD.IADD R3, R3, 0x1, R7 ;  /* 0x0000000103037824 */ /* 0x000fe400078e0207 */
[C---:B------:R-:W-:Y:S01]  /*22b60*/  IMAD R5, R23.reuse, UR5, R0 ;  /* 0x0000000517057c24 */ /* 0x040fe2000f8e0200 */
[----:B------:R-:W-:Y:S01]  /*22b70*/  LEA.HI R0, R24, R24, RZ, 0x1 ;  /* 0x0000001818007211 */ /* 0x000fe200078f08ff */
[----:B------:R-:W-:Y:S01]  /*22b80*/  IMAD.WIDE.U32 R22, R23, UR4, R2 ;  /* 0x0000000417167c25 */ /* 0x000fe2000f8e0002 */
[----:B------:R-:W-:-:S03]  /*22b90*/  ULDC.64 UR4, c[0x0][0xc00] ;  /* 0x0003000000047ab9 */ /* 0x000fc60000000a00 */
[----:B------:R-:W-:Y:S01]  /*22ba0*/  IMAD.IADD R3, R23, 0x1, R5 ;  /* 0x0000000117037824 */ /* 0x000fe200078e0205 */
[----:B------:R-:W-:Y:S01]  /*22bb0*/  LEA R19, P0, R22, UR4, 0x2 ;  /* 0x0000000416137c11 */ /* 0x000fe2000f8010ff */
[----:B------:R-:W-:-:S03]  /*22bc0*/  ULDC UR4, c[0x0][0xb88] ;  /* 0x0002e20000047ab9 */ /* 0x000fc60000000800 */
[----:B------:R-:W-:Y:S01]  /*22bd0*/  LEA.HI.X R22, R22, UR5, R3, 0x2, P0 ;  /* 0x0000000516167c11 */ /* 0x000fe200080f1403 */
[----:B------:R0:W1:Y:S01]  /*22be0*/  SHFL.IDX PT, R14, R19, RZ, 0x1c1f ;  /* 0x001c1fff130e7589 */ /* 0x00006200000e0000 */
[----:B------:R-:W-:Y:S02]  /*22bf0*/  LOP3.LUT R3, R0, 0xfffffe, RZ, 0xc0, !PT ;  /* 0x00fffffe00037812 */ /* 0x000fe400078ec0ff */
[----:B------:R-:W-:Y:S01]  /*22c00*/  LOP3.LUT R0, R21, 0x7ffffffc, RZ, 0xc0, !PT ;  /* 0x7ffffffc15007812 */ /* 0x000fe200078ec0ff */
[----:B------:R-:W-:Y:S01]  /*22c10*/  IMAD R21, R29, UR4, RZ ;  /* 0x000000041d157c24 */ /* 0x000fe2000f8e02ff */
[----:B------:R0:W2:Y:S01]  /*22c20*/  SHFL.IDX PT, R15, R22, RZ, 0x1c1f ;  /* 0x001c1fff160f7589 */ /* 0x0000a200000e0000 */
[----:B------:R-:W-:Y:S02]  /*22c30*/  IMAD.IADD R3, R24, 0x1, -R3 ;  /* 0x0000000118037824 */ /* 0x000fe400078e0a03 */
[----:B------:R-:W-:Y:S01]  /*22c40*/  IMAD.IADD R0, R25, 0x1, -R0 ;  /* 0x0000000119007824 */ /* 0x000fe200078e0a00 */
[----:B------:R-:W-:-:S03]  /*22c50*/  ISETP.GE.AND P0, PT, R20, R21, PT ;  /* 0x000000151400720c */ /* 0x000fc60003f06270 */
[----:B------:R-:W-:-:S04]  /*22c60*/  IMAD R0, R3, 0x80, R0 ;  /* 0x0000008003007824 */ /* 0x000fc800078e0200 */
[----:B------:R-:W-:-:S06]  /*22c70*/  IMAD.SHL.U32 R18, R0, 0x2, RZ ;  /* 0x0000000200127824 */ /* 0x000fcc00078e00ff */
[----:B0-----:R-:W-:Y:S05]  /*22c80*/  @P0 BRA `(.L_x_2036) ;  /* 0x0000000c00800947 */ /* 0x001fea0003800000 */
[----:B------:R-:W-:Y:S02]  /*22c90*/  ULDC UR4, c[0x0][0xbc8] ;  /* 0x0002f20000047ab9 */ /* 0x000fe40000000800 */
[----:B------:R-:W-:-:S13]  /*22ca0*/  ISETP.GE.AND P0, PT, R18, UR4, PT ;  /* 0x0000000412007c0c */ /* 0x000fda000bf06270 */
[----:B------:R-:W3:Y:S01]  /*22cb0*/  @!P0 LDL.64 R12, [R1+0x210] ;  /* 0x00021000010c8983 */ /* 0x000ee20000100a00 */
[C---:B------:R-:W-:Y:S01]  /*22cc0*/  VIADD R4, R18.reuse, 0x8 ;  /* 0x0000000812047836 */ /* 0x040fe20000000000 */
[----:B------:R-:W-:-:S04]  /*22cd0*/  @!P0 LEA.HI R0, R18, R18, RZ, 0x1 ;  /* 0x0000001212008211 */ /* 0x000fc800078f08ff */
[----:B------:R-:W-:Y:S02]  /*22ce0*/  ISETP.GE.AND P1, PT, R4, UR4, PT ;  /* 0x0000000404007c0c */ /* 0x000fe4000bf26270 */
[----:B------:R-:W-:-:S05]  /*22cf0*/  @!P0 LOP3.LUT R0, R0, 0xfffffffe, RZ, 0xc0, !PT ;  /* 0xfffffffe00008812 */ /* 0x000fca00078ec0ff */
[----:B-12---:R-:W-:-:S05]  /*22d00*/  @!P0 IMAD.WIDE R2, R0, 0x4, R14 ;  /* 0x0000000400028825 */ /* 0x006fca00078e020e */
[----:B---3--:R0:W-:Y:S04]  /*22d10*/  @!P0 ST.E.64 desc[UR36][R2.64], R12 ;  /* 0x0000000c02008985 */ /* 0x0081e8000c101b24 */
[----:B------:R-:W2:Y:S01]  /*22d20*/  @!P1 LDL.64 R6, [R1+0x220] ;  /* 0x0002200001069983 */ /* 0x000ea20000100a00 */
[----:B------:R-:W-:Y:S01]  /*22d30*/  VIADD R0, R18, 0x10 ;  /* 0x0000001012007836 */ /* 0x000fe20000000000 */
[----:B------:R-:W-:-:S04]  /*22d40*/  @!P1 LEA.HI R4, R4, R4, RZ, 0x1 ;  /* 0x0000000404049211 */ /* 0x000fc800078f08ff */
[----:B------:R-:W-:Y:S02]  /*22d50*/  ISETP.GE.AND P0, PT, R0, UR4, PT ;  /* 0x0000000400007c0c */ /* 0x000fe4000bf06270 */
[----:B------:R-:W-:-:S05]  /*22d60*/  @!P1 LOP3.LUT R4, R4, 0xfffffffe, RZ, 0xc0, !PT ;  /* 0xfffffffe04049812 */ /* 0x000fca00078ec0ff */
[----:B------:R-:W-:-:S05]  /*22d70*/  @!P1 IMAD.WIDE R4, R4, 0x4, R14 ;  /* 0x0000000404049825 */ /* 0x000fca00078e020e */
[----:B--2---:R1:W-:Y:S04]  /*22d80*/  @!P1 ST.E.64 desc[UR36][R4.64], R6 ;  /* 0x0000000604009985 */ /* 0x0043e8000c101b24 */
[----:B------:R-:W2:Y:S01]  /*22d90*/  @!P0 LDL.64 R8, [R1+0x230] ;  /* 0x0002300001088983 */ /* 0x000ea20000100a00 */
[----:B------:R-:W-:Y:S01]  /*22da0*/  VIADD R10, R18, 0x18 ;  /* 0x00000018120a7836 */ /* 0x000fe20000000000 */
[----:B------:R-:W-:-:S04]  /*22db0*/  @!P0 LEA.HI R0, R0, R0, RZ, 0x1 ;  /* 0x0000000000008211 */ /* 0x000fc800078f08ff */
[----:B------:R-:W-:Y:S02]  /*22dc0*/  ISETP.GE.AND P1, PT, R10, UR4, PT ;  /* 0x000000040a007c0c */ /* 0x000fe4000bf26270 */
[----:B------:R-:W-:-:S05]  /*22dd0*/  @!P0 LOP3.LUT R0, R0, 0xfffffffe, RZ, 0xc0, !PT ;  /* 0xfffffffe00008812 */ /* 0x000fca00078ec0ff */
[----:B0-----:R-:W-:-:S05]  /*22de0*/  @!P0 IMAD.WIDE R2, R0, 0x4, R14 ;  /* 0x0000000400028825 */ /* 0x001fca00078e020e */
[----:B--2---:R0:W-:Y:S04]  /*22df0*/  @!P0 ST.E.64 desc[UR36][R2.64], R8 ;  /* 0x0000000802008985 */ /* 0x0041e8000c101b24 */
[----:B------:R-:W2:Y:S01]  /*22e00*/  @!P1 LDL.64 R12, [R1+0x240] ;  /* 0x00024000010c9983 */ /* 0x000ea20000100a00 */
[----:B------:R-:W-:Y:S01]  /*22e10*/  VIADD R0, R18, 0x20 ;  /* 0x0000002012007836 */ /* 0x000fe20000000000 */
[----:B------:R-:W-:-:S04]  /*22e20*/  @!P1 LEA.HI R10, R10, R10, RZ, 0x1 ;  /* 0x0000000a0a0a9211 */ /* 0x000fc800078f08ff */
[----:B------:R-:W-:Y:S02]  /*22e30*/  ISETP.GE.AND P0, PT, R0, UR4, PT ;  /* 0x0000000400007c0c */ /* 0x000fe4000bf06270 */
[----:B------:R-:W-:-:S05]  /*22e40*/  @!P1 LOP3.LUT R10, R10, 0xfffffffe, RZ, 0xc0, !PT ;  /* 0xfffffffe0a0a9812 */ /* 0x000fca00078ec0ff */
[----:B------:R-:W-:-:S05]  /*22e50*/  @!P1 IMAD.WIDE R10, R10, 0x4, R14 ;  /* 0x000000040a0a9825 */ /* 0x000fca00078e020e */
[----:B--2---:R2:W-:Y:S04]  /*22e60*/  @!P1 ST.E.64 desc[UR36][R10.64], R12 ;  /* 0x0000000c0a009985 */ /* 0x0045e8000c101b24 */
[----:B-1----:R-:W3:Y:S01]  /*22e70*/  @!P0 LDL.64 R4, [R1+0x250] ;  /* 0x0002500001048983 */ /* 0x002ee20000100a00 */
[----:B------:R-:W-:Y:S01]  /*22e80*/  VIADD R6, R18, 0x28 ;  /* 0x0000002812067836 */ /* 0x000fe20000000000 */
[----:B------:R-:W-:-:S04]  /*22e90*/  @!P0 LEA.HI R0, R0, R0, RZ, 0x1 ;  /* 0x0000000000008211 */ /* 0x000fc800078f08ff */
[----:B------:R-:W-:Y:S02]  /*22ea0*/  ISETP.GE.AND P1, PT, R6, UR4, PT ;  /* 0x0000000406007c0c */ /* 0x000fe4000bf26270 */
[----:B------:R-:W-:-:S05]  /*22eb0*/  @!P0 LOP3.LUT R0, R0, 0xfffffffe, RZ, 0xc0, !PT ;  /* 0xfffffffe00008812 */ /* 0x000fca00078ec0ff */
[----:B0-----:R-:W-:-:S05]  /*22ec0*/  @!P0 IMAD.WIDE R2, R0, 0x4, R14 ;  /* 0x0000000400028825 */ /* 0x001fca00078e020e */
[----:B---3--:R0:W-:Y:S04]  /*22ed0*/  @!P0 ST.E.64 desc[UR36][R2.64], R4 ;  /* 0x0000000402008985 */ /* 0x0081e8000c101b24 */
[----:B------:R-:W3:Y:S01]  /*22ee0*/  @!P1 LDL.64 R8, [R1+0x260] ;  /* 0x0002600001089983 */ /* 0x000ee20000100a00 */
[----:B------:R-:W-:Y:S01]  /*22ef0*/  VIADD R0, R18, 0x30 ;  /* 0x0000003012007836 */ /* 0x000fe20000000000 */
[----:B------:R-:W-:-:S04]  /*22f00*/  @!P1 LEA.HI R6, R6, R6, RZ, 0x1 ;  /* 0x0000000606069211 */ /* 0x000fc800078f08ff */
[----:B------:R-:W-:Y:S02]  /*22f10*/  ISETP.GE.AND P0, PT, R0, UR4, PT ;  /* 0x0000000400007c0c */ /* 0x000fe4000bf06270 */
[----:B------:R-:W-:-:S05]  /*22f20*/  @!P1 LOP3.LUT R6, R6, 0xfffffffe, RZ, 0xc0, !PT ;  /* 0xfffffffe06069812 */ /* 0x000fca00078ec0ff */
[----:B------:R-:W-:-:S05]  /*22f30*/  @!P1 IMAD.WIDE R6, R6, 0x4, R14 ;  /* 0x0000000406069825 */ /* 0x000fca00078e020e */
[----:B---3--:R1:W-:Y:S04]  /*22f40*/  @!P1 ST.E.64 desc[UR36][R6.64], R8 ;  /* 0x0000000806009985 */ /* 0x0083e8000c101b24 */
[----:B--2---:R-:W2:Y:S01]  /*22f50*/  @!P0 LDL.64 R10, [R1+0x270] ;  /* 0x00027000010a8983 */ /* 0x004ea20000100a00 */
        /* <DEDUP_REMOVED lines=129> */
[----:B0-----:R-:W-:-:S05]  /*23770*/  @!P0 LOP3.LUT R3, R0, 0xfffffffe, RZ, 0xc0, !PT ;  /* 0xfffffffe00038812 */ /* 0x001fca00078ec0ff */
[----:B------:R-:W-:-:S05]  /*23780*/  @!P0 IMAD.WIDE R2, R3, 0x4, R14 ;  /* 0x0000000403028825 */ /* 0x000fca00078e020e */
        /* <DEDUP_REMOVED lines=12> */
[----:B0-----:R-:W-:-:S05]  /*23850*/  @!P0 LOP3.LUT R3, R0, 0xfffffffe, RZ, 0xc0, !PT ;  /* 0xfffffffe00038812 */ /* 0x001fca00078ec0ff */
[----:B------:R-:W-:-:S05]  /*23860*/  @!P0 IMAD.WIDE R2, R3, 0x4, R14 ;  /* 0x0000000403028825 */ /* 0x000fca00078e020e */
[----:B--2---:R0:W-:Y:S04]  /*23870*/  @!P0 ST.E.64 desc[UR36][R2.64], R6 ;  /* 0x0000000602008985 */ /* 0x0041e8000c101b24 */
[----:B------:R-:W2:Y:S01]  /*23880*/  @!P1 LDL.64 R8, [R1+0x3c0] ;  /* 0x0003c00001089983 */ /* 0x000ea20000100a00 */
[----:B------:R-:W-:Y:S01]  /*23890*/  VIADD R0, R18, 0xe0 ;  /* 0x000000e012007836 */ /* 0x000fe20000000000 */
[----:B------:R-:W-:-:S04]  /*238a0*/  @!P1 LEA.HI R10, R10, R10, RZ, 0x1 ;  /* 0x0000000a0a0a9211 */ /* 0x000fc800078f08ff */
[----:B------:R-:W-:Y:S02]  /*238b0*/  ISETP.GE.AND P0, PT, R0, UR4, PT ;  /* 0x0000000400007c0c */ /* 0x000fe4000bf06270 */
[----:B-1----:R-:W-:-:S05]  /*238c0*/  @!P1 LOP3.LUT R5, R10, 0xfffffffe, RZ, 0xc0, !PT ;  /* 0xfffffffe0a059812 */ /* 0x002fca00078ec0ff */
[----:B------:R-:W-:-:S05]  /*238d0*/  @!P1 IMAD.WIDE R4, R5, 0x4, R14 ;  /* 0x0000000405049825 */ /* 0x000fca00078e020e */
[----:B--2---:R1:W-:Y:S04]  /*238e0*/  @!P1 ST.E.64 desc[UR36][R4.64], R8 ;  /* 0x0000000804009985 */ /* 0x0043e8000c101b24 */
[----:B------:R-:W2:Y:S01]  /*238f0*/  @!P0 LDL.64 R10, [R1+0x3d0] ;  /* 0x0003d000010a8983 */ /* 0x000ea20000100a00 */
        /* <DEDUP_REMOVED lines=21> */
[----:B------:R-:W-:-:S04]  /*23a50*/  @!P1 LEA.HI R12, R12, R12, RZ, 0x1 ;  /* 0x0000000c0c0c9211 */ /* 0x000fc800078f08ff */
[----:B------:R-:W-:-:S05]  /*23a60*/  @!P1 LOP3.LUT R11, R12, 0xfffffffe, RZ, 0xc0, !PT ;  /* 0xfffffffe0c0b9812 */ /* 0x000fca00078ec0ff */
[----:B------:R-:W-:-:S05]  /*23a70*/  @!P1 IMAD.WIDE R14, R11, 0x4, R14 ;  /* 0x000000040b0e9825 */ /* 0x000fca00078e020e */
[----:B--2---:R3:W-:Y:S02]  /*23a80*/  @!P1 ST.E.64 desc[UR36][R14.64], R16 ;  /* 0x000000100e009985 */ /* 0x0047e4000c101b24 */
.L_x_2036:
[----:B------:R-:W-:Y:S05]  /*23a90*/  BSYNC B0 ;  /* 0x0000000000007941 */ /* 0x000fea0003800000 */
.L_x_2035:
[----:B------:R-:W-:Y:S01]  /*23aa0*/  VIADD R20, R20, 0x8 ;  /* 0x0000000814147836 */ /* 0x000fe20000000000 */
[----:B--23--:R2:W3:Y:S04]  /*23ab0*/  SHFL.IDX PT, R15, R22, 0x1, 0x1c1f ;  /* 0x003c1f00160f7f89 */ /* 0x00c4e800000e0000 */
[----:B------:R-:W-:Y:S01]  /*23ac0*/  ISETP.GE.AND P0, PT, R20, R21, PT ;  /* 0x000000151400720c */ /* 0x000fe20003f06270 */
[----:B-1----:R2:W1:-:S12]  /*23ad0*/  SHFL.IDX PT, R14, R19, 0x1, 0x1c1f ;  /* 0x003c1f00130e7f89 */ /* 0x00245800000e0000 */
[----:B--2---:R-:W-:Y:S05]  /*23ae0*/  @P0 BRA `(.L_x_1905) ;  /* 0x0000005c00080947 */ /* 0x004fea0003800000 */
[----:B------:R-:W0:Y:S02]  /*23af0*/  LDC R17, c[0x0][0xbc8] ;  /* 0x0002f200ff117b82 */ /* 0x000e240000000800 */
[----:B0-----:R-:W-:-:S13]  /*23b00*/  ISETP.GE.AND P0, PT, R18, R17, PT ;  /* 0x000000111200720c */ /* 0x001fda0003f06270 */
[----:B------:R-:W2:Y:S01]  /*23b10*/  @!P0 LDL.64 R10, [R1+0x218] ;  /* 0x00021800010a8983 */ /* 0x000ea20000100a00 */
[C---:B------:R-:W-:Y:S01]  /*23b20*/  VIADD R4, R18.reuse, 0x8 ;  /* 0x0000000812047836 */ /* 0x040fe20000000000 */
[----:B------:R-:W-:-:S04]  /*23b30*/  @!P0 LEA.HI R0, R18, R18, RZ, 0x1 ;  /* 0x0000001212008211 */ /* 0x000fc800078f08ff */
[----:B------:R-:W-:Y:S02]  /*23b40*/  ISETP.GE.AND P1, PT, R4, R17, PT ;  /* 0x000000110400720c */ /* 0x000fe40003f26270 */
[----:B------:R-:W-:-:S05]  /*23b50*/  @!P0 LOP3.LUT R0, R0, 0xfffffffe, RZ, 0xc0, !PT ;  /* 0xfffffffe00008812 */ /* 0x000fca00078ec0ff */
[----:B-1-3--:R-:W-:-:S05]  /*23b60*/  @!P0 IMAD.WIDE R2, R0, 0x4, R14 ;  /* 0x0000000400028825 */ /* 0x00afca00078e020e */
[----:B--2---:R0:W-:Y:S04]  /*23b70*/  @!P0 ST.E.64 desc[UR36][R2.64], R10 ;  /* 0x0000000a02008985 */ /* 0x0041e8000c101b24 */
[----:B------:R-:W2:Y:S01]  /*23b80*/  @!P1 LDL.64 R6, [R1+0x228] ;  /* 0x0002280001069983 */ /* 0x000ea20000100a00 */
[----:B------:R-:W-:Y:S01]  /*23b90*/  VIADD R0, R18, 0x10 ;  /* 0x0000001012007836 */ /* 0x000fe20000000000 */
[----:B------:R-:W-:-:S04]  /*23ba0*/  @!P1 LEA.HI R4, R4, R4, RZ, 0x1 ;  /* 0x0000000404049211 */ /* 0x000fc800078f08ff */
[----:B------:R-:W-:Y:S02]  /*23bb0*/  ISETP.GE.AND P0, PT, R0, R17, PT ;  /* 0x000000110000720c */ /* 0x000fe40003f06270 */
[----:B------:R-:W-:-:S05]  /*23bc0*/  @!P1 LOP3.LUT R4, R4, 0xfffffffe, RZ, 0xc0, !PT ;  /* 0xfffffffe04049812 */ /* 0x000fca00078ec0ff */
[----:B------:R-:W-:-:S05]  /*23bd0*/  @!P1 IMAD.WIDE R4, R4, 0x4, R14 ;  /* 0x0000000404049825 */ /* 0x000fca00078e020e */
[----:B--2---:R1:W-:Y:S04]  /*23be0*/  @!P1 ST.E.64 desc[UR36][R4.64], R6 ;  /* 0x0000000604009985 */ /* 0x0043e8000c101b24 */
[----:B------:R-:W2:Y:S01]  /*23bf0*/  @!P0 LDL.64 R8, [R1+0x238] ;  /* 0x0002380001088983 */ /* 0x000ea20000100a00 */
[----:B------:R-:W-:Y:S01]  /*23c00*/  VIADD R12, R18, 0x18 ;  /* 0x00000018120c7836 */ /* 0x000fe20000000000 */
[----:B------:R-:W-:-:S04]  /*23c10*/  @!P0 LEA.HI R0, R0, R0, RZ, 0x1 ;  /* 0x0000000000008211 */ /* 0x000fc800078f08ff */
[----:B------:R-:W-:Y:S02]  /*23c20*/  ISETP.GE.AND P1, PT, R12, R17, PT ;  /* 0x000000110c00720c */ /* 0x000fe40003f26270 */
[----:B------:R-:W-:-:S05]  /*23c30*/  @!P0 LOP3.LUT R0, R0, 0xfffffffe, RZ, 0xc0, !PT ;  /* 0xfffffffe00008812 */ /* 0x000fca00078ec0ff */
[----:B0-----:R-:W-:-:S05]  /*23c40*/  @!P0 IMAD.WIDE R2, R0, 0x4, R14 ;  /* 0x0000000400028825 */ /* 0x001fca00078e020e */
[----:B--2---:R0:W-:Y:S04]  /*23c50*/  @!P0 ST.E.64 desc[UR36][R2.64], R8 ;  /* 0x0000000802008985 */ /* 0x0041e8000c101b24 */
[----:B------:R-:W2:Y:S01]  /*23c60*/  @!P1 LDL.64 R10, [R1+0x248] ;  /* 0x00024800010a9983 */ /* 0x000ea20000100a00 */
[----:B------:R-:W-:Y:S01]  /*23c70*/  VIADD R0, R18, 0x20 ;  /* 0x0000002012007836 */ /* 0x000fe20000000000 */
[----:B------:R-:W-:-:S04]  /*23c80*/  @!P1 LEA.HI R12, R12, R12, RZ, 0x1 ;  /* 0x0000000c0c0c9211 */ /* 0x000fc800078f08ff */
[----:B------:R-:W-:Y:S02]  /*23c90*/  ISETP.GE.AND P0, PT, R0, R17, PT ;  /* 0x000000110000720c */ /* 0x000fe40003f06270 */
[----:B-1----:R-:W-:-:S05]  /*23ca0*/  @!P1 LOP3.LUT R4, R12, 0xfffffffe, RZ, 0xc0, !PT ;  /* 0xfffffffe0c049812 */ /* 0x002fca00078ec0ff */
        /* <DEDUP_REMOVED lines=90> */
[----:B0-----:R-:W-:-:S05]  /*24250*/  @!P0 LOP3.LUT R3, R0, 0xfffffffe, RZ, 0xc0, !PT ;  /* 0xfffffffe00038812 */ /* 0x001fca00078ec0ff */
[----:B------:R-:W-:-:S05]  /*24260*/  @!P0 IMAD.WIDE R2, R3, 0x4, R14 ;  /* 0x0000000403028825 */ /* 0x000fca00078e020e */
        /* <DEDUP_REMOVED lines=83> */
[----:B------:R-:W-:-:S04]  /*247a0*/  @!P0 IMAD.WIDE R2, R3, 0x4, R14 ;  /* 0x0000000403028825 */ /* 0x000fc800078e020e */
[----:B------:R-:W-:Y:S01]  /*247b0*/  VIADD R0, R18, 0xf0 ;  /* 0x000000f012007836 */ /* 0x000fe20000000000 */
[----:B--2---:R0:W-:Y:S04]  /*247c0*/  @!P0 ST.E.64 desc[UR36][R2.64], R6 ;  /* 0x0000000602008985 */ /* 0x0041e8000c101b24 */
[----:B------:R-:W2:Y:S01]  /*247d0*/  @!P1 LDL.64 R8, [R1+0x3e8] ;  /* 0x0003e80001089983 */ /* 0x000ea20000100a00 */
[----:B------:R-:W-:Y:S01]  /*247e0*/  @!P1 LEA.HI R12, R12, R12, RZ, 0x1 ;  /* 0x0000000c0c0c9211 */ /* 0x000fe200078f08ff */
[----:B------:R-:W-:Y:S01]  /*247f0*/  VIADD R18, R18, 0xf8 ;  /* 0x000000f812127836 */ /* 0x000fe20000000000 */
[----:B------:R-:W-:Y:S01]  /*24800*/  ISETP.GE.AND P0, PT, R0, R17, PT ;  /* 0x000000110000720c */ /* 0x000fe20003f06270 */
[----:B------:R-:W-:Y:S01]  /*24810*/  BSSY B0, `(.L_x_2037) ;  /* 0x000000b000007945 */ /* 0x000fe20003800000 */
[----:B------:R-:W-:-:S05]  /*24820*/  @!P1 LOP3.LUT R13, R12, 0xfffffffe, RZ, 0xc0, !PT ;  /* 0xfffffffe0c0d9812 */ /* 0x000fca00078ec0ff */
[----:B-1----:R-:W-:-:S05]  /*24830*/  @!P1 IMAD.WIDE R4, R13, 0x4, R14 ;  /* 0x000000040d049825 */ /* 0x002fca00078e020e */
[----:B--2---:R0:W-:Y:S01]  /*24840*/  @!P1 ST.E.64 desc[UR36][R4.64], R8 ;  /* 0x0000000804009985 */ /* 0x0041e2000c101b24 */
[----:B------:R-:W-:Y:S01]  /*24850*/  ISETP.GE.AND P1, PT, R18, R17, PT ;  /* 0x000000111200720c */ /* 0x000fe20003f26270 */
[----:B------:R-:W-:-:S12]  /*24860*/  @P0 BRA `(.L_x_2038) ;  /* 0x0000000000140947 */ /* 0x000fd80003800000 */
[----:B0-----:R-:W2:Y:S01]  /*24870*/  LDL.64 R4, [R1+0x3f8] ;  /* 0x0003f80001047983 */ /* 0x001ea20000100a00 */
[----:B------:R-:W-:-:S04]  /*24880*/  LEA.HI R0, R0, R0, RZ, 0x1 ;  /* 0x0000000000007211 */ /* 0x000fc800078f08ff */
[----:B------:R-:W-:-:S05]  /*24890*/  LOP3.LUT R3, R0, 0xfffffffe, RZ, 0xc0, !PT ;  /* 0xfffffffe00037812 */ /* 0x000fca00078ec0ff */
[----:B------:R-:W-:-:S05]  /*248a0*/  IMAD.WIDE R2, R3, 0x4, R14 ;  /* 0x0000000403027825 */ /* 0x000fca00078e020e */
[----:B--2---:R1:W-:Y:S02]  /*248b0*/  ST.E.64 desc[UR36][R2.64], R4 ;  /* 0x0000000402007985 */ /* 0x0043e4000c101b24 */
.L_x_2038:
[----:B------:R-:W-:Y:S05]  /*248c0*/  BSYNC B0 ;  /* 0x0000000000007941 */ /* 0x000fea0003800000 */
.L_x_2037:
[----:B------:R-:W-:Y:S05]  /*248d0*/  @P1 BRA `(.L_x_1905) ;  /* 0x0000004c008c1947 */ /* 0x000fea0003800000 */
[----:B01----:R-:W2:Y:S01]  /*248e0*/  LDL.64 R4, [R1+0x408] ;  /* 0x0004080001047983 */ /* 0x003ea20000100a00 */
[----:B------:R-:W-:-:S04]  /*248f0*/  LEA.HI R18, R18, R18, RZ, 0x1 ;  /* 0x0000001212127211 */ /* 0x000fc800078f08ff */
[----:B------:R-:W-:-:S05]  /*24900*/  LOP3.LUT R3, R18, 0xfffffffe, RZ, 0xc0, !PT ;  /* 0xfffffffe12037812 */ /* 0x000fca00078ec0ff */
[----:B------:R-:W-:-:S05]  /*24910*/  IMAD.WIDE R2, R3, 0x4, R14 ;  /* 0x0000000403027825 */ /* 0x000fca00078e020e */
[----:B--2---:R2:W-:Y:S01]  /*24920*/  ST.E.64 desc[UR36][R2.64], R4 ;  /* 0x0000000402007985 */ /* 0x0045e2000c101b24 */
[----:B------:R-:W-:Y:S05]  /*24930*/  BRA `(.L_x_1905) ;  /* 0x0000004c00747947 */ /* 0x000fea0003800000 */
.L_x_2032:
[----:B------:R-:W0:Y:S02]  /*24940*/  S2R R0, SR_TID.X ;  /* 0x0000000000007919 */ /* 0x000e240000002100 */
[----:B0-----:R-:W-:-:S05]  /*24950*/  VIADD R0, R0, 0xffffff80 ;  /* 0xffffff8000007836 */ /* 0x001fca0000000000 */
[----:B------:R-:W-:-:S13]  /*24960*/  ISETP.GT.AND P0, PT, R0, 0x3f, PT ;  /* 0x0000003f0000780c */ /* 0x000fda0003f04270 */
[----:B------:R-:W-:Y:S05]  /*24970*/  @P0 BRA `(.L_x_1905) ;  /* 0x0000004c00640947 */ /* 0x000fea0003800000 */
[----:B------:R-:W0:Y:S01]  /*24980*/  S2R R3, SR_CTAID.X ;  /* 0x0000000000037919 */ /* 0x000e220000002500 */
[----:B------:R-:W1:Y:S01]  /*24990*/  LDC R6, c[0x0][0xce8] ;  /* 0x00033a00ff067b82 */ /* 0x000e620000000800 */
[----:B------:R-:W-:Y:S02]  /*249a0*/  ULDC UR4, c[0x0][0xb88] ;  /* 0x0002e20000047ab9 */ /* 0x000fe40000000800 */
[----:B-1----:R-:W-:Y:S02]  /*249b0*/  IMAD R5, R6, UR4, RZ ;  /* 0x0000000406057c24 */ /* 0x002fe4000f8e02ff */
[----:B0-----:R-:W-:-:S05]  /*249c0*/  IMAD R0, R3, 0x40, R0 ;  /* 0x0000004003007824 */ /* 0x001fca00078e0200 */
[----:B------:R-:W-:-:S13]  /*249d0*/  ISETP.GE.AND P0, PT, R0, R5, PT ;  /* 0x000000050000720c */ /* 0x000fda0003f06270 */
[----:B------:R-:W-:Y:S05]  /*249e0*/  @P0 BRA `(.L_x_1905) ;  /* 0x0000004c00480947 */ /* 0x000fea0003800000 */
[----:B------:R-:W0:Y:S01]  /*249f0*/  S2UR UR6, SR_CTAID.Z ;  /* 0x00000000000679c3 */ /* 0x000e220000002700 */
[----:B------:R-:W-:Y:S01]  /*24a00*/  ISETP.NE.AND P0, PT, R6, 0x1, PT ;  /* 0x000000010600780c */ /* 0x000fe20003f05270 */
[----:B------:R-:W-:Y:S01]  /*24a10*/  ULDC.64 UR4, c[0x0][0xcd0] ;  /* 0x0003340000047ab9 */ /* 0x000fe20000000a00 */
[----:B------:R-:W-:Y:S01]  /*24a20*/  SHF.R.S32.HI R3, RZ, 0x1f, R152 ;  /* 0x0000001fff037819 */ /* 0x000fe20000011498 */
[----:B------:R-:W-:-:S04]  /*24a30*/  IMAD.MOV.U32 R5, RZ, RZ, R0 ;  /* 0x000000ffff057224 */ /* 0x000fc800078e0000 */
[----:B------:R-:W1:Y:S01]  /*24a40*/  LDC.64 R12, c[0x0][0xcd8] ;  /* 0x00033600ff0c7b82 */ /* 0x000e620000000a00 */
[----:B------:R-:W-:-:S04]  /*24a50*/  IMAD R3, R3, UR4, RZ ;  /* 0x0000000403037c24 */ /* 0x000fc8000f8e02ff */
[C---:B------:R-:W-:Y:S02]  /*24a60*/  IMAD R7, R152.reuse, UR5, R3 ;  /* 0x0000000598077c24 */ /* 0x040fe4000f8e0203 */
[----:B------:R-:W-:Y:S01]  /*24a70*/  IMAD.WIDE.U32 R2, R152, UR4, RZ ;  /* 0x0000000498027c25 */ /* 0x000fe2000f8e00ff */
[----:B------:R-:W2:Y:S01]  /*24a80*/  @P0 LDC R9, c[0x0][0xcec] ;  /* 0x00033b00ff090b82 */ /* 0x000ea20000000800 */
[----:B------:R-:W-:Y:S02]  /*24a90*/  ULDC.64 UR4, c[0x0][0xce0] ;  /* 0x0003380000047ab9 */ /* 0x000fe40000000a00 */
[----:B------:R-:W-:-:S05]  /*24aa0*/  IMAD.IADD R3, R3, 0x1, R7 ;  /* 0x0000000103037824 */ /* 0x000fca00078e0207 */
[----:B------:R-:W3:Y:S01]  /*24ab0*/  @P0 LDC R11, c[0x0][0xcf0] ;  /* 0x00033c00ff0b0b82 */ /* 0x000ee20000000800 */
[----:B0-----:R-:W-:-:S07]  /*24ac0*/  USHF.R.S32.HI UR7, URZ, 0x1f, UR6 ;  /* 0x0000001f3f077899 */ /* 0x001fce0008011406 */
[----:B------:R-:W0:Y:S01]  /*24ad0*/  S2UR UR6, SR_CTAID.Z ;  /* 0x00000000000679c3 */ /* 0x000e220000002700 */
[----:B-1----:R-:W-:Y:S02]  /*24ae0*/  IMAD R8, R12, UR7, RZ ;  /* 0x000000070c087c24 */ /* 0x002fe4000f8e02ff */
[----:B--2---:R-:W-:-:S05]  /*24af0*/  @P0 IMAD.HI.U32 R4, R0, R9, RZ ;  /* 0x0000000900040227 */ /* 0x004fca00078e00ff */
[----:B---3--:R-:W-:Y:S02]  /*24b00*/  @P0 SHF.R.U32.HI R5, RZ, R11, R4 ;  /* 0x0000000bff050219 */ /* 0x008fe40000011604 */
[----:B------:R-:W-:Y:S02]  /*24b10*/  SHF.R.S32.HI R4, RZ, 0x1f, R23 ;  /* 0x0000001fff047819 */ /* 0x000fe40000011417 */
[--C-:B------:R-:W-:Y:S01]  /*24b20*/  SHF.R.S32.HI R9, RZ, 0x1f, R5.reuse ;  /* 0x0000001fff097819 */ /* 0x100fe20000011405 */
[----:B------:R-:W-:Y:S02]  /*24b30*/  IMAD.MOV R7, RZ, RZ, -R5 ;  /* 0x000000ffff077224 */ /* 0x000fe400078e0a05 */
[----:B------:R-:W-:Y:S02]  /*24b40*/  IMAD R4, R4, UR4, RZ ;  /* 0x0000000404047c24 */ /* 0x000fe4000f8e02ff */
[----:B0-----:R-:W-:Y:S02]  /*24b50*/  IMAD R13, R13, UR6, R8 ;  /* 0x000000060d0d7c24 */ /* 0x001fe4000f8e0208 */
[----:B------:R-:W-:-:S04]  /*24b60*/  IMAD.WIDE.U32 R2, R12, UR6, R2 ;  /* 0x000000060c027c25 */ /* 0x000fc8000f8e0002 */
[----:B------:R-:W-:Y:S02]  /*24b70*/  IMAD.IADD R3, R13, 0x1, R3 ;  /* 0x000000010d037824 */ /* 0x000fe400078e0203 */
[----:B------:R-:W-:Y:S02]  /*24b80*/  IMAD R7, R6, R7, R0 ;  /* 0x0000000706077224 */ /* 0x000fe400078e0200 */
[----:B------:R-:W-:-:S03]  /*24b90*/  IMAD.WIDE.U32 R2, R23, UR4, R2 ;  /* 0x0000000417027c25 */ /* 0x000fc6000f8e0002 */
[----:B------:R-:W-:Y:S01]  /*24ba0*/  SHF.R.S32.HI R0, RZ, 0x1f, R7 ;  /* 0x0000001fff007819 */ /* 0x000fe20000011407 */
[----:B------:R-:W-:Y:S01]  /*24bb0*/  IMAD R4, R23, UR5, R4 ;  /* 0x0000000517047c24 */ /* 0x000fe2000f8e0204 */
[----:B------:R-:W-:Y:S01]  /*24bc0*/  IADD3 R2, P0, R5, R2, RZ ;  /* 0x0000000205027210 */ /* 0x000fe20007f1e0ff */
        /* <DEDUP_REMOVED lines=12> */
.L_x_1903:
        /* <DEDUP_REMOVED lines=18> */
.L_x_2039:
[----:B------:R-:W-:Y:S01]  /*24db0*/  ULDC UR7, c[0x0][0xd50] ;  /* 0x0003540000077ab9 */ /* 0x000fe20000000800 */
[----:B------:R-:W-:Y:S01]  /*24dc0*/  UMOV UR39, UR6 ;  /* 0x0000000600277c82 */ /* 0x000fe20008000000 */
[----:B------:R-:W-:-:S11]  /*24dd0*/  UISETP.NE.AND UP0, UPT, UR7, 0x1, UPT ;  /* 0x000000010700788c */ /* 0x000fd6000bf05270 */
[----:B------:R-:W-:Y:S01]  /*24de0*/  @UP0 ULDC UR4, c[0x0][0xd54] ;  /* 0x0003550000040ab9 */ /* 0x000fe20000000800 */
[----:B------:R-:W-:Y:S01]  /*24df0*/  @UP0 ULDC UR8, c[0x0][0xd58] ;  /* 0x0003560000080ab9 */ /* 0x000fe20000000800 */
[----:B------:R-:W-:-:S04]  /*24e00*/  UIMAD.WIDE.U32 UR4, UR6, UR4, URZ ;  /* 0x00000004060472a5 */ /* 0x000fc8000f8e003f */
[----:B------:R-:W-:-:S12]  /*24e10*/  @UP0 USHF.R.U32.HI UR39, URZ, UR8, UR5 ;  /* 0x000000083f270299 */ /* 0x000fd80008011605 */
.L_x_2040:
[----:B------:R-:W-:Y:S01]  /*24e20*/  ISETP.GE.AND P0, PT, R17, RZ, PT ;  /* 0x000000ff1100720c */ /* 0x000fe20003f06270 */
[----:B------:R-:W-:Y:S01]  /*24e30*/  UIADD3 UR44, -UR39, URZ, URZ ;  /* 0x0000003f272c7290 */ /* 0x000fe2000fffe13f */
[----:B------:R-:W-:Y:S02]  /*24e40*/  IMAD.MOV.U32 R21, RZ, RZ, 0x1 ;  /* 0x00000001ff157424 */ /* 0x000fe400078e00ff */
[----:B------:R-:W-:Y:S01]  /*24e50*/  IMAD.MOV.U32 R8, RZ, RZ, RZ ;  /* 0x000000ffff087224 */ /* 0x000fe200078e00ff */
[----:B------:R-:W-:Y:S01]  /*24e60*/  UIMAD UR44, UR7, UR44, UR6 ;  /* 0x0000002c072c72a4 */ /* 0x000fe2000f8e0206 */
[----:B------:R-:W-:-:S07]  /*24e70*/  IMAD.MOV.U32 R4, RZ, RZ, 0x1 ;  /* 0x00000001ff047424 */ /* 0x000fce00078e00ff */
        /* <DEDUP_REMOVED lines=29> */
[----:B------:R-:W-:Y:S02]  /*25050*/  USHF.R.S32.HI UR6, URZ, 0x1f, UR9 ;  /* 0x0000001f3f067899 */ /* 0x000fe40008011409 */
[----:B------:R-:W-:Y:S02]  /*25060*/  @UP1 USHF.R.U32.HI UR8, URZ, UR12, UR7 ;  /* 0x0000000c3f081299 */ /* 0x000fe40008011607 */
[----:B------:R-:W-:Y:S02]  /*25070*/  UIADD3 UR7, UR46, 0x1, -UR11 ;  /* 0x000000012e077890 */ /* 0x000fe4000fffe80b */
[----:B------:R-:W-:Y:S02]  /*25080*/  ULEA.HI UR6, UR6, UR9, URZ, 0x6 ;  /* 0x0000000906067291 */ /* 0x000fe4000f8f303f */
[----:B------:R-:W-:-:S02]  /*25090*/  UIADD3 UR7, UR7, UR8, URZ ;  /* 0x0000000807077290 */ /* 0x000fc4000fffe03f */
[----:B------:R-:W-:Y:S02]  /*250a0*/  USHF.R.S32.HI UR41, URZ, 0x6, UR6 ;  /* 0x000000063f297899 */ /* 0x000fe40008011406 */
[----:B------:R-:W-:Y:S01]  /*250b0*/  UIADD3 UR4, UR7, UR4, URZ ;  /* 0x0000000407047290 */ /* 0x000fe2000fffe03f */
        /* <DEDUP_REMOVED lines=11> */
.L_x_2043:
[----:B------:R-:W-:-:S11]  /*25170*/  UISETP.NE.AND UP0, UPT, UR5, 0x1, UPT ;  /* 0x000000010500788c */ /* 0x000fd6000bf05270 */
[----:B------:R-:W-:Y:S02]  /*25180*/  @UP0 ULDC.64 UR12, c[0x0][0xae0] ;  /* 0x0002b800000c0ab9 */ /* 0x000fe40000000a00 */
[----:B------:R-:W-:-:S04]  /*25190*/  UIMAD.WIDE.U32 UR6, UR8, UR12, URZ ;  /* 0x0000000c080672a5 */ /* 0x000fc8000f8e003f */
[----:B------:R-:W-:-:S12]  /*251a0*/  @UP0 USHF.R.U32.HI UR8, URZ, UR13, UR7 ;  /* 0x0000000d3f080299 */ /* 0x000fd80008011607 */
.L_x_2044:
[----:B------:R-:W-:-:S04]  /*251b0*/  UIMAD UR8, UR8, UR5, UR5 ;  /* 0x00000005080872a4 */ /* 0x000fc8000f8e0205 */
[----:B------:R-:W-:-:S04]  /*251c0*/  UISETP.LT.AND UP0, UPT, UR4, UR8, UPT ;  /* 0x000000080400728c */ /* 0x000fc8000bf01270 */
[----:B------:R-:W-:-:S12]  /*251d0*/  USEL UR4, UR4, UR8, UP0 ;  /* 0x0000000804047287 */ /* 0x000fd80008000000 */
.L_x_2042:
        /* <DEDUP_REMOVED lines=26> */
.L_x_2046:
[----:B------:R-:W-:-:S11]  /*25380*/  UISETP.NE.AND UP0, UPT, UR5, 0x1, UPT ;  /* 0x000000010500788c */ /* 0x000fd6000bf05270 */
[----:B------:R-:W-:Y:S02]  /*25390*/  @UP0 ULDC.64 UR10, c[0x0][0xae0] ;  /* 0x0002b800000a0ab9 */ /* 0x000fe40000000a00 */
[----:B------:R-:W-:-:S04]  /*253a0*/  UIMAD.WIDE.U32 UR6, UR4, UR10, URZ ;  /* 0x0000000a040672a5 */ /* 0x000fc8000f8e003f */
[----:B------:R-:W-:-:S12]  /*253b0*/  @UP0 USHF.R.U32.HI UR4, URZ, UR11, UR7 ;  /* 0x0000000b3f040299 */ /* 0x000fd80008011607 */
.L_x_2047:
[----:B------:R-:W-:-:S04]  /*253c0*/  UIMAD UR4, UR4, UR5, URZ ;  /* 0x00000005040472a4 */ /* 0x000fc8000f8e023f */
[----:B------:R-:W-:-:S04]  /*253d0*/  UISETP.LT.AND UP0, UPT, UR8, UR4, UPT ;  /* 0x000000040800728c */ /* 0x000fc8000bf01270 */
[----:B------:R-:W-:-:S12]  /*253e0*/  USEL UR8, UR8, UR4, !UP0 ;  /* 0x0000000408087287 */ /* 0x000fd8000c000000 */
.L_x_2045:
        /* <DEDUP_REMOVED lines=44> */
.L_x_2048:
[----:B------:R-:W-:Y:S02]  /*256b0*/  UIMAD UR48, UR44, UR38, UR43 ;  /* 0x000000262c3072a4 */ /* 0x000fe4000f8e022b */
[----:B------:R-:W-:Y:S02]  /*256c0*/  IMAD.U32 R3, RZ, RZ, UR38 ;  /* 0x00000026ff037e24 */ /* 0x000fe4000f8e00ff */
[----:B------:R-:W-:Y:S02]  /*256d0*/  IMAD.MOV.U32 R8, RZ, RZ, RZ ;  /* 0x000000ffff087224 */ /* 0x000fe400078e00ff */
[----:B------:R-:W-:Y:S02]  /*256e0*/  IMAD.MOV.U32 R21, RZ, RZ, 0x1 ;  /* 0x00000001ff157424 */ /* 0x000fe400078e00ff */
[----:B------:R-:W-:Y:S02]  /*256f0*/  IMAD.U32 R28, RZ, RZ, UR48 ;  /* 0x00000030ff1c7e24 */ /* 0x000fe4000f8e00ff */
[----:B------:R-:W-:-:S03]  /*25700*/  IMAD.MOV.U32 R4, RZ, RZ, 0x1 ;  /* 0x00000001ff047424 */ /* 0x000fc600078e00ff */
        /* <DEDUP_REMOVED lines=26> */
.L_x_2049:
        /* <DEDUP_REMOVED lines=19> */
[----:B-1---5:R-:W-:Y:S05]  /*259e0*/  CALL.ABS.NOINC R2 ;  /* 0x0000000002007343 */ /* 0x022fea0003c00000 */
.L_x_2051:
[----:B------:R0:W1:Y:S01]  /*259f0*/  LDC.64 R2, c[0x4][R16] ;  /* 0x0100000010027b82 */ /* 0x0000620000000a00 */
[----:B------:R-:W-:Y:S01]  /*25a00*/  ULDC.64 UR4, c[0x4][0x90] ;  /* 0x0100240000047ab9 */ /* 0x000fe20000000a00 */
[----:B------:R-:W-:Y:S01]  /*25a10*/  ULDC.64 UR6, c[0x4][0x98] ;  /* 0x0100260000067ab9 */ /* 0x000fe20000000a00 */
[----:B------:R-:W-:Y:S02]  /*25a20*/  IMAD.U32 R4, RZ, RZ, UR4 ;  /* 0x00000004ff047e24 */ /* 0x000fe4000f8e00ff */
        /* <DEDUP_REMOVED lines=11> */
.L_x_2050:
        /* <DEDUP_REMOVED lines=16> */
[----:B------:R-:W-:Y:S01]  /*25be0*/  LOP3.LUT R16, R16, 0xffffdfff, RZ, 0xc0, !PT ;  /* 0xffffdfff10107812 */ /* 0x000fe200078ec0ff */
[----:B------:R-:W-:-:S04]  /*25bf0*/  IMAD.IADD R4, R31, 0x1, R18 ;  /* 0x000000011f047824 */ /* 0x000fc800078e0212 */
[C---:B-----5:R-:W-:Y:S01]  /*25c00*/  IMAD.IADD R10, R4.reuse, 0x1, R29 ;  /* 0x00000001040a7824 */ /* 0x060fe200078e021d */
[----:B------:R-:W-:-:S03]  /*25c10*/  ISETP.GE.AND P0, PT, R4, UR46, PT ;  /* 0x0000002e04007c0c */ /* 0x000fc6000bf06270 */
[----:B------:R-:W-:Y:S01]  /*25c20*/  IMAD.MOV.U32 R7, RZ, RZ, R10 ;  /* 0x000000ffff077224 */ /* 0x000fe200078e000a */
[----:B------:R-:W-:Y:S01]  /*25c30*/  ISETP.GT.U32.OR P0, PT, R31, 0x3f, P0 ;  /* 0x0000003f1f00780c */ /* 0x000fe20000704470 */
[----:B------:R-:W1:Y:S01]  /*25c40*/  @P1 LDC R0, c[0x0][0x434] ;  /* 0x00010d00ff001b82 */ /* 0x000e620000000800 */
[----:B------:R-:W-:-:S07]  /*25c50*/  @P1 LOP3.LUT R16, R16, 0x2000, RZ, 0xfc, !PT ;  /* 0x0000200010101812 */ /* 0x000fce00078efcff */
[----:B0-----:R-:W0:Y:S08]  /*25c60*/  @P1 LDC R3, c[0x0][0x438] ;  /* 0x00010e00ff031b82 */ /* 0x001e300000000800 */
[----:B------:R-:W3:Y:S08]  /*25c70*/  @!P0 LDC.64 R8, c[0x0][0x428] ;  /* 0x00010a00ff088b82 */ /* 0x000ef00000000a00 */
[----:B------:R-:W4:Y:S01]  /*25c80*/  @!P0 LDC.64 R4, c[0x0][0x418] ;  /* 0x00010600ff048b82 */ /* 0x000f220000000a00 */
[----:B-1----:R-:W-:-:S05]  /*25c90*/  @P1 IMAD.HI.U32 R0, R10, R0, RZ ;  /* 0x000000000a001227 */ /* 0x002fca00078e00ff */
[----:B0-----:R-:W-:-:S04]  /*25ca0*/  @P1 SHF.R.U32.HI R7, RZ, R3, R0 ;  /* 0x00000003ff071219 */ /* 0x001fc80000011600 */
[--C-:B------:R-:W-:Y:S01]  /*25cb0*/  @!P0 SHF.R.S32.HI R3, RZ, 0x1f, R7.reuse ;  /* 0x0000001fff038819 */ /* 0x100fe20000011407 */
[----:B------:R-:W-:Y:S01]  /*25cc0*/  @!P0 IMAD.MOV.U32 R2, RZ, RZ, R7 ;  /* 0x000000ffff028224 */ /* 0x000fe200078e0007 */
[----:B--2---:R-:W-:-:S03]  /*25cd0*/  SHF.R.S32.HI R32, RZ, 0x1f, R25 ;  /* 0x0000001fff207819 */ /* 0x004fc60000011419 */
[----:B---3--:R-:W-:-:S04]  /*25ce0*/  @!P0 IMAD.WIDE.U32 R2, R25, R8, R2 ;  /* 0x0000000819028225 */ /* 0x008fc800078e0002 */
[----:B------:R-:W-:Y:S01]  /*25cf0*/  @!P0 IMAD R0, R32, R8, RZ ;  /* 0x0000000820008224 */ /* 0x000fe200078e02ff */
[----:B----4-:R-:W-:-:S03]  /*25d00*/  @!P0 LEA R4, P1, R2, R4, 0x2 ;  /* 0x0000000402048211 */ /* 0x010fc600078210ff */
[----:B------:R-:W-:-:S04]  /*25d10*/  @!P0 IMAD R9, R25, R9, R0 ;  /* 0x0000000919098224 */ /* 0x000fc800078e0200 */
[----:B------:R-:W-:-:S05]  /*25d20*/  @!P0 IMAD.IADD R0, R3, 0x1, R9 ;  /* 0x0000000103008824 */ /* 0x000fca00078e0209 */
        /* <DEDUP_REMOVED lines=38> */
[----:B------:R-:W-:-:S02]  /*25f90*/  LOP3.LUT R2, R22, 0x1c0, RZ, 0xfc, !PT ;  /* 0x000001c016027812 */ /* 0x000fc400078efcff */
[----:B------:R-:W-:Y:S02]  /*25fa0*/  @P2 LOP3.LUT R16, R16, 0x4, RZ, 0xfc, !PT ;  /* 0x0000000410102812 */ /* 0x000fe400078efcff */
[----:B------:R-:W-:Y:S02]  /*25fb0*/  SEL R34, RZ, 0x40, P0 ;  /* 0x00000040ff227807 */ /* 0x000fe40000000000 */
[----:B------:R-:W-:Y:S01]  /*25fc0*/  ISETP.GE.AND P0, PT, R2, UR4, PT ;  /* 0x0000000402007c0c */ /* 0x000fe2000bf06270 */
[----:B------:R-:W-:Y:S01]  /*25fd0*/  UMOV UR4, 0xffffffff ;  /* 0xffffffff00047882 */ /* 0x000fe20000000000 */
[----:B------:R-:W-:Y:S02]  /*25fe0*/  SEL R3, RZ, 0x10, P2 ;  /* 0x00000010ff037807 */ /* 0x000fe40001000000 */
[----:B------:R-:W-:Y:S02]  /*25ff0*/  LOP3.LUT R16, R16, 0xfffffffd, RZ, 0xc0, !PT ;  /* 0xfffffffd10107812 */ /* 0x000fe400078ec0ff */
[----:B------:R-:W-:-:S02]  /*26000*/  SEL R2, RZ, 0x20, P1 ;  /* 0x00000020ff027807 */ /* 0x000fc40000800000 */
[----:B------:R-:W-:Y:S02]  /*26010*/  SEL R17, RZ, 0x80, P0 ;  /* 0x00000080ff117807 */ /* 0x000fe40000000000 */
[----:B------:R-:W-:Y:S02]  /*26020*/  @P1 LOP3.LUT R16, R16, 0x2, RZ, 0xfc, !PT ;  /* 0x0000000210101812 */ /* 0x000fe400078efcff */
[----:B------:R-:W-:Y:S01]  /*26030*/  LOP3.LUT R3, R2, R0, R3, 0xfe, !PT ;  /* 0x0000000002037212 */ /* 0x000fe200078efe03 */
[----:B------:R-:W-:Y:S06]  /*26040*/  BRA.DIV UR4, `(.L_x_2052) ;  /* 0x0000003a04607947 */ /* 0x000fec000b800000 */
.L_x_2098:
[----:B------:R-:W-:Y:S01]  /*26050*/  ULOP3.LUT UR4, UR61, 0x2, URZ, 0xfc, !UPT ;  /* 0x000000023d047892 */ /* 0x000fe2000f8efc3f */
[----:B------:R-:W-:Y:S01]  /*26060*/  ISETP.GT.U32.AND P1, PT, R31, 0x3f, PT ;  /* 0x0000003f1f00780c */ /* 0x000fe20003f24070 */
[----:B------:R-:W-:Y:S01]  /*26070*/  IMAD.U32 R24, RZ, RZ, UR39 ;  /* 0x00000027ff187e24 */ /* 0x000fe2000f8e00ff */
[----:B------:R-:W-:Y:S02]  /*26080*/  LOP3.LUT R16, R16, 0xfffffbff, RZ, 0xc0, !PT ;  /* 0xfffffbff10107812 */ /* 0x000fe400078ec0ff */
[----:B------:R-:W-:Y:S01]  /*26090*/  LOP3.LUT R34, R3, R34, RZ, 0xfc, !PT ;  /* 0x0000002203227212 */ /* 0x000fe200078efcff */
[----:B------:R-:W-:Y:S01]  /*260a0*/  IMAD.U32 R33, RZ, RZ, UR4 ;  /* 0x00000004ff217e24 */ /* 0x000fe2000f8e00ff */
[----:B------:R-:W-:Y:S02]  /*260b0*/  SHF.R.S32.HI R24, RZ, 0x1f, R24 ;  /* 0x0000001fff187819 */ /* 0x000fe40000011418 */
[----:B------:R-:W-:Y:S02]  /*260c0*/  LOP3.LUT R17, R34, R17, RZ, 0xfc, !PT ;  /* 0x0000001122117212 */ /* 0x000fe400078efcff */
[----:B------:R-:W-:-:S13]  /*260d0*/  ISETP.NE.AND P0, PT, R33, 0x3, PT ;  /* 0x000000032100780c */ /* 0x000fda0003f05270 */
[----:B------:R-:W-:-:S04]  /*260e0*/  @P0 LOP3.LUT R16, R16, 0x400, RZ, 0xfc, !PT ;  /* 0x0000040010100812 */ /* 0x000fc800078efcff */
[----:B------:R-:W-:-:S04]  /*260f0*/  LOP3.LUT R16, R16, 0xffffbfff, RZ, 0xc0, !PT ;  /* 0xffffbfff10107812 */ /* 0x000fc800078ec0ff */
[----:B------:R-:W-:Y:S01]  /*26100*/  @P1 LOP3.LUT R16, R16, 0x4000, RZ, 0xfc, !PT ;  /* 0x0000400010101812 */ /* 0x000fe200078efcff */
[----:B------:R-:W-:Y:S06]  /*26110*/  @!P0 BRA `(.L_x_2053) ;  /* 0x0000000000048947 */ /* 0x000fec0003800000 */
[----:B------:R-:W-:Y:S01]  /*26120*/  BPT.TRAP 0x1 ;  /* 0x000000040000795c */ /* 0x000fe20000300000 */
.L_x_2053:
[----:B------:R-:W-:-:S05]  /*26130*/  IMAD.MOV.U32 R0, RZ, RZ, 0x1 ;  /* 0x00000001ff007424 */ /* 0x000fca00078e00ff */
[----:B------:R-:W-:-:S04]  /*26140*/  SHF.L.U32 R0, R0, 0x1f, RZ ;  /* 0x0000001f00007819 */ /* 0x000fc800000006ff */
[----:B------:R-:W0:Y:S02]  /*26150*/  SYNCS.PHASECHK.TRANS64.TRYWAIT P0, [UR45+0x38840], R0 ;  /* 0x03884000ff0075a7 */ /* 0x000e24000800016d */
[----:B0-----:R-:W-:Y:S05]  /*26160*/  @!P0 BRA `(.L_x_2054) ;  /* 0x0000003800388947 */ /* 0x001fea0003800000 */
.L_x_2099:
[----:B------:R-:W-:Y:S01]  /*26170*/  SHF.R.S32.HI R30, RZ, 0x1f, R19 ;  /* 0x0000001fff1e7819 */ /* 0x000fe20000011413 */
[----:B------:R-:W-:Y:S01]  /*26180*/  ULDC.64 UR4, c[0x0][0x300] ;  /* 0x0000c00000047ab9 */ /* 0x000fe20000000a00 */
[----:B------:R-:W-:Y:S01]  /*26190*/  R2UR UR6, R24 ;  /* 0x00000000180672ca */ /* 0x000fe200000e0000 */
[C---:B0-----:R-:W-:Y:S01]  /*261a0*/  IMAD.WIDE.U32 R2, R19.reuse, UR4, RZ ;  /* 0x0000000413027c25 */ /* 0x041fe2000f8e00ff */
[----:B------:R-:W-:Y:S02]  /*261b0*/  SHF.R.U32.HI R8, RZ, 0x3, R6 ;  /* 0x00000003ff087819 */ /* 0x000fe40000011606 */
[----:B------:R-:W-:Y:S01]  /*261c0*/  LOP3.LUT R16, R16, 0xfffffffe, RZ, 0xc0, !PT ;  /* 0xfffffffe10107812 */ /* 0x000fe200078ec0ff */
[----:B------:R-:W-:Y:S01]  /*261d0*/  IMAD R0, R30, UR4, RZ ;  /* 0x000000041e007c24 */ /* 0x000fe2000f8e02ff */
[----:B------:R-:W-:Y:S01]  /*261e0*/  IADD3 R18, -R8, UR46, -R18 ;  /* 0x0000002e08127c10 */ /* 0x000fe2000fffe912 */
[----:B------:R-:W-:Y:S02]  /*261f0*/  IMAD.SHL.U32 R23, R6, 0x8, RZ ;  /* 0x0000000806177824 */ /* 0x000fe400078e00ff */
        /* <DEDUP_REMOVED lines=15> */
[----:B------:R-:W-:Y:S01]  /*262f0*/  VIADD R3, R3, UR4 ;  /* 0x0000000403037c36 */ /* 0x000fe20008000000 */
[----:B------:R-:W-:Y:S02]  /*26300*/  ULDC UR4, c[0x0][0x2f4] ;  /* 0x0000bd0000047ab9 */ /* 0x000fe40000000800 */
[----:B------:R-:W-:-:S02]  /*26310*/  ISETP.GE.AND P2, PT, R22, UR4, PT ;  /* 0x0000000416007c0c */ /* 0x000fc4000bf46270 */
[----:B------:R-:W-:Y:S02]  /*26320*/  LEA.HI.X R4, R2, UR7, R3, 0x1, P0 ;  /* 0x0000000702047c11 */ /* 0x000fe400080f0c03 */
[----:B------:R-:W-:Y:S02]  /*26330*/  LOP3.LUT R2, R5, 0x1c0, RZ, 0xc0, !PT ;  /* 0x000001c005027812 */ /* 0x000fe400078ec0ff */
[----:B------:R-:W-:Y:S02]  /*26340*/  ISETP.GE.AND P0, PT, R18, 0x1, PT ;  /* 0x000000011200780c */ /* 0x000fe40003f06270 */
[----:B------:R-:W-:-:S04]  /*26350*/  LOP3.LUT R2, R2, 0x38, R5, 0xf8, !PT ;  /* 0x0000003802027812 */ /* 0x000fc800078ef805 */
[----:B------:R-:W-:Y:S02]  /*26360*/  LOP3.LUT R2, R2, 0x38, R37, 0x78, !PT ;  /* 0x0000003802027812 */ /* 0x000fe400078e7825 */
[----:B------:R-:W-:Y:S02]  /*26370*/  @P2 LOP3.LUT R16, R16, 0x1, RZ, 0xfc, !PT ;  /* 0x0000000110102812 */ /* 0x000fe400078efcff */
        /* <DEDUP_REMOVED lines=25> */
.L_x_2109:
        /* <DEDUP_REMOVED lines=15> */
.L_x_2056:
[----:B------:R-:W-:Y:S01]  /*26600*/  SYNCS.ARRIVE.TRANS64.A1T0 RZ, [UR45+0x38830], RZ ;  /* 0x038830ffffff79a7 */ /* 0x000fe2000810002d */
[----:B------:R-:W-:Y:S05]  /*26610*/  WARPSYNC.ALL ;  /* 0x0000000000007948 */ /* 0x000fea0003800000 */
[----:B------:R-:W-:Y:S01]  /*26620*/  UIADD3 UR4, UR45, 0x20400, URZ ;  /* 0x000204002d047890 */ /* 0x000fe2000fffe03f */
[----:B------:R-:W-:Y:S03]  /*26630*/  BAR.SYNC.DEFER_BLOCKING 0x8, 0x100 ;  /* 0x0204000000007b1d */ /* 0x000fe60000010000 */
[----:B------:R-:W-:-:S06]  /*26640*/  ULOP3.LUT UP0, URZ, UR4, 0x3ff, URZ, 0xc0, !UPT ;  /* 0x000003ff043f7892 */ /* 0x000fcc000f80c03f */
[----:B------:R-:W-:-:S13]  /*26650*/  PLOP3.LUT P0, PT, PT, PT, UP0, 0x80, 0x0 ;  /* 0x000000000000781c */ /* 0x000fda0003f0f008 */
        /* <DEDUP_REMOVED lines=17> */
.L_x_2057:
[----:B------:R-:W0:Y:S01]  /*26770*/  S2R R20, SR_CTAID.Z ;  /* 0x0000000000147919 */ /* 0x000e220000002700 */
[----:B------:R-:W-:Y:S01]  /*26780*/  UISETP.NE.AND UP0, UPT, UR47, URZ, UPT ;  /* 0x0000003f2f00728c */ /* 0x000fe2000bf05270 */
[----:B------:R-:W-:Y:S01]  /*26790*/  VIADD R37, R31, UR40 ;  /* 0x000000281f257c36 */ /* 0x000fe20008000000 */
[----:B------:R-:W-:Y:S01]  /*267a0*/  R2UR UR6, R24 ;  /* 0x00000000180672ca */ /* 0x000fe200000e0000 */
[----:B------:R-:W-:Y:S01]  /*267b0*/  ULDC.64 UR8, c[0x0][0x2d8] ;  /* 0x0000b60000087ab9 */ /* 0x000fe20000000a00 */
[----:B------:R-:W1:Y:S01]  /*267c0*/  LDC R6, c[0x0][0x448] ;  /* 0x00011200ff067b82 */ /* 0x000e620000000800 */
[----:B------:R-:W-:Y:S01]  /*267d0*/  IMAD.MOV.U32 R0, RZ, RZ, R37 ;  /* 0x000000ffff007224 */ /* 0x000fe200078e0025 */
[----:B------:R-:W-:-:S05]  /*267e0*/  PLOP3.LUT P0, PT, PT, PT, UP0, 0x80, 0x0 ;  /* 0x000000000000781c */ /* 0x000fca0003f0f008 */
[----:B------:R-:W-:-:S04]  /*267f0*/  @UP0 ULDC UR4, c[0x0][0x44c] ;  /* 0x0001130000040ab9 */ /* 0x000fc80000000800 */
[----:B------:R-:W-:-:S04]  /*26800*/  UIMAD UR6, UR6, UR8, URZ ;  /* 0x00000008060672a4 */ /* 0x000fc8000f8e023f */
[----:B------:R-:W-:Y:S01]  /*26810*/  @P0 IMAD.HI.U32 R2, R37, UR4, RZ ;  /* 0x0000000425020c27 */ /* 0x000fe2000f8e00ff */
[----:B------:R-:W-:Y:S01]  /*26820*/  PLOP3.LUT P0, PT, PT, PT, UP0, 0x80, 0x0 ;  /* 0x000000000000781c */ /* 0x000fe20003f0f008 */
[----:B------:R-:W-:Y:S01]  /*26830*/  @UP0 ULDC UR4, c[0x0][0x450] ;  /* 0x0001140000040ab9 */ /* 0x000fe20000000800 */
[----:B------:R-:W-:Y:S01]  /*26840*/  UIMAD UR6, UR39, UR9, UR6 ;  /* 0x00000009270672a4 */ /* 0x000fe2000f8e0206 */
[----:B0-----:R-:W-:Y:S02]  /*26850*/  SHF.R.S32.HI R21, RZ, 0x1f, R20 ;  /* 0x0000001fff157819 */ /* 0x001fe40000011414 */
[----:B------:R-:W0:Y:S08]  /*26860*/  S2R R20, SR_CTAID.Z ;  /* 0x0000000000147919 */ /* 0x000e300000002700 */
[----:B------:R-:W-:Y:S01]  /*26870*/  @P0 SHF.R.U32.HI R0, RZ, UR4, R2 ;  /* 0x00000004ff000c19 */ /* 0x000fe20008011602 */
[----:B------:R-:W-:-:S04]  /*26880*/  UIMAD.WIDE.U32 UR4, UR39, UR8, URZ ;  /* 0x00000008270472a5 */ /* 0x000fc8000f8e003f */
[----:B------:R-:W-:Y:S02]  /*26890*/  UIADD3 UR6, UR5, UR6, URZ ;  /* 0x0000000605067290 */ /* 0x000fe4000fffe03f */
[----:B------:R-:W-:Y:S02]  /*268a0*/  IMAD.U32 R4, RZ, RZ, UR4 ;  /* 0x00000004ff047e24 */ /* 0x000fe4000f8e00ff */
[----:B------:R-:W-:Y:S01]  /*268b0*/  IMAD.U32 R5, RZ, RZ, UR5 ;  /* 0x00000005ff057e24 */ /* 0x000fe2000f8e00ff */
[----:B------:R-:W-:Y:S01]  /*268c0*/  ULDC.64 UR4, c[0x0][0x2e0] ;  /* 0x0000b80000047ab9 */ /* 0x000fe20000000a00 */
[----:B------:R-:W-:Y:S01]  /*268d0*/  IMAD.MOV.U32 R2, RZ, RZ, R4 ;  /* 0x000000ffff027224 */ /* 0x000fe200078e0004 */
[----:B------:R-:W-:Y:S01]  /*268e0*/  SHF.R.S32.HI R5, RZ, 0x1f, R0 ;  /* 0x0000001fff057819 */ /* 0x000fe20000011400 */
[----:B------:R-:W-:Y:S02]  /*268f0*/  IMAD.U32 R3, RZ, RZ, UR6 ;  /* 0x00000006ff037e24 */ /* 0x000fe4000f8e00ff */
[----:B------:R-:W-:-:S04]  /*26900*/  IMAD R4, R21, UR4, RZ ;  /* 0x0000000415047c24 */ /* 0x000fc8000f8e02ff */
[C---:B0-----:R-:W-:Y:S02]  /*26910*/  IMAD R4, R20.reuse, UR5, R4 ;  /* 0x0000000514047c24 */ /* 0x041fe4000f8e0204 */
[----:B------:R-:W-:Y:S01]  /*26920*/  IMAD.WIDE.U32 R2, R20, UR4, R2 ;  /* 0x0000000414027c25 */ /* 0x000fe2000f8e0002 */
[----:B------:R-:W-:Y:S01]  /*26930*/  ULDC.64 UR4, c[0x0][0x2d0] ;  /* 0x0000b40000047ab9 */ /* 0x000fe20000000a00 */
[----:B------:R-:W0:Y:S02]  /*26940*/  S2R R20, SR_TID.X ;  /* 0x0000000000147919 */ /* 0x000e240000002100 */
[----:B------:R-:W-:Y:S02]  /*26950*/  IMAD.IADD R3, R3, 0x1, R4 ;  /* 0x0000000103037824 */ /* 0x000fe400078e0204 */
[----:B------:R-:W-:Y:S02]  /*26960*/  IMAD.MOV R4, RZ, RZ, -R0 ;  /* 0x000000ffff047224 */ /* 0x000fe400078e0a00 */
[----:B------:R-:W-:-:S02]  /*26970*/  IMAD R5, R5, UR4, RZ ;  /* 0x0000000405057c24 */ /* 0x000fc4000f8e02ff */
[----:B-1----:R-:W-:Y:S02]  /*26980*/  IMAD R4, R6, R4, R37 ;  /* 0x0000000406047224 */ /* 0x002fe400078e0225 */
[C---:B------:R-:W-:Y:S02]  /*26990*/  IMAD R5, R0.reuse, UR5, R5 ;  /* 0x0000000500057c24 */ /* 0x040fe4000f8e0205 */
[----:B------:R-:W-:Y:S01]  /*269a0*/  IMAD.WIDE.U32 R2, R0, UR4, R2 ;  /* 0x0000000400027c25 */ /* 0x000fe2000f8e0002 */
[----:B------:R-:W-:Y:S01]  /*269b0*/  SHF.R.S32.HI R0, RZ, 0x1f, R4 ;  /* 0x0000001fff007819 */ /* 0x000fe20000011404 */
[----:B------:R-:W-:Y:S02]  /*269c0*/  ULDC.64 UR4, c[0x0][0x2c8] ;  /* 0x0000b20000047ab9 */ /* 0x000fe40000000a00 */
[----:B------:R-:W-:Y:S02]  /*269d0*/  IMAD.IADD R3, R3, 0x1, R5 ;  /* 0x0000000103037824 */ /* 0x000fe400078e0205 */
[----:B------:R-:W-:-:S02]  /*269e0*/  IMAD R0, R0, UR4, RZ ;  /* 0x0000000400007c24 */ /* 0x000fc4000f8e02ff */
[----:B------:R-:W-:-:S04]  /*269f0*/  IMAD.WIDE.U32 R2, R4, UR4, R2 ;  /* 0x0000000404027c25 */ /* 0x000fc8000f8e0002 */
[----:B------:R-:W-:Y:S01]  /*26a00*/  IMAD R0, R4, UR5, R0 ;  /* 0x0000000504007c24 */ /* 0x000fe2000f8e0200 */
[----:B------:R-:W-:-:S03]  /*26a10*/  ULDC.64 UR4, c[0x0][0x280] ;  /* 0x0000a00000047ab9 */ /* 0x000fc60000000a00 */
[----:B------:R-:W-:Y:S01]  /*26a20*/  IMAD.IADD R3, R3, 0x1, R0 ;  /* 0x0000000103037824 */ /* 0x000fe200078e0200 */
[----:B------:R-:W-:Y:S01]  /*26a30*/  LEA R0, P0, R2, UR4, 0x1 ;  /* 0x0000000402007c11 */ /* 0x000fe2000f8008ff */
[----:B------:R-:W-:Y:S01]  /*26a40*/  ULDC UR4, c[0x0][0x2b8] ;  /* 0x0000ae0000047ab9 */ /* 0x000fe20000000800 */
[----:B0-----:R-:W-:Y:S02]  /*26a50*/  LOP3.LUT R20, R20, 0x7f, RZ, 0xc0, !PT ;  /* 0x0000007f14147812 */ /* 0x001fe400078ec0ff */
[----:B------:R-:W-:Y:S01]  /*26a60*/  LEA.HI.X R4, R2, UR5, R3, 0x1, P0 ;  /* 0x0000000502047c11 */ /* 0x000fe200080f0c03 */
[----:B------:R-:W-:Y:S01]  /*26a70*/  UMOV UR5, 0xffffffff ;  /* 0xffffffff00057882 */ /* 0x000fe20000000000 */
[----:B------:R-:W-:Y:S02]  /*26a80*/  ISETP.GE.AND P0, PT, R22, UR4, PT ;  /* 0x0000000416007c0c */ /* 0x000fe4000bf06270 */
[----:B------:R-:W-:Y:S01]  /*26a90*/  SHF.R.U32.HI R20, RZ, 0x3, R20 ;  /* 0x00000003ff147819 */ /* 0x000fe20000011614 */
[----:B------:R-:W-:Y:S10]  /*26aa0*/  BRA.DIV UR5, `(.L_x_2058) ;  /* 0x0000003605207947 */ /* 0x000ff4000b800000 */
[----:B------:R-:W0:Y:S01]  /*26ab0*/  SHFL.IDX PT, R3, R0, RZ, 0x181f ;  /* 0x00181fff00037589 */ /* 0x000e2200000e0000 */
[----:B------:R-:W-:Y:S01]  /*26ac0*/  ULDC UR4, c[0x0][0x288] ;  /* 0x0000a20000047ab9 */ /* 0x000fe20000000800 */
[----:B------:R-:W-:Y:S01]  /*26ad0*/  LOP3.LUT R16, R16, 0xfffffeff, RZ, 0xc0, !PT ;  /* 0xfffffeff10107812 */ /* 0x000fe200078ec0ff */
[----:B------:R-:W-:Y:S01]  /*26ae0*/  IMAD R5, R6, UR4, RZ ;  /* 0x0000000406057c24 */ /* 0x000fe2000f8e02ff */
[----:B------:R-:W1:Y:S01]  /*26af0*/  SHFL.IDX PT, R2, R4, RZ, 0x181f ;  /* 0x00181fff04027589 */ /* 0x000e6200000e0000 */
[----:B------:R-:W-:-:S03]  /*26b00*/  VIADD R6, R20, UR40 ;  /* 0x0000002814067c36 */ /* 0x000fc60008000000 */
[----:B------:R-:W-:Y:S02]  /*26b10*/  SHFL.IDX PT, R14, R0, 0x3, 0x181f ;  /* 0x00781f00000e7f89 */ /* 0x000fe400000e0000 */
[----:B------:R-:W-:-:S13]  /*26b20*/  ISETP.GE.AND P2, PT, R6, R5, PT ;  /* 0x000000050600720c */ /* 0x000fda0003f46270 */
[----:B------:R-:W-:Y:S02]  /*26b30*/  @!P2 LEA R7, R23, UR45, 0x1 ;  /* 0x0000002d1707ac11 */ /* 0x000fe4000f8e08ff */
[----:B0-----:R-:W-:Y:S02]  /*26b40*/  @!P2 LEA R3, P1, R22, R3, 0x1 ;  /* 0x000000031603a211 */ /* 0x001fe400078208ff */
[----:B------:R-:W-:-:S03]  /*26b50*/  @P2 LOP3.LUT R16, R16, 0x100, RZ, 0xfc, !PT ;  /* 0x0000010010102812 */ /* 0x000fc600078efcff */
[----:B-1----:R-:W-:Y:S01]  /*26b60*/  @!P2 IMAD.X R2, RZ, RZ, R2, P1 ;  /* 0x000000ffff02a224 */ /* 0x002fe200008e0602 */
[----:B------:R-:W-:-:S04]  /*26b70*/  LOP3.LUT R16, R16, 0xffffff7f, RZ, 0xc0, !PT ;  /* 0xffffff7f10107812 */ /* 0x000fc800078ec0ff */
[----:B------:R-:W-:-:S04]  /*26b80*/  @!P2 LOP3.LUT R3, R3, R2, RZ, 0x3c, !PT ;  /* 0x000000020303a212 */ /* 0x000fc800078e3cff */
[----:B------:R-:W-:-:S04]  /*26b90*/  @!P2 LOP3.LUT R2, R3, R2, RZ, 0x3c, !PT ;  /* 0x000000020302a212 */ /* 0x000fc800078e3cff */
[----:B------:R-:W-:-:S05]  /*26ba0*/  @!P2 LOP3.LUT R3, R3, R2, RZ, 0x3c, !PT ;  /* 0x000000020303a212 */ /* 0x000fca00078e3cff */
[----:B------:R0:W-:Y:S04]  /*26bb0*/  @!P2 LDGSTS.E.BYPASS.LTC128B.128 [R7+0x20400], desc[UR36][R2.64], !P0 ;  /* 0x204000000207afae */ /* 0x0001e8000c101d64 */
[----:B0-----:R-:W0:Y:S01]  /*26bc0*/  SHFL.IDX PT, R3, R0, 0x1, 0x181f ;  /* 0x00381f0000037f89 */ /* 0x001e2200000e0000 */
[----:B------:R-:W-:-:S03]  /*26bd0*/  VIADD R7, R6, 0x10 ;  /* 0x0000001006077836 */ /* 0x000fc60000000000 */
[----:B------:R-:W1:Y:S02]  /*26be0*/  SHFL.IDX PT, R2, R4, 0x1, 0x181f ;  /* 0x00381f0004027f89 */ /* 0x000e6400000e0000 */
[----:B------:R-:W-:-:S13]  /*26bf0*/  ISETP.GE.AND P2, PT, R7, R5, PT ;  /* 0x000000050700720c */ /* 0x000fda0003f46270 */
[----:B------:R-:W-:Y:S02]  /*26c00*/  @!P2 LEA R7, R23, UR45, 0x1 ;  /* 0x0000002d1707ac11 */ /* 0x000fe4000f8e08ff */
[----:B------:R-:W-:Y:S02]  /*26c10*/  @P2 LOP3.LUT R16, R16, 0x80, RZ, 0xfc, !PT ;  /* 0x0000008010102812 */ /* 0x000fe400078efcff */
[----:B0-----:R-:W-:Y:S02]  /*26c20*/  @!P2 LEA R3, P1, R22, R3, 0x1 ;  /* 0x000000031603a211 */ /* 0x001fe400078208ff */
[----:B------:R-:W-:-:S03]  /*26c30*/  LOP3.LUT R16, R16, 0xffffffbf, RZ, 0xc0, !PT ;  /* 0xffffffbf10107812 */ /* 0x000fc600078ec0ff */
[----:B-1----:R-:W-:-:S05]  /*26c40*/  @!P2 IMAD.X R2, RZ, RZ, R2, P1 ;  /* 0x000000ffff02a224 */ /* 0x002fca00008e0602 */
[----:B------:R-:W-:-:S04]  /*26c50*/  @!P2 LOP3.LUT R3, R3, R2, RZ, 0x3c, !PT ;  /* 0x000000020303a212 */ /* 0x000fc800078e3cff */
[----:B------:R-:W-:-:S04]  /*26c60*/  @!P2 LOP3.LUT R2, R3, R2, RZ, 0x3c, !PT ;  /* 0x000000020302a212 */ /* 0x000fc800078e3cff */
[----:B------:R-:W-:-:S05]  /*26c70*/  @!P2 LOP3.LUT R3, R3, R2, RZ, 0x3c, !PT ;  /* 0x000000020303a212 */ /* 0x000fca00078e3cff */
[----:B------:R0:W-:Y:S04]  /*26c80*/  @!P2 LDGSTS.E.BYPASS.LTC128B.128 [R7+0x20c00], desc[UR36][R2.64], !P0 ;  /* 0x20c000000207afae */ /* 0x0001e8000c101d64 */
[----:B0-----:R-:W0:Y:S01]  /*26c90*/  SHFL.IDX PT, R3, R0, 0x2, 0x181f ;  /* 0x00581f0000037f89 */ /* 0x001e2200000e0000 */
[----:B------:R-:W-:-:S03]  /*26ca0*/  VIADD R7, R6, 0x20 ;  /* 0x0000002006077836 */ /* 0x000fc60000000000 */
[----:B------:R-:W1:Y:S02]  /*26cb0*/  SHFL.IDX PT, R2, R4, 0x2, 0x181f ;  /* 0x00581f0004027f89 */ /* 0x000e6400000e0000 */
[----:B------:R-:W-:Y:S02]  /*26cc0*/  ISETP.GE.AND P2, PT, R7, R5, PT ;  /* 0x000000050700720c */ /* 0x000fe40003f46270 */
[----:B------:R-:W2:Y:S11]  /*26cd0*/  SHFL.IDX PT, R4, R4, 0x3, 0x181f ;  /* 0x00781f0004047f89 */ /* 0x000eb600000e0000 */
[----:B------:R-:W-:-:S02]  /*26ce0*/  @!P2 LEA R7, R23, UR45, 0x1 ;  /* 0x0000002d1707ac11 */ /* 0x000fc4000f8e08ff */
[----:B------:R-:W-:Y:S02]  /*26cf0*/  @P2 LOP3.LUT R16, R16, 0x40, RZ, 0xfc, !PT ;  /* 0x0000004010102812 */ /* 0x000fe400078efcff */
[----:B0-----:R-:W-:-:S05]  /*26d00*/  @!P2 LEA R3, P1, R22, R3, 0x1 ;  /* 0x000000031603a211 */ /* 0x001fca00078208ff */
[----:B-1----:R-:W-:-:S05]  /*26d10*/  @!P2 IMAD.X R2, RZ, RZ, R2, P1 ;  /* 0x000000ffff02a224 */ /* 0x002fca00008e0602 */
[----:B------:R-:W-:-:S04]  /*26d20*/  @!P2 LOP3.LUT R3, R3, R2, RZ, 0x3c, !PT ;  /* 0x000000020303a212 */ /* 0x000fc800078e3cff */
[----:B------:R-:W-:-:S04]  /*26d30*/  @!P2 LOP3.LUT R2, R3, R2, RZ, 0x3c, !PT ;  /* 0x000000020302a212 */ /* 0x000fc800078e3cff */
[----:B------:R-:W-:-:S05]  /*26d40*/  @!P2 LOP3.LUT R3, R3, R2, RZ, 0x3c, !PT ;  /* 0x000000020303a212 */ /* 0x000fca00078e3cff */
[----:B--2---:R0:W-:Y:S02]  /*26d50*/  @!P2 LDGSTS.E.BYPASS.LTC128B.128 [R7+0x21400], desc[UR36][R2.64], !P0 ;  /* 0x214000000207afae */ /* 0x0041e4000c101d64 */
.L_x_2118:
        /* <DEDUP_REMOVED lines=36> */
.L_x_2059:
[----:B------:R-:W-:Y:S01]  /*26fa0*/  UISETP.NE.AND UP0, UPT, UR47, URZ, UPT ;  /* 0x0000003f2f00728c */ /* 0x000fe2000bf05270 */
[----:B------:R-:W0:Y:S01]  /*26fb0*/  S2R R20, SR_CTAID.Z ;  /* 0x0000000000147919 */ /* 0x000e220000002700 */
[----:B------:R-:W-:Y:S01]  /*26fc0*/  R2UR UR6, R24 ;  /* 0x00000000180672ca */ /* 0x000fe200000e0000 */
[----:B------:R-:W-:Y:S01]  /*26fd0*/  ULDC.64 UR8, c[0x0][0x3d8] ;  /* 0x0000f60000087ab9 */ /* 0x000fe20000000a00 */
[----:B------:R-:W-:Y:S01]  /*26fe0*/  IMAD.MOV.U32 R0, RZ, RZ, R37 ;  /* 0x000000ffff007224 */ /* 0x000fe200078e0025 */
[C---:B------:R-:W-:Y:S02]  /*26ff0*/  LOP3.LUT R8, R22.reuse, 0x80, RZ, 0xfc, !PT ;  /* 0x0000008016087812 */ /* 0x040fe400078efcff */
[----:B------:R-:W-:Y:S02]  /*27000*/  PLOP3.LUT P0, PT, PT, PT, UP0, 0x80, 0x0 ;  /* 0x000000000000781c */ /* 0x000fe40003f0f008 */
[C---:B------:R-:W-:Y:S02]  /*27010*/  LOP3.LUT R7, R22.reuse, 0x40, RZ, 0xfc, !PT ;  /* 0x0000004016077812 */ /* 0x040fe400078efcff */
[----:B------:R-:W-:Y:S01]  /*27020*/  @UP0 ULDC UR4, c[0x0][0x44c] ;  /* 0x0001130000040ab9 */ /* 0x000fe20000000800 */
[----:B------:R-:W-:-:S02]  /*27030*/  LOP3.LUT R21, R22, 0x180, RZ, 0xfc, !PT ;  /* 0x0000018016157812 */ /* 0x000fc400078efcff */
[----:B------:R-:W-:Y:S01]  /*27040*/  LOP3.LUT R16, R16, 0xfffff7ff, RZ, 0xc0, !PT ;  /* 0xfffff7ff10107812 */ /* 0x000fe200078ec0ff */
[----:B------:R-:W-:-:S04]  /*27050*/  UIMAD UR6, UR6, UR8, URZ ;  /* 0x00000008060672a4 */ /* 0x000fc8000f8e023f */
[----:B------:R-:W-:Y:S01]  /*27060*/  UIMAD UR6, UR39, UR9, UR6 ;  /* 0x00000009270672a4 */ /* 0x000fe2000f8e0206 */
[----:B------:R-:W-:Y:S01]  /*27070*/  @P0 IMAD.HI.U32 R2, R37, UR4, RZ ;  /* 0x0000000425020c27 */ /* 0x000fe2000f8e00ff */
[----:B------:R-:W-:Y:S01]  /*27080*/  PLOP3.LUT P0, PT, PT, PT, UP0, 0x80, 0x0 ;  /* 0x000000000000781c */ /* 0x000fe20003f0f008 */
[----:B------:R-:W-:Y:S01]  /*27090*/  @UP0 ULDC UR4, c[0x0][0x450] ;  /* 0x0001140000040ab9 */ /* 0x000fe20000000800 */
[----:B0-----:R-:W-:-:S11]  /*270a0*/  SHF.R.S32.HI R20, RZ, 0x1f, R20 ;  /* 0x0000001fff147819 */ /* 0x001fd60000011414 */
[----:B------:R-:W-:Y:S01]  /*270b0*/  @P0 SHF.R.U32.HI R0, RZ, UR4, R2 ;  /* 0x00000004ff000c19 */ /* 0x000fe20008011602 */
[----:B------:R-:W-:-:S03]  /*270c0*/  UIMAD.WIDE.U32 UR4, UR39, UR8, URZ ;  /* 0x00000008270472a5 */ /* 0x000fc6000f8e003f */
[----:B------:R-:W-:Y:S01]  /*270d0*/  ULDC.64 UR8, c[0x0][0x3e0] ;  /* 0x0000f80000087ab9 */ /* 0x000fe20000000a00 */
[----:B------:R-:W-:Y:S01]  /*270e0*/  UIADD3 UR6, UR5, UR6, URZ ;  /* 0x0000000605067290 */ /* 0x000fe2000fffe03f */
[----:B------:R-:W-:Y:S02]  /*270f0*/  IMAD R6, R20, UR8, RZ ;  /* 0x0000000814067c24 */ /* 0x000fe4000f8e02ff */
[----:B------:R-:W0:Y:S01]  /*27100*/  S2R R20, SR_CTAID.Z ;  /* 0x0000000000147919 */ /* 0x000e220000002700 */
[----:B------:R-:W-:Y:S02]  /*27110*/  IMAD.U32 R4, RZ, RZ, UR4 ;  /* 0x00000004ff047e24 */ /* 0x000fe4000f8e00ff */
[----:B------:R-:W-:Y:S01]  /*27120*/  IMAD.U32 R3, RZ, RZ, UR6 ;  /* 0x00000006ff037e24 */ /* 0x000fe2000f8e00ff */
[----:B------:R-:W-:Y:S01]  /*27130*/  ULDC UR6, c[0x0][0x448] ;  /* 0x0001120000067ab9 */ /* 0x000fe20000000800 */
[----:B------:R-:W-:Y:S01]  /*27140*/  IMAD.MOV.U32 R2, RZ, RZ, R4 ;  /* 0x000000ffff027224 */ /* 0x000fe200078e0004 */
[----:B------:R-:W-:Y:S01]  /*27150*/  SHF.R.S32.HI R4, RZ, 0x1f, R0 ;  /* 0x0000001fff047819 */ /* 0x000fe20000011400 */
[----:B------:R-:W-:Y:S01]  /*27160*/  IMAD.U32 R5, RZ, RZ, UR5 ;  /* 0x00000005ff057e24 */ /* 0x000fe2000f8e00ff */
[----:B------:R-:W-:Y:S01]  /*27170*/  ULDC.64 UR4, c[0x0][0x3d0] ;  /* 0x0000f40000047ab9 */ /* 0x000fe20000000a00 */
[----:B0-----:R-:W-:-:S02]  /*27180*/  IMAD R5, R20, UR9, R6 ;  /* 0x0000000914057c24 */ /* 0x001fc4000f8e0206 */
[----:B------:R-:W-:Y:S01]  /*27190*/  IMAD.WIDE.U32 R2, R20, UR8, R2 ;  /* 0x0000000814027c25 */ /* 0x000fe2000f8e0002 */
[----:B------:R-:W-:-:S03]  /*271a0*/  LOP3.LUT R20, R22, 0x1c0, RZ, 0xfc, !PT ;  /* 0x000001c016147812 */ /* 0x000fc600078efcff */
[----:B------:R-:W-:Y:S02]  /*271b0*/  IMAD.MOV R6, RZ, RZ, -R0 ;  /* 0x000000ffff067224 */ /* 0x000fe400078e0a00 */
[----:B------:R-:W-:Y:S02]  /*271c0*/  IMAD.IADD R3, R3, 0x1, R5 ;  /* 0x0000000103037824 */ /* 0x000fe400078e0205 */
[----:B------:R-:W-:Y:S02]  /*271d0*/  IMAD R5, R4, UR4, RZ ;  /* 0x0000000404057c24 */ /* 0x000fe4000f8e02ff */
[----:B------:R-:W-:Y:S02]  /*271e0*/  IMAD R4, R6, UR6, R37 ;  /* 0x0000000606047c24 */ /* 0x000fe4000f8e0225 */
[C---:B------:R-:W-:Y:S02]  /*271f0*/  IMAD R5, R0.reuse, UR5, R5 ;  /* 0x0000000500057c24 */ /* 0x040fe4000f8e0205 */
[----:B------:R-:W-:Y:S01]  /*27200*/  IMAD.WIDE.U32 R2, R0, UR4, R2 ;  /* 0x0000000400027c25 */ /* 0x000fe2000f8e0002 */
[----:B------:R-:W-:Y:S01]  /*27210*/  SHF.R.S32.HI R0, RZ, 0x1f, R4 ;  /* 0x0000001fff007819 */ /* 0x000fe20000011404 */
[----:B------:R-:W-:-:S02]  /*27220*/  ULDC.64 UR4, c[0x0][0x3c8] ;  /* 0x0000f20000047ab9 */ /* 0x000fc40000000a00 */
[----:B------:R-:W-:Y:S02]  /*27230*/  IMAD.IADD R3, R3, 0x1, R5 ;  /* 0x0000000103037824 */ /* 0x000fe400078e0205 */
        /* <DEDUP_REMOVED lines=65> */
[C---:B------:R-:W-:Y:S01]  /*27650*/  LOP3.LUT P0, RZ, R16.reuse, 0x800, RZ, 0xc0, !PT ;  /* 0x0000080010ff7812 */ /* 0x040fe2000780c0ff */
        /* <DEDUP_REMOVED lines=24> */
[----:B0-----:R-:W-:-:S05]  /*277e0*/  @!P5 LEA R14, P0, R22, R14, 0x1 ;  /* 0x0000000e160ed211 */ /* 0x001fca00078008ff */
[----:B-1----:R-:W-:Y:S01]  /*277f0*/  @!P5 IMAD.X R7, RZ, RZ, R7, P0 ;  /* 0x000000ffff07d224 */ /* 0x002fe200000e0607 */
        /* <DEDUP_REMOVED lines=21> */
.L_x_2128:
        /* <DEDUP_REMOVED lines=24> */
.L_x_2062:
[----:B------:R-:W-:Y:S05]  /*27ad0*/  BSYNC B0 ;  /* 0x0000000000007941 */ /* 0x000fea0003800000 */
.L_x_2061:
        /* <DEDUP_REMOVED lines=9> */
.L_x_2129:
[----:B------:R-:W-:-:S13]  /*27b70*/  ISETP.NE.AND P0, PT, R33, 0x3, PT ;  /* 0x000000032100780c */ /* 0x000fda0003f05270 */
[----:B------:R-:W-:Y:S05]  /*27b80*/  @!P0 BRA `(.L_x_2064) ;  /* 0x0000000000048947 */ /* 0x000fea0003800000 */
[----:B------:R-:W-:Y:S01]  /*27b90*/  BPT.TRAP 0x1 ;  /* 0x000000040000795c */ /* 0x000fe20000300000 */
.L_x_2064:
[----:B------:R-:W2:Y:S02]  /*27ba0*/  SYNCS.PHASECHK.TRANS64.TRYWAIT P0, [UR45+0x38860], R0 ;  /* 0x03886000ff0075a7 */ /* 0x000ea4000800016d */
[----:B--2---:R-:W-:Y:S05]  /*27bb0*/  @!P0 BRA `(.L_x_2065) ;  /* 0x00000030009c8947 */ /* 0x004fea0003800000 */
.L_x_2130:
        /* <DEDUP_REMOVED lines=23> */
[----:B------:R-:W-:Y:S01]  /*27d30*/  IMAD.SHL.U32 R0, R22, 0x2, RZ ;  /* 0x0000000216007824 */ /* 0x000fe200078e00ff */
[----:B------:R-:W-:Y:S02]  /*27d40*/  LOP3.LUT R4, R17, 0x1, RZ, 0xc0, !PT ;  /* 0x0000000111047812 */ /* 0x000fe400078ec0ff */
        /* <DEDUP_REMOVED lines=80> */
.L_x_2140:
        /* <DEDUP_REMOVED lines=30> */
.L_x_2067:
        /* <DEDUP_REMOVED lines=13> */
[----:B------:R-:W-:Y:S01]  /*28500*/  LOP3.LUT R5, RZ, UR41, RZ, 0x33, !PT ;  /* 0x00000029ff057c12 */ /* 0x000fe2000f8e33ff */
[----:B------:R-:W-:Y:S01]  /*28510*/  IMAD.MOV.U32 R21, RZ, RZ, 0x1 ;  /* 0x00000001ff157424 */ /* 0x000fe200078e00ff */
[----:B------:R-:W-:Y:S02]  /*28520*/  LOP3.LUT R30, R34, 0x40, RZ, 0xc0, !PT ;  /* 0x00000040221e7812 */ /* 0x000fe400078ec0ff */
[----:B------:R-:W-:-:S02]  /*28530*/  LOP3.LUT R28, R17, 0x80, RZ, 0xc0, !PT ;  /* 0x00000080111c7812 */ /* 0x000fc400078ec0ff */
[----:B------:R-:W-:Y:S02]  /*28540*/  LOP3.LUT R2, RZ, UR4, RZ, 0x33, !PT ;  /* 0x00000004ff027c12 */ /* 0x000fe4000f8e33ff */
[----:B------:R-:W-:Y:S02]  /*28550*/  SHF.R.U32.HI R30, RZ, 0x2, R30 ;  /* 0x00000002ff1e7819 */ /* 0x000fe4000001161e */
[----:B------:R-:W-:Y:S02]  /*28560*/  VIADDMNMX R2, R2, -UR43, R3, !PT ;  /* 0x8000002b02027c46 */ /* 0x000fe4000f800103 */
[----:B------:R-:W-:Y:S02]  /*28570*/  SHF.R.U32.HI R28, RZ, 0x3, R28 ;  /* 0x00000003ff1c7819 */ /* 0x000fe4000001161c */
[----:B------:R-:W-:-:S04]  /*28580*/  VIMNMX R2, R2, R5, !PT ;  /* 0x0000000502027248 */ /* 0x000fc80007fe0100 */
[----:B------:R-:W-:Y:S01]  /*28590*/  IADD3 R22, -R2, -0x2, RZ ;  /* 0xfffffffe02167810 */ /* 0x000fe20007ffe1ff */
[----:B0-----:R-:W-:Y:S01]  /*285a0*/  IMAD.SHL.U32 R6, R6, 0x10, RZ ;  /* 0x0000001006067824 */ /* 0x001fe200078e00ff */
[----:B-1----:R-:W-:-:S04]  /*285b0*/  LOP3.LUT R7, R7, 0x7f, RZ, 0xc0, !PT ;  /* 0x0000007f07077812 */ /* 0x002fc800078ec0ff */
[----:B------:R-:W-:Y:S02]  /*285c0*/  LOP3.LUT R6, R6, 0x70, RZ, 0xc0, !PT ;  /* 0x0000007006067812 */ /* 0x000fe400078ec0ff */
[----:B------:R-:W-:-:S04]  /*285d0*/  SHF.R.U32.HI R7, RZ, 0x3, R7 ;  /* 0x00000003ff077819 */ /* 0x000fc80000011607 */
[----:B------:R-:W-:-:S05]  /*285e0*/  IADD3 R29, R6, R29, R7 ;  /* 0x0000001d061d7210 */ /* 0x000fca0007ffe007 */
[----:B------:R-:W-:-:S04]  /*285f0*/  VIADD R29, R29, 0xffffff40 ;  /* 0xffffff401d1d7836 */ /* 0x000fc80000000000 */
[----:B------:R-:W-:-:S07]  /*28600*/  IMAD R9, R2, -0x40, R29 ;  /* 0xffffffc002097824 */ /* 0x000fce00078e021d */
.L_x_2083:
        /* <DEDUP_REMOVED lines=22> */
.L_x_2070:
[----:B------:R-:W-:Y:S05]  /*28770*/  BSYNC B1 ;  /* 0x0000000000017941 */ /* 0x000fea0003800000 */
.L_x_2069:
[----:B------:R-:W-:-:S13]  /*28780*/  ISETP.NE.AND P0, PT, R33, 0x3, PT ;  /* 0x000000032100780c */ /* 0x000fda0003f05270 */
[----:B------:R-:W-:Y:S05]  /*28790*/  @!P0 BRA `(.L_x_2071) ;  /* 0x0000000000048947 */ /* 0x000fea0003800000 */
[----:B------:R-:W-:Y:S01]  /*287a0*/  BPT.TRAP 0x1 ;  /* 0x000000040000795c */ /* 0x000fe20000300000 */
.L_x_2071:
[----:B------:R-:W-:Y:S01]  /*287b0*/  LEA R10, R8, UR45, 0x3 ;  /* 0x0000002d080a7c11 */ /* 0x000fe2000f8e18ff */
[----:B------:R-:W-:Y:S01]  /*287c0*/  BSSY B1, `(.L_x_2072) ;  /* 0x0000004000017945 */ /* 0x000fe20003800000 */
[----:B------:R-:W-:-:S04]  /*287d0*/  SHF.L.U32 R20, R21, 0x1f, RZ ;  /* 0x0000001f15147819 */ /* 0x000fc800000006ff */
[----:B------:R-:W1:Y:S02]  /*287e0*/  SYNCS.PHASECHK.TRANS64.TRYWAIT P0, [R10+URZ+0x38840], R20 ;  /* 0x038840140a0075a7 */ /* 0x000e64000800017f */
[----:B-1----:R-:W-:Y:S05]  /*287f0*/  @!P0 BRA `(.L_x_2073) ;  /* 0x0000002c00b48947 */ /* 0x002fea0003800000 */
.L_x_2141:
[----:B------:R-:W-:Y:S05]  /*28800*/  BSYNC B1 ;  /* 0x0000000000017941 */ /* 0x000fea0003800000 */
.L_x_2072:
        /* <DEDUP_REMOVED lines=47> */
.L_x_2151:
        /* <DEDUP_REMOVED lines=8> */
.L_x_2075:
        /* <DEDUP_REMOVED lines=10> */
.L_x_2076:
[----:B------:R2:W-:Y:S01]  /*28c20*/  SYNCS.ARRIVE.TRANS64.A1T0 RZ, [R10+URZ+0x38830], RZ ;  /* 0x038830ff0aff79a7 */ /* 0x0005e2000810003f */
[----:B------:R-:W-:Y:S05]  /*28c30*/  @!P2 BRA `(.L_x_2077) ;  /* 0x000000000004a947 */ /* 0x000fea0003800000 */
[----:B------:R-:W-:Y:S01]  /*28c40*/  BPT.TRAP 0x1 ;  /* 0x000000040000795c */ /* 0x000fe20000300000 */
.L_x_2077:
[----:B------:R-:W3:Y:S01]  /*28c50*/  SYNCS.PHASECHK.TRANS64.TRYWAIT P0, [R10+URZ+0x38860], R20 ;  /* 0x038860140a0075a7 */ /* 0x000ee2000800017f */
[----:B------:R-:W-:Y:S04]  /*28c60*/  BSSY B1, `(.L_x_2078) ;  /* 0x0000002000017945 */ /* 0x000fe80003800000 */
[----:B---3--:R-:W-:Y:S05]  /*28c70*/  @!P0 BRA `(.L_x_2079) ;  /* 0x0000002c00b48947 */ /* 0x008fea0003800000 */
.L_x_2152:
[----:B------:R-:W-:Y:S05]  /*28c80*/  BSYNC B1 ;  /* 0x0000000000017941 */ /* 0x000fea0003800000 */
.L_x_2078:
        /* <DEDUP_REMOVED lines=16> */
[----:B------:R-:W-:Y:S02]  /*28d90*/  IMAD.IADD R3, R3, 0x1, R7 ;  /* 0x0000000103037824 */ /* 0x000fe400078e0207 */
        /* <DEDUP_REMOVED lines=60> */
.L_x_2162:
        /* <DEDUP_REMOVED lines=20> */
.L_x_2081:
        /* <DEDUP_REMOVED lines=10> */
.L_x_2082:
[----:B------:R-:W-:Y:S01]  /*29340*/  VIADD R8, R8, 0x1 ;  /* 0x0000000108087836 */ /* 0x000fe20000000000 */
[----:B------:R1:W-:Y:S01]  /*29350*/  SYNCS.ARRIVE.TRANS64.A1T0 RZ, [R10+URZ+0x38850], RZ ;  /* 0x038850ff0aff79a7 */ /* 0x0003e2000810003f */
[----:B------:R-:W-:Y:S02]  /*29360*/  VIADD R22, R22, 0xffffffff ;  /* 0xffffffff16167836 */ /* 0x000fe40000000000 */
[----:B------:R-:W-:Y:S01]  /*29370*/  VIADD R9, R9, 0xffffffc0 ;  /* 0xffffffc009097836 */ /* 0x000fe20000000000 */
[----:B------:R-:W-:-:S04]  /*29380*/  ISETP.NE.AND P0, PT, R8, 0x2, PT ;  /* 0x000000020800780c */ /* 0x000fc80003f05270 */
[----:B------:R-:W-:Y:S02]  /*29390*/  SEL R8, R8, RZ, P0 ;  /* 0x000000ff08087207 */ /* 0x000fe40000000000 */
[----:B0-----:R-:W-:Y:S02]  /*293a0*/  SEL R2, RZ, 0x1, P0 ;  /* 0x00000001ff027807 */ /* 0x001fe40000000000 */
[----:B------:R-:W-:Y:S02]  /*293b0*/  ISETP.GT.AND P0, PT, R22, UR48, PT ;  /* 0x0000003016007c0c */ /* 0x000fe4000bf04270 */
[----:B------:R-:W-:-:S11]  /*293c0*/  LOP3.LUT R21, R21, R2, RZ, 0x3c, !PT ;  /* 0x0000000215157212 */ /* 0x000fd600078e3cff */
[----:B-1----:R-:W-:Y:S05]  /*293d0*/  @P0 BRA `(.L_x_2083) ;  /* 0xfffffff0008c0947 */ /* 0x002fea000383ffff */
.L_x_2068:
[----:B------:R-:W-:Y:S05]  /*293e0*/  BSYNC B0 ;  /* 0x0000000000007941 */ /* 0x000fea0003800000 */
.L_x_2041:
[----:B------:R-:W0:Y:S01]  /*293f0*/  S2R R3, SR_CgaCtaId ;  /* 0x0000000000037919 */ /* 0x000e220000008800 */
[----:B------:R-:W-:Y:S01]  /*29400*/  MOV R0, 0x400 ;  /* 0x0000040000007802 */ /* 0x000fe20000000f00 */
[----:B------:R-:W-:Y:S01]  /*29410*/  BSSY B0, `(.L_x_2084) ;  /* 0x0000005000007945 */ /* 0x000fe20003800000 */
[----:B------:R-:W-:Y:S02]  /*29420*/  SHF.L.U32 R4, R4, 0x1f, RZ ;  /* 0x0000001f04047819 */ /* 0x000fe400000006ff */
[----:B0-----:R-:W-:-:S04]  /*29430*/  LEA R5, R3, R0, 0x18 ;  /* 0x0000000003057211 */ /* 0x001fc800078ec0ff */
[----:B------:R-:W0:Y:S02]  /*29440*/  SYNCS.PHASECHK.TRANS64.TRYWAIT P0, [R5+URZ+0x38820], R4 ;  /* 0x03882004050075a7 */ /* 0x000e24000800017f */
[----:B0-----:R-:W-:Y:S05]  /*29450*/  @!P0 BRA `(.L_x_2085) ;  /* 0x0000002c00948947 */ /* 0x001fea0003800000 */
.L_x_2163:
[----:B------:R-:W-:Y:S05]  /*29460*/  BSYNC B0 ;  /* 0x0000000000007941 */ /* 0x000fea0003800000 */
.L_x_2084:
[----:B------:R-:W-:-:S03]  /*29470*/  UMOV UR4, 0xffffffff ;  /* 0xffffffff00047882 */ /* 0x000fc60000000000 */
[----:B------:R-:W-:Y:S05]  /*29480*/  BRA.DIV UR4, `(.L_x_2086) ;  /* 0x0000002e049c7947 */ /* 0x000fea000b800000 */
[----:B------:R-:W1:Y:S02]  /*29490*/  S2R R0, SR_TID.X ;  /* 0x0000000000007919 */ /* 0x000e640000002100 */
[----:B-1----:R-:W-:-:S04]  /*294a0*/  SHF.R.U32.HI R0, RZ, 0x5, R0 ;  /* 0x00000005ff007819 */ /* 0x002fc80000011600 */
[----:B------:R-:W-:-:S05]  /*294b0*/  LOP3.LUT R0, R0, 0x3, RZ, 0xc0, !PT ;  /* 0x0000000300007812 */ /* 0x000fca00078ec0ff */
[----:B------:R1:W3:Y:S02]  /*294c0*/  SHFL.IDX PT, R14, R0, RZ, 0x1f ;  /* 0x00001fff000e7589 */ /* 0x0002e400000e0000 */
.L_x_2166:
[----:B---3--:R-:W-:-:S13]  /*294d0*/  ISETP.NE.AND P0, PT, R14, RZ, PT ;  /* 0x000000ff0e00720c */ /* 0x008fda0003f05270 */
[----:B------:R-:W-:Y:S05]  /*294e0*/  @P0 BRA `(.L_x_1905) ;  /* 0x0000000000880947 */ /* 0x000fea0003800000 */
[----:B------:R-:W-:-:S03]  /*294f0*/  UMOV UR4, 0xffffffff ;  /* 0xffffffff00047882 */ /* 0x000fc60000000000 */
[----:B------:R-:W-:Y:S05]  /*29500*/  BRA.DIV UR4, `(.L_x_2087) ;  /* 0x0000002e04b07947 */ /* 0x000fea000b800000 */
[----:B------:R-:W-:-:S13]  /*29510*/  ELECT P6, URZ, PT ;  /* 0x00000000003f782f */ /* 0x000fda00038c0000 */
.L_x_2169:
[----:B------:R-:W-:Y:S05]  /*29520*/  @!P6 BRA `(.L_x_1905) ;  /* 0x000000000078e947 */ /* 0x000fea0003800000 */
[----:B------:R-:W-:-:S06]  /*29530*/  ULOP3.LUT UR4, UR61, 0x2, URZ, 0xfc, !UPT ;  /* 0x000000023d047892 */ /* 0x000fcc000f8efc3f */
[----:B-1----:R-:W-:-:S05]  /*29540*/  IMAD.U32 R0, RZ, RZ, UR4 ;  /* 0x00000004ff007e24 */ /* 0x002fca000f8e00ff */
[----:B------:R-:W-:-:S13]  /*29550*/  ISETP.NE.AND P0, PT, R0, 0x3, PT ;  /* 0x000000030000780c */ /* 0x000fda0003f05270 */
[----:B------:R-:W-:Y:S05]  /*29560*/  @!P0 BRA `(.L_x_2088) ;  /* 0x0000000000048947 */ /* 0x000fea0003800000 */
[----:B------:R-:W-:Y:S01]  /*29570*/  BPT.TRAP 0x1 ;  /* 0x000000040000795c */ /* 0x000fe20000300000 */
.L_x_2088:
[C---:B------:R-:W-:Y:S01]  /*29580*/  IMAD R3, R8.reuse, 0x8, R5 ;  /* 0x0000000808037824 */ /* 0x040fe200078e0205 */
[----:B------:R-:W-:Y:S01]  /*29590*/  SHF.L.U32 R2, R21, 0x1f, RZ ;  /* 0x0000001f15027819 */ /* 0x000fe200000006ff */
[----:B------:R-:W-:-:S03]  /*295a0*/  VIADD R8, R8, 0x1 ;  /* 0x0000000108087836 */ /* 0x000fc60000000000 */
[----:B------:R-:W1:Y:S02]  /*295b0*/  SYNCS.PHASECHK.TRANS64.TRYWAIT P1, [R3+URZ+0x38840], R2 ;  /* 0x03884002030075a7 */ /* 0x000e64000802017f */
[----:B------:R-:W-:-:S04]  /*295c0*/  ISETP.NE.AND P2, PT, R8, 0x2, PT ;  /* 0x000000020800780c */ /* 0x000fc80003f45270 */
[----:B------:R-:W-:Y:S01]  /*295d0*/  SEL R0, RZ, 0x1, P2 ;  /* 0x00000001ff007807 */ /* 0x000fe20001000000 */
[----:B-1----:R-:W-:Y:S08]  /*295e0*/  @!P1 BRA `(.L_x_2089) ;  /* 0x0000002c00989947 */ /* 0x002ff00003800000 */
.L_x_2170:
[----:B------:R-:W-:Y:S02]  /*295f0*/  SEL R8, R8, RZ, P2 ;  /* 0x000000ff08087207 */ /* 0x000fe40001000000 */
[----:B------:R-:W-:Y:S01]  /*29600*/  LOP3.LUT R0, R21, R0, RZ, 0x3c, !PT ;  /* 0x0000000015007212 */ /* 0x000fe200078e3cff */
[----:B------:R-:W-:Y:S06]  /*29610*/  @!P0 BRA `(.L_x_2090) ;  /* 0x0000000000048947 */ /* 0x000fec0003800000 */
[----:B------:R-:W-:Y:S01]  /*29620*/  BPT.TRAP 0x1 ;  /* 0x000000040000795c */ /* 0x000fe20000300000 */
.L_x_2090:
[----:B0-----:R-:W-:Y:S01]  /*29630*/  IMAD R5, R8, 0x8, R5 ;  /* 0x0000000808057824 */ /* 0x001fe200078e0205 */
[----:B------:R-:W-:-:S04]  /*29640*/  SHF.L.U32 R0, R0, 0x1f, RZ ;  /* 0x0000001f00007819 */ /* 0x000fc800000006ff */
[----:B------:R-:W0:Y:S02]  /*29650*/  SYNCS.PHASECHK.TRANS64.TRYWAIT P1, [R5+URZ+0x38840], R0 ;  /* 0x03884000050075a7 */ /* 0x000e24000802017f */
[----:B0-----:R-:W-:Y:S05]  /*29660*/  @!P1 BRA `(.L_x_2091) ;  /* 0x0000002c008c9947 */ /* 0x001fea0003800000 */
.L_x_2171:
[----:B------:R-:W-:Y:S05]  /*29670*/  @!P0 BRA `(.L_x_2092) ;  /* 0x0000000000048947 */ /* 0x000fea0003800000 */
[----:B------:R-:W-:Y:S01]  /*29680*/  BPT.TRAP 0x1 ;  /* 0x000000040000795c */ /* 0x000fe20000300000 */
.L_x_2092:
[----:B------:R-:W3:Y:S02]  /*29690*/  SYNCS.PHASECHK.TRANS64.TRYWAIT P1, [R3+URZ+0x38860], R2 ;  /* 0x03886002030075a7 */ /* 0x000ee4000802017f */
[----:B---3--:R-:W-:Y:S05]  /*296a0*/  @!P1 BRA `(.L_x_2093) ;  /* 0x0000002c00909947 */ /* 0x008fea0003800000 */
.L_x_2172:
[----:B------:R-:W-:Y:S05]  /*296b0*/  @!P0 BRA `(.L_x_2094) ;  /* 0x0000000000048947 */ /* 0x000fea0003800000 */
[----:B------:R-:W-:Y:S01]  /*296c0*/  BPT.TRAP 0x1 ;  /* 0x000000040000795c */ /* 0x000fe20000300000 */
.L_x_2094:
[----:B----4-:R4:W0:Y:S02]  /*296d0*/  SYNCS.PHASECHK.TRANS64.TRYWAIT P0, [R5+URZ+0x38860], R0 ;  /* 0x03886000050075a7 */ /* 0x010824000800017f */
[----:B0-----:R-:W-:Y:S05]  /*296e0*/  @!P0 NANOSLEEP.SYNCS 0x989680 ;  /* 0x009896800000895d */ /* 0x001fea0003900000 */
[----:B------:R-:W0:Y:S02]  /*296f0*/  @!P0 SYNCS.PHASECHK.TRANS64 P0, [R5+URZ+0x38860], R0 ;  /* 0x03886000050085a7 */ /* 0x000e24000800007f */
[----:B0-----:R-:W-:Y:S05]  /*29700*/  @!P0 BRA `(.L_x_2094) ;  /* 0xfffffffc00f08947 */ /* 0x001fea000383ffff */
.L_x_1905:
[----:B------:R-:W-:Y:S05]  /*29710*/  BSYNC B6 ;  /* 0x0000000000067941 */ /* 0x000fea0003800000 */
.L_x_1902:
[----:B------:R-:W-:Y:S05]  /*29720*/  EXIT ;  /* 0x000000000000794d */ /* 0x000fea0003800000 */
.L_x_1931:
[----:B0-----:R-:W-:-:S04]  /*29730*/  IMAD.U32 R3, RZ, RZ, UR43 ;  /* 0x0000002bff037e24 */ /* 0x001fc8000f8e00ff */
[----:B------:R0:W1:Y:S03]  /*29740*/  SYNCS.PHASECHK.TRANS64.TRYWAIT P0, [R3+URZ+0x38800], R0 ;  /* 0x03880000030075a7 */ /* 0x000066000800017f */
[----:B-1----:R-:W-:Y:S05]  /*29750*/  @!P0 NANOSLEEP.SYNCS 0x989680 ;  /* 0x009896800000895d */ /* 0x002fea0003900000 */
[----:B------:R-:W1:Y:S02]  /*29760*/  @!P0 SYNCS.PHASECHK.TRANS64 P0, [R3+URZ+0x38800], R0 ;  /* 0x03880000030085a7 */ /* 0x000e64000800007f */
[----:B-1----:R-:W-:Y:S05]  /*29770*/  @!P0 BRA `(.L_x_1931) ;  /* 0xfffffffc00ec8947 */ /* 0x002fea000383ffff */
[----:B------:R-:W-:Y:S05]  /*29780*/  BRA `(.L_x_2095) ;  /* 0xfffffe10002c7947 */ /* 0x000fea000383ffff */
.L_x_1938:
[----:B-1----:R1:W2:Y:S02]  /*29790*/  SYNCS.PHASECHK.TRANS64.TRYWAIT P0, [R12+URZ], R13 ;  /* 0x0000000d0c0075a7 */ /* 0x0022a4000800017f */
[----:B--2---:R-:W-:Y:S05]  /*297a0*/  @!P0 NANOSLEEP.SYNCS 0x989680 ;  /* 0x009896800000895d */ /* 0x004fea0003900000 */
[----:B------:R-:W2:Y:S02]  /*297b0*/  @!P0 SYNCS.PHASECHK.TRANS64 P0, [R12+URZ], R13 ;  /* 0x0000000d0c0085a7 */ /* 0x000ea4000800007f */
[----:B--2---:R-:W-:Y:S05]  /*297c0*/  @!P0 BRA `(.L_x_1938) ;  /* 0xfffffffc00f08947 */ /* 0x004fea000383ffff */
[----:B------:R-:W-:Y:S05]  /*297d0*/  BRA `(.L_x_1937) ;  /* 0xfffffe1400287947 */ /* 0x000fea000383ffff */
.L_x_1940:
[----:B0-----:R-:W-:-:S04]  /*297e0*/  IMAD.U32 R4, RZ, RZ, UR43 ;  /* 0x0000002bff047e24 */ /* 0x001fc8000f8e00ff */
[----:B------:R0:W1:Y:S03]  /*297f0*/  SYNCS.PHASECHK.TRANS64.TRYWAIT P0, [R4+URZ+0x38810], R3 ;  /* 0x03881003040075a7 */ /* 0x000066000800017f */
[----:B-1----:R-:W-:Y:S05]  /*29800*/  @!P0 NANOSLEEP.SYNCS 0x989680 ;  /* 0x009896800000895d */ /* 0x002fea0003900000 */
[----:B------:R-:W1:Y:S02]  /*29810*/  @!P0 SYNCS.PHASECHK.TRANS64 P0, [R4+URZ+0x38810], R3 ;  /* 0x03881003040085a7 */ /* 0x000e64000800007f */
[----:B-1----:R-:W-:Y:S05]  /*29820*/  @!P0 BRA `(.L_x_1940) ;  /* 0xfffffffc00ec8947 */ /* 0x002fea000383ffff */
[----:B------:R-:W-:Y:S05]  /*29830*/  BRA `(.L_x_2096) ;  /* 0xfffffe1400fc7947 */ /* 0x000fea000383ffff */
.L_x_1947:
[----:B-1----:R1:W2:Y:S02]  /*29840*/  SYNCS.PHASECHK.TRANS64.TRYWAIT P0, [R8+URZ], R9 ;  /* 0x00000009080075a7 */ /* 0x0022a4000800017f */
[----:B--2---:R-:W-:Y:S05]  /*29850*/  @!P0 NANOSLEEP.SYNCS 0x989680 ;  /* 0x009896800000895d */ /* 0x004fea0003900000 */
[----:B------:R-:W2:Y:S02]  /*29860*/  @!P0 SYNCS.PHASECHK.TRANS64 P0, [R8+URZ], R9 ;  /* 0x00000009080085a7 */ /* 0x000ea4000800007f */
[----:B--2---:R-:W-:Y:S05]  /*29870*/  @!P0 BRA `(.L_x_1947) ;  /* 0xfffffffc00f08947 */ /* 0x004fea000383ffff */
[----:B------:R-:W-:Y:S05]  /*29880*/  BRA `(.L_x_1946) ;  /* 0xfffffe1800407947 */ /* 0x000fea000383ffff */
.L_x_1981:
[----:B-1----:R1:W2:Y:S02]  /*29890*/  SYNCS.PHASECHK.TRANS64.TRYWAIT P0, [R6+URZ], R7 ;  /* 0x00000007060075a7 */ /* 0x0022a4000800017f */
[----:B--2---:R-:W-:Y:S05]  /*298a0*/  @!P0 NANOSLEEP.SYNCS 0x989680 ;  /* 0x009896800000895d */ /* 0x004fea0003900000 */
[----:B------:R-:W2:Y:S02]  /*298b0*/  @!P0 SYNCS.PHASECHK.TRANS64 P0, [R6+URZ], R7 ;  /* 0x00000007060085a7 */ /* 0x000ea4000800007f */
[----:B--2---:R-:W-:Y:S05]  /*298c0*/  @!P0 BRA `(.L_x_1981) ;  /* 0xfffffffc00f08947 */ /* 0x004fea000383ffff */
[----:B------:R-:W-:Y:S05]  /*298d0*/  BRA `(.L_x_1980) ;  /* 0xfffffe84002c7947 */ /* 0x000fea000383ffff */
.L_x_1988:
[----:B-1----:R1:W2:Y:S02]  /*298e0*/  SYNCS.PHASECHK.TRANS64.TRYWAIT P0, [R12+URZ], R13 ;  /* 0x0000000d0c0075a7 */ /* 0x0022a4000800017f */
[----:B--2---:R-:W-:Y:S05]  /*298f0*/  @!P0 NANOSLEEP.SYNCS 0x989680 ;  /* 0x009896800000895d */ /* 0x004fea0003900000 */
[----:B------:R-:W2:Y:S02]  /*29900*/  @!P0 SYNCS.PHASECHK.TRANS64 P0, [R12+URZ], R13 ;  /* 0x0000000d0c0085a7 */ /* 0x000ea4000800007f */
[----:B--2---:R-:W-:Y:S05]  /*29910*/  @!P0 BRA `(.L_x_1988) ;  /* 0xfffffffc00f08947 */ /* 0x004fea000383ffff */
[----:B------:R-:W-:Y:S05]  /*29920*/  BRA `(.L_x_1987) ;  /* 0xfffffe8800387947 */ /* 0x000fea000383ffff */
.L_x_2005:
[----:B-1----:R1:W2:Y:S02]  /*29930*/  SYNCS.PHASECHK.TRANS64.TRYWAIT P0, [R6+URZ], R7 ;  /* 0x00000007060075a7 */ /* 0x0022a4000800017f */
[----:B--2---:R-:W-:Y:S05]  /*29940*/  @!P0 NANOSLEEP.SYNCS 0x989680 ;  /* 0x009896800000895d */ /* 0x004fea0003900000 */
[----:B------:R-:W2:Y:S02]  /*29950*/  @!P0 SYNCS.PHASECHK.TRANS64 P0, [R6+URZ], R7 ;  /* 0x00000007060085a7 */ /* 0x000ea4000800007f */
[----:B--2---:R-:W-:Y:S05]  /*29960*/  @!P0 BRA `(.L_x_2005) ;  /* 0xfffffffc00f08947 */ /* 0x004fea000383ffff */
[----:B------:R-:W-:Y:S05]  /*29970*/  BRA `(.L_x_2004) ;  /* 0xfffffef400647947 */ /* 0x000fea000383ffff */
.L_x_2012:
[----:B-1----:R1:W2:Y:S02]  /*29980*/  SYNCS.PHASECHK.TRANS64.TRYWAIT P0, [R12+URZ], R13 ;  /* 0x0000000d0c0075a7 */ /* 0x0022a4000800017f */
[----:B--2---:R-:W-:Y:S05]  /*29990*/  @!P0 NANOSLEEP.SYNCS 0x989680 ;  /* 0x009896800000895d */ /* 0x004fea0003900000 */
[----:B------:R-:W2:Y:S02]  /*299a0*/  @!P0 SYNCS.PHASECHK.TRANS64 P0, [R12+URZ], R13 ;  /* 0x0000000d0c0085a7 */ /* 0x000ea4000800007f */
[----:B--2---:R-:W-:Y:S05]  /*299b0*/  @!P0 BRA `(.L_x_2012) ;  /* 0xfffffffc00f08947 */ /* 0x004fea000383ffff */
[----:B------:R-:W-:Y:S05]  /*299c0*/  BRA `(.L_x_2011) ;  /* 0xfffffef800707947 */ /* 0x000fea000383ffff */
.L_x_2052:
[----:B------:R-:W-:Y:S02]  /*299d0*/  IMAD.MOV.U32 R13, RZ, RZ, R23 ;  /* 0x000000ffff0d7224 */ /* 0x000fe400078e0017 */
[----:B------:R-:W-:Y:S02]  /*299e0*/  IMAD.MOV.U32 R12, RZ, RZ, RZ ;  /* 0x000000ffff0c7224 */ /* 0x000fe400078e00ff */
[----:B------:R-:W-:Y:S02]  /*299f0*/  IMAD.MOV.U32 R11, RZ, RZ, 0x1f ;  /* 0x0000001fff0b7424 */ /* 0x000fe400078e00ff */
[----:B------:R-:W-:-:S07]  /*29a00*/  IMAD.MOV.U32 R15, RZ, RZ, -0x1 ;  /* 0xffffffffff0f7424 */ /* 0x000fce00078e00ff */
[----:B------:R-:W-:Y:S05]  /*29a10*/  WARPSYNC.COLLECTIVE R15, `(.L_x_2097) ;  /* 0x000000000f087348 */ /* 0x000fea0003c00000 */
[----:B------:R0:W1:Y:S02]  /*29a20*/  SHFL.IDX P6, R14, R13, R12, R11 ;  /* 0x0000000c0d0e7389 */ /* 0x00006400000c000b */
[----:B01----:R-:W-:Y:S01]  /*29a30*/  ENDCOLLECTIVE ;  /* 0x000000000000791b */ /* 0x003fe20003800000 */
.L_x_2097:
[----:B------:R-:W-:Y:S05]  /*29a40*/  BRA `(.L_x_2098) ;  /* 0xffffffc400807947 */ /* 0x000fea000383ffff */
.L_x_2054:
[----:B0-----:R-:W-:-:S04]  /*29a50*/  IMAD.U32 R3, RZ, RZ, UR45 ;  /* 0x0000002dff037e24 */ /* 0x001fc8000f8e00ff */
[----:B------:R0:W1:Y:S03]  /*29a60*/  SYNCS.PHASECHK.TRANS64.TRYWAIT P0, [R3+URZ+0x38840], R0 ;  /* 0x03884000030075a7 */ /* 0x000066000800017f */
[----:B-1----:R-:W-:Y:S05]  /*29a70*/  @!P0 NANOSLEEP.SYNCS 0x989680 ;  /* 0x009896800000895d */ /* 0x002fea0003900000 */
[----:B------:R-:W1:Y:S02]  /*29a80*/  @!P0 SYNCS.PHASECHK.TRANS64 P0, [R3+URZ+0x38840], R0 ;  /* 0x03884000030085a7 */ /* 0x000e64000800007f */
[----:B-1----:R-:W-:Y:S05]  /*29a90*/  @!P0 BRA `(.L_x_2054) ;  /* 0xfffffffc00ec8947 */ /* 0x002fea000383ffff */
[----:B------:R-:W-:Y:S05]  /*29aa0*/  BRA `(.L_x_2099) ;  /* 0xffffffc400b07947 */ /* 0x000fea000383ffff */
.L_x_2055:
        /* <DEDUP_REMOVED lines=8> */
.L_x_2101:
[----:B------:R-:W-:Y:S05]  /*29b30*/  BSYNC B0 ;  /* 0x0000000000007941 */ /* 0x000fea0003800000 */
.L_x_2100:
[----:B------:R-:W-:Y:S01]  /*29b40*/  IMAD.MOV.U32 R13, RZ, RZ, R0 ;  /* 0x000000ffff0d7224 */ /* 0x000fe200078e0000 */
[----:B------:R-:W-:Y:S01]  /*29b50*/  @P0 LEA R7, R23, UR45, 0x1 ;  /* 0x0000002d17070c11 */ /* 0x000fe2000f8e08ff */
[----:B------:R-:W-:Y:S02]  /*29b60*/  IMAD.MOV.U32 R12, RZ, RZ, RZ ;  /* 0x000000ffff0c7224 */ /* 0x000fe400078e00ff */
[----:B------:R-:W-:Y:S02]  /*29b70*/  IMAD.MOV.U32 R11, RZ, RZ, 0x181f ;  /* 0x0000181fff0b7424 */ /* 0x000fe400078e00ff */
[----:B------:R-:W-:Y:S02]  /*29b80*/  IMAD.MOV.U32 R15, RZ, RZ, -0x1 ;  /* 0xffffffffff0f7424 */ /* 0x000fe400078e00ff */
[----:B------:R-:W-:-:S07]  /*29b90*/  IMAD.MOV.U32 R2, RZ, RZ, R14 ;  /* 0x000000ffff027224 */ /* 0x000fce00078e000e */
[----:B------:R-:W-:Y:S05]  /*29ba0*/  WARPSYNC.COLLECTIVE R15, `(.L_x_2102) ;  /* 0x000000000f087348 */ /* 0x000fea0003c00000 */
[----:B------:R0:W1:Y:S02]  /*29bb0*/  SHFL.IDX P6, R14, R13, R12, R11 ;  /* 0x0000000c0d0e7389 */ /* 0x00006400000c000b */
[----:B01----:R-:W-:Y:S01]  /*29bc0*/  ENDCOLLECTIVE ;  /* 0x000000000000791b */ /* 0x003fe20003800000 */
.L_x_2102:
        /* <DEDUP_REMOVED lines=8> */
.L_x_2103:
        /* <DEDUP_REMOVED lines=11> */
.L_x_2104:
[----:B------:R-:W-:Y:S02]  /*29d00*/  IMAD.MOV.U32 R13, RZ, RZ, R4 ;  /* 0x000000ffff0d7224 */ /* 0x000fe400078e0004 */
[----:B------:R-:W-:Y:S01]  /*29d10*/  IMAD.MOV.U32 R12, RZ, RZ, 0x2 ;  /* 0x00000002ff0c7424 */ /* 0x000fe200078e00ff */
[----:B------:R-:W-:-:S13]  /*29d20*/  @P0 LEA R2, P1, R22, R14, 0x1 ;  /* 0x0000000e16020211 */ /* 0x000fda00078208ff */
[----:B------:R-:W-:Y:S05]  /*29d30*/  WARPSYNC.COLLECTIVE R15, `(.L_x_2105) ;  /* 0x000000000f087348 */ /* 0x000fea0003c00000 */
[----:B------:R0:W1:Y:S02]  /*29d40*/  SHFL.IDX P6, R14, R13, R12, R11 ;  /* 0x0000000c0d0e7389 */ /* 0x00006400000c000b */
[----:B01----:R-:W-:Y:S01]  /*29d50*/  ENDCOLLECTIVE ;  /* 0x000000000000791b */ /* 0x003fe20003800000 */
.L_x_2105:
        /* <DEDUP_REMOVED lines=11> */
.L_x_2106:
[----:B------:R-:W-:Y:S02]  /*29e10*/  IMAD.MOV.U32 R13, RZ, RZ, R4 ;  /* 0x000000ffff0d7224 */ /* 0x000fe400078e0004 */
[----:B------:R-:W-:Y:S01]  /*29e20*/  IMAD.MOV.U32 R12, RZ, RZ, 0x3 ;  /* 0x00000003ff0c7424 */ /* 0x000fe200078e00ff */
[----:B------:R-:W-:-:S13]  /*29e30*/  @P0 LEA R2, P1, R22, R14, 0x1 ;  /* 0x0000000e16020211 */ /* 0x000fda00078208ff */
[----:B------:R-:W-:Y:S05]  /*29e40*/  WARPSYNC.COLLECTIVE R15, `(.L_x_2107) ;  /* 0x000000000f087348 */ /* 0x000fea0003c00000 */
[----:B------:R0:W1:Y:S02]  /*29e50*/  SHFL.IDX P6, R14, R13, R12, R11 ;  /* 0x0000000c0d0e7389 */ /* 0x00006400000c000b */
[----:B01----:R-:W-:Y:S01]  /*29e60*/  ENDCOLLECTIVE ;  /* 0x000000000000791b */ /* 0x003fe20003800000 */
.L_x_2107:
        /* <DEDUP_REMOVED lines=11> */
.L_x_2108:
[----:B------:R-:W-:Y:S05]  /*29f20*/  BRA `(.L_x_2109) ;  /* 0xffffffc400787947 */ /* 0x000fea000383ffff */
.L_x_2058:
[----:B------:R-:W-:Y:S01]  /*29f30*/  IMAD.MOV.U32 R13, RZ, RZ, R4 ;  /* 0x000000ffff0d7224 */ /* 0x000fe200078e0004 */
[----:B------:R-:W-:Y:S01]  /*29f40*/  LOP3.LUT R16, R16, 0xfffffeff, RZ, 0xc0, !PT ;  /* 0xfffffeff10107812 */ /* 0x000fe200078ec0ff */
[----:B------:R-:W-:Y:S02]  /*29f50*/  IMAD.MOV.U32 R12, RZ, RZ, RZ ;  /* 0x000000ffff0c7224 */ /* 0x000fe400078e00ff */
[----:B------:R-:W-:Y:S02]  /*29f60*/  IMAD.MOV.U32 R11, RZ, RZ, 0x181f ;  /* 0x0000181fff0b7424 */ /* 0x000fe400078e00ff */
[----:B------:R-:W-:-:S07]  /*29f70*/  IMAD.MOV.U32 R15, RZ, RZ, -0x1 ;  /* 0xffffffffff0f7424 */ /* 0x000fce00078e00ff */
[----:B------:R-:W-:Y:S05]  /*29f80*/  WARPSYNC.COLLECTIVE R15, `(.L_x_2110) ;  /* 0x000000000f087348 */ /* 0x000fea0003c00000 */
[----:B------:R0:W1:Y:S02]  /*29f90*/  SHFL.IDX P6, R14, R13, R12, R11 ;  /* 0x0000000c0d0e7389 */ /* 0x00006400000c000b */
[----:B01----:R-:W-:Y:S01]  /*29fa0*/  ENDCOLLECTIVE ;  /* 0x000000000000791b */ /* 0x003fe20003800000 */
.L_x_2110:
[----:B------:R-:W-:Y:S02]  /*29fb0*/  IMAD.MOV.U32 R13, RZ, RZ, R0 ;  /* 0x000000ffff0d7224 */ /* 0x000fe400078e0000 */
[----:B------:R-:W-:-:S07]  /*29fc0*/  IMAD.MOV.U32 R2, RZ, RZ, R14 ;  /* 0x000000ffff027224 */ /* 0x000fce00078e000e */
[----:B------:R-:W-:Y:S05]  /*29fd0*/  WARPSYNC.COLLECTIVE R15, `(.L_x_2111) ;  /* 0x000000000f087348 */ /* 0x000fea0003c00000 */
[----:B------:R0:W1:Y:S02]  /*29fe0*/  SHFL.IDX P6, R14, R13, R12, R11 ;  /* 0x0000000c0d0e7389 */ /* 0x00006400000c000b */
[----:B01----:R-:W-:Y:S01]  /*29ff0*/  ENDCOLLECTIVE ;  /* 0x000000000000791b */ /* 0x003fe20003800000 */
.L_x_2111:
[----:B------:R-:W-:Y:S02]  /*2a000*/  ULDC UR4, c[0x0][0x288] ;  /* 0x0000a20000047ab9 */ /* 0x000fe40000000800 */
[----:B------:R-:W-:Y:S02]  /*2a010*/  IMAD R5, R6, UR4, RZ ;  /* 0x0000000406057c24 */ /* 0x000fe4000f8e02ff */
[----:B------:R-:W-:-:S04]  /*2a020*/  VIADD R6, R20, UR40 ;  /* 0x0000002814067c36 */ /* 0x000fc80008000000 */
[C---:B------:R-:W-:Y:S01]  /*2a030*/  VIADD R8, R6.reuse, 0x10 ;  /* 0x0000001006087836 */ /* 0x040fe20000000000 */
[----:B------:R-:W-:Y:S01]  /*2a040*/  ISETP.GE.AND P2, PT, R6, R5, PT ;  /* 0x000000050600720c */ /* 0x000fe20003f46270 */
[----:B------:R-:W-:Y:S02]  /*2a050*/  IMAD.MOV.U32 R13, RZ, RZ, R4 ;  /* 0x000000ffff0d7224 */ /* 0x000fe400078e0004 */
[----:B------:R-:W-:-:S10]  /*2a060*/  IMAD.MOV.U32 R12, RZ, RZ, 0x1 ;  /* 0x00000001ff0c7424 */ /* 0x000fd400078e00ff */
[----:B------:R-:W-:Y:S01]  /*2a070*/  @!P2 LEA R7, R23, UR45, 0x1 ;  /* 0x0000002d1707ac11 */ /* 0x000fe2000f8e08ff */
[----:B------:R-:W-:Y:S01]  /*2a080*/  IMAD.MOV.U32 R3, RZ, RZ, R14 ;  /* 0x000000ffff037224 */ /* 0x000fe200078e000e */
[----:B------:R-:W-:-:S07]  /*2a090*/  @P2 LOP3.LUT R16, R16, 0x100, RZ, 0xfc, !PT ;  /* 0x0000010010102812 */ /* 0x000fce00078efcff */
[----:B------:R-:W-:Y:S05]  /*2a0a0*/  WARPSYNC.COLLECTIVE R15, `(.L_x_2112) ;  /* 0x000000000f087348 */ /* 0x000fea0003c00000 */
[----:B------:R0:W1:Y:S02]  /*2a0b0*/  SHFL.IDX P6, R14, R13, R12, R11 ;  /* 0x0000000c0d0e7389 */ /* 0x00006400000c000b */
[----:B01----:R-:W-:Y:S01]  /*2a0c0*/  ENDCOLLECTIVE ;  /* 0x000000000000791b */ /* 0x003fe20003800000 */
.L_x_2112:
[----:B------:R-:W-:Y:S02]  /*2a0d0*/  @!P2 LEA R3, P1, R22, R3, 0x1 ;  /* 0x000000031603a211 */ /* 0x000fe400078208ff */
[----:B------:R-:W-:-:S03]  /*2a0e0*/  LOP3.LUT R16, R16, 0xffffff7f, RZ, 0xc0, !PT ;  /* 0xffffff7f10107812 */ /* 0x000fc600078ec0ff */
        /* <DEDUP_REMOVED lines=10> */
[----:B------:R-:W-:Y:S02]  /*2a190*/  VIADD R8, R6, 0x20 ;  /* 0x0000002006087836 */ /* 0x000fe40000000000 */
[----:B0-----:R-:W-:-:S10]  /*2a1a0*/  IMAD.MOV.U32 R2, RZ, RZ, R14 ;  /* 0x000000ffff027224 */ /* 0x001fd400078e000e */
[----:B------:R-:W-:Y:S05]  /*2a1b0*/  WARPSYNC.COLLECTIVE R15, `(.L_x_2113) ;  /* 0x000000000f087348 */ /* 0x000fea0003c00000 */
[----:B------:R0:W1:Y:S02]  /*2a1c0*/  SHFL.IDX P6, R14, R13, R12, R11 ;  /* 0x0000000c0d0e7389 */ /* 0x00006400000c000b */
[----:B01----:R-:W-:Y:S01]  /*2a1d0*/  ENDCOLLECTIVE ;  /* 0x000000000000791b */ /* 0x003fe20003800000 */
.L_x_2113:
[----:B------:R-:W-:Y:S02]  /*2a1e0*/  @!P2 LEA R7, R23, UR45, 0x1 ;  /* 0x0000002d1707ac11 */ /* 0x000fe4000f8e08ff */
        /* <DEDUP_REMOVED lines=8> */
.L_x_2114:
        /* <DEDUP_REMOVED lines=15> */
.L_x_2115:
[----:B------:R-:W-:Y:S02]  /*2a360*/  @!P2 LEA R7, R23, UR45, 0x1 ;  /* 0x0000002d1707ac11 */ /* 0x000fe4000f8e08ff */
[----:B------:R-:W-:Y:S01]  /*2a370*/  @P2 LOP3.LUT R16, R16, 0x40, RZ, 0xfc, !PT ;  /* 0x0000004010102812 */ /* 0x000fe200078efcff */
[----:B------:R-:W-:Y:S02]  /*2a380*/  IMAD.MOV.U32 R13, RZ, RZ, R4 ;  /* 0x000000ffff0d7224 */ /* 0x000fe400078e0004 */
[----:B------:R-:W-:Y:S02]  /*2a390*/  IMAD.MOV.U32 R12, RZ, RZ, 0x3 ;  /* 0x00000003ff0c7424 */ /* 0x000fe400078e00ff */
[----:B------:R-:W-:-:S07]  /*2a3a0*/  IMAD.MOV.U32 R3, RZ, RZ, R14 ;  /* 0x000000ffff037224 */ /* 0x000fce00078e000e */
[----:B------:R-:W-:Y:S05]  /*2a3b0*/  WARPSYNC.COLLECTIVE R15, `(.L_x_2116) ;  /* 0x000000000f087348 */ /* 0x000fea0003c00000 */
[----:B------:R0:W1:Y:S02]  /*2a3c0*/  SHFL.IDX P6, R14, R13, R12, R11 ;  /* 0x0000000c0d0e7389 */ /* 0x00006400000c000b */
[----:B01----:R-:W-:Y:S01]  /*2a3d0*/  ENDCOLLECTIVE ;  /* 0x000000000000791b */ /* 0x003fe20003800000 */
.L_x_2116:
[----:B------:R-:W-:-:S05]  /*2a3e0*/  @!P2 LEA R3, P1, R22, R3, 0x1 ;  /* 0x000000031603a211 */ /* 0x000fca00078208ff */
[----:B------:R-:W-:-:S05]  /*2a3f0*/  @!P2 IMAD.X R2, RZ, RZ, R2, P1 ;  /* 0x000000ffff02a224 */ /* 0x000fca00008e0602 */
[----:B------:R-:W-:Y:S01]  /*2a400*/  @!P2 LOP3.LUT R3, R3, R2, RZ, 0x3c, !PT ;  /* 0x000000020303a212 */ /* 0x000fe200078e3cff */
[----:B------:R-:W-:-:S03]  /*2a410*/  IMAD.MOV.U32 R13, RZ, RZ, R0 ;  /* 0x000000ffff0d7224 */ /* 0x000fc600078e0000 */
[----:B------:R-:W-:-:S04]  /*2a420*/  @!P2 LOP3.LUT R2, R3, R2, RZ, 0x3c, !PT ;  /* 0x000000020302a212 */ /* 0x000fc800078e3cff */
[----:B------:R-:W-:Y:S01]  /*2a430*/  @!P2 LOP3.LUT R3, R3, R2, RZ, 0x3c, !PT ;  /* 0x000000020303a212 */ /* 0x000fe200078e3cff */
[----:B------:R-:W-:-:S04]  /*2a440*/  IMAD.MOV.U32 R4, RZ, RZ, R14 ;  /* 0x000000ffff047224 */ /* 0x000fc800078e000e */
[----:B------:R-:W-:Y:S01]  /*2a450*/  @!PT LDS RZ, [RZ] ;  /* 0x00000000fffff984 */ /* 0x000fe20000000800 */
[----:B------:R-:W-:Y:S01]  /*2a460*/  @!PT LDS RZ, [RZ] ;  /* 0x00000000fffff984 */ /* 0x000fe20000000800 */
[----:B------:R-:W-:Y:S01]  /*2a470*/  @!PT LDS RZ, [RZ] ;  /* 0x00000000fffff984 */ /* 0x000fe20000000800 */
[----:B------:R0:W-:Y:S03]  /*2a480*/  @!P2 LDGSTS.E.BYPASS.LTC128B.128 [R7+0x21400], desc[UR36][R2.64], !P0 ;  /* 0x214000000207afae */ /* 0x0001e6000c101d64 */
[----:B0-----:R-:W-:Y:S05]  /*2a490*/  WARPSYNC.COLLECTIVE R15, `(.L_x_2117) ;  /* 0x000000000f087348 */ /* 0x001fea0003c00000 */
[----:B------:R1:W2:Y:S02]  /*2a4a0*/  SHFL.IDX P6, R14, R13, R12, R11 ;  /* 0x0000000c0d0e7389 */ /* 0x0002a400000c000b */
[----:B012---:R-:W-:Y:S01]  /*2a4b0*/  ENDCOLLECTIVE ;  /* 0x000000000000791b */ /* 0x007fe20003800000 */
.L_x_2117:
[----:B------:R-:W-:Y:S05]  /*2a4c0*/  BRA `(.L_x_2118) ;  /* 0xffffffc800247947 */ /* 0x000fea000383ffff */
.L_x_2060:
        /* <DEDUP_REMOVED lines=8> */
.L_x_2120:
[----:B------:R-:W-:Y:S05]  /*2a550*/  BSYNC B0 ;  /* 0x0000000000007941 */ /* 0x000fea0003800000 */
.L_x_2119:
[----:B------:R-:W-:Y:S01]  /*2a560*/  IMAD.MOV.U32 R13, RZ, RZ, R0 ;  /* 0x000000ffff0d7224 */ /* 0x000fe200078e0000 */
[----:B------:R-:W-:Y:S01]  /*2a570*/  P2R R3, PR, RZ, 0x4 ;  /* 0x00000004ff037803 */ /* 0x000fe20000000000 */
[----:B------:R-:W-:Y:S01]  /*2a580*/  IMAD.MOV.U32 R12, RZ, RZ, RZ ;  /* 0x000000ffff0c7224 */ /* 0x000fe200078e00ff */
[C---:B------:R-:W-:Y:S01]  /*2a590*/  LOP3.LUT P2, RZ, R16.reuse, 0x100, RZ, 0xc0, !PT ;  /* 0x0000010010ff7812 */ /* 0x040fe2000784c0ff */
[----:B------:R-:W-:Y:S01]  /*2a5a0*/  IMAD.MOV.U32 R11, RZ, RZ, 0x181f ;  /* 0x0000181fff0b7424 */ /* 0x000fe200078e00ff */
[----:B------:R-:W-:Y:S01]  /*2a5b0*/  P2R R8, PR, RZ, 0x2 ;  /* 0x00000002ff087803 */ /* 0x000fe20000000000 */
[----:B------:R-:W-:Y:S01]  /*2a5c0*/  IMAD.MOV.U32 R15, RZ, RZ, -0x1 ;  /* 0xffffffffff0f7424 */ /* 0x000fe200078e00ff */
[----:B------:R-:W-:Y:S01]  /*2a5d0*/  LOP3.LUT P1, RZ, R16, 0x800, RZ, 0xc0, !PT ;  /* 0x0000080010ff7812 */ /* 0x000fe2000782c0ff */
[----:B------:R-:W-:Y:S01]  /*2a5e0*/  IMAD.MOV.U32 R2, RZ, RZ, R14 ;  /* 0x000000ffff027224 */ /* 0x000fe200078e000e */
[----:B------:R-:W-:-:S11]  /*2a5f0*/  P2R R10, PR, RZ, 0x8 ;  /* 0x00000008ff0a7803 */ /* 0x000fd60000000000 */
[----:B------:R-:W-:Y:S05]  /*2a600*/  WARPSYNC.COLLECTIVE R15, `(.L_x_2121) ;  /* 0x000000000f087348 */ /* 0x000fea0003c00000 */
[----:B------:R0:W1:Y:S02]  /*2a610*/  SHFL.IDX P6, R14, R13, R12, R11 ;  /* 0x0000000c0d0e7389 */ /* 0x00006400000c000b */
[----:B01----:R-:W-:Y:S01]  /*2a620*/  ENDCOLLECTIVE ;  /* 0x000000000000791b */ /* 0x003fe20003800000 */
.L_x_2121:
        /* <DEDUP_REMOVED lines=38> */
.L_x_2122:
[----:B------:R-:W-:-:S04]  /*2a890*/  @!P3 LOP3.LUT R7, R6, 0x80, RZ, 0xc0, !PT ;  /* 0x000000800607b812 */ /* 0x000fc800078ec0ff */
[----:B------:R-:W-:Y:S01]  /*2a8a0*/  @!P3 SHF.R.U32.HI R7, RZ, 0x3, R7 ;  /* 0x00000003ff07b819 */ /* 0x000fe20000011607 */
[----:B------:R-:W-:Y:S02]  /*2a8b0*/  IMAD.MOV.U32 R13, RZ, RZ, R0 ;  /* 0x000000ffff0d7224 */ /* 0x000fe400078e0000 */
[----:B------:R-:W-:-:S07]  /*2a8c0*/  IMAD.MOV.U32 R9, RZ, RZ, R14 ;  /* 0x000000ffff097224 */ /* 0x000fce00078e000e */
[----:B------:R-:W-:Y:S05]  /*2a8d0*/  WARPSYNC.COLLECTIVE R15, `(.L_x_2123) ;  /* 0x000000000f087348 */ /* 0x000fea0003c00000 */
[----:B------:R0:W1:Y:S02]  /*2a8e0*/  SHFL.IDX P6, R14, R13, R12, R11 ;  /* 0x0000000c0d0e7389 */ /* 0x00006400000c000b */
[----:B01----:R-:W-:Y:S01]  /*2a8f0*/  ENDCOLLECTIVE ;  /* 0x000000000000791b */ /* 0x003fe20003800000 */
.L_x_2123:
        /* <DEDUP_REMOVED lines=35> */
.L_x_2124:
[----:B------:R-:W-:-:S04]  /*2ab30*/  @!P1 LOP3.LUT R9, R6, 0x80, RZ, 0xc0, !PT ;  /* 0x0000008006099812 */ /* 0x000fc800078ec0ff */
[----:B------:R-:W-:Y:S01]  /*2ab40*/  @!P1 SHF.R.U32.HI R9, RZ, 0x3, R9 ;  /* 0x00000003ff099819 */ /* 0x000fe20000011609 */
[----:B------:R-:W-:Y:S02]  /*2ab50*/  IMAD.MOV.U32 R13, RZ, RZ, R0 ;  /* 0x000000ffff0d7224 */ /* 0x000fe400078e0000 */
[----:B------:R-:W-:-:S07]  /*2ab60*/  IMAD.MOV.U32 R7, RZ, RZ, R14 ;  /* 0x000000ffff077224 */ /* 0x000fce00078e000e */
[----:B------:R-:W-:Y:S05]  /*2ab70*/  WARPSYNC.COLLECTIVE R15, `(.L_x_2125) ;  /* 0x000000000f087348 */ /* 0x000fea0003c00000 */
[----:B------:R0:W1:Y:S02]  /*2ab80*/  SHFL.IDX P6, R14, R13, R12, R11 ;  /* 0x0000000c0d0e7389 */ /* 0x00006400000c000b */
[----:B01----:R-:W-:Y:S01]  /*2ab90*/  ENDCOLLECTIVE ;  /* 0x000000000000791b */ /* 0x003fe20003800000 */
.L_x_2125:
        /* <DEDUP_REMOVED lines=29> */
.L_x_2126:
[----:B------:R-:W-:Y:S02]  /*2ad70*/  IMAD.MOV.U32 R13, RZ, RZ, R0 ;  /* 0x000000ffff0d7224 */ /* 0x000fe400078e0000 */
[----:B------:R-:W-:-:S07]  /*2ad80*/  IMAD.MOV.U32 R4, RZ, RZ, R14 ;  /* 0x000000ffff047224 */ /* 0x000fce00078e000e */
[----:B------:R-:W-:Y:S05]  /*2ad90*/  WARPSYNC.COLLECTIVE R15, `(.L_x_2127) ;  /* 0x000000000f087348 */ /* 0x000fea0003c00000 */
[----:B------:R0:W1:Y:S02]  /*2ada0*/  SHFL.IDX P6, R14, R13, R12, R11 ;  /* 0x0000000c0d0e7389 */ /* 0x00006400000c000b */
[----:B01----:R-:W-:Y:S01]  /*2adb0*/  ENDCOLLECTIVE ;  /* 0x000000000000791b */ /* 0x003fe20003800000 */
.L_x_2127:
[----:B------:R-:W-:Y:S05]  /*2adc0*/  BRA `(.L_x_2128) ;  /* 0xffffffc800e07947 */ /* 0x000fea000383ffff */
.L_x_2063:
[----:B01----:R-:W-:-:S04]  /*2add0*/  IMAD.U32 R3, RZ, RZ, UR45 ;  /* 0x0000002dff037e24 */ /* 0x003fc8000f8e00ff */
[----:B------:R0:W1:Y:S03]  /*2ade0*/  SYNCS.PHASECHK.TRANS64.TRYWAIT P0, [R3+URZ+0x38820], R0 ;  /* 0x03882000030075a7 */ /* 0x000066000800017f */
[----:B-1----:R-:W-:Y:S05]  /*2adf0*/  @!P0 NANOSLEEP.SYNCS 0x989680 ;  /* 0x009896800000895d */ /* 0x002fea0003900000 */
[----:B------:R-:W1:Y:S02]  /*2ae00*/  @!P0 SYNCS.PHASECHK.TRANS64 P0, [R3+URZ+0x38820], R0 ;  /* 0x03882000030085a7 */ /* 0x000e64000800007f */
[----:B-1----:R-:W-:Y:S05]  /*2ae10*/  @!P0 BRA `(.L_x_2063) ;  /* 0xfffffffc00ec8947 */ /* 0x002fea000383ffff */
[----:B------:R-:W-:Y:S05]  /*2ae20*/  BRA `(.L_x_2129) ;  /* 0xffffffcc00507947 */ /* 0x000fea000383ffff */
.L_x_2065:
[----:B01----:R-:W-:-:S04]  /*2ae30*/  IMAD.U32 R3, RZ, RZ, UR45 ;  /* 0x0000002dff037e24 */ /* 0x003fc8000f8e00ff */
[----:B------:R0:W1:Y:S03]  /*2ae40*/  SYNCS.PHASECHK.TRANS64.TRYWAIT P0, [R3+URZ+0x38860], R0 ;  /* 0x03886000030075a7 */ /* 0x000066000800017f */
[----:B-1----:R-:W-:Y:S05]  /*2ae50*/  @!P0 NANOSLEEP.SYNCS 0x989680 ;  /* 0x009896800000895d */ /* 0x002fea0003900000 */
[----:B------:R-:W1:Y:S02]  /*2ae60*/  @!P0 SYNCS.PHASECHK.TRANS64 P0, [R3+URZ+0x38860], R0 ;  /* 0x03886000030085a7 */ /* 0x000e64000800007f */
[----:B-1----:R-:W-:Y:S05]  /*2ae70*/  @!P0 BRA `(.L_x_2065) ;  /* 0xfffffffc00ec8947 */ /* 0x002fea000383ffff */
[----:B------:R-:W-:Y:S05]  /*2ae80*/  BRA `(.L_x_2130) ;  /* 0xffffffcc004c7947 */ /* 0x000fea000383ffff */
.L_x_2066:
        /* <DEDUP_REMOVED lines=8> */
.L_x_2132:
[----:B------:R-:W-:Y:S05]  /*2af10*/  BSYNC B0 ;  /* 0x0000000000007941 */ /* 0x000fea0003800000 */
.L_x_2131:
[----:B------:R-:W-:Y:S01]  /*2af20*/  IMAD.MOV.U32 R13, RZ, RZ, R6 ;  /* 0x000000ffff0d7224 */ /* 0x000fe200078e0006 */
[----:B------:R-:W-:Y:S01]  /*2af30*/  LOP3.LUT R4, R17, 0x1, RZ, 0xc0, !PT ;  /* 0x0000000111047812 */ /* 0x000fe200078ec0ff */
[----:B------:R-:W-:Y:S01]  /*2af40*/  IMAD.MOV.U32 R12, RZ, RZ, RZ ;  /* 0x000000ffff0c7224 */ /* 0x000fe200078e00ff */
[----:B------:R-:W-:Y:S01]  /*2af50*/  LEA R7, R23, UR45, 0x1 ;  /* 0x0000002d17077c11 */ /* 0x000fe2000f8e08ff */
[----:B------:R-:W-:Y:S01]  /*2af60*/  IMAD.MOV.U32 R11, RZ, RZ, 0x181f ;  /* 0x0000181fff0b7424 */ /* 0x000fe200078e00ff */
[----:B------:R-:W-:Y:S01]  /*2af70*/  ISETP.NE.U32.AND P1, PT, R4, 0x1, PT ;  /* 0x000000010400780c */ /* 0x000fe20003f25070 */
[----:B------:R-:W-:Y:S01]  /*2af80*/  IMAD.MOV.U32 R15, RZ, RZ, -0x1 ;  /* 0xffffffffff0f7424 */ /* 0x000fe200078e00ff */
[C---:B------:R-:W-:Y:S01]  /*2af90*/  LOP3.LUT P5, RZ, R17.reuse, 0x2, RZ, 0xc0, !PT ;  /* 0x0000000211ff7812 */ /* 0x040fe200078ac0ff */
[----:B------:R-:W-:Y:S01]  /*2afa0*/  IMAD.MOV.U32 R3, RZ, RZ, R14 ;  /* 0x000000ffff037224 */ /* 0x000fe200078e000e */
[----:B------:R-:W-:Y:S01]  /*2afb0*/  LOP3.LUT P4, RZ, R17, 0x4, RZ, 0xc0, !PT ;  /* 0x0000000411ff7812 */ /* 0x000fe2000788c0ff */
[----:B------:R-:W-:-:S12]  /*2afc0*/  IMAD.SHL.U32 R0, R22, 0x2, RZ ;  /* 0x0000000216007824 */ /* 0x000fd800078e00ff */
[----:B------:R-:W-:Y:S05]  /*2afd0*/  WARPSYNC.COLLECTIVE R15, `(.L_x_2133) ;  /* 0x000000000f087348 */ /* 0x000fea0003c00000 */
[----:B------:R0:W1:Y:S02]  /*2afe0*/  SHFL.IDX P6, R14, R13, R12, R11 ;  /* 0x0000000c0d0e7389 */ /* 0x00006400000c000b */
[----:B01----:R-:W-:Y:S01]  /*2aff0*/  ENDCOLLECTIVE ;  /* 0x000000000000791b */ /* 0x003fe20003800000 */
.L_x_2133:
[C---:B------:R-:W-:Y:S02]  /*2b000*/  LOP3.LUT P3, RZ, R17.reuse, 0x8, RZ, 0xc0, !PT ;  /* 0x0000000811ff7812 */ /* 0x040fe4000786c0ff */
[C---:B------:R-:W-:Y:S02]  /*2b010*/  LOP3.LUT P2, RZ, R17.reuse, 0x10, RZ, 0xc0, !PT ;  /* 0x0000001011ff7812 */ /* 0x040fe4000784c0ff */
[----:B------:R-:W-:Y:S02]  /*2b020*/  LOP3.LUT R16, R16, 0xffffffbf, RZ, 0xc0, !PT ;  /* 0xffffffbf10107812 */ /* 0x000fe400078ec0ff */
[----:B------:R-:W-:Y:S02]  /*2b030*/  PRMT R4, R17, 0x8880, RZ ;  /* 0x0000888011047816 */ /* 0x000fe400000000ff */
[----:B------:R-:W-:-:S04]  /*2b040*/  @P1 LOP3.LUT R16, R16, 0x40, RZ, 0xfc, !PT ;  /* 0x0000004010101812 */ /* 0x000fc800078efcff */
[----:B------:R-:W-:Y:S01]  /*2b050*/  LOP3.LUT R16, R16, 0xffffff7f, RZ, 0xc0, !PT ;  /* 0xffffff7f10107812 */ /* 0x000fe200078ec0ff */
[----:B------:R-:W-:Y:S02]  /*2b060*/  IMAD.MOV.U32 R13, RZ, RZ, R8 ;  /* 0x000000ffff0d7224 */ /* 0x000fe400078e0008 */
        /* <DEDUP_REMOVED lines=30> */
.L_x_2134:
[----:B------:R-:W-:Y:S02]  /*2b250*/  IMAD.MOV.U32 R13, RZ, RZ, R6 ;  /* 0x000000ffff0d7224 */ /* 0x000fe400078e0006 */
[----:B------:R-:W-:-:S07]  /*2b260*/  IMAD.MOV.U32 R5, RZ, RZ, R14 ;  /* 0x000000ffff057224 */ /* 0x000fce00078e000e */
[----:B------:R-:W-:Y:S05]  /*2b270*/  WARPSYNC.COLLECTIVE R15, `(.L_x_2135) ;  /* 0x000000000f087348 */ /* 0x000fea0003c00000 */
[----:B------:R0:W1:Y:S02]  /*2b280*/  SHFL.IDX P6, R14, R13, R12, R11 ;  /* 0x0000000c0d0e7389 */ /* 0x00006400000c000b */
[----:B01----:R-:W-:Y:S01]  /*2b290*/  ENDCOLLECTIVE ;  /* 0x000000000000791b */ /* 0x003fe20003800000 */
.L_x_2135:
        /* <DEDUP_REMOVED lines=28> */
.L_x_2136:
[----:B------:R-:W-:Y:S02]  /*2b460*/  IMAD.MOV.U32 R13, RZ, RZ, R6 ;  /* 0x000000ffff0d7224 */ /* 0x000fe400078e0006 */
[----:B------:R-:W-:-:S07]  /*2b470*/  IMAD.MOV.U32 R9, RZ, RZ, R14 ;  /* 0x000000ffff097224 */ /* 0x000fce00078e000e */
[----:B------:R-:W-:Y:S05]  /*2b480*/  WARPSYNC.COLLECTIVE R15, `(.L_x_2137) ;  /* 0x000000000f087348 */ /* 0x000fea0003c00000 */
[----:B------:R0:W1:Y:S02]  /*2b490*/  SHFL.IDX P6, R14, R13, R12, R11 ;  /* 0x0000000c0d0e7389 */ /* 0x00006400000c000b */
[----:B01----:R-:W-:Y:S01]  /*2b4a0*/  ENDCOLLECTIVE ;  /* 0x000000000000791b */ /* 0x003fe20003800000 */
.L_x_2137:
        /* <DEDUP_REMOVED lines=28> */
.L_x_2138:
[----:B------:R-:W-:Y:S02]  /*2b670*/  IMAD.MOV.U32 R13, RZ, RZ, R6 ;  /* 0x000000ffff0d7224 */ /* 0x000fe400078e0006 */
[----:B------:R-:W-:-:S07]  /*2b680*/  IMAD.MOV.U32 R8, RZ, RZ, R14 ;  /* 0x000000ffff087224 */ /* 0x000fce00078e000e */
[----:B------:R-:W-:Y:S05]  /*2b690*/  WARPSYNC.COLLECTIVE R15, `(.L_x_2139) ;  /* 0x000000000f087348 */ /* 0x000fea0003c00000 */
[----:B------:R0:W1:Y:S02]  /*2b6a0*/  SHFL.IDX P6, R14, R13, R12, R11 ;  /* 0x0000000c0d0e7389 */ /* 0x00006400000c000b */
[----:B01----:R-:W-:Y:S01]  /*2b6b0*/  ENDCOLLECTIVE ;  /* 0x000000000000791b */ /* 0x003fe20003800000 */
.L_x_2139:
[----:B------:R-:W-:Y:S05]  /*2b6c0*/  BRA `(.L_x_2140) ;  /* 0xffffffc800e07947 */ /* 0x000fea000383ffff */
.L_x_2073:
[----:B-1----:R1:W2:Y:S02]  /*2b6d0*/  SYNCS.PHASECHK.TRANS64.TRYWAIT P0, [R10+URZ+0x38840], R20 ;  /* 0x038840140a0075a7 */ /* 0x0022a4000800017f */
[----:B--2---:R-:W-:Y:S05]  /*2b6e0*/  @!P0 NANOSLEEP.SYNCS 0x989680 ;  /* 0x009896800000895d */ /* 0x004fea0003900000 */
[----:B------:R-:W2:Y:S02]  /*2b6f0*/  @!P0 SYNCS.PHASECHK.TRANS64 P0, [R10+URZ+0x38840], R20 ;  /* 0x038840140a0085a7 */ /* 0x000ea4000800007f */
[----:B--2---:R-:W-:Y:S05]  /*2b700*/  @!P0 BRA `(.L_x_2073) ;  /* 0xfffffffc00f08947 */ /* 0x004fea000383ffff */
[----:B------:R-:W-:Y:S05]  /*2b710*/  BRA `(.L_x_2141) ;  /* 0xffffffd000387947 */ /* 0x000fea000383ffff */
.L_x_2074:
[----:B------:R-:W-:Y:S01]  /*2b720*/  BSSY B1, `(.L_x_2142) ;  /* 0x0000008000017945 */ /* 0x000fe20003800000 */
[----:B------:R-:W-:Y:S02]  /*2b730*/  IMAD.MOV.U32 R13, RZ, RZ, R29 ;  /* 0x000000ffff0d7224 */ /* 0x000fe400078e001d */
[----:B------:R-:W-:Y:S02]  /*2b740*/  IMAD.MOV.U32 R12, RZ, RZ, RZ ;  /* 0x000000ffff0c7224 */ /* 0x000fe400078e00ff */
[----:B------:R-:W-:Y:S02]  /*2b750*/  IMAD.MOV.U32 R11, RZ, RZ, 0x181f ;  /* 0x0000181fff0b7424 */ /* 0x000fe400078e00ff */
[----:B------:R-:W-:-:S07]  /*2b760*/  IMAD.MOV.U32 R15, RZ, RZ, -0x1 ;  /* 0xffffffffff0f7424 */ /* 0x000fce00078e00ff */
[----:B-1----:R-:W-:Y:S05]  /*2b770*/  WARPSYNC.COLLECTIVE R15, `(.L_x_2143) ;  /* 0x000000000f087348 */ /* 0x002fea0003c00000 */
[----:B------:R0:W2:Y:S02]  /*2b780*/  SHFL.IDX P6, R14, R13, R12, R11 ;  /* 0x0000000c0d0e7389 */ /* 0x0000a400000c000b */
[----:B012---:R-:W-:Y:S01]  /*2b790*/  ENDCOLLECTIVE ;  /* 0x000000000000791b */ /* 0x007fe20003800000 */
.L_x_2143:
[----:B------:R-:W-:Y:S05]  /*2b7a0*/  BSYNC B1 ;  /* 0x0000000000017941 */ /* 0x000fea0003800000 */
.L_x_2142:
        /* <DEDUP_REMOVED lines=9> */
.L_x_2144:
[----:B------:R-:W-:Y:S02]  /*2b840*/  IMAD.MOV.U32 R13, RZ, RZ, R29 ;  /* 0x000000ffff0d7224 */ /* 0x000fe400078e001d */
[----:B------:R-:W-:Y:S01]  /*2b850*/  IMAD.MOV.U32 R12, RZ, RZ, 0x1 ;  /* 0x00000001ff0c7424 */ /* 0x000fe200078e00ff */
[----:B------:R-:W-:-:S13]  /*2b860*/  IADD3 R2, P0, R14, R0, RZ ;  /* 0x000000000e027210 */ /* 0x000fda0007f1e0ff */
[----:B------:R-:W-:Y:S05]  /*2b870*/  WARPSYNC.COLLECTIVE R15, `(.L_x_2145) ;  /* 0x000000000f087348 */ /* 0x000fea0003c00000 */
[----:B------:R0:W1:Y:S02]  /*2b880*/  SHFL.IDX P6, R14, R13, R12, R11 ;  /* 0x0000000c0d0e7389 */ /* 0x00006400000c000b */
[----:B01----:R-:W-:Y:S01]  /*2b890*/  ENDCOLLECTIVE ;  /* 0x000000000000791b */ /* 0x003fe20003800000 */
.L_x_2145:
        /* <DEDUP_REMOVED lines=10> */
.L_x_2146:
[----:B------:R-:W-:Y:S02]  /*2b940*/  IMAD.MOV.U32 R13, RZ, RZ, R29 ;  /* 0x000000ffff0d7224 */ /* 0x000fe400078e001d */
[----:B------:R-:W-:Y:S01]  /*2b950*/  IMAD.MOV.U32 R12, RZ, RZ, 0x2 ;  /* 0x00000002ff0c7424 */ /* 0x000fe200078e00ff */
[----:B------:R-:W-:-:S13]  /*2b960*/  IADD3 R2, P0, R14, R0, RZ ;  /* 0x000000000e027210 */ /* 0x000fda0007f1e0ff */
[----:B------:R-:W-:Y:S05]  /*2b970*/  WARPSYNC.COLLECTIVE R15, `(.L_x_2147) ;  /* 0x000000000f087348 */ /* 0x000fea0003c00000 */
[----:B------:R0:W1:Y:S02]  /*2b980*/  SHFL.IDX P6, R14, R13, R12, R11 ;  /* 0x0000000c0d0e7389 */ /* 0x00006400000c000b */
[----:B01----:R-:W-:Y:S01]  /*2b990*/  ENDCOLLECTIVE ;  /* 0x000000000000791b */ /* 0x003fe20003800000 */
.L_x_2147:
        /* <DEDUP_REMOVED lines=10> */
.L_x_2148:
[----:B------:R-:W-:Y:S02]  /*2ba40*/  IMAD.MOV.U32 R13, RZ, RZ, R29 ;  /* 0x000000ffff0d7224 */ /* 0x000fe400078e001d */
[----:B------:R-:W-:Y:S01]  /*2ba50*/  IMAD.MOV.U32 R12, RZ, RZ, 0x3 ;  /* 0x00000003ff0c7424 */ /* 0x000fe200078e00ff */
[----:B------:R-:W-:-:S13]  /*2ba60*/  IADD3 R2, P0, R14, R0, RZ ;  /* 0x000000000e027210 */ /* 0x000fda0007f1e0ff */
[----:B------:R-:W-:Y:S05]  /*2ba70*/  WARPSYNC.COLLECTIVE R15, `(.L_x_2149) ;  /* 0x000000000f087348 */ /* 0x000fea0003c00000 */
[----:B------:R0:W1:Y:S02]  /*2ba80*/  SHFL.IDX P6, R14, R13, R12, R11 ;  /* 0x0000000c0d0e7389 */ /* 0x00006400000c000b */
[----:B01----:R-:W-:Y:S01]  /*2ba90*/  ENDCOLLECTIVE ;  /* 0x000000000000791b */ /* 0x003fe20003800000 */
.L_x_2149:
        /* <DEDUP_REMOVED lines=10> */
.L_x_2150:
[----:B------:R-:W-:Y:S05]  /*2bb40*/  BRA `(.L_x_2151) ;  /* 0xffffffcc00ec7947 */ /* 0x000fea000383ffff */
.L_x_2079:
[----:B---3--:R3:W4:Y:S02]  /*2bb50*/  SYNCS.PHASECHK.TRANS64.TRYWAIT P0, [R10+URZ+0x38860], R20 ;  /* 0x038860140a0075a7 */ /* 0x008724000800017f */
[----:B----4-:R-:W-:Y:S05]  /*2bb60*/  @!P0 NANOSLEEP.SYNCS 0x989680 ;  /* 0x009896800000895d */ /* 0x010fea0003900000 */
[----:B------:R-:W4:Y:S02]  /*2bb70*/  @!P0 SYNCS.PHASECHK.TRANS64 P0, [R10+URZ+0x38860], R20 ;  /* 0x038860140a0085a7 */ /* 0x000f24000800007f */
[----:B----4-:R-:W-:Y:S05]  /*2bb80*/  @!P0 BRA `(.L_x_2079) ;  /* 0xfffffffc00f08947 */ /* 0x010fea000383ffff */
[----:B------:R-:W-:Y:S05]  /*2bb90*/  BRA `(.L_x_2152) ;  /* 0xffffffd000387947 */ /* 0x000fea000383ffff */
.L_x_2080:
        /* <DEDUP_REMOVED lines=8> */
.L_x_2154:
[----:B------:R-:W-:Y:S05]  /*2bc20*/  BSYNC B1 ;  /* 0x0000000000017941 */ /* 0x000fea0003800000 */
.L_x_2153:
[----:B------:R-:W-:Y:S01]  /*2bc30*/  IMAD.MOV.U32 R13, RZ, RZ, R18 ;  /* 0x000000ffff0d7224 */ /* 0x000fe200078e0012 */
[----:B------:R-:W-:Y:S01]  /*2bc40*/  LEA R17, R17, UR45, 0x1 ;  /* 0x0000002d11117c11 */ /* 0x000fe2000f8e08ff */
[----:B------:R-:W-:Y:S01]  /*2bc50*/  IMAD.MOV.U32 R12, RZ, RZ, RZ ;  /* 0x000000ffff0c7224 */ /* 0x000fe200078e00ff */
[C---:B------:R-:W-:Y:S01]  /*2bc60*/  LOP3.LUT P2, RZ, R16.reuse, 0x20, RZ, 0xc0, !PT ;  /* 0x0000002010ff7812 */ /* 0x040fe2000784c0ff */
[----:B------:R-:W-:Y:S01]  /*2bc70*/  IMAD.MOV.U32 R11, RZ, RZ, 0x181f ;  /* 0x0000181fff0b7424 */ /* 0x000fe200078e00ff */
[----:B------:R-:W-:Y:S01]  /*2bc80*/  LOP3.LUT P1, RZ, R16, 0x10, RZ, 0xc0, !PT ;  /* 0x0000001010ff7812 */ /* 0x000fe2000782c0ff */
[----:B------:R-:W-:Y:S01]  /*2bc90*/  IMAD.MOV.U32 R15, RZ, RZ, -0x1 ;  /* 0xffffffffff0f7424 */ /* 0x000fe200078e00ff */
[----:B------:R-:W-:Y:S01]  /*2bca0*/  P2R R4, PR, RZ, 0x20 ;  /* 0x00000020ff047803 */ /* 0x000fe20000000000 */
[----:B------:R-:W-:-:S10]  /*2bcb0*/  IMAD.MOV.U32 R3, RZ, RZ, R14 ;  /* 0x000000ffff037224 */ /* 0x000fd400078e000e */
[----:B------:R-:W-:Y:S05]  /*2bcc0*/  WARPSYNC.COLLECTIVE R15, `(.L_x_2155) ;  /* 0x000000000f087348 */ /* 0x000fea0003c00000 */
[----:B------:R0:W1:Y:S02]  /*2bcd0*/  SHFL.IDX P6, R14, R13, R12, R11 ;  /* 0x0000000c0d0e7389 */ /* 0x00006400000c000b */
[----:B01----:R-:W-:Y:S01]  /*2bce0*/  ENDCOLLECTIVE ;  /* 0x000000000000791b */ /* 0x003fe20003800000 */
.L_x_2155:
        /* <DEDUP_REMOVED lines=13> */
.L_x_2156:
        /* <DEDUP_REMOVED lines=16> */
.L_x_2157:
        /* <DEDUP_REMOVED lines=18> */
.L_x_2158:
        /* <DEDUP_REMOVED lines=14> */
.L_x_2159:
        /* <DEDUP_REMOVED lines=17> */
.L_x_2160:
        /* <DEDUP_REMOVED lines=13> */
.L_x_2161:
[----:B------:R-:W-:Y:S05]  /*2c2a0*/  BRA `(.L_x_2162) ;  /* 0xffffffcc00ac7947 */ /* 0x000fea000383ffff */
.L_x_2085:
[----:B0-----:R0:W1:Y:S02]  /*2c2b0*/  SYNCS.PHASECHK.TRANS64.TRYWAIT P0, [R5+URZ+0x38820], R4 ;  /* 0x03882004050075a7 */ /* 0x001064000800017f */
[----:B-1----:R-:W-:Y:S05]  /*2c2c0*/  @!P0 NANOSLEEP.SYNCS 0x989680 ;  /* 0x009896800000895d */ /* 0x002fea0003900000 */
[----:B------:R-:W1:Y:S02]  /*2c2d0*/  @!P0 SYNCS.PHASECHK.TRANS64 P0, [R5+URZ+0x38820], R4 ;  /* 0x03882004050085a7 */ /* 0x000e64000800007f */
[----:B-1----:R-:W-:Y:S05]  /*2c2e0*/  @!P0 BRA `(.L_x_2085) ;  /* 0xfffffffc00f08947 */ /* 0x002fea000383ffff */
[----:B------:R-:W-:Y:S05]  /*2c2f0*/  BRA `(.L_x_2163) ;  /* 0xffffffd000587947 */ /* 0x000fea000383ffff */
.L_x_2086:
        /* <DEDUP_REMOVED lines=11> */
.L_x_2165:
[----:B------:R-:W-:Y:S05]  /*2c3b0*/  BSYNC B0 ;  /* 0x0000000000007941 */ /* 0x000fea0003800000 */
.L_x_2164:
[----:B------:R-:W-:Y:S05]  /*2c3c0*/  BRA `(.L_x_2166) ;  /* 0xffffffd000407947 */ /* 0x000fea000383ffff */
.L_x_2087:
[----:B------:R-:W-:Y:S01]  /*2c3d0*/  BSSY B0, `(.L_x_2167) ;  /* 0x0000006000007945 */ /* 0x000fe20003800000 */
[----:B------:R-:W-:-:S07]  /*2c3e0*/  IMAD.MOV.U32 R15, RZ, RZ, -0x1 ;  /* 0xffffffffff0f7424 */ /* 0x000fce00078e00ff */
[----:B012--5:R-:W-:Y:S05]  /*2c3f0*/  WARPSYNC.COLLECTIVE R15, `(.L_x_2168) ;  /* 0x000000000f0c7348 */ /* 0x027fea0003c00000 */
[----:B------:R-:W-:Y:S02]  /*2c400*/  ELECT P6, UR62, PT ;  /* 0x00000000003e782f */ /* 0x000fe400038c0000 */
[----:B------:R-:W-:Y:S01]  /*2c410*/  MOV R14, UR62 ;  /* 0x0000003e000e7c02 */ /* 0x000fe20008000f00 */
[----:B012--5:R-:W-:Y:S10]  /*2c420*/  ENDCOLLECTIVE ;  /* 0x000000000000791b */ /* 0x027ff40003800000 */
.L_x_2168:
[----:B------:R-:W-:Y:S05]  /*2c430*/  BSYNC B0 ;  /* 0x0000000000007941 */ /* 0x000fea0003800000 */
.L_x_2167:
[----:B------:R-:W-:Y:S05]  /*2c440*/  BRA `(.L_x_2169) ;  /* 0xffffffd000347947 */ /* 0x000fea000383ffff */
.L_x_2089:
[----:B-1----:R1:W3:Y:S02]  /*2c450*/  SYNCS.PHASECHK.TRANS64.TRYWAIT P1, [R3+URZ+0x38840], R2 ;  /* 0x03884002030075a7 */ /* 0x0022e4000802017f */
[----:B---3--:R-:W-:Y:S05]  /*2c460*/  @!P1 NANOSLEEP.SYNCS 0x989680 ;  /* 0x009896800000995d */ /* 0x008fea0003900000 */
[----:B------:R-:W3:Y:S02]  /*2c470*/  @!P1 SYNCS.PHASECHK.TRANS64 P1, [R3+URZ+0x38840], R2 ;  /* 0x03884002030095a7 */ /* 0x000ee4000802007f */
[----:B---3--:R-:W-:Y:S05]  /*2c480*/  @!P1 BRA `(.L_x_2089) ;  /* 0xfffffffc00f09947 */ /* 0x008fea000383ffff */
[----:B------:R-:W-:Y:S05]  /*2c490*/  BRA `(.L_x_2170) ;  /* 0xffffffd000547947 */ /* 0x000fea000383ffff */
.L_x_2091:
[----:B0-----:R0:W3:Y:S02]  /*2c4a0*/  SYNCS.PHASECHK.TRANS64.TRYWAIT P1, [R5+URZ+0x38840], R0 ;  /* 0x03884000050075a7 */ /* 0x0010e4000802017f */
[----:B---3--:R-:W-:Y:S05]  /*2c4b0*/  @!P1 NANOSLEEP.SYNCS 0x989680 ;  /* 0x009896800000995d */ /* 0x008fea0003900000 */
[----:B------:R-:W3:Y:S02]  /*2c4c0*/  @!P1 SYNCS.PHASECHK.TRANS64 P1, [R5+URZ+0x38840], R0 ;  /* 0x03884000050095a7 */ /* 0x000ee4000802007f */
[----:B---3--:R-:W-:Y:S05]  /*2c4d0*/  @!P1 BRA `(.L_x_2091) ;  /* 0xfffffffc00f09947 */ /* 0x008fea000383ffff */
[----:B------:R-:W-:Y:S05]  /*2c4e0*/  BRA `(.L_x_2171) ;  /* 0xffffffd000607947 */ /* 0x000fea000383ffff */
.L_x_2093:
[----:B---3--:R3:W4:Y:S02]  /*2c4f0*/  SYNCS.PHASECHK.TRANS64.TRYWAIT P1, [R3+URZ+0x38860], R2 ;  /* 0x03886002030075a7 */ /* 0x008724000802017f */
[----:B----4-:R-:W-:Y:S05]  /*2c500*/  @!P1 NANOSLEEP.SYNCS 0x989680 ;  /* 0x009896800000995d */ /* 0x010fea0003900000 */
[----:B------:R-:W4:Y:S02]  /*2c510*/  @!P1 SYNCS.PHASECHK.TRANS64 P1, [R3+URZ+0x38860], R2 ;  /* 0x03886002030095a7 */ /* 0x000f24000802007f */
[----:B----4-:R-:W-:Y:S05]  /*2c520*/  @!P1 BRA `(.L_x_2093) ;  /* 0xfffffffc00f09947 */ /* 0x010fea000383ffff */
[----:B------:R-:W-:Y:S05]  /*2c530*/  BRA `(.L_x_2172) ;  /* 0xffffffd0005c7947 */ /* 0x000fea000383ffff */
        .type           $_ZN7cutlass13device_kernelIN5flash11enable_sm90INS1_16FlashAttnFwdSm90INS1_25CollectiveMainloopFwdSm90ILi2EN4cute5tupleIJNS5_1CILi1EEES8_S8_EEENS6_IJNS7_ILi64EEESA_SA_EEELi512ENS_6half_tEfNS_4arch4Sm90ELb0ELb1ELb1ELb0ELb1ELb0ELb1ELb0ELb0ELb1ELb1ELb0EEENS1_21CollectiveEpilogueFwdINS6_IJSA_NS7_ILi512EEESA_EEES9_SC_SE_Li256ELb0ELb1ELb1ELb0EEENS1_19SingleTileSchedulerILb0ELb1ELb1ELi64EEEEEEEEEvNT_6ParamsE$_ZZN5flash25CollectiveMainloopFwdSm90ILi2EN4cute5tupleIJNS1_1CILi1EEES4_S4_EEENS2_IJNS3_ILi64EEES6_S6_EEELi512EN7cutlass6half_tEfNS8_4arch4Sm90ELb0ELb1ELb1ELb0ELb1ELb0ELb1ELb0ELb0ELb1ELb1ELb0EE3mmaINS_16FlashAttnFwdSm90ISC_NS_21CollectiveEpilogueFwdINS2_IJS6_NS3_ILi512EEES6_EEES5_S9_SB_Li256ELb0ELb1ELb1ELb0EEENS_19SingleTileSchedulerILb0ELb1ELb1ELi64EEEE13SharedStorageENS1_6TensorINS1_11ArrayEngineIfLm128EEENS1_6LayoutINS2_IJNS2_IJNS3_ILi2EEESR_NS3_ILi32EEEEEES4_S4_EEENS2_IJNS2_IJS4_SR_NS3_ILi4EEEEEENS3_ILi0EEESX_EEEEEEENS_7SoftmaxILi2ELi0EEEEEbRKNSC_6ParamsENS8_13PipelineAsyncILi2EEES17_RNS8_13PipelineStateILj2EEERT0_RT1_iRiRKNS_16SeqlenInfoQKNewKILb0ELb0EEENS2_IJiiiiEEERT_ENKUliT_T0_T1_E_clIZSD_ISM_S10_S12_EbS15_S17_S17_S1A_S1C_S1E_iS1F_S1J_S1K_S1M_EUlRS1N_iE1_NS3_ILb0EEENS3_ILb1EEEEEDaiS1N_S1O_S1P_,@function
        .size           $_ZN7cutlass13device_kernelIN5flash11enable_sm90INS1_16FlashAttnFwdSm90INS1_25CollectiveMainloopFwdSm90ILi2EN4cute5tupleIJNS5_1CILi1EEES8_S8_EEENS6_IJNS7_ILi64EEESA_SA_EEELi512ENS_6half_tEfNS_4arch4Sm90ELb0ELb1ELb1ELb0ELb1ELb0ELb1ELb0ELb0ELb1ELb1ELb0EEENS1_21CollectiveEpilogueFwdINS6_IJSA_NS7_ILi512EEESA_EEES9_SC_SE_Li256ELb0ELb1ELb1ELb0EEENS1_19SingleTileSchedulerILb0ELb1ELb1ELi64EEEEEEEEEvNT_6ParamsE$_ZZN5flash25CollectiveMainloopFwdSm90ILi2EN4cute5tupleIJNS1_1CILi1EEES4_S4_EEENS2_IJNS3_ILi64EEES6_S6_EEELi512EN7cutlass6half_tEfNS8_4arch4Sm90ELb0ELb1ELb1ELb0ELb1ELb0ELb1ELb0ELb0ELb1ELb1ELb0EE3mmaINS_16FlashAttnFwdSm90ISC_NS_21CollectiveEpilogueFwdINS2_IJS6_NS3_ILi512EEES6_EEES5_S9_SB_Li256ELb0ELb1ELb1ELb0EEENS_19SingleTileSchedulerILb0ELb1ELb1ELi64EEEE13SharedStorageENS1_6TensorINS1_11ArrayEngineIfLm128EEENS1_6LayoutINS2_IJNS2_IJNS3_ILi2EEESR_NS3_ILi32EEEEEES4_S4_EEENS2_IJNS2_IJS4_SR_NS3_ILi4EEEEEENS3_ILi0EEESX_EEEEEEENS_7SoftmaxILi2ELi0EEEEEbRKNSC_6ParamsENS8_13PipelineAsyncILi2EEES17_RNS8_13PipelineStateILj2EEERT0_RT1_iRiRKNS_16SeqlenInfoQKNewKILb0ELb0EEENS2_IJiiiiEEERT_ENKUliT_T0_T1_E_clIZSD_ISM_S10_S12_EbS15_S17_S17_S1A_S1C_S1E_iS1F_S1J_S1K_S1M_EUlRS1N_iE1_NS3_ILb0EEENS3_ILb1EEEEEDaiS1N_S1O_S1P_,(.L_x_5833 - $_ZN7cutlass13device_kernelIN5flash11enable_sm90INS1_16FlashAttnFwdSm90INS1_25CollectiveMainloopFwdSm90ILi2EN4cute5tupleIJNS5_1CILi1EEES8_S8_EEENS6_IJNS7_ILi64EEESA_SA_EEELi512ENS_6half_tEfNS_4arch4Sm90ELb0ELb1ELb1ELb0ELb1ELb0ELb1ELb0ELb0ELb1ELb1ELb0EEENS1_21CollectiveEpilogueFwdINS6_IJSA_NS7_ILi512EEESA_EEES9_SC_SE_Li256ELb0ELb1ELb1ELb0EEENS1_19SingleTileSchedulerILb0ELb1ELb1ELi64EEEEEEEEEvNT_6ParamsE$_ZZN5flash25CollectiveMainloopFwdSm90ILi2EN4cute5tupleIJNS1_1CILi1EEES4_S4_EEENS2_IJNS3_ILi64EEES6_S6_EEELi512EN7cutlass6half_tEfNS8_4arch4Sm90ELb0ELb1ELb1ELb0ELb1ELb0ELb1ELb0ELb0ELb1ELb1ELb0EE3mmaINS_16FlashAttnFwdSm90ISC_NS_21CollectiveEpilogueFwdINS2_IJS6_NS3_ILi512EEES6_EEES5_S9_SB_Li256ELb0ELb1ELb1ELb0EEENS_19SingleTileSchedulerILb0ELb1ELb1ELi64EEEE13SharedStorageENS1_6TensorINS1_11ArrayEngineIfLm128EEENS1_6LayoutINS2_IJNS2_IJNS3_ILi2EEESR_NS3_ILi32EEEEEES4_S4_EEENS2_IJNS2_IJS4_SR_NS3_ILi4EEEEEENS3_ILi0EEESX_EEEEEEENS_7SoftmaxILi2ELi0EEEEEbRKNSC_6ParamsENS8_13PipelineAsyncILi2EEES17_RNS8_13PipelineStateILj2EEERT0_RT1_iRiRKNS_16SeqlenInfoQKNewKILb0ELb0EEENS2_IJiiiiEEERT_ENKUliT_T0_T1_E_clIZSD_ISM_S10_S12_EbS15_S17_S17_S1A_S1C_S1E_iS1F_S1J_S1K_S1M_EUlRS1N_iE1_NS3_ILb0EEENS3_ILb1EEEEEDaiS1N_S1O_S1P_)
$_ZN7cutlass13device_kernelIN5flash11enable_sm90INS1_16FlashAttnFwdSm90INS1_25CollectiveMainloopFwdSm90ILi2EN4cute5tupleIJNS5_1CILi1EEES8_S8_EEENS6_IJNS7_ILi64EEESA_SA_EEELi512ENS_6half_tEfNS_4arch4Sm90ELb0ELb1ELb1ELb0ELb1ELb0ELb1ELb0ELb0ELb1ELb1ELb0EEENS1_21CollectiveEpilogueFwdINS6_IJSA_NS7_ILi512EEESA_EEES9_SC_SE_Li256ELb0ELb1ELb1ELb0EEENS1_19SingleTileSchedulerILb0ELb1ELb1ELi64EEEEEEEEEvNT_6ParamsE$_ZZN5flash25CollectiveMainloopFwdSm90ILi2EN4cute5tupleIJNS1_1CILi1EEES4_S4_EEENS2_IJNS3_ILi64EEES6_S6_EEELi512EN7cutlass6half_tEfNS8_4arch4Sm90ELb0ELb1ELb1ELb0ELb1ELb0ELb1ELb0ELb0ELb1ELb1ELb0EE3mmaINS_16FlashAttnFwdSm90ISC_NS_21CollectiveEpilogueFwdINS2_IJS6_NS3_ILi512EEES6_EEES5_S9_SB_Li256ELb0ELb1ELb1ELb0EEENS_19SingleTileSchedulerILb0ELb1ELb1ELi64EEEE13SharedStorageENS1_6TensorINS1_11ArrayEngineIfLm128EEENS1_6LayoutINS2_IJNS2_IJNS3_ILi2EEESR_NS3_ILi32EEEEEES4_S4_EEENS2_IJNS2_IJS4_SR_NS3_ILi4EEEEEENS3_ILi0EEESX_EEEEEEENS_7SoftmaxILi2ELi0EEEEEbRKNSC_6ParamsENS8_13PipelineAsyncILi2EEES17_RNS8_13PipelineStateILj2EEERT0_RT1_iRiRKNS_16SeqlenInfoQKNewKILb0ELb0EEENS2_IJiiiiEEERT_ENKUliT_T0_T1_E_clIZSD_ISM_S10_S12_EbS15_S17_S17_S1A_S1C_S1E_iS1F_S1J_S1K_S1M_EUlRS1N_iE1_NS3_ILb0EEENS3_ILb1EEEEEDaiS1N_S1O_S1P_:
[----:B------:R-:W-:Y:S05]  /*2c540*/  YIELD ;  /* 0x0000000000007946 */ /* 0x000fea0003800000 */
[----:B------:R-:W-:Y:S02]  /*2c550*/  ULDC UR4, c[0x0][0x20] ;  /* 0x0000080000047ab9 */ /* 0x000fe40000000800 */
[----:B------:R-:W-:-:S05]  /*2c560*/  VIADD R7, R17, -UR4 ;  /* 0x8000000411077c36 */ /* 0x000fca0008000000 */
[----:B------:R-:W2:Y:S01]  /*2c570*/  LDL.64 R8, [R7] ;  /* 0x0000000007087983 */ /* 0x000ea20000100a00 */
[----:B------:R-:W0:Y:S02]  /*2c580*/  LDC.64 R4, c[0x0][0x208] ;  /* 0x00008200ff047b82 */ /* 0x000e240000000a00 */
[----:B0-----:R-:W-:Y:S02]  /*2c590*/  R2UR UR4, R4 ;  /* 0x00000000040472ca */ /* 0x001fe400000e0000 */
[----:B------:R-:W-:-:S13]  /*2c5a0*/  R2UR UR5, R5 ;  /* 0x00000000050572ca */ /* 0x000fda00000e0000 */
[----:B--2---:R-:W2:Y:S01]  /*2c5b0*/  LD.E R10, desc[UR4][R8.64] ;  /* 0x00000004080a7980 */ /* 0x004ea2000c101900 */
[----:B------:R-:W-:Y:S02]  /*2c5c0*/  R2UR UR4, R4 ;  /* 0x00000000040472ca */ /* 0x000fe400000e0000 */
[----:B------:R-:W-:-:S13]  /*2c5d0*/  R2UR UR5, R5 ;  /* 0x00000000050572ca */ /* 0x000fda00000e0000 */
[----:B------:R-:W3:Y:S01]  /*2c5e0*/  LD.E R12, desc[UR4][R8.64+0x8] ;  /* 0x00000804080c7980 */ /* 0x000ee2000c101900 */
[----:B--2---:R-:W-:-:S05]  /*2c5f0*/  VIADD R11, R10, 0x1 ;  /* 0x000000010a0b7836 */ /* 0x004fca0000000000 */
[----:B------:R-:W-:-:S13]  /*2c600*/  ISETP.NE.AND P0, PT, R11, 0x2, PT ;  /* 0x000000020b00780c */ /* 0x000fda0003f05270 */
[----:B------:R-:W-:Y:S02]  /*2c610*/  @!P0 R2UR UR6, R4 ;  /* 0x00000000040682ca */ /* 0x000fe400000e0000 */
[----:B------:R-:W-:-:S13]  /*2c620*/  @!P0 R2UR UR7, R5 ;  /* 0x00000000050782ca */ /* 0x000fda00000e0000 */
[----:B------:R-:W2:Y:S01]  /*2c630*/  @!P0 LD.E R13, desc[UR6][R8.64+0x4] ;  /* 0x00000406080d8980 */ /* 0x000ea2000c101900 */
[C---:B------:R-:W-:Y:S02]  /*2c640*/  R2UR UR4, R4.reuse ;  /* 0x00000000040472ca */ /* 0x040fe400000e0000 */
[C---:B------:R-:W-:Y:S02]  /*2c650*/  R2UR UR5, R5.reuse ;  /* 0x00000000050572ca */ /* 0x040fe400000e0000 */
[C---:B------:R-:W-:Y:S02]  /*2c660*/  R2UR UR6, R4.reuse ;  /* 0x00000000040672ca */ /* 0x040fe400000e0000 */
[C---:B------:R-:W-:Y:S02]  /*2c670*/  R2UR UR7, R5.reuse ;  /* 0x00000000050772ca */ /* 0x040fe400000e0000 */
[----:B------:R-:W-:Y:S02]  /*2c680*/  @!P0 R2UR UR8, R4 ;  /* 0x00000000040882ca */ /* 0x000fe400000e0000 */
[----:B------:R-:W-:-:S02]  /*2c690*/  @!P0 R2UR UR9, R5 ;  /* 0x00000000050982ca */ /* 0x000fc400000e0000 */
[----:B------:R-:W-:Y:S02]  /*2c6a0*/  @!P0 R2UR UR10, R4 ;  /* 0x00000000040a82ca */ /* 0x000fe400000e0000 */
[----:B------:R-:W-:Y:S01]  /*2c6b0*/  @!P0 R2UR UR11, R5 ;  /* 0x00000000050b82ca */ /* 0x000fe200000e0000 */
[----:B---3--:R-:W-:Y:S01]  /*2c6c0*/  VIADD R21, R12, 0x1 ;  /* 0x000000010c157836 */ /* 0x008fe20000000000 */
[----:B------:R-:W-:Y:S04]  /*2c6d0*/  ST.E desc[UR4][R8.64], R11 ;  /* 0x0000000b08007985 */ /* 0x000fe8000c101904 */
[----:B------:R-:W-:Y:S04]  /*2c6e0*/  ST.E desc[UR6][R8.64+0x8], R21 ;  /* 0x0000081508007985 */ /* 0x000fe8000c101906 */
[----:B------:R-:W-:Y:S01]  /*2c6f0*/  @!P0 ST.E desc[UR8][R8.64], RZ ;  /* 0x000000ff08008985 */ /* 0x000fe2000c101908 */
[----:B--2---:R-:W-:-:S05]  /*2c700*/  @!P0 LOP3.LUT R25, R13, 0x1, RZ, 0x3c, !PT ;  /* 0x000000010d198812 */ /* 0x004fca00078e3cff */
[----:B------:R0:W-:Y:S04]  /*2c710*/  @!P0 ST.E desc[UR10][R8.64+0x4], R25 ;  /* 0x0000041908008985 */ /* 0x0001e8000c10190a */
[----:B------:R-:W2:Y:S01]  /*2c720*/  LDL.64 R14, [R7+0x18] ;  /* 0x00001800070e7983 */ /* 0x000ea20000100a00 */
[----:B------:R-:W-:Y:S02]  /*2c730*/  R2UR UR4, R4 ;  /* 0x00000000040472ca */ /* 0x000fe400000e0000 */
[----:B------:R-:W-:Y:S01]  /*2c740*/  R2UR UR5, R5 ;  /* 0x00000000050572ca */ /* 0x000fe200000e0000 */
[----:B------:R-:W3:-:S12]  /*2c750*/  LDL.64 R12, [R7] ;  /* 0x00000000070c7983 */ /* 0x000ed80000100a00 */
[----:B--2---:R-:W2:Y:S01]  /*2c760*/  LD.E R20, desc[UR4][R14.64] ;  /* 0x000000040e147980 */ /* 0x004ea2000c101900 */
[C---:B------:R-:W-:Y:S02]  /*2c770*/  R2UR UR4, R4.reuse ;  /* 0x00000000040472ca */ /* 0x040fe400000e0000 */
[C---:B------:R-:W-:Y:S02]  /*2c780*/  R2UR UR5, R5.reuse ;  /* 0x00000000050572ca */ /* 0x040fe400000e0000 */
[----:B------:R-:W-:Y:S02]  /*2c790*/  R2UR UR6, R4 ;  /* 0x00000000040672ca */ /* 0x000fe400000e0000 */
[----:B------:R-:W-:Y:S01]  /*2c7a0*/  R2UR UR7, R5 ;  /* 0x00000000050772ca */ /* 0x000fe200000e0000 */
[----:B------:R-:W-:Y:S01]  /*2c7b0*/  BSSY B2, `(.L_x_2173) ;  /* 0x0000009000027945 */ /* 0x000fe20003800000 */
[----:B0-----:R-:W-:Y:S02]  /*2c7c0*/  IMAD.MOV.U32 R8, RZ, RZ, R16 ;  /* 0x000000ffff087224 */ /* 0x001fe400078e0010 */
[----:B------:R-:W-:-:S05]  /*2c7d0*/  IMAD.MOV.U32 R9, RZ, RZ, R2 ;  /* 0x000000ffff097224 */ /* 0x000fca00078e0002 */
[----:B---3--:R0:W5:Y:S04]  /*2c7e0*/  LD.E R24, desc[UR4][R12.64] ;  /* 0x000000040c187980 */ /* 0x008168000c101900 */
[----:B------:R0:W5:Y:S01]  /*2c7f0*/  LD.E R11, desc[UR6][R12.64+0x4] ;  /* 0x000004060c0b7980 */ /* 0x000162000c101900 */
[----:B--2---:R-:W-:-:S04]  /*2c800*/  LOP3.LUT R20, R20, 0x1, RZ, 0xfc, !PT ;  /* 0x0000000114147812 */ /* 0x004fc800078efcff */
[----:B------:R-:W-:-:S13]  /*2c810*/  ISETP.NE.AND P0, PT, R20, 0x3, PT ;  /* 0x000000031400780c */ /* 0x000fda0003f05270 */
[----:B0-----:R-:W-:Y:S05]  /*2c820*/  @!P0 BRA `(.L_x_2174) ;  /* 0x0000000000048947 */ /* 0x001fea0003800000 */
[----:B------:R-:W-:Y:S01]  /*2c830*/  BPT.TRAP 0x1 ;  /* 0x000000040000795c */ /* 0x000fe20000300000 */
.L_x_2174:
[----:B------:R-:W-:Y:S05]  /*2c840*/  BSYNC B2 ;  /* 0x0000000000027941 */ /* 0x000fea0003800000 */
.L_x_2173:
[----:B------:R-:W-:Y:S02]  /*2c850*/  R2UR UR4, R4 ;  /* 0x00000000040472ca */ /* 0x000fe400000e0000 */
[----:B------:R-:W-:-:S13]  /*2c860*/  R2UR UR5, R5 ;  /* 0x00000000050572ca */ /* 0x000fda00000e0000 */
[----:B------:R-:W2:Y:S01]  /*2c870*/  LD.E.64 R20, desc[UR4][R14.64+0x18] ;  /* 0x000018040e147980 */ /* 0x000ea2000c101b00 */
[----:B-----5:R-:W-:Y:S02]  /*2c880*/  SHF.L.U32 R25, R11, 0x1f, RZ ;  /* 0x0000001f0b197819 */ /* 0x020fe400000006ff */
[----:B--2---:R-:W-:-:S05]  /*2c890*/  MOV R21, R20 ;  /* 0x0000001400157202 */ /* 0x004fca0000000f00 */
[----:B------:R-:W-:-:S04]  /*2c8a0*/  IMAD R24, R24, 0x8, R21 ;  /* 0x0000000818187824 */ /* 0x000fc800078e0215 */
[----:B------:R0:W1:Y:S01]  /*2c8b0*/  SYNCS.PHASECHK.TRANS64.TRYWAIT P0, [R24+URZ], R25 ;  /* 0x00000019180075a7 */ /* 0x000062000800017f */
[----:B------:R-:W2:Y:S01]  /*2c8c0*/  LD.E R21, desc[UR4][R14.64] ;  /* 0x000000040e157980 */ /* 0x000ea2000c101900 */
[----:B------:R-:W-:Y:S02]  /*2c8d0*/  R2UR UR6, R4 ;  /* 0x00000000040672ca */ /* 0x000fe400000e0000 */
[----:B------:R-:W-:Y:S01]  /*2c8e0*/  R2UR UR7, R5 ;  /* 0x00000000050772ca */ /* 0x000fe200000e0000 */
[----:B------:R0:W5:Y:S01]  /*2c8f0*/  LD.E R11, desc[UR4][R12.64] ;  /* 0x000000040c0b7980 */ /* 0x000162000c101900 */
[----:B------:R-:W-:Y:S11]  /*2c900*/  BSSY B2, `(.L_x_2175) ;  /* 0x0000006000027945 */ /* 0x000ff60003800000 */
[----:B------:R0:W5:Y:S01]  /*2c910*/  LD.E R20, desc[UR6][R12.64+0x4] ;  /* 0x000004060c147980 */ /* 0x000162000c101900 */
[----:B--2---:R-:W-:-:S04]  /*2c920*/  LOP3.LUT R21, R21, 0x1, RZ, 0xfc, !PT ;  /* 0x0000000115157812 */ /* 0x004fc800078efcff */
[----:B------:R-:W-:-:S13]  /*2c930*/  ISETP.NE.AND P1, PT, R21, 0x3, PT ;  /* 0x000000031500780c */ /* 0x000fda0003f25270 */
[----:B01----:R-:W-:Y:S05]  /*2c940*/  @!P1 BRA `(.L_x_2176) ;  /* 0x0000000000049947 */ /* 0x003fea0003800000 */
[----:B------:R-:W-:Y:S01]  /*2c950*/  BPT.TRAP 0x1 ;  /* 0x000000040000795c */ /* 0x000fe20000300000 */
.L_x_2176:
[----:B------:R-:W-:Y:S05]  /*2c960*/  BSYNC B2 ;  /* 0x0000000000027941 */ /* 0x000fea0003800000 */
.L_x_2175:
[----:B------:R-:W-:Y:S04]  /*2c970*/  BSSY B2, `(.L_x_2177) ;  /* 0x000000a000027945 */ /* 0x000fe80003800000 */
[----:B------:R-:W-:Y:S05]  /*2c980*/  @P0 BRA `(.L_x_2178) ;  /* 0x0000000000200947 */ /* 0x000fea0003800000 */
[----:B------:R-:W-:Y:S02]  /*2c990*/  R2UR UR4, R4 ;  /* 0x00000000040472ca */ /* 0x000fe400000e0000 */
[----:B------:R-:W-:-:S13]  /*2c9a0*/  R2UR UR5, R5 ;  /* 0x00000000050572ca */ /* 0x000fda00000e0000 */
[----:B------:R-:W2:Y:S01]  /*2c9b0*/  LD.E.64 R14, desc[UR4][R14.64+0x18] ;  /* 0x000018040e0e7980 */ /* 0x000ea2000c101b00 */
[----:B-----5:R-:W-:Y:S02]  /*2c9c0*/  SHF.L.U32 R20, R20, 0x1f, RZ ;  /* 0x0000001f14147819 */ /* 0x020fe400000006ff */
[----:B--2---:R-:W-:-:S05]  /*2c9d0*/  MOV R12, R14 ;  /* 0x0000000e000c7202 */ /* 0x004fca0000000f00 */
[----:B------:R-:W-:-:S04]  /*2c9e0*/  IMAD R11, R11, 0x8, R12 ;  /* 0x000000080b0b7824 */ /* 0x000fc800078e020c */
[----:B------:R-:W0:Y:S02]  /*2c9f0*/  SYNCS.PHASECHK.TRANS64.TRYWAIT P0, [R11+URZ], R20 ;  /* 0x000000140b0075a7 */ /* 0x000e24000800017f */
[----:B0-----:R-:W-:Y:S05]  /*2ca00*/  @!P0 BRA `(.L_x_2179) ;  /* 0x0000011800348947 */ /* 0x001fea0003800000 */
.L_x_2178:
[----:B------:R-:W-:Y:S05]  /*2ca10*/  BSYNC B2 ;  /* 0x0000000000027941 */ /* 0x000fea0003800000 */
.L_x_2177:
[----:B0----5:R-:W2:Y:S04]  /*2ca20*/  LDL.64 R20, [R7] ;  /* 0x0000000007147983 */ /* 0x021ea80000100a00 */
[----:B------:R-:W3:Y:S01]  /*2ca30*/  LDL.64 R14, [R7+0x28] ;  /* 0x00002800070e7983 */ /* 0x000ee20000100a00 */
[C---:B------:R-:W-:Y:S02]  /*2ca40*/  R2UR UR6, R4.reuse ;  /* 0x00000000040672ca */ /* 0x040fe400000e0000 */
[C---:B------:R-:W-:Y:S01]  /*2ca50*/  R2UR UR7, R5.reuse ;  /* 0x00000000050772ca */ /* 0x040fe200000e0000 */
[----:B------:R-:W4:Y:S01]  /*2ca60*/  LDL.64 R12, [R7+0x20] ;  /* 0x00002000070c7983 */ /* 0x000f220000100a00 */
[C---:B------:R-:W-:Y:S02]  /*2ca70*/  R2UR UR4, R4.reuse ;  /* 0x00000000040472ca */ /* 0x040fe400000e0000 */
[----:B------:R-:W-:Y:S01]  /*2ca80*/  R2UR UR5, R5 ;  /* 0x00000000050572ca */ /* 0x000fe200000e0000 */
[----:B------:R-:W4:Y:S08]  /*2ca90*/  LDL.64 R56, [R7+0x8] ;  /* 0x0000080007387983 */ /* 0x000f300000100a00 */
[----:B--2---:R-:W2:Y:S04]  /*2caa0*/  LD.E R21, desc[UR6][R20.64] ;  /* 0x0000000614157980 */ /* 0x004ea8000c101900 */
[----:B---3--:R-:W2:Y:S01]  /*2cab0*/  LD.E.64 R58, desc[UR4][R14.64] ;  /* 0x000000040e3a7980 */ /* 0x008ea2000c101b00 */
[----:B------:R-:W-:Y:S05]  /*2cac0*/  WARPSYNC.ALL ;  /* 0x0000000000007948 */ /* 0x000fea0003800000 */
[----:B------:R-:W-:-:S02]  /*2cad0*/  R2UR UR4, R4 ;  /* 0x00000000040472ca */ /* 0x000fc400000e0000 */
[C---:B------:R-:W-:Y:S02]  /*2cae0*/  R2UR UR5, R5.reuse ;  /* 0x00000000050572ca */ /* 0x040fe400000e0000 */
[----:B------:R-:W-:Y:S02]  /*2caf0*/  R2UR UR6, R4 ;  /* 0x00000000040672ca */ /* 0x000fe400000e0000 */
[----:B------:R-:W-:-:S09]  /*2cb00*/  R2UR UR7, R5 ;  /* 0x00000000050772ca */ /* 0x000fd200000e0000 */
[----:B----4-:R0:W-:Y:S04]  /*2cb10*/  ST.E desc[UR4][R56.64], RZ ;  /* 0x000000ff38007985 */ /* 0x0101e8000c101904 */
[----:B------:R-:W3:Y:S01]  /*2cb20*/  LD.E.64 R14, desc[UR6][R12.64] ;  /* 0x000000060c0e7980 */ /* 0x000ee2000c101b00 */
[----:B--2---:R-:W-:Y:S01]  /*2cb30*/  IMAD R20, R21, 0x200, R58 ;  /* 0x0000020015147824 */ /* 0x004fe200078e023a */
[----:B------:R-:W-:Y:S01]  /*2cb40*/  WARPGROUP.ARRIVE ;  /* 0x00000000000079c5 */ /* 0x000fe20000000000 */
[----:B------:R-:W-:Y:S01]  /*2cb50*/  IMAD.MOV.U32 R21, RZ, RZ, R59 ;  /* 0x000000ffff157224 */ /* 0x000fe200078e003b */
[----:B------:R-:W-:Y:S01]  /*2cb60*/  R2UR UR8, R4 ;  /* 0x00000000040872ca */ /* 0x000fe200000e0000 */
[----:B------:R-:W-:Y:S01]  /*2cb70*/  IMAD.MOV.U32 R11, RZ, RZ, 0x1 ;  /* 0x00000001ff0b7424 */ /* 0x000fe200078e00ff */
[----:B------:R-:W-:-:S02]  /*2cb80*/  R2UR UR6, R20 ;  /* 0x00000000140672ca */ /* 0x000fc400000e0000 */
[----:B------:R-:W-:Y:S02]  /*2cb90*/  R2UR UR7, R21 ;  /* 0x00000000150772ca */ /* 0x000fe400000e0000 */
[C---:B------:R-:W-:Y:S02]  /*2cba0*/  R2UR UR9, R5.reuse ;  /* 0x00000000050972ca */ /* 0x040fe400000e0000 */
[----:B------:R-:W-:Y:S02]  /*2cbb0*/  R2UR UR10, R4 ;  /* 0x00000000040a72ca */ /* 0x000fe400000e0000 */
[----:B------:R-:W-:Y:S02]  /*2cbc0*/  R2UR UR11, R5 ;  /* 0x00000000050b72ca */ /* 0x000fe400000e0000 */
[----:B---3--:R-:W-:Y:S02]  /*2cbd0*/  R2UR UR4, R14 ;  /* 0x000000000e0472ca */ /* 0x008fe400000e0000 */
[----:B------:R-:W-:-:S13]  /*2cbe0*/  R2UR UR5, R15 ;  /* 0x000000000f0572ca */ /* 0x000fda00000e0000 */
[----:B------:R-:W-:Y:S03]  /*2cbf0*/  HGMMA.64x64x16.F32 R24, gdesc[UR4], RZ, !UPT, gsb0 ;  /* 0x00e00000041879f0 */ /* 0x000fe6000c0008ff */
[----:B------:R-:W-:Y:S02]  /*2cc00*/  WARPGROUP.DEPBAR.LE gsb0, 0x0 ;  /* 0x00008000000079c5 */ /* 0x000fe40000010000 */
[----:B------:R0:W-:Y:S04]  /*2cc10*/  ST.E desc[UR8][R56.64], R11 ;  /* 0x0000000b38007985 */ /* 0x0001e8000c101908 */
[----:B------:R-:W2:Y:S01]  /*2cc20*/  LD.E.64 R14, desc[UR10][R12.64] ;  /* 0x0000000a0c0e7980 */ /* 0x000ea2000c101b00 */
[----:B------:R-:W-:Y:S01]  /*2cc30*/  VIADD R58, R20, 0x2 ;  /* 0x00000002143a7836 */ /* 0x000fe20000000000 */
[----:B------:R-:W-:Y:S01]  /*2cc40*/  R2UR UR7, R59 ;  /* 0x000000003b0772ca */ /* 0x000fe200000e0000 */
[----:B------:R-:W-:Y:S01]  /*2cc50*/  WARPGROUP.ARRIVE ;  /* 0x00000000000079c5 */ /* 0x000fe20000000000 */
[----:B------:R-:W-:-:S02]  /*2cc60*/  R2UR UR8, R4 ;  /* 0x00000000040872ca */ /* 0x000fc400000e0000 */
[----:B------:R-:W-:Y:S02]  /*2cc70*/  R2UR UR6, R58 ;  /* 0x000000003a0672ca */ /* 0x000fe400000e0000 */
[C---:B------:R-:W-:Y:S02]  /*2cc80*/  R2UR UR9, R5.reuse ;  /* 0x00000000050972ca */ /* 0x040fe400000e0000 */
[----:B------:R-:W-:Y:S02]  /*2cc90*/  R2UR UR10, R4 ;  /* 0x00000000040a72ca */ /* 0x000fe400000e0000 */
[----:B------:R-:W-:Y:S01]  /*2cca0*/  R2UR UR11, R5 ;  /* 0x00000000050b72ca */ /* 0x000fe200000e0000 */
[----:B--2---:R-:W-:Y:S01]  /*2ccb0*/  VIADD R14, R14, 0x2 ;  /* 0x000000020e0e7836 */ /* 0x004fe20000000000 */
[----:B------:R-:W-:-:S04]  /*2ccc0*/  R2UR UR5, R15 ;  /* 0x000000000f0572ca */ /* 0x000fc800000e0000 */
[----:B------:R-:W-:-:S13]  /*2ccd0*/  R2UR UR4, R14 ;  /* 0x000000000e0472ca */ /* 0x000fda00000e0000 */
[----:B------:R-:W-:Y:S03]  /*2cce0*/  HGMMA.64x64x16.F32 R24, gdesc[UR4], R24, gsb0 ;  /* 0x00e00000041879f0 */ /* 0x000fe60008000818 */
        /* <DEDUP_REMOVED lines=19> */
[----:B------:R-:W-:Y:S01]  /*2ce20*/  WARPGROUP.ARRIVE ;  /* 0x00000000000079c5 */ /* 0x000fe20000000000 */
[----:B------:R-:W-:Y:S01]  /*2ce30*/  IMAD.MOV.U32 R21, RZ, RZ, R59 ;  /* 0x000000ffff157224 */ /* 0x000fe200078e003b */
[----:B------:R-:W-:-:S02]  /*2ce40*/  R2UR UR8, R4 ;  /* 0x00000000040872ca */ /* 0x000fc400000e0000 */
[----:B------:R-:W-:Y:S02]  /*2ce50*/  R2UR UR6, R20 ;  /* 0x00000000140672ca */ /* 0x000fe400000e0000 */
        /* <DEDUP_REMOVED lines=8> */
[----:B------:R-:W2:Y:S01]  /*2cee0*/  LDL.64 R14, [R7+0x40] ;  /* 0x00004000070e7983 */ /* 0x000ea20000100a00 */
[----:B------:R-:W-:-:S02]  /*2cef0*/  R2UR UR4, R4 ;  /* 0x00000000040472ca */ /* 0x000fc400000e0000 */
[----:B------:R-:W-:Y:S01]  /*2cf00*/  R2UR UR5, R5 ;  /* 0x00000000050572ca */ /* 0x000fe200000e0000 */
[----:B------:R-:W3:-:S12]  /*2cf10*/  LDL.64 R12, [R7] ;  /* 0x00000000070c7983 */ /* 0x000ed80000100a00 */
[----:B--2---:R-:W2:Y:S01]  /*2cf20*/  LD.E R20, desc[UR4][R14.64] ;  /* 0x000000040e147980 */ /* 0x004ea2000c101900 */
[C---:B------:R-:W-:Y:S02]  /*2cf30*/  R2UR UR4, R4.reuse ;  /* 0x00000000040472ca */ /* 0x040fe400000e0000 */
[C---:B------:R-:W-:Y:S02]  /*2cf40*/  R2UR UR5, R5.reuse ;  /* 0x00000000050572ca */ /* 0x040fe400000e0000 */
[----:B------:R-:W-:Y:S02]  /*2cf50*/  R2UR UR6, R4 ;  /* 0x00000000040672ca */ /* 0x000fe400000e0000 */
[----:B------:R-:W-:Y:S01]  /*2cf60*/  R2UR UR7, R5 ;  /* 0x00000000050772ca */ /* 0x000fe200000e0000 */
[----:B------:R-:W-:Y:S08]  /*2cf70*/  BSSY B2, `(.L_x_2180) ;  /* 0x0000007000027945 */ /* 0x000ff00003800000 */
[----:B---3--:R0:W5:Y:S04]  /*2cf80*/  LD.E R58, desc[UR4][R12.64] ;  /* 0x000000040c3a7980 */ /* 0x008168000c101900 */
[----:B------:R0:W5:Y:S01]  /*2cf90*/  LD.E R59, desc[UR6][R12.64+0x4] ;  /* 0x000004060c3b7980 */ /* 0x000162000c101900 */
[----:B--2---:R-:W-:-:S04]  /*2cfa0*/  LOP3.LUT R20, R20, 0x1, RZ, 0xfc, !PT ;  /* 0x0000000114147812 */ /* 0x004fc800078efcff */
[----:B------:R-:W-:-:S13]  /*2cfb0*/  ISETP.NE.AND P0, PT, R20, 0x3, PT ;  /* 0x000000031400780c */ /* 0x000fda0003f05270 */
[----:B0-----:R-:W-:Y:S05]  /*2cfc0*/  @!P0 BRA `(.L_x_2181) ;  /* 0x0000000000048947 */ /* 0x001fea0003800000 */
[----:B------:R-:W-:Y:S01]  /*2cfd0*/  BPT.TRAP 0x1 ;  /* 0x000000040000795c */ /* 0x000fe20000300000 */
.L_x_2181:
[----:B------:R-:W-:Y:S05]  /*2cfe0*/  BSYNC B2 ;  /* 0x0000000000027941 */ /* 0x000fea0003800000 */
.L_x_2180:
        /* <DEDUP_REMOVED lines=17> */
.L_x_2183:
[----:B------:R-:W-:Y:S05]  /*2d100*/  BSYNC B2 ;  /* 0x0000000000027941 */ /* 0x000fea0003800000 */
.L_x_2182:
        /* <DEDUP_REMOVED lines=10> */
.L_x_2185:
[----:B------:R-:W-:Y:S05]  /*2d1b0*/  BSYNC B2 ;  /* 0x0000000000027941 */ /* 0x000fea0003800000 */
.L_x_2184:
[----:B------:R-:W2:Y:S04]  /*2d1c0*/  LDL.64 R58, [R7] ;  /* 0x00000000073a7983 */ /* 0x000ea80000100a00 */
[----:B------:R-:W3:Y:S04]  /*2d1d0*/  LDL.64 R56, [R7+0x58] ;  /* 0x0000580007387983 */ /* 0x000ee80000100a00 */
[----:B------:R-:W4:Y:S04]  /*2d1e0*/  LDL.64 R12, [R7+0x48] ;  /* 0x00004800070c7983 */ /* 0x000f280000100a00 */
[----:B0----5:R-:W4:Y:S01]  /*2d1f0*/  LDL.64 R20, [R7+0x50] ;  /* 0x0000500007147983 */ /* 0x021f220000100a00 */
[----:B------:R-:W-:-:S02]  /*2d200*/  R2UR UR6, R4 ;  /* 0x00000000040672ca */ /* 0x000fc400000e0000 */
[C---:B------:R-:W-:Y:S02]  /*2d210*/  R2UR UR7, R5.reuse ;  /* 0x00000000050772ca */ /* 0x040fe400000e0000 */
[----:B------:R-:W-:Y:S02]  /*2d220*/  R2UR UR4, R4 ;  /* 0x00000000040472ca */ /* 0x000fe400000e0000 */
[----:B------:R-:W-:-:S09]  /*2d230*/  R2UR UR5, R5 ;  /* 0x00000000050572ca */ /* 0x000fd200000e0000 */
[----:B--2---:R-:W2:Y:S04]  /*2d240*/  LD.E R59, desc[UR6][R58.64] ;  /* 0x000000063a3b7980 */ /* 0x004ea8000c101900 */
[----:B---3--:R-:W2:Y:S01]  /*2d250*/  LD.E.64 R14, desc[UR4][R56.64] ;  /* 0x00000004380e7980 */ /* 0x008ea2000c101b00 */
[----:B------:R-:W-:Y:S05]  /*2d260*/  WARPSYNC.ALL ;  /* 0x0000000000007948 */ /* 0x000fea0003800000 */
[----:B------:R-:W-:-:S02]  /*2d270*/  R2UR UR6, R4 ;  /* 0x00000000040672ca */ /* 0x000fc400000e0000 */
[C---:B------:R-:W-:Y:S02]  /*2d280*/  R2UR UR7, R5.reuse ;  /* 0x00000000050772ca */ /* 0x040fe400000e0000 */
[----:B------:R-:W-:Y:S02]  /*2d290*/  R2UR UR4, R4 ;  /* 0x00000000040472ca */ /* 0x000fe400000e0000 */
[----:B------:R-:W-:-:S09]  /*2d2a0*/  R2UR UR5, R5 ;  /* 0x00000000050572ca */ /* 0x000fd200000e0000 */
[----:B----4-:R-:W3:Y:S04]  /*2d2b0*/  LD.E R62, desc[UR6][R12.64] ;  /* 0x000000060c3e7980 */ /* 0x010ee8000c101900 */
[----:B------:R-:W4:Y:S01]  /*2d2c0*/  LD.E.64 R60, desc[UR4][R20.64] ;  /* 0x00000004143c7980 */ /* 0x000f22000c101b00 */
[----:B------:R-:W-:Y:S01]  /*2d2d0*/  WARPGROUP.ARRIVE ;  /* 0x00000000000079c5 */ /* 0x000fe20000000000 */
[C---:B------:R-:W-:Y:S02]  /*2d2e0*/  R2UR UR8, R4.reuse ;  /* 0x00000000040872ca */ /* 0x040fe400000e0000 */
[----:B------:R-:W-:Y:S02]  /*2d2f0*/  R2UR UR9, R5 ;  /* 0x00000000050972ca */ /* 0x000fe400000e0000 */
[----:B------:R-:W-:-:S02]  /*2d300*/  R2UR UR10, R4 ;  /* 0x00000000040a72ca */ /* 0x000fc400000e0000 */
[----:B------:R-:W-:Y:S01]  /*2d310*/  R2UR UR11, R5 ;  /* 0x00000000050b72ca */ /* 0x000fe200000e0000 */
[----:B--2---:R-:W-:Y:S01]  /*2d320*/  IMAD R14, R59, 0x1000, R14 ;  /* 0x000010003b0e7824 */ /* 0x004fe200078e020e */
[----:B------:R-:W-:-:S04]  /*2d330*/  R2UR UR7, R15 ;  /* 0x000000000f0772ca */ /* 0x000fc800000e0000 */
[----:B------:R-:W-:Y:S02]  /*2d340*/  R2UR UR6, R14 ;  /* 0x000000000e0672ca */ /* 0x000fe400000e0000 */
[----:B---3--:R-:W-:Y:S02]  /*2d350*/  ISETP.NE.U32.AND P0, PT, R62, RZ, PT ;  /* 0x000000ff3e00720c */ /* 0x008fe40003f05070 */
[----:B----4-:R-:W-:Y:S02]  /*2d360*/  R2UR UR4, R60 ;  /* 0x000000003c0472ca */ /* 0x010fe400000e0000 */
[----:B------:R-:W-:-:S09]  /*2d370*/  R2UR UR5, R61 ;  /* 0x000000003d0572ca */ /* 0x000fd200000e0000 */
[----:B------:R-:W-:-:S05]  /*2d380*/  VOTEU.ANY UP0, P0 ;  /* 0x00000000003f7886 */ /* 0x000fca0000000100 */
[----:B------:R-:W-:Y:S03]  /*2d390*/  HGMMA.64x64x16.F32 R24, gdesc[UR4], R24, UP0, gsb0 ;  /* 0x00e00000041879f0 */ /* 0x000fe6000b800818 */
[----:B------:R-:W-:Y:S02]  /*2d3a0*/  WARPGROUP.DEPBAR.LE gsb0, 0x0 ;  /* 0x00008000000079c5 */ /* 0x000fe40000010000 */
[----:B------:R-:W-:Y:S04]  /*2d3b0*/  ST.E desc[UR8][R12.64], R11 ;  /* 0x0000000b0c007985 */ /* 0x000fe8000c101908 */
[----:B------:R-:W2:Y:S01]  /*2d3c0*/  LD.E.64 R56, desc[UR10][R20.64] ;  /* 0x0000000a14387980 */ /* 0x000ea2000c101b00 */
[----:B------:R-:W-:Y:S01]  /*2d3d0*/  VIADD R58, R14, 0x2 ;  /* 0x000000020e3a7836 */ /* 0x000fe20000000000 */
[----:B------:R-:W-:Y:S01]  /*2d3e0*/  WARPGROUP.ARRIVE ;  /* 0x00000000000079c5 */ /* 0x000fe20000000000 */
[----:B------:R-:W-:Y:S01]  /*2d3f0*/  IMAD.MOV.U32 R59, RZ, RZ, R15 ;  /* 0x000000ffff3b7224 */ /* 0x000fe200078e000f */
[----:B------:R-:W-:-:S02]  /*2d400*/  R2UR UR8, R4 ;  /* 0x00000000040872ca */ /* 0x000fc400000e0000 */
[----:B------:R-:W-:Y:S02]  /*2d410*/  R2UR UR6, R58 ;  /* 0x000000003a0672ca */ /* 0x000fe400000e0000 */
        /* <DEDUP_REMOVED lines=236> */
[----:B------:R-:W-:Y:S01]  /*2e2e0*/  UMOV UR4, 0x1 ;  /* 0x0000000100047882 */ /* 0x000fe20000000000 */
[----:B------:R-:W-:Y:S01]  /*2e2f0*/  IMAD.MOV.U32 R59, RZ, RZ, R15 ;  /* 0x000000ffff3b7224 */ /* 0x000fe200078e000f */
[----:B------:R-:W0:Y:S01]  /*2e300*/  S2R R60, SR_TID.X ;  /* 0x00000000003c7919 */ /* 0x000e220000002100 */
[----:B------:R-:W-:Y:S01]  /*2e310*/  UISETP.NE.U32.AND UP0, UPT, UR4, URZ, UPT ;  /* 0x0000003f0400728c */ /* 0x000fe2000bf05070 */
[----:B------:R-:W-:Y:S01]  /*2e320*/  WARPGROUP.ARRIVE ;  /* 0x00000000000079c5 */ /* 0x000fe20000000000 */
[----:B------:R-:W-:-:S02]  /*2e330*/  R2UR UR6, R4 ;  /* 0x00000000040672ca */ /* 0x000fc400000e0000 */
[----:B------:R-:W-:Y:S02]  /*2e340*/  R2UR UR11, R59 ;  /* 0x000000003b0b72ca */ /* 0x000fe400000e0000 */
[C---:B------:R-:W-:Y:S02]  /*2e350*/  R2UR UR7, R5.reuse ;  /* 0x00000000050772ca */ /* 0x040fe400000e0000 */
[----:B------:R-:W-:Y:S02]  /*2e360*/  R2UR UR12, R4 ;  /* 0x00000000040c72ca */ /* 0x000fe400000e0000 */
[----:B------:R-:W-:Y:S02]  /*2e370*/  R2UR UR13, R5 ;  /* 0x00000000050d72ca */ /* 0x000fe400000e0000 */
[----:B0-----:R-:W-:-:S06]  /*2e380*/  SHF.R.U32.HI R60, RZ, 0x7, R60 ;  /* 0x00000007ff3c7819 */ /* 0x001fcc000001163c */
[----:B------:R-:W0:Y:S02]  /*2e390*/  SHFL.IDX PT, R60, R60, RZ, 0x1f ;  /* 0x00001fff3c3c7589 */ /* 0x000e2400000e0000 */
[----:B0-----:R-:W-:-:S04]  /*2e3a0*/  ISETP.GT.AND P0, PT, R60, 0x7f, PT ;  /* 0x0000007f3c00780c */ /* 0x001fc80003f04270 */
[----:B------:R-:W-:-:S05]  /*2e3b0*/  SEL R61, RZ, 0x2, !P0 ;  /* 0x00000002ff3d7807 */ /* 0x000fca0004000000 */
[----:B------:R-:W-:-:S05]  /*2e3c0*/  IMAD.IADD R58, R61, 0x1, R62 ;  /* 0x000000013d3a7824 */ /* 0x000fca00078e023e */
[----:B------:R-:W-:Y:S02]  /*2e3d0*/  R2UR UR10, R58 ;  /* 0x000000003a0a72ca */ /* 0x000fe400000e0000 */
[----:B--2---:R-:W-:Y:S02]  /*2e3e0*/  IADD3 R56, R61, 0x800, R56 ;  /* 0x000008003d387810 */ /* 0x004fe40007ffe038 */
[----:B------:R-:W-:Y:S02]  /*2e3f0*/  R2UR UR9, R57 ;  /* 0x00000000390972ca */ /* 0x000fe400000e0000 */
[----:B------:R-:W-:-:S13]  /*2e400*/  R2UR UR8, R56 ;  /* 0x00000000380872ca */ /* 0x000fda00000e0000 */
[----:B------:R-:W-:Y:S03]  /*2e410*/  HGMMA.64x64x16.F32 R24, gdesc[UR8], R24, UP0, gsb0 ;  /* 0x00e00000081879f0 */ /* 0x000fe6000b800818 */
[----:B------:R-:W-:Y:S02]  /*2e420*/  WARPGROUP.DEPBAR.LE gsb0, 0x0 ;  /* 0x00008000000079c5 */ /* 0x000fe40000010000 */
[----:B------:R0:W-:Y:S04]  /*2e430*/  ST.E desc[UR6][R12.64], R11 ;  /* 0x0000000b0c007985 */ /* 0x0001e8000c101906 */
[----:B------:R-:W2:Y:S01]  /*2e440*/  LD.E.64 R56, desc[UR12][R20.64] ;  /* 0x0000000c14387980 */ /* 0x000ea2000c101b00 */
[----:B------:R-:W-:Y:S01]  /*2e450*/  IMAD.MOV.U32 R65, RZ, RZ, 0x4 ;  /* 0x00000004ff417424 */ /* 0x000fe200078e00ff */
[----:B------:R-:W-:Y:S01]  /*2e460*/  WARPGROUP.ARRIVE ;  /* 0x00000000000079c5 */ /* 0x000fe20000000000 */
[----:B------:R-:W-:Y:S01]  /*2e470*/  IMAD.MOV.U32 R59, RZ, RZ, R15 ;  /* 0x000000ffff3b7224 */ /* 0x000fe200078e000f */
[----:B------:R-:W-:-:S02]  /*2e480*/  R2UR UR8, R4 ;  /* 0x00000000040872ca */ /* 0x000fc400000e0000 */
[----:B------:R-:W-:Y:S02]  /*2e490*/  SEL R63, R65, 0x2, P0 ;  /* 0x00000002413f7807 */ /* 0x000fe40000000000 */
[----:B------:R-:W-:Y:S02]  /*2e4a0*/  R2UR UR7, R59 ;  /* 0x000000003b0772ca */ /* 0x000fe400000e0000 */
[C---:B------:R-:W-:Y:S01]  /*2e4b0*/  R2UR UR9, R5.reuse ;  /* 0x00000000050972ca */ /* 0x040fe200000e0000 */
[----:B------:R-:W-:Y:S01]  /*2e4c0*/  IMAD.IADD R58, R62, 0x1, R63 ;  /* 0x000000013e3a7824 */ /* 0x000fe200078e023f */
[----:B------:R-:W-:Y:S02]  /*2e4d0*/  R2UR UR10, R4 ;  /* 0x00000000040a72ca */ /* 0x000fe400000e0000 */
[----:B------:R-:W-:Y:S02]  /*2e4e0*/  R2UR UR11, R5 ;  /* 0x00000000050b72ca */ /* 0x000fe400000e0000 */
[----:B------:R-:W-:-:S02]  /*2e4f0*/  R2UR UR6, R58 ;  /* 0x000000003a0672ca */ /* 0x000fc400000e0000 */
[----:B--2---:R-:W-:Y:S02]  /*2e500*/  IADD3 R56, R63, 0x800, R56 ;  /* 0x000008003f387810 */ /* 0x004fe40007ffe038 */
[----:B------:R-:W-:Y:S02]  /*2e510*/  R2UR UR5, R57 ;  /* 0x00000000390572ca */ /* 0x000fe400000e0000 */
[----:B------:R-:W-:-:S13]  /*2e520*/  R2UR UR4, R56 ;  /* 0x00000000380472ca */ /* 0x000fda00000e0000 */
[----:B------:R-:W-:Y:S03]  /*2e530*/  HGMMA.64x64x16.F32 R24, gdesc[UR4], R24, gsb0 ;  /* 0x00e00000041879f0 */ /* 0x000fe60008000818 */
[----:B------:R-:W-:Y:S02]  /*2e540*/  WARPGROUP.DEPBAR.LE gsb0, 0x0 ;  /* 0x00008000000079c5 */ /* 0x000fe40000010000 */
[----:B------:R0:W-:Y:S04]  /*2e550*/  ST.E desc[UR8][R12.64], R11 ;  /* 0x0000000b0c007985 */ /* 0x0001e8000c101908 */
[----:B------:R-:W2:Y:S01]  /*2e560*/  LD.E.64 R56, desc[UR10][R20.64] ;  /* 0x0000000a14387980 */ /* 0x000ea2000c101b00 */
[----:B------:R-:W-:Y:S01]  /*2e570*/  SEL R65, R65, 0x6, !P0 ;  /* 0x0000000641417807 */ /* 0x000fe20004000000 */
[----:B------:R-:W-:Y:S01]  /*2e580*/  IMAD.MOV.U32 R59, RZ, RZ, R15 ;  /* 0x000000ffff3b7224 */ /* 0x000fe200078e000f */
[----:B------:R-:W-:Y:S01]  /*2e590*/  WARPGROUP.ARRIVE ;  /* 0x00000000000079c5 */ /* 0x000fe20000000000 */
[----:B------:R-:W-:-:S02]  /*2e5a0*/  R2UR UR8, R4 ;  /* 0x00000000040872ca */ /* 0x000fc400000e0000 */
[----:B------:R-:W-:Y:S01]  /*2e5b0*/  IMAD.IADD R58, R62, 0x1, R65 ;  /* 0x000000013e3a7824 */ /* 0x000fe200078e0241 */
[----:B------:R-:W-:Y:S02]  /*2e5c0*/  R2UR UR7, R59 ;  /* 0x000000003b0772ca */ /* 0x000fe400000e0000 */
[C---:B------:R-:W-:Y:S02]  /*2e5d0*/  R2UR UR9, R5.reuse ;  /* 0x00000000050972ca */ /* 0x040fe400000e0000 */
[----:B------:R-:W-:Y:S02]  /*2e5e0*/  R2UR UR6, R58 ;  /* 0x000000003a0672ca */ /* 0x000fe400000e0000 */
[----:B------:R-:W-:Y:S02]  /*2e5f0*/  R2UR UR10, R4 ;  /* 0x00000000040a72ca */ /* 0x000fe400000e0000 */
[----:B------:R-:W-:Y:S02]  /*2e600*/  R2UR UR11, R5 ;  /* 0x00000000050b72ca */ /* 0x000fe400000e0000 */
[----:B--2---:R-:W-:-:S02]  /*2e610*/  IADD3 R56, R65, 0x800, R56 ;  /* 0x0000080041387810 */ /* 0x004fc40007ffe038 */
[----:B------:R-:W-:Y:S02]  /*2e620*/  R2UR UR5, R57 ;  /* 0x00000000390572ca */ /* 0x000fe400000e0000 */
[----:B------:R-:W-:-:S13]  /*2e630*/  R2UR UR4, R56 ;  /* 0x00000000380472ca */ /* 0x000fda00000e0000 */
[----:B------:R-:W-:Y:S03]  /*2e640*/  HGMMA.64x64x16.F32 R24, gdesc[UR4], R24, gsb0 ;  /* 0x00e00000041879f0 */ /* 0x000fe60008000818 */
[----:B------:R-:W-:Y:S02]  /*2e650*/  WARPGROUP.DEPBAR.LE gsb0, 0x0 ;  /* 0x00008000000079c5 */ /* 0x000fe40000010000 */
[----:B------:R0:W-:Y:S04]  /*2e660*/  ST.E desc[UR8][R12.64], R11 ;  /* 0x0000000b0c007985 */ /* 0x0001e8000c101908 */
[----:B------:R-:W2:Y:S01]  /*2e670*/  LD.E.64 R66, desc[UR10][R20.64] ;  /* 0x0000000a14427980 */ /* 0x000ea2000c101b00 */
[----:B------:R-:W-:Y:S01]  /*2e680*/  IMAD.MOV.U32 R56, RZ, RZ, 0x28 ;  /* 0x00000028ff387424 */ /* 0x000fe200078e00ff */
[----:B------:R-:W-:Y:S01]  /*2e690*/  WARPGROUP.ARRIVE ;  /* 0x00000000000079c5 */ /* 0x000fe20000000000 */
[----:B------:R-:W-:Y:S01]  /*2e6a0*/  IMAD.MOV.U32 R57, RZ, RZ, 0xa00 ;  /* 0x00000a00ff397424 */ /* 0x000fe200078e00ff */
[----:B------:R-:W-:Y:S01]  /*2e6b0*/  R2UR UR8, R4 ;  /* 0x00000000040872ca */ /* 0x000fe200000e0000 */
[----:B------:R-:W-:Y:S01]  /*2e6c0*/  IMAD.MOV.U32 R59, RZ, RZ, R15 ;  /* 0x000000ffff3b7224 */ /* 0x000fe200078e000f */
[----:B------:R-:W-:-:S02]  /*2e6d0*/  SEL R56, R56, 0x26, P0 ;  /* 0x0000002638387807 */ /* 0x000fc40000000000 */
[----:B------:R-:W-:Y:S02]  /*2e6e0*/  SEL R57, R57, 0x980, P0 ;  /* 0x0000098039397807 */ /* 0x000fe40000000000 */
[----:B------:R-:W-:Y:S02]  /*2e6f0*/  R2UR UR7, R59 ;  /* 0x000000003b0772ca */ /* 0x000fe400000e0000 */
[C---:B------:R-:W-:Y:S01]  /*2e700*/  R2UR UR9, R5.reuse ;  /* 0x00000000050972ca */ /* 0x040fe200000e0000 */
[----:B------:R-:W-:Y:S01]  /*2e710*/  IMAD.IADD R56, R56, 0x1, R57 ;  /* 0x0000000138387824 */ /* 0x000fe200078e0239 */
[----:B------:R-:W-:Y:S02]  /*2e720*/  R2UR UR10, R4 ;  /* 0x00000000040a72ca */ /* 0x000fe400000e0000 */
[----:B------:R-:W-:Y:S02]  /*2e730*/  R2UR UR11, R5 ;  /* 0x00000000050b72ca */ /* 0x000fe400000e0000 */
[----:B------:R-:W-:-:S05]  /*2e740*/  LOP3.LUT R57, R56, 0xa06, RZ, 0xc0, !PT ;  /* 0x00000a0638397812 */ /* 0x000fca00078ec0ff */
[----:B------:R-:W-:-:S05]  /*2e750*/  IMAD.IADD R58, R14, 0x1, R57 ;  /* 0x000000010e3a7824 */ /* 0x000fca00078e0239 */
[----:B------:R-:W-:Y:S01]  /*2e760*/  R2UR UR6, R58 ;  /* 0x000000003a0672ca */ /* 0x000fe200000e0000 */
[----:B--2---:R-:W-:Y:S02]  /*2e770*/  IMAD.IADD R56, R57, 0x1, R66 ;  /* 0x0000000139387824 */ /* 0x004fe400078e0242 */
[----:B------:R-:W-:-:S03]  /*2e780*/  IMAD.MOV.U32 R57, RZ, RZ, R67 ;  /* 0x000000ffff397224 */ /* 0x000fc600078e0043 */
[----:B------:R-:W-:Y:S02]  /*2e790*/  R2UR UR4, R56 ;  /* 0x00000000380472ca */ /* 0x000fe400000e0000 */
        /* <DEDUP_REMOVED lines=8> */
[----:B------:R-:W-:Y:S01]  /*2e820*/  R2UR UR8, R4 ;  /* 0x00000000040872ca */ /* 0x000fe200000e0000 */
[----:B------:R-:W-:Y:S01]  /*2e830*/  IMAD.IADD R58, R61, 0x1, R60 ;  /* 0x000000013d3a7824 */ /* 0x000fe200078e023c */
[----:B------:R-:W-:-:S02]  /*2e840*/  R2UR UR9, R5 ;  /* 0x00000000050972ca */ /* 0x000fc400000e0000 */
[----:B------:R-:W-:Y:S02]  /*2e850*/  R2UR UR7, R59 ;  /* 0x000000003b0772ca */ /* 0x000fe400000e0000 */
[----:B------:R-:W-:Y:S02]  /*2e860*/  R2UR UR6, R58 ;  /* 0x000000003a0672ca */ /* 0x000fe400000e0000 */
[----:B------:R-:W-:Y:S02]  /*2e870*/  R2UR UR10, R4 ;  /* 0x00000000040a72ca */ /* 0x000fe400000e0000 */
[----:B------:R-:W-:Y:S02]  /*2e880*/  R2UR UR11, R5 ;  /* 0x00000000050b72ca */ /* 0x000fe400000e0000 */
[----:B--2---:R-:W-:Y:S02]  /*2e890*/  IADD3 R56, R61, 0xa00, R56 ;  /* 0x00000a003d387810 */ /* 0x004fe40007ffe038 */
[----:B------:R-:W-:-:S02]  /*2e8a0*/  R2UR UR5, R57 ;  /* 0x00000000390572ca */ /* 0x000fc400000e0000 */
[----:B------:R-:W-:-:S13]  /*2e8b0*/  R2UR UR4, R56 ;  /* 0x00000000380472ca */ /* 0x000fda00000e0000 */
[----:B------:R-:W-:Y:S03]  /*2e8c0*/  HGMMA.64x64x16.F32 R24, gdesc[UR4], R24, gsb0 ;  /* 0x00e00000041879f0 */ /* 0x000fe60008000818 */
[----:B------:R-:W-:Y:S02]  /*2e8d0*/  WARPGROUP.DEPBAR.LE gsb0, 0x0 ;  /* 0x00008000000079c5 */ /* 0x000fe40000010000 */
[----:B------:R0:W-:Y:S04]  /*2e8e0*/  ST.E desc[UR8][R12.64], R11 ;  /* 0x0000000b0c007985 */ /* 0x0001e8000c101908 */
[----:B------:R-:W2:Y:S01]  /*2e8f0*/  LD.E.64 R56, desc[UR10][R20.64] ;  /* 0x0000000a14387980 */ /* 0x000ea2000c101b00 */
[----:B------:R-:W-:Y:S01]  /*2e900*/  IMAD.IADD R58, R63, 0x1, R60 ;  /* 0x000000013f3a7824 */ /* 0x000fe200078e023c */
[----:B------:R-:W-:Y:S01]  /*2e910*/  WARPGROUP.ARRIVE ;  /* 0x00000000000079c5 */ /* 0x000fe20000000000 */
[----:B------:R-:W-:Y:S01]  /*2e920*/  IMAD.MOV.U32 R59, RZ, RZ, R15 ;  /* 0x000000ffff3b7224 */ /* 0x000fe200078e000f */
[----:B------:R-:W-:-:S02]  /*2e930*/  R2UR UR8, R4 ;  /* 0x00000000040872ca */ /* 0x000fc400000e0000 */
[----:B------:R-:W-:Y:S02]  /*2e940*/  R2UR UR6, R58 ;  /* 0x000000003a0672ca */ /* 0x000fe400000e0000 */
[----:B------:R-:W-:Y:S02]  /*2e950*/  R2UR UR7, R59 ;  /* 0x000000003b0772ca */ /* 0x000fe400000e0000 */
[C---:B------:R-:W-:Y:S02]  /*2e960*/  R2UR UR9, R5.reuse ;  /* 0x00000000050972ca */ /* 0x040fe400000e0000 */
        /* <DEDUP_REMOVED lines=172> */
[----:B------:R-:W-:-:S02]  /*2f430*/  R2UR UR8, R4 ;  /* 0x00000000040872ca */ /* 0x000fc400000e0000 */
[----:B------:R-:W-:Y:S02]  /*2f440*/  SEL R56, R56, 0x3e, P0 ;  /* 0x0000003e38387807 */ /* 0x000fe40000000000 */
[----:B------:R-:W-:Y:S02]  /*2f450*/  SEL R57, R57, 0xf80, P0 ;  /* 0x00000f8039397807 */ /* 0x000fe40000000000 */
[----:B------:R-:W-:-:S03]  /*2f460*/  R2UR UR9, R5 ;  /* 0x00000000050972ca */ /* 0x000fc600000e0000 */
[----:B------:R-:W-:-:S05]  /*2f470*/  IMAD.IADD R56, R56, 0x1, R57 ;  /* 0x0000000138387824 */ /* 0x000fca00078e0239 */
[----:B------:R-:W-:-:S05]  /*2f480*/  LOP3.LUT R57, R56, 0x1e06, RZ, 0xc0, !PT ;  /* 0x00001e0638397812 */ /* 0x000fca00078ec0ff */
[----:B------:R-:W-:-:S05]  /*2f490*/  IMAD.IADD R56, R14, 0x1, R57 ;  /* 0x000000010e387824 */ /* 0x000fca00078e0239 */
[----:B------:R-:W-:Y:S01]  /*2f4a0*/  R2UR UR6, R56 ;  /* 0x00000000380672ca */ /* 0x000fe200000e0000 */
[----:B--2---:R-:W-:Y:S02]  /*2f4b0*/  IMAD.IADD R14, R57, 0x1, R20 ;  /* 0x00000001390e7824 */ /* 0x004fe400078e0214 */
[----:B------:R-:W-:Y:S02]  /*2f4c0*/  IMAD.MOV.U32 R57, RZ, RZ, R15 ;  /* 0x000000ffff397224 */ /* 0x000fe400078e000f */
[----:B------:R-:W-:Y:S01]  /*2f4d0*/  IMAD.MOV.U32 R15, RZ, RZ, R21 ;  /* 0x000000ffff0f7224 */ /* 0x000fe200078e0015 */
[----:B------:R-:W-:Y:S02]  /*2f4e0*/  R2UR UR4, R14 ;  /* 0x000000000e0472ca */ /* 0x000fe400000e0000 */
[----:B------:R-:W-:Y:S02]  /*2f4f0*/  R2UR UR7, R57 ;  /* 0x00000000390772ca */ /* 0x000fe400000e0000 */
        /* <DEDUP_REMOVED lines=9> */
[----:B------:R-:W-:Y:S02]  /*2f590*/  R2UR UR4, R4 ;  /* 0x00000000040472ca */ /* 0x000fe400000e0000 */
[----:B------:R-:W-:Y:S01]  /*2f5a0*/  R2UR UR5, R5 ;  /* 0x00000000050572ca */ /* 0x000fe200000e0000 */
[----:B------:R-:W-:-:S12]  /*2f5b0*/  BSSY B2, `(.L_x_2187) ;  /* 0x0000006000027945 */ /* 0x000fd80003800000 */
[----:B---3--:R0:W5:Y:S01]  /*2f5c0*/  LD.E R14, desc[UR4][R14.64] ;  /* 0x000000040e0e7980 */ /* 0x008162000c101900 */
[----:B--2---:R-:W-:-:S04]  /*2f5d0*/  LOP3.LUT R56, R56, 0x1, RZ, 0xfc, !PT ;  /* 0x0000000138387812 */ /* 0x004fc800078efcff */
[----:B------:R-:W-:-:S13]  /*2f5e0*/  ISETP.NE.AND P0, PT, R56, 0x3, PT ;  /* 0x000000033800780c */ /* 0x000fda0003f05270 */
[----:B0-----:R-:W-:Y:S05]  /*2f5f0*/  @!P0 BRA `(.L_x_2188) ;  /* 0x0000000000048947 */ /* 0x001fea0003800000 */
[----:B------:R-:W-:Y:S01]  /*2f600*/  BPT.TRAP 0x1 ;  /* 0x000000040000795c */ /* 0x000fe20000300000 */
.L_x_2188:
[----:B------:R-:W-:Y:S05]  /*2f610*/  BSYNC B2 ;  /* 0x0000000000027941 */ /* 0x000fea0003800000 */
.L_x_2187:
[C---:B------:R-:W-:Y:S02]  /*2f620*/  R2UR UR6, R4.reuse ;  /* 0x00000000040672ca */ /* 0x040fe400000e0000 */
[C---:B------:R-:W-:Y:S02]  /*2f630*/  R2UR UR7, R5.reuse ;  /* 0x00000000050772ca */ /* 0x040fe400000e0000 */
[----:B------:R-:W-:Y:S02]  /*2f640*/  R2UR UR4, R4 ;  /* 0x00000000040472ca */ /* 0x000fe400000e0000 */
[----:B------:R-:W-:-:S09]  /*2f650*/  R2UR UR5, R5 ;  /* 0x00000000050572ca */ /* 0x000fd200000e0000 */
[----:B------:R-:W2:Y:S04]  /*2f660*/  LD.E.64 R12, desc[UR6][R20.64+0x20] ;  /* 0x00002006140c7980 */ /* 0x000ea8000c101b00 */
[----:B------:R-:W3:Y:S01]  /*2f670*/  LD.E R11, desc[UR4][R20.64+0xc] ;  /* 0x00000c04140b7980 */ /* 0x000ee2000c101900 */
[----:B--2---:R-:W-:-:S05]  /*2f680*/  MOV R13, R12 ;  /* 0x0000000c000d7202 */ /* 0x004fca0000000f00 */
[----:B-----5:R-:W-:-:S05]  /*2f690*/  IMAD R14, R14, 0x8, R13 ;  /* 0x000000080e0e7824 */ /* 0x020fca00078e020d */
[----:B---3--:R-:W-:-:S04]  /*2f6a0*/  PRMT R11, R11, 0x654, R14 ;  /* 0x000006540b0b7816 */ /* 0x008fc8000000000e */
[----:B------:R0:W-:Y:S01]  /*2f6b0*/  SYNCS.ARRIVE.TRANS64.RED.A1T0 RZ, [R11+URZ], RZ ;  /* 0x000000ff0bff79a7 */ /* 0x0001e2000810043f */
[----:B------:R-:W2:Y:S04]  /*2f6c0*/  LDL.64 R12, [R7+0x68] ;  /* 0x00006800070c7983 */ /* 0x000ea80000100a00 */
[----:B------:R-:W3:Y:S04]  /*2f6d0*/  LD.E R15, desc[UR4][R8.64+0x24] ;  /* 0x00002404080f7980 */ /* 0x000ee8000c101900 */
[----:B------:R-:W4:Y:S04]  /*2f6e0*/  LD.E R14, desc[UR4][R8.64] ;  /* 0x00000004080e7980 */ /* 0x000f28000c101900 */
[----:B--2---:R-:W0:Y:S01]  /*2f6f0*/  LD.E.64 R12, desc[UR4][R12.64] ;  /* 0x000000040c0c7980 */ /* 0x004e22000c101b00 */
[----:B---3--:R-:W-:-:S13]  /*2f700*/  ISETP.NE.AND P0, PT, R15, 0x1, PT ;  /* 0x000000010f00780c */ /* 0x008fda0003f05270 */
[C---:B------:R-:W-:Y:S02]  /*2f710*/  @P0 R2UR UR6, R4.reuse ;  /* 0x00000000040602ca */ /* 0x040fe400000e0000 */
[C---:B------:R-:W-:Y:S02]  /*2f720*/  @P0 R2UR UR7, R5.reuse ;  /* 0x00000000050702ca */ /* 0x040fe400000e0000 */
[C---:B------:R-:W-:Y:S02]  /*2f730*/  R2UR UR14, R4.reuse ;  /* 0x00000000040e72ca */ /* 0x040fe400000e0000 */
[----:B------:R-:W-:Y:S02]  /*2f740*/  R2UR UR15, R5 ;  /* 0x00000000050f72ca */ /* 0x000fe400000e0000 */
[----:B------:R-:W-:-:S07]  /*2f750*/  R2UR UR10, R4 ;  /* 0x00000000040a72ca */ /* 0x000fce00000e0000 */
[----:B------:R-:W2:Y:S01]  /*2f760*/  @P0 LD.E R57, desc[UR6][R8.64+0x2c] ;  /* 0x00002c0608390980 */ /* 0x000ea2000c101900 */
[C---:B------:R-:W-:Y:S02]  /*2f770*/  R2UR UR6, R4.reuse ;  /* 0x00000000040672ca */ /* 0x040fe400000e0000 */
[C---:B------:R-:W-:Y:S01]  /*2f780*/  R2UR UR7, R5.reuse ;  /* 0x00000000050772ca */ /* 0x040fe200000e0000 */
[----:B------:R-:W3:Y:S01]  /*2f790*/  LD.E R63, desc[UR14][R8.64+0x18] ;  /* 0x0000180e083f7980 */ /* 0x000ee2000c101900 */
[C---:B------:R-:W-:Y:S02]  /*2f7a0*/  R2UR UR11, R5.reuse ;  /* 0x00000000050b72ca */ /* 0x040fe400000e0000 */
[C---:B------:R-:W-:Y:S02]  /*2f7b0*/  R2UR UR8, R4.reuse ;  /* 0x00000000040872ca */ /* 0x040fe400000e0000 */
[----:B------:R-:W-:Y:S02]  /*2f7c0*/  R2UR UR9, R5 ;  /* 0x00000000050972ca */ /* 0x000fe400000e0000 */
[----:B------:R-:W-:-:S02]  /*2f7d0*/  R2UR UR12, R4 ;  /* 0x00000000040c72ca */ /* 0x000fc400000e0000 */
[----:B------:R-:W-:-:S03]  /*2f7e0*/  R2UR UR13, R5 ;  /* 0x00000000050d72ca */ /* 0x000fc600000e0000 */
[----:B------:R-:W2:Y:S04]  /*2f7f0*/  LD.E R59, desc[UR6][R8.64+0x4] ;  /* 0x00000406083b7980 */ /* 0x000ea8000c101900 */
[----:B------:R-:W2:Y:S04]  /*2f800*/  LD.E R61, desc[UR10][R8.64+0xc] ;  /* 0x00000c0a083d7980 */ /* 0x000ea8000c101900 */
[----:B------:R-:W2:Y:S04]  /*2f810*/  LD.E R60, desc[UR8][R8.64+0x10] ;  /* 0x00001008083c7980 */ /* 0x000ea8000c101900 */
[----:B------:R-:W2:Y:S04]  /*2f820*/  LD.E R62, desc[UR12][R8.64+0x14] ;  /* 0x0000140c083e7980 */ /* 0x000ea8000c101900 */
[----:B0-----:R0:W2:Y:S02]  /*2f830*/  LD.E R11, desc[UR4][R12.64] ;  /* 0x000000040c0b7980 */ /* 0x0010a4000c101900 */
[----:B0-----:R-:W-:-:S02]  /*2f840*/  IMAD.MOV.U32 R12, RZ, RZ, R19 ;  /* 0x000000ffff0c7224 */ /* 0x001fc400078e0013 */
[----:B------:R-:W-:-:S05]  /*2f850*/  IMAD.MOV.U32 R13, RZ, RZ, R18 ;  /* 0x000000ffff0d7224 */ /* 0x000fca00078e0012 */
[----:B------:R4:W2:Y:S01]  /*2f860*/  LD.E R21, desc[UR4][R12.64] ;  /* 0x000000040c157980 */ /* 0x0008a2000c101900 */
[----:B------:R-:W-:Y:S02]  /*2f870*/  @P0 R2UR UR4, R4 ;  /* 0x00000000040402ca */ /* 0x000fe400000e0000 */
[----:B------:R-:W-:-:S13]  /*2f880*/  @P0 R2UR UR5, R5 ;  /* 0x00000000050502ca */ /* 0x000fda00000e0000 */
[----:B------:R-:W2:Y:S01]  /*2f890*/  @P0 LD.E R56, desc[UR4][R8.64+0x28] ;  /* 0x0000280408380980 */ /* 0x000ea2000c101900 */
[----:B------:R-:W-:Y:S02]  /*2f8a0*/  R2UR UR4, R4 ;  /* 0x00000000040472ca */ /* 0x000fe400000e0000 */
[----:B------:R-:W-:-:S13]  /*2f8b0*/  R2UR UR5, R5 ;  /* 0x00000000050572ca */ /* 0x000fda00000e0000 */
[----:B------:R-:W2:Y:S01]  /*2f8c0*/  LD.E R58, desc[UR4][R8.64+0x8] ;  /* 0x00000804083a7980 */ /* 0x000ea2000c101900 */
[----:B----4-:R-:W-:-:S04]  /*2f8d0*/  SHF.R.S32.HI R13, RZ, 0x1f, R14 ;  /* 0x0000001fff0d7819 */ /* 0x010fc8000001140e */
[----:B------:R-:W-:-:S04]  /*2f8e0*/  LEA.HI R12, R13, R14, RZ, 0x7 ;  /* 0x0000000e0d0c7211 */ /* 0x000fc800078f38ff */
[----:B------:R-:W-:-:S05]  /*2f8f0*/  LOP3.LUT R15, R12, 0xffffff80, RZ, 0xc0, !PT ;  /* 0xffffff800c0f7812 */ /* 0x000fca00078ec0ff */
[----:B------:R-:W-:-:S05]  /*2f900*/  IMAD.IADD R15, R14, 0x1, -R15 ;  /* 0x000000010e0f7824 */ /* 0x000fca00078e0a0f */
[----:B------:R-:W-:-:S04]  /*2f910*/  SHF.R.S32.HI R12, RZ, 0x1f, R15 ;  /* 0x0000001fff0c7819 */ /* 0x000fc8000001140f */
[CC--:B------:R-:W-:Y:S02]  /*2f920*/  LEA.HI R20, R12.reuse, R15.reuse, RZ, 0x2 ;  /* 0x0000000f0c147211 */ /* 0x0c0fe400078f10ff */
[----:B------:R-:W-:-:S04]  /*2f930*/  LEA.HI R12, R12, R15, RZ, 0x5 ;  /* 0x0000000f0c0c7211 */ /* 0x000fc800078f28ff */
[----:B------:R-:W-:Y:S02]  /*2f940*/  SHF.R.S32.HI R12, RZ, 0x5, R12 ;  /* 0x00000005ff0c7819 */ /* 0x000fe4000001140c */
[----:B---3--:R-:W-:Y:S01]  /*2f950*/  ISETP.GE.AND P1, PT, R63, 0x1, PT ;  /* 0x000000013f00780c */ /* 0x008fe20003f26270 */
[----:B------:R-:W-:Y:S01]  /*2f960*/  BSSY B2, `(.L_x_2189) ;  /* 0x0000081000027945 */ /* 0x000fe20003800000 */
[-C--:B--2---:R-:W-:Y:S01]  /*2f970*/  FMUL.FTZ R25, R25, R11.reuse ;  /* 0x0000000b19197220 */ /* 0x084fe20000410000 */
[----:B------:R-:W-:-:S03]  /*2f980*/  FMUL.FTZ R24, R24, R11 ;  /* 0x0000000b18187220 */ /* 0x000fc60000410000 */
[----:B------:R0:W1:Y:S02]  /*2f990*/  MUFU.TANH R65, R25 ;  /* 0x0000001900417308 */ /* 0x0000640000002400 */
[----:B0-----:R-:W-:-:S06]  /*2f9a0*/  LEA.HI R25, R13, R14, RZ, 0x2 ;  /* 0x0000000e0d197211 */ /* 0x001fcc00078f10ff */
[----:B------:R0:W2:Y:S01]  /*2f9b0*/  MUFU.TANH R64, R24 ;  /* 0x0000001800407308 */ /* 0x0000a20000002400 */
[--C-:B------:R-:W-:Y:S02]  /*2f9c0*/  SHF.R.S32.HI R13, RZ, 0x2, R20.reuse ;  /* 0x00000002ff0d7819 */ /* 0x100fe40000011414 */
[----:B------:R-:W-:Y:S02]  /*2f9d0*/  LOP3.LUT R25, R25, 0xfffffffc, RZ, 0xc0, !PT ;  /* 0xfffffffc19197812 */ /* 0x000fe400078ec0ff */
[----:B0-----:R-:W-:-:S03]  /*2f9e0*/  SHF.R.S32.HI R24, RZ, 0x1f, R20 ;  /* 0x0000001fff187819 */ /* 0x001fc60000011414 */
[----:B------:R-:W-:Y:S01]  /*2f9f0*/  IMAD.IADD R25, R14, 0x1, -R25 ;  /* 0x000000010e197824 */ /* 0x000fe200078e0a19 */
[----:B------:R-:W-:-:S04]  /*2fa00*/  LEA.HI R24, R24, R13, RZ, 0x3 ;  /* 0x0000000d18187211 */ /* 0x000fc800078f18ff */
[----:B------:R-:W-:Y:S02]  /*2fa10*/  LEA.HI R14, R25, R25, RZ, 0x1 ;  /* 0x00000019190e7211 */ /* 0x000fe400078f08ff */
[----:B------:R-:W-:Y:S02]  /*2fa20*/  LOP3.LUT R24, R24, 0xfffffff8, RZ, 0xc0, !PT ;  /* 0xfffffff818187812 */ /* 0x000fe400078ec0ff */
[----:B------:R-:W-:-:S03]  /*2fa30*/  LOP3.LUT R14, R14, 0x1ffffffe, RZ, 0xc0, !PT ;  /* 0x1ffffffe0e0e7812 */ /* 0x000fc600078ec0ff */
[----:B------:R-:W-:Y:S02]  /*2fa40*/  IMAD.IADD R24, R13, 0x1, -R24 ;  /* 0x000000010d187824 */ /* 0x000fe400078e0a18 */
[----:B------:R-:W-:Y:S02]  /*2fa50*/  IMAD R13, R21, 0x4, R12 ;  /* 0x00000004150d7824 */ /* 0x000fe400078e020c */
[----:B------:R-:W-:Y:S02]  /*2fa60*/  IMAD.IADD R14, R25, 0x1, -R14 ;  /* 0x00000001190e7824 */ /* 0x000fe400078e0a0e */
[----:B------:R-:W-:-:S04]  /*2fa70*/  IMAD.U32 R13, R13, 0x10, R24 ;  /* 0x000000100d0d7824 */ /* 0x000fc800078e0018 */
[----:B------:R-:W-:-:S04]  /*2fa80*/  IMAD R13, R14, 0x8, R13 ;  /* 0x000000080e0d7824 */ /* 0x000fc800078e020d */
[----:B------:R-:W-:Y:S01]  /*2fa90*/  @P0 IMAD.HI.U32 R56, R13, R56, RZ ;  /* 0x000000380d380227 */ /* 0x000fe200078e00ff */
[----:B------:R-:W-:-:S04]  /*2faa0*/  LOP3.LUT R20, R20, 0x7ffffffc, RZ, 0xc0, !PT ;  /* 0x7ffffffc14147812 */ /* 0x000fc800078ec0ff */
[----:B------:R-:W-:Y:S01]  /*2fab0*/  @P0 SHF.R.U32.HI R13, RZ, R57, R56 ;  /* 0x00000039ff0d0219 */ /* 0x000fe20000011638 */
[----:B------:R-:W-:-:S04]  /*2fac0*/  IMAD.SHL.U32 R25, R0, 0x40, RZ ;  /* 0x0000004000197824 */ /* 0x000fc800078e00ff */
[----:B------:R-:W0:Y:S01]  /*2fad0*/  SHFL.IDX PT, R24, R13, RZ, 0x1c1f ;  /* 0x001c1fff0d187589 */ /* 0x000e2200000e0000 */
[----:B------:R-:W-:Y:S01]  /*2fae0*/  IMAD.IADD R20, R15, 0x1, -R20 ;  /* 0x000000010f147824 */ /* 0x000fe200078e0a14 */
[----:B------:R-:W-:Y:S01]  /*2faf0*/  IADD3 R15, -R25, 0x1, RZ ;  /* 0x00000001190f7810 */ /* 0x000fe20007ffe1ff */
        /* <DEDUP_REMOVED lines=31> */
[----:B------:R-:W3:Y:S01]  /*2fcf0*/  MUFU.TANH R27, R27 ;  /* 0x0000001b001b7308 */ /* 0x000ee20000002400 */
[----:B------:R-:W-:-:S03]  /*2fd00*/  LOP3.LUT R12, RZ, R61, RZ, 0x33, !PT ;  /* 0x0000003dff0c7212 */ /* 0x000fc600078e33ff */
[----:B------:R-:W-:-:S04]  /*2fd10*/  IADD3 R15, -R59, R15, R58 ;  /* 0x0000000f3b0f7210 */ /* 0x000fc80007ffe13a */
[----:B------:R4:W0:Y:S01]  /*2fd20*/  MUFU.TANH R66, R26 ;  /* 0x0000001a00427308 */ /* 0x0008220000002400 */
        /* <DEDUP_REMOVED lines=33> */
[----:B--23--:R-:W-:Y:S06]  /*2ff40*/  @!P1 BRA `(.L_x_2190) ;  /* 0x0000000000889947 */ /* 0x00cfec0003800000 */
[----:B------:R-:W-:Y:S01]  /*2ff50*/  IADD3 R24, -R59, R58, R24 ;  /* 0x0000003a3b187210 */ /* 0x000fe20007ffe118 */
[----:B------:R-:W-:Y:S03]  /*2ff60*/  BSSY B3, `(.L_x_2191) ;  /* 0x000001c000037945 */ /* 0x000fe60003800000 */
[----:B------:R-:W-:-:S13]  /*2ff70*/  ISETP.GT.AND P0, PT, R24, -0x1, PT ;  /* 0xffffffff1800780c */ /* 0x000fda0003f04270 */
[----:B------:R-:W-:Y:S05]  /*2ff80*/  @P0 BRA `(.L_x_2192) ;  /* 0x00000000003c0947 */ /* 0x000fea0003800000 */
[----:B------:R-:W-:Y:S01]  /*2ff90*/  ISETP.NE.AND P0, PT, R63, 0x1, PT ;  /* 0x000000013f00780c */ /* 0x000fe20003f05270 */
[----:B------:R-:W-:Y:S01]  /*2ffa0*/  BSSY B4, `(.L_x_2193) ;  /* 0x000000b000047945 */ /* 0x000fe20003800000 */
[----:B------:R-:W-:-:S11]  /*2ffb0*/  LOP3.LUT R24, RZ, R24, RZ, 0x33, !PT ;  /* 0x00000018ff187212 */ /* 0x000fd600078e33ff */
[----:B------:R-:W-:Y:S05]  /*2ffc0*/  @!P0 BRA `(.L_x_2194) ;  /* 0x0000000000208947 */ /* 0x000fea0003800000 */
[C---:B------:R-:W-:Y:S02]  /*2ffd0*/  R2UR UR4, R4.reuse ;  /* 0x00000000040472ca */ /* 0x040fe400000e0000 */
[C---:B------:R-:W-:Y:S02]  /*2ffe0*/  R2UR UR5, R5.reuse ;  /* 0x00000000050572ca */ /* 0x040fe400000e0000 */
[----:B------:R-:W-:Y:S02]  /*2fff0*/  R2UR UR6, R4 ;  /* 0x00000000040672ca */ /* 0x000fe400000e0000 */
[----:B------:R-:W-:-:S09]  /*30000*/  R2UR UR7, R5 ;  /* 0x00000000050772ca */ /* 0x000fd200000e0000 */
[----:B----4-:R-:W2:Y:S04]  /*30010*/  LD.E R11, desc[UR4][R8.64+0x1c] ;  /* 0x00001c04080b7980 */ /* 0x010ea8000c101900 */
[----:B------:R-:W3:Y:S01]  /*30020*/  LD.E R26, desc[UR6][R8.64+0x20] ;  /* 0x00002006081a7980 */ /* 0x000ee2000c101900 */
[----:B--2---:R-:W-:-:S05]  /*30030*/  IMAD.HI.U32 R11, R24, R11, RZ ;  /* 0x0000000b180b7227 */ /* 0x004fca00078e00ff */
[----:B---3--:R-:W-:-:S07]  /*30040*/  SHF.R.U32.HI R24, RZ, R26, R11 ;  /* 0x0000001aff187219 */ /* 0x008fce000001160b */
.L_x_2194:
[----:B------:R-:W-:Y:S05]  /*30050*/  BSYNC B4 ;  /* 0x0000000000047941 */ /* 0x000fea0003800000 */
.L_x_2193:
[----:B------:R-:W-:Y:S01]  /*30060*/  LOP3.LUT R24, RZ, R24, RZ, 0x33, !PT ;  /* 0x00000018ff187212 */ /* 0x000fe200078e33ff */
[----:B------:R-:W-:Y:S06]  /*30070*/  BRA `(.L_x_2195) ;  /* 0x0000000000287947 */ /* 0x000fec0003800000 */
.L_x_2192:
[----:B------:R-:W-:-:S13]  /*30080*/  ISETP.NE.AND P0, PT, R63, 0x1, PT ;  /* 0x000000013f00780c */ /* 0x000fda0003f05270 */
        /* <DEDUP_REMOVED lines=9> */
.L_x_2195:
[----:B------:R-:W-:Y:S05]  /*30120*/  BSYNC B3 ;  /* 0x0000000000037941 */ /* 0x000fea0003800000 */
.L_x_2191:
[----:B----4-:R-:W-:-:S04]  /*30130*/  IMAD R11, R63, R24, -R25 ;  /* 0x000000183f0b7224 */ /* 0x010fc800078e0a19 */
[----:B------:R-:W-:-:S05]  /*30140*/  IMAD R11, R20, -0x2, R11 ;  /* 0xfffffffe140b7824 */ /* 0x000fca00078e020b */
[----:B------:R-:W-:Y:S02]  /*30150*/  VIMNMX R14, R14, R11, !PT ;  /* 0x0000000b0e0e7248 */ /* 0x000fe40007fe0100 */
[----:B------:R-:W-:-:S07]  /*30160*/  VIADDMNMX R12, R11, R63, R12, PT ;  /* 0x0000003f0b0c7246 */ /* 0x000fce000380010c */
.L_x_2190:
[----:B------:R-:W-:Y:S05]  /*30170*/  BSYNC B2 ;  /* 0x0000000000027941 */ /* 0x000fea0003800000 */
.L_x_2189:
[C---:B------:R-:W-:Y:S01]  /*30180*/  ISETP.GE.AND P1, PT, R62.reuse, 0x9, PT ;  /* 0x000000093e00780c */ /* 0x040fe20003f26270 */
[----:B------:R-:W4:Y:S01]  /*30190*/  SHFL.IDX PT, R13, R13, 0x1, 0x1c1f ;  /* 0x003c1f000d0d7f89 */ /* 0x000f2200000e0000 */
        /* <DEDUP_REMOVED lines=10> */
[----:B-1----:R-:W-:Y:S02]  /*30240*/  FSEL R65, R65, -INF , !P3 ;  /* 0xff80000041417808 */ /* 0x002fe40005800000 */
[----:B------:R-:W-:-:S02]  /*30250*/  P2R R56, PR, RZ, 0x10 ;  /* 0x00000010ff387803 */ /* 0x000fc40000000000 */
[----:B------:R-:W-:Y:S01]  /*30260*/  ISETP.LT.OR P2, PT, R12, 0x11, P2 ;  /* 0x000000110c00780c */ /* 0x000fe20001741670 */
[----:B----4-:R-:W-:Y:S01]  /*30270*/  IMAD.IADD R11, R15, 0x1, R13 ;  /* 0x000000010f0b7824 */ /* 0x010fe200078e020d */
        /* <DEDUP_REMOVED lines=76> */
[----:B------:R-:W2:Y:S04]  /*30740*/  LD.E R13, desc[UR4][R8.64+0x1c] ;  /* 0x00001c04080d7980 */ /* 0x000ea8000c101900 */
[----:B------:R-:W3:Y:S01]  /*30750*/  LD.E R15, desc[UR6][R8.64+0x20] ;  /* 0x00002006080f7980 */ /* 0x000ee2000c101900 */
[----:B--2---:R-:W-:-:S05]  /*30760*/  IMAD.HI.U32 R58, R58, R13, RZ ;  /* 0x0000000d3a3a7227 */ /* 0x004fca00078e00ff */
[----:B---3--:R-:W-:-:S07]  /*30770*/  SHF.R.U32.HI R58, RZ, R15, R58 ;  /* 0x0000000fff3a7219 */ /* 0x008fce000001163a */
.L_x_2201:
[----:B------:R-:W-:Y:S05]  /*30780*/  BSYNC B4 ;  /* 0x0000000000047941 */ /* 0x000fea0003800000 */
.L_x_2200:
[----:B------:R-:W-:Y:S01]  /*30790*/  LOP3.LUT R58, RZ, R58, RZ, 0x33, !PT ;  /* 0x0000003aff3a7212 */ /* 0x000fe200078e33ff */
[----:B------:R-:W-:Y:S06]  /*307a0*/  BRA `(.L_x_2202) ;  /* 0x0000000000287947 */ /* 0x000fec0003800000 */
.L_x_2199:
[----:B------:R-:W-:-:S13]  /*307b0*/  ISETP.NE.AND P6, PT, R63, 0x1, PT ;  /* 0x000000013f00780c */ /* 0x000fda0003fc5270 */
        /* <DEDUP_REMOVED lines=9> */
.L_x_2202:
[----:B------:R-:W-:Y:S05]  /*30850*/  BSYNC B3 ;  /* 0x0000000000037941 */ /* 0x000fea0003800000 */
.L_x_2198:
[----:B------:R-:W-:-:S04]  /*30860*/  IMAD R9, R63, R58, -R25 ;  /* 0x0000003a3f097224 */ /* 0x000fc800078e0a19 */
[----:B------:R-:W-:-:S05]  /*30870*/  IMAD R20, R20, -0x2, R9 ;  /* 0xfffffffe14147824 */ /* 0x000fca00078e0209 */
[----:B------:R-:W-:Y:S02]  /*30880*/  VIADDMNMX R12, R20, R63, R12, PT ;  /* 0x0000003f140c7246 */ /* 0x000fe4000380010c */
[----:B------:R-:W-:-:S07]  /*30890*/  VIMNMX R11, R11, R20, !PT ;  /* 0x000000140b0b7248 */ /* 0x000fce0007fe0100 */
.L_x_2197:
[----:B------:R-:W-:Y:S05]  /*308a0*/  BSYNC B2 ;  /* 0x0000000000027941 */ /* 0x000fea0003800000 */
.L_x_2196:
[----:B------:R-:W2:Y:S01]  /*308b0*/  LDL.64 R8, [R7+0x70] ;  /* 0x0000700007087983 */ /* 0x000ea20000100a00 */
[----:B------:R-:W-:Y:S02]  /*308c0*/  R2UR UR4, R4 ;  /* 0x00000000040472ca */ /* 0x000fe400000e0000 */
[----:B------:R-:W-:Y:S02]  /*308d0*/  R2UR UR5, R5 ;  /* 0x00000000050572ca */ /* 0x000fe400000e0000 */
[C---:B------:R-:W-:Y:S02]  /*308e0*/  ISETP.GT.AND P0, PT, R11.reuse, 0x1, !P0 ;  /* 0x000000010b00780c */ /* 0x040fe40004704270 */
[----:B------:R-:W-:Y:S02]  /*308f0*/  ISETP.NE.AND P6, PT, R36, RZ, PT ;  /* 0x000000ff2400720c */ /* 0x000fe40003fc5270 */
[----:B------:R-:W-:Y:S02]  /*30900*/  ISETP.LT.OR P0, PT, R12, 0x2, P0 ;  /* 0x000000020c00780c */ /* 0x000fe40000701670 */
[----:B------:R-:W-:-:S02]  /*30910*/  ISETP.GT.AND P1, PT, R11, 0x8, !P1 ;  /* 0x000000080b00780c */ /* 0x000fc40004f24270 */
[----:B------:R-:W-:Y:S02]  /*30920*/  FSEL R59, R27, -INF , !P0 ;  /* 0xff8000001b3b7808 */ /* 0x000fe40004000000 */
[----:B------:R-:W-:Y:S02]  /*30930*/  ISETP.NE.AND P0, PT, R26, RZ, PT ;  /* 0x000000ff1a00720c */ /* 0x000fe40003f05270 */
[----:B------:R-:W-:Y:S02]  /*30940*/  ISETP.LT.OR P1, PT, R12, 0x9, P1 ;  /* 0x000000090c00780c */ /* 0x000fe40000f21670 */
[----:B------:R-:W-:Y:S02]  /*30950*/  ISETP.GT.AND P0, PT, R11, 0x9, !P0 ;  /* 0x000000090b00780c */ /* 0x000fe40004704270 */
[----:B------:R-:W-:Y:S02]  /*30960*/  FSEL R63, R30, -INF , !P1 ;  /* 0xff8000001e3f7808 */ /* 0x000fe40004800000 */
[----:B------:R-:W-:-:S02]  /*30970*/  ISETP.LT.OR P0, PT, R12, 0xa, P0 ;  /* 0x0000000a0c00780c */ /* 0x000fc40000701670 */
[----:B------:R-:W-:Y:S02]  /*30980*/  ISETP.NE.AND P1, PT, R68, RZ, PT ;  /* 0x000000ff4400720c */ /* 0x000fe40003f25270 */
        /* <DEDUP_REMOVED lines=13> */
[C---:B------:R-:W-:Y:S01]  /*30a60*/  ISETP.GT.AND P0, PT, R11.reuse, 0x19, !P6 ;  /* 0x000000190b00780c */ /* 0x040fe20007704270 */
[----:B--2---:R-:W2:Y:S03]  /*30a70*/  LD.E.64 R14, desc[UR4][R8.64] ;  /* 0x00000004080e7980 */ /* 0x004ea6000c101b00 */
[----:B------:R-:W-:Y:S02]  /*30a80*/  ISETP.LT.OR P0, PT, R12, 0x1a, P0 ;  /* 0x0000001a0c00780c */ /* 0x000fe40000701670 */
[----:B------:R-:W-:Y:S02]  /*30a90*/  ISETP.GT.AND P1, PT, R11, 0x28, !P1 ;  /* 0x000000280b00780c */ /* 0x000fe40004f24270 */
[----:B------:R-:W-:-:S02]  /*30aa0*/  FSEL R39, R39, -INF , !P0 ;  /* 0xff80000027277808 */ /* 0x000fc40004000000 */
[----:B------:R-:W-:Y:S02]  /*30ab0*/  ISETP.NE.AND P0, PT, R57, RZ, PT ;  /* 0x000000ff3900720c */ /* 0x000fe40003f05270 */
[C---:B------:R-:W-:Y:S02]  /*30ac0*/  ISETP.GT.AND P2, PT, R11.reuse, 0x29, !P2 ;  /* 0x000000290b00780c */ /* 0x040fe40005744270 */
[C---:B------:R-:W-:Y:S02]  /*30ad0*/  ISETP.GT.AND P0, PT, R11.reuse, 0x20, !P0 ;  /* 0x000000200b00780c */ /* 0x040fe40004704270 */
[C---:B------:R-:W-:Y:S02]  /*30ae0*/  ISETP.GT.AND P3, PT, R11.reuse, 0x30, !P3 ;  /* 0x000000300b00780c */ /* 0x040fe40005f64270 */
[----:B------:R-:W-:Y:S02]  /*30af0*/  ISETP.LT.OR P0, PT, R12, 0x21, P0 ;  /* 0x000000210c00780c */ /* 0x000fe40000701670 */
[----:B------:R-:W-:-:S02]  /*30b00*/  ISETP.GT.AND P4, PT, R11, 0x31, !P4 ;  /* 0x000000310b00780c */ /* 0x000fc40006784270 */
[----:B------:R-:W-:Y:S02]  /*30b10*/  FSEL R87, R42, -INF , !P0 ;  /* 0xff8000002a577808 */ /* 0x000fe40004000000 */
[----:B------:R-:W-:Y:S02]  /*30b20*/  ISETP.NE.AND P0, PT, R24, RZ, PT ;  /* 0x000000ff1800720c */ /* 0x000fe40003f05270 */
[----:B------:R-:W-:Y:S01]  /*30b30*/  ISETP.LT.OR P1, PT, R12, 0x29, P1 ;  /* 0x000000290c00780c */ /* 0x000fe20000f21670 */
[----:B------:R-:W3:Y:S01]  /*30b40*/  LD.E R24, desc[UR4][R8.64+0x10] ;  /* 0x0000100408187980 */ /* 0x000ee2000c101900 */
[----:B------:R-:W-:Y:S02]  /*30b50*/  ISETP.GT.AND P0, PT, R11, RZ, !P0 ;  /* 0x000000ff0b00720c */ /* 0x000fe40004704270 */
[----:B------:R-:W-:Y:S02]  /*30b60*/  ISETP.NE.AND P6, PT, R44, RZ, PT ;  /* 0x000000ff2c00720c */ /* 0x000fe40003fc5270 */
[----:B------:R-:W-:-:S04]  /*30b70*/  ISETP.LT.OR P0, PT, R12, 0x1, P0 ;  /* 0x000000010c00780c */ /* 0x000fc80000701670 */
[----:B------:R-:W-:Y:S02]  /*30b80*/  FSEL R31, R66, -INF , !P0 ;  /* 0xff800000421f7808 */ /* 0x000fe40004000000 */
[----:B------:R-:W-:-:S04]  /*30b90*/  ISETP.NE.AND P0, PT, R40, RZ, PT ;  /* 0x000000ff2800720c */ /* 0x000fc80003f05270 */
[----:B------:R-:W-:-:S04]  /*30ba0*/  ISETP.GT.AND P0, PT, R11, 0x21, !P0 ;  /* 0x000000210b00780c */ /* 0x000fc80004704270 */
[----:B------:R-:W-:-:S04]  /*30bb0*/  ISETP.LT.OR P0, PT, R12, 0x22, P0 ;  /* 0x000000220c00780c */ /* 0x000fc80000701670 */
[----:B------:R-:W-:Y:S02]  /*30bc0*/  FSEL R89, R43, -INF , !P0 ;  /* 0xff8000002b597808 */ /* 0x000fe40004000000 */
[----:B------:R-:W-:Y:S02]  /*30bd0*/  ISETP.LT.OR P2, PT, R12, 0x2a, P2 ;  /* 0x0000002a0c00780c */ /* 0x000fe40001741670 */
[----:B------:R-:W-:Y:S02]  /*30be0*/  FSEL R91, R46, -INF , !P1 ;  /* 0xff8000002e5b7808 */ /* 0x000fe40004800000 */
[----:B------:R-:W-:Y:S02]  /*30bf0*/  ISETP.LT.OR P3, PT, R12, 0x31, P3 ;  /* 0x000000310c00780c */ /* 0x000fe40001f61670 */
[----:B------:R-:W-:Y:S02]  /*30c00*/  FSEL R93, R47, -INF , !P2 ;  /* 0xff8000002f5d7808 */ /* 0x000fe40005000000 */
[----:B------:R-:W-:-:S02]  /*30c10*/  ISETP.GT.AND P5, PT, R11, 0x38, !P5 ;  /* 0x000000380b00780c */ /* 0x000fc40006fa4270 */
[----:B------:R-:W-:Y:S02]  /*30c20*/  ISETP.LT.OR P4, PT, R12, 0x32, P4 ;  /* 0x000000320c00780c */ /* 0x000fe40002781670 */
[----:B------:R-:W-:Y:S02]  /*30c30*/  FSEL R95, R50, -INF , !P3 ;  /* 0xff800000325f7808 */ /* 0x000fe40005800000 */
[----:B------:R-:W-:Y:S02]  /*30c40*/  ISETP.GT.AND P6, PT, R11, 0x39, !P6 ;  /* 0x000000390b00780c */ /* 0x000fe400077c4270 */
[C---:B------:R-:W-:Y:S02]  /*30c50*/  ISETP.LT.OR P5, PT, R12.reuse, 0x39, P5 ;  /* 0x000000390c00780c */ /* 0x040fe40002fa1670 */
[----:B------:R-:W-:Y:S02]  /*30c60*/  FSEL R97, R51, -INF , !P4 ;  /* 0xff80000033617808 */ /* 0x000fe40006000000 */
[----:B------:R-:W-:-:S02]  /*30c70*/  ISETP.LT.OR P6, PT, R12, 0x3a, P6 ;  /* 0x0000003a0c00780c */ /* 0x000fc400037c1670 */
[----:B------:R-:W-:Y:S02]  /*30c80*/  FSEL R99, R54, -INF , !P5 ;  /* 0xff80000036637808 */ /* 0x000fe40006800000 */
[----:B------:R-:W-:Y:S02]  /*30c90*/  R2UR UR6, R4 ;  /* 0x00000000040672ca */ /* 0x000fe400000e0000 */
[----:B------:R-:W-:Y:S02]  /*30ca0*/  R2UR UR7, R5 ;  /* 0x00000000050772ca */ /* 0x000fe400000e0000 */
[----:B------:R-:W-:-:S11]  /*30cb0*/  FSEL R101, R21, -INF , !P6 ;  /* 0xff80000015657808 */ /* 0x000fd60007000000 */
[----:B------:R-:W4:Y:S01]  /*30cc0*/  LD.E R27, desc[UR6][R8.64+0x14] ;  /* 0x00001406081b7980 */ /* 0x000f22000c101900 */
[----:B--2---:R-:W-:Y:S02]  /*30cd0*/  FMNMX.FTZ R13, R29, R14, !PT ;  /* 0x0000000e1d0d7209 */ /* 0x004fe40007810000 */
        /* <DEDUP_REMOVED lines=30> */
[----:B------:R-:W-:-:S03]  /*30ec0*/  FMNMX.FTZ R13, R101, R20, !PT ;  /* 0x00000014650d7209 */ /* 0x000fc60007810000 */
[----:B------:R-:W0:Y:S04]  /*30ed0*/  SHFL.BFLY PT, R11, R12, 0x2, 0x1f ;  /* 0x0c401f000c0b7f89 */ /* 0x000e2800000e0000 */
[----:B------:R-:W-:Y:S04]  /*30ee0*/  ST.E.64 desc[UR4][R8.64], R12 ;  /* 0x0000000c08007985 */ /* 0x000fe8000c101b04 */
[----:B------:R-:W2:Y:S01]  /*30ef0*/  LD.E R28, desc[UR6][R8.64+0x4] ;  /* 0x00000406081c7980 */ /* 0x000ea2000c101900 */
[----:B0-----:R-:W-:-:S05]  /*30f00*/  FMNMX.FTZ R11, R12, R11, !PT ;  /* 0x0000000b0c0b7209 */ /* 0x001fca0007810000 */
[----:B------:R-:W0:Y:S02]  /*30f10*/  SHFL.BFLY PT, R20, R11, 0x1, 0x1f ;  /* 0x0c201f000b147f89 */ /* 0x000e2400000e0000 */
[----:B0-----:R-:W-:Y:S02]  /*30f20*/  FMNMX.FTZ R21, R11, R20, !PT ;  /* 0x000000140b157209 */ /* 0x001fe40007810000 */
[----:B------:R-:W5:Y:S04]  /*30f30*/  LD.E R20, desc[UR4][R8.64+0x20] ;  /* 0x0000200408147980 */ /* 0x000f68000c101900 */
[----:B------:R-:W-:Y:S04]  /*30f40*/  ST.E desc[UR4][R8.64], R21 ;  /* 0x0000001508007985 */ /* 0x000fe8000c101904 */
[----:B------:R-:W3:Y:S01]  /*30f50*/  LD.E R25, desc[UR6][R8.64] ;  /* 0x0000000608197980 */ /* 0x000ee2000c101900 */
[----:B------:R-:W-:-:S02]  /*30f60*/  R2UR UR8, R4 ;  /* 0x00000000040872ca */ /* 0x000fc400000e0000 */
[----:B------:R-:W-:Y:S01]  /*30f70*/  R2UR UR9, R5 ;  /* 0x00000000050972ca */ /* 0x000fe200000e0000 */
[----:B--2---:R-:W0:Y:S02]  /*30f80*/  SHFL.BFLY PT, R11, R28, 0x2, 0x1f ;  /* 0x0c401f001c0b7f89 */ /* 0x004e2400000e0000 */
[----:B0-----:R-:W-:-:S05]  /*30f90*/  FMNMX.FTZ R12, R11, R28, !PT ;  /* 0x0000001c0b0c7209 */ /* 0x001fca0007810000 */
[----:B------:R-:W0:Y:S02]  /*30fa0*/  SHFL.BFLY PT, R11, R12, 0x1, 0x1f ;  /* 0x0c201f000c0b7f89 */ /* 0x000e2400000e0000 */
[----:B0-----:R-:W-:Y:S02]  /*30fb0*/  FMNMX.FTZ R13, R12, R11, !PT ;  /* 0x0000000b0c0d7209 */ /* 0x001fe40007810000 */
[----:B---3--:R-:W-:Y:S02]  /*30fc0*/  FSETP.NEU.FTZ.AND P0, PT, R25, -INF , PT ;  /* 0xff8000001900780b */ /* 0x008fe40003f1d000 */
[----:B------:R-:W-:Y:S02]  /*30fd0*/  FSETP.NEU.FTZ.AND P1, PT, R13, -INF , PT ;  /* 0xff8000000d00780b */ /* 0x000fe40003f3d000 */
[----:B------:R-:W-:Y:S02]  /*30fe0*/  FSEL R11, R25, RZ, P0 ;  /* 0x000000ff190b7208 */ /* 0x000fe40000000000 */
[----:B------:R-:W-:-:S03]  /*30ff0*/  FSEL R26, R13, RZ, P1 ;  /* 0x000000ff0d1a7208 */ /* 0x000fc60000800000 */
[----:B------:R-:W-:Y:S02]  /*31000*/  FADD.FTZ R11, R14, -R11 ;  /* 0x8000000b0e0b7221 */ /* 0x000fe40000010000 */
[----:B------:R-:W-:Y:S02]  /*31010*/  FADD.FTZ R15, R15, -R26 ;  /* 0x8000001a0f0f7221 */ /* 0x000fe40000010000 */
[----:B-----5:R-:W-:Y:S02]  /*31020*/  FMUL.FTZ R11, R11, R20 ;  /* 0x000000140b0b7220 */ /* 0x020fe40000410000 */
[----:B------:R-:W-:-:S04]  /*31030*/  FMUL.FTZ R20, R20, R15 ;  /* 0x0000000f14147220 */ /* 0x000fc80000410000 */
[----:B------:R-:W0:Y:S08]  /*31040*/  MUFU.EX2 R11, R11 ;  /* 0x0000000b000b7308 */ /* 0x000e300000000800 */
[----:B------:R-:W4:Y:S01]  /*31050*/  MUFU.EX2 R12, R20 ;  /* 0x00000014000c7308 */ /* 0x000f220000000800 */
[----:B------:R1:W-:Y:S01]  /*31060*/  ST.E desc[UR4][R8.64+0x4], R13 ;  /* 0x0000040d08007985 */ /* 0x0003e2000c101904 */
[----:B0-----:R-:W-:Y:S01]  /*31070*/  FMUL.FTZ R25, R11, R24 ;  /* 0x000000180b197220 */ /* 0x001fe20000410000 */
[----:B----4-:R-:W-:-:S04]  /*31080*/  FMUL.FTZ R27, R12, R27 ;  /* 0x0000001b0c1b7220 */ /* 0x010fc80000410000 */
[----:B------:R1:W-:Y:S04]  /*31090*/  ST.E desc[UR6][R8.64+0x10], R25 ;  /* 0x0000101908007985 */ /* 0x0003e8000c101906 */
[----:B------:R1:W-:Y:S04]  /*310a0*/  ST.E desc[UR8][R8.64+0x14], R27 ;  /* 0x0000141b08007985 */ /* 0x0003e8000c101908 */
[----:B------:R-:W2:Y:S04]  /*310b0*/  LDL.64 R14, [R7+0x78] ;  /* 0x00007800070e7983 */ /* 0x000ea80000100a00 */
[----:B--2---:R-:W2:Y:S04]  /*310c0*/  LD.E.64 R20, desc[UR4][R14.64] ;  /* 0x000000040e147980 */ /* 0x004ea8000c101b00 */
[----:B--2---:R-:W2:Y:S01]  /*310d0*/  LD.E R24, desc[UR4][R20.64+0x4] ;  /* 0x0000040414187980 */ /* 0x004ea2000c101900 */
[----:B------:R-:W-:Y:S01]  /*310e0*/  BSSY B2, `(.L_x_2203) ;  /* 0x0000010000027945 */ /* 0x000fe20003800000 */
[----:B--2---:R-:W-:-:S13]  /*310f0*/  ISETP.NE.AND P0, PT, R24, RZ, PT ;  /* 0x000000ff1800720c */ /* 0x004fda0003f05270 */
[----:B-1----:R-:W-:Y:S05]  /*31100*/  @P0 BRA `(.L_x_2204) ;  /* 0x0000000000340947 */ /* 0x002fea0003800000 */
[----:B------:R-:W-:Y:S02]  /*31110*/  R2UR UR4, R4 ;  /* 0x00000000040472ca */ /* 0x000fe400000e0000 */
[----:B------:R-:W-:-:S13]  /*31120*/  R2UR UR5, R5 ;  /* 0x00000000050572ca */ /* 0x000fda00000e0000 */
[----:B------:R-:W2:Y:S01]  /*31130*/  LD.E.64 R8, desc[UR4][R14.64+0x8] ;  /* 0x000008040e087980 */ /* 0x000ea2000c101b00 */
[----:B------:R-:W-:Y:S02]  /*31140*/  R2UR UR6, R4 ;  /* 0x00000000040672ca */ /* 0x000fe400000e0000 */
[----:B------:R-:W-:Y:S01]  /*31150*/  R2UR UR7, R5 ;  /* 0x00000000050772ca */ /* 0x000fe200000e0000 */
[----:B------:R-:W3:-:S12]  /*31160*/  LD.E R21, desc[UR4][R20.64] ;  /* 0x0000000414157980 */ /* 0x000ed8000c101900 */
[----:B--2---:R-:W2:Y:S01]  /*31170*/  LD.E.64 R8, desc[UR6][R8.64] ;  /* 0x0000000608087980 */ /* 0x004ea2000c101b00 */
[----:B---3--:R-:W-:-:S04]  /*31180*/  IMAD R25, R10, 0x40, R21 ;  /* 0x000000400a197824 */ /* 0x008fc800078e0215 */
[----:B--2---:R-:W-:-:S05]  /*31190*/  IMAD.WIDE R24, R25, 0x4, R8 ;  /* 0x0000000419187825 */ /* 0x004fca00078e0208 */
[----:B------:R0:W-:Y:S04]  /*311a0*/  ST.E desc[UR4][R24.64], R11 ;  /* 0x0000000b18007985 */ /* 0x0001e8000c101904 */
[----:B------:R-:W2:Y:S04]  /*311b0*/  LD.E.64 R20, desc[UR6][R14.64] ;  /* 0x000000060e147980 */ /* 0x000ea8000c101b00 */
[----:B--2---:R-:W2:Y:S02]  /*311c0*/  LD.E R13, desc[UR4][R20.64+0x4] ;  /* 0x00000404140d7980 */ /* 0x004ea4000c101900 */
[----:B0-2---:R-:W-:-:S13]  /*311d0*/  ISETP.NE.AND P0, PT, R13, RZ, PT ;  /* 0x000000ff0d00720c */ /* 0x005fda0003f05270 */
.L_x_2204:
[----:B------:R-:W-:Y:S05]  /*311e0*/  BSYNC B2 ;  /* 0x0000000000027941 */ /* 0x000fea0003800000 */
.L_x_2203:
[----:B------:R-:W-:Y:S04]  /*311f0*/  BSSY B2, `(.L_x_2205) ;  /* 0x000000d000027945 */ /* 0x000fe80003800000 */
[----:B------:R-:W-:Y:S05]  /*31200*/  @P0 BRA `(.L_x_2206) ;  /* 0x00000000002c0947 */ /* 0x000fea0003800000 */
        /* <DEDUP_REMOVED lines=8> */
[----:B------:R-:W-:-:S04]  /*31290*/  VIADD R13, R10, 0x8 ;  /* 0x000000080a0d7836 */ /* 0x000fc80000000000 */
[----:B--2---:R-:W-:-:S05]  /*312a0*/  IMAD.WIDE R8, R13, 0x4, R8 ;  /* 0x000000040d087825 */ /* 0x004fca00078e0208 */
[----:B------:R0:W-:Y:S02]  /*312b0*/  ST.E desc[UR4][R8.64], R12 ;  /* 0x0000000c08007985 */ /* 0x0001e4000c101904 */
.L_x_2206:
[----:B------:R-:W-:Y:S05]  /*312c0*/  BSYNC B2 ;  /* 0x0000000000027941 */ /* 0x000fea0003800000 */
.L_x_2205:
[----:B0-----:R-:W2:Y:S01]  /*312d0*/  LDL.64 R8, [R7+0x70] ;  /* 0x0000700007087983 */ /* 0x001ea20000100a00 */
[C---:B------:R-:W-:Y:S02]  /*312e0*/  R2UR UR4, R4.reuse ;  /* 0x00000000040472ca */ /* 0x040fe400000e0000 */
[C---:B------:R-:W-:Y:S02]  /*312f0*/  R2UR UR5, R5.reuse ;  /* 0x00000000050572ca */ /* 0x040fe400000e0000 */
[C---:B------:R-:W-:Y:S02]  /*31300*/  R2UR UR6, R4.reuse ;  /* 0x00000000040672ca */ /* 0x040fe400000e0000 */
[C---:B------:R-:W-:Y:S02]  /*31310*/  R2UR UR7, R5.reuse ;  /* 0x00000000050772ca */ /* 0x040fe400000e0000 */
[----:B------:R-:W-:Y:S02]  /*31320*/  R2UR UR8, R4 ;  /* 0x00000000040872ca */ /* 0x000fe400000e0000 */
[----:B------:R-:W-:-:S05]  /*31330*/  R2UR UR9, R5 ;  /* 0x00000000050972ca */ /* 0x000fca00000e0000 */
[----:B--2---:R-:W2:Y:S04]  /*31340*/  LD.E R10, desc[UR4][R8.64] ;  /* 0x00000004080a7980 */ /* 0x004ea8000c101900 */
[----:B------:R-:W3:Y:S04]  /*31350*/  LD.E R13, desc[UR6][R8.64+0x20] ;  /* 0x00002006080d7980 */ /* 0x000ee8000c101900 */
[----:B------:R-:W4:Y:S04]  /*31360*/  LD.E R20, desc[UR8][R8.64+0x4] ;  /* 0x0000040808147980 */ /* 0x000f28000c101900 */
[----:B------:R-:W4:Y:S04]  /*31370*/  LD.E R57, desc[UR4][R8.64+0x10] ;  /* 0x0000100408397980 */ /* 0x000f28000c101900 */
[----:B------:R-:W4:Y:S01]  /*31380*/  LD.E R56, desc[UR6][R8.64+0x14] ;  /* 0x0000140608387980 */ /* 0x000f22000c101900 */
[C---:B--2---:R-:W-:Y:S01]  /*31390*/  FSETP.NEU.FTZ.AND P0, PT, R10.reuse, -INF , PT ;  /* 0xff8000000a00780b */ /* 0x044fe20003f1d000 */
[----:B---3--:R-:W-:Y:S01]  /*313a0*/  FMUL.FTZ R14, R10, R13 ;  /* 0x0000000d0a0e7220 */ /* 0x008fe20000410000 */
[----:B----4-:R-:W-:Y:S01]  /*313b0*/  FSETP.NEU.FTZ.AND P1, PT, R20, -INF , PT ;  /* 0xff8000001400780b */ /* 0x010fe20003f3d000 */
[----:B------:R-:W-:-:S03]  /*313c0*/  FMUL.FTZ R20, R13, R20 ;  /* 0x000000140d147220 */ /* 0x000fc60000410000 */
[----:B------:R-:W-:Y:S02]  /*313d0*/  FSEL R14, R14, RZ, P0 ;  /* 0x000000ff0e0e7208 */ /* 0x000fe40000000000 */
[----:B------:R-:W-:-:S03]  /*313e0*/  FSEL R40, R20, RZ, P1 ;  /* 0x000000ff14287208 */ /* 0x000fc60000800000 */
[-CC-:B------:R-:W-:Y:S01]  /*313f0*/  FFMA.FTZ R10, R29, R13.reuse, -R14.reuse ;  /* 0x0000000d1d0a7223 */ /* 0x180fe2000001080e */
[-CC-:B------:R-:W-:Y:S01]  /*31400*/  FFMA.FTZ R32, R41, R13.reuse, -R14.reuse ;  /* 0x0000000d29207223 */ /* 0x180fe2000001080e */
[-CC-:B------:R-:W-:Y:S01]  /*31410*/  FFMA.FTZ R28, R37, R13.reuse, -R14.reuse ;  /* 0x0000000d251c7223 */ /* 0x180fe2000001080e */
[-C--:B------:R-:W-:Y:S01]  /*31420*/  FFMA.FTZ R15, R65, R13.reuse, -R14 ;  /* 0x0000000d410f7223 */ /* 0x080fe2000001080e */
[-CC-:B------:R-:W-:Y:S01]  /*31430*/  FFMA.FTZ R41, R31, R13.reuse, -R40.reuse ;  /* 0x0000000d1f297223 */ /* 0x180fe20000010828 */
[-C--:B------:R-:W-:Y:S01]  /*31440*/  FFMA.FTZ R42, R59, R13.reuse, -R40 ;  /* 0x0000000d3b2a7223 */ /* 0x080fe20000010828 */
        /* <DEDUP_REMOVED lines=11> */
[----:B------:R-:W-:Y:S01]  /*31500*/  MUFU.EX2 R10, R10 ;  /* 0x0000000a000a7308 */ /* 0x000fe20000000800 */
[-C--:B------:R-:W-:Y:S01]  /*31510*/  FFMA.FTZ R14, R53, R13.reuse, -R14 ;  /* 0x0000000d350e7223 */ /* 0x080fe2000001080e */
        /* <DEDUP_REMOVED lines=15> */
[----:B------:R-:W-:Y:S08]  /*31610*/  MUFU.EX2 R42, R42 ;  /* 0x0000002a002a7308 */ /* 0x000ff00000000800 */
[----:B------:R0:W1:Y:S08]  /*31620*/  MUFU.EX2 R13, R15 ;  /* 0x0000000f000d7308 */ /* 0x0000700000000800 */
[----:B------:R2:W-:Y:S01]  /*31630*/  MUFU.EX2 R158, R20 ;  /* 0x00000014009e7308 */ /* 0x0005e20000000800 */
[----:B0-----:R-:W-:-:S07]  /*31640*/  FADD.FTZ R15, R41, R56 ;  /* 0x00000038290f7221 */ /* 0x001fce0000010000 */
[----:B------:R-:W0:Y:S01]  /*31650*/  MUFU.EX2 R43, R43 ;  /* 0x0000002b002b7308 */ /* 0x000e220000000800 */
[----:B--2---:R-:W-:-:S07]  /*31660*/  FADD.FTZ R20, R10, R57 ;  /* 0x000000390a147221 */ /* 0x004fce0000010000 */
[----:B------:R1:W2:Y:S08]  /*31670*/  MUFU.EX2 R27, R21 ;  /* 0x00000015001b7308 */ /* 0x0002b00000000800 */
[----:B------:R-:W3:Y:S01]  /*31680*/  MUFU.EX2 R44, R44 ;  /* 0x0000002c002c7308 */ /* 0x000ee20000000800 */
[----:B-1----:R-:W-:Y:S01]  /*31690*/  FADD.FTZ R21, R13, R20 ;  /* 0x000000140d157221 */ /* 0x002fe20000010000 */
[----:B------:R-:W-:-:S04]  /*316a0*/  FADD.FTZ R20, R42, R15 ;  /* 0x0000000f2a147221 */ /* 0x000fc80000010000 */
[----:B0-----:R-:W-:Y:S02]  /*316b0*/  FADD.FTZ R15, R43, R20 ;  /* 0x000000142b0f7221 */ /* 0x001fe40000010000 */
[----:B------:R-:W0:Y:S08]  /*316c0*/  MUFU.EX2 R160, R24 ;  /* 0x0000001800a07308 */ /* 0x000e300000000800 */
[----:B------:R-:W1:Y:S08]  /*316d0*/  MUFU.EX2 R45, R45 ;  /* 0x0000002d002d7308 */ /* 0x000e700000000800 */
[----:B------:R-:W4:Y:S08]  /*316e0*/  MUFU.EX2 R29, R25 ;  /* 0x00000019001d7308 */ /* 0x000f300000000800 */
[----:B------:R-:W4:Y:S08]  /*316f0*/  MUFU.EX2 R46, R46 ;  /* 0x0000002e002e7308 */ /* 0x000f300000000800 */
[----:B------:R2:W-:Y:S08]  /*31700*/  MUFU.EX2 R39, R14 ;  /* 0x0000000e00277308 */ /* 0x0005f00000000800 */
[----:B------:R-:W4:Y:S01]  /*31710*/  MUFU.EX2 R26, R26 ;  /* 0x0000001a001a7308 */ /* 0x000f220000000800 */
[----:B--2---:R-:W-:-:S04]  /*31720*/  FADD.FTZ R14, R158, R21 ;  /* 0x000000159e0e7221 */ /* 0x004fc80000010000 */
[----:B------:R-:W-:Y:S01]  /*31730*/  FADD.FTZ R21, R27, R14 ;  /* 0x0000000e1b157221 */ /* 0x000fe20000010000 */
[----:B---3--:R-:W-:Y:S02]  /*31740*/  FADD.FTZ R14, R44, R15 ;  /* 0x0000000f2c0e7221 */ /* 0x008fe40000010000 */
[----:B------:R-:W2:Y:S01]  /*31750*/  MUFU.EX2 R47, R47 ;  /* 0x0000002f002f7308 */ /* 0x000ea20000000800 */
[----:B0-----:R-:W-:Y:S01]  /*31760*/  FADD.FTZ R20, R160, R21 ;  /* 0x00000015a0147221 */ /* 0x001fe20000010000 */
[----:B-1----:R-:W-:-:S03]  /*31770*/  FADD.FTZ R15, R45, R14 ;  /* 0x0000000e2d0f7221 */ /* 0x002fc60000010000 */
[----:B----4-:R-:W-:Y:S01]  /*31780*/  FADD.FTZ R21, R29, R20 ;  /* 0x000000141d157221 */ /* 0x010fe20000010000 */
[----:B------:R-:W-:Y:S02]  /*31790*/  FADD.FTZ R14, R46, R15 ;  /* 0x0000000f2e0e7221 */ /* 0x000fe40000010000 */
[----:B------:R-:W0:Y:S01]  /*317a0*/  MUFU.EX2 R31, R28 ;  /* 0x0000001c001f7308 */ /* 0x000e220000000800 */
[----:B------:R-:W-:-:S07]  /*317b0*/  FADD.FTZ R20, R26, R21 ;  /* 0x000000151a147221 */ /* 0x000fce0000010000 */
[----:B------:R-:W1:Y:S01]  /*317c0*/  MUFU.EX2 R48, R48 ;  /* 0x0000003000307308 */ /* 0x000e620000000800 */
[----:B--2---:R-:W-:-:S07]  /*317d0*/  FADD.FTZ R15, R47, R14 ;  /* 0x0000000e2f0f7221 */ /* 0x004fce0000010000 */
[----:B------:R-:W2:Y:S01]  /*317e0*/  MUFU.EX2 R30, R30 ;  /* 0x0000001e001e7308 */ /* 0x000ea20000000800 */
[----:B0-----:R-:W-:-:S07]  /*317f0*/  FADD.FTZ R21, R31, R20 ;  /* 0x000000141f157221 */ /* 0x001fce0000010000 */
[----:B------:R-:W0:Y:S01]  /*31800*/  MUFU.EX2 R49, R49 ;  /* 0x0000003100317308 */ /* 0x000e220000000800 */
[----:B-1----:R-:W-:-:S07]  /*31810*/  FADD.FTZ R14, R48, R15 ;  /* 0x0000000f300e7221 */ /* 0x002fce0000010000 */
        /* <DEDUP_REMOVED lines=25> */
[----:B--2---:R-:W-:-:S04]  /*319b0*/  FADD.FTZ R20, R38, R21 ;  /* 0x0000001526147221 */ /* 0x004fc80000010000 */
[----:B------:R-:W-:Y:S01]  /*319c0*/  FADD.FTZ R57, R39, R20 ;  /* 0x0000001427397221 */ /* 0x000fe20000010000 */
[----:B0-----:R-:W-:-:S04]  /*319d0*/  FADD.FTZ R15, R55, R14 ;  /* 0x0000000e370f7221 */ /* 0x001fc80000010000 */
[----:B------:R-:W-:Y:S01]  /*319e0*/  ST.E desc[UR4][R8.64+0x10], R57 ;  /* 0x0000103908007985 */ /* 0x000fe2000c101904 */
[----:B-1----:R-:W-:-:S05]  /*319f0*/  FADD.FTZ R59, R40, R15 ;  /* 0x0000000f283b7221 */ /* 0x002fca0000010000 */
[----:B------:R0:W-:Y:S04]  /*31a00*/  ST.E desc[UR6][R8.64+0x14], R59 ;  /* 0x0000143b08007985 */ /* 0x0001e8000c101906 */
[----:B------:R-:W2:Y:S01]  /*31a10*/  LDL.64 R20, [R7+0x80] ;  /* 0x0000800007147983 */ /* 0x000ea20000100a00 */
[----:B------:R-:W-:Y:S06]  /*31a20*/  BAR.SYNC.DEFER_BLOCKING 0xf, 0x100 ;  /* 0x03c4000000007b1d */ /* 0x000fec0000010000 */
[----:B------:R-:W3:Y:S04]  /*31a30*/  LDL.64 R14, [R7+0x88] ;  /* 0x00008800070e7983 */ /* 0x000ee80000100a00 */
[----:B--2---:R-:W2:Y:S04]  /*31a40*/  LD.E.64 R20, desc[UR4][R20.64+0x10] ;  /* 0x0000100414147980 */ /* 0x004ea8000c101b00 */
[----:B--2---:R-:W2:Y:S04]  /*31a50*/  LD.E.64 R24, desc[UR6][R20.64+0x8] ;  /* 0x0000080614187980 */ /* 0x004ea8000c101b00 */
[----:B------:R-:W4:Y:S01]  /*31a60*/  LD.E.64 R60, desc[UR4][R20.64] ;  /* 0x00000004143c7980 */ /* 0x000f22000c101b00 */
        /* <DEDUP_REMOVED lines=16> */
[----:B--2---:R-:W-:-:S05]  /*31b70*/  MOV R24, R24 ;  /* 0x0000001800187202 */ /* 0x004fca0000000f00 */
[--C-:B----4-:R-:W-:Y:S02]  /*31b80*/  IMAD R60, R60, 0x2, R24.reuse ;  /* 0x000000023c3c7824 */ /* 0x110fe400078e0218 */
[C---:B0-----:R-:W-:Y:S02]  /*31b90*/  IMAD R8, R61.reuse, 0x2, R24 ;  /* 0x000000023d087824 */ /* 0x041fe400078e0218 */
[----:B------:R-:W-:Y:S01]  /*31ba0*/  IMAD R61, R61, 0x2, R60 ;  /* 0x000000023d3d7824 */ /* 0x000fe200078e023c */
[----:B------:R-:W-:Y:S04]  /*31bb0*/  STSM.16.M88.4 [R24], R156 ;  /* 0x0000009c18007844 */ /* 0x000fe80000000200 */
[----:B------:R-:W-:Y:S04]  /*31bc0*/  STSM.16.M88.4 [R60], R160 ;  /* 0x000000a03c007844 */ /* 0x000fe80000000200 */
[----:B------:R0:W-:Y:S04]  /*31bd0*/  STSM.16.M88.4 [R8], R164 ;  /* 0x000000a408007844 */ /* 0x0001e80000000200 */
[----:B------:R-:W-:Y:S04]  /*31be0*/  STSM.16.M88.4 [R61], R168 ;  /* 0x000000a83d007844 */ /* 0x000fe80000000200 */
[----:B---3--:R-:W2:Y:S04]  /*31bf0*/  LD.E R10, desc[UR4][R14.64] ;  /* 0x000000040e0a7980 */ /* 0x008ea8000c101900 */
[----:B------:R-:W3:Y:S04]  /*31c00*/  LD.E R36, desc[UR4][R14.64+0x44] ;  /* 0x000044040e247980 */ /* 0x000ee8000c101900 */
[----:B0-----:R-:W4:Y:S04]  /*31c10*/  LD.E R8, desc[UR4][R14.64+0x14] ;  /* 0x000014040e087980 */ /* 0x001f28000c101900 */
[----:B------:R-:W3:Y:S01]  /*31c20*/  LD.E R50, desc[UR4][R14.64+0x80] ;  /* 0x000080040e327980 */ /* 0x000ee2000c101900 */
[----:B------:R-:W-:-:S02]  /*31c30*/  R2UR UR18, R4 ;  /* 0x00000000041272ca */ /* 0x000fc400000e0000 */
[----:B------:R-:W-:Y:S01]  /*31c40*/  R2UR UR19, R5 ;  /* 0x00000000051372ca */ /* 0x000fe200000e0000 */
[----:B------:R-:W3:Y:S04]  /*31c50*/  LD.E R66, desc[UR4][R14.64+0xc0] ;  /* 0x0000c0040e427980 */ /* 0x000ee8000c101900 */
        /* <DEDUP_REMOVED lines=11> */
[----:B------:R-:W3:Y:S01]  /*31d10*/  LD.E R86, desc[UR8][R14.64+0x110] ;  /* 0x000110080e567980 */ /* 0x000ee2000c101900 */
[----:B------:R-:W-:-:S02]  /*31d20*/  R2UR UR10, R4 ;  /* 0x00000000040a72ca */ /* 0x000fc400000e0000 */
[C---:B------:R-:W-:Y:S01]  /*31d30*/  R2UR UR11, R5.reuse ;  /* 0x00000000050b72ca */ /* 0x040fe200000e0000 */
[----:B------:R-:W3:Y:S01]  /*31d40*/  LD.E R64, desc[UR18][R14.64+0xb4] ;  /* 0x0000b4120e407980 */ /* 0x000ee2000c101900 */
[C---:B------:R-:W-:Y:S02]  /*31d50*/  R2UR UR12, R4.reuse ;  /* 0x00000000040c72ca */ /* 0x040fe400000e0000 */
[C---:B------:R-:W-:Y:S01]  /*31d60*/  R2UR UR13, R5.reuse ;  /* 0x00000000050d72ca */ /* 0x040fe200000e0000 */
[----:B------:R-:W3:Y:S01]  /*31d70*/  LD.E R80, desc[UR18][R14.64+0xf4] ;  /* 0x0000f4120e507980 */ /* 0x000ee2000c101900 */
[C---:B------:R-:W-:Y:S02]  /*31d80*/  R2UR UR14, R4.reuse ;  /* 0x00000000040e72ca */ /* 0x040fe400000e0000 */
[----:B------:R-:W-:Y:S02]  /*31d90*/  R2UR UR15, R5 ;  /* 0x00000000050f72ca */ /* 0x000fe400000e0000 */
        /* <DEDUP_REMOVED lines=22> */
[----:B--2---:R-:W-:-:S05]  /*31f00*/  FMUL.FTZ R9, R11, R10 ;  /* 0x0000000a0b097220 */ /* 0x004fca0000410000 */
[----:B------:R4:W-:Y:S02]  /*31f10*/  ST.E desc[UR4][R14.64], R9 ;  /* 0x000000090e007985 */ /* 0x0009e4000c101904 */
[C---:B----4-:R-:W-:Y:S02]  /*31f20*/  FMUL.FTZ R9, R11.reuse, R8 ;  /* 0x000000080b097220 */ /* 0x050fe40000410000 */
[----:B------:R-:W2:Y:S04]  /*31f30*/  LD.E R8, desc[UR18][R14.64+0x134] ;  /* 0x000134120e087980 */ /* 0x000ea8000c101900 */
[----:B------:R3:W-:Y:S02]  /*31f40*/  ST.E desc[UR4][R14.64+0x14], R9 ;  /* 0x000014090e007985 */ /* 0x0007e4000c101904 */
[----:B---3--:R-:W-:-:S05]  /*31f50*/  FMUL.FTZ R9, R11, R36 ;  /* 0x000000240b097220 */ /* 0x008fca0000410000 */
[----:B------:R0:W-:Y:S02]  /*31f60*/  ST.E desc[UR4][R14.64+0x44], R9 ;  /* 0x000044090e007985 */ /* 0x0001e4000c101904 */
[----:B0-----:R-:W-:-:S05]  /*31f70*/  FMUL.FTZ R9, R11, R50 ;  /* 0x000000320b097220 */ /* 0x001fca0000410000 */
[----:B------:R0:W-:Y:S02]  /*31f80*/  ST.E desc[UR4][R14.64+0x80], R9 ;  /* 0x000080090e007985 */ /* 0x0001e4000c101904 */
[----:B0-----:R-:W-:-:S05]  /*31f90*/  FMUL.FTZ R9, R11, R66 ;  /* 0x000000420b097220 */ /* 0x001fca0000410000 */
[----:B------:R0:W-:Y:S02]  /*31fa0*/  ST.E desc[UR4][R14.64+0xc0], R9 ;  /* 0x0000c0090e007985 */ /* 0x0001e4000c101904 */
[----:B0-----:R-:W-:-:S05]  /*31fb0*/  FMUL.FTZ R9, R11, R82 ;  /* 0x000000520b097220 */ /* 0x001fca0000410000 */
[----:B------:R2:W-:Y:S02]  /*31fc0*/  ST.E desc[UR4][R14.64+0x100], R9 ;  /* 0x000100090e007985 */ /* 0x0005e4000c101904 */
[C---:B--2---:R-:W-:Y:S02]  /*31fd0*/  FMUL.FTZ R9, R11.reuse, R8 ;  /* 0x000000080b097220 */ /* 0x044fe40000410000 */
[----:B------:R-:W2:Y:S01]  /*31fe0*/  LD.E R8, desc[UR6][R14.64+0x140] ;  /* 0x000140060e087980 */ /* 0x000ea2000c101900 */
[----:B------:R-:W-:-:S05]  /*31ff0*/  FMUL.FTZ R13, R11, R20 ;  /* 0x000000140b0d7220 */ /* 0x000fca0000410000 */
[----:B------:R0:W-:Y:S02]  /*32000*/  ST.E desc[UR6][R14.64+0x4], R13 ;  /* 0x0000040d0e007985 */ /* 0x0001e4000c101906 */
[----:B0-----:R-:W-:-:S05]  /*32010*/  FMUL.FTZ R13, R11, R34 ;  /* 0x000000220b0d7220 */ /* 0x001fca0000410000 */
        /* <DEDUP_REMOVED lines=22> */
[----:B------:R-:W2:Y:S04]  /*32180*/  LD.E R8, desc[UR6][R14.64+0x150] ;  /* 0x000150060e087980 */ /* 0x000ea8000c101900 */
[----:B------:R2:W-:Y:S02]  /*32190*/  ST.E desc[UR4][R14.64+0x134], R9 ;  /* 0x000134090e007985 */ /* 0x0005e4000c101904 */
[----:B--2---:R-:W-:-:S02]  /*321a0*/  FMUL.FTZ R9, R11, R8 ;  /* 0x000000080b097220 */ /* 0x004fc40000410000 */
[----:B------:R-:W2:Y:S04]  /*321b0*/  LD.E R8, desc[UR6][R14.64+0x154] ;  /* 0x000154060e087980 */ /* 0x000ea8000c101900 */
        /* <DEDUP_REMOVED lines=57> */
[----:B------:R2:W-:Y:S01]  /*32550*/  ST.E desc[UR4][R14.64+0x1d4], R21 ;  /* 0x0001d4150e007985 */ /* 0x0005e2000c101904 */
[C---:B------:R-:W-:Y:S01]  /*32560*/  FMUL.FTZ R25, R11.reuse, R26 ;  /* 0x0000001a0b197220 */ /* 0x040fe20000410000 */
[C---:B------:R-:W-:Y:S01]  /*32570*/  FMUL.FTZ R27, R11.reuse, R28 ;  /* 0x0000001c0b1b7220 */ /* 0x040fe20000410000 */
[C---:B------:R-:W-:Y:S01]  /*32580*/  FMUL.FTZ R29, R11.reuse, R30 ;  /* 0x0000001e0b1d7220 */ /* 0x040fe20000410000 */
[----:B------:R-:W-:-:S02]  /*32590*/  FMUL.FTZ R31, R11, R32 ;  /* 0x000000200b1f7220 */ /* 0x000fc40000410000 */
[----:B------:R0:W-:Y:S04]  /*325a0*/  ST.E desc[UR10][R14.64+0x20], R25 ;  /* 0x000020190e007985 */ /* 0x0001e8000c10190a */
[----:B------:R1:W-:Y:S04]  /*325b0*/  ST.E desc[UR12][R14.64+0x24], R27 ;  /* 0x0000241b0e007985 */ /* 0x0003e8000c10190c */
[----:B------:R3:W-:Y:S01]  /*325c0*/  ST.E desc[UR14][R14.64+0x30], R29 ;  /* 0x0000301d0e007985 */ /* 0x0007e2000c10190e */
[----:B--2---:R-:W-:-:S03]  /*325d0*/  FMUL.FTZ R21, R11, R8 ;  /* 0x000000080b157220 */ /* 0x004fc60000410000 */
[----:B------:R-:W2:Y:S01]  /*325e0*/  LD.E R8, desc[UR6][R14.64+0x1f4] ;  /* 0x0001f4060e087980 */ /* 0x000ea2000c101900 */
[C---:B0-----:R-:W-:Y:S01]  /*325f0*/  FMUL.FTZ R25, R11.reuse, R40 ;  /* 0x000000280b197220 */ /* 0x041fe20000410000 */
[C---:B-1----:R-:W-:Y:S01]  /*32600*/  FMUL.FTZ R27, R11.reuse, R42 ;  /* 0x0000002a0b1b7220 */ /* 0x042fe20000410000 */
[C---:B---3--:R-:W-:Y:S01]  /*32610*/  FMUL.FTZ R29, R11.reuse, R44 ;  /* 0x0000002c0b1d7220 */ /* 0x048fe20000410000 */
[----:B------:R0:W-:Y:S04]  /*32620*/  ST.E desc[UR16][R14.64+0x34], R31 ;  /* 0x0000341f0e007985 */ /* 0x0001e8000c101910 */
[----:B------:R1:W-:Y:S01]  /*32630*/  ST.E desc[UR10][R14.64+0x54], R25 ;  /* 0x000054190e007985 */ /* 0x0003e2000c10190a */
[----:B0-----:R-:W-:-:S03]  /*32640*/  FMUL.FTZ R31, R11, R48 ;  /* 0x000000300b1f7220 */ /* 0x001fc60000410000 */
[----:B------:R0:W-:Y:S01]  /*32650*/  ST.E desc[UR12][R14.64+0x60], R27 ;  /* 0x0000601b0e007985 */ /* 0x0001e2000c10190c */
[----:B-1----:R-:W-:-:S03]  /*32660*/  FMUL.FTZ R25, R11, R54 ;  /* 0x000000360b197220 */ /* 0x002fc60000410000 */
[----:B------:R1:W-:Y:S04]  /*32670*/  ST.E desc[UR14][R14.64+0x64], R29 ;  /* 0x0000641d0e007985 */ /* 0x0003e8000c10190e */
[----:B------:R3:W-:Y:S01]  /*32680*/  ST.E desc[UR16][R14.64+0x74], R31 ;  /* 0x0000741f0e007985 */ /* 0x0007e2000c101910 */
[C---:B0-----:R-:W-:Y:S01]  /*32690*/  FMUL.FTZ R27, R11.reuse, R58 ;  /* 0x0000003a0b1b7220 */ /* 0x041fe20000410000 */
[C---:B-1----:R-:W-:Y:S01]  /*326a0*/  FMUL.FTZ R29, R11.reuse, R60 ;  /* 0x0000003c0b1d7220 */ /* 0x042fe20000410000 */
[C---:B---3--:R-:W-:Y:S01]  /*326b0*/  FMUL.FTZ R31, R11.reuse, R62 ;  /* 0x0000003e0b1f7220 */ /* 0x048fe20000410000 */
[----:B------:R0:W-:Y:S01]  /*326c0*/  ST.E desc[UR10][R14.64+0x90], R25 ;  /* 0x000090190e007985 */ /* 0x0001e2000c10190a */
[----:B------:R-:W-:-:S03]  /*326d0*/  FMUL.FTZ R33, R11, R64 ;  /* 0x000000400b217220 */ /* 0x000fc60000410000 */
[----:B------:R1:W-:Y:S04]  /*326e0*/  ST.E desc[UR12][R14.64+0xa0], R27 ;  /* 0x0000a01b0e007985 */ /* 0x0003e8000c10190c */
[----:B------:R3:W-:Y:S04]  /*326f0*/  ST.E desc[UR14][R14.64+0xa4], R29 ;  /* 0x0000a41d0e007985 */ /* 0x0007e8000c10190e */
[----:B------:R4:W-:Y:S01]  /*32700*/  ST.E desc[UR16][R14.64+0xb0], R31 ;  /* 0x0000b01f0e007985 */ /* 0x0009e2000c101910 */
[C---:B0-----:R-:W-:Y:S01]  /*32710*/  FMUL.FTZ R25, R11.reuse, R72 ;  /* 0x000000480b197220 */ /* 0x041fe20000410000 */
[C---:B-1----:R-:W-:Y:S01]  /*32720*/  FMUL.FTZ R27, R11.reuse, R74 ;  /* 0x0000004a0b1b7220 */ /* 0x042fe20000410000 */
[C---:B---3--:R-:W-:Y:S01]  /*32730*/  FMUL.FTZ R29, R11.reuse, R76 ;  /* 0x0000004c0b1d7220 */ /* 0x048fe20000410000 */
[C---:B----4-:R-:W-:Y:S01]  /*32740*/  FMUL.FTZ R31, R11.reuse, R78 ;  /* 0x0000004e0b1f7220 */ /* 0x050fe20000410000 */
[----:B------:R0:W-:Y:S04]  /*32750*/  ST.E desc[UR18][R14.64+0xb4], R33 ;  /* 0x0000b4210e007985 */ /* 0x0001e8000c101912 */
[----:B------:R1:W-:Y:S04]  /*32760*/  ST.E desc[UR10][R14.64+0xd4], R25 ;  /* 0x0000d4190e007985 */ /* 0x0003e8000c10190a */
[----:B------:R3:W-:Y:S04]  /*32770*/  ST.E desc[UR12][R14.64+0xe0], R27 ;  /* 0x0000e01b0e007985 */ /* 0x0007e8000c10190c */
[----:B------:R4:W-:Y:S01]  /*32780*/  ST.E desc[UR14][R14.64+0xe4], R29 ;  /* 0x0000e41d0e007985 */ /* 0x0009e2000c10190e */
[----:B0-----:R-:W-:-:S03]  /*32790*/  FMUL.FTZ R33, R11, R80 ;  /* 0x000000500b217220 */ /* 0x001fc60000410000 */
[----:B------:R0:W-:Y:S01]  /*327a0*/  ST.E desc[UR16][R14.64+0xf0], R31 ;  /* 0x0000f01f0e007985 */ /* 0x0001e2000c101910 */
[C---:B-1----:R-:W-:Y:S01]  /*327b0*/  FMUL.FTZ R25, R11.reuse, R88 ;  /* 0x000000580b197220 */ /* 0x042fe20000410000 */
[C---:B---3--:R-:W-:Y:S01]  /*327c0*/  FMUL.FTZ R27, R11.reuse, R90 ;  /* 0x0000005a0b1b7220 */ /* 0x048fe20000410000 */
[C---:B----4-:R-:W-:Y:S01]  /*327d0*/  FMUL.FTZ R29, R11.reuse, R92 ;  /* 0x0000005c0b1d7220 */ /* 0x050fe20000410000 */
[C---:B0-----:R-:W-:Y:S01]  /*327e0*/  FMUL.FTZ R31, R11.reuse, R94 ;  /* 0x0000005e0b1f7220 */ /* 0x041fe20000410000 */
[----:B------:R0:W-:Y:S04]  /*327f0*/  ST.E desc[UR4][R14.64+0x1e0], R9 ;  /* 0x0001e0090e007985 */ /* 0x0001e8000c101904 */
[----:B------:R1:W-:Y:S04]  /*32800*/  ST.E desc[UR4][R14.64+0x1e4], R13 ;  /* 0x0001e40d0e007985 */ /* 0x0003e8000c101904 */
[----:B0-----:R-:W3:Y:S04]  /*32810*/  LD.E R9, desc[UR6][R14.64+0x8] ;  /* 0x000008060e097980 */ /* 0x001ee8000c101900 */
[----:B-1----:R-:W4:Y:S01]  /*32820*/  LD.E R13, desc[UR6][R14.64+0xc] ;  /* 0x00000c060e0d7980 */ /* 0x002f22000c101900 */
[----:B--2---:R-:W-:-:S05]  /*32830*/  FMUL.FTZ R11, R11, R8 ;  /* 0x000000080b0b7220 */ /* 0x004fca0000410000 */
[----:B------:R0:W-:Y:S04]  /*32840*/  ST.E desc[UR4][R14.64+0x1f4], R11 ;  /* 0x0001f40b0e007985 */ /* 0x0001e8000c101904 */
[----:B0-----:R-:W2:Y:S01]  /*32850*/  LD.E R11, desc[UR6][R14.64+0x18] ;  /* 0x000018060e0b7980 */ /* 0x001ea2000c101900 */
[C---:B---3--:R-:W-:Y:S01]  /*32860*/  FMUL.FTZ R9, R12.reuse, R9 ;  /* 0x000000090c097220 */ /* 0x048fe20000410000 */
[----:B----4-:R-:W-:-:S04]  /*32870*/  FMUL.FTZ R13, R12, R13 ;  /* 0x0000000d0c0d7220 */ /* 0x010fc80000410000 */
        /* <DEDUP_REMOVED lines=60> */
[----:B0-----:R-:W2:Y:S04]  /*32c40*/  LD.E R11, desc[UR6][R14.64+0xbc] ;  /* 0x0000bc060e0b7980 */ /* 0x001ea8000c101900 */
[----:B------:R-:W-:Y:S04]  /*32c50*/  ST.E desc[UR18][R14.64+0xf4], R33 ;  /* 0x0000f4210e007985 */ /* 0x000fe8000c101912 */
[----:B------:R-:W-:Y:S04]  /*32c60*/  ST.E desc[UR10][R14.64+0x114], R25 ;  /* 0x000114190e007985 */ /* 0x000fe8000c10190a */
[----:B------:R-:W-:Y:S04]  /*32c70*/  ST.E desc[UR12][R14.64+0x120], R27 ;  /* 0x0001201b0e007985 */ /* 0x000fe8000c10190c */
[----:B------:R-:W-:Y:S04]  /*32c80*/  ST.E desc[UR14][R14.64+0x124], R29 ;  /* 0x0001241d0e007985 */ /* 0x000fe8000c10190e */
[----:B------:R-:W-:Y:S04]  /*32c90*/  ST.E desc[UR16][R14.64+0x130], R31 ;  /* 0x0001301f0e007985 */ /* 0x000fe8000c101910 */
[----:B------:R-:W-:Y:S01]  /*32ca0*/  ST.E desc[UR4][R14.64+0x1f0], R21 ;  /* 0x0001f0150e007985 */ /* 0x000fe2000c101904 */
[C---:B---3--:R-:W-:Y:S01]  /*32cb0*/  FMUL.FTZ R9, R12.reuse, R9 ;  /* 0x000000090c097220 */ /* 0x048fe20000410000 */
[----:B----4-:R-:W-:-:S04]  /*32cc0*/  FMUL.FTZ R13, R12, R13 ;  /* 0x0000000d0c0d7220 */ /* 0x010fc80000410000 */
[----:B------:R0:W-:Y:S04]  /*32cd0*/  ST.E desc[UR4][R14.64+0xac], R9 ;  /* 0x0000ac090e007985 */ /* 0x0001e8000c101904 */
[----:B------:R1:W-:Y:S01]  /*32ce0*/  ST.E desc[UR4][R14.64+0xb8], R13 ;  /* 0x0000b80d0e007985 */ /* 0x0003e2000c101904 */
[----:B--2---:R-:W-:-:S05]  /*32cf0*/  FMUL.FTZ R11, R12, R11 ;  /* 0x0000000b0c0b7220 */ /* 0x004fca0000410000 */
[----:B------:R2:W-:Y:S04]  /*32d00*/  ST.E desc[UR4][R14.64+0xbc], R11 ;  /* 0x0000bc0b0e007985 */ /* 0x0005e8000c101904 */
[----:B0-----:R-:W3:Y:S02]  /*32d10*/  LD.E R9, desc[UR6][R14.64+0xc8] ;  /* 0x0000c8060e097980 */ /* 0x001ee4000c101900 */
[----:B---3--:R-:W-:-:S05]  /*32d20*/  FMUL.FTZ R9, R12, R9 ;  /* 0x000000090c097220 */ /* 0x008fca0000410000 */
[----:B------:R0:W-:Y:S04]  /*32d30*/  ST.E desc[UR4][R14.64+0xc8], R9 ;  /* 0x0000c8090e007985 */ /* 0x0001e8000c101904 */
[----:B-1----:R-:W3:Y:S02]  /*32d40*/  LD.E R13, desc[UR6][R14.64+0xcc] ;  /* 0x0000cc060e0d7980 */ /* 0x002ee4000c101900 */
[----:B---3--:R-:W-:-:S05]  /*32d50*/  FMUL.FTZ R13, R12, R13 ;  /* 0x0000000d0c0d7220 */ /* 0x008fca0000410000 */
[----:B------:R1:W-:Y:S04]  /*32d60*/  ST.E desc[UR4][R14.64+0xcc], R13 ;  /* 0x0000cc0d0e007985 */ /* 0x0003e8000c101904 */
[----:B--2---:R-:W2:Y:S02]  /*32d70*/  LD.E R11, desc[UR6][R14.64+0xd8] ;  /* 0x0000d8060e0b7980 */ /* 0x004ea4000c101900 */
        /* <DEDUP_REMOVED lines=109> */
[----:B------:R-:W-:Y:S04]  /*33450*/  ST.E desc[UR4][R14.64+0x1f8], R21 ;  /* 0x0001f8150e007985 */ /* 0x000fe8000c101904 */
[----:B0-----:R-:W2:Y:S02]  /*33460*/  LD.E R9, desc[UR6][R14.64+0x1fc] ;  /* 0x0001fc060e097980 */ /* 0x001ea4000c101900 */
[----:B--2---:R-:W-:-:S05]  /*33470*/  FMUL.FTZ R25, R12, R9 ;  /* 0x000000090c197220 */ /* 0x004fca0000410000 */
[----:B------:R0:W-:Y:S04]  /*33480*/  ST.E desc[UR4][R14.64+0x1fc], R25 ;  /* 0x0001fc190e007985 */ /* 0x0001e8000c101904 */
[----:B------:R-:W2:Y:S04]  /*33490*/  LDL.64 R8, [R7+0x88] ;  /* 0x0000880007087983 */ /* 0x000ea80000100a00 */
[----:B-1----:R-:W3:Y:S04]  /*334a0*/  LDL.64 R12, [R7] ;  /* 0x00000000070c7983 */ /* 0x002ee80000100a00 */
[----:B------:R-:W4:Y:S04]  /*334b0*/  LDL.64 R10, [R7+0x90] ;  /* 0x00009000070a7983 */ /* 0x000f280000100a00 */
[----:B--2---:R-:W2:Y:S04]  /*334c0*/  LD.E R27, desc[UR4][R8.64] ;  /* 0x00000004081b7980 */ /* 0x004ea8000c101900 */
[----:B---3--:R-:W3:Y:S04]  /*334d0*/  LD.E R13, desc[UR6][R12.64] ;  /* 0x000000060c0d7980 */ /* 0x008ee8000c101900 */
[----:B----4-:R-:W3:Y:S04]  /*334e0*/  LD.E.64 R10, desc[UR4][R10.64] ;  /* 0x000000040a0a7980 */ /* 0x010ee8000c101b00 */
[----:B--2---:R1:W-:Y:S04]  /*334f0*/  ST.E desc[UR8][R8.64], R27 ;  /* 0x0000001b08007985 */ /* 0x0043e8000c101908 */
[----:B0-----:R-:W2:Y:S04]  /*33500*/  LD.E R15, desc[UR10][R8.64+0x4] ;  /* 0x0000040a080f7980 */ /* 0x001ea8000c101900 */
[----:B--2---:R0:W-:Y:S04]  /*33510*/  ST.E desc[UR4][R8.64+0x4], R15 ;  /* 0x0000040f08007985 */ /* 0x0041e8000c101904 */
[----:B------:R-:W2:Y:S04]  /*33520*/  LD.E R21, desc[UR6][R8.64+0x8] ;  /* 0x0000080608157980 */ /* 0x000ea8000c101900 */
[----:B--2---:R2:W-:Y:S04]  /*33530*/  ST.E desc[UR4][R8.64+0x8], R21 ;  /* 0x0000081508007985 */ /* 0x0045e8000c101904 */
[----:B------:R-:W4:Y:S04]  /*33540*/  LD.E R25, desc[UR6][R8.64+0xc] ;  /* 0x00000c0608197980 */ /* 0x000f28000c101900 */
[----:B----4-:R4:W-:Y:S04]  /*33550*/  ST.E desc[UR4][R8.64+0xc], R25 ;  /* 0x00000c1908007985 */ /* 0x0109e8000c101904 */
[----:B-1----:R-:W3:Y:S04]  /*33560*/  LD.E R27, desc[UR6][R8.64+0x10] ;  /* 0x00001006081b7980 */ /* 0x002ee8000c101900 */
[----:B---3--:R1:W-:Y:S04]  /*33570*/  ST.E desc[UR4][R8.64+0x10], R27 ;  /* 0x0000101b08007985 */ /* 0x0083e8000c101904 */
[----:B0-----:R-:W3:Y:S04]  /*33580*/  LD.E R15, desc[UR6][R8.64+0x14] ;  /* 0x00001406080f7980 */ /* 0x001ee8000c101900 */
[----:B---3--:R0:W-:Y:S04]  /*33590*/  ST.E desc[UR4][R8.64+0x14], R15 ;  /* 0x0000140f08007985 */ /* 0x0081e8000c101904 */
[----:B--2---:R-:W2:Y:S04]  /*335a0*/  LD.E R21, desc[UR6][R8.64+0x18] ;  /* 0x0000180608157980 */ /* 0x004ea8000c101900 */
[----:B--2---:R2:W-:Y:S04]  /*335b0*/  ST.E desc[UR4][R8.64+0x18], R21 ;  /* 0x0000181508007985 */ /* 0x0045e8000c101904 */
[----:B----4-:R-:W3:Y:S04]  /*335c0*/  LD.E R25, desc[UR6][R8.64+0x1c] ;  /* 0x00001c0608197980 */ /* 0x010ee8000c101900 */
[----:B---3--:R3:W-:Y:S04]  /*335d0*/  ST.E desc[UR4][R8.64+0x1c], R25 ;  /* 0x00001c1908007985 */ /* 0x0087e8000c101904 */
[----:B-1----:R-:W4:Y:S04]  /*335e0*/  LD.E R27, desc[UR6][R8.64+0x20] ;  /* 0x00002006081b7980 */ /* 0x002f28000c101900 */
[----:B----4-:R1:W-:Y:S04]  /*335f0*/  ST.E desc[UR4][R8.64+0x20], R27 ;  /* 0x0000201b08007985 */ /* 0x0103e8000c101904 */
[----:B0-----:R-:W4:Y:S04]  /*33600*/  LD.E R15, desc[UR6][R8.64+0x24] ;  /* 0x00002406080f7980 */ /* 0x001f28000c101900 */
[----:B----4-:R0:W-:Y:S04]  /*33610*/  ST.E desc[UR4][R8.64+0x24], R15 ;  /* 0x0000240f08007985 */ /* 0x0101e8000c101904 */
[----:B--2---:R-:W2:Y:S04]  /*33620*/  LD.E R21, desc[UR6][R8.64+0x28] ;  /* 0x0000280608157980 */ /* 0x004ea8000c101900 */
[----:B--2---:R2:W-:Y:S04]  /*33630*/  ST.E desc[UR4][R8.64+0x28], R21 ;  /* 0x0000281508007985 */ /* 0x0045e8000c101904 */
[----:B---3--:R-:W3:Y:S04]  /*33640*/  LD.E R25, desc[UR6][R8.64+0x2c] ;  /* 0x00002c0608197980 */ /* 0x008ee8000c101900 */
        /* <DEDUP_REMOVED lines=226> */
[----:B----4-:R-:W-:Y:S04]  /*34470*/  ST.E desc[UR4][R8.64+0x1f0], R27 ;  /* 0x0001f01b08007985 */ /* 0x010fe8000c101904 */
[----:B0-----:R-:W4:Y:S04]  /*34480*/  LD.E R15, desc[UR6][R8.64+0x1f4] ;  /* 0x0001f406080f7980 */ /* 0x001f28000c101900 */
[----:B----4-:R-:W-:Y:S04]  /*34490*/  ST.E desc[UR4][R8.64+0x1f4], R15 ;  /* 0x0001f40f08007985 */ /* 0x010fe8000c101904 */
[----:B--2---:R-:W2:Y:S01]  /*344a0*/  LD.E R21, desc[UR6][R8.64+0x1f8] ;  /* 0x0001f80608157980 */ /* 0x004ea2000c101900 */
[----:B------:R-:W-:-:S02]  /*344b0*/  R2UR UR20, R4 ;  /* 0x00000000041472ca */ /* 0x000fc400000e0000 */
[C---:B------:R-:W-:Y:S02]  /*344c0*/  R2UR UR21, R5.reuse ;  /* 0x00000000051572ca */ /* 0x040fe400000e0000 */
[C---:B------:R-:W-:Y:S02]  /*344d0*/  R2UR UR22, R4.reuse ;  /* 0x00000000041672ca */ /* 0x040fe400000e0000 */
[C---:B------:R-:W-:Y:S02]  /*344e0*/  R2UR UR23, R5.reuse ;  /* 0x00000000051772ca */ /* 0x040fe400000e0000 */
[C---:B------:R-:W-:Y:S02]  /*344f0*/  R2UR UR24, R4.reuse ;  /* 0x00000000041872ca */ /* 0x040fe400000e0000 */
[----:B------:R-:W-:Y:S01]  /*34500*/  R2UR UR25, R5 ;  /* 0x00000000051972ca */ /* 0x000fe200000e0000 */
[----:B--2---:R-:W-:Y:S04]  /*34510*/  ST.E desc[UR4][R8.64+0x1f8], R21 ;  /* 0x0001f81508007985 */ /* 0x004fe8000c101904 */
[----:B---3--:R-:W2:Y:S01]  /*34520*/  LD.E R25, desc[UR6][R8.64+0x1fc] ;  /* 0x0001fc0608197980 */ /* 0x008ea2000c101900 */
[----:B------:R-:W-:-:S02]  /*34530*/  R2UR UR26, R4 ;  /* 0x00000000041a72ca */ /* 0x000fc400000e0000 */
[C---:B------:R-:W-:Y:S02]  /*34540*/  R2UR UR27, R5.reuse ;  /* 0x00000000051b72ca */ /* 0x040fe400000e0000 */
[C---:B------:R-:W-:Y:S02]  /*34550*/  R2UR UR28, R4.reuse ;  /* 0x00000000041c72ca */ /* 0x040fe400000e0000 */
[C---:B------:R-:W-:Y:S02]  /*34560*/  R2UR UR29, R5.reuse ;  /* 0x00000000051d72ca */ /* 0x040fe400000e0000 */
[C---:B------:R-:W-:Y:S02]  /*34570*/  R2UR UR30, R4.reuse ;  /* 0x00000000041e72ca */ /* 0x040fe400000e0000 */
[----:B------:R-:W-:Y:S02]  /*34580*/  R2UR UR31, R5 ;  /* 0x00000000051f72ca */ /* 0x000fe400000e0000 */
        /* <DEDUP_REMOVED lines=22> */
[----:B------:R-:W-:Y:S02]  /*346f0*/  R2UR UR58, R4 ;  /* 0x00000000043a72ca */ /* 0x000fe400000e0000 */
[----:B------:R-:W-:Y:S01]  /*34700*/  R2UR UR59, R5 ;  /* 0x00000000053b72ca */ /* 0x000fe200000e0000 */
[----:B--2---:R0:W-:Y:S04]  /*34710*/  ST.E desc[UR4][R8.64+0x1fc], R25 ;  /* 0x0001fc1908007985 */ /* 0x0041e8000c101904 */
[----:B------:R-:W2:Y:S04]  /*34720*/  LD.E R24, desc[UR6][R8.64] ;  /* 0x0000000608187980 */ /* 0x000ea8000c101900 */
[----:B------:R-:W2:Y:S04]  /*34730*/  LD.E R26, desc[UR10][R8.64+0x8] ;  /* 0x0000080a081a7980 */ /* 0x000ea8000c101900 */
[----:B0-----:R-:W2:Y:S04]  /*34740*/  LD.E R25, desc[UR8][R8.64+0x4] ;  /* 0x0000040808197980 */ /* 0x001ea8000c101900 */
[----:B------:R-:W2:Y:S04]  /*34750*/  LD.E R27, desc[UR12][R8.64+0xc] ;  /* 0x00000c0c081b7980 */ /* 0x000ea8000c101900 */
        /* <DEDUP_REMOVED lines=123> */
[----:B------:R-:W2:Y:S01]  /*34f10*/  LD.E R151, desc[UR56][R8.64+0x1fc] ;  /* 0x0001fc3808977980 */ /* 0x000ea2000c101900 */
[----:B------:R-:W-:Y:S01]  /*34f20*/  IMAD R10, R13, 0x1000, R10 ;  /* 0x000010000d0a7824 */ /* 0x000fe200078e020a */
[----:B------:R-:W-:-:S04]  /*34f30*/  R2UR UR7, R11 ;  /* 0x000000000b0772ca */ /* 0x000fc800000e0000 */
[----:B------:R-:W-:Y:S02]  /*34f40*/  R2UR UR6, R10 ;  /* 0x000000000a0672ca */ /* 0x000fe400000e0000 */
        /* <DEDUP_REMOVED lines=48> */
[----:B------:R-:W-:Y:S02]  /*35250*/  R2UR UR14, R4 ;  /* 0x00000000040e72ca */ /* 0x000fe400000e0000 */
[----:B------:R-:W-:Y:S01]  /*35260*/  R2UR UR15, R5 ;  /* 0x00000000050f72ca */ /* 0x000fe200000e0000 */
[----:B--2---:R-:W-:-:S06]  /*35270*/  WARPGROUP.ARRIVE ;  /* 0x00000000000079c5 */ /* 0x004fcc0000000000 */
[----:B------:R-:W-:Y:S01]  /*35280*/  HGMMA.64x256x16.F32 R24, R156, gdesc[UR4].tnspB, R24, gsb0 ;  /* 0x43e000049c187df0 */ /* 0x000fe20008000818 */
[----:B------:R-:W-:Y:S02]  /*35290*/  VIADD R12, R10, 0x80 ;  /* 0x000000800a0c7836 */ /* 0x000fe40000000000 */
[----:B------:R-:W-:-:S03]  /*352a0*/  IMAD.MOV.U32 R13, RZ, RZ, R11 ;  /* 0x000000ffff0d7224 */ /* 0x000fc600078e000b */
[----:B------:R-:W-:Y:S02]  /*352b0*/  R2UR UR6, R12 ;  /* 0x000000000c0672ca */ /* 0x000fe400000e0000 */
[----:B------:R-:W-:Y:S01]  /*352c0*/  R2UR UR7, R13 ;  /* 0x000000000d0772ca */ /* 0x000fe200000e0000 */
[----:B------:R-:W-:Y:S02]  /*352d0*/  WARPGROUP.DEPBAR.LE gsb0, 0x0 ;  /* 0x00008000000079c5 */ /* 0x000fe40000010000 */
[----:B------:R-:W-:Y:S04]  /*352e0*/  ST.E desc[UR12][R8.64], R24 ;  /* 0x0000001808007985 */ /* 0x000fe8000c10190c */
[----:B------:R-:W-:Y:S04]  /*352f0*/  ST.E desc[UR58][R8.64+0x4], R25 ;  /* 0x0000041908007985 */ /* 0x000fe8000c10193a */
[----:B------:R-:W-:Y:S04]  /*35300*/  ST.E desc[UR56][R8.64+0x8], R26 ;  /* 0x0000081a08007985 */ /* 0x000fe8000c101938 */
[----:B------:R-:W-:Y:S04]  /*35310*/  ST.E desc[UR10][R8.64+0xc], R27 ;  /* 0x00000c1b08007985 */ /* 0x000fe8000c10190a */
[----:B------:R-:W-:Y:S04]  /*35320*/  ST.E desc[UR8][R8.64+0x10], R28 ;  /* 0x0000101c08007985 */ /* 0x000fe8000c101908 */
[----:B------:R-:W-:Y:S04]  /*35330*/  ST.E desc[UR4][R8.64+0x14], R29 ;  /* 0x0000141d08007985 */ /* 0x000fe8000c101904 */
[----:B------:R-:W-:Y:S04]  /*35340*/  ST.E desc[UR54][R8.64+0x18], R30 ;  /* 0x0000181e08007985 */ /* 0x000fe8000c101936 */
[----:B------:R-:W-:Y:S04]  /*35350*/  ST.E desc[UR52][R8.64+0x1c], R31 ;  /* 0x00001c1f08007985 */ /* 0x000fe8000c101934 */
[----:B------:R-:W-:Y:S01]  /*35360*/  ST.E desc[UR50][R8.64+0x20], R32 ;  /* 0x0000202008007985 */ /* 0x000fe2000c101932 */
[----:B------:R-:W-:-:S03]  /*35370*/  R2UR UR12, R4 ;  /* 0x00000000040c72ca */ /* 0x000fc600000e0000 */
[----:B------:R-:W-:Y:S01]  /*35380*/  ST.E desc[UR48][R8.64+0x24], R33 ;  /* 0x0000242108007985 */ /* 0x000fe2000c101930 */
[----:B------:R-:W-:-:S03]  /*35390*/  R2UR UR13, R5 ;  /* 0x00000000050d72ca */ /* 0x000fc600000e0000 */
[----:B------:R-:W-:Y:S01]  /*353a0*/  ST.E desc[UR46][R8.64+0x28], R34 ;  /* 0x0000282208007985 */ /* 0x000fe2000c10192e */
[----:B------:R-:W-:-:S03]  /*353b0*/  R2UR UR58, R4 ;  /* 0x00000000043a72ca */ /* 0x000fc600000e0000 */
[----:B------:R-:W-:Y:S01]  /*353c0*/  ST.E desc[UR44][R8.64+0x2c], R35 ;  /* 0x00002c2308007985 */ /* 0x000fe2000c10192c */
[----:B------:R-:W-:-:S03]  /*353d0*/  R2UR UR59, R5 ;  /* 0x00000000053b72ca */ /* 0x000fc600000e0000 */
[----:B------:R-:W-:Y:S01]  /*353e0*/  ST.E desc[UR42][R8.64+0x30], R36 ;  /* 0x0000302408007985 */ /* 0x000fe2000c10192a */
[C---:B------:R-:W-:Y:S02]  /*353f0*/  R2UR UR56, R4.reuse ;  /* 0x00000000043872ca */ /* 0x040fe400000e0000 */
[C---:B------:R-:W-:Y:S01]  /*35400*/  R2UR UR57, R5.reuse ;  /* 0x00000000053972ca */ /* 0x040fe200000e0000 */
[----:B------:R-:W-:Y:S01]  /*35410*/  ST.E desc[UR38][R8.64+0x34], R37 ;  /* 0x0000342508007985 */ /* 0x000fe2000c101926 */
[C---:B------:R-:W-:Y:S02]  /*35420*/  R2UR UR10, R4.reuse ;  /* 0x00000000040a72ca */ /* 0x040fe400000e0000 */
[C---:B------:R-:W-:Y:S01]  /*35430*/  R2UR UR11, R5.reuse ;  /* 0x00000000050b72ca */ /* 0x040fe200000e0000 */
[----:B------:R-:W-:Y:S01]  /*35440*/  ST.E desc[UR34][R8.64+0x38], R38 ;  /* 0x0000382608007985 */ /* 0x000fe2000c101922 */
[C---:B------:R-:W-:Y:S02]  /*35450*/  R2UR UR8, R4.reuse ;  /* 0x00000000040872ca */ /* 0x040fe400000e0000 */
[----:B------:R-:W-:Y:S01]  /*35460*/  R2UR UR9, R5 ;  /* 0x00000000050972ca */ /* 0x000fe200000e0000 */
[----:B------:R-:W-:Y:S01]  /*35470*/  ST.E desc[UR32][R8.64+0x3c], R39 ;  /* 0x00003c2708007985 */ /* 0x000fe2000c101920 */
[----:B------:R-:W-:-:S02]  /*35480*/  R2UR UR4, R4 ;  /* 0x00000000040472ca */ /* 0x000fc400000e0000 */
        /* <DEDUP_REMOVED lines=290> */
[----:B------:R-:W-:Y:S02]  /*366b0*/  R2UR UR56, R4 ;  /* 0x00000000043872ca */ /* 0x000fe400000e0000 */
[----:B------:R-:W-:Y:S01]  /*366c0*/  R2UR UR57, R5 ;  /* 0x00000000053972ca */ /* 0x000fe200000e0000 */
        /* <DEDUP_REMOVED lines=14> */
[----:B------:R0:W-:Y:S02]  /*367b0*/  ST.E desc[UR56][R8.64+0x1fc], R151 ;  /* 0x0001fc9708007985 */ /* 0x0001e4000c101938 */
[----:B0-----:R-:W-:-:S06]  /*367c0*/  WARPGROUP.ARRIVE ;  /* 0x00000000000079c5 */ /* 0x001fcc0000000000 */
[----:B------:R-:W-:Y:S01]  /*367d0*/  HGMMA.64x256x16.F32 R24, R160, gdesc[UR4].tnspB, R24, gsb0 ;  /* 0x43e00004a0187df0 */ /* 0x000fe20008000818 */
        /* <DEDUP_REMOVED lines=48> */
[----:B------:R-:W-:Y:S02]  /*36ae0*/  R2UR UR14, R4 ;  /* 0x00000000040e72ca */ /* 0x000fe400000e0000 */
[----:B------:R-:W-:Y:S01]  /*36af0*/  R2UR UR15, R5 ;  /* 0x00000000050f72ca */ /* 0x000fe200000e0000 */
        /* <DEDUP_REMOVED lines=391> */
[----:B------:R-:W-:Y:S01]  /*38370*/  VIADD R10, R10, 0x180 ;  /* 0x000001800a0a7836 */ /* 0x000fe20000000000 */
[----:B------:R-:W-:-:S04]  /*38380*/  R2UR UR7, R11 ;  /* 0x000000000b0772ca */ /* 0x000fc800000e0000 */
        /* <DEDUP_REMOVED lines=359> */
[----:B------:R-:W-:Y:S01]  /*39a00*/  R2UR UR25, R5 ;  /* 0x00000000051972ca */ /* 0x000fe200000e0000 */
[----:B------:R-:W-:Y:S02]  /*39a10*/  WARPGROUP.DEPBAR.LE gsb0, 0x0 ;  /* 0x00008000000079c5 */ /* 0x000fe40000010000 */
[----:B------:R-:W-:Y:S01]  /*39a20*/  ST.E desc[UR4][R8.64], R24 ;  /* 0x0000001808007985 */ /* 0x000fe2000c101904 */
[----:B------:R-:W-:-:S02]  /*39a30*/  R2UR UR4, R4 ;  /* 0x00000000040472ca */ /* 0x000fc400000e0000 */
[----:B------:R-:W-:Y:S01]  /*39a40*/  R2UR UR5, R5 ;  /* 0x00000000050572ca */ /* 0x000fe200000e0000 */
[----:B------:R-:W-:Y:S04]  /*39a50*/  ST.E desc[UR6][R8.64+0x4], R25 ;  /* 0x0000041908007985 */ /* 0x000fe8000c101906 */
[----:B------:R-:W-:Y:S04]  /*39a60*/  ST.E desc[UR8][R8.64+0x8], R26 ;  /* 0x0000081a08007985 */ /* 0x000fe8000c101908 */
[----:B------:R-:W-:Y:S01]  /*39a70*/  ST.E desc[UR10][R8.64+0xc], R27 ;  /* 0x00000c1b08007985 */ /* 0x000fe2000c10190a */
[----:B------:R-:W-:-:S03]  /*39a80*/  R2UR UR6, R4 ;  /* 0x00000000040672ca */ /* 0x000fc600000e0000 */
[----:B------:R-:W-:Y:S01]  /*39a90*/  ST.E desc[UR12][R8.64+0x10], R28 ;  /* 0x0000101c08007985 */ /* 0x000fe2000c10190c */
[----:B------:R-:W-:-:S03]  /*39aa0*/  R2UR UR7, R5 ;  /* 0x00000000050772ca */ /* 0x000fc600000e0000 */
        /* <DEDUP_REMOVED lines=21> */
[C---:B------:R-:W-:Y:S02]  /*39c00*/  R2UR UR20, R4.reuse ;  /* 0x00000000041472ca */ /* 0x040fe400000e0000 */
[----:B------:R-:W-:Y:S01]  /*39c10*/  R2UR UR21, R5 ;  /* 0x00000000051572ca */ /* 0x000fe200000e0000 */
[----:B------:R-:W-:Y:S01]  /*39c20*/  ST.E desc[UR6][R8.64+0x30], R36 ;  /* 0x0000302408007985 */ /* 0x000fe2000c101906 */
[----:B------:R-:W-:-:S02]  /*39c30*/  R2UR UR22, R4 ;  /* 0x00000000041672ca */ /* 0x000fc400000e0000 */
[C---:B------:R-:W-:Y:S02]  /*39c40*/  R2UR UR23, R5.reuse ;  /* 0x00000000051772ca */ /* 0x040fe400000e0000 */
[C---:B------:R-:W-:Y:S02]  /*39c50*/  R2UR UR24, R4.reuse ;  /* 0x00000000041872ca */ /* 0x040fe400000e0000 */
[C---:B------:R-:W-:Y:S02]  /*39c60*/  R2UR UR25, R5.reuse ;  /* 0x00000000051972ca */ /* 0x040fe400000e0000 */
[C---:B------:R-:W-:Y:S02]  /*39c70*/  R2UR UR6, R4.reuse ;  /* 0x00000000040672ca */ /* 0x040fe400000e0000 */
[----:B------:R-:W-:Y:S01]  /*39c80*/  R2UR UR7, R5 ;  /* 0x00000000050772ca */ /* 0x000fe200000e0000 */
[----:B------:R-:W-:Y:S01]  /*39c90*/  ST.E desc[UR8][R8.64+0x34], R37 ;  /* 0x0000342508007985 */ /* 0x000fe2000c101908 */
[----:B------:R-:W-:-:S02]  /*39ca0*/  R2UR UR8, R4 ;  /* 0x00000000040872ca */ /* 0x000fc400000e0000 */
[----:B------:R-:W-:Y:S01]  /*39cb0*/  R2UR UR9, R5 ;  /* 0x00000000050972ca */ /* 0x000fe200000e0000 */
        /* <DEDUP_REMOVED lines=28> */
[C---:B------:R-:W-:Y:S01]  /*39e80*/  R2UR UR21, R5.reuse ;  /* 0x00000000051572ca */ /* 0x040fe200000e0000 */
[----:B------:R-:W-:Y:S01]  /*39e90*/  ST.E desc[UR4][R8.64+0x64], R49 ;  /* 0x0000643108007985 */ /* 0x000fe2000c101904 */
[C---:B------:R-:W-:Y:S02]  /*39ea0*/  R2UR UR22, R4.reuse ;  /* 0x00000000041672ca */ /* 0x040fe400000e0000 */
[C---:B------:R-:W-:Y:S01]  /*39eb0*/  R2UR UR23, R5.reuse ;  /* 0x00000000051772ca */ /* 0x040fe200000e0000 */
[----:B------:R-:W-:Y:S01]  /*39ec0*/  ST.E desc[UR6][R8.64+0x68], R50 ;  /* 0x0000683208007985 */ /* 0x000fe2000c101906 */
[C---:B------:R-:W-:Y:S02]  /*39ed0*/  R2UR UR24, R4.reuse ;  /* 0x00000000041872ca */ /* 0x040fe400000e0000 */
[----:B------:R-:W-:Y:S02]  /*39ee0*/  R2UR UR25, R5 ;  /* 0x00000000051972ca */ /* 0x000fe400000e0000 */
[----:B------:R-:W-:-:S02]  /*39ef0*/  R2UR UR4, R4 ;  /* 0x00000000040472ca */ /* 0x000fc400000e0000 */
[C---:B------:R-:W-:Y:S02]  /*39f00*/  R2UR UR5, R5.reuse ;  /* 0x00000000050572ca */ /* 0x040fe400000e0000 */
[C---:B------:R-:W-:Y:S02]  /*39f10*/  R2UR UR6, R4.reuse ;  /* 0x00000000040672ca */ /* 0x040fe400000e0000 */
        /* <DEDUP_REMOVED lines=9> */
[----:B------:R-:W-:Y:S04]  /*39fb0*/  ST.E desc[UR20][R8.64+0x84], R57 ;  /* 0x0000843908007985 */ /* 0x000fe8000c101914 */
[----:B------:R-:W-:Y:S04]  /*39fc0*/  ST.E desc[UR22][R8.64+0x88], R58 ;  /* 0x0000883a08007985 */ /* 0x000fe8000c101916 */
[----:B------:R-:W-:Y:S01]  /*39fd0*/  ST.E desc[UR24][R8.64+0x8c], R59 ;  /* 0x00008c3b08007985 */ /* 0x000fe2000c101918 */
[----:B------:R-:W-:-:S03]  /*39fe0*/  R2UR UR10, R4 ;  /* 0x00000000040a72ca */ /* 0x000fc600000e0000 */
[----:B------:R-:W-:Y:S01]  /*39ff0*/  ST.E desc[UR4][R8.64+0x90], R60 ;  /* 0x0000903c08007985 */ /* 0x000fe2000c101904 */
[C---:B------:R-:W-:Y:S02]  /*3a000*/  R2UR UR4, R4.reuse ;  /* 0x00000000040472ca */ /* 0x040fe400000e0000 */
[C---:B------:R-:W-:Y:S01]  /*3a010*/  R2UR UR5, R5.reuse ;  /* 0x00000000050572ca */ /* 0x040fe200000e0000 */
[----:B------:R-:W-:Y:S01]  /*3a020*/  ST.E desc[UR6][R8.64+0x94], R61 ;  /* 0x0000943d08007985 */ /* 0x000fe2000c101906 */
        /* <DEDUP_REMOVED lines=267> */
[----:B------:R-:W2:Y:S01]  /*3b0e0*/  LD.E R21, desc[UR28][R8.64+0x1fc] ;  /* 0x0001fc1c08157980 */ /* 0x000ea2000c101900 */
[----:B------:R-:W-:-:S02]  /*3b0f0*/  R2UR UR6, R4 ;  /* 0x00000000040672ca */ /* 0x000fc400000e0000 */
[C---:B------:R-:W-:Y:S02]  /*3b100*/  R2UR UR7, R5.reuse ;  /* 0x00000000050772ca */ /* 0x040fe400000e0000 */
[----:B------:R-:W-:Y:S02]  /*3b110*/  R2UR UR4, R4 ;  /* 0x00000000040472ca */ /* 0x000fe400000e0000 */
[----:B------:R-:W-:-:S09]  /*3b120*/  R2UR UR5, R5 ;  /* 0x00000000050572ca */ /* 0x000fd200000e0000 */
[----:B--2---:R0:W-:Y:S04]  /*3b130*/  ST.E desc[UR6][R8.64+0x1fc], R21 ;  /* 0x0001fc1508007985 */ /* 0x0041e8000c101906 */
[----:B------:R-:W2:Y:S01]  /*3b140*/  LD.E R11, desc[UR4][R8.64] ;  /* 0x00000004080b7980 */ /* 0x000ea2000c101900 */
[C---:B------:R-:W-:Y:S02]  /*3b150*/  R2UR UR4, R4.reuse ;  /* 0x00000000040472ca */ /* 0x040fe400000e0000 */
        /* <DEDUP_REMOVED lines=10> */
[----:B------:R-:W3:Y:S01]  /*3b200*/  LD.E R15, desc[UR6][R8.64+0x8] ;  /* 0x00000806080f7980 */ /* 0x000ee2000c101900 */
[C---:B------:R-:W-:Y:S02]  /*3b210*/  R2UR UR4, R4.reuse ;  /* 0x00000000040472ca */ /* 0x040fe400000e0000 */
[C---:B------:R-:W-:Y:S02]  /*3b220*/  R2UR UR5, R5.reuse ;  /* 0x00000000050572ca */ /* 0x040fe400000e0000 */
[----:B------:R-:W-:Y:S02]  /*3b230*/  R2UR UR6, R4 ;  /* 0x00000000040672ca */ /* 0x000fe400000e0000 */
[----:B------:R-:W-:-:S09]  /*3b240*/  R2UR UR7, R5 ;  /* 0x00000000050772ca */ /* 0x000fd200000e0000 */
[----:B---3--:R3:W-:Y:S04]  /*3b250*/  ST.E desc[UR4][R8.64+0x8], R15 ;  /* 0x0000080f08007985 */ /* 0x0087e8000c101904 */
[----:B0-----:R-:W4:Y:S01]  /*3b260*/  LD.E R21, desc[UR6][R8.64+0xc] ;  /* 0x00000c0608157980 */ /* 0x001f22000c101900 */
[C---:B------:R-:W-:Y:S02]  /*3b270*/  R2UR UR4, R4.reuse ;  /* 0x00000000040472ca */ /* 0x040fe400000e0000 */
[C---:B------:R-:W-:Y:S02]  /*3b280*/  R2UR UR5, R5.reuse ;  /* 0x00000000050572ca */ /* 0x040fe400000e0000 */
[----:B------:R-:W-:Y:S02]  /*3b290*/  R2UR UR6, R4 ;  /* 0x00000000040672ca */ /* 0x000fe400000e0000 */
[----:B------:R-:W-:-:S09]  /*3b2a0*/  R2UR UR7, R5 ;  /* 0x00000000050772ca */ /* 0x000fd200000e0000 */
[----:B----4-:R0:W-:Y:S04]  /*3b2b0*/  ST.E desc[UR4][R8.64+0xc], R21 ;  /* 0x00000c1508007985 */ /* 0x0101e8000c101904 */
[----:B-1----:R-:W4:Y:S01]  /*3b2c0*/  LD.E R11, desc[UR6][R8.64+0x10] ;  /* 0x00001006080b7980 */ /* 0x002f22000c101900 */
[C---:B------:R-:W-:Y:S02]  /*3b2d0*/  R2UR UR4, R4.reuse ;  /* 0x00000000040472ca */ /* 0x040fe400000e0000 */
[C---:B------:R-:W-:Y:S02]  /*3b2e0*/  R2UR UR5, R5.reuse ;  /* 0x00000000050572ca */ /* 0x040fe400000e0000 */
[----:B------:R-:W-:Y:S02]  /*3b2f0*/  R2UR UR6, R4 ;  /* 0x00000000040672ca */ /* 0x000fe400000e0000 */
[----:B------:R-:W-:-:S09]  /*3b300*/  R2UR UR7, R5 ;  /* 0x00000000050772ca */ /* 0x000fd200000e0000 */
[----:B----4-:R1:W-:Y:S04]  /*3b310*/  ST.E desc[UR4][R8.64+0x10], R11 ;  /* 0x0000100b08007985 */ /* 0x0103e8000c101904 */
[----:B--2---:R-:W2:Y:S01]  /*3b320*/  LD.E R13, desc[UR6][R8.64+0x14] ;  /* 0x00001406080d7980 */ /* 0x004ea2000c101900 */
[C---:B------:R-:W-:Y:S02]  /*3b330*/  R2UR UR4, R4.reuse ;  /* 0x00000000040472ca */ /* 0x040fe400000e0000 */
[C---:B------:R-:W-:Y:S02]  /*3b340*/  R2UR UR5, R5.reuse ;  /* 0x00000000050572ca */ /* 0x040fe400000e0000 */
[----:B------:R-:W-:Y:S02]  /*3b350*/  R2UR UR6, R4 ;  /* 0x00000000040672ca */ /* 0x000fe400000e0000 */
[----:B------:R-:W-:-:S09]  /*3b360*/  R2UR UR7, R5 ;  /* 0x00000000050772ca */ /* 0x000fd200000e0000 */
[----:B--2---:R2:W-:Y:S04]  /*3b370*/  ST.E desc[UR4][R8.64+0x14], R13 ;  /* 0x0000140d08007985 */ /* 0x0045e8000c101904 */
[----:B---3--:R-:W3:Y:S01]  /*3b380*/  LD.E R15, desc[UR6][R8.64+0x18] ;  /* 0x00001806080f7980 */ /* 0x008ee2000c101900 */
        /* <DEDUP_REMOVED lines=694> */
[----:B--2---:R-:W-:Y:S04]  /*3def0*/  ST.E desc[UR4][R8.64+0x1e4], R13 ;  /* 0x0001e40d08007985 */ /* 0x004fe8000c101904 */
[----:B---3--:R-:W2:Y:S01]  /*3df00*/  LD.E R15, desc[UR6][R8.64+0x1e8] ;  /* 0x0001e806080f7980 */ /* 0x008ea2000c101900 */
[C---:B------:R-:W-:Y:S02]  /*3df10*/  R2UR UR4, R4.reuse ;  /* 0x00000000040472ca */ /* 0x040fe400000e0000 */
[C---:B------:R-:W-:Y:S02]  /*3df20*/  R2UR UR5, R5.reuse ;  /* 0x00000000050572ca */ /* 0x040fe400000e0000 */
[----:B------:R-:W-:Y:S02]  /*3df30*/  R2UR UR6, R4 ;  /* 0x00000000040672ca */ /* 0x000fe400000e0000 */
[----:B------:R-:W-:-:S09]  /*3df40*/  R2UR UR7, R5 ;  /* 0x00000000050772ca */ /* 0x000fd200000e0000 */
[----:B--2---:R2:W-:Y:S04]  /*3df50*/  ST.E desc[UR4][R8.64+0x1e8], R15 ;  /* 0x0001e80f08007985 */ /* 0x0045e8000c101904 */
[----:B0-----:R-:W3:Y:S01]  /*3df60*/  LD.E R21, desc[UR6][R8.64+0x1ec] ;  /* 0x0001ec0608157980 */ /* 0x001ee2000c101900 */
[C---:B------:R-:W-:Y:S02]  /*3df70*/  R2UR UR4, R4.reuse ;  /* 0x00000000040472ca */ /* 0x040fe400000e0000 */
[C---:B------:R-:W-:Y:S02]  /*3df80*/  R2UR UR5, R5.reuse ;  /* 0x00000000050572ca */ /* 0x040fe400000e0000 */
[----:B------:R-:W-:Y:S02]  /*3df90*/  R2UR UR6, R4 ;  /* 0x00000000040672ca */ /* 0x000fe400000e0000 */
[----:B------:R-:W-:-:S09]  /*3dfa0*/  R2UR UR7, R5 ;  /* 0x00000000050772ca */ /* 0x000fd200000e0000 */
[----:B---3--:R-:W-:Y:S04]  /*3dfb0*/  ST.E desc[UR4][R8.64+0x1ec], R21 ;  /* 0x0001ec1508007985 */ /* 0x008fe8000c101904 */
[----:B-1----:R-:W3:Y:S01]  /*3dfc0*/  LD.E R11, desc[UR6][R8.64+0x1f0] ;  /* 0x0001f006080b7980 */ /* 0x002ee2000c101900 */
[C---:B------:R-:W-:Y:S02]  /*3dfd0*/  R2UR UR4, R4.reuse ;  /* 0x00000000040472ca */ /* 0x040fe400000e0000 */
[C---:B------:R-:W-:Y:S02]  /*3dfe0*/  R2UR UR5, R5.reuse ;  /* 0x00000000050572ca */ /* 0x040fe400000e0000 */
[----:B------:R-:W-:Y:S02]  /*3dff0*/  R2UR UR6, R4 ;  /* 0x00000000040672ca */ /* 0x000fe400000e0000 */
[----:B------:R-:W-:-:S09]  /*3e000*/  R2UR UR7, R5 ;  /* 0x00000000050772ca */ /* 0x000fd200000e0000 */
[----:B---3--:R0:W-:Y:S04]  /*3e010*/  ST.E desc[UR4][R8.64+0x1f0], R11 ;  /* 0x0001f00b08007985 */ /* 0x0081e8000c101904 */
[----:B------:R-:W3:Y:S01]  /*3e020*/  LD.E R25, desc[UR6][R8.64+0x1f4] ;  /* 0x0001f40608197980 */ /* 0x000ee2000c101900 */
[C---:B------:R-:W-:Y:S02]  /*3e030*/  R2UR UR4, R4.reuse ;  /* 0x00000000040472ca */ /* 0x040fe400000e0000 */
[C---:B------:R-:W-:Y:S02]  /*3e040*/  R2UR UR5, R5.reuse ;  /* 0x00000000050572ca */ /* 0x040fe400000e0000 */
[----:B------:R-:W-:Y:S02]  /*3e050*/  R2UR UR6, R4 ;  /* 0x00000000040672ca */ /* 0x000fe400000e0000 */
[----:B------:R-:W-:-:S09]  /*3e060*/  R2UR UR7, R5 ;  /* 0x00000000050772ca */ /* 0x000fd200000e0000 */
[----:B---3--:R1:W-:Y:S04]  /*3e070*/  ST.E desc[UR4][R8.64+0x1f4], R25 ;  /* 0x0001f41908007985 */ /* 0x0083e8000c101904 */
[----:B--2---:R-:W2:Y:S01]  /*3e080*/  LD.E R15, desc[UR6][R8.64+0x1f8] ;  /* 0x0001f806080f7980 */ /* 0x004ea2000c101900 */
[----:B------:R-:W-:Y:S02]  /*3e090*/  R2UR UR4, R4 ;  /* 0x00000000040472ca */ /* 0x000fe400000e0000 */
[----:B------:R-:W-:-:S13]  /*3e0a0*/  R2UR UR5, R5 ;  /* 0x00000000050572ca */ /* 0x000fda00000e0000 */
[----:B--2---:R1:W-:Y:S01]  /*3e0b0*/  ST.E desc[UR4][R8.64+0x1f8], R15 ;  /* 0x0001f80f08007985 */ /* 0x0043e2000c101904 */
[----:B------:R-:W-:Y:S01]  /*3e0c0*/  @!PT LDS RZ, [RZ] ;  /* 0x00000000fffff984 */ /* 0x000fe20000000800 */
[----:B------:R-:W-:Y:S01]  /*3e0d0*/  @!PT LDS RZ, [RZ] ;  /* 0x00000000fffff984 */ /* 0x000fe20000000800 */
[----:B------:R-:W-:Y:S01]  /*3e0e0*/  @!PT LDS RZ, [RZ] ;  /* 0x00000000fffff984 */ /* 0x000fe20000000800 */
[----:B------:R-:W-:Y:S01]  /*3e0f0*/  @!PT LDS RZ, [RZ] ;  /* 0x00000000fffff984 */ /* 0x000fe20000000800 */
[----:B------:R2:W-:Y:S06]  /*3e100*/  MEMBAR.ALL.CTA ;  /* 0x0000000000007992 */ /* 0x0005ec0000008000 */
[----:B--2---:R-:W2:Y:S02]  /*3e110*/  FENCE.VIEW.ASYNC.S ;  /* 0x00000000000073c6 */ /* 0x004ea40000000000 */
[----:B--2---:R-:W-:Y:S02]  /*3e120*/  NOP ;  /* 0x0000000000007918 */ /* 0x004fe40000000000 */
[----:B------:R-:W2:Y:S01]  /*3e130*/  LDL.64 R12, [R7+0x40] ;  /* 0x00004000070c7983 */ /* 0x000ea20000100a00 */
[----:B------:R-:W-:-:S02]  /*3e140*/  R2UR UR4, R4 ;  /* 0x00000000040472ca */ /* 0x000fc400000e0000 */
[----:B------:R-:W-:Y:S01]  /*3e150*/  R2UR UR5, R5 ;  /* 0x00000000050572ca */ /* 0x000fe200000e0000 */
[----:B------:R-:W-:Y:S06]  /*3e160*/  BAR.ARV 0xe, 0x100 ;  /* 0x0384000000007b1d */ /* 0x000fec0000002000 */
[----:B0-----:R-:W3:Y:S06]  /*3e170*/  LDL.64 R10, [R7] ;  /* 0x00000000070a7983 */ /* 0x001eec0000100a00 */
[----:B--2---:R-:W2:Y:S01]  /*3e180*/  LD.E R14, desc[UR4][R12.64] ;  /* 0x000000040c0e7980 */ /* 0x004ea2000c101900 */
[----:B------:R-:W-:-:S02]  /*3e190*/  R2UR UR4, R4 ;  /* 0x00000000040472ca */ /* 0x000fc400000e0000 */
[----:B------:R-:W-:Y:S01]  /*3e1a0*/  R2UR UR5, R5 ;  /* 0x00000000050572ca */ /* 0x000fe200000e0000 */
[----:B------:R-:W-:-:S12]  /*3e1b0*/  BSSY B2, `(.L_x_2207) ;  /* 0x0000006000027945 */ /* 0x000fd80003800000 */
[----:B---3--:R1:W5:Y:S01]  /*3e1c0*/  LD.E R10, desc[UR4][R10.64] ;  /* 0x000000040a0a7980 */ /* 0x008362000c101900 */
[----:B--2---:R-:W-:-:S04]  /*3e1d0*/  LOP3.LUT R14, R14, 0x1, RZ, 0xfc, !PT ;  /* 0x000000010e0e7812 */ /* 0x004fc800078efcff */
[----:B------:R-:W-:-:S13]  /*3e1e0*/  ISETP.NE.AND P0, PT, R14, 0x3, PT ;  /* 0x000000030e00780c */ /* 0x000fda0003f05270 */
[----:B-1----:R-:W-:Y:S05]  /*3e1f0*/  @!P0 BRA `(.L_x_2208) ;  /* 0x0000000000048947 */ /* 0x002fea0003800000 */
[----:B------:R-:W-:Y:S01]  /*3e200*/  BPT.TRAP 0x1 ;  /* 0x000000040000795c */ /* 0x000fe20000300000 */
.L_x_2208:
[----:B------:R-:W-:Y:S05]  /*3e210*/  BSYNC B2 ;  /* 0x0000000000027941 */ /* 0x000fea0003800000 */
.L_x_2207:
        /* <DEDUP_REMOVED lines=9> */
[----:B------:R0:W-:Y:S02]  /*3e2b0*/  SYNCS.ARRIVE.TRANS64.RED.A1T0 RZ, [R7+URZ], RZ ;  /* 0x000000ff07ff79a7 */ /* 0x0001e4000810043f */
[----:B0-----:R-:W-:-:S04]  /*3e2c0*/  IMAD.MOV.U32 R7, RZ, RZ, 0x0 ;  /* 0x00000000ff077424 */ /* 0x001fc800078e00ff */
[----:B------:R-:W-:Y:S05]  /*3e2d0*/  RET.REL.NODEC R6 `(_ZN7cutlass13device_kernelIN5flash11enable_sm90INS1_16FlashAttnFwdSm90INS1_25CollectiveMainloopFwdSm90ILi2EN4cute5tupleIJNS5_1CILi1EEES8_S8_EEENS6_IJNS7_ILi64EEESA_SA_EEELi512ENS_6half_tEfNS_4arch4Sm90ELb0ELb1ELb1ELb0ELb1ELb0ELb1ELb0ELb0ELb1ELb1ELb0EEENS1_21CollectiveEpilogueFwdINS6_IJSA_NS7_ILi512EEESA_EEES9_SC_SE_Li256ELb0ELb1ELb1ELb0EEENS1_19SingleTileSchedulerILb0ELb1ELb1ELi64EEEEEEEEEvNT_6ParamsE) ;  /* 0xfffffc1c06487950 */ /* 0x000fea0003c3ffff */
.L_x_2179:
[----:B0-----:R0:W1:Y:S02]  /*3e2e0*/  SYNCS.PHASECHK.TRANS64.TRYWAIT P0, [R11+URZ], R20 ;  /* 0x000000140b0075a7 */ /* 0x001064000800017f */
[----:B-1----:R-:W-:Y:S05]  /*3e2f0*/  @!P0 NANOSLEEP.SYNCS 0x989680 ;  /* 0x009896800000895d */ /* 0x002fea0003900000 */
[----:B------:R-:W1:Y:S02]  /*3e300*/  @!P0 SYNCS.PHASECHK.TRANS64 P0, [R11+URZ], R20 ;  /* 0x000000140b0085a7 */ /* 0x000e64000800007f */
[----:B-1----:R-:W-:Y:S05]  /*3e310*/  @!P0 BRA `(.L_x_2179) ;  /* 0xfffffffc00f08947 */ /* 0x002fea000383ffff */
[----:B------:R-:W-:Y:S05]  /*3e320*/  BRA `(.L_x_2178) ;  /* 0xfffffee400b87947 */ /* 0x000fea000383ffff */
.L_x_2186:
[----:B0-----:R0:W1:Y:S02]  /*3e330*/  SYNCS.PHASECHK.TRANS64.TRYWAIT P0, [R20+URZ], R21 ;  /* 0x00000015140075a7 */ /* 0x001064000800017f */
[----:B-1----:R-:W-:Y:S05]  /*3e340*/  @!P0 NANOSLEEP.SYNCS 0x989680 ;  /* 0x009896800000895d */ /* 0x002fea0003900000 */
[----:B------:R-:W1:Y:S02]  /*3e350*/  @!P0 SYNCS.PHASECHK.TRANS64 P0, [R20+URZ], R21 ;  /* 0x00000015140085a7 */ /* 0x000e64000800007f */
[----:B-1----:R-:W-:Y:S05]  /*3e360*/  @!P0 BRA `(.L_x_2186) ;  /* 0xfffffffc00f08947 */ /* 0x002fea000383ffff */
[----:B------:R-:W-:Y:S05]  /*3e370*/  BRA `(.L_x_2185) ;  /* 0xfffffeec008c7947 */ /* 0x000fea000383ffff */
.L_x_2209:
        /* <DEDUP_REMOVED lines=16> */
.L_x_5833:


//--------------------- .text._ZN7cutlass13device_kernelIN5flash11enable_sm90INS1_16FlashAttnFwdSm90INS1_25CollectiveMainloopFwdSm90ILi2EN4cute5tupleIJNS5_1CILi1EEES8_S8_EEENS6_IJNS7_ILi64EEESA_SA_EEELi512ENS_6half_tEfNS_4arch4Sm90ELb0ELb1ELb1ELb1ELb1ELb0ELb0ELb0ELb0ELb1ELb1ELb0EEENS1_21CollectiveEpilogueFwdINS6_IJSA_NS7_ILi512EEESA_EEES9_SC_SE_Li256ELb1ELb1ELb1ELb0EEENS1_36VarlenDynamicPersistentTileSchedulerILi64ELi64ELi256ELi128ELb1ELb1ELb1ELb1ELb0ELb1EEEEEEEEEvNT_6ParamsE --------------------------
	.section	.text._ZN7cutlass13device_kernelIN5flash11enable_sm90INS1_16FlashAttnFwdSm90INS1_25CollectiveMainloopFwdSm90ILi2EN4cute5tupleIJNS5_1CILi1EEES8_S8_EEENS6_IJNS7_ILi64EEESA_SA_EEELi512ENS_6half_tEfNS_4arch4Sm90ELb0ELb1ELb1ELb1ELb1ELb0ELb0ELb0ELb0ELb1ELb1ELb0EEENS1_21CollectiveEpilogueFwdINS6_IJSA_NS7_ILi512EEESA_EEES9_SC_SE_Li256ELb1ELb1ELb1ELb0EEENS1_36VarlenDynamicPersistentTileSchedulerILi64ELi64ELi256ELi128ELb1ELb1ELb1ELb1ELb0ELb1EEEEEEEEEvNT_6ParamsE,"ax",@progbits
	.align	128
.text._ZN7cutlass13device_kernelIN5flash11enable_sm90INS1_16FlashAttnFwdSm90INS1_25CollectiveMainloopFwdSm90ILi2EN4cute5tupleIJNS5_1CILi1EEES8_S8_EEENS6_IJNS7_ILi64EEESA_SA_EEELi512ENS_6half_tEfNS_4arch4Sm90ELb0ELb1ELb1ELb1ELb1ELb0ELb0ELb0ELb0ELb1ELb1ELb0EEENS1_21CollectiveEpilogueFwdINS6_IJSA_NS7_ILi512EEESA_EEES9_SC_SE_Li256ELb1ELb1ELb1ELb0EEENS1_36VarlenDynamicPersistentTileSchedulerILi64ELi64ELi256ELi128ELb1ELb1ELb1ELb1ELb0ELb1EEEEEEEEEvNT_6ParamsE:
        .type           _ZN7cutlass13device_kernelIN5flash11enable_sm90INS1_16FlashAttnFwdSm90INS1_25CollectiveMainloopFwdSm90ILi2EN4cute5tupleIJNS5_1CILi1EEES8_S8_EEENS6_IJNS7_ILi64EEESA_SA_EEELi512ENS_6half_tEfNS_4arch4Sm90ELb0ELb1ELb1ELb1ELb1ELb0ELb0ELb0ELb0ELb1ELb1ELb0EEENS1_21CollectiveEpilogueFwdINS6_IJSA_NS7_ILi512EEESA_EEES9_SC_SE_Li256ELb1ELb1ELb1ELb0EEENS1_36VarlenDynamicPersistentTileSchedulerILi64ELi64ELi256ELi128ELb1ELb1ELb1ELb1ELb0ELb1EEEEEEEEEvNT_6ParamsE,@function
        .size           _ZN7cutlass13device_kernelIN5flash11enable_sm90INS1_16FlashAttnFwdSm90INS1_25CollectiveMainloopFwdSm90ILi2EN4cute5tupleIJNS5_1CILi1EEES8_S8_EEENS6_IJNS7_ILi64EEESA_SA_EEELi512ENS_6half_tEfNS_4arch4Sm90ELb0ELb1ELb1ELb1ELb1ELb0ELb0ELb0ELb0ELb1ELb1ELb0EEENS1_21CollectiveEpilogueFwdINS6_IJSA_NS7_ILi512EEESA_EEES9_SC_SE_Li256ELb1ELb1ELb1ELb0EEENS1_36VarlenDynamicPersistentTileSchedulerILi64ELi64ELi256ELi128ELb1ELb1ELb1ELb1ELb0ELb1EEEEEEEEEvNT_6ParamsE,(.L_x_5835 - _ZN7cutlass13device_kernelIN5flash11enable_sm90INS1_16FlashAttnFwdSm90INS1_25CollectiveMainloopFwdSm90ILi2EN4cute5tupleIJNS5_1CILi1EEES8_S8_EEENS6_IJNS7_ILi64EEESA_SA_EEELi512ENS_6half_tEfNS_4arch4Sm90ELb0ELb1ELb1ELb1ELb1ELb0ELb0ELb0ELb0ELb1ELb1ELb0EEENS1_21CollectiveEpilogueFwdINS6_IJSA_NS7_ILi512EEESA_EEES9_SC_SE_Li256ELb1ELb1ELb1ELb0EEENS1_36VarlenDynamicPersistentTileSchedulerILi64ELi64ELi256ELi128ELb1ELb1ELb1ELb1ELb0ELb1EEEEEEEEEvNT_6ParamsE)
        .other          _ZN7cutlass13device_kernelIN5flash11enable_sm90INS1_16FlashAttnFwdSm90INS1_25CollectiveMainloopFwdSm90ILi2EN4cute5tupleIJNS5_1CILi1EEES8_S8_EEENS6_IJNS7_ILi64EEESA_SA_EEELi512ENS_6half_tEfNS_4arch4Sm90ELb0ELb1ELb1ELb1ELb1ELb0ELb0ELb0ELb0ELb1ELb1ELb0EEENS1_21CollectiveEpilogueFwdINS6_IJSA_NS7_ILi512EEESA_EEES9_SC_SE_Li256ELb1ELb1ELb1ELb0EEENS1_36VarlenDynamicPersistentTileSchedulerILi64ELi64ELi256ELi128ELb1ELb1ELb1ELb1ELb0ELb1EEEEEEEEEvNT_6ParamsE,@"STO_CUDA_ENTRY STV_DEFAULT"
_ZN7cutlass13device_kernelIN5flash11enable_sm90INS1_16FlashAttnFwdSm90INS1_25CollectiveMainloopFwdSm90ILi2EN4cute5tupleIJNS5_1CILi1EEES8_S8_EEENS6_IJNS7_ILi64EEESA_SA_EEELi512ENS_6half_tEfNS_4arch4Sm90ELb0ELb1ELb1ELb1ELb1ELb0ELb0ELb0ELb0ELb1ELb1ELb0EEENS1_21CollectiveEpilogueFwdINS6_IJSA_NS7_ILi512EEESA_EEES9_SC_SE_Li256ELb1ELb1ELb1ELb0EEENS1_36VarlenDynamicPersistentTileSchedulerILi64ELi64ELi256ELi128ELb1ELb1ELb1ELb1ELb0ELb1EEEEEEEEEvNT_6ParamsE:
        /* <DEDUP_REMOVED lines=41> */
.L_x_2210:
        /* <DEDUP_REMOVED lines=22> */
.L_x_2211:
        /* <DEDUP_REMOVED lines=18> */
.L_x_2212:
        /* <DEDUP_REMOVED lines=22> */
.L_x_2213:
        /* <DEDUP_REMOVED lines=23> */
.L_x_2214:
        /* <DEDUP_REMOVED lines=8> */
.L_x_2216:
        /* <DEDUP_REMOVED lines=30> */
[CC--:B------:R-:W-:Y:S02]  /*0a40*/  LEA.HI R6, R3.reuse, R0.reuse, RZ, 0x2 ;  /* 0x0000000003067211 */ /* 0x0c0fe400078f10ff */
[----:B------:R-:W-:Y:S02]  /*0a50*/  LEA.HI R219, R3, R0, RZ, 0x3 ;  /* 0x0000000003db7211 */ /* 0x000fe400078f18ff */
[----:B------:R-:W-:Y:S02]  /*0a60*/  SHF.R.S32.HI R7, RZ, 0x4, R2 ;  /* 0x00000004ff077819 */ /* 0x000fe40000011402 */
[----:B------:R-:W-:Y:S02]  /*0a70*/  LOP3.LUT R3, R2, 0xfffffff0, RZ, 0xc0, !PT ;  /* 0xfffffff002037812 */ /* 0x000fe400078ec0ff */
[----:B------:R-:W-:-:S02]  /*0a80*/  SHF.R.S32.HI R5, RZ, 0x5, R4 ;  /* 0x00000005ff057819 */ /* 0x000fc40000011404 */
[----:B------:R-:W-:Y:S01]  /*0a90*/  SHF.R.S32.HI R4, RZ, 0x1f, R4 ;  /* 0x0000001fff047819 */ /* 0x000fe20000011404 */
[----:B------:R-:W-:Y:S01]  /*0aa0*/  IMAD.IADD R3, R0, 0x1, -R3 ;  /* 0x0000000100037824 */ /* 0x000fe200078e0a03 */
[----:B------:R-:W-:Y:S02]  /*0ab0*/  LOP3.LUT R13, R6, 0xfffffffc, RZ, 0xc0, !PT ;  /* 0xfffffffc060d7812 */ /* 0x000fe400078ec0ff */
[----:B------:R-:W-:Y:S02]  /*0ac0*/  LOP3.LUT R11, R9, 0xffffff80, RZ, 0xc0, !PT ;  /* 0xffffff80090b7812 */ /* 0x000fe400078ec0ff */
[----:B------:R-:W-:Y:S01]  /*0ad0*/  LOP3.LUT R187, R219, 0xfffffff8, RZ, 0xc0, !PT ;  /* 0xfffffff8dbbb7812 */ /* 0x000fe200078ec0ff */
[----:B------:R-:W-:Y:S01]  /*0ae0*/  IMAD.IADD R13, R0, 0x1, -R13 ;  /* 0x00000001000d7824 */ /* 0x000fe200078e0a0d */
[----:B------:R-:W-:Y:S01]  /*0af0*/  LEA.HI R2, R2, R7, RZ, 0x1 ;  /* 0x0000000702027211 */ /* 0x000fe200078f08ff */
[----:B------:R-:W-:Y:S01]  /*0b00*/  IMAD.IADD R11, R0, 0x1, -R11 ;  /* 0x00000001000b7824 */ /* 0x000fe200078e0a0b */
[----:B------:R-:W-:Y:S01]  /*0b10*/  LEA.HI R4, R4, R5, RZ, 0x2 ;  /* 0x0000000504047211 */ /* 0x000fe200078f10ff */
[----:B------:R-:W-:Y:S01]  /*0b20*/  IMAD.IADD R187, R0, 0x1, -R187 ;  /* 0x0000000100bb7824 */ /* 0x000fe200078e0abb */
[----:B------:R-:W-:-:S02]  /*0b30*/  LOP3.LUT R2, R2, 0x1ffffffe, RZ, 0xc0, !PT ;  /* 0x1ffffffe02027812 */ /* 0x000fc400078ec0ff */
[----:B------:R-:W-:Y:S01]  /*0b40*/  SHF.R.S32.HI R220, RZ, 0x7, R9 ;  /* 0x00000007ffdc7819 */ /* 0x000fe20000011409 */
[----:B------:R-:W-:Y:S01]  /*0b50*/  IMAD.SHL.U32 R19, R187, 0x8, RZ ;  /* 0x00000008bb137824 */ /* 0x000fe200078e00ff */
[--C-:B------:R-:W-:Y:S01]  /*0b60*/  SHF.R.S32.HI R0, RZ, 0x1f, R3.reuse ;  /* 0x0000001fff007819 */ /* 0x100fe20000011403 */
[----:B------:R-:W-:Y:S01]  /*0b70*/  IMAD.IADD R2, R7, 0x1, -R2 ;  /* 0x0000000107027824 */ /* 0x000fe200078e0a02 */
[----:B------:R-:W-:Y:S01]  /*0b80*/  LOP3.LUT R4, R4, 0x3ffffc, RZ, 0xc0, !PT ;  /* 0x003ffffc04047812 */ /* 0x000fe200078ec0ff */
[----:B------:R-:W-:Y:S01]  /*0b90*/  IMAD R15, R220, 0x100, R3 ;  /* 0x00000100dc0f7824 */ /* 0x000fe200078e0203 */
[----:B------:R-:W-:Y:S01]  /*0ba0*/  LEA.HI R7, R13, R13, RZ, 0x1 ;  /* 0x0000000d0d077211 */ /* 0x000fe200078f08ff */
[----:B------:R-:W-:Y:S01]  /*0bb0*/  IMAD.SHL.U32 R2, R2, 0x8, RZ ;  /* 0x0000000802027824 */ /* 0x000fe200078e00ff */
[----:B------:R-:W-:Y:S01]  /*0bc0*/  LEA.HI R6, R0, R3, RZ, 0x3 ;  /* 0x0000000300067211 */ /* 0x000fe200078f18ff */
[----:B------:R-:W-:Y:S01]  /*0bd0*/  IMAD.IADD R4, R5, 0x1, -R4 ;  /* 0x0000000105047824 */ /* 0x000fe200078e0a04 */
[----:B------:R-:W-:-:S02]  /*0be0*/  SHF.R.S32.HI R0, RZ, 0x1f, R11 ;  /* 0x0000001fff007819 */ /* 0x000fc4000001140b */
[----:B------:R-:W-:Y:S01]  /*0bf0*/  LOP3.LUT R10, R7, 0x1ffffffe, RZ, 0xc0, !PT ;  /* 0x1ffffffe070a7812 */ /* 0x000fe200078ec0ff */
[----:B------:R-:W-:Y:S01]  /*0c00*/  IMAD R15, R4, 0x10, R15 ;  /* 0x00000010040f7824 */ /* 0x000fe200078e020f */
[C---:B------:R-:W-:Y:S01]  /*0c10*/  LOP3.LUT R8, R6.reuse, 0xfffffff8, RZ, 0xc0, !PT ;  /* 0xfffffff806087812 */ /* 0x040fe200078ec0ff */
[----:B------:R-:W-:Y:S01]  /*0c20*/  IMAD.SHL.U32 R7, R6, 0x40, RZ ;  /* 0x0000004006077824 */ /* 0x000fe200078e00ff */
[----:B------:R-:W-:Y:S01]  /*0c30*/  LEA.HI R4, R0, R11, RZ, 0x2 ;  /* 0x0000000b00047211 */ /* 0x000fe200078f10ff */
[----:B------:R-:W-:Y:S01]  /*0c40*/  IMAD.IADD R186, R13, 0x1, -R10 ;  /* 0x000000010dba7824 */ /* 0x000fe200078e0a0a */
[----:B------:R-:W-:Y:S01]  /*0c50*/  LEA.HI R9, R9, R220, RZ, 0x1 ;  /* 0x000000dc09097211 */ /* 0x000fe200078f08ff */
[----:B------:R-:W-:Y:S01]  /*0c60*/  IMAD.IADD R8, R3, 0x1, -R8 ;  /* 0x0000000103087824 */ /* 0x000fe200078e0a08 */
[--C-:B------:R-:W-:Y:S02]  /*0c70*/  SHF.R.S32.HI R3, RZ, 0x2, R4.reuse ;  /* 0x00000002ff037819 */ /* 0x100fe40000011404 */
[----:B------:R-:W-:-:S02]  /*0c80*/  SHF.R.S32.HI R6, RZ, 0x1f, R4 ;  /* 0x0000001fff067819 */ /* 0x000fc40000011404 */
[----:B------:R-:W-:Y:S02]  /*0c90*/  LOP3.LUT R10, R4, 0x7ffffffc, RZ, 0xc0, !PT ;  /* 0x7ffffffc040a7812 */ /* 0x000fe400078ec0ff */
[----:B------:R-:W-:Y:S02]  /*0ca0*/  LOP3.LUT R4, R7, 0x7ffffe00, RZ, 0xc0, !PT ;  /* 0x7ffffe0007047812 */ /* 0x000fe400078ec0ff */
[----:B------:R-:W-:Y:S01]  /*0cb0*/  LEA.HI R6, R6, R3, RZ, 0x3 ;  /* 0x0000000306067211 */ /* 0x000fe200078f18ff */
[----:B------:R-:W-:Y:S01]  /*0cc0*/  IMAD.IADD R10, R11, 0x1, -R10 ;  /* 0x000000010b0a7824 */ /* 0x000fe200078e0a0a */
[----:B------:R-:W-:Y:S01]  /*0cd0*/  LOP3.LUT R9, R9, 0xfffffe, RZ, 0xc0, !PT ;  /* 0x00fffffe09097812 */ /* 0x000fe200078ec0ff */
[----:B------:R-:W-:Y:S01]  /*0ce0*/  IMAD R7, R5, 0x400, R4 ;  /* 0x0000040005077824 */ /* 0x000fe200078e0204 */
[----:B------:R-:W-:Y:S01]  /*0cf0*/  LOP3.LUT R6, R6, 0xfffffff8, RZ, 0xc0, !PT ;  /* 0xfffffff806067812 */ /* 0x000fe200078ec0ff */
[----:B------:R-:W-:Y:S01]  /*0d00*/  IMAD.SHL.U32 R4, R8, 0x40, RZ ;  /* 0x0000004008047824 */ /* 0x000fe200078e00ff */
[----:B------:R-:W-:Y:S01]  /*0d10*/  LEA.HI R0, R0, R11, RZ, 0x5 ;  /* 0x0000000b00007211 */ /* 0x000fe200078f28ff */
[----:B------:R-:W-:Y:S01]  /*0d20*/  IMAD.IADD R9, R220, 0x1, -R9 ;  /* 0x00000001dc097824 */ /* 0x000fe200078e0a09 */
[----:B------:R-:W-:Y:S01]  /*0d30*/  R2P PR, R8, 0x6 ;  /* 0x0000000608007804 */ /* 0x000fe20000000000 */
[----:B------:R-:W-:Y:S01]  /*0d40*/  IMAD.IADD R17, R3, 0x1, -R6 ;  /* 0x0000000103117824 */ /* 0x000fe200078e0a06 */
[----:B------:R-:W-:Y:S01]  /*0d50*/  LOP3.LUT R5, R4, 0x1c0, RZ, 0xc0, !PT ;  /* 0x000001c004057812 */ /* 0x000fe200078ec0ff */
[----:B------:R-:W-:Y:S01]  /*0d60*/  IMAD.U32 R3, R15, 0x40, R2 ;  /* 0x000000400f037824 */ /* 0x000fe200078e0002 */
[----:B------:R-:W-:-:S02]  /*0d70*/  SHF.R.S32.HI R0, RZ, 0x5, R0 ;  /* 0x00000005ff007819 */ /* 0x000fc40000011400 */
[----:B------:R-:W-:Y:S02]  /*0d80*/  LOP3.LUT R2, R5, 0x8, R2, 0xf8, !PT ;  /* 0x0000000805027812 */ /* 0x000fe400078ef802 */
[----:B------:R-:W-:Y:S01]  /*0d90*/  SHF.R.U32.HI R5, RZ, 0x3, R5 ;  /* 0x00000003ff057819 */ /* 0x000fe20000011605 */
[----:B------:R0:W-:Y:S01]  /*0da0*/  STL [R1+0x20], R3 ;  /* 0x0000200301007387 */ /* 0x0001e20000100800 */
[----:B------:R-:W-:Y:S01]  /*0db0*/  IMAD R17, R0, 0x10, R17 ;  /* 0x0000001000117824 */ /* 0x000fe200078e0211 */
[----:B------:R-:W-:Y:S02]  /*0dc0*/  SEL R184, R184, 0xffffffc0, !P2 ;  /* 0xffffffc0b8b87807 */ /* 0x000fe40005000000 */
[----:B------:R-:W-:Y:S01]  /*0dd0*/  LOP3.LUT R4, R2, R5, RZ, 0x3c, !PT ;  /* 0x0000000502047212 */ /* 0x000fe200078e3cff */
[----:B------:R-:W-:Y:S01]  /*0de0*/  IMAD.SHL.U32 R2, R10, 0x2, RZ ;  /* 0x000000020a027824 */ /* 0x000fe200078e00ff */
[----:B------:R-:W-:Y:S01]  /*0df0*/  SHF.R.S32.HI R219, RZ, 0x3, R219 ;  /* 0x00000003ffdb7819 */ /* 0x000fe200000114db */
[----:B------:R-:W-:-:S02]  /*0e00*/  IMAD R186, R186, 0x8, R17 ;  /* 0x00000008baba7824 */ /* 0x000fc400078e0211 */
[----:B------:R-:W-:Y:S02]  /*0e10*/  IMAD.IADD R4, R7, 0x1, R4 ;  /* 0x0000000107047824 */ /* 0x000fe400078e0204 */
[----:B0-----:R-:W-:-:S03]  /*0e20*/  IMAD.SHL.U32 R3, R9, 0x100, RZ ;  /* 0x0000010009037824 */ /* 0x001fc600078e00ff */
[----:B------:R-:W-:Y:S01]  /*0e30*/  LEA R22, R4, UR41, 0x1 ;  /* 0x0000002904167c11 */ /* 0x000fe2000f8e08ff */
[----:B------:R-:W-:Y:S01]  /*0e40*/  IMAD.IADD R18, R2, 0x1, R3 ;  /* 0x0000000102127824 */ /* 0x000fe200078e0203 */
[----:B------:R0:W-:Y:S03]  /*0e50*/  STL [R1+0x1c], R3 ;  /* 0x00001c0301007387 */ /* 0x0001e60000100800 */
[C---:B------:R-:W-:Y:S01]  /*0e60*/  VIADD R218, R18.reuse, 0x8 ;  /* 0x0000000812da7836 */ /* 0x040fe20000000000 */
[----:B------:R-:W-:Y:S01]  /*0e70*/  SHF.R.S32.HI R0, RZ, 0x1f, R18 ;  /* 0x0000001fff007819 */ /* 0x000fe20000011412 */
[C---:B------:R-:W-:Y:S02]  /*0e80*/  VIADD R217, R18.reuse, 0x10 ;  /* 0x0000001012d97836 */ /* 0x040fe40000000000 */
[C---:B------:R-:W-:Y:S02]  /*0e90*/  VIADD R216, R18.reuse, 0x18 ;  /* 0x0000001812d87836 */ /* 0x040fe40000000000 */
        /* <DEDUP_REMOVED lines=62> */
[----:B------:R-:W-:-:S02]  /*1280*/  IMAD.IADD R185, R185, 0x1, R184 ;  /* 0x00000001b9b97824 */ /* 0x000fc400078e02b8 */
[----:B------:R-:W-:-:S07]  /*1290*/  IMAD.IADD R184, R184, 0x1, R23 ;  /* 0x00000001b8b87824 */ /* 0x000fce00078e0217 */
.L_x_2339:
[----:B------:R-:W-:Y:S02]  /*12a0*/  ULDC.64 UR8, c[0x0][0xa28] ;  /* 0x00028a0000087ab9 */ /* 0x000fe40000000a00 */
[----:B------:R-:W-:-:S04]  /*12b0*/  UISETP.NE.U32.AND UP0, UPT, UR8, URZ, UPT ;  /* 0x0000003f0800728c */ /* 0x000fc8000bf05070 */
[----:B------:R-:W-:-:S03]  /*12c0*/  UISETP.NE.AND.EX UP0, UPT, UR9, URZ, UPT, UP0 ;  /* 0x0000003f0900728c */ /* 0x000fc6000bf05300 */
[----:B------:R-:W-:Y:S02]  /*12d0*/  ULDC.64 UR8, c[0x0][0xa18] ;  /* 0x0002860000087ab9 */ /* 0x000fe40000000a00 */
[----:B------:R-:W-:Y:S01]  /*12e0*/  UISETP.NE.U32.AND UP1, UPT, UR8, URZ, UPT ;  /* 0x0000003f0800728c */ /* 0x000fe2000bf25070 */
[----:B------:R-:W-:-:S03]  /*12f0*/  PLOP3.LUT P0, PT, PT, PT, UP0, 0x80, 0x0 ;  /* 0x000000000000781c */ /* 0x000fc60003f0f008 */
[----:B------:R-:W-:-:S03]  /*1300*/  UISETP.NE.AND.EX UP1, UPT, UR9, URZ, UPT, UP1 ;  /* 0x0000003f0900728c */ /* 0x000fc6000bf25310 */
[----:B------:R-:W-:Y:S02]  /*1310*/  @UP0 ULDC.64 UR8, c[0x0][0xa28] ;  /* 0x00028a0000080ab9 */ /* 0x000fe40000000a00 */
[----:B------:R-:W-:Y:S01]  /*1320*/  @UP0 UIMAD.WIDE UR8, UR6, 0x4, UR8 ;  /* 0x00000004060808a5 */ /* 0x000fe2000f8e0208 */
[----:B------:R-:W-:-:S05]  /*1330*/  PLOP3.LUT P2, PT, PT, PT, UP1, 0x80, 0x0 ;  /* 0x000000000000781c */ /* 0x000fca0003f4f018 */
[----:B------:R-:W-:Y:S01]  /*1340*/  @UP1 ULDC.64 UR10, c[0x0][0xa18] ;  /* 0x00028600000a1ab9 */ /* 0x000fe20000000a00 */
[----:B0-234-:R-:W-:Y:S02]  /*1350*/  IMAD.U32 R4, RZ, RZ, UR8 ;  /* 0x00000008ff047e24 */ /* 0x01dfe4000f8e00ff */
[----:B------:R-:W-:Y:S01]  /*1360*/  IMAD.U32 R5, RZ, RZ, UR9 ;  /* 0x00000009ff057e24 */ /* 0x000fe2000f8e00ff */
[----:B------:R-:W-:Y:S02]  /*1370*/  @UP1 UIMAD.WIDE UR8, UR6, 0x4, UR10 ;  /* 0x00000004060818a5 */ /* 0x000fe4000f8e020a */
[----:B------:R-:W-:Y:S02]  /*1380*/  ULOP3.LUT UR4, UR7, 0xff000000, URZ, 0xc0, !UPT ;  /* 0xff00000007047892 */ /* 0x000fe4000f8ec03f */
[----:B------:R-:W2:Y:S01]  /*1390*/  @P0 LDG.E R4, desc[UR54][R4.64] ;  /* 0x0000003604040981 */ /* 0x000ea2000c1e1900 */
[----:B------:R-:W-:Y:S01]  /*13a0*/  ULDC.64 UR10, c[0x0][0xa20] ;  /* 0x00028800000a7ab9 */ /* 0x000fe20000000a00 */
[----:B-1----:R-:W-:-:S02]  /*13b0*/  IMAD.U32 R6, RZ, RZ, UR8 ;  /* 0x00000008ff067e24 */ /* 0x002fc4000f8e00ff */
[----:B------:R-:W-:Y:S01]  /*13c0*/  IMAD.U32 R7, RZ, RZ, UR9 ;  /* 0x00000009ff077e24 */ /* 0x000fe2000f8e00ff */
[----:B------:R-:W-:-:S04]  /*13d0*/  ULDC.64 UR8, c[0x0][0x418] ;  /* 0x0001060000087ab9 */ /* 0x000fc80000000a00 */
[----:B------:R-:W3:Y:S01]  /*13e0*/  @P2 LDG.E R6, desc[UR54][R6.64] ;  /* 0x0000003606062981 */ /* 0x000ee2000c1e1900 */
[----:B------:R-:W-:Y:S01]  /*13f0*/  UISETP.NE.U32.AND UP0, UPT, UR8, URZ, UPT ;  /* 0x0000003f0800728c */ /* 0x000fe2000bf05070 */
[----:B------:R-:W-:Y:S01]  /*1400*/  ISETP.NE.U32.AND P1, PT, RZ, UR10, PT ;  /* 0x0000000aff007c0c */ /* 0x000fe2000bf25070 */
[----:B------:R-:W-:Y:S02]  /*1410*/  ULOP3.LUT UR42, UR7, 0xff0000, URZ, 0xc0, !UPT ;  /* 0x00ff0000072a7892 */ /* 0x000fe4000f8ec03f */
[----:B------:R-:W-:Y:S01]  /*1420*/  UISETP.NE.AND.EX UP0, UPT, UR9, URZ, UPT, UP0 ;  /* 0x0000003f0900728c */ /* 0x000fe2000bf05300 */
[----:B------:R-:W-:Y:S01]  /*1430*/  ISETP.NE.AND.EX P1, PT, RZ, UR11, PT, P1 ;  /* 0x0000000bff007c0c */ /* 0x000fe2000bf25310 */
[----:B------:R-:W-:Y:S01]  /*1440*/  ULDC UR8, c[0x0][0x424] ;  /* 0x0001090000087ab9 */ /* 0x000fe20000000800 */
[----:B------:R-:W-:Y:S02]  /*1450*/  USHF.R.U32.HI UR4, URZ, 0x8, UR4 ;  /* 0x000000083f047899 */ /* 0x000fe40008011604 */
[----:B------:R-:W-:Y:S01]  /*1460*/  USEL UR8, UR8, 0x1, UP0 ;  /* 0x0000000108087887 */ /* 0x000fe20008000000 */
[----:B------:R-:W-:Y:S01]  /*1470*/  ULDC UR9, c[0x0][0x2f0] ;  /* 0x0000bc0000097ab9 */ /* 0x000fe20000000800 */
[----:B------:R-:W-:Y:S01]  /*1480*/  UMOV UR48, URZ ;  /* 0x0000003f00307c82 */ /* 0x000fe20008000000 */
[----:B------:R-:W-:-:S02]  /*1490*/  ULEA.HI UR42, UR42, UR4, URZ, 0x10 ;  /* 0x000000042a2a7291 */ /* 0x000fc4000f8f803f */
[----:B------:R-:W-:Y:S02]  /*14a0*/  UIMAD UR4, UR8, UR9, URZ ;  /* 0x00000009080472a4 */ /* 0x000fe4000f8e023f */
[----:B------:R-:W-:Y:S01]  /*14b0*/  ULOP3.LUT UR43, UR7, 0xffff, URZ, 0xc0, !UPT ;  /* 0x0000ffff072b7892 */ /* 0x000fe2000f8ec03f */
[----:B--2---:R-:W-:Y:S02]  /*14c0*/  @P0 R2UR UR48, R4 ;  /* 0x00000000043002ca */ /* 0x004fe400000e0000 */
[----:B---3--:R-:W-:Y:S01]  /*14d0*/  @P2 R2UR UR50, R6 ;  /* 0x00000000063222ca */ /* 0x008fe200000e0000 */
[----:B-----5:R-:W-:-:S14]  /*14e0*/  @P2 BRA `(.L_x_2217) ;  /* 0x0000000000382947 */ /* 0x020fdc0003800000 */
[----:B------:R-:W-:Y:S01]  /*14f0*/  ULDC.64 UR8, c[0x0][0xa00] ;  /* 0x0002800000087ab9 */ /* 0x000fe20000000a00 */
[----:B------:R-:W-:Y:S01]  /*1500*/  ULDC UR50, c[0x0][0x288] ;  /* 0x0000a20000327ab9 */ /* 0x000fe20000000800 */
        /* <DEDUP_REMOVED lines=12> */
.L_x_2217:
[----:B------:R-:W-:Y:S01]  /*15d0*/  UMOV UR44, UR6 ;  /* 0x00000006002c7c82 */ /* 0x000fe20008000000 */
[----:B------:R-:W-:Y:S05]  /*15e0*/  @!P1 BRA `(.L_x_2218) ;  /* 0x00000000001c9947 */ /* 0x000fea0003800000 */
[----:B------:R-:W-:Y:S02]  /*15f0*/  ULDC.64 UR8, c[0x0][0xa20] ;  /* 0x0002880000087ab9 */ /* 0x000fe40000000a00 */
[----:B------:R-:W-:-:S06]  /*1600*/  UIMAD.WIDE UR6, UR6, 0x4, UR8 ;  /* 0x00000004060678a5 */ /* 0x000fcc000f8e0208 */
[----:B------:R-:W-:Y:S02]  /*1610*/  IMAD.U32 R4, RZ, RZ, UR6 ;  /* 0x00000006ff047e24 */ /* 0x000fe4000f8e00ff */
[----:B------:R-:W-:-:S05]  /*1620*/  IMAD.U32 R5, RZ, RZ, UR7 ;  /* 0x00000007ff057e24 */ /* 0x000fca000f8e00ff */
[----:B------:R-:W2:Y:S02]  /*1630*/  LDG.E R4, desc[UR54][R4.64] ;  /* 0x0000003604047981 */ /* 0x000ea4000c1e1900 */
[----:B--2---:R-:W-:Y:S01]  /*1640*/  R2UR UR4, R4 ;  /* 0x00000000040472ca */ /* 0x004fe200000e0000 */
[----:B------:R-:W-:-:S14]  /*1650*/  BRA `(.L_x_2219) ;  /* 0x0000000000347947 */ /* 0x000fdc0003800000 */
.L_x_2218:
        /* <DEDUP_REMOVED lines=13> */
.L_x_2219:
[----:B------:R-:W-:Y:S02]  /*1730*/  UISETP.NE.AND UP0, UPT, UR46, 0x1, UPT ;  /* 0x000000012e00788c */ /* 0x000fe4000bf05270 */
[----:B------:R-:W-:Y:S02]  /*1740*/  UIADD3 UR48, UR4, -UR48, URZ ;  /* 0x8000003004307290 */ /* 0x000fe4000fffe03f */
[----:B------:R-:W-:Y:S02]  /*1750*/  USHF.L.U32 UR45, UR5, 0x6, URZ ;  /* 0x00000006052d7899 */ /* 0x000fe4000800063f */
[----:B------:R-:W-:Y:S01]  /*1760*/  UIADD3 UR4, UR48, 0x3f, URZ ;  /* 0x0000003f30047890 */ /* 0x000fe2000fffe03f */
[----:B------:R-:W-:-:S03]  /*1770*/  PLOP3.LUT P0, PT, PT, PT, UP0, 0x80, 0x0 ;  /* 0x000000000000781c */ /* 0x000fc60003f0f008 */
[----:B------:R-:W-:-:S04]  /*1780*/  USHF.R.S32.HI UR6, URZ, 0x1f, UR4 ;  /* 0x0000001f3f067899 */ /* 0x000fc80008011404 */
[----:B------:R-:W-:-:S04]  /*1790*/  ULEA.HI UR6, UR6, UR4, URZ, 0x6 ;  /* 0x0000000406067291 */ /* 0x000fc8000f8f303f */
[----:B------:R-:W-:Y:S02]  /*17a0*/  USHF.R.S32.HI UR6, URZ, 0x6, UR6 ;  /* 0x000000063f067899 */ /* 0x000fe40008011406 */
[----:B------:R-:W-:Y:S10]  /*17b0*/  @!P0 BRA `(.L_x_2220) ;  /* 0x0000002400148947 */ /* 0x000ff40003800000 */
[----:B------:R-:W-:Y:S01]  /*17c0*/  ULDC UR4, c[0x0][0x448] ;  /* 0x0001120000047ab9 */ /* 0x000fe20000000800 */
[----:B------:R-:W-:Y:S02]  /*17d0*/  UIADD3 UR7, UR45, 0x3f, URZ ;  /* 0x0000003f2d077890 */ /* 0x000fe4000fffe03f */
[----:B------:R-:W-:Y:S02]  /*17e0*/  UISETP.NE.AND UP0, UPT, UR4, 0x1, UPT ;  /* 0x000000010400788c */ /* 0x000fe4000bf05270 */
[----:B------:R-:W-:Y:S01]  /*17f0*/  UIADD3 UR10, UR48, 0x1, -UR50 ;  /* 0x00000001300a7890 */ /* 0x000fe2000fffe832 */
[----:B------:R-:W-:Y:S02]  /*1800*/  ULDC.64 UR4, c[0x0][0x9e0] ;  /* 0x0002780000047ab9 */ /* 0x000fe40000000a00 */
[----:B------:R-:W-:-:S06]  /*1810*/  UISETP.GE.AND UP1, UPT, UR5, 0x1, UPT ;  /* 0x000000010500788c */ /* 0x000fcc000bf26270 */
[----:B------:R-:W-:Y:S01]  /*1820*/  @UP0 ULDC UR8, c[0x0][0x44c] ;  /* 0x0001130000080ab9 */ /* 0x000fe20000000800 */
[----:B------:R-:W-:Y:S01]  /*1830*/  PLOP3.LUT P1, PT, PT, PT, UP1, 0x80, 0x0 ;  /* 0x000000000000781c */ /* 0x000fe20003f2f018 */
[----:B------:R-:W-:Y:S01]  /*1840*/  UIMAD.WIDE.U32 UR8, UR7, UR8, URZ ;  /* 0x00000008070872a5 */ /* 0x000fe2000f8e003f */
[----:B------:R-:W-:-:S03]  /*1850*/  @UP0 ULDC UR11, c[0x0][0x450] ;  /* 0x00011400000b0ab9 */ /* 0x000fc60000000800 */
[----:B------:R-:W-:-:S04]  /*1860*/  @UP0 USHF.R.U32.HI UR7, URZ, UR11, UR9 ;  /* 0x0000000b3f070299 */ /* 0x000fc80008011609 */
[----:B------:R-:W-:-:S04]  /*1870*/  UIADD3 UR10, UR10, UR7, URZ ;  /* 0x000000070a0a7290 */ /* 0x000fc8000fffe03f */
[----:B------:R-:W-:Y:S01]  /*1880*/  UIADD3 UR4, UR10, UR4, URZ ;  /* 0x000000040a047290 */ /* 0x000fe2000fffe03f */
[----:B------:R-:W-:Y:S11]  /*1890*/  @!P1 BRA `(.L_x_2221) ;  /* 0x0000000000449947 */ /* 0x000ff60003800000 */
        /* <DEDUP_REMOVED lines=10> */
.L_x_2222:
[----:B------:R-:W-:-:S11]  /*1940*/  UISETP.NE.AND UP1, UPT, UR5, 0x1, UPT ;  /* 0x000000010500788c */ /* 0x000fd6000bf25270 */
[----:B------:R-:W-:Y:S02]  /*1950*/  @UP1 ULDC.64 UR10, c[0x0][0x9e8] ;  /* 0x00027a00000a1ab9 */ /* 0x000fe40000000a00 */
[----:B------:R-:W-:-:S04]  /*1960*/  UIMAD.WIDE.U32 UR8, UR7, UR10, URZ ;  /* 0x0000000a070872a5 */ /* 0x000fc8000f8e003f */
[----:B------:R-:W-:-:S12]  /*1970*/  @UP1 USHF.R.U32.HI UR7, URZ, UR11, UR9 ;  /* 0x0000000b3f071299 */ /* 0x000fd80008011609 */
.L_x_2223:
[----:B------:R-:W-:-:S04]  /*1980*/  UIMAD UR7, UR7, UR5, UR5 ;  /* 0x00000005070772a4 */ /* 0x000fc8000f8e0205 */
[----:B------:R-:W-:-:S04]  /*1990*/  UISETP.LT.AND UP1, UPT, UR4, UR7, UPT ;  /* 0x000000070400728c */ /* 0x000fc8000bf21270 */
[----:B------:R-:W-:-:S12]  /*19a0*/  USEL UR4, UR4, UR7, UP1 ;  /* 0x0000000704047287 */ /* 0x000fd80008800000 */
.L_x_2221:
[----:B------:R-:W-:Y:S01]  /*19b0*/  UIADD3 UR4, UR4, 0x3f, URZ ;  /* 0x0000003f04047890 */ /* 0x000fe2000fffe03f */
[----:B------:R-:W-:Y:S01]  /*19c0*/  @UP0 ULDC UR8, c[0x0][0x44c] ;  /* 0x0001130000080ab9 */ /* 0x000fe20000000800 */
[----:B------:R-:W-:Y:S02]  /*19d0*/  @UP0 ULDC UR10, c[0x0][0x450] ;  /* 0x00011400000a0ab9 */ /* 0x000fe40000000800 */
[----:B------:R-:W-:Y:S02]  /*19e0*/  USHF.R.S32.HI UR7, URZ, 0x1f, UR4 ;  /* 0x0000001f3f077899 */ /* 0x000fe40008011404 */
[----:B------:R-:W-:Y:S02]  /*19f0*/  UIMAD.WIDE.U32 UR8, UR45, UR8, URZ ;  /* 0x000000082d0872a5 */ /* 0x000fe4000f8e003f */
[----:B------:R-:W-:-:S03]  /*1a00*/  ULEA.HI UR7, UR7, UR4, URZ, 0x6 ;  /* 0x0000000407077291 */ /* 0x000fc6000f8f303f */
[----:B------:R-:W-:Y:S01]  /*1a10*/  UMOV UR4, UR45 ;  /* 0x0000002d00047c82 */ /* 0x000fe20008000000 */
[----:B------:R-:W-:Y:S02]  /*1a20*/  @UP0 USHF.R.U32.HI UR4, URZ, UR10, UR9 ;  /* 0x0000000a3f040299 */ /* 0x000fe40008011609 */
[----:B------:R-:W-:Y:S02]  /*1a30*/  USHF.R.S32.HI UR7, URZ, 0x6, UR7 ;  /* 0x000000063f077899 */ /* 0x000fe40008011407 */
[----:B------:R-:W-:Y:S02]  /*1a40*/  UIADD3 UR48, UR4, UR48, -UR50 ;  /* 0x0000003004307290 */ /* 0x000fe4000fffe832 */
[----:B------:R-:W-:Y:S01]  /*1a50*/  UISETP.LT.AND UP0, UPT, UR6, UR7, UPT ;  /* 0x000000070600728c */ /* 0x000fe2000bf01270 */
[----:B------:R-:W-:-:S03]  /*1a60*/  ULDC UR4, c[0x0][0x9dc] ;  /* 0x0002770000047ab9 */ /* 0x000fc60000000800 */
        /* <DEDUP_REMOVED lines=13> */
.L_x_2225:
[----:B------:R-:W-:-:S11]  /*1b40*/  UISETP.NE.AND UP0, UPT, UR5, 0x1, UPT ;  /* 0x000000010500788c */ /* 0x000fd6000bf05270 */
[----:B------:R-:W-:Y:S02]  /*1b50*/  @UP0 ULDC.64 UR10, c[0x0][0x9e8] ;  /* 0x00027a00000a0ab9 */ /* 0x000fe40000000a00 */
[----:B------:R-:W-:-:S04]  /*1b60*/  UIMAD.WIDE.U32 UR6, UR48, UR10, URZ ;  /* 0x0000000a300672a5 */ /* 0x000fc8000f8e003f */
[----:B------:R-:W-:-:S12]  /*1b70*/  @UP0 USHF.R.U32.HI UR48, URZ, UR11, UR7 ;  /* 0x0000000b3f300299 */ /* 0x000fd80008011607 */
.L_x_2226:
[----:B------:R-:W-:-:S04]  /*1b80*/  UIMAD UR5, UR48, UR5, URZ ;  /* 0x00000005300572a4 */ /* 0x000fc8000f8e023f */
[----:B------:R-:W-:-:S04]  /*1b90*/  UISETP.LT.AND UP0, UPT, UR4, UR5, UPT ;  /* 0x000000050400728c */ /* 0x000fc8000bf01270 */
[----:B------:R-:W-:-:S12]  /*1ba0*/  USEL UR4, UR4, UR5, !UP0 ;  /* 0x0000000504047287 */ /* 0x000fd8000c000000 */
.L_x_2224:
[----:B------:R-:W-:Y:S02]  /*1bb0*/  USHF.R.S32.HI UR5, URZ, 0x1f, UR4 ;  /* 0x0000001f3f057899 */ /* 0x000fe40008011404 */
[----:B------:R-:W-:Y:S02]  /*1bc0*/  ULOP3.LUT UR20, UR42, 0xff, URZ, 0xc0, !UPT ;  /* 0x000000ff2a147892 */ /* 0x000fe4000f8ec03f */
[----:B------:R-:W-:-:S03]  /*1bd0*/  ULEA.HI UR5, UR5, UR4, URZ, 0x6 ;  /* 0x0000000405057291 */ /* 0x000fc6000f8f303f */
[----:B------:R-:W-:Y:S01]  /*1be0*/  UMOV UR4, URZ ;  /* 0x0000003f00047c82 */ /* 0x000fe20008000000 */
[----:B------:R-:W-:-:S04]  /*1bf0*/  USHF.R.S32.HI UR5, URZ, 0x6, UR5 ;  /* 0x000000063f057899 */ /* 0x000fc80008011405 */
[----:B------:R-:W-:-:S04]  /*1c00*/  UISETP.LT.AND UP0, UPT, URZ, UR5, UPT ;  /* 0x000000053f00728c */ /* 0x000fc8000bf01270 */
[----:B------:R-:W-:-:S04]  /*1c10*/  USEL UR10, URZ, UR5, !UP0 ;  /* 0x000000053f0a7287 */ /* 0x000fc8000c000000 */
[----:B------:R-:W-:-:S06]  /*1c20*/  UISETP.GT.AND UP0, UPT, UR9, UR10, UPT ;  /* 0x0000000a0900728c */ /* 0x000fcc000bf04270 */
[----:B------:R-:W-:-:S13]  /*1c30*/  PLOP3.LUT P0, PT, PT, PT, UP0, 0x80, 0x0 ;  /* 0x000000000000781c */ /* 0x000fda0003f0f008 */
[----:B------:R-:W-:Y:S05]  /*1c40*/  @!P0 BRA `(.L_x_2227) ;  /* 0x0000000000948947 */ /* 0x000fea0003800000 */
[----:B------:R-:W-:-:S04]  /*1c50*/  USHF.R.U32.HI UR11, URZ, 0x10, UR42 ;  /* 0x000000103f0b7899 */ /* 0x000fc8000801162a */
[----:B------:R-:W-:-:S11]  /*1c60*/  UISETP.NE.AND UP0, UPT, UR11, URZ, UPT ;  /* 0x0000003f0b00728c */ /* 0x000fd6000bf05270 */
[----:B------:R-:W-:Y:S02]  /*1c70*/  @!UP0 ULDC UR11, c[0x0][0x9f0] ;  /* 0x00027c00000b8ab9 */ /* 0x000fe40000000800 */
[----:B------:R-:W-:Y:S01]  /*1c80*/  IMAD.U32 R4, RZ, RZ, UR11 ;  /* 0x0000000bff047e24 */ /* 0x000fe2000f8e00ff */
[----:B------:R-:W-:-:S04]  /*1c90*/  UIADD3 UR4, UR11, -0x1, UR9 ;  /* 0xffffffff0b047890 */ /* 0x000fc8000fffe009 */
[-C--:B------:R-:W-:Y:S01]  /*1ca0*/  IABS R0, R4.reuse ;  /* 0x0000000400007213 */ /* 0x080fe20000000000 */
[----:B------:R-:W-:Y:S01]  /*1cb0*/  UIADD3 UR6, -UR10, UR4, URZ ;  /* 0x000000040a067290 */ /* 0x000fe2000fffe13f */
[----:B------:R-:W-:Y:S02]  /*1cc0*/  IABS R6, R4 ;  /* 0x0000000400067213 */ /* 0x000fe40000000000 */
[----:B------:R-:W-:Y:S01]  /*1cd0*/  R2UR UR12, R0 ;  /* 0x00000000000c72ca */ /* 0x000fe200000e0000 */
[----:B------:R-:W-:Y:S02]  /*1ce0*/  UMOV UR4, URZ ;  /* 0x0000003f00047c82 */ /* 0x000fe40008000000 */
[----:B------:R-:W-:Y:S01]  /*1cf0*/  IMAD.U32 R5, RZ, RZ, UR6 ;  /* 0x00000006ff057e24 */ /* 0x000fe2000f8e00ff */
[----:B------:R-:W-:-:S04]  /*1d00*/  ULOP3.LUT UR6, UR6, UR11, URZ, 0x3c, !UPT ;  /* 0x0000000b06067292 */ /* 0x000fc8000f8e3c3f */
[----:B------:R-:W-:-:S05]  /*1d10*/  IABS R5, R5 ;  /* 0x0000000500057213 */ /* 0x000fca0000000000 */
[----:B------:R-:W0:Y:S01]  /*1d20*/  I2F.RP R0, UR12 ;  /* 0x0000000c00007d06 */ /* 0x000e220008209400 */
[----:B------:R-:W-:-:S05]  /*1d30*/  IMAD.MOV.U32 R4, RZ, RZ, R5 ;  /* 0x000000ffff047224 */ /* 0x000fca00078e0005 */
[----:B------:R-:W-:Y:S02]  /*1d40*/  R2UR UR8, R4 ;  /* 0x00000000040872ca */ /* 0x000fe400000e0000 */
[----:B0-----:R-:W0:Y:S02]  /*1d50*/  MUFU.RCP R0, R0 ;  /* 0x0000000000007308 */ /* 0x001e240000001000 */
[----:B0-----:R-:W-:Y:S02]  /*1d60*/  VIADD R3, R0, 0xffffffe ;  /* 0x0ffffffe00037836 */ /* 0x001fe40000000000 */
        /* <DEDUP_REMOVED lines=19> */
.L_x_2227:
[----:B------:R-:W-:Y:S01]  /*1ea0*/  UIMAD UR20, UR20, UR4, UR10 ;  /* 0x00000004141472a4 */ /* 0x000fe2000f8e020a */
[----:B------:R-:W-:Y:S01]  /*1eb0*/  IMAD.U32 R0, RZ, RZ, UR9 ;  /* 0x00000009ff007e24 */ /* 0x000fe2000f8e00ff */
[----:B------:R-:W-:Y:S01]  /*1ec0*/  PLOP3.LUT P0, PT, PT, PT, PT, 0x80, 0x0 ;  /* 0x000000000000781c */ /* 0x000fe20003f0f070 */
[----:B------:R-:W-:Y:S01]  /*1ed0*/  IMAD.U32 R3, RZ, RZ, UR4 ;  /* 0x00000004ff037e24 */ /* 0x000fe2000f8e00ff */
[----:B------:R-:W-:Y:S01]  /*1ee0*/  CS2R R150, SRZ ;  /* 0x0000000000967805 */ /* 0x000fe2000001ff00 */
[----:B------:R-:W-:Y:S01]  /*1ef0*/  IMAD.MOV.U32 R12, RZ, RZ, RZ ;  /* 0x000000ffff0c7224 */ /* 0x000fe200078e00ff */
[----:B------:R-:W-:Y:S02]  /*1f00*/  CS2R R148, SRZ ;  /* 0x0000000000947805 */ /* 0x000fe4000001ff00 */
[----:B------:R-:W-:Y:S02]  /*1f10*/  CS2R R146, SRZ ;  /* 0x0000000000927805 */ /* 0x000fe4000001ff00 */
[----:B------:R-:W-:Y:S01]  /*1f20*/  VIADDMNMX R0, R3, UR20, R0, PT ;  /* 0x0000001403007c46 */ /* 0x000fe2000b800100 */
[----:B------:R-:W-:Y:S01]  /*1f30*/  IMAD.MOV.U32 R3, RZ, RZ, RZ ;  /* 0x000000ffff037224 */ /* 0x000fe200078e00ff */
[----:B------:R-:W-:-:S02]  /*1f40*/  CS2R R144, SRZ ;  /* 0x0000000000907805 */ /* 0x000fc4000001ff00 */
[----:B------:R-:W-:Y:S02]  /*1f50*/  CS2R R142, SRZ ;  /* 0x00000000008e7805 */ /* 0x000fe4000001ff00 */
[----:B------:R-:W-:Y:S02]  /*1f60*/  R2UR UR22, R0 ;  /* 0x00000000001672ca */ /* 0x000fe400000e0000 */
        /* <DEDUP_REMOVED lines=12> */
[----:B------:R-:W-:Y:S01]  /*2030*/  UISETP.GT.AND UP0, UPT, UR22, UR20, UPT ;  /* 0x000000141600728c */ /* 0x000fe2000bf04270 */
[----:B------:R-:W-:Y:S02]  /*2040*/  CS2R R116, SRZ ;  /* 0x0000000000747805 */ /* 0x000fe4000001ff00 */
[----:B------:R-:W-:Y:S02]  /*2050*/  CS2R R114, SRZ ;  /* 0x0000000000727805 */ /* 0x000fe4000001ff00 */
[----:B------:R-:W-:Y:S02]  /*2060*/  CS2R R112, SRZ ;  /* 0x0000000000707805 */ /* 0x000fe4000001ff00 */
[----:B------:R-:W-:-:S02]  /*2070*/  CS2R R110, SRZ ;  /* 0x00000000006e7805 */ /* 0x000fc4000001ff00 */
[----:B------:R-:W-:Y:S02]  /*2080*/  CS2R R108, SRZ ;  /* 0x00000000006c7805 */ /* 0x000fe4000001ff00 */
[----:B------:R-:W-:Y:S02]  /*2090*/  PLOP3.LUT P1, PT, PT, PT, UP0, 0x80, 0x0 ;  /* 0x000000000000781c */ /* 0x000fe40003f2f008 */
        /* <DEDUP_REMOVED lines=60> */
.L_x_2229:
[----:B------:R-:W-:Y:S01]  /*2460*/  ULEA UR23, UR38, UR41, 0x3 ;  /* 0x0000002926177291 */ /* 0x000fe2000f8e183f */
[----:B------:R-:W-:-:S05]  /*2470*/  IMAD.U32 R0, RZ, RZ, UR37 ;  /* 0x00000025ff007e24 */ /* 0x000fca000f8e00ff */
[----:B------:R-:W-:-:S04]  /*2480*/  SHF.L.U32 R0, R0, 0x1f, RZ ;  /* 0x0000001f00007819 */ /* 0x000fc800000006ff */
[----:B------:R-:W0:Y:S02]  /*2490*/  SYNCS.PHASECHK.TRANS64.TRYWAIT P1, [UR23+0x28c50], R0 ;  /* 0x028c5000ff0075a7 */ /* 0x000e240008020157 */
[----:B0-----:R-:W-:Y:S05]  /*24a0*/  @!P1 BRA `(.L_x_2230) ;  /* 0x0000017800489947 */ /* 0x001fea0003800000 */
.L_x_2434:
[----:B------:R-:W-:Y:S01]  /*24b0*/  BAR.SYNC.DEFER_BLOCKING 0xe, 0x100 ;  /* 0x0384000000007b1d */ /* 0x000fe20000010000 */
[----:B------:R-:W-:Y:S02]  /*24c0*/  UIADD3 UR4, UR41, 0x26800, URZ ;  /* 0x0002680029047890 */ /* 0x000fe4000fffe03f */
[----:B------:R-:W-:Y:S02]  /*24d0*/  ULEA UR18, UR38, UR21, 0xc ;  /* 0x0000001526127291 */ /* 0x000fe4000f8e603f */
[----:B------:R-:W-:Y:S01]  /*24e0*/  USHF.R.U32.HI UR4, URZ, 0x4, UR4 ;  /* 0x000000043f047899 */ /* 0x000fe20008011604 */
[----:B------:R-:W-:Y:S01]  /*24f0*/  UMOV UR19, 0x40000040 ;  /* 0x4000004000137882 */ /* 0x000fe20000000000 */
[----:B------:R-:W-:Y:S02]  /*2500*/  UMOV UR17, 0x40000040 ;  /* 0x4000004000117882 */ /* 0x000fe40000000000 */
[----:B------:R-:W-:Y:S02]  /*2510*/  ULOP3.LUT UR4, UR4, 0x3fff, URZ, 0xc0, !UPT ;  /* 0x00003fff04047892 */ /* 0x000fe4000f8ec03f */
[----:B------:R-:W-:-:S02]  /*2520*/  UIADD3 UR6, UR18, 0x80, URZ ;  /* 0x0000008012067890 */ /* 0x000fc4000fffe03f */
[----:B------:R-:W-:Y:S01]  /*2530*/  ULOP3.LUT UR16, UR4, 0x10000, URZ, 0xfc, !UPT ;  /* 0x0001000004107892 */ /* 0x000fe2000f8efc3f */
[----:B------:R-:W-:Y:S01]  /*2540*/  UMOV UR7, 0x40000040 ;  /* 0x4000004000077882 */ /* 0x000fe20000000000 */
[----:B------:R-:W-:Y:S02]  /*2550*/  UMOV UR5, 0x40000040 ;  /* 0x4000004000057882 */ /* 0x000fe40000000000 */
[----:B------:R-:W-:Y:S02]  /*2560*/  UIADD3 UR4, UR16, 0x2, URZ ;  /* 0x0000000210047890 */ /* 0x000fe4000fffe03f */
[----:B------:R-:W-:Y:S02]  /*2570*/  UIADD3 UR10, UR18, 0x100, URZ ;  /* 0x00000100120a7890 */ /* 0x000fe4000fffe03f */
[----:B------:R-:W-:Y:S01]  /*2580*/  UIADD3 UR8, UR16, 0x4, URZ ;  /* 0x0000000410087890 */ /* 0x000fe2000fffe03f */
[----:B------:R-:W-:Y:S01]  /*2590*/  UMOV UR11, 0x40000040 ;  /* 0x40000040000b7882 */ /* 0x000fe20000000000 */
[----:B------:R-:W-:Y:S01]  /*25a0*/  WARPGROUP.ARRIVE ;  /* 0x00000000000079c5 */ /* 0x000fe20000000000 */
[----:B------:R-:W-:Y:S01]  /*25b0*/  UMOV UR9, 0x40000040 ;  /* 0x4000004000097882 */ /* 0x000fe20000000000 */
[----:B------:R-:W-:-:S02]  /*25c0*/  UIADD3 UR14, UR18, 0x180, URZ ;  /* 0x00000180120e7890 */ /* 0x000fc4000fffe03f */
[----:B------:R-:W-:Y:S02]  /*25d0*/  UIADD3 UR12, UR16, 0x6, URZ ;  /* 0x00000006100c7890 */ /* 0x000fe4000fffe03f */
[----:B------:R-:W-:Y:S01]  /*25e0*/  HGMMA.64x256x16.F32 R24, gdesc[UR16].tnspB, RZ, !UPT, gsb0 ;  /* 0x43e00000101879f0 */ /* 0x000fe2000c0008ff */
[----:B------:R-:W-:Y:S01]  /*25f0*/  UMOV UR15, 0x40000040 ;  /* 0x40000040000f7882 */ /* 0x000fe20000000000 */
[----:B------:R-:W-:Y:S01]  /*2600*/  UMOV UR13, 0x40000040 ;  /* 0x40000040000d7882 */ /* 0x000fe20000000000 */
        /* <DEDUP_REMOVED lines=16> */
.L_x_2231:
        /* <DEDUP_REMOVED lines=8> */
.L_x_2238:
[----:B------:R-:W-:Y:S01]  /*2790*/  BAR.SYNC.DEFER_BLOCKING 0xe, 0x100 ;  /* 0x0384000000007b1d */ /* 0x000fe20000010000 */
[----:B01----:R-:W-:Y:S01]  /*27a0*/  IMAD.U32 R0, RZ, RZ, UR38 ;  /* 0x00000026ff007e24 */ /* 0x003fe2000f8e00ff */
[----:B------:R-:W-:-:S03]  /*27b0*/  UIADD3 UR38, UR38, 0x1, URZ ;  /* 0x0000000126267890 */ /* 0x000fc6000fffe03f */
[----:B------:R-:W-:Y:S01]  /*27c0*/  IMAD R0, R0, 0x40, R17 ;  /* 0x0000004000007824 */ /* 0x000fe200078e0211 */
[----:B------:R-:W-:Y:S01]  /*27d0*/  UISETP.NE.AND UP0, UPT, UR38, 0x2, UPT ;  /* 0x000000022600788c */ /* 0x000fe2000bf05270 */
[----:B------:R-:W-:Y:S01]  /*27e0*/  UMOV UR6, UR22 ;  /* 0x0000001600067c82 */ /* 0x000fe20008000000 */
[----:B------:R-:W-:Y:S02]  /*27f0*/  UIADD3 UR22, UR22, -0x1, URZ ;  /* 0xffffffff16167890 */ /* 0x000fe4000fffe03f */
[----:B------:R-:W-:Y:S01]  /*2800*/  LEA R0, R0, UR41, 0x2 ;  /* 0x0000002900007c11 */ /* 0x000fe2000f8e10ff */
[----:B------:R-:W-:Y:S02]  /*2810*/  UISETP.GT.AND UP1, UPT, UR6, UR20, UPT ;  /* 0x000000140600728c */ /* 0x000fe4000bf24270 */
[----:B------:R-:W-:Y:S02]  /*2820*/  USEL UR6, URZ, 0x1, UP0 ;  /* 0x000000013f067887 */ /* 0x000fe40008000000 */
[----:B------:R-:W-:-:S02]  /*2830*/  USEL UR38, UR38, URZ, UP0 ;  /* 0x0000003f26267287 */ /* 0x000fc40008000000 */
        /* <DEDUP_REMOVED lines=133> */
.L_x_2233:
[----:B------:R-:W-:Y:S01]  /*3090*/  ULEA UR23, UR38, UR41, 0x3 ;  /* 0x0000002926177291 */ /* 0x000fe2000f8e183f */
[----:B------:R-:W-:-:S05]  /*30a0*/  IMAD.U32 R0, RZ, RZ, UR37 ;  /* 0x00000025ff007e24 */ /* 0x000fca000f8e00ff */
[----:B------:R-:W-:-:S04]  /*30b0*/  SHF.L.U32 R0, R0, 0x1f, RZ ;  /* 0x0000001f00007819 */ /* 0x000fc800000006ff */
[----:B------:R0:W1:Y:S01]  /*30c0*/  SYNCS.PHASECHK.TRANS64.TRYWAIT P1, [UR23+0x28c50], R0 ;  /* 0x028c5000ff0075a7 */ /* 0x0000620008020157 */
[----:B------:R-:W-:Y:S05]  /*30d0*/  @!P0 BRA `(.L_x_2234) ;  /* 0x0000000000048947 */ /* 0x000fea0003800000 */
[----:B------:R-:W-:Y:S01]  /*30e0*/  BPT.TRAP 0x1 ;  /* 0x000000040000795c */ /* 0x000fe20000300000 */
.L_x_2234:
[----:B-1----:R-:W-:Y:S05]  /*30f0*/  @P1 BRA `(.L_x_2235) ;  /* 0x0000000000081947 */ /* 0x002fea0003800000 */
[----:B------:R-:W1:Y:S02]  /*3100*/  SYNCS.PHASECHK.TRANS64.TRYWAIT P1, [UR23+0x28c50], R0 ;  /* 0x028c5000ff0075a7 */ /* 0x000e640008020157 */
[----:B-1----:R-:W-:Y:S05]  /*3110*/  @!P1 BRA `(.L_x_2236) ;  /* 0x0000016c00449947 */ /* 0x002fea0003800000 */
.L_x_2235:
        /* <DEDUP_REMOVED lines=26> */
.L_x_2237:
[----:B------:R-:W-:Y:S01]  /*32c0*/  UIADD3 UR6, UR23, 0x28c60, URZ ;  /* 0x00028c6017067890 */ /* 0x000fe2000fffe03f */
[----:B------:R-:W-:-:S03]  /*32d0*/  PLOP3.LUT P1, PT, PT, PT, UP1, 0x80, 0x0 ;  /* 0x000000000000781c */ /* 0x000fc60003f2f018 */
[----:B------:R-:W-:-:S09]  /*32e0*/  UPRMT UR6, UR40, 0x654, UR6 ;  /* 0x0000065428067896 */ /* 0x000fd20008000006 */
[----:B------:R-:W-:Y:S01]  /*32f0*/  SYNCS.ARRIVE.TRANS64.RED.A1T0 RZ, [UR6], RZ ;  /* 0x000000ffffff79a7 */ /* 0x000fe20008100406 */
[----:B------:R-:W-:Y:S05]  /*3300*/  @P1 BRA `(.L_x_2238) ;  /* 0xfffffff400201947 */ /* 0x000fea000383ffff */
.L_x_2232:
[----:B------:R-:W-:Y:S01]  /*3310*/  BAR.SYNC.DEFER_BLOCKING 0xe, 0x100 ;  /* 0x0384000000007b1d */ /* 0x000fe20000010000 */
[----:B01----:R-:W-:Y:S01]  /*3320*/  IMAD.U32 R0, RZ, RZ, UR38 ;  /* 0x00000026ff007e24 */ /* 0x003fe2000f8e00ff */
[----:B------:R-:W-:Y:S01]  /*3330*/  UIADD3 UR38, UR38, 0x1, URZ ;  /* 0x0000000126267890 */ /* 0x000fe2000fffe03f */
[----:B------:R-:W-:Y:S01]  /*3340*/  PLOP3.LUT P0, PT, PT, PT, PT, 0x8, 0x0 ;  /* 0x000000000000781c */ /* 0x000fe20003f0e170 */
[----:B------:R-:W-:Y:S02]  /*3350*/  IMAD.MOV.U32 R12, RZ, RZ, RZ ;  /* 0x000000ffff0c7224 */ /* 0x000fe400078e00ff */
        /* <DEDUP_REMOVED lines=139> */
.L_x_2220:
[----:B------:R-:W-:Y:S01]  /*3c10*/  ULDC UR4, c[0x0][0x448] ;  /* 0x0001120000047ab9 */ /* 0x000fe20000000800 */
[----:B------:R-:W-:Y:S02]  /*3c20*/  UIADD3 UR7, UR45, 0x3f, URZ ;  /* 0x0000003f2d077890 */ /* 0x000fe4000fffe03f */
[----:B------:R-:W-:Y:S02]  /*3c30*/  UISETP.NE.AND UP0, UPT, UR4, 0x1, UPT ;  /* 0x000000010400788c */ /* 0x000fe4000bf05270 */
[----:B------:R-:W-:Y:S01]  /*3c40*/  UIADD3 UR10, UR48, 0x1, -UR50 ;  /* 0x00000001300a7890 */ /* 0x000fe2000fffe832 */
[----:B------:R-:W-:Y:S01]  /*3c50*/  ULDC.64 UR4, c[0x0][0x9e0] ;  /* 0x0002780000047ab9 */ /* 0x000fe20000000a00 */
[----:B------:R-:W-:-:S07]  /*3c60*/  UP2UR UR52, UPR, URZ, 0x1 ;  /* 0x000000013f347883 */ /* 0x000fce0008000000 */
[----:B------:R-:W-:Y:S01]  /*3c70*/  @UP0 ULDC UR8, c[0x0][0x44c] ;  /* 0x0001130000080ab9 */ /* 0x000fe20000000800 */
[----:B------:R-:W-:Y:S01]  /*3c80*/  @UP0 ULDC UR11, c[0x0][0x450] ;  /* 0x00011400000b0ab9 */ /* 0x000fe20000000800 */
[----:B------:R-:W-:-:S04]  /*3c90*/  UIMAD.WIDE.U32 UR8, UR7, UR8, URZ ;  /* 0x00000008070872a5 */ /* 0x000fc8000f8e003f */
[----:B------:R-:W-:Y:S02]  /*3ca0*/  @UP0 USHF.R.U32.HI UR7, URZ, UR11, UR9 ;  /* 0x0000000b3f070299 */ /* 0x000fe40008011609 */
[----:B------:R-:W-:Y:S02]  /*3cb0*/  UISETP.GE.AND UP0, UPT, UR5, 0x1, UPT ;  /* 0x000000010500788c */ /* 0x000fe4000bf06270 */
[----:B------:R-:W-:Y:S02]  /*3cc0*/  UIADD3 UR8, UR10, UR7, URZ ;  /* 0x000000070a087290 */ /* 0x000fe4000fffe03f */
[----:B------:R-:W-:Y:S02]  /*3cd0*/  UP2UR UR51, UPR, URZ, 0x1 ;  /* 0x000000013f337883 */ /* 0x000fe40008000000 */
[----:B------:R-:W-:Y:S01]  /*3ce0*/  PLOP3.LUT P0, PT, PT, PT, UP0, 0x40, 0x0 ;  /* 0x000000000000781c */ /* 0x000fe20003f0e808 */
[----:B------:R-:W-:-:S12]  /*3cf0*/  UIADD3 UR4, UR8, UR4, URZ ;  /* 0x0000000408047290 */ /* 0x000fd8000fffe03f */
[----:B------:R-:W-:Y:S05]  /*3d00*/  @P0 BRA `(.L_x_2239) ;  /* 0x0000000000440947 */ /* 0x000fea0003800000 */
        /* <DEDUP_REMOVED lines=10> */
.L_x_2240:
[----:B------:R-:W-:-:S11]  /*3db0*/  UISETP.NE.AND UP0, UPT, UR5, 0x1, UPT ;  /* 0x000000010500788c */ /* 0x000fd6000bf05270 */
[----:B------:R-:W-:Y:S02]  /*3dc0*/  @UP0 ULDC.64 UR10, c[0x0][0x9e8] ;  /* 0x00027a00000a0ab9 */ /* 0x000fe40000000a00 */
[----:B------:R-:W-:-:S04]  /*3dd0*/  UIMAD.WIDE.U32 UR8, UR7, UR10, URZ ;  /* 0x0000000a070872a5 */ /* 0x000fc8000f8e003f */
[----:B------:R-:W-:-:S12]  /*3de0*/  @UP0 USHF.R.U32.HI UR7, URZ, UR11, UR9 ;  /* 0x0000000b3f070299 */ /* 0x000fd80008011609 */
.L_x_2241:
[----:B------:R-:W-:-:S04]  /*3df0*/  UIMAD UR7, UR7, UR5, UR5 ;  /* 0x00000005070772a4 */ /* 0x000fc8000f8e0205 */
[----:B------:R-:W-:-:S04]  /*3e00*/  UISETP.LT.AND UP0, UPT, UR4, UR7, UPT ;  /* 0x000000070400728c */ /* 0x000fc8000bf01270 */
[----:B------:R-:W-:-:S12]  /*3e10*/  USEL UR4, UR4, UR7, UP0 ;  /* 0x0000000704047287 */ /* 0x000fd80008000000 */
.L_x_2239:
[----:B------:R-:W-:Y:S02]  /*3e20*/  UISETP.NE.AND UP0, UPT, UR52, URZ, UPT ;  /* 0x0000003f3400728c */ /* 0x000fe4000bf05270 */
[----:B------:R-:W-:Y:S02]  /*3e30*/  UIADD3 UR4, UR4, 0x3f, URZ ;  /* 0x0000003f04047890 */ /* 0x000fe4000fffe03f */
[----:B------:R-:W-:Y:S02]  /*3e40*/  UISETP.GE.AND UP1, UPT, UR5, 0x1, UPT ;  /* 0x000000010500788c */ /* 0x000fe4000bf26270 */
[----:B------:R-:W-:Y:S01]  /*3e50*/  USHF.R.S32.HI UR7, URZ, 0x1f, UR4 ;  /* 0x0000001f3f077899 */ /* 0x000fe20008011404 */
[----:B------:R-:W-:-:S03]  /*3e60*/  ULDC UR10, c[0x0][0x9dc] ;  /* 0x00027700000a7ab9 */ /* 0x000fc60000000800 */
[----:B------:R-:W-:Y:S01]  /*3e70*/  ULEA.HI UR7, UR7, UR4, URZ, 0x6 ;  /* 0x0000000407077291 */ /* 0x000fe2000f8f303f */
[----:B------:R-:W-:Y:S01]  /*3e80*/  PLOP3.LUT P0, PT, PT, PT, UP1, 0x40, 0x0 ;  /* 0x000000000000781c */ /* 0x000fe20003f0e818 */
[----:B------:R-:W-:Y:S01]  /*3e90*/  @UP0 ULDC UR8, c[0x0][0x44c] ;  /* 0x0001130000080ab9 */ /* 0x000fe20000000800 */
[----:B------:R-:W-:Y:S01]  /*3ea0*/  @UP0 ULDC UR11, c[0x0][0x450] ;  /* 0x00011400000b0ab9 */ /* 0x000fe20000000800 */
[----:B------:R-:W-:Y:S02]  /*3eb0*/  UIMAD.WIDE.U32 UR8, UR45, UR8, URZ ;  /* 0x000000082d0872a5 */ /* 0x000fe4000f8e003f */
[----:B------:R-:W-:Y:S01]  /*3ec0*/  UMOV UR4, UR45 ;  /* 0x0000002d00047c82 */ /* 0x000fe20008000000 */
[----:B------:R-:W-:Y:S02]  /*3ed0*/  USHF.R.S32.HI UR7, URZ, 0x6, UR7 ;  /* 0x000000063f077899 */ /* 0x000fe40008011407 */
[----:B------:R-:W-:Y:S02]  /*3ee0*/  @UP0 USHF.R.U32.HI UR4, URZ, UR11, UR9 ;  /* 0x0000000b3f040299 */ /* 0x000fe40008011609 */
[----:B------:R-:W-:-:S02]  /*3ef0*/  UISETP.LT.AND UP0, UPT, UR6, UR7, UPT ;  /* 0x000000070600728c */ /* 0x000fc4000bf01270 */
[----:B------:R-:W-:Y:S02]  /*3f00*/  UIADD3 UR4, UR4, UR48, -UR50 ;  /* 0x0000003004047290 */ /* 0x000fe4000fffe832 */
[----:B------:R-:W-:Y:S02]  /*3f10*/  USEL UR6, UR6, UR7, UP0 ;  /* 0x0000000706067287 */ /* 0x000fe40008000000 */
[----:B------:R-:W-:Y:S01]  /*3f20*/  UIADD3 UR7, UR4, -UR10, URZ ;  /* 0x8000000a04077290 */ /* 0x000fe2000fffe03f */
[----:B------:R-:W-:Y:S11]  /*3f30*/  @P0 BRA `(.L_x_2242) ;  /* 0x0000000000440947 */ /* 0x000ff60003800000 */
        /* <DEDUP_REMOVED lines=10> */
.L_x_2243:
[----:B------:R-:W-:-:S11]  /*3fe0*/  UISETP.NE.AND UP0, UPT, UR5, 0x1, UPT ;  /* 0x000000010500788c */ /* 0x000fd6000bf05270 */
[----:B------:R-:W-:Y:S02]  /*3ff0*/  @UP0 ULDC.64 UR10, c[0x0][0x9e8] ;  /* 0x00027a00000a0ab9 */ /* 0x000fe40000000a00 */
[----:B------:R-:W-:-:S04]  /*4000*/  UIMAD.WIDE.U32 UR8, UR4, UR10, URZ ;  /* 0x0000000a040872a5 */ /* 0x000fc8000f8e003f */
[----:B------:R-:W-:-:S12]  /*4010*/  @UP0 USHF.R.U32.HI UR4, URZ, UR11, UR9 ;  /* 0x0000000b3f040299 */ /* 0x000fd80008011609 */
.L_x_2244:
[----:B------:R-:W-:-:S04]  /*4020*/  UIMAD UR4, UR4, UR5, URZ ;  /* 0x00000005040472a4 */ /* 0x000fc8000f8e023f */
[----:B------:R-:W-:-:S04]  /*4030*/  UISETP.LT.AND UP0, UPT, UR7, UR4, UPT ;  /* 0x000000040700728c */ /* 0x000fc8000bf01270 */
[----:B------:R-:W-:-:S12]  /*4040*/  USEL UR7, UR7, UR4, !UP0 ;  /* 0x0000000407077287 */ /* 0x000fd8000c000000 */
.L_x_2242:
[----:B------:R-:W-:Y:S02]  /*4050*/  USHF.R.S32.HI UR4, URZ, 0x1f, UR7 ;  /* 0x0000001f3f047899 */ /* 0x000fe40008011407 */
[----:B------:R-:W-:Y:S02]  /*4060*/  ULOP3.LUT UR10, UR42, 0xff, URZ, 0xc0, !UPT ;  /* 0x000000ff2a0a7892 */ /* 0x000fe4000f8ec03f */
[----:B------:R-:W-:-:S04]  /*4070*/  ULEA.HI UR4, UR4, UR7, URZ, 0x6 ;  /* 0x0000000704047291 */ /* 0x000fc8000f8f303f */
[----:B------:R-:W-:-:S04]  /*4080*/  USHF.R.S32.HI UR4, URZ, 0x6, UR4 ;  /* 0x000000063f047899 */ /* 0x000fc80008011404 */
[----:B------:R-:W-:-:S04]  /*4090*/  UISETP.LT.AND UP0, UPT, URZ, UR4, UPT ;  /* 0x000000043f00728c */ /* 0x000fc8000bf01270 */
[----:B------:R-:W-:-:S03]  /*40a0*/  USEL UR47, URZ, UR4, !UP0 ;  /* 0x000000043f2f7287 */ /* 0x000fc6000c000000 */
[----:B------:R-:W-:Y:S01]  /*40b0*/  UMOV UR4, URZ ;  /* 0x0000003f00047c82 */ /* 0x000fe20008000000 */
        /* <DEDUP_REMOVED lines=40> */
.L_x_2245:
[----:B------:R-:W-:Y:S01]  /*4340*/  UIMAD UR47, UR10, UR4, UR47 ;  /* 0x000000040a2f72a4 */ /* 0x000fe2000f8e022f */
[----:B------:R-:W-:Y:S01]  /*4350*/  IMAD.U32 R168, RZ, RZ, UR6 ;  /* 0x00000006ffa87e24 */ /* 0x000fe2000f8e00ff */
[----:B------:R-:W-:Y:S01]  /*4360*/  PLOP3.LUT P0, PT, PT, PT, PT, 0x80, 0x0 ;  /* 0x000000000000781c */ /* 0x000fe20003f0f070 */
[----:B------:R-:W-:Y:S01]  /*4370*/  IMAD.U32 R5, RZ, RZ, UR4 ;  /* 0x00000004ff057e24 */ /* 0x000fe2000f8e00ff */
[----:B------:R-:W-:Y:S01]  /*4380*/  CS2R R150, SRZ ;  /* 0x0000000000967805 */ /* 0x000fe2000001ff00 */
[----:B------:R-:W-:Y:S01]  /*4390*/  IMAD.MOV.U32 R3, RZ, RZ, RZ ;  /* 0x000000ffff037224 */ /* 0x000fe200078e00ff */
[----:B------:R-:W-:Y:S01]  /*43a0*/  CS2R R148, SRZ ;  /* 0x0000000000947805 */ /* 0x000fe2000001ff00 */
[----:B------:R-:W-:Y:S01]  /*43b0*/  IMAD.MOV.U32 R12, RZ, RZ, RZ ;  /* 0x000000ffff0c7224 */ /* 0x000fe200078e00ff */
[----:B------:R-:W-:Y:S02]  /*43c0*/  VIADDMNMX R168, R5, UR47, R168, PT ;  /* 0x0000002f05a87c46 */ /* 0x000fe4000b8001a8 */
[----:B------:R-:W-:-:S02]  /*43d0*/  CS2R R146, SRZ ;  /* 0x0000000000927805 */ /* 0x000fc4000001ff00 */
[----:B------:R-:W-:Y:S02]  /*43e0*/  CS2R R144, SRZ ;  /* 0x0000000000907805 */ /* 0x000fe4000001ff00 */
[----:B------:R-:W-:Y:S02]  /*43f0*/  CS2R R142, SRZ ;  /* 0x00000000008e7805 */ /* 0x000fe4000001ff00 */
[----:B------:R-:W-:Y:S02]  /*4400*/  ISETP.GT.AND P1, PT, R168, UR47, PT ;  /* 0x0000002fa8007c0c */ /* 0x000fe4000bf24270 */
        /* <DEDUP_REMOVED lines=90> */
.L_x_2246:
        /* <DEDUP_REMOVED lines=12> */
.L_x_2435:
[----:B------:R-:W-:Y:S05]  /*4a70*/  @!P0 BRA `(.L_x_2248) ;  /* 0x0000000000048947 */ /* 0x000fea0003800000 */
[----:B------:R-:W-:Y:S01]  /*4a80*/  BPT.TRAP 0x1 ;  /* 0x000000040000795c */ /* 0x000fe20000300000 */
.L_x_2248:
[----:B------:R-:W-:Y:S02]  /*4a90*/  IMAD.U32 R7, RZ, RZ, UR38 ;  /* 0x00000026ff077e24 */ /* 0x000fe4000f8e00ff */
[----:B------:R-:W-:-:S03]  /*4aa0*/  IMAD.U32 R8, RZ, RZ, UR37 ;  /* 0x00000025ff087e24 */ /* 0x000fc6000f8e00ff */
[----:B------:R-:W-:Y:S02]  /*4ab0*/  LEA R7, R7, UR41, 0x3 ;  /* 0x0000002907077c11 */ /* 0x000fe4000f8e18ff */
[----:B------:R-:W-:-:S04]  /*4ac0*/  SHF.L.U32 R8, R8, 0x1f, RZ ;  /* 0x0000001f08087819 */ /* 0x000fc800000006ff */
[----:B------:R1:W2:Y:S01]  /*4ad0*/  SYNCS.PHASECHK.TRANS64.TRYWAIT P1, [R7+URZ+0x28c30], R8 ;  /* 0x028c3008070075a7 */ /* 0x0002a2000802017f */
[----:B------:R-:W-:Y:S05]  /*4ae0*/  @!P0 BRA `(.L_x_2249) ;  /* 0x0000000000048947 */ /* 0x000fea0003800000 */
[----:B------:R-:W-:Y:S01]  /*4af0*/  BPT.TRAP 0x1 ;  /* 0x000000040000795c */ /* 0x000fe20000300000 */
.L_x_2249:
[----:B--2---:R-:W-:Y:S05]  /*4b00*/  @P1 BRA `(.L_x_2250) ;  /* 0x0000000000081947 */ /* 0x004fea0003800000 */
[----:B------:R-:W2:Y:S02]  /*4b10*/  SYNCS.PHASECHK.TRANS64.TRYWAIT P1, [R7+URZ+0x28c30], R8 ;  /* 0x028c3008070075a7 */ /* 0x000ea4000802017f */
[----:B--2---:R-:W-:Y:S05]  /*4b20*/  @!P1 BRA `(.L_x_2251) ;  /* 0x0000015000f09947 */ /* 0x004fea0003800000 */
.L_x_2250:
        /* <DEDUP_REMOVED lines=40> */
.L_x_2252:
[----:B------:R-:W-:Y:S01]  /*4db0*/  UISETP.NE.AND UP1, UPT, UR52, URZ, UPT ;  /* 0x0000003f3400728c */ /* 0x000fe2000bf25270 */
[----:B------:R-:W-:Y:S01]  /*4dc0*/  VIADD R4, R186, UR45 ;  /* 0x0000002dba047c36 */ /* 0x000fe20008000000 */
[----:B------:R-:W-:Y:S01]  /*4dd0*/  ULDC UR7, c[0x0][0x9d8] ;  /* 0x0002760000077ab9 */ /* 0x000fe20000000800 */
[----:B------:R-:W-:Y:S01]  /*4de0*/  R2UR UR6, R7 ;  /* 0x00000000070672ca */ /* 0x000fe200000e0000 */
[----:B------:R-:W-:Y:S01]  /*4df0*/  FMUL.FTZ R28, R28, UR7 ;  /* 0x000000071c1c7c20 */ /* 0x000fe20008410000 */
[----:B------:R-:W-:Y:S01]  /*4e00*/  FMUL.FTZ R3, R26, UR7 ;  /* 0x000000071a037c20 */ /* 0x000fe20008410000 */
[----:B------:R-:W-:Y:S01]  /*4e10*/  PLOP3.LUT P1, PT, PT, PT, UP1, 0x80, 0x0 ;  /* 0x000000000000781c */ /* 0x000fe20003f2f018 */
[----:B------:R-:W-:Y:S01]  /*4e20*/  FMUL.FTZ R11, R50, UR7 ;  /* 0x00000007320b7c20 */ /* 0x000fe20008410000 */
[----:B------:R-:W-:Y:S01]  /*4e30*/  PLOP3.LUT P2, PT, PT, PT, UP1, 0x80, 0x0 ;  /* 0x000000000000781c */ /* 0x000fe20003f4f018 */
[----:B------:R0:W3:Y:S01]  /*4e40*/  MUFU.TANH R26, R28 ;  /* 0x0000001c001a7308 */ /* 0x0000e20000002400 */
[----:B------:R-:W-:Y:S01]  /*4e50*/  FMUL.FTZ R25, R25, UR7 ;  /* 0x0000000719197c20 */ /* 0x000fe20008410000 */
[----:B------:R-:W-:Y:S01]  /*4e60*/  @UP1 ULDC UR10, c[0x0][0x44c] ;  /* 0x00011300000a1ab9 */ /* 0x000fe20000000800 */
[----:B------:R-:W-:Y:S01]  /*4e70*/  UISETP.NE.AND UP0, UPT, UR51, URZ, UPT ;  /* 0x0000003f3300728c */ /* 0x000fe2000bf05270 */
[----:B------:R-:W-:Y:S01]  /*4e80*/  FMUL.FTZ R6, R27, UR7 ;  /* 0x000000071b067c20 */ /* 0x000fe20008410000 */
[----:B------:R-:W-:Y:S01]  /*4e90*/  FMUL.FTZ R14, R30, UR7 ;  /* 0x000000071e0e7c20 */ /* 0x000fe20008410000 */
[----:B------:R-:W-:Y:S01]  /*4ea0*/  FMUL.FTZ R20, R31, UR7 ;  /* 0x000000071f147c20 */ /* 0x000fe20008410000 */
[----:B------:R-:W-:Y:S01]  /*4eb0*/  UIADD3 UR6, UR6, 0x28c40, URZ ;  /* 0x00028c4006067890 */ /* 0x000fe2000fffe03f */
[----:B------:R4:W1:Y:S01]  /*4ec0*/  MUFU.TANH R57, R25 ;  /* 0x0000001900397308 */ /* 0x0008620000002400 */
[----:B0-----:R-:W-:-:S02]  /*4ed0*/  IMAD.MOV.U32 R28, RZ, RZ, R4 ;  /* 0x000000ffff1c7224 */ /* 0x001fc400078e0004 */
[----:B------:R-:W-:Y:S01]  /*4ee0*/  FMUL.FTZ R32, R32, UR7 ;  /* 0x0000000720207c20 */ /* 0x000fe20008410000 */
[----:B------:R-:W-:Y:S01]  /*4ef0*/  @P1 IMAD.HI.U32 R5, R4, UR10, RZ ;  /* 0x0000000a04051c27 */ /* 0x000fe2000f8e00ff */
[----:B------:R-:W-:Y:S01]  /*4f00*/  @UP1 ULDC UR10, c[0x0][0x450] ;  /* 0x00011400000a1ab9 */ /* 0x000fe20000000800 */
[----:B------:R-:W-:Y:S02]  /*4f10*/  UPRMT UR6, UR40, 0x654, UR6 ;  /* 0x0000065428067896 */ /* 0x000fe40008000006 */
[----:B------:R-:W-:Y:S01]  /*4f20*/  FMUL.FTZ R33, R33, UR7 ;  /* 0x0000000721217c20 */ /* 0x000fe20008410000 */
[----:B------:R-:W-:Y:S01]  /*4f30*/  FMUL.FTZ R34, R34, UR7 ;  /* 0x0000000722227c20 */ /* 0x000fe20008410000 */
[----:B------:R-:W-:Y:S01]  /*4f40*/  @P2 SHF.R.U32.HI R28, RZ, UR10, R5 ;  /* 0x0000000aff1c2c19 */ /* 0x000fe20008011605 */
[----:B------:R-:W-:Y:S02]  /*4f50*/  IMAD.MOV.U32 R5, RZ, RZ, -0x40 ;  /* 0xffffffc0ff057424 */ /* 0x000fe400078e00ff */
[----:B------:R-:W-:Y:S01]  /*4f60*/  FMUL.FTZ R35, R35, UR7 ;  /* 0x0000000723237c20 */ /* 0x000fe20008410000 */
[----:B------:R-:W-:Y:S01]  /*4f70*/  FMUL.FTZ R36, R36, UR7 ;  /* 0x0000000724247c20 */ /* 0x000fe20008410000 */
[----:B------:R-:W-:Y:S01]  /*4f80*/  FMUL.FTZ R37, R37, UR7 ;  /* 0x0000000725257c20 */ /* 0x000fe20008410000 */
[----:B------:R-:W0:Y:S01]  /*4f90*/  SHFL.IDX PT, R50, R28, RZ, 0x1c1f ;  /* 0x001c1fff1c327589 */ /* 0x000e2200000e0000 */
[----:B------:R-:W-:-:S02]  /*4fa0*/  IMAD R5, R168, R5, 0x41 ;  /* 0x00000041a8057424 */ /* 0x000fc400078e0205 */
        /* <DEDUP_REMOVED lines=14> */
[----:B----4-:R-:W-:Y:S01]  /*5090*/  FMUL.FTZ R25, R54, UR7 ;  /* 0x0000000736197c20 */ /* 0x010fe20008410000 */
[----:B------:R-:W-:Y:S01]  /*50a0*/  FMUL.FTZ R15, R55, UR7 ;  /* 0x00000007370f7c20 */ /* 0x000fe20008410000 */
[----:B------:R-:W-:Y:S01]  /*50b0*/  PLOP3.LUT P1, PT, PT, PT, UP0, 0x40, 0x0 ;  /* 0x000000000000781c */ /* 0x000fe20003f2e808 */
[----:B------:R-:W4:Y:S01]  /*50c0*/  MUFU.TANH R3, R3 ;  /* 0x0000000300037308 */ /* 0x000f220000002400 */
[----:B------:R-:W-:Y:S01]  /*50d0*/  IADD3 R4, -R2, UR48, R5 ;  /* 0x0000003002047c10 */ /* 0x000fe2000fffe105 */
[----:B------:R-:W-:Y:S01]  /*50e0*/  ULDC UR22, c[0x0][0x9dc] ;  /* 0x0002770000167ab9 */ /* 0x000fe20000000800 */
[----:B------:R-:W-:Y:S01]  /*50f0*/  SYNCS.ARRIVE.TRANS64.RED.A1T0 RZ, [UR6], RZ ;  /* 0x000000ffffff79a7 */ /* 0x000fe20008100406 */
[----:B------:R-:W-:Y:S01]  /*5100*/  ULOP3.LUT UR6, URZ, UR22, URZ, 0x33, !UPT ;  /* 0x000000163f067292 */ /* 0x000fe2000f8e333f */
[----:B------:R-:W-:Y:S01]  /*5110*/  LEA R46, R168, 0xffffffc0, 0x6 ;  /* 0xffffffc0a82e7811 */ /* 0x000fe200078e30ff */
[----:B------:R-:W-:-:S02]  /*5120*/  VIADD R4, R4, -UR50 ;  /* 0x8000003204047c36 */ /* 0x000fc40008000000 */
[----:B------:R-:W-:Y:S01]  /*5130*/  FMUL.FTZ R24, R24, UR7 ;  /* 0x0000000718187c20 */ /* 0x000fe20008410000 */
[----:B------:R-:W1:Y:S01]  /*5140*/  MUFU.TANH R6, R6 ;  /* 0x0000000600067308 */ /* 0x000e620000002400 */
[----:B------:R-:W-:Y:S01]  /*5150*/  ULDC UR11, c[0x0][0x9e0] ;  /* 0x00027800000b7ab9 */ /* 0x000fe20000000800 */
[----:B------:R-:W-:Y:S01]  /*5160*/  FMUL.FTZ R29, R29, UR7 ;  /* 0x000000071d1d7c20 */ /* 0x000fe20008410000 */
[----:B------:R-:W-:Y:S01]  /*5170*/  FMUL.FTZ R49, R49, UR7 ;  /* 0x0000000731317c20 */ /* 0x000fe20008410000 */
[----:B------:R-:W-:Y:S01]  /*5180*/  VIADD R31, R4, UR11 ;  /* 0x0000000b041f7c36 */ /* 0x000fe20008000000 */
[----:B------:R-:W-:Y:S01]  /*5190*/  IADD3 R30, -R2, UR48, -R46 ;  /* 0x00000030021e7c10 */ /* 0x000fe2000fffe92e */
[----:B------:R-:W-:Y:S02]  /*51a0*/  VIADD R47, R4, UR6 ;  /* 0x00000006042f7c36 */ /* 0x000fe40008000000 */
[----:B------:R-:W1:Y:S01]  /*51b0*/  MUFU.TANH R14, R14 ;  /* 0x0000000e000e7308 */ /* 0x000e620000002400 */
[----:B0-----:R-:W-:-:S07]  /*51c0*/  VIADDMNMX R21, R50, R31, R30, PT ;  /* 0x0000001f32157246 */ /* 0x001fce000380011e */
        /* <DEDUP_REMOVED lines=27> */
[----:B-----5:R-:W-:-:S02]  /*5380*/  IMAD.IADD R29, R47, 0x1, R50 ;  /* 0x000000012f1d7824 */ /* 0x020fc400078e0232 */
[----:B--2---:R-:W-:Y:S01]  /*5390*/  VIADD R49, R5, 0xffffffff ;  /* 0xffffffff05317836 */ /* 0x004fe20000000000 */
[----:B-1-34-:R-:W-:Y:S06]  /*53a0*/  @P1 BRA `(.L_x_2253) ;  /* 0x0000000000641947 */ /* 0x01afec0003800000 */
[----:B------:R-:W-:Y:S01]  /*53b0*/  IMAD.U32 R13, RZ, RZ, UR50 ;  /* 0x00000032ff0d7e24 */ /* 0x000fe2000f8e00ff */
[----:B------:R-:W-:Y:S04]  /*53c0*/  BSSY B0, `(.L_x_2254) ;  /* 0x0000013000007945 */ /* 0x000fe80003800000 */
[----:B------:R-:W-:-:S04]  /*53d0*/  IADD3 R13, -R13, UR48, R50 ;  /* 0x000000300d0d7c10 */ /* 0x000fc8000fffe132 */
        /* <DEDUP_REMOVED lines=11> */
.L_x_2255:
[----:B------:R-:W-:Y:S02]  /*5490*/  ULDC UR6, c[0x0][0x9e4] ;  /* 0x0002790000067ab9 */ /* 0x000fe40000000800 */
[----:B------:R-:W-:-:S05]  /*54a0*/  IMAD.U32 R50, RZ, RZ, UR6 ;  /* 0x00000006ff327e24 */ /* 0x000fca000f8e00ff */
[----:B------:R-:W-:-:S13]  /*54b0*/  ISETP.NE.AND P1, PT, R50, 0x1, PT ;  /* 0x000000013200780c */ /* 0x000fda0003f25270 */
[----:B------:R-:W1:Y:S02]  /*54c0*/  @P1 LDC.64 R4, c[0x0][0x9e8] ;  /* 0x00027a00ff041b82 */ /* 0x000e640000000a00 */
[----:B-1----:R-:W-:-:S05]  /*54d0*/  @P1 IMAD.HI.U32 R4, R13, R4, RZ ;  /* 0x000000040d041227 */ /* 0x002fca00078e00ff */
[----:B------:R-:W-:-:S07]  /*54e0*/  @P1 SHF.R.U32.HI R13, RZ, R5, R4 ;  /* 0x00000005ff0d1219 */ /* 0x000fce0000011604 */
.L_x_2256:
[----:B------:R-:W-:Y:S05]  /*54f0*/  BSYNC B0 ;  /* 0x0000000000007941 */ /* 0x000fea0003800000 */
.L_x_2254:
[----:B------:R-:W-:-:S04]  /*5500*/  IMAD R13, R13, R50, -R46 ;  /* 0x000000320d0d7224 */ /* 0x000fc800078e0a2e */
[----:B------:R-:W-:-:S05]  /*5510*/  IMAD.IADD R4, R13, 0x1, -R2 ;  /* 0x000000010d047824 */ /* 0x000fca00078e0a02 */
[----:B------:R-:W-:Y:S02]  /*5520*/  VIADDMNMX R21, R4, R50, R21, PT ;  /* 0x0000003204157246 */ /* 0x000fe40003800115 */
[----:B------:R-:W-:-:S07]  /*5530*/  VIMNMX R29, R29, R4, !PT ;  /* 0x000000041d1d7248 */ /* 0x000fce0007fe0100 */
.L_x_2253:
[C---:B------:R-:W-:Y:S01]  /*5540*/  ISETP.GE.AND P2, PT, R49.reuse, 0x9, PT ;  /* 0x000000093100780c */ /* 0x040fe20003f46270 */
[----:B------:R-:W1:Y:S01]  /*5550*/  SHFL.IDX PT, R28, R28, 0x1, 0x1c1f ;  /* 0x003c1f001c1c7f89 */ /* 0x000e6200000e0000 */
[----:B------:R-:W-:Y:S01]  /*5560*/  ISETP.GE.AND P1, PT, R49, 0x2, PT ;  /* 0x000000023100780c */ /* 0x000fe20003f26270 */
[----:B------:R-:W-:Y:S01]  /*5570*/  UISETP.NE.AND UP0, UPT, UR51, URZ, UPT ;  /* 0x0000003f3300728c */ /* 0x000fe2000bf05270 */
        /* <DEDUP_REMOVED lines=11> */
[----:B------:R-:W-:Y:S02]  /*5630*/  ISETP.GT.AND P4, PT, R29, 0x9, !P6 ;  /* 0x000000091d00780c */ /* 0x000fe40007784270 */
[----:B------:R-:W-:Y:S02]  /*5640*/  ISETP.GE.AND P5, PT, R49, 0x12, PT ;  /* 0x000000123100780c */ /* 0x000fe40003fa6270 */
[----:B0-----:R-:W-:Y:S02]  /*5650*/  FSEL R59, R32, -INF , !P3 ;  /* 0xff800000203b7808 */ /* 0x001fe40005800000 */
        /* <DEDUP_REMOVED lines=29> */
[----:B------:R-:W-:Y:S02]  /*5830*/  ISETP.GE.AND P4, PT, R49, 0x2a, PT ;  /* 0x0000002a3100780c */ /* 0x000fe40003f86270 */
[----:B------:R-:W-:Y:S02]  /*5840*/  FSEL R71, R44, -INF , !P3 ;  /* 0xff8000002c477808 */ /* 0x000fe40005800000 */
[----:B------:R-:W-:-:S02]  /*5850*/  ISETP.GT.AND P3, PT, R29, 0x29, !P4 ;  /* 0x000000291d00780c */ /* 0x000fc40006764270 */
[----:B------:R-:W-:Y:S02]  /*5860*/  P2R R44, PR, RZ, 0x10 ;  /* 0x00000010ff2c7803 */ /* 0x000fe40000000000 */
[----:B------:R-:W-:Y:S02]  /*5870*/  ISETP.LT.OR P3, PT, R21, 0x2a, P3 ;  /* 0x0000002a1500780c */ /* 0x000fe40001f61670 */
[----:B------:R-:W-:Y:S02]  /*5880*/  P2R R58, PR, RZ, 0x20 ;  /* 0x00000020ff3a7803 */ /* 0x000fe40000000000 */
[----:B------:R-:W-:Y:S02]  /*5890*/  FSEL R27, R45, -INF , !P3 ;  /* 0xff8000002d1b7808 */ /* 0x000fe40005800000 */
[----:B------:R-:W-:Y:S02]  /*58a0*/  ISETP.GE.AND P3, PT, R49, 0x31, PT ;  /* 0x000000313100780c */ /* 0x000fe40003f66270 */
[----:B------:R-:W-:-:S02]  /*58b0*/  P2R R50, PR, RZ, 0x40 ;  /* 0x00000040ff327803 */ /* 0x000fc40000000000 */
        /* <DEDUP_REMOVED lines=18> */
[----:B------:R-:W-:Y:S02]  /*59e0*/  ISETP.GT.AND P6, PT, R29, 0x39, !P6 ;  /* 0x000000391d00780c */ /* 0x000fe400077c4270 */
[----:B-1----:R-:W-:Y:S01]  /*59f0*/  VIADDMNMX R29, R28, R31, R30, PT ;  /* 0x0000001f1c1d7246 */ /* 0x002fe2000380011e */
[----:B------:R-:W-:Y:S01]  /*5a00*/  IMAD.IADD R30, R47, 0x1, R28 ;  /* 0x000000012f1e7824 */ /* 0x000fe200078e021c */
[----:B------:R-:W-:-:S04]  /*5a10*/  ISETP.LT.OR P6, PT, R21, 0x3a, P6 ;  /* 0x0000003a1500780c */ /* 0x000fc800037c1670 */
[----:B------:R-:W-:Y:S02]  /*5a20*/  FSEL R21, R53, -INF , !P6 ;  /* 0xff80000035157808 */ /* 0x000fe40007000000 */
[----:B------:R-:W-:-:S13]  /*5a30*/  PLOP3.LUT P6, PT, PT, PT, UP0, 0x40, 0x0 ;  /* 0x000000000000781c */ /* 0x000fda0003fce808 */
[----:B------:R-:W-:Y:S05]  /*5a40*/  @P6 BRA `(.L_x_2257) ;  /* 0x0000000000646947 */ /* 0x000fea0003800000 */
        /* <DEDUP_REMOVED lines=14> */
.L_x_2259:
[----:B------:R-:W-:Y:S02]  /*5b30*/  ULDC UR6, c[0x0][0x9e4] ;  /* 0x0002790000067ab9 */ /* 0x000fe40000000800 */
[----:B------:R-:W-:-:S05]  /*5b40*/  IMAD.U32 R28, RZ, RZ, UR6 ;  /* 0x00000006ff1c7e24 */ /* 0x000fca000f8e00ff */
[----:B------:R-:W-:-:S13]  /*5b50*/  ISETP.NE.AND P6, PT, R28, 0x1, PT ;  /* 0x000000011c00780c */ /* 0x000fda0003fc5270 */
[----:B------:R-:W0:Y:S02]  /*5b60*/  @P6 LDC.64 R4, c[0x0][0x9e8] ;  /* 0x00027a00ff046b82 */ /* 0x000e240000000a00 */
[----:B0-----:R-:W-:-:S05]  /*5b70*/  @P6 IMAD.HI.U32 R4, R31, R4, RZ ;  /* 0x000000041f046227 */ /* 0x001fca00078e00ff */
[----:B------:R-:W-:-:S07]  /*5b80*/  @P6 SHF.R.U32.HI R31, RZ, R5, R4 ;  /* 0x00000005ff1f6219 */ /* 0x000fce0000011604 */
.L_x_2260:
[----:B------:R-:W-:Y:S05]  /*5b90*/  BSYNC B0 ;  /* 0x0000000000007941 */ /* 0x000fea0003800000 */
.L_x_2258:
[----:B------:R-:W-:-:S04]  /*5ba0*/  IMAD R31, R31, R28, -R46 ;  /* 0x0000001c1f1f7224 */ /* 0x000fc800078e0a2e */
[----:B------:R-:W-:-:S05]  /*5bb0*/  IMAD.IADD R31, R31, 0x1, -R2 ;  /* 0x000000011f1f7824 */ /* 0x000fca00078e0a02 */
[----:B------:R-:W-:Y:S02]  /*5bc0*/  VIADDMNMX R29, R31, R28, R29, PT ;  /* 0x0000001c1f1d7246 */ /* 0x000fe4000380011d */
[----:B------:R-:W-:-:S07]  /*5bd0*/  VIMNMX R30, R30, R31, !PT ;  /* 0x0000001f1e1e7248 */ /* 0x000fce0007fe0100 */
.L_x_2257:
[----:B------:R-:W-:Y:S01]  /*5be0*/  ISETP.GT.AND P1, PT, R30, 0x1, !P1 ;  /* 0x000000011e00780c */ /* 0x000fe20004f24270 */
[----:B------:R-:W-:Y:S01]  /*5bf0*/  ULDC UR10, c[0x0][0x988] ;  /* 0x00026200000a7ab9 */ /* 0x000fe20000000800 */
[----:B------:R-:W-:Y:S01]  /*5c00*/  FMNMX.FTZ R5, R41, R57, !PT ;  /* 0x0000003929057209 */ /* 0x000fe20007810000 */
[----:B------:R-:W-:Y:S01]  /*5c10*/  BAR.SYNC.DEFER_BLOCKING 0xf, 0x100 ;  /* 0x03c4000000007b1d */ /* 0x000fe20000010000 */
[----:B------:R-:W-:Y:S02]  /*5c20*/  ISETP.LT.OR P1, PT, R29, 0x2, P1 ;  /* 0x000000021d00780c */ /* 0x000fe40000f21670 */
[----:B------:R-:W-:Y:S02]  /*5c30*/  FMNMX.FTZ R5, R51, R5, !PT ;  /* 0x0000000533057209 */ /* 0x000fe40007810000 */
[----:B------:R-:W-:Y:S02]  /*5c40*/  FSEL R4, R6, -INF , !P1 ;  /* 0xff80000006047808 */ /* 0x000fe40004800000 */
[----:B------:R-:W-:-:S02]  /*5c50*/  ISETP.NE.AND P1, PT, R50, RZ, PT ;  /* 0x000000ff3200720c */ /* 0x000fc40003f25270 */
[----:B------:R-:W-:Y:S02]  /*5c60*/  FMNMX.FTZ R5, R55, R5, !PT ;  /* 0x0000000537057209 */ /* 0x000fe40007810000 */
[----:B------:R-:W-:Y:S02]  /*5c70*/  ISETP.GT.AND P1, PT, R30, 0x9, !P1 ;  /* 0x000000091e00780c */ /* 0x000fe40004f24270 */
[----:B------:R-:W-:Y:S02]  /*5c80*/  FMNMX.FTZ R5, R59, R5, !PT ;  /* 0x000000053b057209 */ /* 0x000fe40007810000 */
[----:B------:R-:W-:Y:S02]  /*5c90*/  ISETP.LT.OR P1, PT, R29, 0xa, P1 ;  /* 0x0000000a1d00780c */ /* 0x000fe40000f21670 */
[----:B------:R-:W-:Y:S02]  /*5ca0*/  FMNMX.FTZ R5, R61, R5, !PT ;  /* 0x000000053d057209 */ /* 0x000fe40007810000 */
[----:B------:R-:W-:-:S02]  /*5cb0*/  FSEL R20, R20, -INF , !P1 ;  /* 0xff80000014147808 */ /* 0x000fc40004800000 */
[----:B------:R-:W-:Y:S02]  /*5cc0*/  ISETP.NE.AND P1, PT, R54, RZ, PT ;  /* 0x000000ff3600720c */ /* 0x000fe40003f25270 */
[----:B------:R-:W-:Y:S02]  /*5cd0*/  FMNMX.FTZ R5, R63, R5, !PT ;  /* 0x000000053f057209 */ /* 0x000fe40007810000 */
[----:B------:R-:W-:Y:S02]  /*5ce0*/  ISETP.GT.AND P1, PT, R30, 0x10, !P1 ;  /* 0x000000101e00780c */ /* 0x000fe40004f24270 */
[----:B------:R-:W-:Y:S02]  /*5cf0*/  FMNMX.FTZ R5, R65, R5, !PT ;  /* 0x0000000541057209 */ /* 0x000fe40007810000 */
[----:B------:R-:W-:Y:S02]  /*5d00*/  ISETP.LT.OR P1, PT, R29, 0x11, P1 ;  /* 0x000000111d00780c */ /* 0x000fe40000f21670 */
[----:B------:R-:W-:-:S02]  /*5d10*/  FMNMX.FTZ R5, R67, R5, !PT ;  /* 0x0000000543057209 */ /* 0x000fc40007810000 */
[----:B------:R-:W-:Y:S02]  /*5d20*/  FSEL R28, R34, -INF , !P1 ;  /* 0xff800000221c7808 */ /* 0x000fe40004800000 */
[----:B------:R-:W-:Y:S02]  /*5d30*/  ISETP.NE.AND P1, PT, R58, RZ, PT ;  /* 0x000000ff3a00720c */ /* 0x000fe40003f25270 */
[----:B------:R-:W-:Y:S02]  /*5d40*/  FMNMX.FTZ R5, R69, R5, !PT ;  /* 0x0000000545057209 */ /* 0x000fe40007810000 */
[----:B------:R-:W-:Y:S02]  /*5d50*/  ISETP.GT.AND P1, PT, R30, 0x11, !P1 ;  /* 0x000000111e00780c */ /* 0x000fe40004f24270 */
[----:B------:R-:W-:Y:S02]  /*5d60*/  FMNMX.FTZ R6, R71, R5, !PT ;  /* 0x0000000547067209 */ /* 0x000fe40007810000 */
[----:B------:R-:W-:-:S02]  /*5d70*/  ISETP.LT.OR P1, PT, R29, 0x12, P1 ;  /* 0x000000121d00780c */ /* 0x000fc40000f21670 */
[----:B------:R-:W-:Y:S02]  /*5d80*/  ISETP.NE.AND P6, PT, R32, RZ, PT ;  /* 0x000000ff2000720c */ /* 0x000fe40003fc5270 */
[----:B------:R-:W-:Y:S02]  /*5d90*/  FSEL R31, R35, -INF , !P1 ;  /* 0xff800000231f7808 */ /* 0x000fe40004800000 */
[----:B------:R-:W-:Y:S02]  /*5da0*/  ISETP.NE.AND P1, PT, R33, RZ, PT ;  /* 0x000000ff2100720c */ /* 0x000fe40003f25270 */
[----:B------:R-:W-:Y:S02]  /*5db0*/  FMNMX.FTZ R5, R27, R6, !PT ;  /* 0x000000061b057209 */ /* 0x000fe40007810000 */
[----:B------:R-:W-:Y:S02]  /*5dc0*/  ISETP.GT.AND P1, PT, R30, 0x18, !P1 ;  /* 0x000000181e00780c */ /* 0x000fe40004f24270 */
[----:B------:R-:W-:-:S02]  /*5dd0*/  FMNMX.FTZ R5, R26, R5, !PT ;  /* 0x000000051a057209 */ /* 0x000fc40007810000 */
[----:B------:R-:W-:Y:S02]  /*5de0*/  ISETP.LT.OR P1, PT, R29, 0x19, P1 ;  /* 0x000000191d00780c */ /* 0x000fe40000f21670 */
[----:B------:R-:W-:Y:S02]  /*5df0*/  FMNMX.FTZ R6, R24, R5, !PT ;  /* 0x0000000518067209 */ /* 0x000fe40007810000 */
[----:B------:R-:W-:Y:S02]  /*5e00*/  FSEL R32, R38, -INF , !P1 ;  /* 0xff80000026207808 */ /* 0x000fe40004800000 */
[----:B------:R-:W-:Y:S02]  /*5e10*/  ISETP.NE.AND P1, PT, R36, RZ, PT ;  /* 0x000000ff2400720c */ /* 0x000fe40003f25270 */
[----:B------:R-:W-:Y:S02]  /*5e20*/  FMNMX.FTZ R6, R13, R6, !PT ;  /* 0x000000060d067209 */ /* 0x000fe40007810000 */
[----:B------:R-:W-:-:S02]  /*5e30*/  ISETP.GT.AND P1, PT, R30, 0x19, !P1 ;  /* 0x000000191e00780c */ /* 0x000fc40004f24270 */
[----:B------:R-:W-:Y:S02]  /*5e40*/  ISETP.GT.AND P2, PT, R30, 0x8, !P2 ;  /* 0x000000081e00780c */ /* 0x000fe40005744270 */
[C---:B------:R-:W-:Y:S02]  /*5e50*/  ISETP.LT.OR P1, PT, R29.reuse, 0x1a, P1 ;  /* 0x0000001a1d00780c */ /* 0x040fe40000f21670 */
[----:B------:R-:W-:Y:S02]  /*5e60*/  ISETP.LT.OR P2, PT, R29, 0x9, P2 ;  /* 0x000000091d00780c */ /* 0x000fe40001741670 */
[----:B------:R-:W-:Y:S02]  /*5e70*/  FSEL R33, R39, -INF , !P1 ;  /* 0xff80000027217808 */ /* 0x000fe40004800000 */
[----:B------:R-:W-:Y:S02]  /*5e80*/  ISETP.NE.AND P1, PT, R37, RZ, PT ;  /* 0x000000ff2500720c */ /* 0x000fe40003f25270 */
[----:B------:R-:W-:-:S02]  /*5e90*/  FMNMX.FTZ R37, R21, R6, !PT ;  /* 0x0000000615257209 */ /* 0x000fc40007810000 */
[----:B------:R-:W-:Y:S02]  /*5ea0*/  ISETP.GT.AND P1, PT, R30, 0x20, !P1 ;  /* 0x000000201e00780c */ /* 0x000fe40004f24270 */
[----:B------:R-:W-:Y:S01]  /*5eb0*/  FSEL R14, R14, -INF , !P2 ;  /* 0xff8000000e0e7808 */ /* 0x000fe20005000000 */
[----:B------:R-:W0:Y:S01]  /*5ec0*/  SHFL.BFLY PT, R6, R37, 0x2, 0x1f ;  /* 0x0c401f0025067f89 */ /* 0x000e2200000e0000 */
[----:B------:R-:W-:Y:S02]  /*5ed0*/  ISETP.LT.OR P1, PT, R29, 0x21, P1 ;  /* 0x000000211d00780c */ /* 0x000fe40000f21670 */
[----:B------:R-:W-:Y:S02]  /*5ee0*/  ISETP.NE.AND P2, PT, R40, RZ, PT ;  /* 0x000000ff2800720c */ /* 0x000fe40003f45270 */
[----:B------:R-:W-:Y:S02]  /*5ef0*/  FSEL R34, R42, -INF , !P1 ;  /* 0xff8000002a227808 */ /* 0x000fe40004800000 */
[----:B------:R-:W-:-:S02]  /*5f00*/  ISETP.GT.AND P1, PT, R30, 0x21, !P2 ;  /* 0x000000211e00780c */ /* 0x000fc40005724270 */
[----:B------:R-:W-:Y:S02]  /*5f10*/  ISETP.NE.AND P2, PT, R44, RZ, PT ;  /* 0x000000ff2c00720c */ /* 0x000fe40003f45270 */
[----:B------:R-:W-:Y:S02]  /*5f20*/  ISETP.LT.OR P1, PT, R29, 0x22, P1 ;  /* 0x000000221d00780c */ /* 0x000fe40000f21670 */
[C---:B------:R-:W-:Y:S02]  /*5f30*/  ISETP.GT.AND P2, PT, R30.reuse, 0x29, !P2 ;  /* 0x000000291e00780c */ /* 0x040fe40005744270 */
[----:B------:R-:W-:Y:S02]  /*5f40*/  FSEL R35, R43, -INF , !P1 ;  /* 0xff8000002b237808 */ /* 0x000fe40004800000 */
[----:B------:R-:W-:Y:S02]  /*5f50*/  ISETP.GT.AND P1, PT, R30, RZ, !P6 ;  /* 0x000000ff1e00720c */ /* 0x000fe40007724270 */
[----:B------:R-:W-:-:S02]  /*5f60*/  ISETP.NE.AND P6, PT, R45, RZ, PT ;  /* 0x000000ff2d00720c */ /* 0x000fc40003fc5270 */
[----:B------:R-:W-:Y:S02]  /*5f70*/  ISETP.LT.OR P1, PT, R29, 0x1, P1 ;  /* 0x000000011d00780c */ /* 0x000fe40000f21670 */
[----:B------:R-:W-:Y:S02]  /*5f80*/  ISETP.GT.AND P3, PT, R30, 0x30, !P3 ;  /* 0x000000301e00780c */ /* 0x000fe40005f64270 */
[----:B0-----:R-:W-:Y:S02]  /*5f90*/  FMNMX.FTZ R38, R37, R6, !PT ;  /* 0x0000000625267209 */ /* 0x001fe40007810000 */
[----:B------:R-:W-:Y:S02]  /*5fa0*/  FSEL R3, R3, -INF , !P1 ;  /* 0xff80000003037808 */ /* 0x000fe40004800000 */
[----:B------:R-:W-:Y:S01]  /*5fb0*/  ISETP.NE.AND P1, PT, R60, RZ, PT ;  /* 0x000000ff3c00720c */ /* 0x000fe20003f25270 */
[----:B------:R-:W0:Y:S01]  /*5fc0*/  SHFL.BFLY PT, R39, R38, 0x1, 0x1f ;  /* 0x0c201f0026277f89 */ /* 0x000e2200000e0000 */
[----:B------:R-:W-:-:S02]  /*5fd0*/  FMNMX.FTZ R5, R3, R4, !PT ;  /* 0x0000000403057209 */ /* 0x000fc40007810000 */
[----:B------:R-:W-:Y:S02]  /*5fe0*/  ISETP.GT.AND P1, PT, R30, 0x28, !P1 ;  /* 0x000000281e00780c */ /* 0x000fe40004f24270 */
[----:B------:R-:W-:Y:S02]  /*5ff0*/  FMNMX.FTZ R5, R14, R5, !PT ;  /* 0x000000050e057209 */ /* 0x000fe40007810000 */
[----:B------:R-:W-:Y:S02]  /*6000*/  ISETP.LT.OR P1, PT, R29, 0x29, P1 ;  /* 0x000000291d00780c */ /* 0x000fe40000f21670 */
[----:B------:R-:W-:Y:S02]  /*6010*/  FMNMX.FTZ R5, R20, R5, !PT ;  /* 0x0000000514057209 */ /* 0x000fe40007810000 */
[----:B------:R-:W-:Y:S02]  /*6020*/  FSEL R12, R12, -INF , !P1 ;  /* 0xff8000000c0c7808 */ /* 0x000fe40004800000 */
[----:B------:R-:W-:-:S02]  /*6030*/  FMNMX.FTZ R36, R28, R5, !PT ;  /* 0x000000051c247209 */ /* 0x000fc40007810000 */
[----:B------:R-:W-:Y:S02]  /*6040*/  ISETP.LT.OR P2, PT, R29, 0x2a, P2 ;  /* 0x0000002a1d00780c */ /* 0x000fe40001741670 */
[----:B------:R-:W-:Y:S02]  /*6050*/  FMNMX.FTZ R5, R31, R36, !PT ;  /* 0x000000241f057209 */ /* 0x000fe40007810000 */
[----:B------:R-:W-:Y:S02]  /*6060*/  ISETP.GT.AND P4, PT, R30, 0x31, !P4 ;  /* 0x000000311e00780c */ /* 0x000fe40006784270 */
[----:B------:R-:W-:Y:S02]  /*6070*/  FMNMX.FTZ R36, R32, R5, !PT ;  /* 0x0000000520247209 */ /* 0x000fe40007810000 */
[----:B------:R-:W-:Y:S02]  /*6080*/  ISETP.GT.AND P5, PT, R30, 0x38, !P5 ;  /* 0x000000381e00780c */ /* 0x000fe40006fa4270 */
[----:B0-----:R-:W-:-:S02]  /*6090*/  FMNMX.FTZ R6, R38, R39, !PT ;  /* 0x0000002726067209 */ /* 0x001fc40007810000 */
[----:B------:R-:W-:Y:S02]  /*60a0*/  FMNMX.FTZ R5, R33, R36, !PT ;  /* 0x0000002421057209 */ /* 0x000fe40007810000 */
[C---:B------:R-:W-:Y:S01]  /*60b0*/  FSETP.NEU.FTZ.AND P1, PT, R6.reuse, -INF , PT ;  /* 0xff8000000600780b */ /* 0x040fe20003f3d000 */
[----:B------:R-:W-:Y:S01]  /*60c0*/  FMUL.FTZ R37, R6, UR10 ;  /* 0x0000000a06257c20 */ /* 0x000fe20008410000 */
[----:B------:R-:W-:Y:S02]  /*60d0*/  FMNMX.FTZ R36, R34, R5, !PT ;  /* 0x0000000522247209 */ /* 0x000fe40007810000 */
[----:B------:R-:W-:Y:S02]  /*60e0*/  ISETP.LT.OR P3, PT, R29, 0x31, P3 ;  /* 0x000000311d00780c */ /* 0x000fe40001f61670 */
[----:B------:R-:W-:Y:S02]  /*60f0*/  FMNMX.FTZ R5, R35, R36, !PT ;  /* 0x0000002423057209 */ /* 0x000fe40007810000 */
[----:B------:R-:W-:-:S02]  /*6100*/  FSEL R38, R37, RZ, P1 ;  /* 0x000000ff25267208 */ /* 0x000fc40000800000 */
[----:B------:R-:W-:Y:S02]  /*6110*/  ISETP.GT.AND P1, PT, R30, 0x39, !P6 ;  /* 0x000000391e00780c */ /* 0x000fe40007724270 */
[----:B------:R-:W-:Y:S01]  /*6120*/  FSEL R9, R9, -INF , !P2 ;  /* 0xff80000009097808 */ /* 0x000fe20005000000 */
[--C-:B------:R-:W-:Y:S01]  /*6130*/  FFMA.FTZ R36, R41, UR10, -R38.reuse ;  /* 0x0000000a29247c23 */ /* 0x100fe20008010826 */
[----:B------:R-:W-:Y:S01]  /*6140*/  FMNMX.FTZ R30, R12, R5, !PT ;  /* 0x000000050c1e7209 */ /* 0x000fe20007810000 */
[--C-:B------:R-:W-:Y:S01]  /*6150*/  FFMA.FTZ R37, R57, UR10, -R38.reuse ;  /* 0x0000000a39257c23 */ /* 0x100fe20008010826 */
[----:B------:R-:W-:Y:S01]  /*6160*/  ISETP.LT.OR P4, PT, R29, 0x32, P4 ;  /* 0x000000321d00780c */ /* 0x000fe20002781670 */
[--C-:B------:R-:W-:Y:S01]  /*6170*/  FFMA.FTZ R39, R55, UR10, -R38.reuse ;  /* 0x0000000a37277c23 */ /* 0x100fe20008010826 */
[----:B------:R-:W-:Y:S01]  /*6180*/  FSEL R11, R11, -INF , !P3 ;  /* 0xff8000000b0b7808 */ /* 0x000fe20005800000 */
[----:B------:R-:W-:Y:S01]  /*6190*/  MUFU.EX2 R36, R36 ;  /* 0x0000002400247308 */ /* 0x000fe20000000800 */
[----:B------:R-:W-:Y:S01]  /*61a0*/  FMNMX.FTZ R30, R9, R30, !PT ;  /* 0x0000001e091e7209 */ /* 0x000fe20007810000 */
[--C-:B------:R-:W-:Y:S01]  /*61b0*/  FFMA.FTZ R40, R59, UR10, -R38.reuse ;  /* 0x0000000a3b287c23 */ /* 0x100fe20008010826 */
[----:B------:R-:W-:Y:S01]  /*61c0*/  ISETP.LT.OR P5, PT, R29, 0x39, P5 ;  /* 0x000000391d00780c */ /* 0x000fe20002fa1670 */
[--C-:B------:R-:W-:Y:S01]  /*61d0*/  FFMA.FTZ R41, R61, UR10, -R38.reuse ;  /* 0x0000000a3d297c23 */ /* 0x100fe20008010826 */
[----:B------:R-:W-:Y:S01]  /*61e0*/  FSEL R10, R10, -INF , !P4 ;  /* 0xff8000000a0a7808 */ /* 0x000fe20006000000 */
[--C-:B------:R-:W-:Y:S01]  /*61f0*/  FFMA.FTZ R21, R21, UR10, -R38.reuse ;  /* 0x0000000a15157c23 */ /* 0x100fe20008010826 */
[----:B------:R-:W-:Y:S01]  /*6200*/  FMNMX.FTZ R5, R11, R30, !PT ;  /* 0x0000001e0b057209 */ /* 0x000fe20007810000 */
[----:B------:R-:W0:Y:S01]  /*6210*/  MUFU.EX2 R37, R37 ;  /* 0x0000002500257308 */ /* 0x000e220000000800 */
[----:B------:R-:W-:Y:S01]  /*6220*/  ISETP.LT.OR P1, PT, R29, 0x3a, P1 ;  /* 0x0000003a1d00780c */ /* 0x000fe20000f21670 */
[--C-:B------:R-:W-:Y:S01]  /*6230*/  FFMA.FTZ R29, R51, UR10, -R38.reuse ;  /* 0x0000000a331d7c23 */ /* 0x100fe20008010826 */
[----:B------:R-:W-:Y:S01]  /*6240*/  FSEL R25, R25, -INF , !P5 ;  /* 0xff80000019197808 */ /* 0x000fe20006800000 */
[--C-:B------:R-:W-:Y:S01]  /*6250*/  FFMA.FTZ R42, R63, UR10, -R38.reuse ;  /* 0x0000000a3f2a7c23 */ /* 0x100fe20008010826 */
[----:B------:R-:W-:Y:S01]  /*6260*/  FMNMX.FTZ R30, R10, R5, !PT ;  /* 0x000000050a1e7209 */ /* 0x000fe20007810000 */
[--C-:B------:R-:W-:Y:S01]  /*6270*/  FFMA.FTZ R43, R65, UR10, -R38.reuse ;  /* 0x0000000a412b7c23 */ /* 0x100fe20008010826 */
[----:B------:R-:W-:Y:S01]  /*6280*/  FSEL R15, R15, -INF , !P1 ;  /* 0xff8000000f0f7808 */ /* 0x000fe20004800000 */
[----:B------:R1:W-:Y:S01]  /*6290*/  MUFU.EX2 R154, R29 ;  /* 0x0000001d009a7308 */ /* 0x0003e20000000800 */
[----:B------:R-:W-:Y:S01]  /*62a0*/  FMNMX.FTZ R30, R25, R30, !PT ;  /* 0x0000001e191e7209 */ /* 0x000fe20007810000 */
[--C-:B------:R-:W-:Y:S01]  /*62b0*/  FFMA.FTZ R24, R24, UR10, -R38.reuse ;  /* 0x0000000a18187c23 */ /* 0x100fe20008010826 */
[--C-:B------:R-:W-:Y:S01]  /*62c0*/  FFMA.FTZ R44, R67, UR10, -R38.reuse ;  /* 0x0000000a432c7c23 */ /* 0x100fe20008010826 */
[--C-:B------:R-:W-:Y:S01]  /*62d0*/  FFMA.FTZ R45, R69, UR10, -R38.reuse ;  /* 0x0000000a452d7c23 */ /* 0x100fe20008010826 */
[----:B------:R-:W-:Y:S01]  /*62e0*/  FMNMX.FTZ R30, R15, R30, !PT ;  /* 0x0000001e0f1e7209 */ /* 0x000fe20007810000 */
[--C-:B------:R-:W-:Y:S01]  /*62f0*/  FFMA.FTZ R46, R71, UR10, -R38.reuse ;  /* 0x0000000a472e7c23 */ /* 0x100fe20008010826 */
[--C-:B------:R-:W-:Y:S01]  /*6300*/  FFMA.FTZ R27, R27, UR10, -R38.reuse ;  /* 0x0000000a1b1b7c23 */ /* 0x100fe20008010826 */
[----:B------:R-:W-:Y:S01]  /*6310*/  MUFU.EX2 R39, R39 ;  /* 0x0000002700277308 */ /* 0x000fe20000000800 */
[--C-:B------:R-:W-:Y:S01]  /*6320*/  FFMA.FTZ R26, R26, UR10, -R38.reuse ;  /* 0x0000000a1a1a7c23 */ /* 0x100fe20008010826 */
[----:B------:R-:W1:Y:S01]  /*6330*/  SHFL.BFLY PT, R5, R30, 0x2, 0x1f ;  /* 0x0c401f001e057f89 */ /* 0x000e6200000e0000 */
[----:B------:R-:W-:Y:S01]  /*6340*/  FFMA.FTZ R13, R13, UR10, -R38 ;  /* 0x0000000a0d0d7c23 */ /* 0x000fe20008010826 */
[----:B0-----:R-:W-:-:S04]  /*6350*/  F2FP.F16.F32.PACK_AB R152, R37, R36 ;  /* 0x000000242598723e */ /* 0x001fc800000000ff */
[----:B------:R-:W-:Y:S08]  /*6360*/  MUFU.EX2 R40, R40 ;  /* 0x0000002800287308 */ /* 0x000ff00000000800 */
[----:B------:R-:W0:Y:S08]  /*6370*/  MUFU.EX2 R41, R41 ;  /* 0x0000002900297308 */ /* 0x000e300000000800 */
[----:B------:R-:W-:Y:S01]  /*6380*/  MUFU.EX2 R42, R42 ;  /* 0x0000002a002a7308 */ /* 0x000fe20000000800 */
[----:B-1----:R-:W-:-:S05]  /*6390*/  FMNMX.FTZ R29, R30, R5, !PT ;  /* 0x000000051e1d7209 */ /* 0x002fca0007810000 */
[----:B------:R-:W1:Y:S02]  /*63a0*/  SHFL.BFLY PT, R30, R29, 0x1, 0x1f ;  /* 0x0c201f001d1e7f89 */ /* 0x000e6400000e0000 */
[----:B------:R-:W2:Y:S01]  /*63b0*/  MUFU.EX2 R43, R43 ;  /* 0x0000002b002b7308 */ /* 0x000ea20000000800 */
[----:B0-----:R-:W-:-:S07]  /*63c0*/  F2FP.F16.F32.PACK_AB R156, R41, R40 ;  /* 0x00000028299c723e */ /* 0x001fce00000000ff */
[----:B------:R-:W-:Y:S08]  /*63d0*/  MUFU.EX2 R47, R24 ;  /* 0x00000018002f7308 */ /* 0x000ff00000000800 */
[----:B------:R-:W-:Y:S01]  /*63e0*/  MUFU.EX2 R44, R44 ;  /* 0x0000002c002c7308 */ /* 0x000fe20000000800 */
[----:B--2---:R-:W-:Y:S02]  /*63f0*/  F2FP.F16.F32.PACK_AB R158, R43, R42 ;  /* 0x0000002a2b9e723e */ /* 0x004fe400000000ff */
[----:B-1----:R-:W-:-:S05]  /*6400*/  FMNMX.FTZ R5, R29, R30, !PT ;  /* 0x0000001e1d057209 */ /* 0x002fca0007810000 */
[----:B------:R-:W0:Y:S01]  /*6410*/  MUFU.EX2 R45, R45 ;  /* 0x0000002d002d7308 */ /* 0x000e220000000800 */
[C---:B------:R-:W-:Y:S01]  /*6420*/  FSETP.NEU.FTZ.AND P1, PT, R5.reuse, -INF , PT ;  /* 0xff8000000500780b */ /* 0x040fe20003f3d000 */
[----:B------:R-:W-:-:S06]  /*6430*/  FMUL.FTZ R29, R5, UR10 ;  /* 0x0000000a051d7c20 */ /* 0x000fcc0008410000 */
[----:B------:R1:W-:Y:S01]  /*6440*/  MUFU.EX2 R30, R21 ;  /* 0x00000015001e7308 */ /* 0x0003e20000000800 */
[----:B------:R-:W-:-:S05]  /*6450*/  FSEL R29, R29, RZ, P1 ;  /* 0x000000ff1d1d7208 */ /* 0x000fca0000800000 */
[--C-:B------:R-:W-:Y:S01]  /*6460*/  FFMA.FTZ R3, R3, UR10, -R29.reuse ;  /* 0x0000000a03037c23 */ /* 0x100fe2000801081d */
[--C-:B------:R-:W-:Y:S01]  /*6470*/  FFMA.FTZ R4, R4, UR10, -R29.reuse ;  /* 0x0000000a04047c23 */ /* 0x100fe2000801081d */
[--C-:B------:R-:W-:Y:S01]  /*6480*/  FFMA.FTZ R14, R14, UR10, -R29.reuse ;  /* 0x0000000a0e0e7c23 */ /* 0x100fe2000801081d */
[--C-:B------:R-:W-:Y:S01]  /*6490*/  FFMA.FTZ R20, R20, UR10, -R29.reuse ;  /* 0x0000000a14147c23 */ /* 0x100fe2000801081d */
[--C-:B------:R-:W-:Y:S01]  /*64a0*/  FFMA.FTZ R28, R28, UR10, -R29.reuse ;  /* 0x0000000a1c1c7c23 */ /* 0x100fe2000801081d */
[----:B------:R-:W-:Y:S01]  /*64b0*/  FFMA.FTZ R31, R31, UR10, -R29 ;  /* 0x0000000a1f1f7c23 */ /* 0x000fe2000801081d */
[----:B------:R-:W-:Y:S01]  /*64c0*/  MUFU.EX2 R3, R3 ;  /* 0x0000000300037308 */ /* 0x000fe20000000800 */
[----:B-1----:R-:W-:Y:S01]  /*64d0*/  FADD.FTZ R21, R36, R37 ;  /* 0x0000002524157221 */ /* 0x002fe20000010000 */
        /* <DEDUP_REMOVED lines=10> */
[----:B------:R-:W-:Y:S01]  /*6580*/  FFMA.FTZ R15, R15, UR10, -R29 ;  /* 0x0000000a0f0f7c23 */ /* 0x000fe2000801081d */
[----:B0-----:R-:W-:-:S03]  /*6590*/  F2FP.F16.F32.PACK_AB R160, R45, R44 ;  /* 0x0000002c2da0723e */ /* 0x001fc600000000ff */
[----:B------:R-:W0:Y:S08]  /*65a0*/  MUFU.EX2 R14, R14 ;  /* 0x0000000e000e7308 */ /* 0x000e300000000800 */
[----:B------:R2:W3:Y:S01]  /*65b0*/  MUFU.EX2 R155, R20 ;  /* 0x00000014009b7308 */ /* 0x0004e20000000800 */
[----:B-1----:R-:W-:-:S07]  /*65c0*/  F2FP.F16.F32.PACK_AB R153, R4, R3 ;  /* 0x000000030499723e */ /* 0x002fce00000000ff */
[----:B------:R-:W1:Y:S01]  /*65d0*/  MUFU.EX2 R28, R28 ;  /* 0x0000001c001c7308 */ /* 0x000e620000000800 */
[----:B--2---:R-:W-:Y:S01]  /*65e0*/  FADD.FTZ R20, R154, R21 ;  /* 0x000000159a147221 */ /* 0x004fe20000010000 */
[----:B------:R-:W-:Y:S01]  /*65f0*/  FADD.FTZ R21, R3, R4 ;  /* 0x0000000403157221 */ /* 0x000fe20000010000 */
[C---:B------:R-:W-:Y:S02]  /*6600*/  F2FP.F16.F32.PACK_AB R154, R39.reuse, R154 ;  /* 0x0000009a279a723e */ /* 0x040fe400000000ff */
[----:B------:R-:W-:Y:S01]  /*6610*/  FADD.FTZ R49, R39, R20 ;  /* 0x0000001427317221 */ /* 0x000fe20000010000 */
[----:B0-----:R-:W-:Y:S02]  /*6620*/  FADD.FTZ R20, R14, R21 ;  /* 0x000000150e147221 */ /* 0x001fe40000010000 */
[----:B------:R-:W0:Y:S01]  /*6630*/  MUFU.EX2 R31, R31 ;  /* 0x0000001f001f7308 */ /* 0x000e220000000800 */
[----:B------:R-:W-:Y:S01]  /*6640*/  FADD.FTZ R24, R40, R49 ;  /* 0x0000003128187221 */ /* 0x000fe20000010000 */
[C---:B---3--:R-:W-:Y:S01]  /*6650*/  FADD.FTZ R21, R155.reuse, R20 ;  /* 0x000000149b157221 */ /* 0x048fe20000010000 */
[----:B------:R-:W-:-:S02]  /*6660*/  F2FP.F16.F32.PACK_AB R155, R155, R14 ;  /* 0x0000000e9b9b723e */ /* 0x000fc400000000ff */
[----:B------:R-:W-:-:S03]  /*6670*/  FADD.FTZ R49, R41, R24 ;  /* 0x0000001829317221 */ /* 0x000fc60000010000 */
[----:B------:R-:W2:Y:S01]  /*6680*/  MUFU.EX2 R32, R32 ;  /* 0x0000002000207308 */ /* 0x000ea20000000800 */
[----:B-1----:R-:W-:Y:S01]  /*6690*/  FADD.FTZ R20, R28, R21 ;  /* 0x000000151c147221 */ /* 0x002fe20000010000 */
[----:B------:R-:W-:Y:S01]  /*66a0*/  FADD.FTZ R24, R42, R49 ;  /* 0x000000312a187221 */ /* 0x000fe20000010000 */
[----:B------:R1:W-:Y:S03]  /*66b0*/  STSM.16.M88.4 [R22+0x26800], R152 ;  /* 0x0268009816007844 */ /* 0x0003e60000000200 */
[----:B------:R-:W-:Y:S02]  /*66c0*/  FADD.FTZ R29, R43, R24 ;  /* 0x000000182b1d7221 */ /* 0x000fe40000010000 */
[----:B------:R-:W3:Y:S01]  /*66d0*/  MUFU.EX2 R33, R33 ;  /* 0x0000002100217308 */ /* 0x000ee20000000800 */
[C---:B0-----:R-:W-:Y:S01]  /*66e0*/  FADD.FTZ R21, R31.reuse, R20 ;  /* 0x000000141f157221 */ /* 0x041fe20000010000 */
[----:B------:R-:W-:Y:S01]  /*66f0*/  FADD.FTZ R36, R44, R29 ;  /* 0x0000001d2c247221 */ /* 0x000fe20000010000 */
[----:B------:R-:W-:-:S03]  /*6700*/  F2FP.F16.F32.PACK_AB R157, R31, R28 ;  /* 0x0000001c1f9d723e */ /* 0x000fc600000000ff */
[----:B------:R-:W-:Y:S02]  /*6710*/  FADD.FTZ R29, R45, R36 ;  /* 0x000000242d1d7221 */ /* 0x000fe40000010000 */
[----:B------:R-:W0:Y:S01]  /*6720*/  MUFU.EX2 R34, R34 ;  /* 0x0000002200227308 */ /* 0x000e220000000800 */
[----:B--2---:R-:W-:-:S07]  /*6730*/  FADD.FTZ R24, R32, R21 ;  /* 0x0000001520187221 */ /* 0x004fce0000010000 */
[----:B------:R-:W2:Y:S01]  /*6740*/  MUFU.EX2 R35, R35 ;  /* 0x0000002300237308 */ /* 0x000ea20000000800 */
[C---:B---3--:R-:W-:Y:S01]  /*6750*/  FADD.FTZ R21, R33.reuse, R24 ;  /* 0x0000001821157221 */ /* 0x048fe20000010000 */
[----:B------:R-:W-:-:S05]  /*6760*/  F2FP.F16.F32.PACK_AB R159, R33, R32 ;  /* 0x00000020219f723e */ /* 0x000fca00000000ff */
[----:B------:R1:W-:Y:S01]  /*6770*/  STSM.16.M88.4 [R23], R156 ;  /* 0x0000009c17007844 */ /* 0x0003e20000000200 */
[----:B------:R-:W3:Y:S01]  /*6780*/  MUFU.EX2 R46, R46 ;  /* 0x0000002e002e7308 */ /* 0x000ee20000000800 */
[----:B0-----:R-:W-:-:S07]  /*6790*/  FADD.FTZ R4, R34, R21 ;  /* 0x0000001522047221 */ /* 0x001fce0000010000 */
        /* <DEDUP_REMOVED lines=8> */
[C---:B--2---:R-:W-:Y:S01]  /*6820*/  F2FP.F16.F32.PACK_AB R162, R27.reuse, R46 ;  /* 0x0000002e1ba2723e */ /* 0x044fe200000000ff */
[----:B------:R-:W-:-:S06]  /*6830*/  FADD.FTZ R27, R27, R4 ;  /* 0x000000041b1b7221 */ /* 0x000fcc0000010000 */
[----:B------:R-:W-:Y:S01]  /*6840*/  MUFU.EX2 R11, R11 ;  /* 0x0000000b000b7308 */ /* 0x000fe20000000800 */
[C---:B---3--:R-:W-:Y:S01]  /*6850*/  FADD.FTZ R14, R9.reuse, R14 ;  /* 0x0000000e090e7221 */ /* 0x048fe20000010000 */
[----:B------:R-:W-:-:S05]  /*6860*/  F2FP.F16.F32.PACK_AB R163, R9, R12 ;  /* 0x0000000c09a3723e */ /* 0x000fca00000000ff */
[----:B------:R1:W-:Y:S01]  /*6870*/  STSM.16.M88.4 [R185], R160 ;  /* 0x000000a0b9007844 */ /* 0x0003e20000000200 */
[----:B------:R-:W2:Y:S01]  /*6880*/  MUFU.EX2 R10, R10 ;  /* 0x0000000a000a7308 */ /* 0x000ea20000000800 */
[----:B0-----:R-:W-:Y:S01]  /*6890*/  F2FP.F16.F32.PACK_AB R164, R47, R26 ;  /* 0x0000001a2fa4723e */ /* 0x001fe200000000ff */
[----:B------:R-:W-:-:S04]  /*68a0*/  FADD.FTZ R26, R26, R27 ;  /* 0x0000001b1a1a7221 */ /* 0x000fc80000010000 */
[----:B------:R-:W-:Y:S02]  /*68b0*/  FADD.FTZ R26, R47, R26 ;  /* 0x0000001a2f1a7221 */ /* 0x000fe40000010000 */
[----:B------:R-:W0:Y:S08]  /*68c0*/  MUFU.EX2 R13, R13 ;  /* 0x0000000d000d7308 */ /* 0x000e300000000800 */
[----:B------:R-:W-:Y:S01]  /*68d0*/  MUFU.EX2 R25, R25 ;  /* 0x0000001900197308 */ /* 0x000fe20000000800 */
[----:B--2---:R-:W-:Y:S01]  /*68e0*/  F2FP.F16.F32.PACK_AB R165, R10, R11 ;  /* 0x0000000b0aa5723e */ /* 0x004fe200000000ff */
[----:B------:R-:W-:-:S04]  /*68f0*/  FADD.FTZ R11, R11, R14 ;  /* 0x0000000e0b0b7221 */ /* 0x000fc80000010000 */
[----:B------:R-:W-:Y:S02]  /*6900*/  FADD.FTZ R10, R10, R11 ;  /* 0x0000000b0a0a7221 */ /* 0x000fe40000010000 */
[----:B------:R-:W2:Y:S01]  /*6910*/  MUFU.EX2 R20, R15 ;  /* 0x0000000f00147308 */ /* 0x000ea20000000800 */
[----:B0-----:R-:W-:Y:S01]  /*6920*/  F2FP.F16.F32.PACK_AB R166, R30, R13 ;  /* 0x0000000d1ea6723e */ /* 0x001fe200000000ff */
[----:B------:R-:W-:-:S04]  /*6930*/  FADD.FTZ R3, R13, R26 ;  /* 0x0000001a0d037221 */ /* 0x000fc80000010000 */
[----:B------:R-:W-:Y:S01]  /*6940*/  FADD.FTZ R3, R30, R3 ;  /* 0x000000031e037221 */ /* 0x000fe20000010000 */
[----:B--2---:R-:W-:Y:S01]  /*6950*/  F2FP.F16.F32.PACK_AB R167, R20, R25 ;  /* 0x0000001914a7723e */ /* 0x004fe200000000ff */
[----:B------:R-:W-:-:S04]  /*6960*/  FADD.FTZ R25, R25, R10 ;  /* 0x0000000a19197221 */ /* 0x000fc80000010000 */
[----:B------:R1:W-:Y:S01]  /*6970*/  STSM.16.M88.4 [R184], R164 ;  /* 0x000000a4b8007844 */ /* 0x0003e20000000200 */
[----:B------:R-:W-:Y:S01]  /*6980*/  FADD.FTZ R4, R20, R25 ;  /* 0x0000001914047221 */ /* 0x000fe20000010000 */
[----:B------:R-:W-:Y:S06]  /*6990*/  @!P0 BRA `(.L_x_2261) ;  /* 0x0000000000048947 */ /* 0x000fec0003800000 */
[----:B------:R-:W-:Y:S01]  /*69a0*/  BPT.TRAP 0x1 ;  /* 0x000000040000795c */ /* 0x000fe20000300000 */
.L_x_2261:
[----:B------:R0:W2:Y:S01]  /*69b0*/  SYNCS.PHASECHK.TRANS64.TRYWAIT P1, [R7+URZ+0x28c50], R8 ;  /* 0x028c5008070075a7 */ /* 0x0000a2000802017f */
[----:B------:R-:W-:Y:S05]  /*69c0*/  @!P0 BRA `(.L_x_2262) ;  /* 0x0000000000048947 */ /* 0x000fea0003800000 */
[----:B------:R-:W-:Y:S01]  /*69d0*/  BPT.TRAP 0x1 ;  /* 0x000000040000795c */ /* 0x000fe20000300000 */
.L_x_2262:
[----:B--2---:R-:W-:Y:S05]  /*69e0*/  @P1 BRA `(.L_x_2263) ;  /* 0x0000000000081947 */ /* 0x004fea0003800000 */
[----:B------:R-:W2:Y:S02]  /*69f0*/  SYNCS.PHASECHK.TRANS64.TRYWAIT P1, [R7+URZ+0x28c50], R8 ;  /* 0x028c5008070075a7 */ /* 0x000ea4000802017f */
[----:B--2---:R-:W-:Y:S05]  /*6a00*/  @!P1 BRA `(.L_x_2264) ;  /* 0x00000134004c9947 */ /* 0x004fea0003800000 */
.L_x_2263:
        /* <DEDUP_REMOVED lines=34> */
.L_x_2265:
[----:B------:R-:W-:Y:S01]  /*6c30*/  R2UR UR6, R7 ;  /* 0x00000000070672ca */ /* 0x000fe200000e0000 */
[----:B------:R-:W-:Y:S01]  /*6c40*/  UISETP.NE.AND UP1, UPT, UR52, URZ, UPT ;  /* 0x0000003f3400728c */ /* 0x000fe2000bf25270 */
[----:B------:R-:W-:Y:S01]  /*6c50*/  R2UR UR26, R168 ;  /* 0x00000000a81a72ca */ /* 0x000fe200000e0000 */
[----:B------:R-:W-:-:S06]  /*6c60*/  UISETP.NE.AND UP0, UPT, UR51, URZ, UPT ;  /* 0x0000003f3300728c */ /* 0x000fcc000bf05270 */
[----:B------:R-:W-:-:S03]  /*6c70*/  PLOP3.LUT P1, PT, PT, PT, UP0, 0x40, 0x0 ;  /* 0x000000000000781c */ /* 0x000fc60003f2e808 */
[----:B------:R-:W-:Y:S01]  /*6c80*/  @UP1 ULDC UR15, c[0x0][0x450] ;  /* 0x00011400000f1ab9 */ /* 0x000fe20000000800 */
[----:B------:R-:W-:Y:S02]  /*6c90*/  UIADD3 UR6, UR6, 0x28c60, URZ ;  /* 0x00028c6006067890 */ /* 0x000fe4000fffe03f */
[----:B------:R-:W-:Y:S02]  /*6ca0*/  UIADD3 UR26, UR26, -0x2, URZ ;  /* 0xfffffffe1a1a7890 */ /* 0x000fe4000fffe03f */
[----:B------:R-:W-:-:S03]  /*6cb0*/  UPRMT UR14, UR40, 0x654, UR6 ;  /* 0x00000654280e7896 */ /* 0x000fc60008000006 */
[----:B------:R-:W-:Y:S02]  /*6cc0*/  @UP1 ULDC UR6, c[0x0][0x44c] ;  /* 0x0001130000061ab9 */ /* 0x000fe40000000800 */
[----:B------:R-:W-:-:S04]  /*6cd0*/  UIMAD.WIDE.U32 UR6, UR45, UR6, URZ ;  /* 0x000000062d0672a5 */ /* 0x000fc8000f8e003f */
[----:B------:R-:W-:Y:S01]  /*6ce0*/  SYNCS.ARRIVE.TRANS64.RED.A1T0 RZ, [UR14], RZ ;  /* 0x000000ffffff79a7 */ /* 0x000fe2000810040e */
[----:B------:R-:W-:Y:S01]  /*6cf0*/  UMOV UR14, UR45 ;  /* 0x0000002d000e7c82 */ /* 0x000fe20008000000 */
[----:B------:R-:W-:-:S04]  /*6d00*/  @UP1 USHF.R.U32.HI UR14, URZ, UR15, UR7 ;  /* 0x0000000f3f0e1299 */ /* 0x000fc80008011607 */
[----:B------:R-:W-:-:S04]  /*6d10*/  UIADD3 UR6, UR14, UR48, -UR50 ;  /* 0x000000300e067290 */ /* 0x000fc8000fffe832 */
[----:B------:R-:W-:Y:S01]  /*6d20*/  UIADD3 UR11, UR6, UR11, URZ ;  /* 0x0000000b060b7290 */ /* 0x000fe2000fffe03f */
[----:B------:R-:W-:Y:S11]  /*6d30*/  @P1 BRA `(.L_x_2266) ;  /* 0x00000000004c1947 */ /* 0x000ff60003800000 */
[----:B------:R-:W-:Y:S01]  /*6d40*/  ISETP.LT.AND P1, PT, RZ, UR6, PT ;  /* 0x00000006ff007c0c */ /* 0x000fe2000bf21270 */
[----:B------:R-:W-:-:S12]  /*6d50*/  UIADD3 UR18, UR6, -0x1, URZ ;  /* 0xffffffff06127890 */ /* 0x000fd8000fffe03f */
[----:B------:R-:W-:Y:S05]  /*6d60*/  @P1 BRA `(.L_x_2267) ;  /* 0x0000000000201947 */ /* 0x000fea0003800000 */
[----:B------:R-:W-:Y:S01]  /*6d70*/  ULDC UR19, c[0x0][0x9e4] ;  /* 0x0002790000137ab9 */ /* 0x000fe20000000800 */
[----:B------:R-:W-:Y:S02]  /*6d80*/  UIADD3 UR18, -UR6, URZ, URZ ;  /* 0x0000003f06127290 */ /* 0x000fe4000fffe13f */
[----:B------:R-:W-:-:S11]  /*6d90*/  UISETP.NE.AND UP0, UPT, UR19, 0x1, UPT ;  /* 0x000000011300788c */ /* 0x000fd6000bf05270 */
[----:B------:R-:W-:Y:S02]  /*6da0*/  @UP0 ULDC.64 UR6, c[0x0][0x9e8] ;  /* 0x00027a0000060ab9 */ /* 0x000fe40000000a00 */
[----:B------:R-:W-:-:S04]  /*6db0*/  UIMAD.WIDE.U32 UR14, UR18, UR6, URZ ;  /* 0x00000006120e72a5 */ /* 0x000fc8000f8e003f */
[----:B------:R-:W-:-:S04]  /*6dc0*/  @UP0 USHF.R.U32.HI UR18, URZ, UR7, UR15 ;  /* 0x000000073f120299 */ /* 0x000fc8000801160f */
[----:B------:R-:W-:Y:S01]  /*6dd0*/  ULOP3.LUT UR18, URZ, UR18, URZ, 0x33, !UPT ;  /* 0x000000123f127292 */ /* 0x000fe2000f8e333f */
[----:B------:R-:W-:Y:S11]  /*6de0*/  BRA `(.L_x_2268) ;  /* 0x0000000000147947 */ /* 0x000ff60003800000 */
.L_x_2267:
[----:B------:R-:W-:Y:S02]  /*6df0*/  ULDC UR19, c[0x0][0x9e4] ;  /* 0x0002790000137ab9 */ /* 0x000fe40000000800 */
[----:B------:R-:W-:-:S11]  /*6e00*/  UISETP.NE.AND UP0, UPT, UR19, 0x1, UPT ;  /* 0x000000011300788c */ /* 0x000fd6000bf05270 */
[----:B------:R-:W-:Y:S02]  /*6e10*/  @UP0 ULDC.64 UR6, c[0x0][0x9e8] ;  /* 0x00027a0000060ab9 */ /* 0x000fe40000000a00 */
[----:B------:R-:W-:-:S04]  /*6e20*/  UIMAD.WIDE.U32 UR14, UR18, UR6, URZ ;  /* 0x00000006120e72a5 */ /* 0x000fc8000f8e003f */
[----:B------:R-:W-:-:S12]  /*6e30*/  @UP0 USHF.R.U32.HI UR18, URZ, UR7, UR15 ;  /* 0x000000073f120299 */ /* 0x000fd8000801160f */
.L_x_2268:
[----:B------:R-:W-:-:S04]  /*6e40*/  UIMAD UR18, UR18, UR19, UR19 ;  /* 0x00000013121272a4 */ /* 0x000fc8000f8e0213 */
[----:B------:R-:W-:-:S04]  /*6e50*/  UISETP.LT.AND UP0, UPT, UR11, UR18, UPT ;  /* 0x000000120b00728c */ /* 0x000fc8000bf01270 */
[----:B------:R-:W-:-:S12]  /*6e60*/  USEL UR11, UR11, UR18, UP0 ;  /* 0x000000120b0b7287 */ /* 0x000fd80008000000 */
.L_x_2266:
[----:B------:R-:W-:-:S04]  /*6e70*/  USHF.R.S32.HI UR6, URZ, 0x1f, UR11 ;  /* 0x0000001f3f067899 */ /* 0x000fc8000801140b */
[----:B------:R-:W-:-:S04]  /*6e80*/  ULEA.HI UR6, UR6, UR11, URZ, 0x6 ;  /* 0x0000000b06067291 */ /* 0x000fc8000f8f303f */
[----:B------:R-:W-:-:S04]  /*6e90*/  USHF.R.S32.HI UR6, URZ, 0x6, UR6 ;  /* 0x000000063f067899 */ /* 0x000fc80008011406 */
[----:B------:R-:W-:-:S04]  /*6ea0*/  UISETP.LT.AND UP0, UPT, UR47, UR6, UPT ;  /* 0x000000062f00728c */ /* 0x000fc8000bf01270 */
[----:B------:R-:W-:-:S04]  /*6eb0*/  USEL UR20, UR47, UR6, !UP0 ;  /* 0x000000062f147287 */ /* 0x000fc8000c000000 */
[----:B------:R-:W-:-:S06]  /*6ec0*/  UISETP.GE.AND UP0, UPT, UR26, UR20, UPT ;  /* 0x000000141a00728c */ /* 0x000fcc000bf06270 */
[----:B------:R-:W-:-:S13]  /*6ed0*/  PLOP3.LUT P1, PT, PT, PT, UP0, 0x80, 0x0 ;  /* 0x000000000000781c */ /* 0x000fda0003f2f008 */
        /* <DEDUP_REMOVED lines=8> */
[----:B------:R-:W-:-:S05]  /*6f60*/  ULDC UR24, c[0x0][0x9e0] ;  /* 0x0002780000187ab9 */ /* 0x000fca0000000800 */
.L_x_2288:
[----:B------:R-:W-:-:S04]  /*6f70*/  UIADD3 UR38, UR28, 0x1, URZ ;  /* 0x000000011c267890 */ /* 0x000fc8000fffe03f */
[----:B------:R-:W-:-:S04]  /*6f80*/  UISETP.NE.AND UP0, UPT, UR38, 0x2, UPT ;  /* 0x000000022600788c */ /* 0x000fc8000bf05270 */
[----:B------:R-:W-:Y:S02]  /*6f90*/  USEL UR6, URZ, 0x1, UP0 ;  /* 0x000000013f067887 */ /* 0x000fe40008000000 */
[----:B------:R-:W-:Y:S02]  /*6fa0*/  USEL UR38, UR38, URZ, UP0 ;  /* 0x0000003f26267287 */ /* 0x000fe40008000000 */
[----:B------:R-:W-:Y:S01]  /*6fb0*/  ULOP3.LUT UR37, UR37, UR6, URZ, 0x3c, !UPT ;  /* 0x0000000625257292 */ /* 0x000fe2000f8e3c3f */
[----:B-1----:R-:W-:Y:S11]  /*6fc0*/  @!P0 BRA `(.L_x_2270) ;  /* 0x0000000000048947 */ /* 0x002ff60003800000 */
[----:B------:R-:W-:Y:S01]  /*6fd0*/  BPT.TRAP 0x1 ;  /* 0x000000040000795c */ /* 0x000fe20000300000 */
.L_x_2270:
[----:B------:R-:W-:Y:S01]  /*6fe0*/  ULEA UR25, UR38, UR41, 0x3 ;  /* 0x0000002926197291 */ /* 0x000fe2000f8e183f */
[----:B0-2---:R-:W-:-:S05]  /*6ff0*/  IMAD.U32 R7, RZ, RZ, UR37 ;  /* 0x00000025ff077e24 */ /* 0x005fca000f8e00ff */
[----:B------:R-:W-:-:S04]  /*7000*/  SHF.L.U32 R7, R7, 0x1f, RZ ;  /* 0x0000001f07077819 */ /* 0x000fc800000006ff */
[----:B------:R0:W2:Y:S01]  /*7010*/  SYNCS.PHASECHK.TRANS64.TRYWAIT P1, [UR25+0x28c30], R7 ;  /* 0x028c3007ff0075a7 */ /* 0x0000a20008020159 */
[----:B------:R-:W-:Y:S05]  /*7020*/  @!P0 BRA `(.L_x_2271) ;  /* 0x0000000000048947 */ /* 0x000fea0003800000 */
[----:B------:R-:W-:Y:S01]  /*7030*/  BPT.TRAP 0x1 ;  /* 0x000000040000795c */ /* 0x000fe20000300000 */
.L_x_2271:
[----:B--2---:R-:W-:Y:S05]  /*7040*/  @P1 BRA `(.L_x_2272) ;  /* 0x0000000000081947 */ /* 0x004fea0003800000 */
[----:B------:R-:W2:Y:S02]  /*7050*/  SYNCS.PHASECHK.TRANS64.TRYWAIT P1, [UR25+0x28c30], R7 ;  /* 0x028c3007ff0075a7 */ /* 0x000ea40008020159 */
[----:B--2---:R-:W-:Y:S05]  /*7060*/  @!P1 BRA `(.L_x_2273) ;  /* 0x0000012c00c89947 */ /* 0x004fea0003800000 */
.L_x_2272:
[----:B------:R-:W-:Y:S01]  /*7070*/  R2UR UR18, R0 ;  /* 0x00000000001272ca */ /* 0x000fe200000e0000 */
[----:B-1----:R-:W-:Y:S01]  /*7080*/  WARPGROUP.ARRIVE ;  /* 0x00000000000079c5 */ /* 0x002fe20000000000 */
[----:B------:R-:W-:Y:S01]  /*7090*/  UMOV UR19, 0x40000040 ;  /* 0x4000004000137882 */ /* 0x000fe20000000000 */
[----:B------:R-:W-:Y:S01]  /*70a0*/  UMOV UR7, 0x40000040 ;  /* 0x4000004000077882 */ /* 0x000fe20000000000 */
[----:B------:R-:W-:Y:S01]  /*70b0*/  UMOV UR11, 0x40000040 ;  /* 0x40000040000b7882 */ /* 0x000fe20000000000 */
[----:B------:R-:W-:-:S08]  /*70c0*/  UMOV UR15, 0x40000040 ;  /* 0x40000040000f7882 */ /* 0x000fd00000000000 */
[----:B------:R-:W-:-:S04]  /*70d0*/  ULEA UR18, UR38, UR18, 0x9 ;  /* 0x0000001226127291 */ /* 0x000fc8000f8e483f */
[----:B------:R-:W-:Y:S02]  /*70e0*/  UIADD3 UR6, UR18, 0x2, URZ ;  /* 0x0000000212067890 */ /* 0x000fe4000fffe03f */
[----:B------:R-:W-:Y:S02]  /*70f0*/  UIADD3 UR10, UR18, 0x4, URZ ;  /* 0x00000004120a7890 */ /* 0x000fe4000fffe03f */
[----:B------:R-:W-:Y:S02]  /*7100*/  UIADD3 UR14, UR18, 0x6, URZ ;  /* 0x00000006120e7890 */ /* 0x000fe4000fffe03f */
        /* <DEDUP_REMOVED lines=13> */
.L_x_2274:
[----:B------:R-:W-:Y:S01]  /*71e0*/  UISETP.NE.AND UP1, UPT, UR52, URZ, UPT ;  /* 0x0000003f3400728c */ /* 0x000fe2000bf25270 */
[----:B------:R-:W-:Y:S02]  /*71f0*/  VIADD R227, R186, UR45 ;  /* 0x0000002dbae37c36 */ /* 0x000fe40008000000 */
[----:B------:R-:W-:Y:S01]  /*7200*/  FMUL.FTZ R13, R153, UR23 ;  /* 0x00000017990d7c20 */ /* 0x000fe20008410000 */
[----:B------:R-:W-:Y:S01]  /*7210*/  FMUL.FTZ R153, R163, UR23 ;  /* 0x00000017a3997c20 */ /* 0x000fe20008410000 */
[----:B------:R-:W-:Y:S01]  /*7220*/  FMUL.FTZ R163, R174, UR23 ;  /* 0x00000017aea37c20 */ /* 0x000fe20008410000 */
[----:B------:R-:W-:Y:S01]  /*7230*/  USHF.L.U32 UR7, UR26, 0x6, URZ ;  /* 0x000000061a077899 */ /* 0x000fe2000800063f */
[----:B------:R-:W-:Y:S01]  /*7240*/  PLOP3.LUT P1, PT, PT, PT, UP1, 0x80, 0x0 ;  /* 0x000000000000781c */ /* 0x000fe20003f2f018 */
[----:B------:R-:W-:Y:S01]  /*7250*/  FMUL.FTZ R174, R180, UR23 ;  /* 0x00000017b4ae7c20 */ /* 0x000fe20008410000 */
[----:B------:R-:W-:Y:S01]  /*7260*/  PLOP3.LUT P2, PT, PT, PT, UP1, 0x80, 0x0 ;  /* 0x000000000000781c */ /* 0x000fe20003f4f018 */
[----:B------:R-:W-:Y:S01]  /*7270*/  FMUL.FTZ R12, R152, UR23 ;  /* 0x00000017980c7c20 */ /* 0x000fe20008410000 */
[----:B------:R-:W-:Y:S01]  /*7280*/  FMUL.FTZ R5, R154, UR23 ;  /* 0x000000179a057c20 */ /* 0x000fe20008410000 */
[----:B------:R-:W-:Y:S01]  /*7290*/  @UP1 ULDC UR6, c[0x0][0x44c] ;  /* 0x0001130000061ab9 */ /* 0x000fe20000000800 */
[----:B------:R-:W-:Y:S01]  /*72a0*/  FMUL.FTZ R20, R156, UR23 ;  /* 0x000000179c147c20 */ /* 0x000fe20008410000 */
[----:B------:R-:W-:Y:S01]  /*72b0*/  UISETP.NE.AND UP0, UPT, UR51, URZ, UPT ;  /* 0x0000003f3300728c */ /* 0x000fe2000bf05270 */
[----:B--2---:R-:W-:Y:S01]  /*72c0*/  FMUL.FTZ R6, R155, UR23 ;  /* 0x000000179b067c20 */ /* 0x004fe20008410000 */
[----:B------:R-:W-:Y:S01]  /*72d0*/  FMUL.FTZ R21, R157, UR23 ;  /* 0x000000179d157c20 */ /* 0x000fe20008410000 */
[----:B------:R-:W-:Y:S01]  /*72e0*/  FMUL.FTZ R14, R158, UR23 ;  /* 0x000000179e0e7c20 */ /* 0x000fe20008410000 */
[----:B------:R-:W-:Y:S01]  /*72f0*/  FMUL.FTZ R154, R160, UR23 ;  /* 0x00000017a09a7c20 */ /* 0x000fe20008410000 */
[----:B------:R-:W-:Y:S01]  /*7300*/  FMUL.FTZ R152, R162, UR23 ;  /* 0x00000017a2987c20 */ /* 0x000fe20008410000 */
[----:B------:R-:W-:Y:S01]  /*7310*/  @P1 IMAD.HI.U32 R8, R227, UR6, RZ ;  /* 0x00000006e3081c27 */ /* 0x000fe2000f8e00ff */
[----:B------:R-:W-:-:S03]  /*7320*/  @UP1 ULDC UR6, c[0x0][0x450] ;  /* 0x0001140000061ab9 */ /* 0x000fc60000000800 */
[----:B------:R-:W-:Y:S01]  /*7330*/  FMUL.FTZ R156, R167, UR23 ;  /* 0x00000017a79c7c20 */ /* 0x000fe20008410000 */
[----:B------:R-:W-:Y:S01]  /*7340*/  FMUL.FTZ R15, R159, UR23 ;  /* 0x000000179f0f7c20 */ /* 0x000fe20008410000 */
[----:B------:R-:W-:Y:S01]  /*7350*/  FMUL.FTZ R155, R161, UR23 ;  /* 0x00000017a19b7c20 */ /* 0x000fe20008410000 */
[----:B------:R-:W-:Y:S01]  /*7360*/  @P2 SHF.R.U32.HI R227, RZ, UR6, R8 ;  /* 0x00000006ffe32c19 */ /* 0x000fe20008011608 */
[----:B------:R-:W-:Y:S01]  /*7370*/  UIADD3 UR6, UR25, 0x28c40, URZ ;  /* 0x00028c4019067890 */ /* 0x000fe2000fffe03f */
[----:B------:R-:W-:Y:S01]  /*7380*/  FMUL.FTZ R158, R164, UR23 ;  /* 0x00000017a49e7c20 */ /* 0x000fe20008410000 */
[----:B------:R-:W-:Y:S01]  /*7390*/  FMUL.FTZ R160, R165, UR23 ;  /* 0x00000017a5a07c20 */ /* 0x000fe20008410000 */
[----:B------:R-:W-:Y:S01]  /*73a0*/  FMUL.FTZ R157, R166, UR23 ;  /* 0x00000017a69d7c20 */ /* 0x000fe20008410000 */
[----:B------:R-:W1:Y:S01]  /*73b0*/  SHFL.IDX PT, R180, R227, RZ, 0x1c1f ;  /* 0x001c1fffe3b47589 */ /* 0x000e6200000e0000 */
[----:B------:R-:W-:Y:S01]  /*73c0*/  FMUL.FTZ R162, R168, UR23 ;  /* 0x00000017a8a27c20 */ /* 0x000fe20008410000 */
[----:B------:R-:W-:Y:S01]  /*73d0*/  FMUL.FTZ R167, R178, UR23 ;  /* 0x00000017b2a77c20 */ /* 0x000fe20008410000 */
[----:B------:R-:W-:Y:S01]  /*73e0*/  UPRMT UR6, UR40, 0x654, UR6 ;  /* 0x0000065428067896 */ /* 0x000fe20008000006 */
[----:B------:R-:W-:Y:S01]  /*73f0*/  FMUL.FTZ R164, R169, UR23 ;  /* 0x00000017a9a47c20 */ /* 0x000fe20008410000 */
[----:B------:R-:W-:Y:S01]  /*7400*/  FMUL.FTZ R159, R170, UR23 ;  /* 0x00000017aa9f7c20 */ /* 0x000fe20008410000 */
[----:B------:R-:W-:Y:S01]  /*7410*/  FMUL.FTZ R161, R171, UR23 ;  /* 0x00000017aba17c20 */ /* 0x000fe20008410000 */
[----:B------:R-:W-:Y:S01]  /*7420*/  FMUL.FTZ R166, R172, UR23 ;  /* 0x00000017aca67c20 */ /* 0x000fe20008410000 */
[----:B------:R-:W-:Y:S01]  /*7430*/  FMUL.FTZ R168, R173, UR23 ;  /* 0x00000017ada87c20 */ /* 0x000fe20008410000 */
[----:B------:R-:W-:Y:S01]  /*7440*/  FMUL.FTZ R165, R175, UR23 ;  /* 0x00000017afa57c20 */ /* 0x000fe20008410000 */
[----:B------:R-:W-:-:S02]  /*7450*/  IMAD.U32 R178, RZ, RZ, UR7 ;  /* 0x00000007ffb27e24 */ /* 0x000fc4000f8e00ff */
[----:B------:R-:W-:Y:S01]  /*7460*/  FMUL.FTZ R170, R176, UR23 ;  /* 0x00000017b0aa7c20 */ /* 0x000fe20008410000 */
[----:B------:R-:W-:Y:S01]  /*7470*/  FMUL.FTZ R172, R177, UR23 ;  /* 0x00000017b1ac7c20 */ /* 0x000fe20008410000 */
[----:B------:R-:W-:Y:S01]  /*7480*/  FMUL.FTZ R169, R179, UR23 ;  /* 0x00000017b3a97c20 */ /* 0x000fe20008410000 */
[----:B------:R-:W-:Y:S01]  /*7490*/  FMUL.FTZ R175, R181, UR23 ;  /* 0x00000017b5af7c20 */ /* 0x000fe20008410000 */
[----:B------:R-:W-:Y:S01]  /*74a0*/  FMUL.FTZ R171, R182, UR23 ;  /* 0x00000017b6ab7c20 */ /* 0x000fe20008410000 */
[----:B------:R-:W-:Y:S01]  /*74b0*/  FMUL.FTZ R173, R183, UR23 ;  /* 0x00000017b7ad7c20 */ /* 0x000fe20008410000 */
[----:B------:R-:W-:Y:S01]  /*74c0*/  IMAD.U32 R8, RZ, RZ, UR50 ;  /* 0x00000032ff087e24 */ /* 0x000fe2000f8e00ff */
[----:B------:R-:W-:Y:S01]  /*74d0*/  PLOP3.LUT P1, PT, PT, PT, UP0, 0x40, 0x0 ;  /* 0x000000000000781c */ /* 0x000fe20003f2e808 */
[----:B------:R-:W2:Y:S01]  /*74e0*/  MUFU.TANH R12, R12 ;  /* 0x0000000c000c7308 */ /* 0x000ea20000002400 */
[----:B------:R-:W-:Y:S01]  /*74f0*/  IADD3 R178, -R2, 0x1, -R178 ;  /* 0x0000000102b27810 */ /* 0x000fe20007ffe9b2 */
[----:B------:R-:W-:Y:S01]  /*7500*/  SYNCS.ARRIVE.TRANS64.RED.A1T0 RZ, [UR6], RZ ;  /* 0x000000ffffff79a7 */ /* 0x000fe20008100406 */
[----:B------:R-:W-:-:S02]  /*7510*/  ULOP3.LUT UR6, URZ, UR22, URZ, 0x33, !UPT ;  /* 0x000000163f067292 */ /* 0x000fc4000f8e333f */
[----:B------:R-:W-:-:S03]  /*7520*/  IADD3 R178, -R8, UR48, R178 ;  /* 0x0000003008b27c10 */ /* 0x000fc6000fffe1b2 */
[----:B------:R-:W3:Y:S02]  /*7530*/  MUFU.TANH R13, R13 ;  /* 0x0000000d000d7308 */ /* 0x000ee40000002400 */
[C---:B------:R-:W-:Y:S02]  /*7540*/  VIADD R179, R178.reuse, UR24 ;  /* 0x00000018b2b37c36 */ /* 0x040fe40008000000 */
[----:B------:R-:W-:Y:S02]  /*7550*/  VIADD R178, R178, UR6 ;  /* 0x00000006b2b27c36 */ /* 0x000fe40008000000 */
[----:B-1----:R-:W-:Y:S02]  /*7560*/  IMAD.IADD R177, R179, 0x1, R180 ;  /* 0x00000001b3b17824 */ /* 0x002fe400078e02b4 */
[----:B------:R-:W1:Y:S01]  /*7570*/  MUFU.TANH R5, R5 ;  /* 0x0000000500057308 */ /* 0x000e620000002400 */
[----:B------:R-:W-:-:S07]  /*7580*/  IMAD.IADD R176, R180, 0x1, R178 ;  /* 0x00000001b4b07824 */ /* 0x000fce00078e02b2 */
        /* <DEDUP_REMOVED lines=28> */
[----:B------:R-:W0:Y:S01]  /*7750*/  MUFU.TANH R173, R173 ;  /* 0x000000ad00ad7308 */ /* 0x000e220000002400 */
[----:B-1234-:R-:W-:Y:S05]  /*7760*/  @P1 BRA `(.L_x_2275) ;  /* 0x00000000005c1947 */ /* 0x01efea0003800000 */
[----:B------:R-:W-:Y:S01]  /*7770*/  IMAD.U32 R8, RZ, RZ, UR50 ;  /* 0x00000032ff087e24 */ /* 0x000fe2000f8e00ff */
[----:B------:R-:W-:Y:S04]  /*7780*/  BSSY B0, `(.L_x_2276) ;  /* 0x0000011000007945 */ /* 0x000fe80003800000 */
[----:B------:R-:W-:-:S04]  /*7790*/  IADD3 R180, -R8, UR48, R180 ;  /* 0x0000003008b47c10 */ /* 0x000fc8000fffe1b4 */
        /* <DEDUP_REMOVED lines=10> */
.L_x_2277:
[----:B------:R-:W-:-:S05]  /*7840*/  IMAD.U32 R181, RZ, RZ, UR21 ;  /* 0x00000015ffb57e24 */ /* 0x000fca000f8e00ff */
[----:B------:R-:W-:-:S13]  /*7850*/  ISETP.NE.AND P1, PT, R181, 0x1, PT ;  /* 0x00000001b500780c */ /* 0x000fda0003f25270 */
[----:B------:R-:W1:Y:S02]  /*7860*/  @P1 LDC.64 R8, c[0x0][0x9e8] ;  /* 0x00027a00ff081b82 */ /* 0x000e640000000a00 */
[----:B-1----:R-:W-:-:S05]  /*7870*/  @P1 IMAD.HI.U32 R8, R180, R8, RZ ;  /* 0x00000008b4081227 */ /* 0x002fca00078e00ff */
[----:B------:R-:W-:-:S07]  /*7880*/  @P1 SHF.R.U32.HI R180, RZ, R9, R8 ;  /* 0x00000009ffb41219 */ /* 0x000fce0000011608 */
.L_x_2278:
[----:B------:R-:W-:Y:S05]  /*7890*/  BSYNC B0 ;  /* 0x0000000000007941 */ /* 0x000fea0003800000 */
.L_x_2276:
[----:B------:R-:W-:-:S04]  /*78a0*/  IMAD R180, R180, R181, -UR7 ;  /* 0x80000007b4b47e24 */ /* 0x000fc8000f8e02b5 */
[----:B------:R-:W-:-:S05]  /*78b0*/  IMAD.IADD R180, R180, 0x1, -R2 ;  /* 0x00000001b4b47824 */ /* 0x000fca00078e0a02 */
[----:B------:R-:W-:Y:S02]  /*78c0*/  VIMNMX R176, R176, R180, !PT ;  /* 0x000000b4b0b07248 */ /* 0x000fe40007fe0100 */
[----:B------:R-:W-:-:S07]  /*78d0*/  VIADDMNMX R177, R180, R181, R177, PT ;  /* 0x000000b5b4b17246 */ /* 0x000fce00038001b1 */
.L_x_2275:
[----:B------:R-:W-:Y:S01]  /*78e0*/  UISETP.GT.AND UP0, UPT, UR26, -0x1, UPT ;  /* 0xffffffff1a00788c */ /* 0x000fe2000bf04270 */
[----:B------:R-:W1:Y:S01]  /*78f0*/  SHFL.IDX PT, R8, R227, 0x1, 0x1c1f ;  /* 0x003c1f00e3087f89 */ /* 0x000e6200000e0000 */
[----:B------:R-:W-:-:S04]  /*7900*/  UISETP.NE.AND UP1, UPT, UR51, URZ, UPT ;  /* 0x0000003f3300728c */ /* 0x000fc8000bf25270 */
[----:B------:R-:W-:-:S04]  /*7910*/  PLOP3.LUT P1, PT, PT, PT, UP0, 0x80, 0x0 ;  /* 0x000000000000781c */ /* 0x000fc80003f2f008 */
[C---:B------:R-:W-:Y:S02]  /*7920*/  ISETP.GT.AND P4, PT, R176.reuse, 0x1, P1 ;  /* 0x00000001b000780c */ /* 0x040fe40000f84270 */
[C---:B------:R-:W-:Y:S02]  /*7930*/  ISETP.GT.AND P5, PT, R176.reuse, RZ, P1 ;  /* 0x000000ffb000720c */ /* 0x040fe40000fa4270 */
[C---:B------:R-:W-:Y:S02]  /*7940*/  ISETP.LT.OR P4, PT, R177.reuse, 0x2, P4 ;  /* 0x00000002b100780c */ /* 0x040fe40002781670 */
[----:B------:R-:W-:Y:S02]  /*7950*/  ISETP.LT.OR P5, PT, R177, 0x1, P5 ;  /* 0x00000001b100780c */ /* 0x000fe40002fa1670 */
[----:B------:R-:W-:Y:S02]  /*7960*/  FSEL R13, R13, -INF , !P4 ;  /* 0xff8000000d0d7808 */ /* 0x000fe40006000000 */
[----:B------:R-:W-:-:S02]  /*7970*/  ISETP.GT.AND P4, PT, R176, 0x18, P1 ;  /* 0x00000018b000780c */ /* 0x000fc40000f84270 */
[----:B------:R-:W-:Y:S02]  /*7980*/  FSEL R12, R12, -INF , !P5 ;  /* 0xff8000000c0c7808 */ /* 0x000fe40006800000 */
[----:B------:R-:W-:Y:S01]  /*7990*/  ISETP.LT.OR P4, PT, R177, 0x19, P4 ;  /* 0x00000019b100780c */ /* 0x000fe20002781670 */
[--C-:B-1----:R-:W-:Y:S01]  /*79a0*/  IMAD.IADD R179, R179, 0x1, R8.reuse ;  /* 0x00000001b3b37824 */ /* 0x102fe200078e0208 */
[----:B------:R-:W-:Y:S01]  /*79b0*/  ISETP.GT.AND P6, PT, R176, 0x8, P1 ;  /* 0x00000008b000780c */ /* 0x000fe20000fc4270 */
[----:B------:R-:W-:Y:S01]  /*79c0*/  IMAD.IADD R178, R178, 0x1, R8 ;  /* 0x00000001b2b27824 */ /* 0x000fe200078e0208 */
[C---:B------:R-:W-:Y:S02]  /*79d0*/  ISETP.GT.AND P2, PT, R176.reuse, 0x9, P1 ;  /* 0x00000009b000780c */ /* 0x040fe40000f44270 */
[C---:B------:R-:W-:Y:S02]  /*79e0*/  ISETP.GT.AND P3, PT, R176.reuse, 0x10, P1 ;  /* 0x00000010b000780c */ /* 0x040fe40000f64270 */
[----:B------:R-:W-:-:S02]  /*79f0*/  ISETP.GT.AND P5, PT, R176, 0x11, P1 ;  /* 0x00000011b000780c */ /* 0x000fc40000fa4270 */
[----:B0-----:R-:W-:Y:S02]  /*7a00*/  FSEL R158, R158, -INF , !P4 ;  /* 0xff8000009e9e7808 */ /* 0x001fe40006000000 */
[----:B------:R-:W-:Y:S02]  /*7a10*/  ISETP.GT.AND P4, PT, R176, 0x29, P1 ;  /* 0x00000029b000780c */ /* 0x000fe40000f84270 */
[C---:B------:R-:W-:Y:S02]  /*7a20*/  ISETP.LT.OR P6, PT, R177.reuse, 0x9, P6 ;  /* 0x00000009b100780c */ /* 0x040fe400037c1670 */
[C---:B------:R-:W-:Y:S02]  /*7a30*/  ISETP.LT.OR P2, PT, R177.reuse, 0xa, P2 ;  /* 0x0000000ab100780c */ /* 0x040fe40001741670 */
[C---:B------:R-:W-:Y:S02]  /*7a40*/  ISETP.LT.OR P3, PT, R177.reuse, 0x11, P3 ;  /* 0x00000011b100780c */ /* 0x040fe40001f61670 */
[----:B------:R-:W-:-:S02]  /*7a50*/  ISETP.LT.OR P5, PT, R177, 0x12, P5 ;  /* 0x00000012b100780c */ /* 0x000fc40002fa1670 */
[----:B------:R-:W-:Y:S02]  /*7a60*/  ISETP.LT.OR P4, PT, R177, 0x2a, P4 ;  /* 0x0000002ab100780c */ /* 0x000fe40002781670 */
[----:B------:R-:W-:Y:S02]  /*7a70*/  FSEL R20, R20, -INF , !P6 ;  /* 0xff80000014147808 */ /* 0x000fe40007000000 */
[----:B------:R-:W-:Y:S02]  /*7a80*/  FSEL R21, R21, -INF , !P2 ;  /* 0xff80000015157808 */ /* 0x000fe40005000000 */
[----:B------:R-:W-:Y:S02]  /*7a90*/  FSEL R154, R154, -INF , !P3 ;  /* 0xff8000009a9a7808 */ /* 0x000fe40005800000 */
[----:B------:R-:W-:Y:S02]  /*7aa0*/  FSEL R155, R155, -INF , !P5 ;  /* 0xff8000009b9b7808 */ /* 0x000fe40006800000 */
[----:B------:R-:W-:-:S02]  /*7ab0*/  ISETP.GT.AND P6, PT, R176, 0x19, P1 ;  /* 0x00000019b000780c */ /* 0x000fc40000fc4270 */
[C---:B------:R-:W-:Y:S02]  /*7ac0*/  ISETP.GT.AND P2, PT, R176.reuse, 0x20, P1 ;  /* 0x00000020b000780c */ /* 0x040fe40000f44270 */
[C---:B------:R-:W-:Y:S02]  /*7ad0*/  ISETP.GT.AND P3, PT, R176.reuse, 0x21, P1 ;  /* 0x00000021b000780c */ /* 0x040fe40000f64270 */
[----:B------:R-:W-:Y:S02]  /*7ae0*/  ISETP.GT.AND P5, PT, R176, 0x28, P1 ;  /* 0x00000028b000780c */ /* 0x000fe40000fa4270 */
[----:B------:R-:W-:Y:S02]  /*7af0*/  FSEL R168, R168, -INF , !P4 ;  /* 0xff800000a8a87808 */ /* 0x000fe40006000000 */
[----:B------:R-:W-:Y:S02]  /*7b00*/  PLOP3.LUT P4, PT, PT, PT, UP1, 0x40, 0x0 ;  /* 0x000000000000781c */ /* 0x000fe40003f8e818 */
[----:B------:R-:W-:-:S02]  /*7b10*/  ISETP.LT.OR P6, PT, R177, 0x1a, P6 ;  /* 0x0000001ab100780c */ /* 0x000fc400037c1670 */
[C---:B------:R-:W-:Y:S02]  /*7b20*/  ISETP.LT.OR P2, PT, R177.reuse, 0x21, P2 ;  /* 0x00000021b100780c */ /* 0x040fe40001741670 */
[C---:B------:R-:W-:Y:S02]  /*7b30*/  ISETP.LT.OR P3, PT, R177.reuse, 0x22, P3 ;  /* 0x00000022b100780c */ /* 0x040fe40001f61670 */
[----:B------:R-:W-:Y:S02]  /*7b40*/  ISETP.LT.OR P5, PT, R177, 0x29, P5 ;  /* 0x00000029b100780c */ /* 0x000fe40002fa1670 */
[----:B------:R-:W-:Y:S02]  /*7b50*/  FSEL R160, R160, -INF , !P6 ;  /* 0xff800000a0a07808 */ /* 0x000fe40007000000 */
[----:B------:R-:W-:Y:S02]  /*7b60*/  FSEL R162, R162, -INF , !P2 ;  /* 0xff800000a2a27808 */ /* 0x000fe40005000000 */
[----:B------:R-:W-:-:S02]  /*7b70*/  FSEL R164, R164, -INF , !P3 ;  /* 0xff800000a4a47808 */ /* 0x000fc40005800000 */
[----:B------:R-:W-:Y:S02]  /*7b80*/  FSEL R166, R166, -INF , !P5 ;  /* 0xff800000a6a67808 */ /* 0x000fe40006800000 */
[C---:B------:R-:W-:Y:S02]  /*7b90*/  ISETP.GT.AND P6, PT, R176.reuse, 0x30, P1 ;  /* 0x00000030b000780c */ /* 0x040fe40000fc4270 */
[C---:B------:R-:W-:Y:S02]  /*7ba0*/  ISETP.GT.AND P2, PT, R176.reuse, 0x31, P1 ;  /* 0x00000031b000780c */ /* 0x040fe40000f44270 */
[C---:B------:R-:W-:Y:S02]  /*7bb0*/  ISETP.GT.AND P3, PT, R176.reuse, 0x38, P1 ;  /* 0x00000038b000780c */ /* 0x040fe40000f64270 */
[----:B------:R-:W-:Y:S02]  /*7bc0*/  ISETP.GT.AND P5, PT, R176, 0x39, P1 ;  /* 0x00000039b000780c */ /* 0x000fe40000fa4270 */
[----:B------:R-:W-:-:S02]  /*7bd0*/  ISETP.LT.OR P6, PT, R177, 0x31, P6 ;  /* 0x00000031b100780c */ /* 0x000fc400037c1670 */
[C---:B------:R-:W-:Y:S02]  /*7be0*/  ISETP.LT.OR P2, PT, R177.reuse, 0x32, P2 ;  /* 0x00000032b100780c */ /* 0x040fe40001741670 */
[C---:B------:R-:W-:Y:S02]  /*7bf0*/  ISETP.LT.OR P3, PT, R177.reuse, 0x39, P3 ;  /* 0x00000039b100780c */ /* 0x040fe40001f61670 */
[----:B------:R-:W-:Y:S02]  /*7c00*/  ISETP.LT.OR P5, PT, R177, 0x3a, P5 ;  /* 0x0000003ab100780c */ /* 0x000fe40002fa1670 */
[----:B------:R-:W-:Y:S02]  /*7c10*/  FSEL R170, R170, -INF , !P6 ;  /* 0xff800000aaaa7808 */ /* 0x000fe40007000000 */
[----:B------:R-:W-:Y:S02]  /*7c20*/  FSEL R172, R172, -INF , !P2 ;  /* 0xff800000acac7808 */ /* 0x000fe40005000000 */
[----:B------:R-:W-:-:S02]  /*7c30*/  FSEL R174, R174, -INF , !P3 ;  /* 0xff800000aeae7808 */ /* 0x000fc40005800000 */
[----:B------:R-:W-:Y:S01]  /*7c40*/  FSEL R175, R175, -INF , !P5 ;  /* 0xff800000afaf7808 */ /* 0x000fe20006800000 */
[----:B------:R-:W-:Y:S06]  /*7c50*/  @P4 BRA `(.L_x_2279) ;  /* 0x00000000005c4947 */ /* 0x000fec0003800000 */
        /* <DEDUP_REMOVED lines=13> */
.L_x_2281:
[----:B------:R-:W-:-:S05]  /*7d30*/  IMAD.U32 R177, RZ, RZ, UR21 ;  /* 0x00000015ffb17e24 */ /* 0x000fca000f8e00ff */
[----:B------:R-:W-:-:S13]  /*7d40*/  ISETP.NE.AND P2, PT, R177, 0x1, PT ;  /* 0x00000001b100780c */ /* 0x000fda0003f45270 */
[----:B------:R-:W0:Y:S02]  /*7d50*/  @P2 LDC.64 R8, c[0x0][0x9e8] ;  /* 0x00027a00ff082b82 */ /* 0x000e240000000a00 */
[----:B0-----:R-:W-:-:S05]  /*7d60*/  @P2 IMAD.HI.U32 R8, R176, R8, RZ ;  /* 0x00000008b0082227 */ /* 0x001fca00078e00ff */
[----:B------:R-:W-:-:S07]  /*7d70*/  @P2 SHF.R.U32.HI R176, RZ, R9, R8 ;  /* 0x00000009ffb02219 */ /* 0x000fce0000011608 */
.L_x_2282:
[----:B------:R-:W-:Y:S05]  /*7d80*/  BSYNC B0 ;  /* 0x0000000000007941 */ /* 0x000fea0003800000 */
.L_x_2280:
[----:B------:R-:W-:-:S04]  /*7d90*/  IMAD R176, R176, R177, -UR7 ;  /* 0x80000007b0b07e24 */ /* 0x000fc8000f8e02b1 */
[----:B------:R-:W-:-:S05]  /*7da0*/  IMAD.IADD R176, R176, 0x1, -R2 ;  /* 0x00000001b0b07824 */ /* 0x000fca00078e0a02 */
[----:B------:R-:W-:Y:S02]  /*7db0*/  VIMNMX R178, R178, R176, !PT ;  /* 0x000000b0b2b27248 */ /* 0x000fe40007fe0100 */
[----:B------:R-:W-:-:S07]  /*7dc0*/  VIADDMNMX R179, R176, R177, R179, PT ;  /* 0x000000b1b0b37246 */ /* 0x000fce00038001b3 */
.L_x_2279:
[----:B------:R-:W-:Y:S01]  /*7dd0*/  LOP3.LUT R16, R16, 0xffffbfff, RZ, 0xc0, !PT ;  /* 0xffffbfff10107812 */ /* 0x000fe200078ec0ff */
[----:B------:R-:W-:Y:S01]  /*7de0*/  UMOV UR10, UR27 ;  /* 0x0000001b000a7c82 */ /* 0x000fe20008000000 */
[----:B------:R-:W-:Y:S02]  /*7df0*/  ISETP.GT.AND P5, PT, R178, 0x1, P1 ;  /* 0x00000001b200780c */ /* 0x000fe40000fa4270 */
[----:B------:R-:W-:Y:S02]  /*7e00*/  @P0 LOP3.LUT R16, R16, 0x4000, RZ, 0xfc, !PT ;  /* 0x0000400010100812 */ /* 0x000fe400078efcff */
[----:B------:R-:W-:Y:S02]  /*7e10*/  ISETP.GT.AND P0, PT, R178, 0x19, P1 ;  /* 0x00000019b200780c */ /* 0x000fe40000f04270 */
[----:B------:R-:W-:Y:S02]  /*7e20*/  LOP3.LUT R16, R16, 0xfffbffff, RZ, 0xc0, !PT ;  /* 0xfffbffff10107812 */ /* 0x000fe400078ec0ff */
[----:B------:R-:W-:-:S02]  /*7e30*/  ISETP.LT.OR P5, PT, R179, 0x2, P5 ;  /* 0x00000002b300780c */ /* 0x000fc40002fa1670 */
[----:B------:R-:W-:Y:S02]  /*7e40*/  ISETP.GT.AND P6, PT, R178, 0x8, P1 ;  /* 0x00000008b200780c */ /* 0x000fe40000fc4270 */
[----:B------:R-:W-:Y:S02]  /*7e50*/  FSEL R8, R6, -INF , !P5 ;  /* 0xff80000006087808 */ /* 0x000fe40006800000 */
[----:B------:R-:W-:Y:S02]  /*7e60*/  FMNMX.FTZ R6, R12, R10, !PT ;  /* 0x0000000a0c067209 */ /* 0x000fe40007810000 */
[----:B------:R-:W-:Y:S02]  /*7e70*/  ISETP.GT.AND P2, PT, R178, 0x9, P1 ;  /* 0x00000009b200780c */ /* 0x000fe40000f44270 */
[----:B------:R-:W-:Y:S02]  /*7e80*/  @P0 LOP3.LUT R16, R16, 0x40000, RZ, 0xfc, !PT ;  /* 0x0004000010100812 */ /* 0x000fe400078efcff */
[----:B------:R-:W-:-:S02]  /*7e90*/  ISETP.GT.AND P0, PT, R178, 0x31, P1 ;  /* 0x00000031b200780c */ /* 0x000fc40000f04270 */
[----:B------:R-:W-:Y:S02]  /*7ea0*/  LOP3.LUT R16, R16, 0xfffffffd, RZ, 0xc0, !PT ;  /* 0xfffffffd10107812 */ /* 0x000fe400078ec0ff */
[----:B------:R-:W-:Y:S02]  /*7eb0*/  FMNMX.FTZ R6, R13, R6, !PT ;  /* 0x000000060d067209 */ /* 0x000fe40007810000 */
[----:B------:R-:W-:Y:S02]  /*7ec0*/  ISETP.GT.AND P3, PT, R178, 0x10, P1 ;  /* 0x00000010b200780c */ /* 0x000fe40000f64270 */
[----:B------:R-:W-:Y:S02]  /*7ed0*/  FMNMX.FTZ R6, R20, R6, !PT ;  /* 0x0000000614067209 */ /* 0x000fe40007810000 */
[----:B------:R-:W-:Y:S02]  /*7ee0*/  ISETP.GT.AND P4, PT, R178, 0x11, P1 ;  /* 0x00000011b200780c */ /* 0x000fe40000f84270 */
[----:B------:R-:W-:-:S02]  /*7ef0*/  FMNMX.FTZ R6, R21, R6, !PT ;  /* 0x0000000615067209 */ /* 0x000fc40007810000 */
[----:B------:R-:W-:Y:S02]  /*7f00*/  @P0 LOP3.LUT R16, R16, 0x2, RZ, 0xfc, !PT ;  /* 0x0000000210100812 */ /* 0x000fe400078efcff */
[----:B------:R-:W-:Y:S02]  /*7f10*/  ISETP.GT.AND P0, PT, R178, 0x38, P1 ;  /* 0x00000038b200780c */ /* 0x000fe40000f04270 */
[----:B------:R-:W-:Y:S02]  /*7f20*/  LOP3.LUT R16, R16, 0xfffffff7, RZ, 0xc0, !PT ;  /* 0xfffffff710107812 */ /* 0x000fe400078ec0ff */
[----:B------:R-:W-:Y:S02]  /*7f30*/  FMNMX.FTZ R6, R154, R6, !PT ;  /* 0x000000069a067209 */ /* 0x000fe40007810000 */
[----:B------:R-:W-:Y:S02]  /*7f40*/  ISETP.GT.AND P5, PT, R178, 0x18, P1 ;  /* 0x00000018b200780c */ /* 0x000fe40000fa4270 */
[----:B------:R-:W-:-:S02]  /*7f50*/  FMNMX.FTZ R6, R155, R6, !PT ;  /* 0x000000069b067209 */ /* 0x000fc40007810000 */
[C---:B------:R-:W-:Y:S02]  /*7f60*/  ISETP.LT.OR P6, PT, R179.reuse, 0x9, P6 ;  /* 0x00000009b300780c */ /* 0x040fe400037c1670 */
[C---:B------:R-:W-:Y:S02]  /*7f70*/  ISETP.LT.OR P2, PT, R179.reuse, 0xa, P2 ;  /* 0x0000000ab300780c */ /* 0x040fe40001741670 */
[----:B------:R-:W-:Y:S02]  /*7f80*/  @P0 LOP3.LUT R16, R16, 0x8, RZ, 0xfc, !PT ;  /* 0x0000000810100812 */ /* 0x000fe400078efcff */
[----:B------:R-:W-:Y:S02]  /*7f90*/  ISETP.GT.AND P0, PT, R178, RZ, P1 ;  /* 0x000000ffb200720c */ /* 0x000fe40000f04270 */
[C---:B------:R-:W-:Y:S02]  /*7fa0*/  ISETP.LT.OR P3, PT, R179.reuse, 0x11, P3 ;  /* 0x00000011b300780c */ /* 0x040fe40001f61670 */
[----:B------:R-:W-:-:S02]  /*7fb0*/  ISETP.LT.OR P4, PT, R179, 0x12, P4 ;  /* 0x00000012b300780c */ /* 0x000fc40002781670 */
[----:B------:R-:W-:Y:S02]  /*7fc0*/  ISETP.LT.OR P5, PT, R179, 0x19, P5 ;  /* 0x00000019b300780c */ /* 0x000fe40002fa1670 */
[----:B------:R-:W-:Y:S02]  /*7fd0*/  FMNMX.FTZ R6, R158, R6, !PT ;  /* 0x000000069e067209 */ /* 0x000fe40007810000 */
[----:B------:R-:W-:Y:S02]  /*7fe0*/  LOP3.LUT R16, R16, 0xffffff7f, RZ, 0xc0, !PT ;  /* 0xffffff7f10107812 */ /* 0x000fe400078ec0ff */
[----:B------:R-:W-:Y:S02]  /*7ff0*/  FSEL R14, R14, -INF , !P6 ;  /* 0xff8000000e0e7808 */ /* 0x000fe40007000000 */
[----:B------:R-:W-:Y:S02]  /*8000*/  FSEL R15, R15, -INF , !P2 ;  /* 0xff8000000f0f7808 */ /* 0x000fe40005000000 */
[----:B------:R-:W-:-:S02]  /*8010*/  FSEL R152, R152, -INF , !P3 ;  /* 0xff80000098987808 */ /* 0x000fc40005800000 */
[----:B------:R-:W-:Y:S02]  /*8020*/  FSEL R153, R153, -INF , !P4 ;  /* 0xff80000099997808 */ /* 0x000fe40006000000 */
[----:B------:R-:W-:Y:S02]  /*8030*/  FSEL R157, R157, -INF , !P5 ;  /* 0xff8000009d9d7808 */ /* 0x000fe40006800000 */
[C---:B------:R-:W-:Y:S02]  /*8040*/  ISETP.GT.AND P2, PT, R178.reuse, 0x20, P1 ;  /* 0x00000020b200780c */ /* 0x040fe40000f44270 */
[C---:B------:R-:W-:Y:S02]  /*8050*/  ISETP.GT.AND P3, PT, R178.reuse, 0x21, P1 ;  /* 0x00000021b200780c */ /* 0x040fe40000f64270 */
[C---:B------:R-:W-:Y:S02]  /*8060*/  ISETP.GT.AND P4, PT, R178.reuse, 0x28, P1 ;  /* 0x00000028b200780c */ /* 0x040fe40000f84270 */
[----:B------:R-:W-:-:S02]  /*8070*/  ISETP.GT.AND P5, PT, R178, 0x29, P1 ;  /* 0x00000029b200780c */ /* 0x000fc40000fa4270 */
[C---:B------:R-:W-:Y:S02]  /*8080*/  ISETP.GT.AND P6, PT, R178.reuse, 0x30, P1 ;  /* 0x00000030b200780c */ /* 0x040fe40000fc4270 */
[----:B------:R-:W-:Y:S02]  /*8090*/  ISETP.GT.AND P1, PT, R178, 0x39, P1 ;  /* 0x00000039b200780c */ /* 0x000fe40000f24270 */
[----:B------:R-:W-:Y:S02]  /*80a0*/  FMNMX.FTZ R6, R160, R6, !PT ;  /* 0x00000006a0067209 */ /* 0x000fe40007810000 */
[----:B------:R-:W-:Y:S02]  /*80b0*/  @P0 LOP3.LUT R16, R16, 0x80, RZ, 0xfc, !PT ;  /* 0x0000008010100812 */ /* 0x000fe400078efcff */
[----:B------:R-:W-:Y:S02]  /*80c0*/  FMNMX.FTZ R6, R162, R6, !PT ;  /* 0x00000006a2067209 */ /* 0x000fe40007810000 */
[----:B------:R-:W-:-:S02]  /*80d0*/  LOP3.LUT P0, RZ, R16, 0x40000, RZ, 0xc0, !PT ;  /* 0x0004000010ff7812 */ /* 0x000fc4000780c0ff */
[----:B------:R-:W-:Y:S02]  /*80e0*/  FMNMX.FTZ R6, R164, R6, !PT ;  /* 0x00000006a4067209 */ /* 0x000fe40007810000 */
[----:B------:R-:W-:Y:S02]  /*80f0*/  LOP3.LUT R16, R16, 0xffffffdf, RZ, 0xc0, !PT ;  /* 0xffffffdf10107812 */ /* 0x000fe400078ec0ff */
[----:B------:R-:W-:Y:S02]  /*8100*/  ISETP.LT.OR P0, PT, R179, 0x1a, P0 ;  /* 0x0000001ab300780c */ /* 0x000fe40000701670 */
[----:B------:R-:W-:Y:S02]  /*8110*/  FMNMX.FTZ R6, R166, R6, !PT ;  /* 0x00000006a6067209 */ /* 0x000fe40007810000 */
[----:B------:R-:W-:Y:S02]  /*8120*/  @P1 LOP3.LUT R16, R16, 0x20, RZ, 0xfc, !PT ;  /* 0x0000002010101812 */ /* 0x000fe400078efcff */
[----:B------:R-:W-:-:S02]  /*8130*/  FMNMX.FTZ R6, R168, R6, !PT ;  /* 0x00000006a8067209 */ /* 0x000fc40007810000 */
[C---:B------:R-:W-:Y:S02]  /*8140*/  LOP3.LUT P1, RZ, R16.reuse, 0x2, RZ, 0xc0, !PT ;  /* 0x0000000210ff7812 */ /* 0x040fe4000782c0ff */
[----:B------:R-:W-:Y:S02]  /*8150*/  LOP3.LUT R16, R16, 0xfffffeff, RZ, 0xc0, !PT ;  /* 0xfffffeff10107812 */ /* 0x000fe400078ec0ff */
[----:B------:R-:W-:Y:S02]  /*8160*/  FMNMX.FTZ R6, R170, R6, !PT ;  /* 0x00000006aa067209 */ /* 0x000fe40007810000 */
[----:B------:R-:W-:Y:S02]  /*8170*/  @P0 LOP3.LUT R16, R16, 0x100, RZ, 0xfc, !PT ;  /* 0x0000010010100812 */ /* 0x000fe400078efcff */
[----:B------:R-:W-:Y:S02]  /*8180*/  ISETP.LT.OR P0, PT, R179, 0x21, P2 ;  /* 0x00000021b300780c */ /* 0x000fe40001701670 */
[----:B------:R-:W-:-:S02]  /*8190*/  FMNMX.FTZ R6, R172, R6, !PT ;  /* 0x00000006ac067209 */ /* 0x000fc40007810000 */
[----:B------:R-:W-:Y:S02]  /*81a0*/  LOP3.LUT P2, RZ, R16, 0x8, RZ, 0xc0, !PT ;  /* 0x0000000810ff7812 */ /* 0x000fe4000784c0ff */
[----:B------:R-:W-:Y:S02]  /*81b0*/  FMNMX.FTZ R6, R174, R6, !PT ;  /* 0x00000006ae067209 */ /* 0x000fe40007810000 */
[----:B------:R-:W-:Y:S02]  /*81c0*/  LOP3.LUT R16, R16, 0xffffffbf, RZ, 0xc0, !PT ;  /* 0xffffffbf10107812 */ /* 0x000fe400078ec0ff */
[----:B------:R-:W-:Y:S02]  /*81d0*/  FMNMX.FTZ R6, R175, R6, !PT ;  /* 0x00000006af067209 */ /* 0x000fe40007810000 */
[C---:B------:R-:W-:Y:S02]  /*81e0*/  ISETP.LT.OR P6, PT, R179.reuse, 0x31, P6 ;  /* 0x00000031b300780c */ /* 0x040fe400037c1670 */
[----:B------:R-:W-:Y:S01]  /*81f0*/  @P0 LOP3.LUT R16, R16, 0x40, RZ, 0xfc, !PT ;  /* 0x0000004010100812 */ /* 0x000fe200078efcff */
[----:B------:R-:W0:Y:S01]  /*8200*/  SHFL.BFLY PT, R9, R6, 0x2, 0x1f ;  /* 0x0c401f0006097f89 */ /* 0x000e2200000e0000 */
[----:B------:R-:W-:-:S02]  /*8210*/  ISETP.LT.OR P0, PT, R179, 0x22, P3 ;  /* 0x00000022b300780c */ /* 0x000fc40001f01670 */
[C---:B------:R-:W-:Y:S02]  /*8220*/  LOP3.LUT P3, RZ, R16.reuse, 0x80, RZ, 0xc0, !PT ;  /* 0x0000008010ff7812 */ /* 0x040fe4000786c0ff */
[----:B------:R-:W-:Y:S02]  /*8230*/  LOP3.LUT R16, R16, 0xffffffef, RZ, 0xc0, !PT ;  /* 0xffffffef10107812 */ /* 0x000fe400078ec0ff */
[C---:B------:R-:W-:Y:S02]  /*8240*/  ISETP.LT.OR P3, PT, R179.reuse, 0x1, P3 ;  /* 0x00000001b300780c */ /* 0x040fe40001f61670 */
[----:B------:R-:W-:Y:S02]  /*8250*/  ISETP.LT.OR P1, PT, R179, 0x32, P1 ;  /* 0x00000032b300780c */ /* 0x000fe40000f21670 */
[----:B------:R-:W-:Y:S02]  /*8260*/  FSEL R176, R5, -INF , !P3 ;  /* 0xff80000005b07808 */ /* 0x000fe40005800000 */
[----:B------:R-:W-:-:S02]  /*8270*/  ISETP.LT.OR P2, PT, R179, 0x39, P2 ;  /* 0x00000039b300780c */ /* 0x000fc40001741670 */
[----:B------:R-:W-:Y:S02]  /*8280*/  @P0 LOP3.LUT R16, R16, 0x10, RZ, 0xfc, !PT ;  /* 0x0000001010100812 */ /* 0x000fe400078efcff */
[----:B------:R-:W-:Y:S02]  /*8290*/  ISETP.LT.OR P0, PT, R179, 0x29, P4 ;  /* 0x00000029b300780c */ /* 0x000fe40002701670 */
[C---:B------:R-:W-:Y:S02]  /*82a0*/  LOP3.LUT P4, RZ, R16.reuse, 0x20, RZ, 0xc0, !PT ;  /* 0x0000002010ff7812 */ /* 0x040fe4000788c0ff */
[----:B------:R-:W-:Y:S02]  /*82b0*/  LOP3.LUT R16, R16, 0xfffffffb, RZ, 0xc0, !PT ;  /* 0xfffffffb10107812 */ /* 0x000fe400078ec0ff */
[----:B------:R-:W-:Y:S02]  /*82c0*/  FMNMX.FTZ R5, R176, R11, !PT ;  /* 0x0000000bb0057209 */ /* 0x000fe40007810000 */
[----:B0-----:R-:W-:-:S02]  /*82d0*/  FMNMX.FTZ R6, R6, R9, !PT ;  /* 0x0000000906067209 */ /* 0x001fc40007810000 */
[----:B------:R-:W-:Y:S02]  /*82e0*/  FMNMX.FTZ R5, R8, R5, !PT ;  /* 0x0000000508057209 */ /* 0x000fe40007810000 */
[C---:B------:R-:W-:Y:S01]  /*82f0*/  ISETP.LT.OR P4, PT, R179.reuse, 0x3a, P4 ;  /* 0x0000003ab300780c */ /* 0x040fe20002781670 */
[----:B------:R-:W0:Y:S01]  /*8300*/  SHFL.BFLY PT, R9, R6, 0x1, 0x1f ;  /* 0x0c201f0006097f89 */ /* 0x000e2200000e0000 */
[----:B------:R-:W-:Y:S02]  /*8310*/  @P0 LOP3.LUT R16, R16, 0x4, RZ, 0xfc, !PT ;  /* 0x0000000410100812 */ /* 0x000fe400078efcff */
[----:B------:R-:W-:Y:S02]  /*8320*/  ISETP.LT.OR P0, PT, R179, 0x2a, P5 ;  /* 0x0000002ab300780c */ /* 0x000fe40002f01670 */
[----:B------:R-:W-:Y:S02]  /*8330*/  LOP3.LUT R16, R16, 0xffff7fff, RZ, 0xc0, !PT ;  /* 0xffff7fff10107812 */ /* 0x000fe400078ec0ff */
[----:B------:R-:W-:-:S02]  /*8340*/  FMNMX.FTZ R5, R14, R5, !PT ;  /* 0x000000050e057209 */ /* 0x000fc40007810000 */
[----:B------:R-:W-:Y:S02]  /*8350*/  FSEL R171, R171, -INF , !P2 ;  /* 0xff800000abab7808 */ /* 0x000fe40005000000 */
[----:B------:R-:W-:Y:S02]  /*8360*/  FMNMX.FTZ R5, R15, R5, !PT ;  /* 0x000000050f057209 */ /* 0x000fe40007810000 */
[----:B------:R-:W-:Y:S02]  /*8370*/  FSEL R173, R173, -INF , !P4 ;  /* 0xff800000adad7808 */ /* 0x000fe40006000000 */
[----:B------:R-:W-:Y:S02]  /*8380*/  FMNMX.FTZ R5, R152, R5, !PT ;  /* 0x0000000598057209 */ /* 0x000fe40007810000 */
[----:B------:R-:W-:Y:S02]  /*8390*/  @P0 LOP3.LUT R16, R16, 0x8000, RZ, 0xfc, !PT ;  /* 0x0000800010100812 */ /* 0x000fe400078efcff */
[----:B------:R-:W-:-:S02]  /*83a0*/  FMNMX.FTZ R5, R153, R5, !PT ;  /* 0x0000000599057209 */ /* 0x000fc40007810000 */
[----:B------:R-:W-:Y:S02]  /*83b0*/  LOP3.LUT R16, R16, 0xfffeffff, RZ, 0xc0, !PT ;  /* 0xfffeffff10107812 */ /* 0x000fe400078ec0ff */
[----:B------:R-:W-:Y:S02]  /*83c0*/  FMNMX.FTZ R5, R157, R5, !PT ;  /* 0x000000059d057209 */ /* 0x000fe40007810000 */
[----:B------:R-:W-:Y:S02]  /*83d0*/  @P6 LOP3.LUT R16, R16, 0x10000, RZ, 0xfc, !PT ;  /* 0x0001000010106812 */ /* 0x000fe400078efcff */
[----:B0-----:R-:W-:Y:S02]  /*83e0*/  FMNMX.FTZ R6, R6, R9, !PT ;  /* 0x0000000906067209 */ /* 0x001fe40007810000 */
[----:B------:R-:W-:Y:S02]  /*83f0*/  LOP3.LUT R16, R16, 0xfffdffff, RZ, 0xc0, !PT ;  /* 0xfffdffff10107812 */ /* 0x000fe400078ec0ff */
[----:B------:R-:W-:-:S02]  /*8400*/  FSETP.NEU.FTZ.AND P5, PT, R6, -INF , PT ;  /* 0xff8000000600780b */ /* 0x000fc40003fbd000 */
[----:B------:R-:W-:Y:S02]  /*8410*/  @P1 LOP3.LUT R16, R16, 0x20000, RZ, 0xfc, !PT ;  /* 0x0002000010101812 */ /* 0x000fe400078efcff */
[----:B------:R-:W-:Y:S02]  /*8420*/  FSEL R9, R6, RZ, P5 ;  /* 0x000000ff06097208 */ /* 0x000fe40002800000 */
[C---:B------:R-:W-:Y:S02]  /*8430*/  LOP3.LUT P1, RZ, R16.reuse, 0x100, RZ, 0xc0, !PT ;  /* 0x0000010010ff7812 */ /* 0x040fe4000782c0ff */
[----:B------:R-:W-:Y:S01]  /*8440*/  LOP3.LUT P6, RZ, R16, 0x40, RZ, 0xc0, !PT ;  /* 0x0000004010ff7812 */ /* 0x000fe200078cc0ff */
[----:B------:R-:W-:Y:S01]  /*8450*/  FADD.FTZ R9, -R9, R10 ;  /* 0x0000000a09097221 */ /* 0x000fe20000010100 */
[----:B------:R-:W-:Y:S01]  /*8460*/  FSEL R156, R156, -INF , !P1 ;  /* 0xff8000009c9c7808 */ /* 0x000fe20004800000 */
[----:B------:R-:W-:Y:S01]  /*8470*/  FMUL.FTZ R10, R6, UR10 ;  /* 0x0000000a060a7c20 */ /* 0x000fe20008410000 */
[----:B------:R-:W-:Y:S01]  /*8480*/  LOP3.LUT P0, RZ, R16, 0x10, RZ, 0xc0, !PT ;  /* 0x0000001010ff7812 */ /* 0x000fe2000780c0ff */
[----:B------:R-:W-:Y:S01]  /*8490*/  FMUL.FTZ R9, R9, UR10 ;  /* 0x0000000a09097c20 */ /* 0x000fe20008410000 */
[----:B------:R-:W-:-:S02]  /*84a0*/  FSEL R159, R159, -INF , !P6 ;  /* 0xff8000009f9f7808 */ /* 0x000fc40007000000 */
[----:B------:R-:W-:Y:S02]  /*84b0*/  FMNMX.FTZ R5, R156, R5, !PT ;  /* 0x000000059c057209 */ /* 0x000fe40007810000 */
[----:B------:R-:W-:Y:S02]  /*84c0*/  FSEL R10, R10, RZ, P5 ;  /* 0x000000ff0a0a7208 */ /* 0x000fe40002800000 */
[----:B------:R-:W-:Y:S02]  /*84d0*/  LOP3.LUT P5, RZ, R16, 0x4, RZ, 0xc0, !PT ;  /* 0x0000000410ff7812 */ /* 0x000fe400078ac0ff */
[----:B------:R-:W-:Y:S01]  /*84e0*/  FSEL R161, R161, -INF , !P0 ;  /* 0xff800000a1a17808 */ /* 0x000fe20004000000 */
[--C-:B------:R-:W-:Y:S01]  /*84f0*/  FFMA.FTZ R12, R12, UR10, -R10.reuse ;  /* 0x0000000a0c0c7c23 */ /* 0x100fe2000801080a */
[----:B------:R-:W-:Y:S01]  /*8500*/  FMNMX.FTZ R5, R159, R5, !PT ;  /* 0x000000059f057209 */ /* 0x000fe20007810000 */
[--C-:B------:R-:W-:Y:S01]  /*8510*/  FFMA.FTZ R13, R13, UR10, -R10.reuse ;  /* 0x0000000a0d0d7c23 */ /* 0x100fe2000801080a */
[----:B------:R-:W-:Y:S01]  /*8520*/  LOP3.LUT P0, RZ, R16, 0x8000, RZ, 0xc0, !PT ;  /* 0x0000800010ff7812 */ /* 0x000fe2000780c0ff */
[--C-:B------:R-:W-:Y:S01]  /*8530*/  FFMA.FTZ R20, R20, UR10, -R10.reuse ;  /* 0x0000000a14147c23 */ /* 0x100fe2000801080a */
        /* <DEDUP_REMOVED lines=16> */
[----:B------:R-:W-:Y:S01]  /*8640*/  FSEL R169, R169, -INF , !P1 ;  /* 0xff800000a9a97808 */ /* 0x000fe20004800000 */
[--C-:B------:R-:W-:Y:S01]  /*8650*/  FFMA.FTZ R168, R168, UR10, -R10.reuse ;  /* 0x0000000aa8a87c23 */ /* 0x100fe2000801080a */
[----:B------:R-:W-:Y:S01]  /*8660*/  FMNMX.FTZ R5, R167, R5, !PT ;  /* 0x00000005a7057209 */ /* 0x000fe20007810000 */
[--C-:B------:R-:W-:Y:S01]  /*8670*/  FFMA.FTZ R170, R170, UR10, -R10.reuse ;  /* 0x0000000aaaaa7c23 */ /* 0x100fe2000801080a */
[--C-:B------:R-:W-:Y:S01]  /*8680*/  FFMA.FTZ R172, R172, UR10, -R10.reuse ;  /* 0x0000000aacac7c23 */ /* 0x100fe2000801080a */
[--C-:B------:R-:W-:Y:S01]  /*8690*/  FFMA.FTZ R174, R174, UR10, -R10.reuse ;  /* 0x0000000aaeae7c23 */ /* 0x100fe2000801080a */
[----:B------:R-:W-:Y:S01]  /*86a0*/  FMNMX.FTZ R5, R169, R5, !PT ;  /* 0x00000005a9057209 */ /* 0x000fe20007810000 */
[----:B------:R-:W-:Y:S01]  /*86b0*/  FFMA.FTZ R10, R175, UR10, -R10 ;  /* 0x0000000aaf0a7c23 */ /* 0x000fe2000801080a */
[----:B------:R-:W-:Y:S01]  /*86c0*/  MUFU.EX2 R12, R12 ;  /* 0x0000000c000c7308 */ /* 0x000fe20000000800 */
[----:B------:R-:W-:-:S02]  /*86d0*/  ISETP.NE.AND P1, PT, R18, RZ, PT ;  /* 0x000000ff1200720c */ /* 0x000fc40003f25270 */
[----:B------:R-:W-:Y:S02]  /*86e0*/  FMNMX.FTZ R5, R171, R5, !PT ;  /* 0x00000005ab057209 */ /* 0x000fe40007810000 */
[----:B------:R-:W-:Y:S02]  /*86f0*/  LOP3.LUT P0, RZ, R16, 0x4000, RZ, 0xc0, !PT ;  /* 0x0000400010ff7812 */ /* 0x000fe4000780c0ff */
[----:B------:R-:W-:Y:S01]  /*8700*/  FMNMX.FTZ R5, R173, R5, !PT ;  /* 0x00000005ad057209 */ /* 0x000fe20007810000 */
[----:B------:R-:W-:Y:S04]  /*8710*/  MUFU.EX2 R13, R13 ;  /* 0x0000000d000d7308 */ /* 0x000fe80000000800 */
[----:B------:R-:W0:Y:S04]  /*8720*/  SHFL.BFLY PT, R175, R5, 0x2, 0x1f ;  /* 0x0c401f0005af7f89 */ /* 0x000e2800000e0000 */
[----:B------:R-:W-:Y:S08]  /*8730*/  MUFU.EX2 R20, R20 ;  /* 0x0000001400147308 */ /* 0x000ff00000000800 */
[----:B------:R-:W-:Y:S08]  /*8740*/  MUFU.EX2 R21, R21 ;  /* 0x0000001500157308 */ /* 0x000ff00000000800 */
[----:B------:R-:W-:Y:S01]  /*8750*/  MUFU.EX2 R155, R155 ;  /* 0x0000009b009b7308 */ /* 0x000fe20000000800 */
[----:B0-----:R-:W-:-:S07]  /*8760*/  FMNMX.FTZ R5, R5, R175, !PT ;  /* 0x000000af05057209 */ /* 0x001fce0007810000 */
[----:B------:R-:W-:Y:S01]  /*8770*/  MUFU.EX2 R158, R158 ;  /* 0x0000009e009e7308 */ /* 0x000fe20000000800 */
[----:B------:R-:W0:Y:S07]  /*8780*/  SHFL.BFLY PT, R175, R5, 0x1, 0x1f ;  /* 0x0c201f0005af7f89 */ /* 0x000e2e00000e0000 */
[----:B------:R-:W-:Y:S08]  /*8790*/  MUFU.EX2 R160, R160 ;  /* 0x000000a000a07308 */ /* 0x000ff00000000800 */
[----:B------:R-:W-:Y:S08]  /*87a0*/  MUFU.EX2 R162, R162 ;  /* 0x000000a200a27308 */ /* 0x000ff00000000800 */
[----:B------:R-:W-:Y:S01]  /*87b0*/  MUFU.EX2 R164, R164 ;  /* 0x000000a400a47308 */ /* 0x000fe20000000800 */
[----:B0-----:R-:W-:-:S04]  /*87c0*/  FMNMX.FTZ R5, R5, R175, !PT ;  /* 0x000000af05057209 */ /* 0x001fc80007810000 */
[----:B------:R-:W-:-:S03]  /*87d0*/  FSETP.NEU.FTZ.AND P2, PT, R5, -INF , PT ;  /* 0xff8000000500780b */ /* 0x000fc60003f5d000 */
[----:B------:R0:W-:Y:S08]  /*87e0*/  MUFU.EX2 R175, R154 ;  /* 0x0000009a00af7308 */ /* 0x0001f00000000800 */
[----:B------:R-:W-:Y:S01]  /*87f0*/  MUFU.EX2 R166, R166 ;  /* 0x000000a600a67308 */ /* 0x000fe20000000800 */
[----:B0-----:R-:W-:-:S05]  /*8800*/  FSEL R154, R5, RZ, P2 ;  /* 0x000000ff059a7208 */ /* 0x001fca0001000000 */
[----:B------:R-:W-:Y:S02]  /*8810*/  FADD.FTZ R154, -R154, R11 ;  /* 0x0000000b9a9a7221 */ /* 0x000fe40000010100 */
[----:B------:R0:W1:Y:S08]  /*8820*/  MUFU.EX2 R11, R9 ;  /* 0x00000009000b7308 */ /* 0x0000700000000800 */
[----:B------:R-:W-:Y:S01]  /*8830*/  MUFU.EX2 R168, R168 ;  /* 0x000000a800a87308 */ /* 0x000fe20000000800 */
[----:B0-----:R-:W-:Y:S01]  /*8840*/  FMUL.FTZ R9, R154, UR10 ;  /* 0x0000000a9a097c20 */ /* 0x001fe20008410000 */
[----:B------:R-:W-:-:S04]  /*8850*/  IMAD.U32 R154, RZ, RZ, UR28 ;  /* 0x0000001cff9a7e24 */ /* 0x000fc8000f8e00ff */
[----:B------:R-:W-:Y:S02]  /*8860*/  @!P1 IMAD R154, R154, 0x40, R17 ;  /* 0x000000409a9a9824 */ /* 0x000fe400078e0211 */
[----:B------:R-:W0:Y:S01]  /*8870*/  MUFU.EX2 R9, R9 ;  /* 0x0000000900097308 */ /* 0x000e220000000800 */
[----:B-1----:R-:W-:Y:S01]  /*8880*/  FFMA.FTZ R3, R11, R3, R12 ;  /* 0x000000030b037223 */ /* 0x002fe2000001000c */
[-C--:B------:R-:W-:Y:S01]  /*8890*/  FMUL.FTZ R24, R24, R11.reuse ;  /* 0x0000000b18187220 */ /* 0x080fe20000410000 */
[----:B------:R-:W-:Y:S01]  /*88a0*/  @!P1 LEA R154, R154, UR41, 0x2 ;  /* 0x000000299a9a9c11 */ /* 0x000fe2000f8e10ff */
[-C--:B------:R-:W-:Y:S01]  /*88b0*/  FMUL.FTZ R25, R25, R11.reuse ;  /* 0x0000000b19197220 */ /* 0x080fe20000410000 */
[----:B------:R-:W-:Y:S01]  /*88c0*/  FADD.FTZ R3, R13, R3 ;  /* 0x000000030d037221 */ /* 0x000fe20000010000 */
[-C--:B------:R-:W-:Y:S01]  /*88d0*/  FMUL.FTZ R28, R28, R11.reuse ;  /* 0x0000000b1c1c7220 */ /* 0x080fe20000410000 */
[-C--:B------:R-:W-:Y:S01]  /*88e0*/  FMUL.FTZ R29, R29, R11.reuse ;  /* 0x0000000b1d1d7220 */ /* 0x080fe20000410000 */
[----:B------:R-:W-:Y:S01]  /*88f0*/  @!P1 STS [R154+0x28800], R11 ;  /* 0x0288000b9a009388 */ /* 0x000fe20000000800 */
[----:B------:R-:W-:Y:S01]  /*8900*/  FADD.FTZ R3, R20, R3 ;  /* 0x0000000314037221 */ /* 0x000fe20000010000 */
[----:B------:R-:W1:Y:S01]  /*8910*/  MUFU.EX2 R170, R170 ;  /* 0x000000aa00aa7308 */ /* 0x000e620000000800 */
[-C--:B------:R-:W-:Y:S01]  /*8920*/  FMUL.FTZ R32, R32, R11.reuse ;  /* 0x0000000b20207220 */ /* 0x080fe20000410000 */
[-C--:B------:R-:W-:Y:S01]  /*8930*/  FMUL.FTZ R33, R33, R11.reuse ;  /* 0x0000000b21217220 */ /* 0x080fe20000410000 */
[----:B------:R-:W-:Y:S01]  /*8940*/  FADD.FTZ R3, R21, R3 ;  /* 0x0000000315037221 */ /* 0x000fe20000010000 */
[-C--:B------:R-:W-:Y:S01]  /*8950*/  FMUL.FTZ R36, R36, R11.reuse ;  /* 0x0000000b24247220 */ /* 0x080fe20000410000 */
[-C--:B------:R-:W-:Y:S01]  /*8960*/  FMUL.FTZ R37, R37, R11.reuse ;  /* 0x0000000b25257220 */ /* 0x080fe20000410000 */
[-C--:B------:R-:W-:Y:S01]  /*8970*/  FMUL.FTZ R40, R40, R11.reuse ;  /* 0x0000000b28287220 */ /* 0x080fe20000410000 */
[----:B------:R-:W-:Y:S01]  /*8980*/  FADD.FTZ R3, R175, R3 ;  /* 0x00000003af037221 */ /* 0x000fe20000010000 */
[----:B0-----:R0:W-:Y:S01]  /*8990*/  @!P1 STS [R154+0x28820], R9 ;  /* 0x028820099a009388 */ /* 0x0011e20000000800 */
[----:B------:R-:W-:Y:S01]  /*89a0*/  MUFU.EX2 R172, R172 ;  /* 0x000000ac00ac7308 */ /* 0x000fe20000000800 */
[-C--:B------:R-:W-:Y:S01]  /*89b0*/  FMUL.FTZ R41, R41, R11.reuse ;  /* 0x0000000b29297220 */ /* 0x080fe20000410000 */
[----:B------:R-:W-:Y:S01]  /*89c0*/  FADD.FTZ R3, R155, R3 ;  /* 0x000000039b037221 */ /* 0x000fe20000010000 */
[-C--:B------:R-:W-:Y:S01]  /*89d0*/  FMUL.FTZ R44, R44, R11.reuse ;  /* 0x0000000b2c2c7220 */ /* 0x080fe20000410000 */
[-C--:B------:R-:W-:Y:S01]  /*89e0*/  FMUL.FTZ R45, R45, R11.reuse ;  /* 0x0000000b2d2d7220 */ /* 0x080fe20000410000 */
[-C--:B------:R-:W-:Y:S01]  /*89f0*/  FMUL.FTZ R48, R48, R11.reuse ;  /* 0x0000000b30307220 */ /* 0x080fe20000410000 */
[----:B------:R-:W-:Y:S01]  /*8a00*/  FADD.FTZ R3, R158, R3 ;  /* 0x000000039e037221 */ /* 0x000fe20000010000 */
[C---:B------:R-:W-:Y:S01]  /*8a10*/  F2FP.F16.F32.PACK_AB R158, R160.reuse, R158 ;  /* 0x0000009ea09e723e */ /* 0x040fe200000000ff */
[----:B------:R-:W-:Y:S01]  /*8a20*/  MUFU.EX2 R174, R174 ;  /* 0x000000ae00ae7308 */ /* 0x000fe20000000800 */
[----:B0-----:R-:W-:Y:S01]  /*8a30*/  FMUL.FTZ R154, R5, UR10 ;  /* 0x0000000a059a7c20 */ /* 0x001fe20008410000 */
[----:B------:R-:W-:Y:S01]  /*8a40*/  FADD.FTZ R3, R160, R3 ;  /* 0x00000003a0037221 */ /* 0x000fe20000010000 */
[----:B------:R-:W-:Y:S01]  /*8a50*/  F2FP.F16.F32.PACK_AB R160, R164, R162 ;  /* 0x000000a2a4a0723e */ /* 0x000fe200000000ff */
[-C--:B------:R-:W-:Y:S01]  /*8a60*/  FMUL.FTZ R49, R49, R11.reuse ;  /* 0x0000000b31317220 */ /* 0x080fe20000410000 */
[-C--:B------:R-:W-:Y:S01]  /*8a70*/  FMUL.FTZ R52, R52, R11.reuse ;  /* 0x0000000b34347220 */ /* 0x080fe20000410000 */
[----:B------:R-:W-:Y:S01]  /*8a80*/  FSEL R154, R154, RZ, P2 ;  /* 0x000000ff9a9a7208 */ /* 0x000fe20001000000 */
[----:B------:R-:W-:Y:S01]  /*8a90*/  FADD.FTZ R3, R162, R3 ;  /* 0x00000003a2037221 */ /* 0x000fe20000010000 */
[----:B------:R-:W0:Y:S01]  /*8aa0*/  MUFU.EX2 R10, R10 ;  /* 0x0000000a000a7308 */ /* 0x000e220000000800 */
[----:B------:R-:W-:Y:S01]  /*8ab0*/  F2FP.F16.F32.PACK_AB R162, R168, R166 ;  /* 0x000000a6a8a2723e */ /* 0x000fe200000000ff */
[----:B------:R-:W-:Y:S01]  /*8ac0*/  FMUL.FTZ R53, R53, R11 ;  /* 0x0000000b35357220 */ /* 0x000fe20000410000 */
[--C-:B------:R-:W-:Y:S01]  /*8ad0*/  FFMA.FTZ R176, R176, UR10, -R154.reuse ;  /* 0x0000000ab0b07c23 */ /* 0x100fe2000801089a */
[----:B------:R-:W-:Y:S01]  /*8ae0*/  FADD.FTZ R3, R164, R3 ;  /* 0x00000003a4037221 */ /* 0x000fe20000010000 */
[--C-:B------:R-:W-:Y:S01]  /*8af0*/  FFMA.FTZ R8, R8, UR10, -R154.reuse ;  /* 0x0000000a08087c23 */ /* 0x100fe2000801089a */
[--C-:B------:R-:W-:Y:S01]  /*8b00*/  FFMA.FTZ R14, R14, UR10, -R154.reuse ;  /* 0x0000000a0e0e7c23 */ /* 0x100fe2000801089a */
[--C-:B------:R-:W-:Y:S01]  /*8b10*/  FFMA.FTZ R15, R15, UR10, -R154.reuse ;  /* 0x0000000a0f0f7c23 */ /* 0x100fe2000801089a */
[----:B------:R-:W-:Y:S01]  /*8b20*/  FADD.FTZ R3, R166, R3 ;  /* 0x00000003a6037221 */ /* 0x000fe20000010000 */
[----:B------:R-:W2:Y:S01]  /*8b30*/  MUFU.EX2 R176, R176 ;  /* 0x000000b000b07308 */ /* 0x000ea20000000800 */
[--C-:B------:R-:W-:Y:S01]  /*8b40*/  FFMA.FTZ R177, R152, UR10, -R154.reuse ;  /* 0x0000000a98b17c23 */ /* 0x100fe2000801089a */
[--C-:B------:R-:W-:Y:S01]  /*8b50*/  FFMA.FTZ R153, R153, UR10, -R154.reuse ;  /* 0x0000000a99997c23 */ /* 0x100fe2000801089a */
[----:B------:R-:W-:Y:S01]  /*8b60*/  FADD.FTZ R3, R168, R3 ;  /* 0x00000003a8037221 */ /* 0x000fe20000010000 */
[--C-:B------:R-:W-:Y:S01]  /*8b70*/  FFMA.FTZ R157, R157, UR10, -R154.reuse ;  /* 0x0000000a9d9d7c23 */ /* 0x100fe2000801089a */
[--C-:B------:R-:W-:Y:S01]  /*8b80*/  FFMA.FTZ R178, R156, UR10, -R154.reuse ;  /* 0x0000000a9cb27c23 */ /* 0x100fe2000801089a */
[----:B------:R-:W-:Y:S01]  /*8b90*/  F2FP.F16.F32.PACK_AB R152, R13, R12 ;  /* 0x0000000c0d98723e */ /* 0x000fe200000000ff */
[----:B-1----:R-:W-:Y:S01]  /*8ba0*/  FADD.FTZ R3, R170, R3 ;  /* 0x00000003aa037221 */ /* 0x002fe20000010000 */
[----:B------:R-:W1:Y:S01]  /*8bb0*/  MUFU.EX2 R8, R8 ;  /* 0x0000000800087308 */ /* 0x000e620000000800 */
[----:B0-----:R-:W-:Y:S01]  /*8bc0*/  F2FP.F16.F32.PACK_AB R166, R10, R174 ;  /* 0x000000ae0aa6723e */ /* 0x001fe200000000ff */
[--C-:B------:R-:W-:Y:S01]  /*8bd0*/  FFMA.FTZ R159, R159, UR10, -R154.reuse ;  /* 0x0000000a9f9f7c23 */ /* 0x100fe2000801089a */
[----:B------:R-:W-:Y:S01]  /*8be0*/  FADD.FTZ R3, R172, R3 ;  /* 0x00000003ac037221 */ /* 0x000fe20000010000 */
[--C-:B------:R-:W-:Y:S01]  /*8bf0*/  FFMA.FTZ R161, R161, UR10, -R154.reuse ;  /* 0x0000000aa1a17c23 */ /* 0x100fe2000801089a */
[--C-:B------:R-:W-:Y:S01]  /*8c00*/  FFMA.FTZ R163, R163, UR10, -R154.reuse ;  /* 0x0000000aa3a37c23 */ /* 0x100fe2000801089a */
[----:B------:R-:W-:Y:S01]  /*8c10*/  FFMA.FTZ R165, R165, UR10, -R154 ;  /* 0x0000000aa5a57c23 */ /* 0x000fe2000801089a */
[----:B------:R-:W-:Y:S01]  /*8c20*/  FADD.FTZ R3, R174, R3 ;  /* 0x00000003ae037221 */ /* 0x000fe20000010000 */
[----:B------:R-:W0:Y:S01]  /*8c30*/  MUFU.EX2 R14, R14 ;  /* 0x0000000e000e7308 */ /* 0x000e220000000800 */
[----:B--2---:R-:W-:Y:S01]  /*8c40*/  FFMA.FTZ R4, R9, R4, R176 ;  /* 0x0000000409047223 */ /* 0x004fe200000100b0 */
[--C-:B------:R-:W-:Y:S01]  /*8c50*/  FFMA.FTZ R167, R167, UR10, -R154.reuse ;  /* 0x0000000aa7a77c23 */ /* 0x100fe2000801089a */
[----:B------:R-:W-:Y:S01]  /*8c60*/  FADD.FTZ R3, R10, R3 ;  /* 0x000000030a037221 */ /* 0x000fe20000010000 */
[--C-:B------:R-:W-:Y:S01]  /*8c70*/  FFMA.FTZ R169, R169, UR10, -R154.reuse ;  /* 0x0000000aa9a97c23 */ /* 0x100fe2000801089a */
[--C-:B------:R-:W-:Y:S01]  /*8c80*/  FFMA.FTZ R171, R171, UR10, -R154.reuse ;  /* 0x0000000aabab7c23 */ /* 0x100fe2000801089a */
[----:B------:R-:W-:Y:S01]  /*8c90*/  FFMA.FTZ R173, R173, UR10, -R154 ;  /* 0x0000000aadad7c23 */ /* 0x000fe2000801089a */
[----:B------:R-:W-:Y:S01]  /*8ca0*/  F2FP.F16.F32.PACK_AB R156, R155, R175 ;  /* 0x000000af9b9c723e */ /* 0x000fe200000000ff */
[----:B------:R-:W2:Y:S01]  /*8cb0*/  MUFU.EX2 R15, R15 ;  /* 0x0000000f000f7308 */ /* 0x000ea20000000800 */
[----:B-1----:R-:W-:Y:S01]  /*8cc0*/  FADD.FTZ R4, R8, R4 ;  /* 0x0000000408047221 */ /* 0x002fe20000010000 */
[----:B------:R-:W-:Y:S01]  /*8cd0*/  F2FP.F16.F32.PACK_AB R154, R21, R20 ;  /* 0x00000014159a723e */ /* 0x000fe200000000ff */
[-C--:B------:R-:W-:Y:S01]  /*8ce0*/  FMUL.FTZ R56, R56, R11.reuse ;  /* 0x0000000b38387220 */ /* 0x080fe20000410000 */
[----:B------:R-:W-:Y:S01]  /*8cf0*/  F2FP.F16.F32.PACK_AB R164, R172, R170 ;  /* 0x000000aaaca4723e */ /* 0x000fe200000000ff */
[-C--:B------:R-:W-:Y:S01]  /*8d00*/  FMUL.FTZ R57, R57, R11.reuse ;  /* 0x0000000b39397220 */ /* 0x080fe20000410000 */
[-C--:B------:R-:W-:Y:S01]  /*8d10*/  FMUL.FTZ R60, R60, R11.reuse ;  /* 0x0000000b3c3c7220 */ /* 0x080fe20000410000 */
[-C--:B------:R-:W-:Y:S01]  /*8d20*/  FMUL.FTZ R61, R61, R11.reuse ;  /* 0x0000000b3d3d7220 */ /* 0x080fe20000410000 */
[----:B------:R-:W1:Y:S01]  /*8d30*/  MUFU.EX2 R177, R177 ;  /* 0x000000b100b17308 */ /* 0x000e620000000800 */
[----:B0-----:R-:W-:Y:S01]  /*8d40*/  FADD.FTZ R4, R14, R4 ;  /* 0x000000040e047221 */ /* 0x001fe20000010000 */
[-C--:B------:R-:W-:Y:S01]  /*8d50*/  FMUL.FTZ R64, R64, R11.reuse ;  /* 0x0000000b40407220 */ /* 0x080fe20000410000 */
[-C--:B------:R-:W-:Y:S01]  /*8d60*/  FMUL.FTZ R65, R65, R11.reuse ;  /* 0x0000000b41417220 */ /* 0x080fe20000410000 */
[-C--:B------:R-:W-:Y:S01]  /*8d70*/  FMUL.FTZ R68, R68, R11.reuse ;  /* 0x0000000b44447220 */ /* 0x080fe20000410000 */
[-C--:B------:R-:W-:Y:S01]  /*8d80*/  FMUL.FTZ R69, R69, R11.reuse ;  /* 0x0000000b45457220 */ /* 0x080fe20000410000 */
[-C--:B------:R-:W-:Y:S01]  /*8d90*/  FMUL.FTZ R72, R72, R11.reuse ;  /* 0x0000000b48487220 */ /* 0x080fe20000410000 */
[-C--:B------:R-:W-:Y:S01]  /*8da0*/  FMUL.FTZ R73, R73, R11.reuse ;  /* 0x0000000b49497220 */ /* 0x080fe20000410000 */
[----:B------:R0:W3:Y:S01]  /*8db0*/  MUFU.EX2 R10, R153 ;  /* 0x00000099000a7308 */ /* 0x0000e20000000800 */
[C---:B--2---:R-:W-:Y:S01]  /*8dc0*/  FADD.FTZ R4, R15.reuse, R4 ;  /* 0x000000040f047221 */ /* 0x044fe20000010000 */
[----:B------:R-:W-:Y:S01]  /*8dd0*/  F2FP.F16.F32.PACK_AB R155, R15, R14 ;  /* 0x0000000e0f9b723e */ /* 0x000fe200000000ff */
[-C--:B------:R-:W-:Y:S01]  /*8de0*/  FMUL.FTZ R76, R76, R11.reuse ;  /* 0x0000000b4c4c7220 */ /* 0x080fe20000410000 */
[-C--:B------:R-:W-:Y:S01]  /*8df0*/  FMUL.FTZ R77, R77, R11.reuse ;  /* 0x0000000b4d4d7220 */ /* 0x080fe20000410000 */
[-C--:B------:R-:W-:Y:S01]  /*8e00*/  FMUL.FTZ R80, R80, R11.reuse ;  /* 0x0000000b50507220 */ /* 0x080fe20000410000 */
[-C--:B------:R-:W-:Y:S01]  /*8e10*/  FMUL.FTZ R81, R81, R11.reuse ;  /* 0x0000000b51517220 */ /* 0x080fe20000410000 */
[-C--:B------:R-:W-:Y:S01]  /*8e20*/  FMUL.FTZ R84, R84, R11.reuse ;  /* 0x0000000b54547220 */ /* 0x080fe20000410000 */
[----:B------:R2:W4:Y:S01]  /*8e30*/  MUFU.EX2 R12, R157 ;  /* 0x0000009d000c7308 */ /* 0x0005220000000800 */
[----:B-1----:R-:W-:Y:S01]  /*8e40*/  FADD.FTZ R4, R177, R4 ;  /* 0x00000004b1047221 */ /* 0x002fe20000010000 */
[----:B0-----:R-:W-:Y:S01]  /*8e50*/  F2FP.F16.F32.PACK_AB R153, R8, R176 ;  /* 0x000000b00899723e */ /* 0x001fe200000000ff */
[----:B------:R-:W-:Y:S01]  /*8e60*/  BAR.SYNC.DEFER_BLOCKING 0xf, 0x100 ;  /* 0x03c4000000007b1d */ /* 0x000fe20000010000 */
[-C--:B------:R-:W-:Y:S01]  /*8e70*/  FMUL.FTZ R85, R85, R11.reuse ;  /* 0x0000000b55557220 */ /* 0x080fe20000410000 */
[-C--:B------:R-:W-:Y:S01]  /*8e80*/  FMUL.FTZ R88, R88, R11.reuse ;  /* 0x0000000b58587220 */ /* 0x080fe20000410000 */
[-C--:B------:R-:W-:Y:S01]  /*8e90*/  FMUL.FTZ R89, R89, R11.reuse ;  /* 0x0000000b59597220 */ /* 0x080fe20000410000 */
[-C--:B------:R-:W-:Y:S01]  /*8ea0*/  FMUL.FTZ R92, R92, R11.reuse ;  /* 0x0000000b5c5c7220 */ /* 0x080fe20000410000 */
[----:B------:R-:W-:Y:S01]  /*8eb0*/  FMUL.FTZ R93, R93, R11 ;  /* 0x0000000b5d5d7220 */ /* 0x000fe20000410000 */
[----:B------:R-:W0:Y:S01]  /*8ec0*/  MUFU.EX2 R178, R178 ;  /* 0x000000b200b27308 */ /* 0x000e220000000800 */
[C---:B---3--:R-:W-:Y:S01]  /*8ed0*/  FADD.FTZ R4, R10.reuse, R4 ;  /* 0x000000040a047221 */ /* 0x048fe20000010000 */
[----:B--2---:R-:W-:Y:S01]  /*8ee0*/  F2FP.F16.F32.PACK_AB R157, R10, R177 ;  /* 0x000000b10a9d723e */ /* 0x004fe200000000ff */
[-C--:B------:R-:W-:Y:S01]  /*8ef0*/  FMUL.FTZ R96, R96, R11.reuse ;  /* 0x0000000b60607220 */ /* 0x080fe20000410000 */
[-C--:B------:R-:W-:Y:S01]  /*8f00*/  FMUL.FTZ R97, R97, R11.reuse ;  /* 0x0000000b61617220 */ /* 0x080fe20000410000 */
[-C--:B------:R-:W-:Y:S01]  /*8f10*/  FMUL.FTZ R100, R100, R11.reuse ;  /* 0x0000000b64647220 */ /* 0x080fe20000410000 */
[-C--:B------:R-:W-:Y:S01]  /*8f20*/  FMUL.FTZ R101, R101, R11.reuse ;  /* 0x0000000b65657220 */ /* 0x080fe20000410000 */
[-C--:B------:R-:W-:Y:S01]  /*8f30*/  FMUL.FTZ R104, R104, R11.reuse ;  /* 0x0000000b68687220 */ /* 0x080fe20000410000 */
[----:B------:R1:W2:Y:S01]  /*8f40*/  MUFU.EX2 R13, R159 ;  /* 0x0000009f000d7308 */ /* 0x0002a20000000800 */
[----:B----4-:R-:W-:Y:S01]  /*8f50*/  FADD.FTZ R4, R12, R4 ;  /* 0x000000040c047221 */ /* 0x010fe20000010000 */
[-C--:B------:R-:W-:Y:S01]  /*8f60*/  FMUL.FTZ R105, R105, R11.reuse ;  /* 0x0000000b69697220 */ /* 0x080fe20000410000 */
[-C--:B------:R-:W-:Y:S01]  /*8f70*/  FMUL.FTZ R108, R108, R11.reuse ;  /* 0x0000000b6c6c7220 */ /* 0x080fe20000410000 */
[-C--:B------:R-:W-:Y:S01]  /*8f80*/  FMUL.FTZ R109, R109, R11.reuse ;  /* 0x0000000b6d6d7220 */ /* 0x080fe20000410000 */
[-C--:B------:R-:W-:Y:S01]  /*8f90*/  FMUL.FTZ R112, R112, R11.reuse ;  /* 0x0000000b70707220 */ /* 0x080fe20000410000 */
[-C--:B------:R-:W-:Y:S01]  /*8fa0*/  FMUL.FTZ R113, R113, R11.reuse ;  /* 0x0000000b71717220 */ /* 0x080fe20000410000 */
[-C--:B------:R-:W-:Y:S01]  /*8fb0*/  FMUL.FTZ R116, R116, R11.reuse ;  /* 0x0000000b74747220 */ /* 0x080fe20000410000 */
[----:B------:R-:W3:Y:S01]  /*8fc0*/  MUFU.EX2 R161, R161 ;  /* 0x000000a100a17308 */ /* 0x000ee20000000800 */
[C---:B0-----:R-:W-:Y:S01]  /*8fd0*/  FADD.FTZ R4, R178.reuse, R4 ;  /* 0x00000004b2047221 */ /* 0x041fe20000010000 */
[----:B-1----:R-:W-:Y:S01]  /*8fe0*/  F2FP.F16.F32.PACK_AB R159, R178, R12 ;  /* 0x0000000cb29f723e */ /* 0x002fe200000000ff */
[----:B------:R0:W-:Y:S01]  /*8ff0*/  STSM.16.M88.4 [R22+0x26800], R152 ;  /* 0x0268009816007844 */ /* 0x0001e20000000200 */
[-C--:B------:R-:W-:Y:S01]  /*9000*/  FMUL.FTZ R117, R117, R11.reuse ;  /* 0x0000000b75757220 */ /* 0x080fe20000410000 */
[-C--:B------:R-:W-:Y:S01]  /*9010*/  FMUL.FTZ R120, R120, R11.reuse ;  /* 0x0000000b78787220 */ /* 0x080fe20000410000 */
[-C--:B------:R-:W-:Y:S01]  /*9020*/  FMUL.FTZ R121, R121, R11.reuse ;  /* 0x0000000b79797220 */ /* 0x080fe20000410000 */
[----:B------:R0:W-:Y:S01]  /*9030*/  STSM.16.M88.4 [R23], R156 ;  /* 0x0000009c17007844 */ /* 0x0001e20000000200 */
        /* <DEDUP_REMOVED lines=20> */
[----:B------:R-:W-:Y:S01]  /*9180*/  FMUL.FTZ R149, R149, R11 ;  /* 0x0000000b95957220 */ /* 0x000fe20000410000 */
[-C--:B------:R-:W-:Y:S01]  /*9190*/  FMUL.FTZ R26, R26, R9.reuse ;  /* 0x000000091a1a7220 */ /* 0x080fe20000410000 */
[-C--:B------:R-:W-:Y:S01]  /*91a0*/  FMUL.FTZ R27, R27, R9.reuse ;  /* 0x000000091b1b7220 */ /* 0x080fe20000410000 */
[----:B------:R-:W-:Y:S01]  /*91b0*/  FMUL.FTZ R30, R30, R9 ;  /* 0x000000091e1e7220 */ /* 0x000fe20000410000 */
        /* <DEDUP_REMOVED lines=24> */
[-C--:B------:R-:W-:Y:S01]  /*9340*/  FMUL.FTZ R62, R62, R9.reuse ;  /* 0x000000093e3e7220 */ /* 0x080fe20000410000 */
[----:B--2---:R-:W-:Y:S01]  /*9350*/  FADD.FTZ R4, R171, R4 ;  /* 0x00000004ab047221 */ /* 0x004fe20000010000 */
[-C--:B------:R-:W-:Y:S01]  /*9360*/  FMUL.FTZ R63, R63, R9.reuse ;  /* 0x000000093f3f7220 */ /* 0x080fe20000410000 */
[-C--:B------:R-:W-:Y:S01]  /*9370*/  FMUL.FTZ R66, R66, R9.reuse ;  /* 0x0000000942427220 */ /* 0x080fe20000410000 */
[-C--:B------:R-:W-:Y:S01]  /*9380*/  FMUL.FTZ R67, R67, R9.reuse ;  /* 0x0000000943437220 */ /* 0x080fe20000410000 */
[-C--:B------:R-:W-:Y:S01]  /*9390*/  FMUL.FTZ R70, R70, R9.reuse ;  /* 0x0000000946467220 */ /* 0x080fe20000410000 */
[-C--:B------:R-:W-:Y:S01]  /*93a0*/  FMUL.FTZ R71, R71, R9.reuse ;  /* 0x0000000947477220 */ /* 0x080fe20000410000 */
[-C--:B------:R-:W-:Y:S01]  /*93b0*/  FMUL.FTZ R74, R74, R9.reuse ;  /* 0x000000094a4a7220 */ /* 0x080fe20000410000 */
[----:B------:R-:W-:Y:S01]  /*93c0*/  FMUL.FTZ R75, R75, R9 ;  /* 0x000000094b4b7220 */ /* 0x000fe20000410000 */
[C---:B---3--:R-:W-:Y:S01]  /*93d0*/  F2FP.F16.F32.PACK_AB R167, R173.reuse, R171 ;  /* 0x000000abada7723e */ /* 0x048fe200000000ff */
[----:B------:R-:W-:Y:S01]  /*93e0*/  FADD.FTZ R4, R173, R4 ;  /* 0x00000004ad047221 */ /* 0x000fe20000010000 */
[-C--:B------:R-:W-:Y:S01]  /*93f0*/  FMUL.FTZ R78, R78, R9.reuse ;  /* 0x000000094e4e7220 */ /* 0x080fe20000410000 */
[-C--:B------:R-:W-:Y:S01]  /*9400*/  FMUL.FTZ R79, R79, R9.reuse ;  /* 0x000000094f4f7220 */ /* 0x080fe20000410000 */
[-C--:B------:R-:W-:Y:S01]  /*9410*/  FMUL.FTZ R82, R82, R9.reuse ;  /* 0x0000000952527220 */ /* 0x080fe20000410000 */
[----:B------:R0:W-:Y:S01]  /*9420*/  STSM.16.M88.4 [R184], R164 ;  /* 0x000000a4b8007844 */ /* 0x0001e20000000200 */
        /* <DEDUP_REMOVED lines=35> */
[----:B0-----:R-:W-:Y:S06]  /*9660*/  @!P0 BRA `(.L_x_2283) ;  /* 0x0000000000048947 */ /* 0x001fec0003800000 */
[----:B------:R-:W-:Y:S01]  /*9670*/  BPT.TRAP 0x1 ;  /* 0x000000040000795c */ /* 0x000fe20000300000 */
.L_x_2283:
[----:B------:R0:W1:Y:S01]  /*9680*/  SYNCS.PHASECHK.TRANS64.TRYWAIT P1, [UR25+0x28c50], R7 ;  /* 0x028c5007ff0075a7 */ /* 0x0000620008020159 */
[----:B------:R-:W-:Y:S05]  /*9690*/  @!P0 BRA `(.L_x_2284) ;  /* 0x0000000000048947 */ /* 0x000fea0003800000 */
[----:B------:R-:W-:Y:S01]  /*96a0*/  BPT.TRAP 0x1 ;  /* 0x000000040000795c */ /* 0x000fe20000300000 */
.L_x_2284:
[----:B-1----:R-:W-:Y:S05]  /*96b0*/  @P1 BRA `(.L_x_2285) ;  /* 0x0000000000081947 */ /* 0x002fea0003800000 */
[----:B------:R-:W1:Y:S02]  /*96c0*/  SYNCS.PHASECHK.TRANS64.TRYWAIT P1, [UR25+0x28c50], R7 ;  /* 0x028c5007ff0075a7 */ /* 0x000e640008020159 */
[----:B-1----:R-:W-:Y:S05]  /*96d0*/  @!P1 BRA `(.L_x_2286) ;  /* 0x0000010800449947 */ /* 0x002fea0003800000 */
.L_x_2285:
        /* <DEDUP_REMOVED lines=29> */
[----:B--2---:R-:W2:Y:S02]  /*98b0*/  FENCE.VIEW.ASYNC.S ;  /* 0x00000000000073c6 */ /* 0x004ea40000000000 */
[----:B--2---:R-:W-:Y:S01]  /*98c0*/  NOP ;  /* 0x0000000000007918 */ /* 0x004fe20000000000 */
[----:B------:R-:W-:Y:S06]  /*98d0*/  BAR.ARV 0xe, 0x100 ;  /* 0x0384000000007b1d */ /* 0x000fec0000002000 */
[----:B------:R-:W-:Y:S05]  /*98e0*/  @!P0 BRA `(.L_x_2287) ;  /* 0x0000000000048947 */ /* 0x000fea0003800000 */
[----:B------:R-:W-:Y:S01]  /*98f0*/  BPT.TRAP 0x1 ;  /* 0x000000040000795c */ /* 0x000fe20000300000 */
.L_x_2287:
[----:B------:R-:W-:Y:S01]  /*9900*/  UISETP.GT.AND UP0, UPT, UR26, UR20, UPT ;  /* 0x000000141a00728c */ /* 0x000fe2000bf04270 */
[----:B------:R-:W-:Y:S01]  /*9910*/  IMAD.MOV.U32 R11, RZ, RZ, R5 ;  /* 0x000000ffff0b7224 */ /* 0x000fe200078e0005 */
        /* <DEDUP_REMOVED lines=8> */
.L_x_2269:
[----:B------:R-:W-:Y:S02]  /*99a0*/  UISETP.NE.AND UP1, UPT, UR52, URZ, UPT ;  /* 0x0000003f3400728c */ /* 0x000fe4000bf25270 */
[----:B------:R-:W-:Y:S02]  /*99b0*/  UISETP.NE.AND UP0, UPT, UR51, URZ, UPT ;  /* 0x0000003f3300728c */ /* 0x000fe4000bf05270 */
[----:B------:R-:W-:Y:S02]  /*99c0*/  UIADD3 UR11, UR45, 0x3f, URZ ;  /* 0x0000003f2d0b7890 */ /* 0x000fe4000fffe03f */
[----:B------:R-:W-:Y:S02]  /*99d0*/  UIADD3 UR14, UR48, 0x1, -UR50 ;  /* 0x00000001300e7890 */ /* 0x000fe4000fffe832 */
[----:B------:R-:W-:-:S03]  /*99e0*/  PLOP3.LUT P1, PT, PT, PT, UP0, 0x40, 0x0 ;  /* 0x000000000000781c */ /* 0x000fc60003f2e808 */
[----:B------:R-:W-:Y:S01]  /*99f0*/  @UP1 ULDC UR6, c[0x0][0x44c] ;  /* 0x0001130000061ab9 */ /* 0x000fe20000000800 */
[----:B------:R-:W-:Y:S01]  /*9a00*/  @UP1 ULDC UR15, c[0x0][0x450] ;  /* 0x00011400000f1ab9 */ /* 0x000fe20000000800 */
[----:B------:R-:W-:-:S04]  /*9a10*/  UIMAD.WIDE.U32 UR6, UR11, UR6, URZ ;  /* 0x000000060b0672a5 */ /* 0x000fc8000f8e003f */
[----:B------:R-:W-:-:S04]  /*9a20*/  @UP1 USHF.R.U32.HI UR11, URZ, UR15, UR7 ;  /* 0x0000000f3f0b1299 */ /* 0x000fc80008011607 */
[----:B------:R-:W-:-:S04]  /*9a30*/  UIADD3 UR11, UR14, UR11, URZ ;  /* 0x0000000b0e0b7290 */ /* 0x000fc8000fffe03f */
[----:B------:R-:W-:Y:S01]  /*9a40*/  UIADD3 UR22, UR11, -UR22, URZ ;  /* 0x800000160b167290 */ /* 0x000fe2000fffe03f */
[----:B------:R-:W-:Y:S11]  /*9a50*/  @P1 BRA `(.L_x_2289) ;  /* 0x00000000004c1947 */ /* 0x000ff60003800000 */
[----:B------:R-:W-:-:S06]  /*9a60*/  UISETP.GT.AND UP0, UPT, UR11, -0x1, UPT ;  /* 0xffffffff0b00788c */ /* 0x000fcc000bf04270 */
[----:B------:R-:W-:-:S13]  /*9a70*/  PLOP3.LUT P1, PT, PT, PT, UP0, 0x80, 0x0 ;  /* 0x000000000000781c */ /* 0x000fda0003f2f008 */
[----:B------:R-:W-:Y:S05]  /*9a80*/  @P1 BRA `(.L_x_2290) ;  /* 0x0000000000201947 */ /* 0x000fea0003800000 */
[----:B------:R-:W-:Y:S01]  /*9a90*/  ULDC UR18, c[0x0][0x9e4] ;  /* 0x0002790000127ab9 */ /* 0x000fe20000000800 */
[----:B------:R-:W-:Y:S02]  /*9aa0*/  ULOP3.LUT UR11, URZ, UR11, URZ, 0x33, !UPT ;  /* 0x0000000b3f0b7292 */ /* 0x000fe4000f8e333f */
[----:B------:R-:W-:-:S11]  /*9ab0*/  UISETP.NE.AND UP0, UPT, UR18, 0x1, UPT ;  /* 0x000000011200788c */ /* 0x000fd6000bf05270 */
[----:B------:R-:W-:Y:S02]  /*9ac0*/  @UP0 ULDC.64 UR6, c[0x0][0x9e8] ;  /* 0x00027a0000060ab9 */ /* 0x000fe40000000a00 */
[----:B------:R-:W-:-:S04]  /*9ad0*/  UIMAD.WIDE.U32 UR14, UR11, UR6, URZ ;  /* 0x000000060b0e72a5 */ /* 0x000fc8000f8e003f */
[----:B------:R-:W-:-:S04]  /*9ae0*/  @UP0 USHF.R.U32.HI UR11, URZ, UR7, UR15 ;  /* 0x000000073f0b0299 */ /* 0x000fc8000801160f */
[----:B------:R-:W-:Y:S01]  /*9af0*/  ULOP3.LUT UR11, URZ, UR11, URZ, 0x33, !UPT ;  /* 0x0000000b3f0b7292 */ /* 0x000fe2000f8e333f */
[----:B------:R-:W-:Y:S11]  /*9b00*/  BRA `(.L_x_2291) ;  /* 0x0000000000147947 */ /* 0x000ff60003800000 */
.L_x_2290:
[----:B------:R-:W-:Y:S02]  /*9b10*/  ULDC UR18, c[0x0][0x9e4] ;  /* 0x0002790000127ab9 */ /* 0x000fe40000000800 */
[----:B------:R-:W-:-:S11]  /*9b20*/  UISETP.NE.AND UP0, UPT, UR18, 0x1, UPT ;  /* 0x000000011200788c */ /* 0x000fd6000bf05270 */
[----:B------:R-:W-:Y:S02]  /*9b30*/  @UP0 ULDC.64 UR6, c[0x0][0x9e8] ;  /* 0x00027a0000060ab9 */ /* 0x000fe40000000a00 */
[----:B------:R-:W-:-:S04]  /*9b40*/  UIMAD.WIDE.U32 UR14, UR11, UR6, URZ ;  /* 0x000000060b0e72a5 */ /* 0x000fc8000f8e003f */
[----:B------:R-:W-:-:S12]  /*9b50*/  @UP0 USHF.R.U32.HI UR11, URZ, UR7, UR15 ;  /* 0x000000073f0b0299 */ /* 0x000fd8000801160f */
.L_x_2291:
[----:B------:R-:W-:-:S04]  /*9b60*/  UIMAD UR11, UR11, UR18, URZ ;  /* 0x000000120b0b72a4 */ /* 0x000fc8000f8e023f */
[----:B------:R-:W-:-:S04]  /*9b70*/  UISETP.LT.AND UP0, UPT, UR22, UR11, UPT ;  /* 0x0000000b1600728c */ /* 0x000fc8000bf01270 */
[----:B------:R-:W-:-:S12]  /*9b80*/  USEL UR22, UR22, UR11, !UP0 ;  /* 0x0000000b16167287 */ /* 0x000fd8000c000000 */
.L_x_2289:
[----:B------:R-:W-:-:S04]  /*9b90*/  UIADD3 UR22, UR22, 0x3f, URZ ;  /* 0x0000003f16167890 */ /* 0x000fc8000fffe03f */
        /* <DEDUP_REMOVED lines=8> */
[----:B012---:R-:W-:Y:S01]  /*9c20*/  IMAD.MOV.U32 R8, RZ, RZ, R5 ;  /* 0x000000ffff087224 */ /* 0x007fe200078e0005 */
[----:B------:R-:W-:Y:S01]  /*9c30*/  UMOV UR24, UR38 ;  /* 0x0000002600187c82 */ /* 0x000fe20008000000 */
[----:B------:R-:W-:Y:S01]  /*9c40*/  IMAD.MOV.U32 R9, RZ, RZ, R6 ;  /* 0x000000ffff097224 */ /* 0x000fe200078e0006 */
[----:B------:R-:W-:Y:S01]  /*9c50*/  ULDC UR23, c[0x0][0x9d8] ;  /* 0x0002760000177ab9 */ /* 0x000fe20000000800 */
[----:B------:R-:W-:-:S05]  /*9c60*/  ULDC UR22, c[0x0][0x988] ;  /* 0x0002620000167ab9 */ /* 0x000fca0000000800 */
.L_x_2303:
        /* <DEDUP_REMOVED lines=8> */
[----:B012---:R-:W-:Y:S10]  /*9cf0*/  @!P0 BRA `(.L_x_2293) ;  /* 0x0000000000048947 */ /* 0x007ff40003800000 */
[----:B------:R-:W-:Y:S01]  /*9d00*/  BPT.TRAP 0x1 ;  /* 0x000000040000795c */ /* 0x000fe20000300000 */
.L_x_2293:
[----:B------:R-:W-:Y:S01]  /*9d10*/  ULEA UR21, UR38, UR41, 0x3 ;  /* 0x0000002926157291 */ /* 0x000fe2000f8e183f */
[----:B------:R-:W-:-:S05]  /*9d20*/  IMAD.U32 R7, RZ, RZ, UR37 ;  /* 0x00000025ff077e24 */ /* 0x000fca000f8e00ff */
[----:B------:R-:W-:-:S04]  /*9d30*/  SHF.L.U32 R7, R7, 0x1f, RZ ;  /* 0x0000001f07077819 */ /* 0x000fc800000006ff */
[----:B------:R0:W1:Y:S01]  /*9d40*/  SYNCS.PHASECHK.TRANS64.TRYWAIT P1, [UR21+0x28c30], R7 ;  /* 0x028c3007ff0075a7 */ /* 0x0000620008020155 */
[----:B------:R-:W-:Y:S05]  /*9d50*/  @!P0 BRA `(.L_x_2294) ;  /* 0x0000000000048947 */ /* 0x000fea0003800000 */
[----:B------:R-:W-:Y:S01]  /*9d60*/  BPT.TRAP 0x1 ;  /* 0x000000040000795c */ /* 0x000fe20000300000 */
.L_x_2294:
[----:B-1----:R-:W-:Y:S05]  /*9d70*/  @P1 BRA `(.L_x_2295) ;  /* 0x0000000000081947 */ /* 0x002fea0003800000 */
[----:B------:R-:W1:Y:S02]  /*9d80*/  SYNCS.PHASECHK.TRANS64.TRYWAIT P1, [UR21+0x28c30], R7 ;  /* 0x028c3007ff0075a7 */ /* 0x000e640008020155 */
[----:B-1----:R-:W-:Y:S05]  /*9d90*/  @!P1 BRA `(.L_x_2296) ;  /* 0x0000010000ac9947 */ /* 0x002fea0003800000 */
.L_x_2295:
[----:B------:R-:W-:Y:S01]  /*9da0*/  R2UR UR18, R0 ;  /* 0x00000000001272ca */ /* 0x000fe200000e0000 */
[----:B------:R-:W-:Y:S01]  /*9db0*/  WARPGROUP.ARRIVE ;  /* 0x00000000000079c5 */ /* 0x000fe20000000000 */
        /* <DEDUP_REMOVED lines=21> */
.L_x_2297:
        /* <DEDUP_REMOVED lines=23> */
[----:B-1----:R-:W-:Y:S01]  /*a080*/  FMNMX.FTZ R6, R5, R9, !PT ;  /* 0x0000000905067209 */ /* 0x002fe20007810000 */
[----:B------:R-:W-:Y:S01]  /*a090*/  FMUL.FTZ R162, R162, UR23 ;  /* 0x00000017a2a27c20 */ /* 0x000fe20008410000 */
[----:B------:R-:W-:Y:S01]  /*a0a0*/  FMUL.FTZ R172, R182, UR23 ;  /* 0x00000017b6ac7c20 */ /* 0x000fe20008410000 */
[----:B------:R-:W-:Y:S01]  /*a0b0*/  FMUL.FTZ R173, R183, UR23 ;  /* 0x00000017b7ad7c20 */ /* 0x000fe20008410000 */
[----:B------:R-:W-:Y:S01]  /*a0c0*/  ISETP.NE.AND P1, PT, R18, RZ, PT ;  /* 0x000000ff1200720c */ /* 0x000fe20003f25270 */
[----:B------:R-:W-:-:S02]  /*a0d0*/  UIADD3 UR6, UR21, 0x28c40, URZ ;  /* 0x00028c4015067890 */ /* 0x000fc4000fffe03f */
[----:B------:R-:W1:Y:S01]  /*a0e0*/  MUFU.TANH R12, R12 ;  /* 0x0000000c000c7308 */ /* 0x000e620000002400 */
[----:B--2---:R-:W-:Y:S01]  /*a0f0*/  FMNMX.FTZ R6, R10, R6, !PT ;  /* 0x000000060a067209 */ /* 0x004fe20007810000 */
[----:B------:R-:W-:-:S06]  /*a100*/  UPRMT UR6, UR40, 0x654, UR6 ;  /* 0x0000065428067896 */ /* 0x000fcc0008000006 */
[----:B------:R-:W2:Y:S01]  /*a110*/  MUFU.TANH R13, R13 ;  /* 0x0000000d000d7308 */ /* 0x000ea20000002400 */
[----:B---3--:R-:W-:Y:S02]  /*a120*/  FMNMX.FTZ R6, R11, R6, !PT ;  /* 0x000000060b067209 */ /* 0x008fe40007810000 */
[----:B------:R-:W-:Y:S05]  /*a130*/  SYNCS.ARRIVE.TRANS64.RED.A1T0 RZ, [UR6], RZ ;  /* 0x000000ffffff79a7 */ /* 0x000fea0008100406 */
[----:B------:R-:W3:Y:S01]  /*a140*/  MUFU.TANH R14, R14 ;  /* 0x0000000e000e7308 */ /* 0x000ee20000002400 */
[----:B-1----:R-:W-:-:S07]  /*a150*/  FMNMX.FTZ R6, R12, R6, !PT ;  /* 0x000000060c067209 */ /* 0x002fce0007810000 */
[----:B------:R-:W1:Y:S01]  /*a160*/  MUFU.TANH R15, R15 ;  /* 0x0000000f000f7308 */ /* 0x000e620000002400 */
[----:B--2---:R-:W-:-:S07]  /*a170*/  FMNMX.FTZ R6, R13, R6, !PT ;  /* 0x000000060d067209 */ /* 0x004fce0007810000 */
[----:B------:R-:W2:Y:S01]  /*a180*/  MUFU.TANH R20, R20 ;  /* 0x0000001400147308 */ /* 0x000ea20000002400 */
[----:B---3--:R-:W-:-:S07]  /*a190*/  FMNMX.FTZ R6, R14, R6, !PT ;  /* 0x000000060e067209 */ /* 0x008fce0007810000 */
        /* <DEDUP_REMOVED lines=16> */
[----:B------:R-:W-:Y:S01]  /*a2a0*/  MUFU.TANH R155, R155 ;  /* 0x0000009b009b7308 */ /* 0x000fe20000002400 */
[----:B---3--:R-:W-:-:S07]  /*a2b0*/  FMNMX.FTZ R6, R164, R6, !PT ;  /* 0x00000006a4067209 */ /* 0x008fce0007810000 */
[----:B------:R-:W-:Y:S01]  /*a2c0*/  MUFU.TANH R158, R158 ;  /* 0x0000009e009e7308 */ /* 0x000fe20000002400 */
[----:B-1----:R-:W-:-:S05]  /*a2d0*/  FMNMX.FTZ R6, R165, R6, !PT ;  /* 0x00000006a5067209 */ /* 0x002fca0007810000 */
[----:B------:R-:W1:Y:S02]  /*a2e0*/  SHFL.BFLY PT, R161, R6, 0x2, 0x1f ;  /* 0x0c401f0006a17f89 */ /* 0x000e6400000e0000 */
[----:B------:R-:W-:Y:S08]  /*a2f0*/  MUFU.TANH R159, R159 ;  /* 0x0000009f009f7308 */ /* 0x000ff00000002400 */
[----:B------:R-:W-:Y:S08]  /*a300*/  MUFU.TANH R162, R162 ;  /* 0x000000a200a27308 */ /* 0x000ff00000002400 */
[----:B------:R-:W-:Y:S01]  /*a310*/  MUFU.TANH R172, R172 ;  /* 0x000000ac00ac7308 */ /* 0x000fe20000002400 */
[----:B-1----:R-:W-:Y:S01]  /*a320*/  FMNMX.FTZ R6, R6, R161, !PT ;  /* 0x000000a106067209 */ /* 0x002fe20007810000 */
[----:B------:R-:W-:-:S06]  /*a330*/  FMUL.FTZ R161, R154, UR23 ;  /* 0x000000179aa17c20 */ /* 0x000fcc0008410000 */
[----:B------:R-:W-:Y:S01]  /*a340*/  MUFU.TANH R173, R173 ;  /* 0x000000ad00ad7308 */ /* 0x000fe20000002400 */
[----:B------:R-:W1:Y:S07]  /*a350*/  SHFL.BFLY PT, R168, R6, 0x1, 0x1f ;  /* 0x0c201f0006a87f89 */ /* 0x000e6e00000e0000 */
[----:B------:R-:W-:Y:S01]  /*a360*/  MUFU.TANH R161, R161 ;  /* 0x000000a100a17308 */ /* 0x000fe20000002400 */
[----:B-1----:R-:W-:-:S05]  /*a370*/  FMNMX.FTZ R6, R6, R168, !PT ;  /* 0x000000a806067209 */ /* 0x002fca0007810000 */
        /* <DEDUP_REMOVED lines=22> */
[-C--:B-1----:R-:W-:Y:S01]  /*a4e0*/  FMUL.FTZ R24, R24, R9.reuse ;  /* 0x0000000918187220 */ /* 0x082fe20000410000 */
[-C--:B------:R-:W-:Y:S01]  /*a4f0*/  FMUL.FTZ R25, R25, R9.reuse ;  /* 0x0000000919197220 */ /* 0x080fe20000410000 */
[-C--:B------:R-:W-:Y:S01]  /*a500*/  FMUL.FTZ R28, R28, R9.reuse ;  /* 0x000000091c1c7220 */ /* 0x080fe20000410000 */
[-C--:B------:R-:W-:Y:S01]  /*a510*/  FMUL.FTZ R29, R29, R9.reuse ;  /* 0x000000091d1d7220 */ /* 0x080fe20000410000 */
[-C--:B------:R-:W-:Y:S01]  /*a520*/  FMUL.FTZ R32, R32, R9.reuse ;  /* 0x0000000920207220 */ /* 0x080fe20000410000 */
[-C--:B------:R-:W-:Y:S01]  /*a530*/  FMUL.FTZ R33, R33, R9.reuse ;  /* 0x0000000921217220 */ /* 0x080fe20000410000 */
[----:B------:R-:W-:Y:S01]  /*a540*/  FMUL.FTZ R36, R36, R9 ;  /* 0x0000000924247220 */ /* 0x000fe20000410000 */
        /* <DEDUP_REMOVED lines=11> */
[----:B-1----:R-:W-:Y:S01]  /*a600*/  FMUL.FTZ R12, R170, UR23 ;  /* 0x00000017aa0c7c20 */ /* 0x002fe20008410000 */
[----:B------:R-:W-:Y:S01]  /*a610*/  FMUL.FTZ R170, R178, UR23 ;  /* 0x00000017b2aa7c20 */ /* 0x000fe20008410000 */
        /* <DEDUP_REMOVED lines=18> */
[----:B------:R-:W-:Y:S01]  /*a740*/  FMUL.FTZ R69, R69, R9 ;  /* 0x0000000945457220 */ /* 0x000fe20000410000 */
[----:B------:R-:W3:Y:S01]  /*a750*/  MUFU.TANH R3, R3 ;  /* 0x0000000300037308 */ /* 0x000ee20000002400 */
[----:B-1----:R-:W-:Y:S01]  /*a760*/  FADD.FTZ R11, R5, R154 ;  /* 0x0000009a050b7221 */ /* 0x002fe20000010000 */
[----:B------:R-:W-:Y:S01]  /*a770*/  F2FP.F16.F32.PACK_AB R154, R169, R5 ;  /* 0x00000005a99a723e */ /* 0x000fe200000000ff */
[-C--:B------:R-:W-:Y:S01]  /*a780*/  FMUL.FTZ R72, R72, R9.reuse ;  /* 0x0000000948487220 */ /* 0x080fe20000410000 */
[----:B------:R-:W-:Y:S01]  /*a790*/  FMNMX.FTZ R5, R161, R8, !PT ;  /* 0x00000008a1057209 */ /* 0x000fe20007810000 */
[----:B------:R-:W-:Y:S01]  /*a7a0*/  FADD.FTZ R11, R169, R11 ;  /* 0x0000000ba90b7221 */ /* 0x000fe20000010000 */
[----:B------:R-:W-:Y:S01]  /*a7b0*/  FMUL.FTZ R169, R175, UR23 ;  /* 0x00000017afa97c20 */ /* 0x000fe20008410000 */
[----:B------:R-:W-:Y:S01]  /*a7c0*/  FMUL.FTZ R73, R73, R9 ;  /* 0x0000000949497220 */ /* 0x000fe20000410000 */
[----:B------:R-:W-:Y:S01]  /*a7d0*/  FMNMX.FTZ R5, R155, R5, !PT ;  /* 0x000000059b057209 */ /* 0x000fe20007810000 */
[----:B------:R-:W1:Y:S01]  /*a7e0*/  MUFU.TANH R12, R12 ;  /* 0x0000000c000c7308 */ /* 0x000e620000002400 */
[-C--:B------:R-:W-:Y:S01]  /*a7f0*/  FMUL.FTZ R76, R76, R9.reuse ;  /* 0x000000094c4c7220 */ /* 0x080fe20000410000 */
[----:B------:R-:W-:Y:S01]  /*a800*/  FMUL.FTZ R77, R77, R9 ;  /* 0x000000094d4d7220 */ /* 0x000fe20000410000 */
[----:B------:R-:W-:Y:S01]  /*a810*/  FMNMX.FTZ R5, R158, R5, !PT ;  /* 0x000000059e057209 */ /* 0x000fe20007810000 */
[-C--:B------:R-:W-:Y:S01]  /*a820*/  FMUL.FTZ R80, R80, R9.reuse ;  /* 0x0000000950507220 */ /* 0x080fe20000410000 */
[-C--:B------:R-:W-:Y:S01]  /*a830*/  FMUL.FTZ R81, R81, R9.reuse ;  /* 0x0000000951517220 */ /* 0x080fe20000410000 */
[----:B------:R-:W-:Y:S01]  /*a840*/  FMUL.FTZ R84, R84, R9 ;  /* 0x0000000954547220 */ /* 0x000fe20000410000 */
[----:B------:R-:W-:Y:S01]  /*a850*/  FMNMX.FTZ R5, R159, R5, !PT ;  /* 0x000000059f057209 */ /* 0x000fe20007810000 */
[----:B------:R-:W4:Y:S01]  /*a860*/  MUFU.TANH R166, R166 ;  /* 0x000000a600a67308 */ /* 0x000f220000002400 */
[-C--:B------:R-:W-:Y:S01]  /*a870*/  FMUL.FTZ R85, R85, R9.reuse ;  /* 0x0000000955557220 */ /* 0x080fe20000410000 */
[----:B------:R-:W-:Y:S01]  /*a880*/  FMUL.FTZ R88, R88, R9 ;  /* 0x0000000958587220 */ /* 0x000fe20000410000 */
[----:B------:R-:W-:Y:S01]  /*a890*/  FMNMX.FTZ R5, R162, R5, !PT ;  /* 0x00000005a2057209 */ /* 0x000fe20007810000 */
[-C--:B------:R-:W-:Y:S01]  /*a8a0*/  FMUL.FTZ R89, R89, R9.reuse ;  /* 0x0000000959597220 */ /* 0x080fe20000410000 */
[-C--:B------:R-:W-:Y:S01]  /*a8b0*/  FMUL.FTZ R92, R92, R9.reuse ;  /* 0x000000095c5c7220 */ /* 0x080fe20000410000 */
[----:B------:R-:W-:Y:S01]  /*a8c0*/  FMUL.FTZ R93, R93, R9 ;  /* 0x000000095d5d7220 */ /* 0x000fe20000410000 */
[----:B------:R-:W-:Y:S01]  /*a8d0*/  FMNMX.FTZ R5, R10, R5, !PT ;  /* 0x000000050a057209 */ /* 0x000fe20007810000 */
[----:B------:R-:W5:Y:S01]  /*a8e0*/  MUFU.TANH R167, R167 ;  /* 0x000000a700a77308 */ /* 0x000f620000002400 */
[-C--:B------:R-:W-:Y:S01]  /*a8f0*/  FMUL.FTZ R96, R96, R9.reuse ;  /* 0x0000000960607220 */ /* 0x080fe20000410000 */
[----:B------:R-:W-:Y:S01]  /*a900*/  FMUL.FTZ R97, R97, R9 ;  /* 0x0000000961617220 */ /* 0x000fe20000410000 */
[----:B--2---:R-:W-:Y:S01]  /*a910*/  FMNMX.FTZ R5, R163, R5, !PT ;  /* 0x00000005a3057209 */ /* 0x004fe20007810000 */
[-C--:B------:R-:W-:Y:S01]  /*a920*/  FMUL.FTZ R100, R100, R9.reuse ;  /* 0x0000000964647220 */ /* 0x080fe20000410000 */
[-C--:B------:R-:W-:Y:S01]  /*a930*/  FMUL.FTZ R101, R101, R9.reuse ;  /* 0x0000000965657220 */ /* 0x080fe20000410000 */
[----:B------:R-:W-:Y:S01]  /*a940*/  FMUL.FTZ R104, R104, R9 ;  /* 0x0000000968687220 */ /* 0x000fe20000410000 */
[----:B---3--:R-:W-:Y:S01]  /*a950*/  FMNMX.FTZ R5, R3, R5, !PT ;  /* 0x0000000503057209 */ /* 0x008fe20007810000 */
[----:B------:R-:W2:Y:S01]  /*a960*/  MUFU.TANH R169, R169 ;  /* 0x000000a900a97308 */ /* 0x000ea20000002400 */
[-C--:B------:R-:W-:Y:S01]  /*a970*/  FMUL.FTZ R105, R105, R9.reuse ;  /* 0x0000000969697220 */ /* 0x080fe20000410000 */
[----:B------:R-:W-:Y:S01]  /*a980*/  FMUL.FTZ R108, R108, R9 ;  /* 0x000000096c6c7220 */ /* 0x000fe20000410000 */
[----:B-1----:R-:W-:Y:S01]  /*a990*/  FMNMX.FTZ R5, R12, R5, !PT ;  /* 0x000000050c057209 */ /* 0x002fe20007810000 */
[-C--:B------:R-:W-:Y:S01]  /*a9a0*/  FMUL.FTZ R109, R109, R9.reuse ;  /* 0x000000096d6d7220 */ /* 0x080fe20000410000 */
[-C--:B------:R-:W-:Y:S01]  /*a9b0*/  FMUL.FTZ R112, R112, R9.reuse ;  /* 0x0000000970707220 */ /* 0x080fe20000410000 */
[----:B------:R-:W-:Y:S01]  /*a9c0*/  FMUL.FTZ R113, R113, R9 ;  /* 0x0000000971717220 */ /* 0x000fe20000410000 */
[----:B----4-:R-:W-:Y:S01]  /*a9d0*/  FMNMX.FTZ R5, R166, R5, !PT ;  /* 0x00000005a6057209 */ /* 0x010fe20007810000 */
[----:B------:R-:W1:Y:S01]  /*a9e0*/  MUFU.TANH R170, R170 ;  /* 0x000000aa00aa7308 */ /* 0x000e620000002400 */
[-C--:B------:R-:W-:Y:S01]  /*a9f0*/  FMUL.FTZ R116, R116, R9.reuse ;  /* 0x0000000974747220 */ /* 0x080fe20000410000 */
[----:B------:R-:W-:Y:S01]  /*aa00*/  FMUL.FTZ R117, R117, R9 ;  /* 0x0000000975757220 */ /* 0x000fe20000410000 */
[----:B-----5:R-:W-:Y:S01]  /*aa10*/  FMNMX.FTZ R5, R167, R5, !PT ;  /* 0x00000005a7057209 */ /* 0x020fe20007810000 */
[-C--:B------:R-:W-:Y:S01]  /*aa20*/  FMUL.FTZ R120, R120, R9.reuse ;  /* 0x0000000978787220 */ /* 0x080fe20000410000 */
[-C--:B------:R-:W-:Y:S01]  /*aa30*/  FMUL.FTZ R121, R121, R9.reuse ;  /* 0x0000000979797220 */ /* 0x080fe20000410000 */
[-C--:B------:R-:W-:Y:S01]  /*aa40*/  FMUL.FTZ R124, R124, R9.reuse ;  /* 0x000000097c7c7220 */ /* 0x080fe20000410000 */
[----:B------:R-:W-:Y:S01]  /*aa50*/  FMUL.FTZ R125, R125, R9 ;  /* 0x000000097d7d7220 */ /* 0x000fe20000410000 */
[----:B------:R-:W3:Y:S01]  /*aa60*/  MUFU.TANH R171, R171 ;  /* 0x000000ab00ab7308 */ /* 0x000ee20000002400 */
[----:B--2---:R-:W-:Y:S01]  /*aa70*/  FMNMX.FTZ R5, R169, R5, !PT ;  /* 0x00000005a9057209 */ /* 0x004fe20007810000 */
[-C--:B------:R-:W-:Y:S01]  /*aa80*/  FMUL.FTZ R128, R128, R9.reuse ;  /* 0x0000000980807220 */ /* 0x080fe20000410000 */
[-C--:B------:R-:W-:Y:S01]  /*aa90*/  FMUL.FTZ R129, R129, R9.reuse ;  /* 0x0000000981817220 */ /* 0x080fe20000410000 */
[-C--:B------:R-:W-:Y:S01]  /*aaa0*/  FMUL.FTZ R132, R132, R9.reuse ;  /* 0x0000000984847220 */ /* 0x080fe20000410000 */
[-C--:B------:R-:W-:Y:S01]  /*aab0*/  FMUL.FTZ R133, R133, R9.reuse ;  /* 0x0000000985857220 */ /* 0x080fe20000410000 */
[-C--:B------:R-:W-:Y:S01]  /*aac0*/  FMUL.FTZ R136, R136, R9.reuse ;  /* 0x0000000988887220 */ /* 0x080fe20000410000 */
[----:B------:R-:W-:Y:S01]  /*aad0*/  FMUL.FTZ R137, R137, R9 ;  /* 0x0000000989897220 */ /* 0x000fe20000410000 */
[----:B------:R-:W-:Y:S01]  /*aae0*/  MUFU.EX2 R178, R156 ;  /* 0x0000009c00b27308 */ /* 0x000fe20000000800 */
[----:B-1----:R-:W-:Y:S01]  /*aaf0*/  FMNMX.FTZ R5, R170, R5, !PT ;  /* 0x00000005aa057209 */ /* 0x002fe20007810000 */
        /* <DEDUP_REMOVED lines=11> */
[----:B------:R-:W1:Y:S02]  /*abb0*/  SHFL.BFLY PT, R174, R5, 0x2, 0x1f ;  /* 0x0c401f0005ae7f89 */ /* 0x000e6400000e0000 */
[----:B------:R-:W-:Y:S08]  /*abc0*/  MUFU.EX2 R15, R15 ;  /* 0x0000000f000f7308 */ /* 0x000ff00000000800 */
[----:B------:R-:W-:Y:S08]  /*abd0*/  MUFU.EX2 R20, R20 ;  /* 0x0000001400147308 */ /* 0x000ff00000000800 */
[----:B------:R-:W-:Y:S01]  /*abe0*/  MUFU.EX2 R21, R21 ;  /* 0x0000001500157308 */ /* 0x000fe20000000800 */
[----:B-1----:R-:W-:-:S07]  /*abf0*/  FMNMX.FTZ R5, R5, R174, !PT ;  /* 0x000000ae05057209 */ /* 0x002fce0007810000 */
[----:B------:R-:W1:Y:S01]  /*ac00*/  MUFU.EX2 R168, R168 ;  /* 0x000000a800a87308 */ /* 0x000e620000000800 */
[----:B------:R-:W2:Y:S07]  /*ac10*/  SHFL.BFLY PT, R174, R5, 0x1, 0x1f ;  /* 0x0c201f0005ae7f89 */ /* 0x000eae00000e0000 */
[----:B------:R-:W-:Y:S08]  /*ac20*/  MUFU.EX2 R177, R165 ;  /* 0x000000a500b17308 */ /* 0x000ff00000000800 */
[----:B------:R1:W-:Y:S02]  /*ac30*/  MUFU.EX2 R179, R160 ;  /* 0x000000a000b37308 */ /* 0x0003e40000000800 */
[----:B-1----:R-:W-:-:S02]  /*ac40*/  F2FP.F16.F32.PACK_AB R160, R168, R21 ;  /* 0x00000015a8a0723e */ /* 0x002fc400000000ff */
        /* <DEDUP_REMOVED lines=24> */
[-C--:B-1----:R-:W-:Y:S01]  /*add0*/  FMUL.FTZ R26, R26, R10.reuse ;  /* 0x0000000a1a1a7220 */ /* 0x082fe20000410000 */
[-C--:B------:R-:W-:Y:S01]  /*ade0*/  FMUL.FTZ R27, R27, R10.reuse ;  /* 0x0000000a1b1b7220 */ /* 0x080fe20000410000 */
[-C--:B------:R-:W-:Y:S01]  /*adf0*/  FMUL.FTZ R30, R30, R10.reuse ;  /* 0x0000000a1e1e7220 */ /* 0x080fe20000410000 */
[-C--:B------:R-:W-:Y:S01]  /*ae00*/  FMUL.FTZ R31, R31, R10.reuse ;  /* 0x0000000a1f1f7220 */ /* 0x080fe20000410000 */
[-C--:B------:R-:W-:Y:S01]  /*ae10*/  FMUL.FTZ R34, R34, R10.reuse ;  /* 0x0000000a22227220 */ /* 0x080fe20000410000 */
[-C--:B------:R-:W-:Y:S01]  /*ae20*/  FMUL.FTZ R35, R35, R10.reuse ;  /* 0x0000000a23237220 */ /* 0x080fe20000410000 */
[----:B------:R-:W-:Y:S01]  /*ae30*/  FMUL.FTZ R38, R38, R10 ;  /* 0x0000000a26267220 */ /* 0x000fe20000410000 */
        /* <DEDUP_REMOVED lines=49> */
[----:B-1----:R-:W-:Y:S01]  /*b150*/  FADD.FTZ R11, R176, R11 ;  /* 0x0000000bb00b7221 */ /* 0x002fe20000010000 */
[----:B------:R-:W-:Y:S01]  /*b160*/  FADD.FTZ R4, R20, R4 ;  /* 0x0000000414047221 */ /* 0x000fe20000010000 */
[----:B------:R-:W-:Y:S01]  /*b170*/  BAR.SYNC.DEFER_BLOCKING 0xf, 0x100 ;  /* 0x03c4000000007b1d */ /* 0x000fe20000010000 */
[----:B------:R-:W-:Y:S01]  /*b180*/  F2FP.F16.F32.PACK_AB R157, R176, R157 ;  /* 0x0000009db09d723e */ /* 0x000fe200000000ff */
[-C--:B------:R-:W-:Y:S01]  /*b190*/  FMUL.FTZ R90, R90, R10.reuse ;  /* 0x0000000a5a5a7220 */ /* 0x080fe20000410000 */
[-C--:B------:R-:W-:Y:S01]  /*b1a0*/  FMUL.FTZ R91, R91, R10.reuse ;  /* 0x0000000a5b5b7220 */ /* 0x080fe20000410000 */
[-C--:B------:R-:W-:Y:S01]  /*b1b0*/  FMUL.FTZ R94, R94, R10.reuse ;  /* 0x0000000a5e5e7220 */ /* 0x080fe20000410000 */
[-C--:B------:R-:W-:Y:S01]  /*b1c0*/  FMUL.FTZ R95, R95, R10.reuse ;  /* 0x0000000a5f5f7220 */ /* 0x080fe20000410000 */
[----:B------:R-:W1:Y:S01]  /*b1d0*/  MUFU.EX2 R12, R12 ;  /* 0x0000000c000c7308 */ /* 0x000e620000000800 */
        /* <DEDUP_REMOVED lines=16> */
[----:B-1----:R-:W-:Y:S01]  /*b2e0*/  FADD.FTZ R11, R12, R11 ;  /* 0x0000000b0c0b7221 */ /* 0x002fe20000010000 */
        /* <DEDUP_REMOVED lines=51> */
.L_x_2298:
[----:B------:R2:W3:Y:S01]  /*b620*/  SYNCS.PHASECHK.TRANS64.TRYWAIT P1, [UR21+0x28c50], R7 ;  /* 0x028c5007ff0075a7 */ /* 0x0004e20008020155 */
[----:B------:R-:W-:Y:S05]  /*b630*/  @!P0 BRA `(.L_x_2299) ;  /* 0x0000000000048947 */ /* 0x000fea0003800000 */
[----:B------:R-:W-:Y:S01]  /*b640*/  BPT.TRAP 0x1 ;  /* 0x000000040000795c */ /* 0x000fe20000300000 */
.L_x_2299:
[----:B---3--:R-:W-:Y:S05]  /*b650*/  @P1 BRA `(.L_x_2300) ;  /* 0x0000000000081947 */ /* 0x008fea0003800000 */
[----:B------:R-:W3:Y:S02]  /*b660*/  SYNCS.PHASECHK.TRANS64.TRYWAIT P1, [UR21+0x28c50], R7 ;  /* 0x028c5007ff0075a7 */ /* 0x000ee40008020155 */
[----:B---3--:R-:W-:Y:S05]  /*b670*/  @!P1 BRA `(.L_x_2301) ;  /* 0x000000e8008c9947 */ /* 0x008fea0003800000 */
.L_x_2300:
        /* <DEDUP_REMOVED lines=34> */
.L_x_2302:
[----:B------:R-:W-:Y:S01]  /*b8a0*/  UIADD3 UR21, UR21, 0x28c60, URZ ;  /* 0x00028c6015157890 */ /* 0x000fe2000fffe03f */
[----:B------:R-:W-:Y:S01]  /*b8b0*/  PLOP3.LUT P1, PT, PT, PT, UP0, 0x80, 0x0 ;  /* 0x000000000000781c */ /* 0x000fe20003f2f008 */
[----:B------:R-:W-:Y:S01]  /*b8c0*/  UMOV UR24, UR38 ;  /* 0x0000002600187c82 */ /* 0x000fe20008000000 */
[----:B---3--:R-:W-:Y:S01]  /*b8d0*/  IMAD.MOV.U32 R8, RZ, RZ, R5 ;  /* 0x000000ffff087224 */ /* 0x008fe200078e0005 */
[----:B------:R-:W-:Y:S01]  /*b8e0*/  UPRMT UR21, UR40, 0x654, UR21 ;  /* 0x0000065428157896 */ /* 0x000fe20008000015 */
[----:B------:R-:W-:-:S08]  /*b8f0*/  IMAD.MOV.U32 R9, RZ, RZ, R6 ;  /* 0x000000ffff097224 */ /* 0x000fd000078e0006 */
[----:B------:R-:W-:Y:S01]  /*b900*/  SYNCS.ARRIVE.TRANS64.RED.A1T0 RZ, [UR21], RZ ;  /* 0x000000ffffff79a7 */ /* 0x000fe20008100415 */
[----:B------:R-:W-:Y:S05]  /*b910*/  @P1 BRA `(.L_x_2303) ;  /* 0xffffffe000d41947 */ /* 0x000fea000383ffff */
.L_x_2292:
        /* <DEDUP_REMOVED lines=11> */
.L_x_2323:
[----:B------:R-:W-:-:S04]  /*b9d0*/  UIADD3 UR38, UR27, 0x1, URZ ;  /* 0x000000011b267890 */ /* 0x000fc8000fffe03f */
[----:B------:R-:W-:-:S04]  /*b9e0*/  UISETP.NE.AND UP0, UPT, UR38, 0x2, UPT ;  /* 0x000000022600788c */ /* 0x000fc8000bf05270 */
[----:B------:R-:W-:Y:S02]  /*b9f0*/  USEL UR6, URZ, 0x1, UP0 ;  /* 0x000000013f067887 */ /* 0x000fe40008000000 */
[----:B------:R-:W-:Y:S02]  /*ba00*/  USEL UR38, UR38, URZ, UP0 ;  /* 0x0000003f26267287 */ /* 0x000fe40008000000 */
[----:B------:R-:W-:Y:S01]  /*ba10*/  ULOP3.LUT UR37, UR37, UR6, URZ, 0x3c, !UPT ;  /* 0x0000000625257292 */ /* 0x000fe2000f8e3c3f */
[----:B------:R-:W-:Y:S11]  /*ba20*/  @!P0 BRA `(.L_x_2305) ;  /* 0x0000000000048947 */ /* 0x000ff60003800000 */
[----:B------:R-:W-:Y:S01]  /*ba30*/  BPT.TRAP 0x1 ;  /* 0x000000040000795c */ /* 0x000fe20000300000 */
.L_x_2305:
[----:B------:R-:W-:Y:S01]  /*ba40*/  ULEA UR20, UR38, UR41, 0x3 ;  /* 0x0000002926147291 */ /* 0x000fe2000f8e183f */
[----:B012---:R-:W-:-:S05]  /*ba50*/  IMAD.U32 R7, RZ, RZ, UR37 ;  /* 0x00000025ff077e24 */ /* 0x007fca000f8e00ff */
[----:B------:R-:W-:-:S04]  /*ba60*/  SHF.L.U32 R7, R7, 0x1f, RZ ;  /* 0x0000001f07077819 */ /* 0x000fc800000006ff */
[----:B------:R0:W1:Y:S01]  /*ba70*/  SYNCS.PHASECHK.TRANS64.TRYWAIT P1, [UR20+0x28c30], R7 ;  /* 0x028c3007ff0075a7 */ /* 0x0000620008020154 */
[----:B------:R-:W-:Y:S05]  /*ba80*/  @!P0 BRA `(.L_x_2306) ;  /* 0x0000000000048947 */ /* 0x000fea0003800000 */
[----:B------:R-:W-:Y:S01]  /*ba90*/  BPT.TRAP 0x1 ;  /* 0x000000040000795c */ /* 0x000fe20000300000 */
.L_x_2306:
[----:B-1----:R-:W-:Y:S05]  /*baa0*/  @P1 BRA `(.L_x_2307) ;  /* 0x0000000000081947 */ /* 0x002fea0003800000 */
[----:B------:R-:W1:Y:S02]  /*bab0*/  SYNCS.PHASECHK.TRANS64.TRYWAIT P1, [UR20+0x28c30], R7 ;  /* 0x028c3007ff0075a7 */ /* 0x000e640008020154 */
[----:B-1----:R-:W-:Y:S05]  /*bac0*/  @!P1 BRA `(.L_x_2308) ;  /* 0x000000e400909947 */ /* 0x002fea0003800000 */
.L_x_2307:
        /* <DEDUP_REMOVED lines=23> */
.L_x_2309:
        /* <DEDUP_REMOVED lines=14> */
[----:B-1----:R-:W-:Y:S01]  /*bd20*/  FMUL.FTZ R6, R155, UR21 ;  /* 0x000000159b067c20 */ /* 0x002fe20008410000 */
        /* <DEDUP_REMOVED lines=41> */
[--C-:B-1----:R-:W-:Y:S02]  /*bfc0*/  IMAD.IADD R177, R179, 0x1, R180.reuse ;  /* 0x00000001b3b17824 */ /* 0x102fe400078e02b4 */
        /* <DEDUP_REMOVED lines=45> */
.L_x_2312:
[----:B------:R-:W-:-:S05]  /*c2a0*/  IMAD.U32 R181, RZ, RZ, UR23 ;  /* 0x00000017ffb57e24 */ /* 0x000fca000f8e00ff */
[----:B------:R-:W-:-:S13]  /*c2b0*/  ISETP.NE.AND P1, PT, R181, 0x1, PT ;  /* 0x00000001b500780c */ /* 0x000fda0003f25270 */
[----:B------:R-:W1:Y:S02]  /*c2c0*/  @P1 LDC.64 R8, c[0x0][0x9e8] ;  /* 0x00027a00ff081b82 */ /* 0x000e640000000a00 */
[----:B-1----:R-:W-:-:S05]  /*c2d0*/  @P1 IMAD.HI.U32 R8, R180, R8, RZ ;  /* 0x00000008b4081227 */ /* 0x002fca00078e00ff */
[----:B------:R-:W-:-:S07]  /*c2e0*/  @P1 SHF.R.U32.HI R180, RZ, R9, R8 ;  /* 0x00000009ffb41219 */ /* 0x000fce0000011608 */
.L_x_2313:
[----:B------:R-:W-:Y:S05]  /*c2f0*/  BSYNC B0 ;  /* 0x0000000000007941 */ /* 0x000fea0003800000 */
.L_x_2311:
[----:B------:R-:W-:-:S04]  /*c300*/  IMAD R180, R180, R181, -UR7 ;  /* 0x80000007b4b47e24 */ /* 0x000fc8000f8e02b5 */
[----:B------:R-:W-:-:S05]  /*c310*/  IMAD.IADD R180, R180, 0x1, -R2 ;  /* 0x00000001b4b47824 */ /* 0x000fca00078e0a02 */
[----:B------:R-:W-:Y:S02]  /*c320*/  VIMNMX R176, R176, R180, !PT ;  /* 0x000000b4b0b07248 */ /* 0x000fe40007fe0100 */
[----:B------:R-:W-:-:S07]  /*c330*/  VIADDMNMX R177, R180, R181, R177, PT ;  /* 0x000000b5b4b17246 */ /* 0x000fce00038001b1 */
.L_x_2310:
        /* <DEDUP_REMOVED lines=69> */
.L_x_2316:
[----:B------:R-:W-:-:S05]  /*c790*/  IMAD.U32 R177, RZ, RZ, UR23 ;  /* 0x00000017ffb17e24 */ /* 0x000fca000f8e00ff */
[----:B------:R-:W-:-:S13]  /*c7a0*/  ISETP.NE.AND P2, PT, R177, 0x1, PT ;  /* 0x00000001b100780c */ /* 0x000fda0003f45270 */
[----:B------:R-:W0:Y:S02]  /*c7b0*/  @P2 LDC.64 R8, c[0x0][0x9e8] ;  /* 0x00027a00ff082b82 */ /* 0x000e240000000a00 */
[----:B0-----:R-:W-:-:S05]  /*c7c0*/  @P2 IMAD.HI.U32 R8, R176, R8, RZ ;  /* 0x00000008b0082227 */ /* 0x001fca00078e00ff */
[----:B------:R-:W-:-:S07]  /*c7d0*/  @P2 SHF.R.U32.HI R176, RZ, R9, R8 ;  /* 0x00000009ffb02219 */ /* 0x000fce0000011608 */
.L_x_2317:
[----:B------:R-:W-:Y:S05]  /*c7e0*/  BSYNC B0 ;  /* 0x0000000000007941 */ /* 0x000fea0003800000 */
.L_x_2315:
[----:B------:R-:W-:-:S04]  /*c7f0*/  IMAD R176, R176, R177, -UR7 ;  /* 0x80000007b0b07e24 */ /* 0x000fc8000f8e02b1 */
[----:B------:R-:W-:-:S05]  /*c800*/  IMAD.IADD R176, R176, 0x1, -R2 ;  /* 0x00000001b0b07824 */ /* 0x000fca00078e0a02 */
[----:B------:R-:W-:Y:S02]  /*c810*/  VIMNMX R178, R178, R176, !PT ;  /* 0x000000b0b2b27248 */ /* 0x000fe40007fe0100 */
[----:B------:R-:W-:-:S07]  /*c820*/  VIADDMNMX R179, R176, R177, R179, PT ;  /* 0x000000b1b0b37246 */ /* 0x000fce00038001b3 */
.L_x_2314:
        /* <DEDUP_REMOVED lines=395> */
.L_x_2318:
[----:B------:R0:W1:Y:S01]  /*e0e0*/  SYNCS.PHASECHK.TRANS64.TRYWAIT P1, [UR20+0x28c50], R7 ;  /* 0x028c5007ff0075a7 */ /* 0x0000620008020154 */
[----:B------:R-:W-:Y:S05]  /*e0f0*/  @!P0 BRA `(.L_x_2319) ;  /* 0x0000000000048947 */ /* 0x000fea0003800000 */
[----:B------:R-:W-:Y:S01]  /*e100*/  BPT.TRAP 0x1 ;  /* 0x000000040000795c */ /* 0x000fe20000300000 */
.L_x_2319:
[----:B-1----:R-:W-:Y:S05]  /*e110*/  @P1 BRA `(.L_x_2320) ;  /* 0x0000000000081947 */ /* 0x002fea0003800000 */
[----:B------:R-:W1:Y:S02]  /*e120*/  SYNCS.PHASECHK.TRANS64.TRYWAIT P1, [UR20+0x28c50], R7 ;  /* 0x028c5007ff0075a7 */ /* 0x000e640008020154 */
[----:B-1----:R-:W-:Y:S05]  /*e130*/  @!P1 BRA `(.L_x_2321) ;  /* 0x000000c0000c9947 */ /* 0x002fea0003800000 */
.L_x_2320:
        /* <DEDUP_REMOVED lines=34> */
.L_x_2322:
        /* <DEDUP_REMOVED lines=10> */
.L_x_2304:
[----:B------:R-:W3:Y:S01]  /*e400*/  SHFL.BFLY PT, R0, R3, 0x2, 0x1f ;  /* 0x0c401f0003007f89 */ /* 0x000ee200000e0000 */
[----:B------:R-:W-:Y:S08]  /*e410*/  BAR.ARV 0x8, 0x100 ;  /* 0x0204000000007b1d */ /* 0x000ff00000002000 */
[----:B------:R-:W-:Y:S01]  /*e420*/  BAR.SYNC.DEFER_BLOCKING 0xf, 0x100 ;  /* 0x03c4000000007b1d */ /* 0x000fe20000010000 */
[----:B------:R-:W-:Y:S01]  /*e430*/  ISETP.NE.AND P2, PT, R18, RZ, PT ;  /* 0x000000ff1200720c */ /* 0x000fe20003f45270 */
[----:B------:R-:W-:Y:S01]  /*e440*/  IMAD.MOV.U32 R12, RZ, RZ, -0x800000 ;  /* 0xff800000ff0c7424 */ /* 0x000fe200078e00ff */
[----:B------:R-:W-:-:S03]  /*e450*/  UIADD3 UR36, UR36, 0x1, URZ ;  /* 0x0000000124247890 */ /* 0x000fc6000fffe03f */
[----:B------:R-:W4:Y:S01]  /*e460*/  SHFL.BFLY PT, R9, R4, 0x2, 0x1f ;  /* 0x0c401f0004097f89 */ /* 0x000f2200000e0000 */
[----:B---3--:R-:W-:Y:S01]  /*e470*/  FADD.FTZ R0, R0, R3 ;  /* 0x0000000300007221 */ /* 0x008fe20000010000 */
[----:B------:R-:W-:-:S04]  /*e480*/  IMAD.MOV.U32 R3, RZ, RZ, RZ ;  /* 0x000000ffff037224 */ /* 0x000fc800078e00ff */
[----:B012---:R-:W0:Y:S01]  /*e490*/  SHFL.BFLY PT, R7, R0, 0x1, 0x1f ;  /* 0x0c201f0000077f89 */ /* 0x007e2200000e0000 */
[----:B----4-:R-:W-:Y:S01]  /*e4a0*/  FADD.FTZ R9, R9, R4 ;  /* 0x0000000409097221 */ /* 0x010fe20000010000 */
[----:B------:R-:W-:Y:S01]  /*e4b0*/  IMAD.U32 R4, RZ, RZ, UR38 ;  /* 0x00000026ff047e24 */ /* 0x000fe2000f8e00ff */
[----:B------:R-:W-:-:S03]  /*e4c0*/  UIADD3 UR38, UR38, 0x1, URZ ;  /* 0x0000000126267890 */ /* 0x000fc6000fffe03f */
[----:B------:R-:W1:Y:S01]  /*e4d0*/  SHFL.BFLY PT, R8, R9, 0x1, 0x1f ;  /* 0x0c201f0009087f89 */ /* 0x000e6200000e0000 */
[----:B------:R-:W-:Y:S01]  /*e4e0*/  @!P2 IMAD R4, R4, 0x40, R17 ;  /* 0x000000400404a824 */ /* 0x000fe200078e0211 */
[----:B------:R-:W-:Y:S01]  /*e4f0*/  UISETP.NE.AND UP0, UPT, UR38, 0x2, UPT ;  /* 0x000000022600788c */ /* 0x000fe2000bf05270 */
[----:B0-----:R-:W-:Y:S01]  /*e500*/  FADD.FTZ R11, R0, R7 ;  /* 0x00000007000b7221 */ /* 0x001fe20000010000 */
[----:B------:R-:W-:Y:S02]  /*e510*/  IMAD.MOV.U32 R0, RZ, RZ, RZ ;  /* 0x000000ffff007224 */ /* 0x000fe400078e00ff */
[----:B------:R-:W-:Y:S01]  /*e520*/  @!P2 LEA R4, R4, UR41, 0x2 ;  /* 0x000000290404ac11 */ /* 0x000fe2000f8e10ff */
[----:B------:R-:W-:Y:S01]  /*e530*/  IMAD.U32 R7, RZ, RZ, UR10 ;  /* 0x0000000aff077e24 */ /* 0x000fe2000f8e00ff */
[----:B------:R-:W-:Y:S01]  /*e540*/  USEL UR4, URZ, 0x1, UP0 ;  /* 0x000000013f047887 */ /* 0x000fe20008000000 */
[----:B------:R-:W-:Y:S01]  /*e550*/  FSETP.NE.FTZ.AND P0, PT, R11, RZ, PT ;  /* 0x000000ff0b00720b */ /* 0x000fe20003f15000 */
[----:B------:R-:W-:-:S02]  /*e560*/  USEL UR38, UR38, URZ, UP0 ;  /* 0x0000003f26267287 */ /* 0x000fc40008000000 */
[----:B------:R-:W-:-:S10]  /*e570*/  ULOP3.LUT UR37, UR37, UR4, URZ, 0x3c, !UPT ;  /* 0x0000000425257292 */ /* 0x000fd4000f8e3c3f */
[----:B------:R-:W0:Y:S01]  /*e580*/  @P0 MUFU.LG2 R10, R11 ;  /* 0x0000000b000a0308 */ /* 0x000e220000000c00 */
[----:B------:R-:W-:Y:S01]  /*e590*/  @P0 FMUL.FTZ R7, R7, 0.69314718246459960938 ;  /* 0x3f31721807070820 */ /* 0x000fe20000410000 */
[----:B-1----:R-:W-:-:S05]  /*e5a0*/  FADD.FTZ R8, R9, R8 ;  /* 0x0000000809087221 */ /* 0x002fca0000010000 */
[----:B------:R-:W-:Y:S01]  /*e5b0*/  FSETP.NE.FTZ.AND P1, PT, R8, RZ, PT ;  /* 0x000000ff0800720b */ /* 0x000fe20003f35000 */
[----:B------:R-:W1:Y:S01]  /*e5c0*/  @P0 MUFU.RCP R3, R11 ;  /* 0x0000000b00030308 */ /* 0x000e620000001000 */
[----:B0-----:R-:W-:-:S11]  /*e5d0*/  @P0 FMUL.FTZ R10, R10, 0.69314718246459960938 ;  /* 0x3f3172180a0a0820 */ /* 0x001fd60000410000 */
[----:B------:R-:W0:Y:S01]  /*e5e0*/  @P1 MUFU.RCP R0, R8 ;  /* 0x0000000800001308 */ /* 0x000e220000001000 */
[----:B------:R-:W-:Y:S01]  /*e5f0*/  @P0 FFMA.FTZ R12, R7, R6, R10 ;  /* 0x00000006070c0223 */ /* 0x000fe2000001000a */
[----:B------:R-:W-:Y:S01]  /*e600*/  PLOP3.LUT P0, PT, PT, PT, PT, 0x8, 0x0 ;  /* 0x000000000000781c */ /* 0x000fe20003f0e170 */
[----:B-1----:R-:W-:Y:S01]  /*e610*/  @!P2 STS [R4+0x28800], R3 ;  /* 0x028800030400a388 */ /* 0x002fe20000000800 */
[-C--:B------:R-:W-:Y:S01]  /*e620*/  FMUL.FTZ R24, R24, R3.reuse ;  /* 0x0000000318187220 */ /* 0x080fe20000410000 */
[----:B------:R-:W-:-:S03]  /*e630*/  FMUL.FTZ R25, R25, R3 ;  /* 0x0000000319197220 */ /* 0x000fc60000410000 */
[----:B------:R-:W1:Y:S01]  /*e640*/  @P1 MUFU.LG2 R6, R8 ;  /* 0x0000000800061308 */ /* 0x000e620000000c00 */
        /* <DEDUP_REMOVED lines=17> */
[----:B------:R-:W-:Y:S01]  /*e760*/  FMUL.FTZ R57, R57, R3 ;  /* 0x0000000339397220 */ /* 0x000fe20000410000 */
[----:B0-----:R-:W-:-:S02]  /*e770*/  IMAD.U32 R4, RZ, RZ, UR10 ;  /* 0x0000000aff047e24 */ /* 0x001fc4000f8e00ff */
[-C--:B------:R-:W-:Y:S01]  /*e780*/  FMUL.FTZ R60, R60, R3.reuse ;  /* 0x000000033c3c7220 */ /* 0x080fe20000410000 */
[-C--:B------:R-:W-:Y:S01]  /*e790*/  FMUL.FTZ R61, R61, R3.reuse ;  /* 0x000000033d3d7220 */ /* 0x080fe20000410000 */
[-C--:B------:R-:W-:Y:S01]  /*e7a0*/  FMUL.FTZ R64, R64, R3.reuse ;  /* 0x0000000340407220 */ /* 0x080fe20000410000 */
[----:B------:R-:W-:Y:S01]  /*e7b0*/  @P1 FMUL.FTZ R4, R4, 0.69314718246459960938 ;  /* 0x3f31721804041820 */ /* 0x000fe20000410000 */
        /* <DEDUP_REMOVED lines=43> */
[----:B------:R-:W-:-:S02]  /*ea70*/  IMAD.MOV.U32 R3, RZ, RZ, -0x800000 ;  /* 0xff800000ff037424 */ /* 0x000fc400078e00ff */
        /* <DEDUP_REMOVED lines=66> */
.L_x_2228:
[----:B------:R-:W0:Y:S08]  /*eea0*/  S2UR UR40, SR_CgaCtaId ;  /* 0x00000000002879c3 */ /* 0x000e300000008800 */
[----:B------:R-:W-:Y:S01]  /*eeb0*/  BAR.SYNC.DEFER_BLOCKING 0x5, 0x180 ;  /* 0x0146000000007b1d */ /* 0x000fe20000010000 */
[----:B------:R-:W-:-:S05]  /*eec0*/  USHF.R.U32.HI UR9, URZ, 0x10, UR42 ;  /* 0x000000103f097899 */ /* 0x000fca000801162a */
        /* <DEDUP_REMOVED lines=12> */
[----:B------:R-:W-:Y:S01]  /*ef90*/  ULDC.64 UR14, c[0x0][0xc00] ;  /* 0x00030000000e7ab9 */ /* 0x000fe20000000a00 */
[----:B------:R-:W-:Y:S01]  /*efa0*/  F2FP.F16.F32.PACK_AB R7, R31, R30 ;  /* 0x0000001e1f07723e */ /* 0x000fe200000000ff */
[----:B------:R-:W-:Y:S01]  /*efb0*/  ULDC.64 UR12, c[0x0][0xc00] ;  /* 0x00030000000c7ab9 */ /* 0x000fe20000000a00 */
[----:B------:R-:W-:Y:S01]  /*efc0*/  F2FP.F16.F32.PACK_AB R10, R37, R36 ;  /* 0x00000024250a723e */ /* 0x000fe200000000ff */
[----:B------:R-:W-:Y:S01]  /*efd0*/  UIMAD.WIDE UR12, UR44, 0x4, UR12 ;  /* 0x000000042c0c78a5 */ /* 0x000fe2000f8e020c */
[----:B------:R-:W-:Y:S01]  /*efe0*/  F2FP.F16.F32.PACK_AB R11, R39, R38 ;  /* 0x00000026270b723e */ /* 0x000fe200000000ff */
[----:B------:R-:W-:Y:S01]  /*eff0*/  UMOV UR10, UR41 ;  /* 0x00000029000a7c82 */ /* 0x000fe20008000000 */
[----:B0-----:R-:W-:Y:S01]  /*f000*/  UMOV UR11, UR4 ;  /* 0x00000004000b7c82 */ /* 0x001fe20008000000 */
[----:B------:R-:W-:Y:S01]  /*f010*/  ULDC UR4, c[0x0][0xad4] ;  /* 0x0002b50000047ab9 */ /* 0x000fe20000000800 */
[----:B------:R-:W-:-:S02]  /*f020*/  IMAD.U32 R14, RZ, RZ, UR10 ;  /* 0x0000000aff0e7e24 */ /* 0x000fc4000f8e00ff */
[----:B------:R-:W-:Y:S01]  /*f030*/  IMAD.U32 R15, RZ, RZ, UR11 ;  /* 0x0000000bff0f7e24 */ /* 0x000fe2000f8e00ff */
[----:B------:R-:W-:Y:S02]  /*f040*/  ULDC.64 UR10, c[0x0][0xc08] ;  /* 0x00030200000a7ab9 */ /* 0x000fe40000000a00 */
[----:B------:R-:W-:-:S04]  /*f050*/  UISETP.NE.U32.AND UP0, UPT, UR10, URZ, UPT ;  /* 0x0000003f0a00728c */ /* 0x000fc8000bf05070 */
[----:B------:R-:W-:Y:S01]  /*f060*/  UISETP.NE.AND.EX UP0, UPT, UR11, URZ, UPT, UP0 ;  /* 0x0000003f0b00728c */ /* 0x000fe2000bf05300 */
[----:B------:R-:W-:Y:S05]  /*f070*/  BAR.SYNC.DEFER_BLOCKING 0x1, 0x100 ;  /* 0x0044000000007b1d */ /* 0x000fea0000010000 */
[----:B------:R-:W-:-:S05]  /*f080*/  PLOP3.LUT P1, PT, PT, PT, UP0, 0x80, 0x0 ;  /* 0x000000000000781c */ /* 0x000fca0003f2f008 */
[----:B------:R-:W-:Y:S02]  /*f090*/  @UP0 ULDC.64 UR10, c[0x0][0xc08] ;  /* 0x00030200000a0ab9 */ /* 0x000fe40000000a00 */
[----:B------:R-:W-:Y:S01]  /*f0a0*/  @UP0 UIMAD.WIDE UR10, UR44, 0x4, UR10 ;  /* 0x000000042c0a08a5 */ /* 0x000fe2000f8e020a */
        /* <DEDUP_REMOVED lines=17> */
[----:B------:R-:W-:-:S02]  /*f1c0*/  F2FP.F16.F32.PACK_AB R9, R35, R34 ;  /* 0x000000222309723e */ /* 0x000fc400000000ff */
[----:B------:R-:W-:Y:S02]  /*f1d0*/  LOP3.LUT R4, R5, 0x380, RZ, 0xc0, !PT ;  /* 0x0000038005047812 */ /* 0x000fe400078ec0ff */
[----:B------:R-:W-:Y:S01]  /*f1e0*/  F2FP.F16.F32.PACK_AB R6, R45, R44 ;  /* 0x0000002c2d06723e */ /* 0x000fe200000000ff */
[----:B------:R0:W-:Y:S01]  /*f1f0*/  STSM.16.M88.4 [R13], R8 ;  /* 0x000000080d007844 */ /* 0x0001e20000000200 */
[----:B------:R-:W-:Y:S02]  /*f200*/  SHF.R.U64 R4, R4, 0x3, RZ ;  /* 0x0000000304047819 */ /* 0x000fe400000012ff */
[----:B------:R-:W-:Y:S02]  /*f210*/  F2FP.F16.F32.PACK_AB R7, R47, R46 ;  /* 0x0000002e2f07723e */ /* 0x000fe400000000ff */
[----:B------:R-:W-:Y:S01]  /*f220*/  LOP3.LUT R4, R4, R5, RZ, 0x3c, !PT ;  /* 0x0000000504047212 */ /* 0x000fe200078e3cff */
[----:B------:R-:W-:-:S05]  /*f230*/  IMAD.X R5, RZ, RZ, R21, P0 ;  /* 0x000000ffff057224 */ /* 0x000fca00000e0615 */
[----:B------:R-:W-:Y:S02]  /*f240*/  MOV R0, R4 ;  /* 0x0000000400007202 */ /* 0x000fe40000000f00 */
[----:B------:R-:W-:Y:S02]  /*f250*/  F2FP.F16.F32.PACK_AB R4, R41, R40 ;  /* 0x000000282904723e */ /* 0x000fe400000000ff */
[----:B------:R-:W-:Y:S02]  /*f260*/  F2FP.F16.F32.PACK_AB R5, R43, R42 ;  /* 0x0000002a2b05723e */ /* 0x000fe400000000ff */
[----:B0-----:R-:W-:Y:S02]  /*f270*/  IADD3 R9, P0, R20, 0x60, RZ ;  /* 0x0000006014097810 */ /* 0x001fe40007f1e0ff */
[----:B------:R-:W-:Y:S01]  /*f280*/  F2FP.F16.F32.PACK_AB R10, R53, R52 ;  /* 0x00000034350a723e */ /* 0x000fe200000000ff */
[----:B------:R0:W-:Y:S01]  /*f290*/  STSM.16.M88.4 [R0], R4 ;  /* 0x0000000400007844 */ /* 0x0001e20000000200 */
[----:B------:R-:W-:-:S02]  /*f2a0*/  LOP3.LUT R8, R9, 0x380, RZ, 0xc0, !PT ;  /* 0x0000038009087812 */ /* 0x000fc400078ec0ff */
[----:B------:R-:W-:Y:S02]  /*f2b0*/  F2FP.F16.F32.PACK_AB R11, R55, R54 ;  /* 0x00000036370b723e */ /* 0x000fe400000000ff */
[----:B------:R-:W-:Y:S01]  /*f2c0*/  SHF.R.U64 R8, R8, 0x3, RZ ;  /* 0x0000000308087819 */ /* 0x000fe200000012ff */
[----:B0-----:R-:W-:-:S03]  /*f2d0*/  IMAD.X R5, RZ, RZ, R21, P0 ;  /* 0x000000ffff057224 */ /* 0x001fc600000e0615 */
[----:B------:R-:W-:Y:S02]  /*f2e0*/  LOP3.LUT R4, R8, R9, RZ, 0x3c, !PT ;  /* 0x0000000908047212 */ /* 0x000fe400078e3cff */
[----:B------:R-:W-:Y:S02]  /*f2f0*/  F2FP.F16.F32.PACK_AB R8, R49, R48 ;  /* 0x000000303108723e */ /* 0x000fe400000000ff */
[----:B------:R-:W-:Y:S02]  /*f300*/  MOV R13, R4 ;  /* 0x00000004000d7202 */ /* 0x000fe40000000f00 */
[----:B------:R-:W-:Y:S02]  /*f310*/  IADD3 R5, P0, R20, 0x2000, RZ ;  /* 0x0000200014057810 */ /* 0x000fe40007f1e0ff */
[----:B------:R-:W-:Y:S02]  /*f320*/  F2FP.F16.F32.PACK_AB R9, R51, R50 ;  /* 0x000000323309723e */ /* 0x000fe400000000ff */
[----:B------:R-:W-:-:S02]  /*f330*/  LOP3.LUT R4, R5, 0x380, RZ, 0xc0, !PT ;  /* 0x0000038005047812 */ /* 0x000fc400078ec0ff */
        /* <DEDUP_REMOVED lines=119> */
[----:B0-----:R-:W-:-:S03]  /*fab0*/  IADD3 R9, P0, R20, 0x6060, RZ ;  /* 0x0000606014097810 */ /* 0x001fc60007f1e0ff */
[----:B------:R0:W-:Y:S01]  /*fac0*/  STSM.16.M88.4 [R0], R4 ;  /* 0x0000000400007844 */ /* 0x0001e20000000200 */
[----:B------:R-:W-:Y:S01]  /*fad0*/  LOP3.LUT R8, R9, 0x380, RZ, 0xc0, !PT ;  /* 0x0000038009087812 */ /* 0x000fe200078ec0ff */
[----:B------:R-:W-:Y:S01]  /*fae0*/  IMAD.X R21, RZ, RZ, R21, P0 ;  /* 0x000000ffff157224 */ /* 0x000fe200000e0615 */
[----:B------:R-:W-:Y:S02]  /*faf0*/  ISETP.NE.U32.AND P0, PT, RZ, UR14, PT ;  /* 0x0000000eff007c0c */ /* 0x000fe4000bf05070 */
[----:B------:R-:W-:Y:S02]  /*fb00*/  SHF.R.U64 R8, R8, 0x3, RZ ;  /* 0x0000000308087819 */ /* 0x000fe400000012ff */
[----:B------:R-:W-:Y:S02]  /*fb10*/  ISETP.NE.AND.EX P0, PT, RZ, UR15, PT, P0 ;  /* 0x0000000fff007c0c */ /* 0x000fe4000bf05300 */
[----:B------:R-:W-:-:S04]  /*fb20*/  LOP3.LUT R20, R8, R9, RZ, 0x3c, !PT ;  /* 0x0000000908147212 */ /* 0x000fc800078e3cff */
[----:B------:R-:W-:Y:S02]  /*fb30*/  MOV R20, R20 ;  /* 0x0000001400147202 */ /* 0x000fe40000000f00 */
[----:B0-----:R-:W-:Y:S02]  /*fb40*/  F2FP.F16.F32.PACK_AB R4, R145, R144 ;  /* 0x000000909104723e */ /* 0x001fe400000000ff */
[----:B------:R-:W-:Y:S02]  /*fb50*/  F2FP.F16.F32.PACK_AB R5, R147, R146 ;  /* 0x000000929305723e */ /* 0x000fe400000000ff */
[----:B------:R-:W-:Y:S02]  /*fb60*/  F2FP.F16.F32.PACK_AB R6, R149, R148 ;  /* 0x000000949506723e */ /* 0x000fe400000000ff */
[----:B------:R-:W-:-:S05]  /*fb70*/  F2FP.F16.F32.PACK_AB R7, R151, R150 ;  /* 0x000000969707723e */ /* 0x000fca00000000ff */
[----:B------:R0:W-:Y:S02]  /*fb80*/  STSM.16.M88.4 [R20], R4 ;  /* 0x0000000414007844 */ /* 0x0001e40000000200 */
[----:B0-----:R-:W-:Y:S02]  /*fb90*/  IMAD.U32 R4, RZ, RZ, UR10 ;  /* 0x0000000aff047e24 */ /* 0x001fe4000f8e00ff */
[----:B------:R-:W-:Y:S01]  /*fba0*/  IMAD.U32 R5, RZ, RZ, UR11 ;  /* 0x0000000bff057e24 */ /* 0x000fe2000f8e00ff */
[----:B------:R-:W-:Y:S06]  /*fbb0*/  BAR.SYNC.DEFER_BLOCKING 0x1, 0x100 ;  /* 0x0044000000007b1d */ /* 0x000fec0000010000 */
[----:B------:R0:W2:Y:S02]  /*fbc0*/  @P1 LDG.E R6, desc[UR54][R4.64] ;  /* 0x0000003604061981 */ /* 0x0000a4000c1e1900 */
[----:B0-----:R-:W-:-:S02]  /*fbd0*/  IMAD.U32 R4, RZ, RZ, UR12 ;  /* 0x0000000cff047e24 */ /* 0x001fc4000f8e00ff */
[----:B------:R-:W-:-:S05]  /*fbe0*/  IMAD.U32 R5, RZ, RZ, UR13 ;  /* 0x0000000dff057e24 */ /* 0x000fca000f8e00ff */
[----:B------:R0:W5:Y:S01]  /*fbf0*/  @P0 LDG.E R0, desc[UR54][R4.64] ;  /* 0x0000003604000981 */ /* 0x000162000c1e1900 */
[----:B------:R-:W-:Y:S01]  /*fc00*/  UISETP.NE.AND UP0, UPT, UR9, URZ, UPT ;  /* 0x0000003f0900728c */ /* 0x000fe2000bf05270 */
[----:B------:R-:W-:Y:S01]  /*fc10*/  ULDC UR8, c[0x0][0xa88] ;  /* 0x0002a20000087ab9 */ /* 0x000fe20000000800 */
[----:B------:R-:W-:Y:S02]  /*fc20*/  ULOP3.LUT UR42, UR42, 0xff, URZ, 0xc0, !UPT ;  /* 0x000000ff2a2a7892 */ /* 0x000fe4000f8ec03f */
[----:B------:R-:W-:Y:S01]  /*fc30*/  USEL UR10, UR9, UR4, UP0 ;  /* 0x00000004090a7287 */ /* 0x000fe20008000000 */
[----:B--2---:R-:W-:Y:S01]  /*fc40*/  @P1 R2UR UR8, R6 ;  /* 0x00000000060812ca */ /* 0x004fe200000e0000 */
[----:B0-----:R-:W-:-:S14]  /*fc50*/  @P1 BRA `(.L_x_2326) ;  /* 0x0000000000201947 */ /* 0x001fdc0003800000 */
[----:B------:R-:W-:Y:S05]  /*fc60*/  @!P0 BRA `(.L_x_2326) ;  /* 0x00000000001c8947 */ /* 0x000fea0003800000 */
[----:B------:R-:W-:Y:S02]  /*fc70*/  IMAD.U32 R4, RZ, RZ, UR12 ;  /* 0x0000000cff047e24 */ /* 0x000fe4000f8e00ff */
[----:B------:R-:W-:-:S05]  /*fc80*/  IMAD.U32 R5, RZ, RZ, UR13 ;  /* 0x0000000dff057e24 */ /* 0x000fca000f8e00ff */
[----:B------:R-:W2:Y:S04]  /*fc90*/  LDG.E R6, desc[UR54][R4.64] ;  /* 0x0000003604067981 */ /* 0x000ea8000c1e1900 */
[----:B------:R-:W3:Y:S01]  /*fca0*/  LDG.E R7, desc[UR54][R4.64+0x4] ;  /* 0x0000043604077981 */ /* 0x000ee2000c1e1900 */
[----:B--2---:R-:W-:Y:S02]  /*fcb0*/  R2UR UR4, R6 ;  /* 0x00000000060472ca */ /* 0x004fe400000e0000 */
[----:B---3--:R-:W-:-:S13]  /*fcc0*/  R2UR UR8, R7 ;  /* 0x00000000070872ca */ /* 0x008fda00000e0000 */
[----:B------:R-:W-:-:S12]  /*fcd0*/  UIADD3 UR8, -UR4, UR8, URZ ;  /* 0x0000000804087290 */ /* 0x000fd8000fffe13f */
.L_x_2326:
        /* <DEDUP_REMOVED lines=13> */
[----:B------:R-:W-:Y:S01]  /*fdb0*/  UISETP.GT.AND UP1, UPT, UR10, 0x1, UPT ;  /* 0x000000010a00788c */ /* 0x000fe2000bf24270 */
[----:B------:R-:W-:Y:S01]  /*fdc0*/  VIADD R9, R186, UR45 ;  /* 0x0000002dba097c36 */ /* 0x000fe20008000000 */
[----:B------:R-:W-:Y:S01]  /*fdd0*/  UMOV UR21, 0x9b8 ;  /* 0x000009b800157882 */ /* 0x000fe20000000000 */
[----:B------:R-:W-:Y:S02]  /*fde0*/  UISETP.NE.U32.AND UP0, UPT, UR14, URZ, UPT ;  /* 0x0000003f0e00728c */ /* 0x000fe4000bf05070 */
[----:B------:R-:W-:Y:S01]  /*fdf0*/  USEL UR21, UR21, 0x978, UP1 ;  /* 0x0000097815157887 */ /* 0x000fe20008800000 */
[----:B------:R-:W-:Y:S01]  /*fe00*/  IMAD.MOV.U32 R5, RZ, RZ, R9 ;  /* 0x000000ffff057224 */ /* 0x000fe200078e0009 */
[----:B------:R-:W-:Y:S02]  /*fe10*/  UISETP.NE.AND.EX UP0, UPT, UR15, URZ, UPT, UP0 ;  /* 0x0000003f0f00728c */ /* 0x000fe4000bf05300 */
[----:B------:R-:W-:-:S02]  /*fe20*/  USEL UR16, UR42, URZ, UP1 ;  /* 0x0000003f2a107287 */ /* 0x000fc40008800000 */
[----:B------:R-:W-:Y:S02]  /*fe30*/  USEL UR19, UR44, URZ, !UP0 ;  /* 0x0000003f2c137287 */ /* 0x000fe4000c000000 */
[----:B------:R-:W-:-:S04]  /*fe40*/  USHF.R.S32.HI UR17, URZ, 0x1f, UR44 ;  /* 0x0000001f3f117899 */ /* 0x000fc8000801142c */
[----:B------:R-:W-:Y:S01]  /*fe50*/  ULDC.64 UR14, c[0x0][UR21+0x228] ;  /* 0x00008a00150e7abb */ /* 0x000fe20008000a00 */
[----:B------:R-:W-:Y:S01]  /*fe60*/  ULDC.64 UR12, c[0x0][UR21+0x220] ;  /* 0x00008800150c7abb */ /* 0x000fe20008000a00 */
[----:B------:R-:W-:Y:S02]  /*fe70*/  UIMAD.WIDE.U32 UR22, UR14, UR16, URZ ;  /* 0x000000100e1672a5 */ /* 0x000fe4000f8e003f */
[----:B------:R-:W-:Y:S01]  /*fe80*/  UIMAD UR24, UR15, UR16, URZ ;  /* 0x000000100f1872a4 */ /* 0x000fe2000f8e023f */
[C---:B0-----:R-:W-:Y:S01]  /*fe90*/  ISETP.NE.AND P0, PT, R0.reuse, 0x1, PT ;  /* 0x000000010000780c */ /* 0x041fe20003f05270 */
[----:B------:R-:W-:Y:S01]  /*fea0*/  UIMAD.WIDE.U32 UR14, UR12, UR19, URZ ;  /* 0x000000130c0e72a5 */ /* 0x000fe2000f8e003f */
[----:B------:R-:W-:Y:S01]  /*feb0*/  IMAD R11, R0, UR8, RZ ;  /* 0x00000008000b7c24 */ /* 0x000fe2000f8e02ff */
[----:B------:R-:W-:Y:S01]  /*fec0*/  ULDC.64 UR10, c[0x0][UR21+0x218] ;  /* 0x00008600150a7abb */ /* 0x000fe20008000a00 */
[----:B------:R-:W-:Y:S02]  /*fed0*/  USEL UR20, UR17, URZ, !UP0 ;  /* 0x0000003f11147287 */ /* 0x000fe4000c000000 */
[----:B------:R-:W-:-:S02]  /*fee0*/  UIMAD UR19, UR13, UR19, URZ ;  /* 0x000000130d1372a4 */ /* 0x000fc4000f8e023f */
[----:B------:R-:W-:Y:S02]  /*fef0*/  UIMAD.WIDE.U32 UR16, UR10, UR43, URZ ;  /* 0x0000002b0a1072a5 */ /* 0x000fe4000f8e003f */
[----:B------:R-:W-:Y:S02]  /*ff00*/  UIMAD UR10, UR11, UR43, URZ ;  /* 0x0000002b0b0a72a4 */ /* 0x000fe4000f8e023f */
[----:B------:R-:W-:Y:S01]  /*ff10*/  UIMAD UR19, UR12, UR20, UR19 ;  /* 0x000000140c1372a4 */ /* 0x000fe2000f8e0213 */
[----:B------:R-:W0:Y:S01]  /*ff20*/  @P0 LDC R4, c[0x0][0xbec] ;  /* 0x0002fb00ff040b82 */ /* 0x000e220000000800 */
[----:B------:R-:W-:Y:S02]  /*ff30*/  UIADD3 UR24, UR23, UR24, URZ ;  /* 0x0000001817187290 */ /* 0x000fe4000fffe03f */
[----:B------:R-:W-:Y:S02]  /*ff40*/  UIADD3 UR11, UR17, UR10, URZ ;  /* 0x0000000a110b7290 */ /* 0x000fe4000fffe03f */
[----:B------:R-:W-:-:S02]  /*ff50*/  UIADD3 UR16, UP0, UP2, UR14, UR16, UR4 ;  /* 0x000000100e107290 */ /* 0x000fc4000fa1e004 */
[----:B------:R-:W-:Y:S01]  /*ff60*/  UIADD3 UR10, UR15, UR19, URZ ;  /* 0x000000130f0a7290 */ /* 0x000fe2000fffe03f */
[----:B------:R-:W1:Y:S01]  /*ff70*/  @P0 LDC R7, c[0x0][0xbf0] ;  /* 0x0002fc00ff070b82 */ /* 0x000e620000000800 */
[----:B------:R-:W-:Y:S02]  /*ff80*/  IMAD.U32 R6, RZ, RZ, UR24 ;  /* 0x00000018ff067e24 */ /* 0x000fe4000f8e00ff */
[----:B------:R-:W-:Y:S01]  /*ff90*/  UIADD3.X UR10, UR10, UR11, UR18, UP0, UP2 ;  /* 0x0000000b0a0a7290 */ /* 0x000fe200087e4412 */
[----:B0-----:R-:W-:-:S05]  /*ffa0*/  @P0 IMAD.HI.U32 R4, R9, R4, RZ ;  /* 0x0000000409040227 */ /* 0x001fca00078e00ff */
[----:B-1----:R-:W-:Y:S01]  /*ffb0*/  @P0 SHF.R.U32.HI R5, RZ, R7, R4 ;  /* 0x00000007ff050219 */ /* 0x002fe20000011604 */
[----:B------:R-:W-:-:S04]  /*ffc0*/  IMAD.U32 R4, RZ, RZ, UR22 ;  /* 0x00000016ff047e24 */ /* 0x000fc8000f8e00ff */
[--C-:B------:R-:W-:Y:S01]  /*ffd0*/  IMAD.MOV R7, RZ, RZ, -R5.reuse ;  /* 0x000000ffff077224 */ /* 0x100fe200078e0a05 */
[----:B------:R-:W-:Y:S02]  /*ffe0*/  IADD3 R4, P0, P2, R5, UR16, R4 ;  /* 0x0000001005047c10 */ /* 0x000fe4000fa1e004 */
[----:B------:R-:W-:Y:S01]  /*fff0*/  SHF.R.S32.HI R5, RZ, 0x1f, R5 ;  /* 0x0000001fff057819 */ /* 0x000fe20000011405 */
[----:B------:R-:W-:Y:S02]  /*10000*/  IMAD R7, R0, R7, R9 ;  /* 0x0000000700077224 */ /* 0x000fe400078e0209 */
[----:B------:R-:W-:Y:S01]  /*10010*/  VIADD R0, R17, UR45 ;  /* 0x0000002d11007c36 */ /* 0x000fe20008000000 */
[----:B------:R-:W-:Y:S01]  /*10020*/  IADD3.X R5, R5, UR10, R6, P0, P2 ;  /* 0x0000000a05057c10 */ /* 0x000fe200087e4406 */
[----:B------:R-:W-:Y:S01]  /*10030*/  ULDC.64 UR10, c[0x0][UR21+0x210] ;  /* 0x00008400150a7abb */ /* 0x000fe20008000a00 */
[----:B------:R-:W-:Y:S01]  /*10040*/  SHF.R.S32.HI R6, RZ, 0x1f, R7 ;  /* 0x0000001fff067819 */ /* 0x000fe20000011407 */
[----:B------:R-:W-:-:S02]  /*10050*/  IMAD R9, R7, UR11, RZ ;  /* 0x0000000b07097c24 */ /* 0x000fc4000f8e02ff */
        /* <DEDUP_REMOVED lines=8> */
[----:B------:R-:W-:Y:S04]  /*100e0*/  SHFL.IDX PT, R6, R8, 0x1, 0x1c1f ;  /* 0x003c1f0008067f89 */ /* 0x000fe800000e0000 */
[----:B------:R-:W-:Y:S04]  /*100f0*/  SHFL.IDX PT, R4, R8, RZ, 0x1c1f ;  /* 0x001c1fff08047589 */ /* 0x000fe800000e0000 */
[----:B------:R-:W-:Y:S01]  /*10100*/  SHFL.IDX PT, R7, R9, 0x1, 0x1c1f ;  /* 0x003c1f0009077f89 */ /* 0x000fe200000e0000 */
[----:B--2---:R-:W-:-:S05]  /*10110*/  IMAD.MOV R5, RZ, RZ, -R10 ;  /* 0x000000ffff057224 */ /* 0x004fca00078e0a0a */
[----:B------:R-:W-:Y:S02]  /*10120*/  ISETP.NE.AND P0, PT, R2, R5, PT ;  /* 0x000000050200720c */ /* 0x000fe40003f05270 */
[----:B------:R-:W0:Y:S02]  /*10130*/  SHFL.IDX PT, R5, R9, RZ, 0x1c1f ;  /* 0x001c1fff09057589 */ /* 0x000e2400000e0000 */
[C---:B------:R-:W-:Y:S01]  /*10140*/  ISETP.GE.OR P2, PT, R0.reuse, R11, P0 ;  /* 0x0000000b0000720c */ /* 0x040fe20000746670 */
[----:B------:R-:W-:-:S05]  /*10150*/  VIADD R0, R0, 0x8 ;  /* 0x0000000800007836 */ /* 0x000fca0000000000 */
[----:B------:R-:W-:-:S07]  /*10160*/  ISETP.GE.OR P0, PT, R0, R11, P0 ;  /* 0x0000000b0000720c */ /* 0x000fce0000706670 */
[----:B0-----:R0:W-:Y:S06]  /*10170*/  @!P2 ST.E desc[UR54][R4.64], R12 ;  /* 0x0000000c0400a985 */ /* 0x0011ec000c101936 */
[----:B------:R0:W-:Y:S02]  /*10180*/  @!P0 ST.E desc[UR54][R6.64], R3 ;  /* 0x0000000306008985 */ /* 0x0001e4000c101936 */
.L_x_2327:
[----:B------:R-:W-:Y:S05]  /*10190*/  @P1 BRA `(.L_x_2328) ;  /* 0x0000001000501947 */ /* 0x000fea0003800000 */
[----:B0-----:R-:W-:Y:S01]  /*101a0*/  IMAD R3, R219, 0x40, R19 ;  /* 0x00000040db037824 */ /* 0x001fe200078e0213 */
[----:B------:R-:W0:Y:S01]  /*101b0*/  LDC R82, c[0x0][0xbe8] ;  /* 0x0002fa00ff527b82 */ /* 0x000e220000000800 */
[----:B------:R-:W-:Y:S01]  /*101c0*/  ULDC UR14, c[0x0][0xac8] ;  /* 0x0002b200000e7ab9 */ /* 0x000fe20000000800 */
[----:B------:R-:W-:Y:S01]  /*101d0*/  ULDC.64 UR12, c[0x0][0xaa0] ;  /* 0x0002a800000c7ab9 */ /* 0x000fe20000000a00 */
        /* <DEDUP_REMOVED lines=9> */
[--C-:B------:R-:W-:Y:S01]  /*10270*/  IMAD.X R9, RZ, RZ, R15.reuse, P3 ;  /* 0x000000ffff097224 */ /* 0x100fe200018e060f */
[----:B------:R-:W-:Y:S02]  /*10280*/  LOP3.LUT R32, R33, 0x380, RZ, 0xc0, !PT ;  /* 0x0000038021207812 */ /* 0x000fe400078ec0ff */
[----:B------:R-:W-:Y:S02]  /*10290*/  IADD3 R45, P3, R14, 0x8000, RZ ;  /* 0x000080000e2d7810 */ /* 0x000fe40007f7e0ff */
[----:B------:R-:W-:Y:S01]  /*102a0*/  LOP3.LUT R40, R40, R41, RZ, 0x3c, !PT ;  /* 0x0000002928287212 */ /* 0x000fe200078e3cff */
[--C-:B------:R-:W-:Y:S01]  /*102b0*/  IMAD.X R41, RZ, RZ, R15.reuse, P2 ;  /* 0x000000ffff297224 */ /* 0x100fe200010e060f */
[C---:B------:R-:W-:Y:S01]  /*102c0*/  IADD3 R37, P1, R14.reuse, 0x6000, RZ ;  /* 0x000060000e257810 */ /* 0x040fe20007f3e0ff */
[----:B------:R-:W-:Y:S01]  /*102d0*/  VIADD R91, R19, 0x40 ;  /* 0x00000040135b7836 */ /* 0x000fe20000000000 */
[----:B------:R-:W-:Y:S01]  /*102e0*/  IADD3 R69, P2, R14, 0xe000, RZ ;  /* 0x0000e0000e457810 */ /* 0x000fe20007f5e0ff */
[----:B------:R-:W-:Y:S01]  /*102f0*/  UIMAD UR18, UR18, UR12, URZ ;  /* 0x0000000c121272a4 */ /* 0x000fe2000f8e023f */
[----:B------:R-:W-:Y:S01]  /*10300*/  SHF.R.U64 R32, R32, 0x3, RZ ;  /* 0x0000000320207819 */ /* 0x000fe200000012ff */
[----:B------:R-:W-:Y:S01]  /*10310*/  UIMAD.WIDE.U32 UR10, UR4, UR12, URZ ;  /* 0x0000000c040a72a5 */ /* 0x000fe2000f8e003f */
[----:B------:R-:W-:Y:S01]  /*10320*/  LOP3.LUT R44, R45, 0x380, RZ, 0xc0, !PT ;  /* 0x000003802d2c7812 */ /* 0x000fe200078ec0ff */
[----:B------:R-:W-:Y:S01]  /*10330*/  VIADD R87, R19, 0x80 ;  /* 0x0000008013577836 */ /* 0x000fe20000000000 */
[----:B------:R-:W-:Y:S01]  /*10340*/  LOP3.LUT R36, R37, 0x380, RZ, 0xc0, !PT ;  /* 0x0000038025247812 */ /* 0x000fe200078ec0ff */
[----:B------:R-:W-:Y:S01]  /*10350*/  VIADD R89, R19, 0x100 ;  /* 0x0000010013597836 */ /* 0x000fe20000000000 */
[----:B------:R-:W-:Y:S01]  /*10360*/  LOP3.LUT R68, R69, 0x380, RZ, 0xc0, !PT ;  /* 0x0000038045447812 */ /* 0x000fe200078ec0ff */
[----:B------:R-:W-:Y:S01]  /*10370*/  VIADD R99, R19, 0x140 ;  /* 0x0000014013637836 */ /* 0x000fe20000000000 */
[----:B------:R-:W-:Y:S01]  /*10380*/  LOP3.LUT R32, R32, R33, RZ, 0x3c, !PT ;  /* 0x0000002120207212 */ /* 0x000fe200078e3cff */
[----:B------:R-:W-:Y:S01]  /*10390*/  IMAD.X R33, RZ, RZ, R15, P0 ;  /* 0x000000ffff217224 */ /* 0x000fe200000e060f */
[----:B------:R-:W-:Y:S01]  /*103a0*/  SHF.R.U64 R44, R44, 0x3, RZ ;  /* 0x000000032c2c7819 */ /* 0x000fe200000012ff */
[----:B------:R-:W5:Y:S01]  /*103b0*/  LD.E.128 R8, desc[UR54][R8.64] ;  /* 0x0000003608087980 */ /* 0x000f62000c101d00 */
[----:B------:R-:W-:-:S02]  /*103c0*/  SHF.R.U64 R36, R36, 0x3, RZ ;  /* 0x0000000324247819 */ /* 0x000fc400000012ff */
[----:B------:R-:W-:Y:S01]  /*103d0*/  IADD3 R61, P0, R14, 0xc000, RZ ;  /* 0x0000c0000e3d7810 */ /* 0x000fe20007f1e0ff */
[----:B------:R-:W-:Y:S01]  /*103e0*/  UIMAD UR18, UR4, UR13, UR18 ;  /* 0x0000000d041272a4 */ /* 0x000fe2000f8e0212 */
[----:B------:R-:W-:Y:S01]  /*103f0*/  SHF.R.U64 R68, R68, 0x3, RZ ;  /* 0x0000000344447819 */ /* 0x000fe200000012ff */
[----:B------:R-:W5:Y:S01]  /*10400*/  LD.E.128 R32, desc[UR54][R32.64] ;  /* 0x0000003620207980 */ /* 0x000f62000c101d00 */
[----:B------:R-:W-:Y:S01]  /*10410*/  LOP3.LUT R44, R44, R45, RZ, 0x3c, !PT ;  /* 0x0000002d2c2c7212 */ /* 0x000fe200078e3cff */
[--C-:B------:R-:W-:Y:S01]  /*10420*/  IMAD.X R45, RZ, RZ, R15.reuse, P3 ;  /* 0x000000ffff2d7224 */ /* 0x100fe200018e060f */
[----:B------:R-:W-:Y:S01]  /*10430*/  LOP3.LUT R36, R36, R37, RZ, 0x3c, !PT ;  /* 0x0000002524247212 */ /* 0x000fe200078e3cff */
[--C-:B------:R-:W-:Y:S01]  /*10440*/  IMAD.X R37, RZ, RZ, R15.reuse, P1 ;  /* 0x000000ffff257224 */ /* 0x100fe200008e060f */
[----:B------:R-:W-:Y:S01]  /*10450*/  LOP3.LUT R60, R61, 0x380, RZ, 0xc0, !PT ;  /* 0x000003803d3c7812 */ /* 0x000fe200078ec0ff */
[----:B------:R-:W-:Y:S01]  /*10460*/  ULDC.64 UR12, c[0x0][0xae8] ;  /* 0x0002ba00000c7ab9 */ /* 0x000fe20000000a00 */
[----:B------:R-:W-:Y:S01]  /*10470*/  LOP3.LUT R68, R68, R69, RZ, 0x3c, !PT ;  /* 0x0000004544447212 */ /* 0x000fe200078e3cff */
[----:B------:R-:W-:Y:S01]  /*10480*/  IMAD.X R69, RZ, RZ, R15, P2 ;  /* 0x000000ffff457224 */ /* 0x000fe200010e060f */
[----:B------:R-:W-:-:S02]  /*10490*/  IADD3 R3, P3, R14, 0xf000, RZ ;  /* 0x0000f0000e037810 */ /* 0x000fc40007f7e0ff */
[C---:B------:R-:W-:Y:S02]  /*104a0*/  IADD3 R13, P4, R14.reuse, 0x2000, RZ ;  /* 0x000020000e0d7810 */ /* 0x040fe40007f9e0ff */
[C---:B------:R-:W-:Y:S02]  /*104b0*/  IADD3 R25, P5, R14.reuse, 0x3000, RZ ;  /* 0x000030000e197810 */ /* 0x040fe40007fbe0ff */
[C---:B------:R-:W-:Y:S01]  /*104c0*/  IADD3 R29, P6, R14.reuse, 0x4000, RZ ;  /* 0x000040000e1d7810 */ /* 0x040fe20007fde0ff */
[----:B------:R-:W-:Y:S01]  /*104d0*/  UIADD3 UR11, UR11, UR18, URZ ;  /* 0x000000120b0b7290 */ /* 0x000fe2000fffe03f */
[----:B------:R-:W-:Y:S01]  /*104e0*/  IADD3 R65, P1, R14, 0xd000, RZ ;  /* 0x0000d0000e417810 */ /* 0x000fe20007f3e0ff */
[----:B------:R-:W-:Y:S01]  /*104f0*/  USHF.R.S32.HI UR4, URZ, 0x1f, UR9 ;  /* 0x0000001f3f047899 */ /* 0x000fe20008011409 */
[----:B0-----:R-:W-:Y:S01]  /*10500*/  ISETP.NE.AND P2, PT, R82, 0x1, PT ;  /* 0x000000015200780c */ /* 0x001fe20003f45270 */
[----:B------:R-:W-:Y:S01]  /*10510*/  IMAD.X R73, RZ, RZ, R15, P3 ;  /* 0x000000ffff497224 */ /* 0x000fe200018e060f */
[----:B------:R-:W-:Y:S01]  /*10520*/  SHF.R.U64 R60, R60, 0x3, RZ ;  /* 0x000000033c3c7819 */ /* 0x000fe200000012ff */
[----:B------:R-:W5:Y:S01]  /*10530*/  LD.E.128 R36, desc[UR54][R36.64] ;  /* 0x0000003624247980 */ /* 0x000f62000c101d00 */
[----:B------:R-:W-:-:S02]  /*10540*/  LOP3.LUT R0, R3, 0x380, RZ, 0xc0, !PT ;  /* 0x0000038003007812 */ /* 0x000fc400078ec0ff */
[----:B------:R-:W-:Y:S01]  /*10550*/  LOP3.LUT R64, R65, 0x380, RZ, 0xc0, !PT ;  /* 0x0000038041407812 */ /* 0x000fe200078ec0ff */
[----:B------:R-:W5:Y:S01]  /*10560*/  LD.E.128 R40, desc[UR54][R40.64] ;  /* 0x0000003628287980 */ /* 0x000f62000c101d00 */
[----:B------:R-:W-:Y:S01]  /*10570*/  LOP3.LUT R60, R60, R61, RZ, 0x3c, !PT ;  /* 0x0000003d3c3c7212 */ /* 0x000fe200078e3cff */
[----:B------:R-:W-:Y:S01]  /*10580*/  IMAD.X R61, RZ, RZ, R15, P0 ;  /* 0x000000ffff3d7224 */ /* 0x000fe200000e060f */
[----:B------:R-:W-:Y:S01]  /*10590*/  SHF.R.U64 R0, R0, 0x3, RZ ;  /* 0x0000000300007819 */ /* 0x000fe200000012ff */
[----:B------:R-:W5:Y:S01]  /*105a0*/  LD.E.128 R44, desc[UR54][R44.64] ;  /* 0x000000362c2c7980 */ /* 0x000f62000c101d00 */
[----:B------:R-:W-:Y:S01]  /*105b0*/  SHF.R.U64 R64, R64, 0x3, RZ ;  /* 0x0000000340407819 */ /* 0x000fe200000012ff */
[----:B------:R-:W0:Y:S01]  /*105c0*/  @P2 LDC R79, c[0x0][0xbec] ;  /* 0x0002fb00ff4f2b82 */ /* 0x000e220000000800 */
[----:B------:R-:W-:Y:S01]  /*105d0*/  ISETP.GE.AND P0, PT, R91, UR14, PT ;  /* 0x0000000e5b007c0c */ /* 0x000fe2000bf06270 */
[----:B------:R-:W5:Y:S01]  /*105e0*/  LD.E.128 R68, desc[UR54][R68.64] ;  /* 0x0000003644447980 */ /* 0x000f62000c101d00 */
[----:B------:R-:W-:-:S02]  /*105f0*/  LOP3.LUT R72, R0, R3, RZ, 0x3c, !PT ;  /* 0x0000000300487212 */ /* 0x000fc400078e3cff */
[----:B------:R-:W-:Y:S01]  /*10600*/  LOP3.LUT R64, R64, R65, RZ, 0x3c, !PT ;  /* 0x0000004140407212 */ /* 0x000fe200078e3cff */
[----:B------:R-:W-:Y:S01]  /*10610*/  IMAD.X R65, RZ, RZ, R15, P1 ;  /* 0x000000ffff417224 */ /* 0x000fe200008e060f */
[----:B------:R-:W-:Y:S01]  /*10620*/  SEL R3, RZ, 0xffffffff, P0 ;  /* 0xffffffffff037807 */ /* 0x000fe20000000000 */
[----:B------:R-:W1:Y:S01]  /*10630*/  @P2 LDC R81, c[0x0][0xbf0] ;  /* 0x0002fc00ff512b82 */ /* 0x000e620000000800 */
[----:B------:R-:W-:Y:S02]  /*10640*/  ISETP.GE.AND P1, PT, R19, UR14, PT ;  /* 0x0000000e13007c0c */ /* 0x000fe4000bf26270 */
[----:B------:R-:W-:Y:S01]  /*10650*/  LOP3.LUT R12, R13, 0x380, RZ, 0xc0, !PT ;  /* 0x000003800d0c7812 */ /* 0x000fe200078ec0ff */
[----:B------:R-:W-:Y:S01]  /*10660*/  IMAD.SHL.U32 R3, R3, 0x2, RZ ;  /* 0x0000000203037824 */ /* 0x000fe200078e00ff */
[----:B------:R-:W-:Y:S02]  /*10670*/  SEL R0, RZ, 0x1, P1 ;  /* 0x00000001ff007807 */ /* 0x000fe40000800000 */
[----:B------:R-:W-:-:S02]  /*10680*/  LOP3.LUT R24, R25, 0x380, RZ, 0xc0, !PT ;  /* 0x0000038019187812 */ /* 0x000fc400078ec0ff */
[----:B------:R-:W-:Y:S01]  /*10690*/  LOP3.LUT R28, R29, 0x380, RZ, 0xc0, !PT ;  /* 0x000003801d1c7812 */ /* 0x000fe200078ec0ff */
[----:B------:R-:W-:Y:S01]  /*106a0*/  UIMAD.WIDE.U32 UR10, UR43, UR12, UR10 ;  /* 0x0000000c2b0a72a5 */ /* 0x000fe2000f8e000a */
[----:B------:R-:W-:Y:S01]  /*106b0*/  LOP3.LUT R20, R3, 0x2, R0, 0xe2, !PT ;  /* 0x0000000203147812 */ /* 0x000fe200078ee200 */
[----:B------:R-:W-:Y:S01]  /*106c0*/  VIADD R3, R19, 0xc0 ;  /* 0x000000c013037836 */ /* 0x000fe20000000000 */
[----:B------:R-:W-:Y:S01]  /*106d0*/  SHF.R.U64 R12, R12, 0x3, RZ ;  /* 0x000000030c0c7819 */ /* 0x000fe200000012ff */
[----:B------:R-:W-:Y:S01]  /*106e0*/  IMAD R0, R187, 0x20, R219 ;  /* 0x00000020bb007824 */ /* 0x000fe200078e02db */
[----:B------:R-:W-:Y:S01]  /*106f0*/  SHF.R.U64 R24, R24, 0x3, RZ ;  /* 0x0000000318187819 */ /* 0x000fe200000012ff */
[----:B------:R-:W5:Y:S01]  /*10700*/  LD.E.128 R60, desc[UR54][R60.64] ;  /* 0x000000363c3c7980 */ /* 0x000f62000c101d00 */
[----:B------:R-:W-:Y:S01]  /*10710*/  ISETP.GE.AND P0, PT, R3, UR14, PT ;  /* 0x0000000e03007c0c */ /* 0x000fe2000bf06270 */
[----:B------:R-:W-:Y:S01]  /*10720*/  VIADD R80, R0, UR45 ;  /* 0x0000002d00507c36 */ /* 0x000fe20008000000 */
[----:B------:R-:W-:Y:S01]  /*10730*/  SHF.R.U64 R28, R28, 0x3, RZ ;  /* 0x000000031c1c7819 */ /* 0x000fe200000012ff */
[----:B------:R-:W5:Y:S01]  /*10740*/  LD.E.128 R64, desc[UR54][R64.64] ;  /* 0x0000003640407980 */ /* 0x000f62000c101d00 */
[----:B------:R-:W-:Y:S01]  /*10750*/  SEL R0, RZ, 0xffffffff, P0 ;  /* 0xffffffffff007807 */ /* 0x000fe20000000000 */
[----:B------:R-:W-:Y:S01]  /*10760*/  UIMAD UR11, UR43, UR13, UR11 ;  /* 0x0000000d2b0b72a4 */ /* 0x000fe2000f8e020b */
[----:B------:R-:W-:Y:S01]  /*10770*/  LOP3.LUT R12, R12, R13, RZ, 0x3c, !PT ;  /* 0x0000000d0c0c7212 */ /* 0x000fe200078e3cff */
[--C-:B------:R-:W-:Y:S01]  /*10780*/  IMAD.X R13, RZ, RZ, R15.reuse, P4 ;  /* 0x000000ffff0d7224 */ /* 0x100fe200020e060f */
[----:B------:R-:W-:Y:S01]  /*10790*/  LOP3.LUT R24, R24, R25, RZ, 0x3c, !PT ;  /* 0x0000001918187212 */ /* 0x000fe200078e3cff */
[--C-:B------:R-:W-:Y:S01]  /*107a0*/  IMAD.X R25, RZ, RZ, R15.reuse, P5 ;  /* 0x000000ffff197224 */ /* 0x100fe200028e060f */
[----:B------:R-:W-:Y:S01]  /*107b0*/  LOP3.LUT R28, R28, R29, RZ, 0x3c, !PT ;  /* 0x0000001d1c1c7212 */ /* 0x000fe200078e3cff */
[----:B------:R-:W-:Y:S01]  /*107c0*/  IMAD.X R29, RZ, RZ, R15, P6 ;  /* 0x000000ffff1d7224 */ /* 0x000fe200030e060f */
[----:B------:R-:W-:Y:S01]  /*107d0*/  ISETP.GE.AND P1, PT, R87, UR14, PT ;  /* 0x0000000e57007c0c */ /* 0x000fe2000bf26270 */
[----:B------:R-:W-:Y:S01]  /*107e0*/  ULDC.64 UR12, c[0x0][0xaf0] ;  /* 0x0002bc00000c7ab9 */ /* 0x000fe20000000a00 */
[----:B------:R-:W-:Y:S01]  /*107f0*/  IADD3 R49, P4, R14, 0x9000, RZ ;  /* 0x000090000e317810 */ /* 0x000fe20007f9e0ff */
[----:B------:R-:W-:Y:S01]  /*10800*/  IMAD.SHL.U32 R83, R0, 0x8, RZ ;  /* 0x0000000800537824 */ /* 0x000fe200078e00ff */
[----:B------:R-:W-:-:S02]  /*10810*/  IADD3 R53, P5, R14, 0xa000, RZ ;  /* 0x0000a0000e357810 */ /* 0x000fc40007fbe0ff */
[C---:B------:R-:W-:Y:S01]  /*10820*/  LOP3.LUT R5, R14.reuse, 0x380, RZ, 0xc0, !PT ;  /* 0x000003800e057812 */ /* 0x040fe200078ec0ff */
[----:B------:R-:W-:Y:S01]  /*10830*/  IMAD.MOV.U32 R77, RZ, RZ, R80 ;  /* 0x000000ffff4d7224 */ /* 0x000fe200078e0050 */
[----:B------:R-:W-:Y:S01]  /*10840*/  IADD3 R57, P6, R14, 0xb000, RZ ;  /* 0x0000b0000e397810 */ /* 0x000fe20007fde0ff */
[----:B------:R-:W-:Y:S01]  /*10850*/  UIMAD UR4, UR4, UR12, URZ ;  /* 0x0000000c040472a4 */ /* 0x000fe2000f8e023f */
[----:B------:R-:W-:Y:S01]  /*10860*/  SEL R21, RZ, 0xffffffff, P1 ;  /* 0xffffffffff157807 */ /* 0x000fe20000800000 */
[----:B0-----:R-:W-:Y:S01]  /*10870*/  @P2 IMAD.HI.U32 R0, R80, R79, RZ ;  /* 0x0000004f50002227 */ /* 0x001fe200078e00ff */
[----:B------:R-:W-:Y:S01]  /*10880*/  LOP3.LUT R48, R49, 0x380, RZ, 0xc0, !PT ;  /* 0x0000038031307812 */ /* 0x000fe200078ec0ff */
[----:B------:R-:W5:Y:S01]  /*10890*/  LD.E.128 R24, desc[UR54][R24.64] ;  /* 0x0000003618187980 */ /* 0x000f62000c101d00 */
[----:B------:R-:W-:Y:S02]  /*108a0*/  LOP3.LUT R52, R53, 0x380, RZ, 0xc0, !PT ;  /* 0x0000038035347812 */ /* 0x000fe400078ec0ff */
[----:B------:R-:W-:Y:S01]  /*108b0*/  LOP3.LUT R56, R57, 0x380, RZ, 0xc0, !PT ;  /* 0x0000038039387812 */ /* 0x000fe200078ec0ff */
[----:B------:R-:W-:Y:S01]  /*108c0*/  UIMAD UR4, UR9, UR13, UR4 ;  /* 0x0000000d090472a4 */ /* 0x000fe2000f8e0204 */
[----:B------:R-:W-:Y:S01]  /*108d0*/  IMAD.SHL.U32 R21, R21, 0x4, RZ ;  /* 0x0000000415157824 */ /* 0x000fe200078e00ff */
[----:B------:R-:W-:Y:S01]  /*108e0*/  UIMAD.WIDE.U32 UR10, UR9, UR12, UR10 ;  /* 0x0000000c090a72a5 */ /* 0x000fe2000f8e000a */
[----:B-1----:R-:W-:Y:S01]  /*108f0*/  @P2 SHF.R.U32.HI R77, RZ, R81, R0 ;  /* 0x00000051ff4d2219 */ /* 0x002fe20000011600 */
[----:B------:R-:W5:Y:S01]  /*10900*/  LD.E.128 R28, desc[UR54][R28.64] ;  /* 0x000000361c1c7980 */ /* 0x000f62000c101d00 */
[----:B------:R-:W-:-:S02]  /*10910*/  SHF.R.U64 R48, R48, 0x3, RZ ;  /* 0x0000000330307819 */ /* 0x000fc400000012ff */
[----:B------:R-:W-:Y:S01]  /*10920*/  SHF.R.U64 R52, R52, 0x3, RZ ;  /* 0x0000000334347819 */ /* 0x000fe200000012ff */
[----:B------:R-:W5:Y:S01]  /*10930*/  LD.E.128 R72, desc[UR54][R72.64] ;  /* 0x0000003648487980 */ /* 0x000f62000c101d00 */
[----:B------:R-:W-:Y:S02]  /*10940*/  SHF.R.U64 R56, R56, 0x3, RZ ;  /* 0x0000000338387819 */ /* 0x000fe400000012ff */
[----:B------:R-:W-:Y:S01]  /*10950*/  SHF.R.U64 R5, R5, 0x3, RZ ;  /* 0x0000000305057819 */ /* 0x000fe200000012ff */
[----:B------:R-:W-:Y:S01]  /*10960*/  UIADD3 UR4, UR11, UR4, URZ ;  /* 0x000000040b047290 */ /* 0x000fe2000fffe03f */
[----:B------:R-:W-:Y:S01]  /*10970*/  ISETP.GE.AND P0, PT, R89, UR14, PT ;  /* 0x0000000e59007c0c */ /* 0x000fe2000bf06270 */
[--C-:B------:R-:W-:Y:S01]  /*10980*/  IMAD.MOV R79, RZ, RZ, -R77.reuse ;  /* 0x000000ffff4f7224 */ /* 0x100fe200078e0a4d */
[----:B------:R-:W-:Y:S02]  /*10990*/  SHF.R.S32.HI R78, RZ, 0x1f, R77 ;  /* 0x0000001fff4e7819 */ /* 0x000fe4000001144d */
        /* <DEDUP_REMOVED lines=8> */
[----:B------:R-:W-:Y:S01]  /*10a20*/  LOP3.LUT R76, R21, 0x4, R20, 0xe2, !PT ;  /* 0x00000004154c7812 */ /* 0x000fe200078ee214 */
[----:B------:R-:W-:Y:S01]  /*10a30*/  IMAD.U32 R20, RZ, RZ, UR10 ;  /* 0x0000000aff147e24 */ /* 0x000fe2000f8e00ff */
[----:B------:R-:W-:Y:S01]  /*10a40*/  SEL R0, RZ, 0xffffffff, P0 ;  /* 0xffffffffff007807 */ /* 0x000fe20000000000 */
[----:B------:R-:W-:Y:S01]  /*10a50*/  IMAD.U32 R21, RZ, RZ, UR11 ;  /* 0x0000000bff157e24 */ /* 0x000fe2000f8e00ff */
[----:B------:R-:W-:Y:S01]  /*10a60*/  ULDC.64 UR10, c[0x0][0xae0] ;  /* 0x0002b800000a7ab9 */ /* 0x000fe20000000a00 */
[----:B------:R-:W-:Y:S01]  /*10a70*/  IMAD.U32 R21, RZ, RZ, UR4 ;  /* 0x00000004ff157e24 */ /* 0x000fe2000f8e00ff */
[----:B------:R-:W-:Y:S01]  /*10a80*/  ISETP.GE.AND P0, PT, R99, UR14, PT ;  /* 0x0000000e63007c0c */ /* 0x000fe2000bf06270 */
[----:B------:R-:W-:-:S02]  /*10a90*/  IMAD R78, R78, UR10, RZ ;  /* 0x0000000a4e4e7c24 */ /* 0x000fc4000f8e02ff */
[----:B------:R-:W-:Y:S01]  /*10aa0*/  IMAD R79, R82, R79, R80 ;  /* 0x0000004f524f7224 */ /* 0x000fe200078e0250 */
[----:B------:R-:W-:Y:S01]  /*10ab0*/  LOP3.LUT R76, R83, 0x8, R76, 0xe2, !PT ;  /* 0x00000008534c7812 */ /* 0x000fe200078ee24c */
[----:B------:R-:W5:Y:S01]  /*10ac0*/  LD.E.128 R4, desc[UR54][R4.64] ;  /* 0x0000003604047980 */ /* 0x000f62000c101d00 */
[----:B------:R-:W-:Y:S01]  /*10ad0*/  IMAD.SHL.U32 R83, R0, 0x10, RZ ;  /* 0x0000001000537824 */ /* 0x000fe200078e00ff */
[----:B------:R-:W-:Y:S01]  /*10ae0*/  SEL R0, RZ, 0xffffffff, P0 ;  /* 0xffffffffff007807 */ /* 0x000fe20000000000 */
[C---:B------:R-:W-:Y:S01]  /*10af0*/  IMAD R81, R77.reuse, UR11, R78 ;  /* 0x0000000b4d517c24 */ /* 0x040fe2000f8e024e */
[----:B------:R-:W5:Y:S01]  /*10b00*/  LD.E.128 R12, desc[UR54][R12.64] ;  /* 0x000000360c0c7980 */ /* 0x000f62000c101d00 */
[----:B------:R-:W-:Y:S01]  /*10b10*/  IMAD.WIDE.U32 R20, R77, UR10, R20 ;  /* 0x0000000a4d147c25 */ /* 0x000fe2000f8e0014 */
[----:B------:R-:W-:Y:S01]  /*10b20*/  SHF.R.S32.HI R77, RZ, 0x1f, R79 ;  /* 0x0000001fff4d7819 */ /* 0x000fe2000001144f */
[----:B------:R-:W-:Y:S01]  /*10b30*/  ULDC.64 UR10, c[0x0][0xad8] ;  /* 0x0002b600000a7ab9 */ /* 0x000fe20000000a00 */
[----:B------:R-:W5:Y:S01]  /*10b40*/  LD.E.128 R48, desc[UR54][R48.64] ;  /* 0x0000003630307980 */ /* 0x000f62000c101d00 */
[----:B------:R-:W-:-:S03]  /*10b50*/  VIADD R95, R19, 0x180 ;  /* 0x00000180135f7836 */ /* 0x000fc60000000000 */
[----:B------:R-:W5:Y:S04]  /*10b60*/  LD.E.128 R52, desc[UR54][R52.64] ;  /* 0x0000003634347980 */ /* 0x000f68000c101d00 */
[----:B------:R-:W5:Y:S01]  /*10b70*/  LD.E.128 R56, desc[UR54][R56.64] ;  /* 0x0000003638387980 */ /* 0x000f62000c101d00 */
[----:B------:R-:W-:Y:S01]  /*10b80*/  @!PT LDS RZ, [RZ] ;  /* 0x00000000fffff984 */ /* 0x000fe20000000800 */
[----:B------:R-:W-:Y:S01]  /*10b90*/  @!PT LDS RZ, [RZ] ;  /* 0x00000000fffff984 */ /* 0x000fe20000000800 */
[----:B------:R-:W-:Y:S01]  /*10ba0*/  @!PT LDS RZ, [RZ] ;  /* 0x00000000fffff984 */ /* 0x000fe20000000800 */
[----:B------:R-:W-:Y:S01]  /*10bb0*/  @!PT LDS RZ, [RZ] ;  /* 0x00000000fffff984 */ /* 0x000fe20000000800 */
[----:B------:R0:W-:Y:S06]  /*10bc0*/  MEMBAR.ALL.CTA ;  /* 0x0000000000007992 */ /* 0x0001ec0000008000 */
[----:B0-----:R-:W0:Y:S01]  /*10bd0*/  FENCE.VIEW.ASYNC.S ;  /* 0x00000000000073c6 */ /* 0x001e220000000000 */
[----:B------:R-:W-:Y:S01]  /*10be0*/  LOP3.LUT R76, R83, 0x10, R76, 0xe2, !PT ;  /* 0x00000010534c7812 */ /* 0x000fe200078ee24c */
[----:B------:R-:W-:Y:S01]  /*10bf0*/  IMAD.SHL.U32 R83, R0, 0x20, RZ ;  /* 0x0000002000537824 */ /* 0x000fe200078e00ff */
[----:B------:R-:W-:Y:S01]  /*10c00*/  ISETP.GE.AND P0, PT, R95, UR14, PT ;  /* 0x0000000e5f007c0c */ /* 0x000fe2000bf06270 */
[----:B------:R-:W-:-:S02]  /*10c10*/  IMAD.IADD R21, R21, 0x1, R81 ;  /* 0x0000000115157824 */ /* 0x000fc400078e0251 */
[----:B------:R-:W-:Y:S02]  /*10c20*/  IMAD R0, R77, UR10, RZ ;  /* 0x0000000a4d007c24 */ /* 0x000fe4000f8e02ff */
[----:B------:R-:W-:Y:S02]  /*10c30*/  VIADD R92, R219, UR45 ;  /* 0x0000002ddb5c7c36 */ /* 0x000fe40008000000 */
[----:B------:R-:W-:Y:S02]  /*10c40*/  IMAD R93, R82, UR8, RZ ;  /* 0x00000008525d7c24 */ /* 0x000fe4000f8e02ff */
[----:B------:R-:W-:Y:S01]  /*10c50*/  VIADD R97, R19, 0x1c0 ;  /* 0x000001c013617836 */ /* 0x000fe20000000000 */
[----:B------:R-:W-:Y:S01]  /*10c60*/  UIADD3 UR4, UR41, 0x28c20, URZ ;  /* 0x00028c2029047890 */ /* 0x000fe2000fffe03f */
[C---:B------:R-:W-:Y:S01]  /*10c70*/  IMAD R81, R79.reuse, UR11, R0 ;  /* 0x0000000b4f517c24 */ /* 0x040fe2000f8e0200 */
[----:B------:R-:W-:Y:S01]  /*10c80*/  SEL R77, RZ, 0x40, P0 ;  /* 0x00000040ff4d7807 */ /* 0x000fe20000000000 */
[----:B------:R-:W-:Y:S01]  /*10c90*/  IMAD.WIDE.U32 R20, R79, UR10, R20 ;  /* 0x0000000a4f147c25 */ /* 0x000fe2000f8e0014 */
[----:B------:R-:W-:Y:S01]  /*10ca0*/  ISETP.GE.AND P0, PT, R92, R93, PT ;  /* 0x0000005d5c00720c */ /* 0x000fe20003f06270 */
[----:B------:R-:W-:Y:S01]  /*10cb0*/  ULDC.64 UR10, c[0x0][0xa80] ;  /* 0x0002a000000a7ab9 */ /* 0x000fe20000000a00 */
[----:B------:R-:W-:Y:S01]  /*10cc0*/  ISETP.GE.AND P1, PT, R97, UR14, PT ;  /* 0x0000000e61007c0c */ /* 0x000fe2000bf26270 */
[----:B------:R-:W-:Y:S01]  /*10cd0*/  IMAD.IADD R79, R21, 0x1, R81 ;  /* 0x00000001154f7824 */ /* 0x000fe200078e0251 */
[----:B------:R-:W-:Y:S01]  /*10ce0*/  LOP3.LUT R76, R83, 0x20, R76, 0xe2, !PT ;  /* 0x00000020534c7812 */ /* 0x000fe200078ee24c */
[----:B------:R-:W-:Y:S01]  /*10cf0*/  UPRMT UR4, URZ, 0x654, UR4 ;  /* 0x000006543f047896 */ /* 0x000fe20008000004 */
[----:B------:R-:W-:-:S02]  /*10d00*/  LEA R88, P2, R20, UR10, 0x1 ;  /* 0x0000000a14587c11 */ /* 0x000fc4000f8408ff */
[----:B------:R-:W-:Y:S02]  /*10d10*/  SEL R21, RZ, 0x80, P1 ;  /* 0x00000080ff157807 */ /* 0x000fe40000800000 */
[----:B------:R-:W-:Y:S02]  /*10d20*/  LOP3.LUT R0, R76, R77, RZ, 0xfc, !PT ;  /* 0x0000004d4c007212 */ /* 0x000fe400078efcff */
[----:B------:R-:W-:Y:S01]  /*10d30*/  LEA.HI.X R90, R20, UR11, R79, 0x1, P2 ;  /* 0x0000000b145a7c11 */ /* 0x000fe200090f0c4f */
[----:B------:R-:W-:Y:S01]  /*10d40*/  BSSY B1, `(.L_x_2329) ;  /* 0x000002c000017945 */ /* 0x000fe20003800000 */
[----:B------:R-:W-:Y:S01]  /*10d50*/  LOP3.LUT R86, R0, R21, RZ, 0xfc, !PT ;  /* 0x0000001500567212 */ /* 0x000fe200078efcff */
[----:B0-----:R-:W-:Y:S01]  /*10d60*/  SYNCS.ARRIVE.TRANS64.RED.A1T0 RZ, [UR4], RZ ;  /* 0x000000ffffff79a7 */ /* 0x001fe20008100404 */
[----:B------:R0:W1:Y:S04]  /*10d70*/  SHFL.IDX PT, R20, R88, RZ, 0x181f ;  /* 0x00181fff58147589 */ /* 0x00006800000e0000 */
[----:B------:R0:W2:Y:S01]  /*10d80*/  SHFL.IDX PT, R21, R90, RZ, 0x181f ;  /* 0x00181fff5a157589 */ /* 0x0000a200000e0000 */
[----:B------:R-:W-:Y:S05]  /*10d90*/  @P0 BRA `(.L_x_2330) ;  /* 0x0000000000980947 */ /* 0x000fea0003800000 */
[----:B------:R-:W-:Y:S02]  /*10da0*/  ISETP.GE.AND P1, PT, R91, UR14, PT ;  /* 0x0000000e5b007c0c */ /* 0x000fe4000bf26270 */
[----:B------:R-:W-:Y:S02]  /*10db0*/  ISETP.GE.AND P0, PT, R19, UR14, PT ;  /* 0x0000000e13007c0c */ /* 0x000fe4000bf06270 */
[----:B------:R-:W-:Y:S02]  /*10dc0*/  ISETP.GE.AND P4, PT, R87, UR14, PT ;  /* 0x0000000e57007c0c */ /* 0x000fe4000bf86270 */
[----:B------:R-:W-:Y:S02]  /*10dd0*/  SHF.R.S32.HI R77, RZ, 0x1f, R91 ;  /* 0x0000001fff4d7819 */ /* 0x000fe4000001145b */
[----:B------:R-:W-:Y:S02]  /*10de0*/  ISETP.GE.AND P3, PT, R3, UR14, PT ;  /* 0x0000000e03007c0c */ /* 0x000fe4000bf66270 */
[----:B------:R-:W-:-:S02]  /*10df0*/  SHF.R.S32.HI R81, RZ, 0x1f, R87 ;  /* 0x0000001fff517819 */ /* 0x000fc40000011457 */
[----:B------:R-:W-:Y:S02]  /*10e00*/  SHF.R.S32.HI R83, RZ, 0x1f, R3 ;  /* 0x0000001fff537819 */ /* 0x000fe40000011403 */
[-C--:B-1----:R-:W-:Y:S01]  /*10e10*/  @!P1 LEA R76, P2, R91, R20.reuse, 0x1 ;  /* 0x000000145b4c9211 */ /* 0x082fe200078408ff */
[----:B--2---:R-:W-:Y:S01]  /*10e20*/  @!P0 IMAD.WIDE R78, R19, 0x2, R20 ;  /* 0x00000002134e8825 */ /* 0x004fe200078e0214 */
[----:B------:R-:W-:Y:S02]  /*10e30*/  SHF.R.S32.HI R85, RZ, 0x1f, R89 ;  /* 0x0000001fff557819 */ /* 0x000fe40000011459 */
[----:B------:R-:W-:Y:S02]  /*10e40*/  @!P1 LEA.HI.X R77, R91, R21, R77, 0x1, P2 ;  /* 0x000000155b4d9211 */ /* 0x000fe400010f0c4d */
[----:B------:R-:W-:Y:S01]  /*10e50*/  ISETP.GE.AND P2, PT, R89, UR14, PT ;  /* 0x0000000e59007c0c */ /* 0x000fe2000bf46270 */
[----:B-----5:R1:W-:Y:S01]  /*10e60*/  @!P0 ST.E.128 desc[UR54][R78.64], R4 ;  /* 0x000000044e008985 */ /* 0x0203e2000c101d36 */
[----:B------:R-:W-:-:S02]  /*10e70*/  @!P4 LEA R80, P5, R87, R20, 0x1 ;  /* 0x000000145750c211 */ /* 0x000fc400078a08ff */
[----:B------:R-:W-:Y:S01]  /*10e80*/  LOP3.LUT P0, RZ, R0, 0x40, RZ, 0xc0, !PT ;  /* 0x0000004000ff7812 */ /* 0x000fe2000780c0ff */
[----:B------:R2:W-:Y:S01]  /*10e90*/  @!P1 ST.E.128 desc[UR54][R76.64], R12 ;  /* 0x0000000c4c009985 */ /* 0x0005e2000c101d36 */
[----:B------:R-:W-:Y:S02]  /*10ea0*/  ISETP.GE.AND P1, PT, R99, UR14, PT ;  /* 0x0000000e63007c0c */ /* 0x000fe4000bf26270 */
[-C--:B------:R-:W-:Y:S02]  /*10eb0*/  @!P3 LEA R82, P6, R3, R20.reuse, 0x1 ;  /* 0x000000140352b211 */ /* 0x080fe400078c08ff */
[-C--:B------:R-:W-:Y:S02]  /*10ec0*/  @!P4 LEA.HI.X R81, R87, R21.reuse, R81, 0x1, P5 ;  /* 0x000000155751c211 */ /* 0x080fe400028f0c51 */
[----:B------:R-:W-:Y:S02]  /*10ed0*/  @!P3 LEA.HI.X R83, R3, R21, R83, 0x1, P6 ;  /* 0x000000150353b211 */ /* 0x000fe400030f0c53 */
[----:B------:R-:W-:Y:S01]  /*10ee0*/  @!P2 LEA R84, P5, R89, R20, 0x1 ;  /* 0x000000145954a211 */ /* 0x000fe200078a08ff */
[----:B------:R3:W-:Y:S01]  /*10ef0*/  @!P4 ST.E.128 desc[UR54][R80.64], R28 ;  /* 0x0000001c5000c985 */ /* 0x0007e2000c101d36 */
[----:B------:R-:W-:-:S02]  /*10f00*/  LOP3.LUT P6, RZ, R86, 0x80, RZ, 0xc0, !PT ;  /* 0x0000008056ff7812 */ /* 0x000fc400078cc0ff */
[-C--:B------:R-:W-:Y:S01]  /*10f10*/  @!P2 LEA.HI.X R85, R89, R21.reuse, R85, 0x1, P5 ;  /* 0x000000155955a211 */ /* 0x080fe200028f0c55 */
[----:B------:R3:W-:Y:S01]  /*10f20*/  @!P3 ST.E.128 desc[UR54][R82.64], R36 ;  /* 0x000000245200b985 */ /* 0x0007e2000c101d36 */
[----:B-1----:R-:W-:Y:S02]  /*10f30*/  SHF.R.S32.HI R5, RZ, 0x1f, R99 ;  /* 0x0000001fff057819 */ /* 0x002fe40000011463 */
[CC--:B------:R-:W-:Y:S01]  /*10f40*/  @!P1 LEA R4, P5, R99.reuse, R20.reuse, 0x1 ;  /* 0x0000001463049211 */ /* 0x0c0fe200078a08ff */
[----:B------:R3:W-:Y:S01]  /*10f50*/  @!P2 ST.E.128 desc[UR54][R84.64], R44 ;  /* 0x0000002c5400a985 */ /* 0x0007e2000c101d36 */
[----:B------:R-:W-:Y:S02]  /*10f60*/  SHF.R.S32.HI R7, RZ, 0x1f, R95 ;  /* 0x0000001fff077819 */ /* 0x000fe4000001145f */
[----:B------:R-:W-:Y:S02]  /*10f70*/  @!P1 LEA.HI.X R5, R99, R21, R5, 0x1, P5 ;  /* 0x0000001563059211 */ /* 0x000fe400028f0c05 */
[----:B------:R-:W-:-:S02]  /*10f80*/  @P0 LEA R6, P5, R95, R20, 0x1 ;  /* 0x000000145f060211 */ /* 0x000fc400078a08ff */
[----:B--2---:R-:W-:Y:S01]  /*10f90*/  SHF.R.S32.HI R13, RZ, 0x1f, R97 ;  /* 0x0000001fff0d7819 */ /* 0x004fe20000011461 */
[----:B------:R3:W-:Y:S01]  /*10fa0*/  @!P1 ST.E.128 desc[UR54][R4.64], R52 ;  /* 0x0000003404009985 */ /* 0x0007e2000c101d36 */
[----:B------:R-:W-:Y:S02]  /*10fb0*/  @P0 LEA.HI.X R7, R95, R21, R7, 0x1, P5 ;  /* 0x000000155f070211 */ /* 0x000fe400028f0c07 */
[----:B------:R-:W-:-:S03]  /*10fc0*/  @P6 LEA R12, P5, R97, R20, 0x1 ;  /* 0x00000014610c6211 */ /* 0x000fc600078a08ff */
[----:B------:R3:W-:Y:S01]  /*10fd0*/  @P0 ST.E.128 desc[UR54][R6.64], R60 ;  /* 0x0000003c06000985 */ /* 0x0007e2000c101d36 */
[----:B------:R-:W-:-:S05]  /*10fe0*/  @P6 LEA.HI.X R13, R97, R21, R13, 0x1, P5 ;  /* 0x00000015610d6211 */ /* 0x000fca00028f0c0d */
[----:B------:R3:W-:Y:S04]  /*10ff0*/  @P6 ST.E.128 desc[UR54][R12.64], R68 ;  /* 0x000000440c006985 */ /* 0x0007e8000c101d36 */
.L_x_2330:
[----:B------:R-:W-:Y:S05]  /*11000*/  BSYNC B1 ;  /* 0x0000000000017941 */ /* 0x000fea0003800000 */
.L_x_2329:
        /* <DEDUP_REMOVED lines=9> */
[----:B------:R-:W-:Y:S02]  /*110a0*/  SHF.R.S32.HI R7, RZ, 0x1f, R91 ;  /* 0x0000001fff077819 */ /* 0x000fe4000001145b */
[----:B------:R-:W-:-:S02]  /*110b0*/  ISETP.GE.AND P3, PT, R89, UR14, PT ;  /* 0x0000000e59007c0c */ /* 0x000fc4000bf66270 */
[----:B------:R-:W-:Y:S02]  /*110c0*/  SHF.R.S32.HI R15, RZ, 0x1f, R87 ;  /* 0x0000001fff0f7819 */ /* 0x000fe40000011457 */
[-C--:B0-----:R-:W-:Y:S01]  /*110d0*/  @!P0 LEA R6, P4, R91, R4.reuse, 0x1 ;  /* 0x000000045b068211 */ /* 0x081fe200078808ff */
[----:B----4-:R-:W-:Y:S01]  /*110e0*/  @!P5 IMAD.WIDE R12, R19, 0x2, R4 ;  /* 0x00000002130cd825 */ /* 0x010fe200078e0204 */
[----:B--2---:R-:W-:Y:S02]  /*110f0*/  SHF.R.S32.HI R21, RZ, 0x1f, R3 ;  /* 0x0000001fff157819 */ /* 0x004fe40000011403 */
[----:B------:R-:W-:Y:S02]  /*11100*/  @!P0 LEA.HI.X R7, R91, R5, R7, 0x1, P4 ;  /* 0x000000055b078211 */ /* 0x000fe400020f0c07 */
[----:B------:R-:W-:Y:S01]  /*11110*/  ISETP.GE.AND P4, PT, R99, UR14, PT ;  /* 0x0000000e63007c0c */ /* 0x000fe2000bf86270 */
[----:B------:R0:W-:Y:S01]  /*11120*/  @!P5 ST.E.128 desc[UR54][R12.64], R8 ;  /* 0x000000080c00d985 */ /* 0x0001e2000c101d36 */
[----:B------:R-:W-:-:S02]  /*11130*/  @!P1 LEA R14, P6, R87, R4, 0x1 ;  /* 0x00000004570e9211 */ /* 0x000fc400078c08ff */
[-C--:B-1----:R-:W-:Y:S01]  /*11140*/  @!P2 LEA R20, P5, R3, R4.reuse, 0x1 ;  /* 0x000000040314a211 */ /* 0x082fe200078a08ff */
[----:B------:R1:W-:Y:S01]  /*11150*/  @!P0 ST.E.128 desc[UR54][R6.64], R24 ;  /* 0x0000001806008985 */ /* 0x0003e2000c101d36 */
[-C--:B------:R-:W-:Y:S02]  /*11160*/  @!P1 LEA.HI.X R15, R87, R5.reuse, R15, 0x1, P6 ;  /* 0x00000005570f9211 */ /* 0x080fe400030f0c0f */
[----:B------:R-:W-:Y:S02]  /*11170*/  LOP3.LUT P6, RZ, R0, 0x40, RZ, 0xc0, !PT ;  /* 0x0000004000ff7812 */ /* 0x000fe400078cc0ff */
[----:B------:R-:W-:Y:S01]  /*11180*/  @!P2 LEA.HI.X R21, R3, R5, R21, 0x1, P5 ;  /* 0x000000050315a211 */ /* 0x000fe200028f0c15 */
[----:B------:R1:W-:Y:S01]  /*11190*/  @!P1 ST.E.128 desc[UR54][R14.64], R32 ;  /* 0x000000200e009985 */ /* 0x0003e2000c101d36 */
[----:B------:R-:W-:Y:S02]  /*111a0*/  SHF.R.S32.HI R0, RZ, 0x1f, R89 ;  /* 0x0000001fff007819 */ /* 0x000fe40000011459 */
[----:B------:R-:W-:Y:S01]  /*111b0*/  @!P3 LEA R28, P5, R89, R4, 0x1 ;  /* 0x00000004591cb211 */ /* 0x000fe200078a08ff */
[----:B------:R1:W-:Y:S01]  /*111c0*/  @!P2 ST.E.128 desc[UR54][R20.64], R40 ;  /* 0x000000281400a985 */ /* 0x0003e2000c101d36 */
[----:B------:R-:W-:-:S02]  /*111d0*/  LOP3.LUT P0, RZ, R86, 0x80, RZ, 0xc0, !PT ;  /* 0x0000008056ff7812 */ /* 0x000fc4000780c0ff */
[-C--:B------:R-:W-:Y:S02]  /*111e0*/  @!P3 LEA.HI.X R29, R89, R5.reuse, R0, 0x1, P5 ;  /* 0x00000005591db211 */ /* 0x080fe400028f0c00 */
[----:B------:R-:W-:Y:S02]  /*111f0*/  SHF.R.S32.HI R0, RZ, 0x1f, R99 ;  /* 0x0000001fff007819 */ /* 0x000fe40000011463 */
[C---:B0-----:R-:W-:Y:S01]  /*11200*/  @!P4 LEA R8, P5, R99.reuse, R4, 0x1 ;  /* 0x000000046308c211 */ /* 0x041fe200078a08ff */
[----:B------:R1:W-:Y:S03]  /*11210*/  @!P3 ST.E.128 desc[UR54][R28.64], R48 ;  /* 0x000000301c00b985 */ /* 0x0003e6000c101d36 */
[----:B------:R-:W-:Y:S02]  /*11220*/  @!P4 LEA.HI.X R9, R99, R5, R0, 0x1, P5 ;  /* 0x000000056309c211 */ /* 0x000fe400028f0c00 */
[----:B------:R-:W-:-:S02]  /*11230*/  SHF.R.S32.HI R0, RZ, 0x1f, R95 ;  /* 0x0000001fff007819 */ /* 0x000fc4000001145f */
[C---:B------:R-:W-:Y:S01]  /*11240*/  @P6 LEA R10, P5, R95.reuse, R4, 0x1 ;  /* 0x000000045f0a6211 */ /* 0x040fe200078a08ff */
[----:B------:R1:W-:Y:S03]  /*11250*/  @!P4 ST.E.128 desc[UR54][R8.64], R56 ;  /* 0x000000380800c985 */ /* 0x0003e6000c101d36 */
[----:B------:R-:W-:-:S05]  /*11260*/  @P6 LEA.HI.X R11, R95, R5, R0, 0x1, P5 ;  /* 0x000000055f0b6211 */ /* 0x000fca00028f0c00 */
[----:B------:R1:W-:Y:S01]  /*11270*/  @P6 ST.E.128 desc[UR54][R10.64], R64 ;  /* 0x000000400a006985 */ /* 0x0003e2000c101d36 */
[----:B------:R-:W-:Y:S05]  /*11280*/  @!P0 BRA `(.L_x_2331) ;  /* 0x0000002400788947 */ /* 0x000fea0003800000 */
[----:B------:R-:W-:Y:S02]  /*11290*/  LEA R4, P0, R97, R4, 0x1 ;  /* 0x0000000461047211 */ /* 0x000fe400078008ff */
[----:B------:R-:W-:-:S04]  /*112a0*/  SHF.R.S32.HI R0, RZ, 0x1f, R97 ;  /* 0x0000001fff007819 */ /* 0x000fc80000011461 */
[----:B------:R-:W-:-:S05]  /*112b0*/  LEA.HI.X R5, R97, R5, R0, 0x1, P0 ;  /* 0x0000000561057211 */ /* 0x000fca00000f0c00 */
[----:B------:R0:W-:Y:S01]  /*112c0*/  ST.E.128 desc[UR54][R4.64], R72 ;  /* 0x0000004804007985 */ /* 0x0001e2000c101d36 */
[----:B------:R-:W-:Y:S05]  /*112d0*/  BRA `(.L_x_2331) ;  /* 0x0000002400647947 */ /* 0x000fea0003800000 */
.L_x_2328:
[----:B------:R-:W-:Y:S01]  /*112e0*/  ULDC.64 UR12, c[0x0][0xb08] ;  /* 0x0002c200000c7ab9 */ /* 0x000fe20000000a00 */
[----:B------:R-:W-:Y:S01]  /*112f0*/  ULDC UR14, c[0x0][0xbe8] ;  /* 0x0002fa00000e7ab9 */ /* 0x000fe20000000800 */
[----:B------:R-:W-:Y:S01]  /*11300*/  UIMAD UR18, UR18, UR12, URZ ;  /* 0x0000000c121272a4 */ /* 0x000fe2000f8e023f */
[----:B0-----:R-:W-:Y:S01]  /*11310*/  VIADD R6, R186, UR45 ;  /* 0x0000002dba067c36 */ /* 0x001fe20008000000 */
[----:B------:R-:W-:Y:S01]  /*11320*/  UIMAD.WIDE.U32 UR10, UR4, UR12, URZ ;  /* 0x0000000c040a72a5 */ /* 0x000fe2000f8e003f */
[----:B------:R-:W-:Y:S01]  /*11330*/  BSSY B1, `(.L_x_2332) ;  /* 0x00000cc000017945 */ /* 0x000fe20003800000 */
[----:B------:R-:W-:Y:S01]  /*11340*/  UIMAD UR18, UR4, UR13, UR18 ;  /* 0x0000000d041272a4 */ /* 0x000fe2000f8e0212 */
[----:B------:R-:W-:Y:S01]  /*11350*/  IMAD.MOV.U32 R3, RZ, RZ, R6 ;  /* 0x000000ffff037224 */ /* 0x000fe200078e0006 */
        /* <DEDUP_REMOVED lines=23> */
[----:B------:R-:W-:Y:S01]  /*114d0*/  @P0 IMAD.HI.U32 R0, R6, UR9, RZ ;  /* 0x0000000906000c27 */ /* 0x000fe2000f8e00ff */
[----:B------:R-:W-:Y:S01]  /*114e0*/  ULDC.64 UR12, c[0x0][0xb48] ;  /* 0x0002d200000c7ab9 */ /* 0x000fe20000000a00 */
[----:B------:R-:W-:Y:S01]  /*114f0*/  @UP0 ULDC UR4, c[0x0][0xbf0] ;  /* 0x0002fc0000040ab9 */ /* 0x000fe20000000800 */
[----:B------:R-:W-:Y:S01]  /*11500*/  UIMAD.WIDE.U32 UR10, UR42, UR12, UR10 ;  /* 0x0000000c2a0a72a5 */ /* 0x000fe2000f8e000a */
[----:B------:R-:W-:-:S02]  /*11510*/  SHF.R.S32.HI R160, RZ, 0x1f, R205 ;  /* 0x0000001fffa07819 */ /* 0x000fc400000114cd */
[----:B------:R-:W-:Y:S01]  /*11520*/  @P0 SHF.R.U32.HI R3, RZ, UR4, R0 ;  /* 0x00000004ff030c19 */ /* 0x000fe20008011600 */
[----:B------:R-:W-:Y:S01]  /*11530*/  UIMAD UR42, UR42, UR13, UR11 ;  /* 0x0000000d2a2a72a4 */ /* 0x000fe2000f8e020b */
[----:B------:R-:W-:Y:S01]  /*11540*/  SHF.R.S32.HI R161, RZ, 0x1f, R206 ;  /* 0x0000001fffa17819 */ /* 0x000fe200000114ce */
[----:B------:R-:W-:Y:S01]  /*11550*/  IMAD.U32 R5, RZ, RZ, UR11 ;  /* 0x0000000bff057e24 */ /* 0x000fe2000f8e00ff */
[--C-:B------:R-:W-:Y:S01]  /*11560*/  SHF.R.S32.HI R0, RZ, 0x1f, R3.reuse ;  /* 0x0000001fff007819 */ /* 0x100fe20000011403 */
[----:B------:R-:W-:Y:S01]  /*11570*/  IMAD.MOV R7, RZ, RZ, -R3 ;  /* 0x000000ffff077224 */ /* 0x000fe200078e0a03 */
[----:B------:R-:W-:Y:S01]  /*11580*/  ULDC.64 UR12, c[0x0][0xb30] ;  /* 0x0002cc00000c7ab9 */ /* 0x000fe20000000a00 */
[----:B------:R-:W-:Y:S01]  /*11590*/  IMAD.U32 R4, RZ, RZ, UR10 ;  /* 0x0000000aff047e24 */ /* 0x000fe2000f8e00ff */
[----:B------:R-:W-:Y:S01]  /*115a0*/  ULDC.64 UR10, c[0x0][0xb28] ;  /* 0x0002ca00000a7ab9 */ /* 0x000fe20000000a00 */
[----:B------:R-:W-:Y:S01]  /*115b0*/  IMAD R0, R0, UR12, RZ ;  /* 0x0000000c00007c24 */ /* 0x000fe2000f8e02ff */
[----:B------:R-:W-:Y:S01]  /*115c0*/  UIADD3 UR4, UR41, 0x28c20, URZ ;  /* 0x00028c2029047890 */ /* 0x000fe2000fffe03f */
[----:B------:R-:W-:Y:S01]  /*115d0*/  IMAD R7, R7, UR14, R6 ;  /* 0x0000000e07077c24 */ /* 0x000fe2000f8e0206 */
[----:B------:R-:W-:Y:S01]  /*115e0*/  SHF.R.S32.HI R162, RZ, 0x1f, R207 ;  /* 0x0000001fffa27819 */ /* 0x000fe200000114cf */
[----:B------:R-:W-:Y:S01]  /*115f0*/  IMAD R9, R3, UR13, R0 ;  /* 0x0000000d03097c24 */ /* 0x000fe2000f8e0200 */
[----:B------:R-:W-:Y:S01]  /*11600*/  UPRMT UR4, URZ, 0x654, UR4 ;  /* 0x000006543f047896 */ /* 0x000fe20008000004 */
[----:B------:R-:W-:Y:S01]  /*11610*/  IMAD.U32 R5, RZ, RZ, UR42 ;  /* 0x0000002aff057e24 */ /* 0x000fe2000f8e00ff */
[----:B------:R-:W-:-:S02]  /*11620*/  SHF.R.S32.HI R0, RZ, 0x1f, R7 ;  /* 0x0000001fff007819 */ /* 0x000fc40000011407 */
[----:B------:R-:W-:Y:S01]  /*11630*/  SHF.R.S32.HI R163, RZ, 0x1f, R208 ;  /* 0x0000001fffa37819 */ /* 0x000fe200000114d0 */
[----:B------:R-:W-:Y:S01]  /*11640*/  IMAD.WIDE.U32 R4, R3, UR12, R4 ;  /* 0x0000000c03047c25 */ /* 0x000fe2000f8e0004 */
[----:B------:R-:W-:Y:S02]  /*11650*/  SHF.R.S32.HI R164, RZ, 0x1f, R209 ;  /* 0x0000001fffa47819 */ /* 0x000fe400000114d1 */
[----:B------:R-:W-:Y:S01]  /*11660*/  SHF.R.S32.HI R165, RZ, 0x1f, R210 ;  /* 0x0000001fffa57819 */ /* 0x000fe200000114d2 */
[----:B------:R-:W-:Y:S01]  /*11670*/  IMAD R0, R0, UR10, RZ ;  /* 0x0000000a00007c24 */ /* 0x000fe2000f8e02ff */
[----:B------:R-:W-:Y:S01]  /*11680*/  SYNCS.ARRIVE.TRANS64.RED.A1T0 RZ, [UR4], RZ ;  /* 0x000000ffffff79a7 */ /* 0x000fe20008100404 */
[----:B------:R-:W-:Y:S01]  /*11690*/  IMAD.IADD R5, R5, 0x1, R9 ;  /* 0x0000000105057824 */ /* 0x000fe200078e0209 */
[----:B------:R-:W-:Y:S01]  /*116a0*/  SHF.R.S32.HI R166, RZ, 0x1f, R211 ;  /* 0x0000001fffa67819 */ /* 0x000fe200000114d3 */
[----:B------:R-:W-:Y:S01]  /*116b0*/  IMAD R3, R7, UR11, R0 ;  /* 0x0000000b07037c24 */ /* 0x000fe2000f8e0200 */
[----:B------:R-:W-:Y:S01]  /*116c0*/  SHF.R.S32.HI R167, RZ, 0x1f, R212 ;  /* 0x0000001fffa77819 */ /* 0x000fe200000114d4 */
[----:B------:R-:W-:Y:S01]  /*116d0*/  VIADD R0, R17, UR45 ;  /* 0x0000002d11007c36 */ /* 0x000fe20008000000 */
[----:B------:R-:W-:Y:S01]  /*116e0*/  SHF.R.S32.HI R168, RZ, 0x1f, R213 ;  /* 0x0000001fffa87819 */ /* 0x000fe200000114d5 */
[----:B------:R-:W-:Y:S01]  /*116f0*/  IMAD.WIDE.U32 R4, R7, UR10, R4 ;  /* 0x0000000a07047c25 */ /* 0x000fe2000f8e0004 */
[----:B------:R-:W-:Y:S01]  /*11700*/  ULDC.64 UR10, c[0x0][0xb00] ;  /* 0x0002c000000a7ab9 */ /* 0x000fe20000000a00 */
[----:B------:R-:W-:-:S02]  /*11710*/  SHF.R.S32.HI R169, RZ, 0x1f, R214 ;  /* 0x0000001fffa97819 */ /* 0x000fc400000114d6 */
[----:B------:R-:W-:Y:S01]  /*11720*/  ISETP.GE.AND P0, PT, R0, UR8, PT ;  /* 0x0000000800007c0c */ /* 0x000fe2000bf06270 */
[----:B------:R-:W-:Y:S01]  /*11730*/  IMAD.IADD R5, R5, 0x1, R3 ;  /* 0x0000000105057824 */ /* 0x000fe200078e0203 */
[C---:B------:R-:W-:Y:S02]  /*11740*/  LEA R3, P1, R4.reuse, UR10, 0x2 ;  /* 0x0000000a04037c11 */ /* 0x040fe4000f8210ff */
[----:B------:R-:W-:Y:S02]  /*11750*/  SHF.R.S32.HI R170, RZ, 0x1f, R215 ;  /* 0x0000001fffaa7819 */ /* 0x000fe400000114d7 */
[----:B------:R-:W-:Y:S01]  /*11760*/  LEA.HI.X R10, R4, UR11, R5, 0x2, P1 ;  /* 0x0000000b040a7c11 */ /* 0x000fe200088f1405 */
[----:B------:R0:W1:Y:S01]  /*11770*/  SHFL.IDX PT, R12, R3, RZ, 0x1c1f ;  /* 0x001c1fff030c7589 */ /* 0x00006200000e0000 */
[----:B------:R-:W-:Y:S02]  /*11780*/  SHF.R.S32.HI R14, RZ, 0x1f, R216 ;  /* 0x0000001fff0e7819 */ /* 0x000fe400000114d8 */
[----:B------:R-:W-:Y:S01]  /*11790*/  SHF.R.S32.HI R15, RZ, 0x1f, R217 ;  /* 0x0000001fff0f7819 */ /* 0x000fe200000114d9 */
[----:B------:R0:W2:Y:S01]  /*117a0*/  SHFL.IDX PT, R11, R10, RZ, 0x1c1f ;  /* 0x001c1fff0a0b7589 */ /* 0x0000a200000e0000 */
[----:B------:R-:W-:-:S02]  /*117b0*/  SHF.R.S32.HI R171, RZ, 0x1f, R218 ;  /* 0x0000001fffab7819 */ /* 0x000fc400000114da */
[----:B------:R-:W-:Y:S01]  /*117c0*/  SHF.R.S32.HI R172, RZ, 0x1f, R18 ;  /* 0x0000001fffac7819 */ /* 0x000fe20000011412 */
[----:B------:R-:W-:Y:S06]  /*117d0*/  @P0 BRA `(.L_x_2333) ;  /* 0x0000000800040947 */ /* 0x000fec0003800000 */
[----:B------:R-:W-:Y:S02]  /*117e0*/  ULDC UR4, c[0x0][0xac8] ;  /* 0x0002b20000047ab9 */ /* 0x000fe40000000800 */
[----:B------:R-:W-:Y:S02]  /*117f0*/  ISETP.GE.AND P0, PT, R18, UR4, PT ;  /* 0x0000000412007c0c */ /* 0x000fe4000bf06270 */
[----:B------:R-:W-:Y:S02]  /*11800*/  ISETP.GE.AND P3, PT, R218, UR4, PT ;  /* 0x00000004da007c0c */ /* 0x000fe4000bf66270 */
[----:B------:R-:W-:-:S09]  /*11810*/  ISETP.GE.AND P2, PT, R217, UR4, PT ;  /* 0x00000004d9007c0c */ /* 0x000fd2000bf46270 */
[----:B-1----:R-:W-:-:S04]  /*11820*/  @!P0 LEA R4, P1, R18, R12, 0x2 ;  /* 0x0000000c12048211 */ /* 0x002fc800078210ff */
[----:B--2---:R-:W-:Y:S02]  /*11830*/  @!P0 LEA.HI.X R5, R18, R11, R172, 0x2, P1 ;  /* 0x0000000b12058211 */ /* 0x004fe400008f14ac */
[----:B------:R-:W-:-:S03]  /*11840*/  ISETP.GE.AND P1, PT, R216, UR4, PT ;  /* 0x00000004d8007c0c */ /* 0x000fc6000bf26270 */
[----:B------:R1:W-:Y:S01]  /*11850*/  @!P0 ST.E.64 desc[UR54][R4.64], R24 ;  /* 0x0000001804008985 */ /* 0x0003e2000c101b36 */
[----:B------:R-:W-:-:S09]  /*11860*/  ISETP.GE.AND P0, PT, R215, UR4, PT ;  /* 0x00000004d7007c0c */ /* 0x000fd2000bf06270 */
[-C--:B------:R-:W-:Y:S02]  /*11870*/  @!P1 LEA R6, P5, R216, R12.reuse, 0x2 ;  /* 0x0000000cd8069211 */ /* 0x080fe400078a10ff */
[----:B-1----:R-:W-:Y:S02]  /*11880*/  @!P3 LEA R4, P4, R218, R12, 0x2 ;  /* 0x0000000cda04b211 */ /* 0x002fe400078810ff */
[-C--:B------:R-:W-:Y:S02]  /*11890*/  @!P1 LEA.HI.X R7, R216, R11.reuse, R14, 0x2, P5 ;  /* 0x0000000bd8079211 */ /* 0x080fe400028f140e */
[----:B------:R-:W-:Y:S02]  /*118a0*/  @!P3 LEA.HI.X R5, R218, R11, R171, 0x2, P4 ;  /* 0x0000000bda05b211 */ /* 0x000fe400020f14ab */
[----:B------:R-:W-:Y:S02]  /*118b0*/  ISETP.GE.AND P4, PT, R213, UR4, PT ;  /* 0x00000004d5007c0c */ /* 0x000fe4000bf86270 */
[----:B------:R-:W-:Y:S01]  /*118c0*/  ISETP.GE.AND P5, PT, R212, UR4, PT ;  /* 0x00000004d4007c0c */ /* 0x000fe2000bfa6270 */
[----:B------:R1:W-:Y:S01]  /*118d0*/  @!P3 ST.E.64 desc[UR54][R4.64], R28 ;  /* 0x0000001c0400b985 */ /* 0x0003e2000c101b36 */
[----:B------:R-:W-:-:S02]  /*118e0*/  ISETP.GE.AND P3, PT, R214, UR4, PT ;  /* 0x00000004d6007c0c */ /* 0x000fc4000bf66270 */
[----:B-1----:R-:W-:-:S04]  /*118f0*/  @!P2 LEA R4, P6, R217, R12, 0x2 ;  /* 0x0000000cd904a211 */ /* 0x002fc800078c10ff */
[----:B------:R-:W-:Y:S02]  /*11900*/  @!P2 LEA.HI.X R5, R217, R11, R15, 0x2, P6 ;  /* 0x0000000bd905a211 */ /* 0x000fe400030f140f */
[----:B------:R-:W-:-:S03]  /*11910*/  @!P0 LEA R8, P6, R215, R12, 0x2 ;  /* 0x0000000cd7088211 */ /* 0x000fc600078c10ff */
[----:B------:R1:W-:Y:S01]  /*11920*/  @!P2 ST.E.64 desc[UR54][R4.64], R32 ;  /* 0x000000200400a985 */ /* 0x0003e2000c101b36 */
[----:B------:R-:W-:-:S03]  /*11930*/  @!P0 LEA.HI.X R9, R215, R11, R170, 0x2, P6 ;  /* 0x0000000bd7098211 */ /* 0x000fc600030f14aa */
[----:B------:R2:W-:Y:S04]  /*11940*/  @!P1 ST.E.64 desc[UR54][R6.64], R36 ;  /* 0x0000002406009985 */ /* 0x0005e8000c101b36 */
[----:B------:R3:W-:Y:S01]  /*11950*/  @!P0 ST.E.64 desc[UR54][R8.64], R40 ;  /* 0x0000002808008985 */ /* 0x0007e2000c101b36 */
[----:B------:R-:W-:Y:S02]  /*11960*/  ISETP.GE.AND P0, PT, R211, UR4, PT ;  /* 0x00000004d3007c0c */ /* 0x000fe4000bf06270 */
[CC--:B-1----:R-:W-:Y:S02]  /*11970*/  @!P3 LEA R4, P1, R214.reuse, R12.reuse, 0x2 ;  /* 0x0000000cd604b211 */ /* 0x0c2fe400078210ff */
[----:B--2---:R-:W-:Y:S02]  /*11980*/  @!P4 LEA R6, P2, R213, R12, 0x2 ;  /* 0x0000000cd506c211 */ /* 0x004fe400078410ff */
[----:B------:R-:W-:-:S02]  /*11990*/  @!P3 LEA.HI.X R5, R214, R11, R169, 0x2, P1 ;  /* 0x0000000bd605b211 */ /* 0x000fc400008f14a9 */
[----:B------:R-:W-:Y:S02]  /*119a0*/  ISETP.GE.AND P1, PT, R210, UR4, PT ;  /* 0x00000004d2007c0c */ /* 0x000fe4000bf26270 */
[-C--:B------:R-:W-:Y:S01]  /*119b0*/  @!P4 LEA.HI.X R7, R213, R11.reuse, R168, 0x2, P2 ;  /* 0x0000000bd507c211 */ /* 0x080fe200010f14a8 */
[----:B------:R1:W-:Y:S01]  /*119c0*/  @!P3 ST.E.64 desc[UR54][R4.64], R44 ;  /* 0x0000002c0400b985 */ /* 0x0003e2000c101b36 */
[----:B------:R-:W-:Y:S02]  /*119d0*/  ISETP.GE.AND P2, PT, R209, UR4, PT ;  /* 0x00000004d1007c0c */ /* 0x000fe4000bf46270 */
[----:B---3--:R-:W-:Y:S01]  /*119e0*/  @!P5 LEA R8, P6, R212, R12, 0x2 ;  /* 0x0000000cd408d211 */ /* 0x008fe200078c10ff */
[----:B------:R2:W-:Y:S01]  /*119f0*/  @!P4 ST.E.64 desc[UR54][R6.64], R48 ;  /* 0x000000300600c985 */ /* 0x0005e2000c101b36 */
[----:B------:R-:W-:Y:S02]  /*11a00*/  ISETP.GE.AND P3, PT, R208, UR4, PT ;  /* 0x00000004d0007c0c */ /* 0x000fe4000bf66270 */
[----:B------:R-:W-:-:S02]  /*11a10*/  @!P5 LEA.HI.X R9, R212, R11, R167, 0x2, P6 ;  /* 0x0000000bd409d211 */ /* 0x000fc400030f14a7 */
[----:B------:R-:W-:-:S03]  /*11a20*/  ISETP.GE.AND P4, PT, R207, UR4, PT ;  /* 0x00000004cf007c0c */ /* 0x000fc6000bf86270 */
[----:B------:R3:W-:Y:S01]  /*11a30*/  @!P5 ST.E.64 desc[UR54][R8.64], R52 ;  /* 0x000000340800d985 */ /* 0x0007e2000c101b36 */
[CC--:B-1----:R-:W-:Y:S02]  /*11a40*/  @!P0 LEA R4, P6, R211.reuse, R12.reuse, 0x2 ;  /* 0x0000000cd3048211 */ /* 0x0c2fe400078c10ff */
[CC--:B--2---:R-:W-:Y:S02]  /*11a50*/  @!P1 LEA R6, P5, R210.reuse, R12.reuse, 0x2 ;  /* 0x0000000cd2069211 */ /* 0x0c4fe400078a10ff */
[-C--:B------:R-:W-:Y:S02]  /*11a60*/  @!P0 LEA.HI.X R5, R211, R11.reuse, R166, 0x2, P6 ;  /* 0x0000000bd3058211 */ /* 0x080fe400030f14a6 */
[----:B------:R-:W-:Y:S02]  /*11a70*/  @!P1 LEA.HI.X R7, R210, R11, R165, 0x2, P5 ;  /* 0x0000000bd2079211 */ /* 0x000fe400028f14a5 */
[----:B------:R-:W-:Y:S01]  /*11a80*/  ISETP.GE.AND P5, PT, R206, UR4, PT ;  /* 0x00000004ce007c0c */ /* 0x000fe2000bfa6270 */
[----:B------:R1:W-:Y:S01]  /*11a90*/  @!P0 ST.E.64 desc[UR54][R4.64], R56 ;  /* 0x0000003804008985 */ /* 0x0003e2000c101b36 */
[----:B---3--:R-:W-:-:S02]  /*11aa0*/  @!P2 LEA R8, P6, R209, R12, 0x2 ;  /* 0x0000000cd108a211 */ /* 0x008fc400078c10ff */
[----:B------:R-:W-:Y:S01]  /*11ab0*/  ISETP.GE.AND P0, PT, R205, UR4, PT ;  /* 0x00000004cd007c0c */ /* 0x000fe2000bf06270 */
[----:B------:R2:W-:Y:S01]  /*11ac0*/  @!P1 ST.E.64 desc[UR54][R6.64], R60 ;  /* 0x0000003c06009985 */ /* 0x0005e2000c101b36 */
[----:B------:R-:W-:Y:S02]  /*11ad0*/  @!P2 LEA.HI.X R9, R209, R11, R164, 0x2, P6 ;  /* 0x0000000bd109a211 */ /* 0x000fe400030f14a4 */
        /* <DEDUP_REMOVED lines=52> */
[C---:B-1----:R-:W-:Y:S01]  /*11e20*/  @!P4 LEA R6, P2, R195.reuse, R12, 0x2 ;  /* 0x0000000cc306c211 */ /* 0x042fe200078410ff */
[----:B------:R1:W-:Y:S03]  /*11e30*/  @!P5 ST.E.64 desc[UR54][R4.64], R116 ;  /* 0x000000740400d985 */ /* 0x0003e6000c101b36 */
[----:B------:R-:W-:-:S02]  /*11e40*/  @!P4 LEA.HI.X R7, R195, R11, R229, 0x2, P2 ;  /* 0x0000000bc307c211 */ /* 0x000fc400010f14e5 */
[----:B------:R-:W-:Y:S02]  /*11e50*/  ISETP.GE.AND P2, PT, R189, UR4, PT ;  /* 0x00000004bd007c0c */ /* 0x000fe4000bf46270 */
[CC--:B--2---:R-:W-:Y:S01]  /*11e60*/  @!P3 LEA R8, P6, R194.reuse, R12.reuse, 0x2 ;  /* 0x0000000cc208b211 */ /* 0x0c4fe200078c10ff */
        /* <DEDUP_REMOVED lines=10> */
[----:B------:R-:W-:-:S03]  /*11f10*/  @!P1 LEA.HI.X R7, R192, R11, R225, 0x2, P6 ;  /* 0x0000000bc0079211 */ /* 0x000fc600030f14e1 */
[CC--:B-1----:R-:W-:Y:S02]  /*11f20*/  @!P3 LEA R8, P6, R190.reuse, R12.reuse, 0x2 ;  /* 0x0000000cbe08b211 */ /* 0x0c2fe400078c10ff */
[----:B------:R1:W-:Y:S02]  /*11f30*/  @!P1 ST.E.64 desc[UR54][R6.64], R132 ;  /* 0x0000008406009985 */ /* 0x0003e4000c101b36 */
        /* <DEDUP_REMOVED lines=11> */
.L_x_2333:
[----:B------:R-:W-:Y:S05]  /*11ff0*/  BSYNC B1 ;  /* 0x0000000000017941 */ /* 0x000fea0003800000 */
.L_x_2332:
        /* <DEDUP_REMOVED lines=10> */
[-C--:B0--3--:R-:W-:Y:S02]  /*120a0*/  @!P4 LEA R4, P3, R18, R3.reuse, 0x2 ;  /* 0x000000031204c211 */ /* 0x089fe400078610ff */
[----:B------:R-:W-:Y:S02]  /*120b0*/  @!P2 LEA R6, P6, R218, R3, 0x2 ;  /* 0x00000003da06a211 */ /* 0x000fe400078c10ff */
[----:B-1----:R-:W-:Y:S02]  /*120c0*/  @!P4 LEA.HI.X R5, R18, R21, R172, 0x2, P3 ;  /* 0x000000151205c211 */ /* 0x002fe400018f14ac */
[----:B------:R-:W-:Y:S02]  /*120d0*/  ISETP.GE.AND P3, PT, R215, UR4, PT ;  /* 0x00000004d7007c0c */ /* 0x000fe4000bf66270 */
[----:B------:R-:W-:Y:S01]  /*120e0*/  @!P1 LEA R8, P5, R217, R3, 0x2 ;  /* 0x00000003d9089211 */ /* 0x000fe200078a10ff */
[----:B------:R0:W-:Y:S01]  /*120f0*/  @!P4 ST.E.64 desc[UR54][R4.64], R26 ;  /* 0x0000001a0400c985 */ /* 0x0001e2000c101b36 */
[----:B------:R-:W-:-:S02]  /*12100*/  ISETP.GE.AND P4, PT, R214, UR4, PT ;  /* 0x00000004d6007c0c */ /* 0x000fc4000bf86270 */
[----:B------:R-:W-:Y:S02]  /*12110*/  @!P2 LEA.HI.X R7, R218, R21, R171, 0x2, P6 ;  /* 0x00000015da07a211 */ /* 0x000fe400030f14ab */
[C---:B------:R-:W-:Y:S02]  /*12120*/  @!P0 LEA R10, P6, R216.reuse, R3, 0x2 ;  /* 0x00000003d80a8211 */ /* 0x040fe400078c10ff */
        /* <DEDUP_REMOVED lines=14> */
[----:B------:R-:W-:Y:S01]  /*12210*/  @!P5 LEA R14, P6, R213, R3, 0x2 ;  /* 0x00000003d50ed211 */ /* 0x000fe200078c10ff */
[----:B------:R4:W-:Y:S01]  /*12220*/  @!P4 ST.E.64 desc[UR54][R12.64], R46 ;  /* 0x0000002e0c00c985 */ /* 0x0009e2000c101b36 */
[----:B------:R-:W-:Y:S02]  /*12230*/  ISETP.GE.AND P3, PT, R209, UR4, PT ;  /* 0x00000004d1007c0c */ /* 0x000fe4000bf66270 */
[----:B------:R-:W-:Y:S02]  /*12240*/  @!P5 LEA.HI.X R15, R213, R21, R168, 0x2, P6 ;  /* 0x00000015d50fd211 */ /* 0x000fe400030f14a8 */
[-C--:B-1----:R-:W-:Y:S02]  /*12250*/  @!P0 LEA R6, P6, R212, R3.reuse, 0x2 ;  /* 0x00000003d4068211 */ /* 0x082fe400078c10ff */
[----:B------:R-:W-:Y:S01]  /*12260*/  ISETP.GE.AND P4, PT, R208, UR4, PT ;  /* 0x00000004d0007c0c */ /* 0x000fe2000bf86270 */
[----:B------:R1:W-:Y:S01]  /*12270*/  @!P5 ST.E.64 desc[UR54][R14.64], R50 ;  /* 0x000000320e00d985 */ /* 0x0003e2000c101b36 */
[----:B--2---:R-:W-:-:S02]  /*12280*/  @!P1 LEA R8, P5, R211, R3, 0x2 ;  /* 0x00000003d3089211 */ /* 0x004fc400078a10ff */
[----:B------:R-:W-:Y:S02]  /*12290*/  @!P0 LEA.HI.X R7, R212, R21, R167, 0x2, P6 ;  /* 0x00000015d4078211 */ /* 0x000fe400030f14a7 */
        /* <DEDUP_REMOVED lines=9> */
[C---:B----4-:R-:W-:Y:S02]  /*12330*/  @!P4 LEA R12, P2, R208.reuse, R3, 0x2 ;  /* 0x00000003d00cc211 */ /* 0x050fe400078410ff */
[----:B------:R-:W-:Y:S02]  /*12340*/  ISETP.GE.AND P1, PT, R205, UR4, PT ;  /* 0x00000004cd007c0c */ /* 0x000fe4000bf26270 */
[-C--:B------:R-:W-:Y:S02]  /*12350*/  @!P3 LEA.HI.X R5, R209, R21.reuse, R164, 0x2, P6 ;  /* 0x00000015d105b211 */ /* 0x080fe400030f14a4 */
[----:B------:R-:W-:Y:S02]  /*12360*/  @!P4 LEA.HI.X R13, R208, R21, R163, 0x2, P2 ;  /* 0x00000015d00dc211 */ /* 0x000fe400010f14a3 */
[----:B------:R-:W-:Y:S01]  /*12370*/  ISETP.GE.AND P2, PT, R204, UR4, PT ;  /* 0x00000004cc007c0c */ /* 0x000fe2000bf46270 */
[----:B------:R-:W-:Y:S01]  /*12380*/  @!P3 ST.E.64 desc[UR54][R4.64], R66 ;  /* 0x000000420400b985 */ /* 0x000fe2000c101b36 */
[----:B-1----:R-:W-:-:S03]  /*12390*/  @!P5 LEA R14, P6, R207, R3, 0x2 ;  /* 0x00000003cf0ed211 */ /* 0x002fc600078c10ff */
[----:B------:R1:W-:Y:S01]  /*123a0*/  @!P4 ST.E.64 desc[UR54][R12.64], R70 ;  /* 0x000000460c00c985 */ /* 0x0003e2000c101b36 */
[----:B------:R-:W-:Y:S02]  /*123b0*/  @!P5 LEA.HI.X R15, R207, R21, R162, 0x2, P6 ;  /* 0x00000015cf0fd211 */ /* 0x000fe400030f14a2 */
[CC--:B0-----:R-:W-:Y:S02]  /*123c0*/  @!P0 LEA R6, P4, R206.reuse, R3.reuse, 0x2 ;  /* 0x00000003ce068211 */ /* 0x0c1fe400078810ff */
[----:B--2---:R-:W-:Y:S01]  /*123d0*/  @!P1 LEA R8, P3, R205, R3, 0x2 ;  /* 0x00000003cd089211 */ /* 0x004fe200078610ff */
        /* <DEDUP_REMOVED lines=14> */
[C---:B------:R-:W-:Y:S02]  /*124c0*/  @!P5 LEA R4, P6, R203.reuse, R3, 0x2 ;  /* 0x00000003cb04d211 */ /* 0x040fe400078c10ff */
[-C--:B------:R-:W-:Y:S02]  /*124d0*/  @!P4 LEA.HI.X R13, R202, R21.reuse, R157, 0x2, P0 ;  /* 0x00000015ca0dc211 */ /* 0x080fe400000f149d */
[----:B------:R-:W-:Y:S02]  /*124e0*/  @!P5 LEA.HI.X R5, R203, R21, R158, 0x2, P6 ;  /* 0x00000015cb05d211 */ /* 0x000fe400030f149e */
[----:B------:R-:W-:Y:S02]  /*124f0*/  ISETP.GE.AND P0, PT, R198, UR4, PT ;  /* 0x00000004c6007c0c */ /* 0x000fe4000bf06270 */
[----:B0-----:R-:W-:Y:S01]  /*12500*/  @!P3 LEA R14, P6, R201, R3, 0x2 ;  /* 0x00000003c90eb211 */ /* 0x001fe200078c10ff */
[----:B------:R0:W-:Y:S01]  /*12510*/  @!P5 ST.E.64 desc[UR54][R4.64], R90 ;  /* 0x0000005a0400d985 */ /* 0x0001e2000c101b36 */
[----:B------:R-:W-:-:S02]  /*12520*/  ISETP.GE.AND P5, PT, R197, UR4, PT ;  /* 0x00000004c5007c0c */ /* 0x000fc4000bfa6270 */
[----:B------:R-:W-:Y:S01]  /*12530*/  @!P3 LEA.HI.X R15, R201, R21, R156, 0x2, P6 ;  /* 0x00000015c90fb211 */ /* 0x000fe200030f149c */
[----:B------:R4:W-:Y:S01]  /*12540*/  @!P4 ST.E.64 desc[UR54][R12.64], R94 ;  /* 0x0000005e0c00c985 */ /* 0x0009e2000c101b36 */
[-C--:B--2---:R-:W-:Y:S02]  /*12550*/  @!P2 LEA R6, P6, R200, R3.reuse, 0x2 ;  /* 0x00000003c806a211 */ /* 0x084fe400078c10ff */
[----:B------:R-:W-:Y:S01]  /*12560*/  ISETP.GE.AND P4, PT, R196, UR4, PT ;  /* 0x00000004c4007c0c */ /* 0x000fe2000bf86270 */
[----:B------:R2:W-:Y:S01]  /*12570*/  @!P3 ST.E.64 desc[UR54][R14.64], R98 ;  /* 0x000000620e00b985 */ /* 0x0005e2000c101b36 */
[----:B---3--:R-:W-:Y:S02]  /*12580*/  @!P1 LEA R8, P3, R199, R3, 0x2 ;  /* 0x00000003c7089211 */ /* 0x008fe400078610ff */
        /* <DEDUP_REMOVED lines=11> */
[----:B------:R-:W-:Y:S02]  /*12640*/  @!P5 LEA.HI.X R5, R197, R21, R152, 0x2, P1 ;  /* 0x00000015c505d211 */ /* 0x000fe400008f1498 */
        /* <DEDUP_REMOVED lines=8> */
[C---:B-1----:R-:W-:Y:S01]  /*126d0*/  @!P0 LEA R6, P5, R194.reuse, R3, 0x2 ;  /* 0x00000003c2068211 */ /* 0x042fe200078a10ff */
[----:B------:R1:W-:Y:S01]  /*126e0*/  @!P3 ST.E.64 desc[UR54][R14.64], R122 ;  /* 0x0000007a0e00b985 */ /* 0x0003e2000c101b36 */
[----:B------:R-:W-:Y:S02]  /*126f0*/  ISETP.GE.AND P3, PT, R191, UR4, PT ;  /* 0x00000004bf007c0c */ /* 0x000fe4000bf66270 */
[----:B------:R-:W-:Y:S02]  /*12700*/  @!P0 LEA.HI.X R7, R194, R21, R228, 0x2, P5 ;  /* 0x00000015c2078211 */ /* 0x000fe400028f14e4 */
[----:B------:R-:W-:Y:S02]  /*12710*/  ISETP.GE.AND P5, PT, R189, UR4, PT ;  /* 0x00000004bd007c0c */ /* 0x000fe4000bfa6270 */
[-C--:B---3--:R-:W-:Y:S01]  /*12720*/  @!P1 LEA R8, P6, R193, R3.reuse, 0x2 ;  /* 0x00000003c1089211 */ /* 0x088fe200078c10ff */
[----:B------:R4:W-:Y:S02]  /*12730*/  @!P0 ST.E.64 desc[UR54][R6.64], R126 ;  /* 0x0000007e06008985 */ /* 0x0009e4000c101b36 */
[----:B0-----:R-:W-:-:S02]  /*12740*/  @!P4 LEA R4, P0, R192, R3, 0x2 ;  /* 0x00000003c004c211 */ /* 0x001fc400078010ff */
[----:B------:R-:W-:Y:S02]  /*12750*/  @!P1 LEA.HI.X R9, R193, R21, R226, 0x2, P6 ;  /* 0x00000015c1099211 */ /* 0x000fe400030f14e2 */
[----:B------:R-:W-:Y:S02]  /*12760*/  @!P3 LEA R10, P6, R191, R3, 0x2 ;  /* 0x00000003bf0ab211 */ /* 0x000fe400078c10ff */
[----:B------:R-:W-:Y:S01]  /*12770*/  @!P4 LEA.HI.X R5, R192, R21, R225, 0x2, P0 ;  /* 0x00000015c005c211 */ /* 0x000fe200000f14e1 */
        /* <DEDUP_REMOVED lines=12> */
[----:B----4-:R-:W-:-:S04]  /*12840*/  LEA R4, P0, R188, R3, 0x2 ;  /* 0x00000003bc047211 */ /* 0x010fc800078010ff */
[----:B------:R-:W-:-:S05]  /*12850*/  LEA.HI.X R5, R188, R21, R221, 0x2, P0 ;  /* 0x00000015bc057211 */ /* 0x000fca00000f14dd */
[----:B------:R0:W-:Y:S01]  /*12860*/  ST.E.64 desc[UR54][R4.64], R150 ;  /* 0x0000009604007985 */ /* 0x0001e2000c101b36 */
[----:B------:R-:W-:Y:S05]  /*12870*/  BRA `(.L_x_2331) ;  /* 0x0000000c00fc7947 */ /* 0x000fea0003800000 */
.L_x_2325:
        /* <DEDUP_REMOVED lines=9> */
[----:B------:R-:W-:Y:S01]  /*12910*/  UISETP.NE.U32.AND UP1, UPT, UR10, URZ, UPT ;  /* 0x0000003f0a00728c */ /* 0x000fe2000bf25070 */
[----:B------:R-:W-:Y:S02]  /*12920*/  ULDC UR4, c[0x0][0xa88] ;  /* 0x0002a20000047ab9 */ /* 0x000fe40000000800 */
[----:B------:R-:W2:Y:S01]  /*12930*/  @P1 LDG.E R9, desc[UR54][R4.64] ;  /* 0x0000003604091981 */ /* 0x000ea2000c1e1900 */
[----:B------:R-:W-:Y:S01]  /*12940*/  UISETP.NE.AND.EX UP1, UPT, UR11, URZ, UPT, UP1 ;  /* 0x0000003f0b00728c */ /* 0x000fe2000bf25310 */
[----:B------:R-:W-:-:S05]  /*12950*/  IMAD.U32 R0, RZ, RZ, UR4 ;  /* 0x00000004ff007e24 */ /* 0x000fca000f8e00ff */
[----:B------:R-:W-:-:S05]  /*12960*/  PLOP3.LUT P2, PT, PT, PT, UP1, 0x80, 0x0 ;  /* 0x000000000000781c */ /* 0x000fca0003f4f018 */
[----:B------:R-:W-:Y:S02]  /*12970*/  @UP1 ULDC.64 UR10, c[0x0][0xc08] ;  /* 0x00030200000a1ab9 */ /* 0x000fe40000000a00 */
[----:B------:R-:W-:-:S06]  /*12980*/  @UP1 UIMAD.WIDE UR10, UR44, 0x4, UR10 ;  /* 0x000000042c0a18a5 */ /* 0x000fcc000f8e020a */
[----:B------:R-:W-:Y:S02]  /*12990*/  IMAD.U32 R6, RZ, RZ, UR10 ;  /* 0x0000000aff067e24 */ /* 0x000fe4000f8e00ff */
[----:B------:R-:W-:-:S05]  /*129a0*/  IMAD.U32 R7, RZ, RZ, UR11 ;  /* 0x0000000bff077e24 */ /* 0x000fca000f8e00ff */
[----:B------:R0:W5:Y:S01]  /*129b0*/  @P2 LDG.E R0, desc[UR54][R6.64] ;  /* 0x0000003606002981 */ /* 0x000162000c1e1900 */
[----:B------:R-:W-:Y:S01]  /*129c0*/  UISETP.NE.AND UP1, UPT, UR9, URZ, UPT ;  /* 0x0000003f0900728c */ /* 0x000fe2000bf25270 */
[----:B------:R-:W-:Y:S01]  /*129d0*/  UMOV UR4, URZ ;  /* 0x0000003f00047c82 */ /* 0x000fe20008000000 */
[----:B------:R-:W1:Y:S09]  /*129e0*/  S2R R8, SR_TID.X ;  /* 0x0000000000087919 */ /* 0x000e720000002100 */
[----:B------:R-:W-:Y:S01]  /*129f0*/  @!UP1 ULDC UR9, c[0x0][0xad4] ;  /* 0x0002b50000099ab9 */ /* 0x000fe20000000800 */
[----:B-1----:R-:W-:-:S05]  /*12a00*/  VIADD R3, R8, 0xffffff80 ;  /* 0xffffff8008037836 */ /* 0x002fca0000000000 */
[----:B------:R-:W-:Y:S02]  /*12a10*/  ISETP.GT.AND P0, PT, R3, 0x3f, PT ;  /* 0x0000003f0300780c */ /* 0x000fe40003f04270 */
[----:B--2---:R-:W-:Y:S01]  /*12a20*/  @P1 R2UR UR4, R9 ;  /* 0x00000000090412ca */ /* 0x004fe200000e0000 */
[----:B0-----:R-:W-:-:S14]  /*12a30*/  @P2 BRA `(.L_x_2334) ;  /* 0x0000000000102947 */ /* 0x001fdc0003800000 */
[----:B------:R-:W-:Y:S05]  /*12a40*/  @!P1 BRA `(.L_x_2334) ;  /* 0x00000000000c9947 */ /* 0x000fea0003800000 */
[----:B------:R-:W2:Y:S04]  /*12a50*/  LDG.E R3, desc[UR54][R4.64] ;  /* 0x0000003604037981 */ /* 0x000ea8000c1e1900 */
[----:B-----5:R-:W2:Y:S02]  /*12a60*/  LDG.E R0, desc[UR54][R4.64+0x4] ;  /* 0x0000043604007981 */ /* 0x020ea4000c1e1900 */
[----:B--2---:R-:W-:-:S07]  /*12a70*/  IMAD.IADD R0, R0, 0x1, -R3 ;  /* 0x0000000100007824 */ /* 0x004fce00078e0a03 */
.L_x_2334:
[----:B------:R-:W-:Y:S01]  /*12a80*/  USHF.R.S32.HI UR16, URZ, 0x1f, UR44 ;  /* 0x0000001f3f107899 */ /* 0x000fe2000801142c */
[----:B------:R-:W-:Y:S01]  /*12a90*/  BSSY B1, `(.L_x_2335) ;  /* 0x000003a000017945 */ /* 0x000fe20003800000 */
[----:B------:R-:W-:Y:S02]  /*12aa0*/  USHF.R.S32.HI UR24, URZ, 0x1f, UR4 ;  /* 0x0000001f3f187899 */ /* 0x000fe40008011404 */
[----:B------:R-:W-:Y:S02]  /*12ab0*/  USEL UR8, UR44, URZ, !UP0 ;  /* 0x0000003f2c087287 */ /* 0x000fe4000c000000 */
[----:B------:R-:W-:Y:S01]  /*12ac0*/  USEL UR16, UR16, URZ, !UP0 ;  /* 0x0000003f10107287 */ /* 0x000fe2000c000000 */
[----:B------:R-:W-:Y:S11]  /*12ad0*/  @P0 BRA `(.L_x_2336) ;  /* 0x0000000000d40947 */ /* 0x000ff60003800000 */
[----:B------:R-:W0:Y:S01]  /*12ae0*/  LDC R9, c[0x0][0xbe8] ;  /* 0x0002fa00ff097b82 */ /* 0x000e220000000800 */
[----:B------:R-:W-:-:S05]  /*12af0*/  IMAD.U32 R5, RZ, RZ, UR45 ;  /* 0x0000002dff057e24 */ /* 0x000fca000f8e00ff */
[----:B------:R-:W-:Y:S01]  /*12b00*/  IADD3 R6, R5, -0x80, R8 ;  /* 0xffffff8005067810 */ /* 0x000fe20007ffe008 */
[----:B0----5:R-:W-:-:S05]  /*12b10*/  IMAD R3, R0, R9, RZ ;  /* 0x0000000900037224 */ /* 0x021fca00078e02ff */
[----:B------:R-:W-:-:S13]  /*12b20*/  ISETP.GE.AND P0, PT, R6, R3, PT ;  /* 0x000000030600720c */ /* 0x000fda0003f06270 */
[----:B------:R-:W-:Y:S05]  /*12b30*/  @P0 BRA `(.L_x_2336) ;  /* 0x0000000000bc0947 */ /* 0x000fea0003800000 */
[----:B------:R-:W-:Y:S01]  /*12b40*/  ISETP.NE.AND P0, PT, R9, 0x1, PT ;  /* 0x000000010900780c */ /* 0x000fe20003f05270 */
[----:B------:R-:W-:Y:S01]  /*12b50*/  UISETP.GT.AND UP0, UPT, UR9, 0x1, UPT ;  /* 0x000000010900788c */ /* 0x000fe2000bf04270 */
[----:B------:R-:W-:Y:S01]  /*12b60*/  UMOV UR20, 0x9b8 ;  /* 0x000009b800147882 */ /* 0x000fe20000000000 */
[----:B------:R-:W-:Y:S02]  /*12b70*/  ULOP3.LUT UR17, UR42, 0xff, URZ, 0xc0, !UPT ;  /* 0x000000ff2a117892 */ /* 0x000fe4000f8ec03f */
[----:B------:R-:W-:Y:S02]  /*12b80*/  USEL UR20, UR20, 0x978, UP0 ;  /* 0x0000097814147887 */ /* 0x000fe40008000000 */
[----:B------:R-:W-:-:S06]  /*12b90*/  USEL UR17, UR17, URZ, UP0 ;  /* 0x0000003f11117287 */ /* 0x000fcc0008000000 */
[----:B------:R-:W0:Y:S04]  /*12ba0*/  @P0 LDC R3, c[0x0][0xbec] ;  /* 0x0002fb00ff030b82 */ /* 0x000e280000000800 */
[----:B------:R-:W-:Y:S01]  /*12bb0*/  ULDC.64 UR10, c[0x0][UR20+0x218] ;  /* 0x00008600140a7abb */ /* 0x000fe20008000a00 */
[----:B------:R-:W-:Y:S01]  /*12bc0*/  ULDC.64 UR14, c[0x0][UR20+0x220] ;  /* 0x00008800140e7abb */ /* 0x000fe20008000a00 */
[----:B------:R-:W-:Y:S02]  /*12bd0*/  ULDC.64 UR18, c[0x0][UR20+0x228] ;  /* 0x00008a0014127abb */ /* 0x000fe40008000a00 */
[----:B------:R-:W1:Y:S01]  /*12be0*/  @P0 LDC R5, c[0x0][0xbf0] ;  /* 0x0002fc00ff050b82 */ /* 0x000e620000000800 */
[----:B------:R-:W-:Y:S02]  /*12bf0*/  UIMAD.WIDE.U32 UR12, UR10, UR43, URZ ;  /* 0x0000002b0a0c72a5 */ /* 0x000fe4000f8e003f */
[----:B------:R-:W-:-:S02]  /*12c00*/  UIMAD UR21, UR11, UR43, URZ ;  /* 0x0000002b0b1572a4 */ /* 0x000fc4000f8e023f */
[----:B------:R-:W-:Y:S02]  /*12c10*/  UIMAD UR15, UR15, UR8, URZ ;  /* 0x000000080f0f72a4 */ /* 0x000fe4000f8e023f */
[----:B------:R-:W-:Y:S02]  /*12c20*/  UIMAD.WIDE.U32 UR22, UR18, UR17, URZ ;  /* 0x00000011121672a5 */ /* 0x000fe4000f8e003f */
[----:B------:R-:W-:Y:S02]  /*12c30*/  UIMAD.WIDE.U32 UR10, UR14, UR8, URZ ;  /* 0x000000080e0a72a5 */ /* 0x000fe4000f8e003f */
[----:B------:R-:W-:Y:S02]  /*12c40*/  UIMAD UR17, UR19, UR17, URZ ;  /* 0x00000011131172a4 */ /* 0x000fe4000f8e023f */
[----:B------:R-:W-:Y:S02]  /*12c50*/  UIMAD UR15, UR14, UR16, UR15 ;  /* 0x000000100e0f72a4 */ /* 0x000fe4000f8e020f */
[----:B------:R-:W-:Y:S01]  /*12c60*/  UIADD3 UR12, UP1, UP2, UR10, UR12, UR4 ;  /* 0x0000000c0a0c7290 */ /* 0x000fe2000fa3e004 */
[----:B0-----:R-:W-:Y:S01]  /*12c70*/  @P0 IMAD.HI.U32 R4, R6, R3, RZ ;  /* 0x0000000306040227 */ /* 0x001fe200078e00ff */
[----:B------:R-:W-:-:S02]  /*12c80*/  UIADD3 UR17, UR23, UR17, URZ ;  /* 0x0000001117117290 */ /* 0x000fc4000fffe03f */
[----:B------:R-:W-:Y:S01]  /*12c90*/  UIADD3 UR21, UR13, UR21, URZ ;  /* 0x000000150d157290 */ /* 0x000fe2000fffe03f */
[----:B------:R-:W-:Y:S01]  /*12ca0*/  IMAD.MOV.U32 R3, RZ, RZ, R6 ;  /* 0x000000ffff037224 */ /* 0x000fe200078e0006 */
[----:B------:R-:W-:Y:S02]  /*12cb0*/  UIADD3 UR15, UR11, UR15, URZ ;  /* 0x0000000f0b0f7290 */ /* 0x000fe4000fffe03f */
[----:B------:R-:W-:Y:S01]  /*12cc0*/  IMAD.U32 R8, RZ, RZ, UR17 ;  /* 0x00000011ff087e24 */ /* 0x000fe2000f8e00ff */
[----:B-1----:R-:W-:Y:S01]  /*12cd0*/  @P0 SHF.R.U32.HI R3, RZ, R5, R4 ;  /* 0x00000005ff030219 */ /* 0x002fe20000011604 */
[----:B------:R-:W-:Y:S01]  /*12ce0*/  IMAD.U32 R4, RZ, RZ, UR22 ;  /* 0x00000016ff047e24 */ /* 0x000fe2000f8e00ff */
[----:B------:R-:W-:Y:S01]  /*12cf0*/  ULDC.64 UR10, c[0x0][UR20+0x210] ;  /* 0x00008400140a7abb */ /* 0x000fe20008000a00 */
        /* <DEDUP_REMOVED lines=19> */
.L_x_2336:
[----:B------:R-:W-:Y:S05]  /*12e30*/  BSYNC B1 ;  /* 0x0000000000017941 */ /* 0x000fea0003800000 */
.L_x_2335:
[----:B------:R-:W-:-:S06]  /*12e40*/  UISETP.GT.AND UP0, UPT, UR9, 0x1, UPT ;  /* 0x000000010900788c */ /* 0x000fcc000bf04270 */
[----:B------:R-:W-:-:S13]  /*12e50*/  PLOP3.LUT P0, PT, PT, PT, UP0, 0x80, 0x0 ;  /* 0x000000000000781c */ /* 0x000fda0003f0f008 */
[----:B------:R-:W-:Y:S05]  /*12e60*/  @P0 BRA `(.L_x_2331) ;  /* 0x0000000800800947 */ /* 0x000fea0003800000 */
[----:B------:R-:W1:Y:S01]  /*12e70*/  LDC R11, c[0x0][0xbe8] ;  /* 0x0002fa00ff0b7b82 */ /* 0x000e620000000800 */
[C---:B------:R-:W-:Y:S01]  /*12e80*/  VIADD R37, R19.reuse, 0x40 ;  /* 0x0000004013257836 */ /* 0x040fe20000000000 */
[----:B------:R-:W-:Y:S01]  /*12e90*/  ULDC UR14, c[0x0][0xac8] ;  /* 0x0002b200000e7ab9 */ /* 0x000fe20000000800 */
[----:B------:R-:W-:Y:S01]  /*12ea0*/  ULDC.64 UR12, c[0x0][0xaa0] ;  /* 0x0002a800000c7ab9 */ /* 0x000fe20000000a00 */
[----:B------:R-:W-:Y:S01]  /*12eb0*/  ISETP.GE.AND P2, PT, R19, UR14, PT ;  /* 0x0000000e13007c0c */ /* 0x000fe2000bf46270 */
[----:B------:R-:W-:Y:S01]  /*12ec0*/  UIMAD UR9, UR24, UR12, URZ ;  /* 0x0000000c180972a4 */ /* 0x000fe2000f8e023f */
[----:B------:R-:W-:Y:S01]  /*12ed0*/  ISETP.GE.AND P1, PT, R37, UR14, PT ;  /* 0x0000000e25007c0c */ /* 0x000fe2000bf26270 */
[----:B------:R-:W-:Y:S01]  /*12ee0*/  UIMAD.WIDE.U32 UR10, UR4, UR12, URZ ;  /* 0x0000000c040a72a5 */ /* 0x000fe2000f8e003f */
[----:B0-----:R-:W-:Y:S01]  /*12ef0*/  SEL R3, RZ, 0x1, P2 ;  /* 0x00000001ff037807 */ /* 0x001fe20001000000 */
[----:B------:R-:W-:Y:S01]  /*12f00*/  UIMAD UR9, UR4, UR13, UR9 ;  /* 0x0000000d040972a4 */ /* 0x000fe2000f8e0209 */
[----:B------:R-:W-:Y:S01]  /*12f10*/  SEL R4, RZ, 0xffffffff, P1 ;  /* 0xffffffffff047807 */ /* 0x000fe20000800000 */
[C---:B------:R-:W-:Y:S01]  /*12f20*/  VIADD R35, R19.reuse, 0x80 ;  /* 0x0000008013237836 */ /* 0x040fe20000000000 */
[----:B------:R-:W-:Y:S01]  /*12f30*/  ULDC.64 UR12, c[0x0][0xae8] ;  /* 0x0002ba00000c7ab9 */ /* 0x000fe20000000a00 */
[----:B------:R-:W-:Y:S01]  /*12f40*/  UIADD3 UR11, UR11, UR9, URZ ;  /* 0x000000090b0b7290 */ /* 0x000fe2000fffe03f */
[----:B------:R-:W-:Y:S01]  /*12f50*/  VIADD R39, R19, 0xc0 ;  /* 0x000000c013277836 */ /* 0x000fe20000000000 */
[----:B------:R-:W-:Y:S01]  /*12f60*/  BSSY B1, `(.L_x_2337) ;  /* 0x000006c000017945 */ /* 0x000fe20003800000 */
[----:B------:R-:W-:Y:S01]  /*12f70*/  IMAD.SHL.U32 R4, R4, 0x2, RZ ;  /* 0x0000000204047824 */ /* 0x000fe200078e00ff */
[----:B------:R-:W-:Y:S01]  /*12f80*/  ISETP.GE.AND P1, PT, R35, UR14, PT ;  /* 0x0000000e23007c0c */ /* 0x000fe2000bf26270 */
[----:B------:R-:W-:Y:S01]  /*12f90*/  UIMAD.WIDE.U32 UR10, UR43, UR12, UR10 ;  /* 0x0000000c2b0a72a5 */ /* 0x000fe2000f8e000a */
[C---:B------:R-:W-:Y:S01]  /*12fa0*/  VIADD R29, R19.reuse, 0x100 ;  /* 0x00000100131d7836 */ /* 0x040fe20000000000 */
[----:B------:R-:W-:Y:S01]  /*12fb0*/  SHF.R.S32.HI R32, RZ, 0x1f, R35 ;  /* 0x0000001fff207819 */ /* 0x000fe20000011423 */
[----:B------:R-:W-:Y:S01]  /*12fc0*/  VIADD R27, R19, 0x140 ;  /* 0x00000140131b7836 */ /* 0x000fe20000000000 */
[----:B------:R-:W-:Y:S01]  /*12fd0*/  LOP3.LUT R6, R4, 0x2, R3, 0xe2, !PT ;  /* 0x0000000204067812 */ /* 0x000fe200078ee203 */
[----:B------:R-:W-:Y:S01]  /*12fe0*/  IMAD R3, R187, 0x20, R219 ;  /* 0x00000020bb037824 */ /* 0x000fe200078e02db */
[----:B-1----:R-:W-:Y:S01]  /*12ff0*/  ISETP.NE.AND P0, PT, R11, 0x1, PT ;  /* 0x000000010b00780c */ /* 0x002fe20003f05270 */
[----:B------:R-:W-:Y:S01]  /*13000*/  UIMAD UR11, UR43, UR13, UR11 ;  /* 0x0000000d2b0b72a4 */ /* 0x000fe2000f8e020b */
[----:B------:R-:W-:Y:S01]  /*13010*/  VIADD R33, R19, 0x180 ;  /* 0x0000018013217836 */ /* 0x000fe20000000000 */
[----:B------:R-:W-:Y:S01]  /*13020*/  SHF.R.S32.HI R28, RZ, 0x1f, R27 ;  /* 0x0000001fff1c7819 */ /* 0x000fe2000001141b */
[----:B------:R-:W-:Y:S01]  /*13030*/  VIADD R8, R3, UR45 ;  /* 0x0000002d03087c36 */ /* 0x000fe20008000000 */
[----:B------:R-:W-:Y:S01]  /*13040*/  SEL R3, RZ, 0xffffffff, P1 ;  /* 0xffffffffff037807 */ /* 0x000fe20000800000 */
[----:B------:R-:W-:Y:S01]  /*13050*/  ULDC.64 UR12, c[0x0][0xaf0] ;  /* 0x0002bc00000c7ab9 */ /* 0x000fe20000000a00 */
[----:B------:R-:W-:Y:S01]  /*13060*/  ISETP.GE.AND P1, PT, R39, UR14, PT ;  /* 0x0000000e27007c0c */ /* 0x000fe2000bf26270 */
[----:B------:R-:W-:Y:S01]  /*13070*/  UIMAD UR16, UR16, UR12, URZ ;  /* 0x0000000c101072a4 */ /* 0x000fe2000f8e023f */
[----:B-----5:R-:W-:Y:S01]  /*13080*/  IMAD R25, R0, R11, RZ ;  /* 0x0000000b00197224 */ /* 0x020fe200078e02ff */
[----:B------:R-:W-:Y:S01]  /*13090*/  SHF.R.S32.HI R30, RZ, 0x1f, R29 ;  /* 0x0000001fff1e7819 */ /* 0x000fe2000001141d */
[----:B------:R-:W-:Y:S01]  /*130a0*/  IMAD.SHL.U32 R9, R3, 0x4, RZ ;  /* 0x0000000403097824 */ /* 0x000fe200078e00ff */
[----:B------:R-:W-:Y:S01]  /*130b0*/  UIMAD UR4, UR8, UR13, UR16 ;  /* 0x0000000d080472a4 */ /* 0x000fe2000f8e0210 */
[----:B------:R-:W0:Y:S01]  /*130c0*/  @P0 LDC R5, c[0x0][0xbec] ;  /* 0x0002fb00ff050b82 */ /* 0x000e220000000800 */
[----:B------:R-:W-:Y:S01]  /*130d0*/  IMAD.MOV.U32 R3, RZ, RZ, R8 ;  /* 0x000000ffff037224 */ /* 0x000fe200078e0008 */
[----:B------:R-:W-:Y:S01]  /*130e0*/  UIMAD.WIDE.U32 UR8, UR8, UR12, UR10 ;  /* 0x0000000c080872a5 */ /* 0x000fe2000f8e000a */
[----:B------:R-:W-:Y:S01]  /*130f0*/  LOP3.LUT R6, R9, 0x4, R6, 0xe2, !PT ;  /* 0x0000000409067812 */ /* 0x000fe200078ee206 */
[----:B------:R-:W-:Y:S01]  /*13100*/  VIADD R26, R219, UR45 ;  /* 0x0000002ddb1a7c36 */ /* 0x000fe20008000000 */
[----:B------:R-:W-:Y:S01]  /*13110*/  SHF.R.S32.HI R34, RZ, 0x1f, R37 ;  /* 0x0000001fff227819 */ /* 0x000fe20000011425 */
[----:B------:R-:W-:Y:S01]  /*13120*/  UIADD3 UR4, UR9, UR4, URZ ;  /* 0x0000000409047290 */ /* 0x000fe2000fffe03f */
[----:B------:R-:W-:Y:S01]  /*13130*/  VIADD R31, R19, 0x1c0 ;  /* 0x000001c0131f7836 */ /* 0x000fe20000000000 */
[----:B------:R-:W1:Y:S01]  /*13140*/  @P0 LDC R7, c[0x0][0xbf0] ;  /* 0x0002fc00ff070b82 */ /* 0x000e620000000800 */
[----:B------:R-:W-:-:S02]  /*13150*/  SHF.R.S32.HI R36, RZ, 0x1f, R33 ;  /* 0x0000001fff247819 */ /* 0x000fc40000011421 */
[----:B------:R-:W-:Y:S02]  /*13160*/  SHF.R.S32.HI R38, RZ, 0x1f, R39 ;  /* 0x0000001fff267819 */ /* 0x000fe40000011427 */
[----:B------:R-:W-:Y:S01]  /*13170*/  SHF.R.S32.HI R40, RZ, 0x1f, R31 ;  /* 0x0000001fff287819 */ /* 0x000fe2000001141f */
[----:B0-----:R-:W-:Y:S01]  /*13180*/  @P0 IMAD.HI.U32 R4, R8, R5, RZ ;  /* 0x0000000508040227 */ /* 0x001fe200078e00ff */
[----:B------:R-:W-:Y:S02]  /*13190*/  SEL R5, RZ, 0xffffffff, P1 ;  /* 0xffffffffff057807 */ /* 0x000fe40000800000 */
[----:B------:R-:W-:-:S04]  /*131a0*/  ISETP.GE.AND P1, PT, R31, UR14, PT ;  /* 0x0000000e1f007c0c */ /* 0x000fc8000bf26270 */
[----:B------:R-:W-:Y:S02]  /*131b0*/  SEL R0, RZ, 0x80, P1 ;  /* 0x00000080ff007807 */ /* 0x000fe40000800000 */
[----:B-1----:R-:W-:Y:S01]  /*131c0*/  @P0 SHF.R.U32.HI R3, RZ, R7, R4 ;  /* 0x00000007ff030219 */ /* 0x002fe20000011604 */
[----:B------:R-:W-:Y:S01]  /*131d0*/  IMAD.SHL.U32 R7, R5, 0x8, RZ ;  /* 0x0000000805077824 */ /* 0x000fe200078e00ff */
[----:B------:R-:W-:Y:S01]  /*131e0*/  ISETP.GE.AND P0, PT, R29, UR14, PT ;  /* 0x0000000e1d007c0c */ /* 0x000fe2000bf06270 */
[----:B------:R-:W-:Y:S02]  /*131f0*/  IMAD.U32 R4, RZ, RZ, UR8 ;  /* 0x00000008ff047e24 */ /* 0x000fe4000f8e00ff */
[----:B------:R-:W-:Y:S01]  /*13200*/  IMAD.U32 R5, RZ, RZ, UR9 ;  /* 0x00000009ff057e24 */ /* 0x000fe2000f8e00ff */
[----:B------:R-:W-:Y:S01]  /*13210*/  LOP3.LUT R10, R7, 0x8, R6, 0xe2, !PT ;  /* 0x00000008070a7812 */ /* 0x000fe200078ee206 */
[--C-:B------:R-:W-:Y:S01]  /*13220*/  IMAD.MOV R7, RZ, RZ, -R3.reuse ;  /* 0x000000ffff077224 */ /* 0x100fe200078e0a03 */
[----:B------:R-:W-:Y:S01]  /*13230*/  SHF.R.S32.HI R6, RZ, 0x1f, R3 ;  /* 0x0000001fff067819 */ /* 0x000fe20000011403 */
[----:B------:R-:W-:Y:S01]  /*13240*/  ULDC.64 UR8, c[0x0][0xae0] ;  /* 0x0002b80000087ab9 */ /* 0x000fe20000000a00 */
[----:B------:R-:W-:Y:S01]  /*13250*/  SEL R9, RZ, 0xffffffff, P0 ;  /* 0xffffffffff097807 */ /* 0x000fe20000000000 */
[----:B------:R-:W-:Y:S01]  /*13260*/  IMAD.U32 R5, RZ, RZ, UR4 ;  /* 0x00000004ff057e24 */ /* 0x000fe2000f8e00ff */
[----:B------:R-:W-:Y:S01]  /*13270*/  ISETP.GE.AND P0, PT, R27, UR14, PT ;  /* 0x0000000e1b007c0c */ /* 0x000fe2000bf06270 */
[----:B------:R-:W-:-:S02]  /*13280*/  IMAD R6, R6, UR8, RZ ;  /* 0x0000000806067c24 */ /* 0x000fc4000f8e02ff */
[----:B------:R-:W-:Y:S01]  /*13290*/  IMAD R7, R11, R7, R8 ;  /* 0x000000070b077224 */ /* 0x000fe200078e0208 */
[----:B------:R-:W-:Y:S01]  /*132a0*/  SEL R8, RZ, 0xffffffff, P0 ;  /* 0xffffffffff087807 */ /* 0x000fe20000000000 */
[----:B------:R-:W-:Y:S01]  /*132b0*/  IMAD.SHL.U32 R13, R9, 0x10, RZ ;  /* 0x00000010090d7824 */ /* 0x000fe200078e00ff */
[----:B------:R-:W-:Y:S01]  /*132c0*/  ISETP.GE.AND P0, PT, R33, UR14, PT ;  /* 0x0000000e21007c0c */ /* 0x000fe2000bf06270 */
[C---:B------:R-:W-:Y:S02]  /*132d0*/  IMAD R9, R3.reuse, UR9, R6 ;  /* 0x0000000903097c24 */ /* 0x040fe4000f8e0206 */
[----:B------:R-:W-:Y:S01]  /*132e0*/  IMAD.WIDE.U32 R4, R3, UR8, R4 ;  /* 0x0000000803047c25 */ /* 0x000fe2000f8e0004 */
[----:B------:R-:W-:Y:S01]  /*132f0*/  SHF.R.S32.HI R3, RZ, 0x1f, R7 ;  /* 0x0000001fff037819 */ /* 0x000fe20000011407 */
[----:B------:R-:W-:Y:S01]  /*13300*/  ULDC.64 UR8, c[0x0][0xad8] ;  /* 0x0002b60000087ab9 */ /* 0x000fe20000000a00 */
[----:B------:R-:W-:Y:S01]  /*13310*/  LOP3.LUT R10, R13, 0x10, R10, 0xe2, !PT ;  /* 0x000000100d0a7812 */ /* 0x000fe200078ee20a */
[----:B------:R-:W-:-:S02]  /*13320*/  IMAD.IADD R5, R5, 0x1, R9 ;  /* 0x0000000105057824 */ /* 0x000fc400078e0209 */
[----:B------:R-:W-:Y:S02]  /*13330*/  IMAD R6, R3, UR8, RZ ;  /* 0x0000000803067c24 */ /* 0x000fe4000f8e02ff */
[----:B------:R-:W-:-:S04]  /*13340*/  IMAD.WIDE.U32 R4, R7, UR8, R4 ;  /* 0x0000000807047c25 */ /* 0x000fc8000f8e0004 */
[----:B------:R-:W-:Y:S01]  /*13350*/  IMAD R3, R7, UR9, R6 ;  /* 0x0000000907037c24 */ /* 0x000fe2000f8e0206 */
[----:B------:R-:W-:Y:S01]  /*13360*/  ULDC.64 UR8, c[0x0][0xa80] ;  /* 0x0002a00000087ab9 */ /* 0x000fe20000000a00 */
[----:B------:R-:W-:Y:S01]  /*13370*/  SEL R7, RZ, 0x40, P0 ;  /* 0x00000040ff077807 */ /* 0x000fe20000000000 */
[----:B------:R-:W-:Y:S01]  /*13380*/  IMAD.SHL.U32 R9, R8, 0x20, RZ ;  /* 0x0000002008097824 */ /* 0x000fe200078e00ff */
[----:B------:R-:W-:Y:S01]  /*13390*/  LEA R20, P0, R4, UR8, 0x1 ;  /* 0x0000000804147c11 */ /* 0x000fe2000f8008ff */
[----:B------:R-:W-:-:S03]  /*133a0*/  IMAD.IADD R3, R5, 0x1, R3 ;  /* 0x0000000105037824 */ /* 0x000fc600078e0203 */
[----:B------:R-:W-:Y:S01]  /*133b0*/  LOP3.LUT R10, R9, 0x20, R10, 0xe2, !PT ;  /* 0x00000020090a7812 */ /* 0x000fe200078ee20a */
[----:B------:R0:W1:Y:S01]  /*133c0*/  SHFL.IDX PT, R6, R20, RZ, 0x181f ;  /* 0x00181fff14067589 */ /* 0x00006200000e0000 */
[----:B------:R-:W-:Y:S02]  /*133d0*/  LEA.HI.X R3, R4, UR9, R3, 0x1, P0 ;  /* 0x0000000904037c11 */ /* 0x000fe400080f0c03 */
[----:B------:R-:W-:Y:S02]  /*133e0*/  ISETP.GE.AND P0, PT, R26, R25, PT ;  /* 0x000000191a00720c */ /* 0x000fe40003f06270 */
[----:B------:R-:W-:Y:S02]  /*133f0*/  LOP3.LUT R21, R10, R7, RZ, 0xfc, !PT ;  /* 0x000000070a157212 */ /* 0x000fe400078efcff */
[----:B------:R0:W2:Y:S02]  /*13400*/  SHFL.IDX PT, R7, R3, RZ, 0x181f ;  /* 0x00181fff03077589 */ /* 0x0000a400000e0000 */
        /* <DEDUP_REMOVED lines=33> */
.L_x_2338:
[----:B------:R-:W-:Y:S05]  /*13620*/  BSYNC B1 ;  /* 0x0000000000017941 */ /* 0x000fea0003800000 */
.L_x_2337:
        /* <DEDUP_REMOVED lines=9> */
[----:B------:R-:W-:-:S05]  /*136c0*/  ISETP.GE.AND P2, PT, R29, UR14, PT ;  /* 0x0000000e1d007c0c */ /* 0x000fca000bf46270 */
[----:B-1-3--:R-:W-:Y:S02]  /*136d0*/  @!P1 IMAD.WIDE R4, R19, 0x2, R6 ;  /* 0x0000000213049825 */ /* 0x00afe400078e0206 */
[-C--:B------:R-:W-:Y:S02]  /*136e0*/  @!P5 LEA R8, P0, R37, R6.reuse, 0x1 ;  /* 0x000000062508d211 */ /* 0x080fe400078008ff */
        /* <DEDUP_REMOVED lines=24> */
.L_x_2331:
[----:B------:R-:W-:Y:S05]  /*13870*/  BSYNC B0 ;  /* 0x0000000000007941 */ /* 0x000fea0003800000 */
.L_x_2324:
[----:B------:R-:W-:Y:S02]  /*13880*/  ULDC UR4, c[0x0][0xc3c] ;  /* 0x00030f0000047ab9 */ /* 0x000fe40000000800 */
[----:B------:R-:W-:-:S06]  /*13890*/  UISETP.GE.AND UP0, UPT, UR6, UR4, UPT ;  /* 0x000000040600728c */ /* 0x000fcc000bf06270 */
[----:B------:R-:W-:-:S13]  /*138a0*/  PLOP3.LUT P0, PT, PT, PT, UP0, 0x80, 0x0 ;  /* 0x000000000000781c */ /* 0x000fda0003f0f008 */
[----:B------:R-:W-:Y:S05]  /*138b0*/  @!P0 BRA `(.L_x_2339) ;  /* 0xfffffed800788947 */ /* 0x000fea000383ffff */
[----:B------:R-:W-:Y:S05]  /*138c0*/  EXIT ;  /* 0x000000000000794d */ /* 0x000fea0003800000 */
.L_x_2215:
        /* <DEDUP_REMOVED lines=16> */
.L_x_2340:
        /* <DEDUP_REMOVED lines=43> */
.L_x_2344:
        /* <DEDUP_REMOVED lines=35> */
.L_x_2342:
        /* <DEDUP_REMOVED lines=9> */
[----:B0-----:R-:W-:-:S07]  /*13f40*/  ISETP.NE.AND P1, PT, R9, 0x1, PT ;  /* 0x000000010900780c */ /* 0x001fce0003f25270 */
[----:B-1----:R-:W-:Y:S06]  /*13f50*/  @!P0 BRA `(.L_x_2345) ;  /* 0x0000000000088947 */ /* 0x002fec0003800000 */
[----:B------:R-:W-:-:S06]  /*13f60*/  VIADD R24, R27, 0xffffffff ;  /* 0xffffffff1b187836 */ /* 0x000fcc0000000000 */
[----:B------:R0:W1:Y:S02]  /*13f70*/  SHFL.IDX PT, R24, R5, R24, 0x1f ;  /* 0x00001f1805187589 */ /* 0x00006400000e0000 */
.L_x_2345:
[----:B-1----:R-:W-:Y:S02]  /*13f80*/  IMAD R24, R24, UR5, R3 ;  /* 0x0000000518187c24 */ /* 0x002fe4000f8e0203 */
[----:B------:R-:W-:-:S03]  /*13f90*/  VIADD R27, R27, UR4 ;  /* 0x000000041b1b7c36 */ /* 0x000fc60008000000 */
[----:B0-----:R-:W-:Y:S01]  /*13fa0*/  IADD3 R5, -R24, UR6, RZ ;  /* 0x0000000618057c10 */ /* 0x001fe2000fffe1ff */
[----:B------:R-:W-:Y:S06]  /*13fb0*/  @!P1 BRA `(.L_x_2346) ;  /* 0x0000000000e89947 */ /* 0x000fec0003800000 */
[-C--:B--2---:R-:W-:Y:S02]  /*13fc0*/  IABS R12, R6.reuse ;  /* 0x00000006000c7213 */ /* 0x084fe40000000000 */
[----:B------:R-:W-:Y:S02]  /*13fd0*/  IABS R4, R9 ;  /* 0x0000000900047213 */ /* 0x000fe40000000000 */
[----:B------:R-:W0:Y:S01]  /*13fe0*/  I2F.RP R8, R12 ;  /* 0x0000000c00087306 */ /* 0x000e220000209400 */
[----:B------:R-:W-:-:S07]  /*13ff0*/  IABS R13, R6 ;  /* 0x00000006000d7213 */ /* 0x000fce0000000000 */
[----:B------:R-:W1:Y:S08]  /*14000*/  I2F.RP R10, R4 ;  /* 0x00000004000a7306 */ /* 0x000e700000209400 */
[----:B0-----:R-:W0:Y:S08]  /*14010*/  MUFU.RCP R8, R8 ;  /* 0x0000000800087308 */ /* 0x001e300000001000 */
[----:B-1----:R-:W-:Y:S01]  /*14020*/  MUFU.RCP R10, R10 ;  /* 0x0000000a000a7308 */ /* 0x002fe20000001000 */
[----:B0-----:R-:W-:Y:S01]  /*14030*/  VIADD R2, R8, 0xffffffe ;  /* 0x0ffffffe08027836 */ /* 0x001fe20000000000 */
[----:B------:R-:W-:-:S06]  /*14040*/  IABS R8, R5 ;  /* 0x0000000500087213 */ /* 0x000fcc0000000000 */
[----:B------:R0:W1:Y:S02]  /*14050*/  F2I.FTZ.U32.TRUNC.NTZ R3, R2 ;  /* 0x0000000200037305 */ /* 0x000064000021f000 */
[----:B0-----:R-:W-:Y:S02]  /*14060*/  IMAD.MOV.U32 R2, RZ, RZ, RZ ;  /* 0x000000ffff027224 */ /* 0x001fe400078e00ff */
[----:B-1----:R-:W-:-:S04]  /*14070*/  IMAD.MOV R11, RZ, RZ, -R3 ;  /* 0x000000ffff0b7224 */ /* 0x002fc800078e0a03 */
[----:B------:R-:W-:-:S04]  /*14080*/  IMAD R11, R11, R12, RZ ;  /* 0x0000000c0b0b7224 */ /* 0x000fc800078e02ff */
[----:B------:R-:W-:-:S04]  /*14090*/  IMAD.HI.U32 R3, R3, R11, R2 ;  /* 0x0000000b03037227 */ /* 0x000fc800078e0002 */
[----:B------:R-:W-:Y:S02]  /*140a0*/  IMAD.MOV R11, RZ, RZ, -R13 ;  /* 0x000000ffff0b7224 */ /* 0x000fe400078e0a0d */
[----:B------:R-:W-:-:S04]  /*140b0*/  IMAD.HI.U32 R2, R3, R8, RZ ;  /* 0x0000000803027227 */ /* 0x000fc800078e00ff */
[----:B------:R-:W-:Y:S01]  /*140c0*/  IMAD R3, R2, R11, R8 ;  /* 0x0000000b02037224 */ /* 0x000fe200078e0208 */
[----:B------:R-:W-:Y:S01]  /*140d0*/  LOP3.LUT R8, R5, R6, RZ, 0x3c, !PT ;  /* 0x0000000605087212 */ /* 0x000fe200078e3cff */
[----:B------:R-:W-:-:S03]  /*140e0*/  VIADD R11, R10, 0xffffffe ;  /* 0x0ffffffe0a0b7836 */ /* 0x000fc60000000000 */
[----:B------:R-:W-:Y:S02]  /*140f0*/  ISETP.GT.U32.AND P1, PT, R12, R3, PT ;  /* 0x000000030c00720c */ /* 0x000fe40003f24070 */
[----:B------:R-:W-:-:S11]  /*14100*/  ISETP.GE.AND P2, PT, R8, RZ, PT ;  /* 0x000000ff0800720c */ /* 0x000fd60003f46270 */
[----:B------:R-:W-:Y:S02]  /*14110*/  @!P1 IMAD.IADD R3, R3, 0x1, -R12 ;  /* 0x0000000103039824 */ /* 0x000fe400078e0a0c */
[----:B------:R-:W-:Y:S01]  /*14120*/  @!P1 VIADD R2, R2, 0x1 ;  /* 0x0000000102029836 */ /* 0x000fe20000000000 */
[----:B------:R-:W-:Y:S02]  /*14130*/  ISETP.NE.AND P1, PT, R6, RZ, PT ;  /* 0x000000ff0600720c */ /* 0x000fe40003f25270 */
[----:B------:R-:W-:Y:S02]  /*14140*/  ISETP.GE.U32.AND P0, PT, R3, R12, PT ;  /* 0x0000000c0300720c */ /* 0x000fe40003f06070 */
[----:B------:R-:W0:Y:S11]  /*14150*/  F2I.FTZ.U32.TRUNC.NTZ R3, R11 ;  /* 0x0000000b00037305 */ /* 0x000e36000021f000 */
        /* <DEDUP_REMOVED lines=9> */
[----:B------:R-:W-:-:S04]  /*141f0*/  IMAD.MOV.U32 R2, RZ, RZ, RZ ;  /* 0x000000ffff027224 */ /* 0x000fc800078e00ff */
[----:B------:R-:W-:-:S04]  /*14200*/  IMAD.HI.U32 R2, R3, R11, R2 ;  /* 0x0000000b03027227 */ /* 0x000fc800078e0002 */
[----:B------:R-:W-:Y:S02]  /*14210*/  IMAD.MOV.U32 R3, RZ, RZ, R8 ;  /* 0x000000ffff037224 */ /* 0x000fe400078e0008 */
[----:B------:R-:W-:Y:S02]  /*14220*/  IMAD.MOV.U32 R8, RZ, RZ, R12 ;  /* 0x000000ffff087224 */ /* 0x000fe400078e000c */
[----:B------:R-:W-:-:S04]  /*14230*/  IMAD.HI.U32 R2, R2, R3, RZ ;  /* 0x0000000302027227 */ /* 0x000fc800078e00ff */
[----:B------:R-:W-:-:S05]  /*14240*/  IMAD R3, R2, R8, R3 ;  /* 0x0000000802037224 */ /* 0x000fca00078e0203 */
[----:B------:R-:W-:-:S13]  /*14250*/  ISETP.GT.U32.AND P1, PT, R4, R3, PT ;  /* 0x000000030400720c */ /* 0x000fda0003f24070 */
[----:B------:R-:W-:Y:S02]  /*14260*/  @!P1 IMAD.IADD R3, R3, 0x1, -R4 ;  /* 0x0000000103039824 */ /* 0x000fe400078e0a04 */
[----:B------:R-:W-:Y:S01]  /*14270*/  @!P1 VIADD R2, R2, 0x1 ;  /* 0x0000000102029836 */ /* 0x000fe20000000000 */
[----:B------:R-:W-:Y:S02]  /*14280*/  ISETP.NE.AND P1, PT, R9, RZ, PT ;  /* 0x000000ff0900720c */ /* 0x000fe40003f25270 */
[----:B------:R-:W-:Y:S02]  /*14290*/  ISETP.GE.U32.AND P0, PT, R3, R4, PT ;  /* 0x000000040300720c */ /* 0x000fe40003f06070 */
[----:B------:R-:W-:-:S04]  /*142a0*/  LOP3.LUT R3, R10, R9, RZ, 0x3c, !PT ;  /* 0x000000090a037212 */ /* 0x000fc800078e3cff */
[----:B------:R-:W-:Y:S01]  /*142b0*/  ISETP.GE.AND P2, PT, R3, RZ, PT ;  /* 0x000000ff0300720c */ /* 0x000fe20003f46270 */
[----:B------:R-:W-:-:S06]  /*142c0*/  IMAD.MOV R3, RZ, RZ, -R10 ;  /* 0x000000ffff037224 */ /* 0x000fcc00078e0a0a */
[----:B------:R-:W-:-:S06]  /*142d0*/  @P0 VIADD R2, R2, 0x1 ;  /* 0x0000000102020836 */ /* 0x000fcc0000000000 */
[----:B------:R-:W-:Y:S01]  /*142e0*/  @!P2 IMAD.MOV R2, RZ, RZ, -R2 ;  /* 0x000000ffff02a224 */ /* 0x000fe200078e0a02 */
[----:B------:R-:W-:-:S05]  /*142f0*/  @!P1 LOP3.LUT R2, RZ, R9, RZ, 0x33, !PT ;  /* 0x00000009ff029212 */ /* 0x000fca00078e33ff */
[----:B------:R-:W-:-:S04]  /*14300*/  IMAD.MOV R26, RZ, RZ, -R2 ;  /* 0x000000ffff1a7224 */ /* 0x000fc800078e0a02 */
[C---:B------:R-:W-:Y:S02]  /*14310*/  IMAD R26, R9.reuse, R26, R10 ;  /* 0x0000001a091a7224 */ /* 0x040fe400078e020a */
[----:B------:R-:W-:Y:S02]  /*14320*/  IMAD R9, R9, 0x1000000, R2 ;  /* 0x0100000009097824 */ /* 0x000fe400078e0202 */
[----:B------:R-:W-:Y:S02]  /*14330*/  IMAD R2, R6, R3, R5 ;  /* 0x0000000306027224 */ /* 0x000fe400078e0205 */
[----:B------:R-:W-:Y:S01]  /*14340*/  IMAD R26, R26, 0x10000, R9 ;  /* 0x000100001a1a7824 */ /* 0x000fe200078e0209 */
[----:B------:R-:W-:Y:S06]  /*14350*/  BRA `(.L_x_2347) ;  /* 0x0000000000f47947 */ /* 0x000fec0003800000 */
.L_x_2346:
[----:B------:R-:W0:Y:S02]  /*14360*/  LDC.64 R2, c[0x0][0xc90] ;  /* 0x00032400ff027b82 */ /* 0x000e240000000a00 */
[----:B0-----:R-:W-:-:S05]  /*14370*/  IMAD.WIDE R2, R27, 0x4, R2 ;  /* 0x000000041b027825 */ /* 0x001fca00078e0202 */
[----:B------:R0:W2:Y:S01]  /*14380*/  LDG.E R13, desc[UR54][R2.64] ;  /* 0x00000036020d7981 */ /* 0x0000a2000c1e1900 */
[----:B------:R-:W-:Y:S01]  /*14390*/  IABS R15, R5 ;  /* 0x00000005000f7213 */ /* 0x000fe20000000000 */
[----:B0-----:R-:W-:Y:S02]  /*143a0*/  IMAD.MOV.U32 R2, RZ, RZ, RZ ;  /* 0x000000ffff027224 */ /* 0x001fe400078e00ff */
[----:B--2---:R-:W-:-:S05]  /*143b0*/  IMAD R4, R6, R13, RZ ;  /* 0x0000000d06047224 */ /* 0x004fca00078e02ff */
[-C--:B------:R-:W-:Y:S02]  /*143c0*/  IABS R10, R4.reuse ;  /* 0x00000004000a7213 */ /* 0x080fe40000000000 */
[----:B------:R-:W-:Y:S02]  /*143d0*/  IABS R12, R4 ;  /* 0x00000004000c7213 */ /* 0x000fe40000000000 */
[----:B------:R-:W0:Y:S08]  /*143e0*/  I2F.RP R8, R10 ;  /* 0x0000000a00087306 */ /* 0x000e300000209400 */
[----:B0-----:R-:W0:Y:S02]  /*143f0*/  MUFU.RCP R8, R8 ;  /* 0x0000000800087308 */ /* 0x001e240000001000 */
[----:B0-----:R-:W-:-:S06]  /*14400*/  VIADD R9, R8, 0xffffffe ;  /* 0x0ffffffe08097836 */ /* 0x001fcc0000000000 */
[----:B------:R-:W0:Y:S02]  /*14410*/  F2I.FTZ.U32.TRUNC.NTZ R3, R9 ;  /* 0x0000000900037305 */ /* 0x000e24000021f000 */
[----:B0-----:R-:W-:-:S04]  /*14420*/  IMAD.MOV R11, RZ, RZ, -R3 ;  /* 0x000000ffff0b7224 */ /* 0x001fc800078e0a03 */
[----:B------:R-:W-:-:S04]  /*14430*/  IMAD R11, R11, R10, RZ ;  /* 0x0000000a0b0b7224 */ /* 0x000fc800078e02ff */
[----:B------:R-:W-:-:S04]  /*14440*/  IMAD.HI.U32 R2, R3, R11, R2 ;  /* 0x0000000b03027227 */ /* 0x000fc800078e0002 */
[----:B------:R-:W-:Y:S02]  /*14450*/  IMAD.MOV R3, RZ, RZ, -R12 ;  /* 0x000000ffff037224 */ /* 0x000fe400078e0a0c */
        /* <DEDUP_REMOVED lines=12> */
[----:B------:R-:W-:Y:S02]  /*14520*/  IMAD R11, R13, R2, RZ ;  /* 0x000000020d0b7224 */ /* 0x000fe400078e02ff */
[----:B------:R-:W-:Y:S02]  /*14530*/  IMAD.MOV R2, RZ, RZ, -R2 ;  /* 0x000000ffff027224 */ /* 0x000fe400078e0a02 */
[----:B------:R-:W-:Y:S02]  /*14540*/  IMAD.MOV R3, RZ, RZ, -R11 ;  /* 0x000000ffff037224 */ /* 0x000fe400078e0a0b */
[----:B------:R-:W-:Y:S02]  /*14550*/  IMAD R4, R4, R2, R5 ;  /* 0x0000000204047224 */ /* 0x000fe400078e0205 */
[----:B------:R-:W-:Y:S01]  /*14560*/  IMAD.MOV.U32 R2, RZ, RZ, RZ ;  /* 0x000000ffff027224 */ /* 0x000fe200078e00ff */
[----:B------:R-:W-:-:S04]  /*14570*/  VIADDMNMX R13, R3, UR5, R13, PT ;  /* 0x00000005030d7c46 */ /* 0x000fc8000b80010d */
[-C--:B------:R-:W-:Y:S01]  /*14580*/  IABS R10, R13.reuse ;  /* 0x0000000d000a7213 */ /* 0x080fe20000000000 */
[----:B------:R-:W-:Y:S01]  /*14590*/  IMAD.MOV R26, RZ, RZ, -R13 ;  /* 0x000000ffff1a7224 */ /* 0x000fe200078e0a0d */
[----:B------:R-:W-:Y:S02]  /*145a0*/  IABS R12, R13 ;  /* 0x0000000d000c7213 */ /* 0x000fe40000000000 */
[----:B------:R-:W0:Y:S08]  /*145b0*/  I2F.RP R8, R10 ;  /* 0x0000000a00087306 */ /* 0x000e300000209400 */
[----:B0-----:R-:W0:Y:S02]  /*145c0*/  MUFU.RCP R8, R8 ;  /* 0x0000000800087308 */ /* 0x001e240000001000 */
[----:B0-----:R-:W-:-:S06]  /*145d0*/  VIADD R3, R8, 0xffffffe ;  /* 0x0ffffffe08037836 */ /* 0x001fcc0000000000 */
[----:B------:R-:W0:Y:S02]  /*145e0*/  F2I.FTZ.U32.TRUNC.NTZ R3, R3 ;  /* 0x0000000300037305 */ /* 0x000e24000021f000 */
[----:B0-----:R-:W-:-:S04]  /*145f0*/  IMAD.MOV R9, RZ, RZ, -R3 ;  /* 0x000000ffff097224 */ /* 0x001fc800078e0a03 */
[----:B------:R-:W-:Y:S01]  /*14600*/  IMAD.MOV.U32 R5, RZ, RZ, R9 ;  /* 0x000000ffff057224 */ /* 0x000fe200078e0009 */
[----:B------:R-:W-:-:S03]  /*14610*/  IABS R9, R4 ;  /* 0x0000000400097213 */ /* 0x000fc60000000000 */
        /* <DEDUP_REMOVED lines=11> */
[----:B------:R-:W-:Y:S02]  /*146d0*/  ISETP.GE.AND P2, PT, R3, RZ, PT ;  /* 0x000000ff0300720c */ /* 0x000fe40003f46270 */
[----:B------:R-:W-:-:S05]  /*146e0*/  IADD3 R3, R11, 0x1000000, R4 ;  /* 0x010000000b037810 */ /* 0x000fca0007ffe004 */
[----:B------:R-:W-:-:S06]  /*146f0*/  @P0 VIADD R2, R2, 0x1 ;  /* 0x0000000102020836 */ /* 0x000fcc0000000000 */
[----:B------:R-:W-:Y:S01]  /*14700*/  @!P2 IMAD.MOV R2, RZ, RZ, -R2 ;  /* 0x000000ffff02a224 */ /* 0x000fe200078e0a02 */
[----:B------:R-:W-:-:S05]  /*14710*/  @!P1 LOP3.LUT R2, RZ, R13, RZ, 0x33, !PT ;  /* 0x0000000dff029212 */ /* 0x000fca00078e33ff */
[----:B------:R-:W-:-:S07]  /*14720*/  IMAD R26, R2, R26, R3 ;  /* 0x0000001a021a7224 */ /* 0x000fce00078e0203 */
.L_x_2347:
[----:B------:R-:W-:-:S05]  /*14730*/  LOP3.LUT R25, RZ, R2, RZ, 0x33, !PT ;  /* 0x00000002ff197212 */ /* 0x000fca00078e33ff */
[----:B------:R-:W-:Y:S01]  /*14740*/  IMAD.IADD R25, R6, 0x1, R25 ;  /* 0x0000000106197824 */ /* 0x000fe200078e0219 */
[----:B------:R-:W-:Y:S06]  /*14750*/  BRA `(.L_x_2348) ;  /* 0x0000000000147947 */ /* 0x000fec0003800000 */
.L_x_2343:
[----:B------:R-:W-:Y:S01]  /*14760*/  ULDC UR4, c[0x0][0xc3c] ;  /* 0x00030f0000047ab9 */ /* 0x000fe20000000800 */
[----:B------:R-:W-:Y:S02]  /*14770*/  IMAD.MOV.U32 R25, RZ, RZ, RZ ;  /* 0x000000ffff197224 */ /* 0x000fe400078e00ff */
[----:B------:R-:W-:Y:S02]  /*14780*/  IMAD.U32 R24, RZ, RZ, UR6 ;  /* 0x00000006ff187e24 */ /* 0x000fe4000f8e00ff */
[----:B------:R-:W-:Y:S02]  /*14790*/  IMAD.MOV.U32 R26, RZ, RZ, RZ ;  /* 0x000000ffff1a7224 */ /* 0x000fe400078e00ff */
[----:B------:R-:W-:-:S07]  /*147a0*/  IMAD.U32 R27, RZ, RZ, UR4 ;  /* 0x00000004ff1b7e24 */ /* 0x000fce000f8e00ff */
.L_x_2348:
[----:B------:R-:W-:-:S13]  /*147b0*/  ISETP.NE.AND P0, PT, R7, RZ, PT ;  /* 0x000000ff0700720c */ /* 0x000fda0003f05270 */
[----:B------:R-:W0:Y:S01]  /*147c0*/  @!P0 S2R R3, SR_CgaCtaId ;  /* 0x0000000000038919 */ /* 0x000e220000008800 */
[----:B------:R-:W-:-:S04]  /*147d0*/  @!P0 MOV R2, 0x400 ;  /* 0x0000040000028802 */ /* 0x000fc80000000f00 */
[----:B0-----:R-:W-:-:S05]  /*147e0*/  @!P0 LEA R2, R3, R2, 0x18 ;  /* 0x0000000203028211 */ /* 0x001fca00078ec0ff */
[----:B------:R1:W-:Y:S01]  /*147f0*/  @!P0 STS.128 [R2+0x28cd0], R24 ;  /* 0x028cd01802008388 */ /* 0x0003e20000000c00 */
[----:B------:R-:W-:Y:S06]  /*14800*/  BAR.ARV 0x5, 0x180 ;  /* 0x0146000000007b1d */ /* 0x000fec0000002000 */
.L_x_2341:
        /* <DEDUP_REMOVED lines=9> */
[----:B------:R-:W-:Y:S01]  /*148a0*/  LOP3.LUT R4, R0, 0x7f, RZ, 0xc0, !PT ;  /* 0x0000007f00047812 */ /* 0x000fe200078ec0ff */
[----:B------:R1:W-:Y:S01]  /*148b0*/  STL [R1+0x10], RZ ;  /* 0x000010ff01007387 */ /* 0x0003e20000100800 */
[----:B------:R-:W-:Y:S01]  /*148c0*/  BSSY B8, `(.L_x_2349) ;  /* 0x0000516000087945 */ /* 0x000fe20003800000 */
[----:B------:R-:W-:Y:S01]  /*148d0*/  LOP3.LUT R3, R2, 0x1f8, RZ, 0xc0, !PT ;  /* 0x000001f802037812 */ /* 0x000fe200078ec0ff */
[----:B------:R-:W-:Y:S01]  /*148e0*/  IMAD.MOV.U32 R22, RZ, RZ, 0x1 ;  /* 0x00000001ff167424 */ /* 0x000fe200078e00ff */
[----:B------:R-:W-:Y:S01]  /*148f0*/  SHF.R.U32.HI R37, RZ, 0x3, R4 ;  /* 0x00000003ff257819 */ /* 0x000fe20000011604 */
[----:B------:R-:W-:Y:S01]  /*14900*/  IMAD.MOV.U32 R18, RZ, RZ, RZ ;  /* 0x000000ffff127224 */ /* 0x000fe200078e00ff */
[----:B------:R-:W-:Y:S01]  /*14910*/  LOP3.LUT R3, R3, 0x38, R0, 0x78, !PT ;  /* 0x0000003803037812 */ /* 0x000fe200078e7800 */
[----:B------:R-:W-:Y:S01]  /*14920*/  IMAD.SHL.U32 R0, R0, 0x10, RZ ;  /* 0x0000001000007824 */ /* 0x000fe200078e00ff */
        /* <DEDUP_REMOVED lines=16> */
.L_x_2420:
[----:B------:R-:W-:Y:S05]  /*14a30*/  YIELD ;  /* 0x0000000000007946 */ /* 0x000fea0003800000 */
[----:B------:R-:W-:Y:S01]  /*14a40*/  ULDC.64 UR4, c[0x0][0xa28] ;  /* 0x00028a0000047ab9 */ /* 0x000fe20000000a00 */
[----:B------:R-:W-:Y:S01]  /*14a50*/  IMAD.MOV.U32 R31, RZ, RZ, RZ ;  /* 0x000000ffff1f7224 */ /* 0x000fe200078e00ff */
[----:B------:R-:W-:-:S04]  /*14a60*/  ISETP.NE.U32.AND P0, PT, RZ, UR4, PT ;  /* 0x00000004ff007c0c */ /* 0x000fc8000bf05070 */
[----:B------:R-:W-:Y:S01]  /*14a70*/  ISETP.NE.AND.EX P0, PT, RZ, UR5, PT, P0 ;  /* 0x00000005ff007c0c */ /* 0x000fe2000bf05300 */
[----:B------:R-:W-:-:S12]  /*14a80*/  ULDC.64 UR4, c[0x0][0xa18] ;  /* 0x0002860000047ab9 */ /* 0x000fd80000000a00 */
[----:B0-----:R-:W0:Y:S02]  /*14a90*/  @P0 LDC.64 R2, c[0x0][0xa28] ;  /* 0x00028a00ff020b82 */ /* 0x001e240000000a00 */
[----:B0-----:R-:W-:-:S05]  /*14aa0*/  @P0 IMAD.WIDE R2, R27, 0x4, R2 ;  /* 0x000000041b020825 */ /* 0x001fca00078e0202 */
[----:B------:R0:W5:Y:S01]  /*14ab0*/  @P0 LDG.E R31, desc[UR54][R2.64] ;  /* 0x00000036021f0981 */ /* 0x000162000c1e1900 */
[----:B------:R-:W-:Y:S01]  /*14ac0*/  ISETP.NE.U32.AND P0, PT, RZ, UR4, PT ;  /* 0x00000004ff007c0c */ /* 0x000fe2000bf05070 */
[----:B-1----:R-:W-:Y:S01]  /*14ad0*/  IMAD.MOV.U32 R0, RZ, RZ, RZ ;  /* 0x000000ffff007224 */ /* 0x002fe200078e00ff */
[----:B------:R-:W-:Y:S02]  /*14ae0*/  LOP3.LUT R16, R16, 0xfffffdff, RZ, 0xc0, !PT ;  /* 0xfffffdff10107812 */ /* 0x000fe400078ec0ff */
[----:B------:R-:W-:Y:S01]  /*14af0*/  ISETP.NE.AND.EX P1, PT, RZ, UR5, PT, P0 ;  /* 0x00000005ff007c0c */ /* 0x000fe2000bf25300 */
[----:B------:R-:W-:Y:S02]  /*14b00*/  ULDC.64 UR4, c[0x0][0xa00] ;  /* 0x0002800000047ab9 */ /* 0x000fe40000000a00 */
[----:B------:R-:W-:Y:S01]  /*14b10*/  ISETP.NE.U32.AND P0, PT, RZ, UR4, PT ;  /* 0x00000004ff007c0c */ /* 0x000fe2000bf05070 */
[----:B0-----:R-:W0:Y:S03]  /*14b20*/  LDC.64 R2, c[0x0][0xa00] ;  /* 0x00028000ff027b82 */ /* 0x001e260000000a00 */
[----:B------:R-:W-:Y:S01]  /*14b30*/  ISETP.NE.AND.EX P2, PT, RZ, UR5, PT, P0 ;  /* 0x00000005ff007c0c */ /* 0x000fe2000bf45300 */
[----:B------:R-:W-:-:S05]  /*14b40*/  ULDC.64 UR4, c[0x0][0x418] ;  /* 0x0001060000047ab9 */ /* 0x000fca0000000a00 */
[----:B------:R-:W1:Y:S07]  /*14b50*/  @P1 LDC.64 R4, c[0x0][0xa18] ;  /* 0x00028600ff041b82 */ /* 0x000e6e0000000a00 */
[----:B------:R-:W-:Y:S01]  /*14b60*/  @P2 LOP3.LUT R16, R16, 0x200, RZ, 0xfc, !PT ;  /* 0x0000020010102812 */ /* 0x000fe200078efcff */
[----:B0-----:R-:W-:-:S05]  /*14b70*/  IMAD.WIDE R2, R27, 0x4, R2 ;  /* 0x000000041b027825 */ /* 0x001fca00078e0202 */
[----:B--2---:R-:W2:Y:S01]  /*14b80*/  @P2 LDG.E R0, desc[UR54][R2.64] ;  /* 0x0000003602002981 */ /* 0x004ea2000c1e1900 */
[----:B-1----:R-:W-:-:S05]  /*14b90*/  @P1 IMAD.WIDE R4, R27, 0x4, R4 ;  /* 0x000000041b041825 */ /* 0x002fca00078e0204 */
[----:B------:R0:W5:Y:S01]  /*14ba0*/  @P1 LDG.E R36, desc[UR54][R4.64] ;  /* 0x0000003604241981 */ /* 0x000162000c1e1900 */
[----:B------:R-:W-:-:S03]  /*14bb0*/  UISETP.NE.U32.AND UP0, UPT, UR4, URZ, UPT ;  /* 0x0000003f0400728c */ /* 0x000fc6000bf05070 */
[----:B------:R-:W-:Y:S01]  /*14bc0*/  ULDC UR4, c[0x0][0x424] ;  /* 0x0001090000047ab9 */ /* 0x000fe20000000800 */
[----:B------:R-:W-:-:S03]  /*14bd0*/  UISETP.NE.AND.EX UP0, UPT, UR5, URZ, UPT, UP0 ;  /* 0x0000003f0500728c */ /* 0x000fc6000bf05300 */
[----:B------:R-:W-:Y:S01]  /*14be0*/  ULDC UR5, c[0x0][0x2f0] ;  /* 0x0000bc0000057ab9 */ /* 0x000fe20000000800 */
[----:B------:R-:W-:-:S04]  /*14bf0*/  USEL UR4, UR4, 0x1, UP0 ;  /* 0x0000000104047887 */ /* 0x000fc80008000000 */
[----:B------:R-:W-:-:S06]  /*14c00*/  UIMAD UR4, UR4, UR5, URZ ;  /* 0x00000005040472a4 */ /* 0x000fcc000f8e023f */
[----:B------:R-:W-:Y:S01]  /*14c10*/  IMAD.U32 R28, RZ, RZ, UR4 ;  /* 0x00000004ff1c7e24 */ /* 0x000fe2000f8e00ff */
[----:B--2---:R0:W-:Y:S01]  /*14c20*/  STL [R1], R0 ;  /* 0x0000000001007387 */ /* 0x0041e20000100800 */
[----:B---3--:R-:W-:Y:S05]  /*14c30*/  @P1 BRA `(.L_x_2350) ;  /* 0x0000000000181947 */ /* 0x008fea0003800000 */
[----:B------:R-:W-:Y:S02]  /*14c40*/  ULDC UR4, c[0x0][0x288] ;  /* 0x0000a20000047ab9 */ /* 0x000fe40000000800 */
[----:B-----5:R-:W-:Y:S01]  /*14c50*/  IMAD.U32 R36, RZ, RZ, UR4 ;  /* 0x00000004ff247e24 */ /* 0x020fe2000f8e00ff */
[----:B------:R-:W-:Y:S06]  /*14c60*/  @!P2 BRA `(.L_x_2350) ;  /* 0x00000000000ca947 */ /* 0x000fec0003800000 */
[----:B0-----:R-:W2:Y:S04]  /*14c70*/  LDG.E R5, desc[UR54][R2.64] ;  /* 0x0000003602057981 */ /* 0x001ea8000c1e1900 */
[----:B------:R-:W2:Y:S02]  /*14c80*/  LDG.E R36, desc[UR54][R2.64+0x4] ;  /* 0x0000043602247981 */ /* 0x000ea4000c1e1900 */
[----:B--2---:R-:W-:-:S07]  /*14c90*/  IMAD.IADD R36, R36, 0x1, -R5 ;  /* 0x0000000124247824 */ /* 0x004fce00078e0a05 */
.L_x_2350:
[----:B------:R-:W-:Y:S02]  /*14ca0*/  ULDC.64 UR4, c[0x0][0xa20] ;  /* 0x0002880000047ab9 */ /* 0x000fe40000000a00 */
[----:B------:R-:W-:-:S04]  /*14cb0*/  ISETP.NE.U32.AND P0, PT, RZ, UR4, PT ;  /* 0x00000004ff007c0c */ /* 0x000fc8000bf05070 */
[----:B------:R-:W-:-:S13]  /*14cc0*/  ISETP.NE.AND.EX P0, PT, RZ, UR5, PT, P0 ;  /* 0x00000005ff007c0c */ /* 0x000fda000bf05300 */
[----:B------:R-:W-:Y:S05]  /*14cd0*/  @!P0 BRA `(.L_x_2351) ;  /* 0x0000000000108947 */ /* 0x000fea0003800000 */
[----:B------:R-:W1:Y:S02]  /*14ce0*/  LDC.64 R2, c[0x0][0xa20] ;  /* 0x00028800ff027b82 */ /* 0x000e640000000a00 */
[----:B-1----:R-:W-:-:S05]  /*14cf0*/  IMAD.WIDE R2, R27, 0x4, R2 ;  /* 0x000000041b027825 */ /* 0x002fca00078e0202 */
[----:B------:R1:W5:Y:S01]  /*14d00*/  LDG.E R28, desc[UR54][R2.64] ;  /* 0x00000036021c7981 */ /* 0x000362000c1e1900 */
[----:B------:R-:W-:Y:S05]  /*14d10*/  BRA `(.L_x_2352) ;  /* 0x0000000000247947 */ /* 0x000fea0003800000 */
.L_x_2351:
[----:B------:R-:W-:Y:S02]  /*14d20*/  ULDC.64 UR4, c[0x0][0xa08] ;  /* 0x0002820000047ab9 */ /* 0x000fe40000000a00 */
[----:B------:R-:W-:-:S04]  /*14d30*/  ISETP.NE.U32.AND P0, PT, RZ, UR4, PT ;  /* 0x00000004ff007c0c */ /* 0x000fc8000bf05070 */
[----:B------:R-:W-:-:S13]  /*14d40*/  ISETP.NE.AND.EX P0, PT, RZ, UR5, PT, P0 ;  /* 0x00000005ff007c0c */ /* 0x000fda000bf05300 */
[----:B------:R-:W-:Y:S05]  /*14d50*/  @!P0 BRA `(.L_x_2352) ;  /* 0x0000000000148947 */ /* 0x000fea0003800000 */
[----:B------:R-:W1:Y:S02]  /*14d60*/  LDC.64 R2, c[0x0][0xa08] ;  /* 0x00028200ff027b82 */ /* 0x000e640000000a00 */
[----:B-1----:R-:W-:-:S05]  /*14d70*/  IMAD.WIDE R2, R27, 0x4, R2 ;  /* 0x000000041b027825 */ /* 0x002fca00078e0202 */
[----:B------:R-:W2:Y:S04]  /*14d80*/  LDG.E R28, desc[UR54][R2.64] ;  /* 0x00000036021c7981 */ /* 0x000ea8000c1e1900 */
[----:B0-----:R-:W2:Y:S02]  /*14d90*/  LDG.E R5, desc[UR54][R2.64+0x4] ;  /* 0x0000043602057981 */ /* 0x001ea4000c1e1900 */
[----:B--2---:R-:W-:-:S07]  /*14da0*/  IMAD.IADD R28, R5, 0x1, -R28 ;  /* 0x00000001051c7824 */ /* 0x004fce00078e0a1c */
.L_x_2352:
[----:B0-----:R-:W0:Y:S01]  /*14db0*/  LDC R0, c[0x0][0x448] ;  /* 0x00011200ff007b82 */ /* 0x001e220000000800 */
[----:B------:R-:W-:Y:S01]  /*14dc0*/  IMAD.SHL.U32 R34, R25, 0x40, RZ ;  /* 0x0000004019227824 */ /* 0x000fe200078e00ff */
[----:B------:R-:W-:Y:S01]  /*14dd0*/  LOP3.LUT R16, R16, 0xfffffeff, RZ, 0xc0, !PT ;  /* 0xfffffeff10107812 */ /* 0x000fe200078ec0ff */
[----:B-----5:R-:W-:-:S05]  /*14de0*/  IMAD.IADD R28, R28, 0x1, -R31 ;  /* 0x000000011c1c7824 */ /* 0x020fca00078e0a1f */
[----:B-1----:R-:W1:Y:S01]  /*14df0*/  LDC.64 R2, c[0x0][0x9e0] ;  /* 0x00027800ff027b82 */ /* 0x002e620000000a00 */
[----:B0-----:R-:W-:Y:S01]  /*14e00*/  ISETP.NE.AND P2, PT, R0, 0x1, PT ;  /* 0x000000010000780c */ /* 0x001fe20003f45270 */
[----:B------:R-:W-:Y:S01]  /*14e10*/  VIADD R0, R34, 0x3f ;  /* 0x0000003f22007836 */ /* 0x000fe20000000000 */
[----:B-1----:R-:W-:-:S11]  /*14e20*/  ISETP.GE.AND P1, PT, R3, 0x1, PT ;  /* 0x000000010300780c */ /* 0x002fd60003f26270 */
[----:B------:R-:W0:Y:S01]  /*14e30*/  @P2 LDC R5, c[0x0][0x44c] ;  /* 0x00011300ff052b82 */ /* 0x000e220000000800 */
[----:B------:R-:W-:-:S07]  /*14e40*/  @P2 LOP3.LUT R16, R16, 0x100, RZ, 0xfc, !PT ;  /* 0x0000010010102812 */ /* 0x000fce00078efcff */
[----:B------:R-:W1:Y:S01]  /*14e50*/  @P2 LDC R7, c[0x0][0x450] ;  /* 0x00011400ff072b82 */ /* 0x000e620000000800 */
[----:B0-----:R-:W-:Y:S01]  /*14e60*/  @P2 IMAD.HI.U32 R4, R0, R5, RZ ;  /* 0x0000000500042227 */ /* 0x001fe200078e00ff */
[----:B------:R-:W-:-:S04]  /*14e70*/  IADD3 R5, R28, 0x1, -R36 ;  /* 0x000000011c057810 */ /* 0x000fc80007ffe824 */
[----:B-1----:R-:W-:-:S05]  /*14e80*/  @P2 SHF.R.U32.HI R0, RZ, R7, R4 ;  /* 0x00000007ff002219 */ /* 0x002fca0000011604 */
[----:B------:R-:W-:-:S04]  /*14e90*/  IMAD.IADD R7, R5, 0x1, R0 ;  /* 0x0000000105077824 */ /* 0x000fc800078e0200 */
[----:B------:R-:W-:Y:S01]  /*14ea0*/  IMAD.IADD R2, R7, 0x1, R2 ;  /* 0x0000000107027824 */ /* 0x000fe200078e0202 */
[----:B------:R-:W-:Y:S06]  /*14eb0*/  @!P1 BRA `(.L_x_2353) ;  /* 0x0000000000489947 */ /* 0x000fec0003800000 */
[C---:B------:R-:W-:Y:S01]  /*14ec0*/  ISETP.GT.AND P0, PT, R7.reuse, RZ, PT ;  /* 0x000000ff0700720c */ /* 0x040fe20003f04270 */
[----:B------:R-:W-:Y:S01]  /*14ed0*/  BSSY B0, `(.L_x_2354) ;  /* 0x000000e000007945 */ /* 0x000fe20003800000 */
[----:B------:R-:W-:-:S11]  /*14ee0*/  VIADD R0, R7, 0xffffffff ;  /* 0xffffffff07007836 */ /* 0x000fd60000000000 */
        /* <DEDUP_REMOVED lines=8> */
.L_x_2355:
[----:B------:R-:W-:-:S13]  /*14f70*/  ISETP.NE.AND P0, PT, R3, 0x1, PT ;  /* 0x000000010300780c */ /* 0x000fda0003f05270 */
[----:B------:R-:W0:Y:S02]  /*14f80*/  @P0 LDC.64 R4, c[0x0][0x9e8] ;  /* 0x00027a00ff040b82 */ /* 0x000e240000000a00 */
[----:B0-----:R-:W-:-:S05]  /*14f90*/  @P0 IMAD.HI.U32 R4, R0, R4, RZ ;  /* 0x0000000400040227 */ /* 0x001fca00078e00ff */
[----:B------:R-:W-:-:S07]  /*14fa0*/  @P0 SHF.R.U32.HI R0, RZ, R5, R4 ;  /* 0x00000005ff000219 */ /* 0x000fce0000011604 */
.L_x_2356:
[----:B------:R-:W-:Y:S05]  /*14fb0*/  BSYNC B0 ;  /* 0x0000000000007941 */ /* 0x000fea0003800000 */
.L_x_2354:
[----:B------:R-:W-:-:S05]  /*14fc0*/  IMAD R5, R0, R3, R3 ;  /* 0x0000000300057224 */ /* 0x000fca00078e0203 */
[----:B------:R-:W-:-:S07]  /*14fd0*/  VIMNMX R2, R2, R5, PT ;  /* 0x0000000502027248 */ /* 0x000fce0003fe0100 */
.L_x_2353:
[----:B------:R-:W0:Y:S01]  /*14fe0*/  @P2 LDC R5, c[0x0][0x44c] ;  /* 0x00011300ff052b82 */ /* 0x000e220000000800 */
[----:B------:R-:W-:Y:S01]  /*14ff0*/  VIADD R2, R2, 0x3f ;  /* 0x0000003f02027836 */ /* 0x000fe20000000000 */
[----:B------:R-:W-:-:S06]  /*15000*/  ULDC UR4, c[0x0][0x9dc] ;  /* 0x0002770000047ab9 */ /* 0x000fcc0000000800 */
[----:B------:R-:W1:Y:S01]  /*15010*/  @P2 LDC R7, c[0x0][0x450] ;  /* 0x00011400ff072b82 */ /* 0x000e620000000800 */
[----:B0-----:R-:W-:-:S04]  /*15020*/  @P2 IMAD.HI.U32 R0, R34, R5, RZ ;  /* 0x0000000522002227 */ /* 0x001fc800078e00ff */
[----:B------:R-:W-:Y:S01]  /*15030*/  IMAD.MOV.U32 R5, RZ, RZ, R34 ;  /* 0x000000ffff057224 */ /* 0x000fe200078e0022 */
[----:B-1----:R-:W-:Y:S01]  /*15040*/  @P2 SHF.R.U32.HI R5, RZ, R7, R0 ;  /* 0x00000007ff052219 */ /* 0x002fe20000011600 */
[----:B------:R-:W-:Y:S01]  /*15050*/  VIADD R0, R28, 0x3f ;  /* 0x0000003f1c007836 */ /* 0x000fe20000000000 */
[----:B------:R-:W-:Y:S02]  /*15060*/  SHF.R.S32.HI R7, RZ, 0x1f, R2 ;  /* 0x0000001fff077819 */ /* 0x000fe40000011402 */
[----:B------:R-:W-:Y:S02]  /*15070*/  IADD3 R6, R5, R28, -R36 ;  /* 0x0000001c05067210 */ /* 0x000fe40007ffe824 */
[----:B------:R-:W-:Y:S02]  /*15080*/  LEA.HI R2, R7, R2, RZ, 0x6 ;  /* 0x0000000207027211 */ /* 0x000fe400078f30ff */
[----:B------:R-:W-:Y:S02]  /*15090*/  SHF.R.S32.HI R7, RZ, 0x1f, R0 ;  /* 0x0000001fff077819 */ /* 0x000fe40000011400 */
[----:B------:R-:W-:Y:S01]  /*150a0*/  SHF.R.S32.HI R9, RZ, 0x6, R2 ;  /* 0x00000006ff097819 */ /* 0x000fe20000011402 */
[----:B------:R-:W-:Y:S01]  /*150b0*/  VIADD R2, R6, -UR4 ;  /* 0x8000000406027c36 */ /* 0x000fe20008000000 */
[----:B------:R-:W-:-:S04]  /*150c0*/  LEA.HI R7, R7, R0, RZ, 0x6 ;  /* 0x0000000007077211 */ /* 0x000fc800078f30ff */
[----:B------:R-:W-:-:S04]  /*150d0*/  SHF.R.S32.HI R0, RZ, 0x6, R7 ;  /* 0x00000006ff007819 */ /* 0x000fc80000011407 */
[----:B------:R-:W-:Y:S01]  /*150e0*/  VIMNMX R0, R0, R9, PT ;  /* 0x0000000900007248 */ /* 0x000fe20003fe0100 */
[----:B------:R-:W-:Y:S06]  /*150f0*/  @!P1 BRA `(.L_x_2357) ;  /* 0x0000000000449947 */ /* 0x000fec0003800000 */
[----:B------:R-:W-:Y:S01]  /*15100*/  ISETP.GT.AND P0, PT, R6, -0x1, PT ;  /* 0xffffffff0600780c */ /* 0x000fe20003f04270 */
[----:B------:R-:W-:-:S12]  /*15110*/  BSSY B0, `(.L_x_2358) ;  /* 0x000000d000007945 */ /* 0x000fd80003800000 */
        /* <DEDUP_REMOVED lines=8> */
.L_x_2359:
[----:B------:R-:W-:-:S13]  /*151a0*/  ISETP.NE.AND P0, PT, R3, 0x1, PT ;  /* 0x000000010300780c */ /* 0x000fda0003f05270 */
[----:B------:R-:W0:Y:S02]  /*151b0*/  @P0 LDC.64 R4, c[0x0][0x9e8] ;  /* 0x00027a00ff040b82 */ /* 0x000e240000000a00 */
[----:B0-----:R-:W-:-:S05]  /*151c0*/  @P0 IMAD.HI.U32 R4, R6, R4, RZ ;  /* 0x0000000406040227 */ /* 0x001fca00078e00ff */
[----:B------:R-:W-:-:S07]  /*151d0*/  @P0 SHF.R.U32.HI R6, RZ, R5, R4 ;  /* 0x00000005ff060219 */ /* 0x000fce0000011604 */
.L_x_2360:
[----:B------:R-:W-:Y:S05]  /*151e0*/  BSYNC B0 ;  /* 0x0000000000007941 */ /* 0x000fea0003800000 */
.L_x_2358:
[----:B------:R-:W-:-:S05]  /*151f0*/  IMAD R3, R6, R3, RZ ;  /* 0x0000000306037224 */ /* 0x000fca00078e02ff */
[----:B------:R-:W-:-:S07]  /*15200*/  VIMNMX R2, R2, R3, !PT ;  /* 0x0000000302027248 */ /* 0x000fce0007fe0100 */
.L_x_2357:
[----:B------:R-:W-:Y:S01]  /*15210*/  SHF.R.S32.HI R3, RZ, 0x1f, R2 ;  /* 0x0000001fff037819 */ /* 0x000fe20000011402 */
[----:B------:R-:W-:Y:S03]  /*15220*/  BSSY B0, `(.L_x_2361) ;  /* 0x000002a000007945 */ /* 0x000fe60003800000 */
[----:B------:R-:W-:Y:S02]  /*15230*/  LEA.HI R3, R3, R2, RZ, 0x6 ;  /* 0x0000000203037211 */ /* 0x000fe400078f30ff */
[----:B------:R-:W-:Y:S02]  /*15240*/  LOP3.LUT R2, R26, 0xff000000, RZ, 0xc0, !PT ;  /* 0xff0000001a027812 */ /* 0x000fe400078ec0ff */
[----:B------:R-:W-:-:S04]  /*15250*/  SHF.R.S32.HI R3, RZ, 0x6, R3 ;  /* 0x00000006ff037819 */ /* 0x000fc80000011403 */
[----:B------:R-:W-:Y:S02]  /*15260*/  VIMNMX R30, RZ, R3, !PT ;  /* 0x00000003ff1e7248 */ /* 0x000fe40007fe0100 */
[----:B------:R-:W-:Y:S02]  /*15270*/  SHF.R.U32.HI R3, RZ, 0x8, R2 ;  /* 0x00000008ff037819 */ /* 0x000fe40000011602 */
[----:B------:R-:W-:Y:S02]  /*15280*/  ISETP.GT.AND P0, PT, R0, R30, PT ;  /* 0x0000001e0000720c */ /* 0x000fe40003f04270 */
[----:B------:R-:W-:-:S04]  /*15290*/  LOP3.LUT R2, R26, 0xff0000, RZ, 0xc0, !PT ;  /* 0x00ff00001a027812 */ /* 0x000fc800078ec0ff */
[----:B------:R-:W-:Y:S01]  /*152a0*/  LEA.HI R2, R2, R3, RZ, 0x10 ;  /* 0x0000000302027211 */ /* 0x000fe200078f80ff */
[----:B------:R-:W-:-:S03]  /*152b0*/  IMAD.MOV.U32 R3, RZ, RZ, RZ ;  /* 0x000000ffff037224 */ /* 0x000fc600078e00ff */
[----:B------:R-:W-:-:S03]  /*152c0*/  LOP3.LUT R4, R2, 0xff, RZ, 0xc0, !PT ;  /* 0x000000ff02047812 */ /* 0x000fc600078ec0ff */
[----:B------:R-:W-:Y:S05]  /*152d0*/  @!P0 BRA `(.L_x_2362) ;  /* 0x0000000000788947 */ /* 0x000fea0003800000 */
[----:B------:R-:W-:-:S04]  /*152e0*/  SHF.R.U32.HI R5, RZ, 0x10, R2 ;  /* 0x00000010ff057819 */ /* 0x000fc80000011602 */
[----:B------:R-:W-:-:S13]  /*152f0*/  ISETP.NE.AND P0, PT, R5, RZ, PT ;  /* 0x000000ff0500720c */ /* 0x000fda0003f05270 */
[----:B------:R-:W0:Y:S02]  /*15300*/  @!P0 LDC R5, c[0x0][0x9f0] ;  /* 0x00027c00ff058b82 */ /* 0x000e240000000800 */
[----:B0-----:R-:W-:Y:S02]  /*15310*/  IABS R7, R5 ;  /* 0x0000000500077213 */ /* 0x001fe40000000000 */
[----:B------:R-:W-:Y:S02]  /*15320*/  IADD3 R9, R5, -0x1, R0 ;  /* 0xffffffff05097810 */ /* 0x000fe40007ffe000 */
[----:B------:R-:W0:Y:S03]  /*15330*/  I2F.RP R10, R7 ;  /* 0x00000007000a7306 */ /* 0x000e260000209400 */
[----:B------:R-:W-:-:S05]  /*15340*/  IMAD.IADD R6, R9, 0x1, -R30 ;  /* 0x0000000109067824 */ /* 0x000fca00078e0a1e */
[----:B------:R-:W-:-:S04]  /*15350*/  LOP3.LUT R2, R6, R5, RZ, 0x3c, !PT ;  /* 0x0000000506027212 */ /* 0x000fc800078e3cff */
[----:B------:R-:W-:Y:S01]  /*15360*/  ISETP.GE.AND P2, PT, R2, RZ, PT ;  /* 0x000000ff0200720c */ /* 0x000fe20003f46270 */
[----:B0-----:R-:W0:Y:S02]  /*15370*/  MUFU.RCP R10, R10 ;  /* 0x0000000a000a7308 */ /* 0x001e240000001000 */
[----:B0-----:R-:W-:-:S06]  /*15380*/  VIADD R11, R10, 0xffffffe ;  /* 0x0ffffffe0a0b7836 */ /* 0x001fcc0000000000 */
[----:B------:R-:W0:Y:S02]  /*15390*/  F2I.FTZ.U32.TRUNC.NTZ R3, R11 ;  /* 0x0000000b00037305 */ /* 0x000e24000021f000 */
[----:B0-----:R-:W-:-:S04]  /*153a0*/  IMAD.MOV R2, RZ, RZ, -R3 ;  /* 0x000000ffff027224 */ /* 0x001fc800078e0a03 */
        /* <DEDUP_REMOVED lines=17> */
.L_x_2362:
[----:B------:R-:W-:Y:S05]  /*154c0*/  BSYNC B0 ;  /* 0x0000000000007941 */ /* 0x000fea0003800000 */
.L_x_2361:
[-C--:B------:R-:W-:Y:S01]  /*154d0*/  IMAD R30, R4, R3.reuse, R30 ;  /* 0x00000003041e7224 */ /* 0x080fe200078e021e */
[----:B------:R-:W-:Y:S04]  /*154e0*/  BSSY B7, `(.L_x_2363) ;  /* 0x0000350000077945 */ /* 0x000fe80003800000 */
        /* <DEDUP_REMOVED lines=21> */
.L_x_2364:
        /* <DEDUP_REMOVED lines=20> */
.L_x_2367:
[----:B------:R-:W-:Y:S05]  /*15780*/  BSYNC B6 ;  /* 0x0000000000067941 */ /* 0x000fea0003800000 */
.L_x_2366:
        /* <DEDUP_REMOVED lines=20> */
.L_x_2370:
        /* <DEDUP_REMOVED lines=15> */
.L_x_2369:
[----:B------:R-:W-:Y:S05]  /*159c0*/  BSYNC B6 ;  /* 0x0000000000067941 */ /* 0x000fea0003800000 */
.L_x_2368:
[----:B------:R-:W0:Y:S01]  /*159d0*/  S2R R19, SR_TID.X ;  /* 0x0000000000137919 */ /* 0x000e220000002100 */
[----:B------:R-:W-:Y:S01]  /*159e0*/  ULDC.64 UR4, c[0x0][0x9f8] ;  /* 0x00027e0000047ab9 */ /* 0x000fe20000000a00 */
[----:B------:R-:W-:Y:S01]  /*159f0*/  IMAD.MOV.U32 R23, RZ, RZ, R27 ;  /* 0x000000ffff177224 */ /* 0x000fe200078e001b */
[----:B------:R-:W-:Y:S01]  /*15a00*/  ISETP.NE.U32.AND P0, PT, RZ, UR4, PT ;  /* 0x00000004ff007c0c */ /* 0x000fe2000bf05070 */
[----:B------:R-:W1:Y:S01]  /*15a10*/  S2R R20, SR_TID.X ;  /* 0x0000000000147919 */ /* 0x000e620000002100 */
[----:B------:R-:W-:Y:S01]  /*15a20*/  ULDC UR4, c[0x0][0x320] ;  /* 0x0000c80000047ab9 */ /* 0x000fe20000000800 */
[----:B------:R-:W2:Y:S01]  /*15a30*/  LDC R10, c[0x0][0x430] ;  /* 0x00010c00ff0a7b82 */ /* 0x000ea20000000800 */
[----:B------:R-:W-:-:S13]  /*15a40*/  ISETP.NE.AND.EX P0, PT, RZ, UR5, PT, P0 ;  /* 0x00000005ff007c0c */ /* 0x000fda000bf05300 */
[----:B------:R-:W3:Y:S01]  /*15a50*/  @P0 LDC.64 R2, c[0x0][0x9f8] ;  /* 0x00027e00ff020b82 */ /* 0x000ee20000000a00 */
[----:B0-----:R-:W-:-:S05]  /*15a60*/  IMAD.SHL.U32 R19, R19, 0x8, RZ ;  /* 0x0000000813137824 */ /* 0x001fca00078e00ff */
[----:B------:R-:W-:-:S04]  /*15a70*/  LOP3.LUT R19, R19, 0x38, RZ, 0xc0, !PT ;  /* 0x0000003813137812 */ /* 0x000fc800078ec0ff */
[C---:B------:R-:W-:Y:S02]  /*15a80*/  LOP3.LUT R21, R19.reuse, 0x40, RZ, 0xfc, !PT ;  /* 0x0000004013157812 */ /* 0x040fe400078efcff */
[----:B------:R-:W-:Y:S01]  /*15a90*/  LOP3.LUT R29, R19, 0x180, RZ, 0xfc, !PT ;  /* 0x00000180131d7812 */ /* 0x000fe200078efcff */
[----:B---3--:R-:W-:Y:S01]  /*15aa0*/  @P0 IMAD.WIDE R2, R27, 0x4, R2 ;  /* 0x000000041b020825 */ /* 0x008fe200078e0202 */
[----:B------:R-:W-:Y:S02]  /*15ab0*/  ISETP.GE.AND P3, PT, R21, UR4, PT ;  /* 0x0000000415007c0c */ /* 0x000fe4000bf66270 */
[----:B------:R-:W0:Y:S01]  /*15ac0*/  S2R R21, SR_TID.X ;  /* 0x0000000000157919 */ /* 0x000e220000002100 */
[----:B------:R-:W-:Y:S01]  /*15ad0*/  LOP3.LUT R19, R19, 0x1c0, RZ, 0xfc, !PT ;  /* 0x000001c013137812 */ /* 0x000fe200078efcff */
[----:B------:R3:W5:Y:S03]  /*15ae0*/  @P0 LDG.E R23, desc[UR54][R2.64] ;  /* 0x0000003602170981 */ /* 0x000766000c1e1900 */
[----:B------:R-:W-:Y:S01]  /*15af0*/  ISETP.GE.AND P0, PT, R19, UR4, PT ;  /* 0x0000000413007c0c */ /* 0x000fe2000bf06270 */
[----:B-1----:R-:W-:Y:S01]  /*15b00*/  IMAD.SHL.U32 R20, R20, 0x8, RZ ;  /* 0x0000000814147824 */ /* 0x002fe200078e00ff */
[----:B------:R-:W-:Y:S01]  /*15b10*/  LOP3.LUT R16, R16, 0xffffffbf, RZ, 0xc0, !PT ;  /* 0xffffffbf10107812 */ /* 0x000fe200078ec0ff */
[----:B------:R-:W1:Y:S01]  /*15b20*/  S2R R19, SR_TID.X ;  /* 0x0000000000137919 */ /* 0x000e620000002100 */
[----:B------:R-:W-:Y:S01]  /*15b30*/  UMOV UR5, 0xffffffff ;  /* 0xffffffff00057882 */ /* 0x000fe20000000000 */
[----:B------:R-:W-:-:S02]  /*15b40*/  ISETP.GE.AND P1, PT, R29, UR4, PT ;  /* 0x000000041d007c0c */ /* 0x000fc4000bf26270 */
[----:B------:R-:W-:Y:S02]  /*15b50*/  LOP3.LUT R20, R20, 0x38, RZ, 0xc0, !PT ;  /* 0x0000003814147812 */ /* 0x000fe400078ec0ff */
[----:B------:R-:W-:Y:S02]  /*15b60*/  @P3 LOP3.LUT R16, R16, 0x40, RZ, 0xfc, !PT ;  /* 0x0000004010103812 */ /* 0x000fe400078efcff */
[----:B------:R-:W-:Y:S02]  /*15b70*/  ISETP.GE.AND P2, PT, R20, UR4, PT ;  /* 0x0000000414007c0c */ /* 0x000fe4000bf46270 */
[----:B------:R-:W-:Y:S02]  /*15b80*/  LOP3.LUT R16, R16, 0xffffff7f, RZ, 0xc0, !PT ;  /* 0xffffff7f10107812 */ /* 0x000fe400078ec0ff */
[----:B------:R-:W-:Y:S02]  /*15b90*/  SEL R6, RZ, 0x40, P1 ;  /* 0x00000040ff067807 */ /* 0x000fe40000800000 */
[----:B------:R-:W-:-:S07]  /*15ba0*/  LEA R0, R25, 0xffffffc0, 0x6 ;  /* 0xffffffc019007811 */ /* 0x000fce00078e30ff */
[----:B------:R-:W-:Y:S01]  /*15bb0*/  @P2 LOP3.LUT R16, R16, 0x80, RZ, 0xfc, !PT ;  /* 0x0000008010102812 */ /* 0x000fe200078efcff */
[----:B0-----:R-:W-:-:S03]  /*15bc0*/  IMAD.SHL.U32 R21, R21, 0x8, RZ ;  /* 0x0000000815157824 */ /* 0x001fc600078e00ff */
[----:B------:R-:W-:Y:S02]  /*15bd0*/  LOP3.LUT R16, R16, 0xffffffdf, RZ, 0xc0, !PT ;  /* 0xffffffdf10107812 */ /* 0x000fe400078ec0ff */
[----:B------:R-:W-:Y:S01]  /*15be0*/  LOP3.LUT R21, R21, 0x38, RZ, 0xc0, !PT ;  /* 0x0000003815157812 */ /* 0x000fe200078ec0ff */
[----:B-1----:R-:W-:-:S03]  /*15bf0*/  IMAD.SHL.U32 R19, R19, 0x8, RZ ;  /* 0x0000000813137824 */ /* 0x002fc600078e00ff */
[----:B------:R-:W-:Y:S02]  /*15c00*/  LOP3.LUT R21, R21, 0x80, RZ, 0xfc, !PT ;  /* 0x0000008015157812 */ /* 0x000fe400078efcff */
[----:B------:R-:W-:Y:S02]  /*15c10*/  LOP3.LUT R19, R19, 0x38, RZ, 0xc0, !PT ;  /* 0x0000003813137812 */ /* 0x000fe400078ec0ff */
[----:B------:R-:W-:Y:S02]  /*15c20*/  ISETP.GE.AND P5, PT, R21, UR4, PT ;  /* 0x0000000415007c0c */ /* 0x000fe4000bfa6270 */
[----:B------:R-:W-:Y:S02]  /*15c30*/  LOP3.LUT R21, R19, 0xc0, RZ, 0xfc, !PT ;  /* 0x000000c013157812 */ /* 0x000fe400078efcff */
[----:B------:R-:W-:Y:S02]  /*15c40*/  SEL R19, RZ, 0x80, P0 ;  /* 0x00000080ff137807 */ /* 0x000fe40000000000 */
[----:B------:R-:W-:-:S02]  /*15c50*/  ISETP.GE.AND P4, PT, R21, UR4, PT ;  /* 0x0000000415007c0c */ /* 0x000fc4000bf86270 */
[C---:B------:R-:W-:Y:S02]  /*15c60*/  LOP3.LUT R21, R20.reuse, 0x100, RZ, 0xfc, !PT ;  /* 0x0000010014157812 */ /* 0x040fe400078efcff */
[----:B------:R-:W-:Y:S02]  /*15c70*/  LOP3.LUT R20, R20, 0x140, RZ, 0xfc, !PT ;  /* 0x0000014014147812 */ /* 0x000fe400078efcff */
[----:B------:R-:W-:Y:S02]  /*15c80*/  ISETP.GE.AND P3, PT, R21, UR4, PT ;  /* 0x0000000415007c0c */ /* 0x000fe4000bf66270 */
[----:B------:R-:W-:Y:S02]  /*15c90*/  @P5 LOP3.LUT R16, R16, 0x20, RZ, 0xfc, !PT ;  /* 0x0000002010105812 */ /* 0x000fe400078efcff */
[----:B------:R-:W-:Y:S02]  /*15ca0*/  ISETP.GE.AND P2, PT, R20, UR4, PT ;  /* 0x0000000414007c0c */ /* 0x000fe4000bf46270 */
[----:B------:R-:W-:-:S04]  /*15cb0*/  LOP3.LUT R16, R16, 0xffffffef, RZ, 0xc0, !PT ;  /* 0xffffffef10107812 */ /* 0x000fc800078ec0ff */
[----:B------:R-:W-:-:S04]  /*15cc0*/  @P4 LOP3.LUT R16, R16, 0x10, RZ, 0xfc, !PT ;  /* 0x0000001010104812 */ /* 0x000fc800078efcff */
[----:B------:R-:W-:-:S04]  /*15cd0*/  LOP3.LUT R16, R16, 0xfffffffb, RZ, 0xc0, !PT ;  /* 0xfffffffb10107812 */ /* 0x000fc800078ec0ff */
[----:B------:R-:W-:-:S04]  /*15ce0*/  @P2 LOP3.LUT R16, R16, 0x4, RZ, 0xfc, !PT ;  /* 0x0000000410102812 */ /* 0x000fc800078efcff */
[----:B------:R-:W-:-:S04]  /*15cf0*/  LOP3.LUT R16, R16, 0xfffffff7, RZ, 0xc0, !PT ;  /* 0xfffffff710107812 */ /* 0x000fc800078ec0ff */
[----:B------:R-:W-:Y:S01]  /*15d00*/  @P3 LOP3.LUT R16, R16, 0x8, RZ, 0xfc, !PT ;  /* 0x0000000810103812 */ /* 0x000fe200078efcff */
[----:B--23--:R-:W-:Y:S06]  /*15d10*/  BRA.DIV UR5, `(.L_x_2371) ;  /* 0x00000046052c7947 */ /* 0x00cfec000b800000 */
.L_x_2438:
        /* <DEDUP_REMOVED lines=28> */
[C---:B------:R-:W-:Y:S02]  /*15ee0*/  LOP3.LUT P1, RZ, R16.reuse, 0x40, RZ, 0xc0, !PT ;  /* 0x0000004010ff7812 */ /* 0x040fe4000782c0ff */
        /* <DEDUP_REMOVED lines=19> */
[----:B------:R0:W-:Y:S01]  /*16020*/  STL [R1+0x14], R6 ;  /* 0x0000140601007387 */ /* 0x0001e20000100800 */
[----:B------:R-:W-:-:S09]  /*16030*/  IMAD R35, R10, R2, R35 ;  /* 0x000000020a237224 */ /* 0x000fd200078e0223 */
[----:B------:R-:W-:-:S04]  /*16040*/  @P0 LOP3.LUT R16, R16, 0x400, RZ, 0xfc, !PT ;  /* 0x0000040010100812 */ /* 0x000fc800078efcff */
[----:B------:R-:W-:-:S04]  /*16050*/  LOP3.LUT R16, R16, 0xfffffffe, RZ, 0xc0, !PT ;  /* 0xfffffffe10107812 */ /* 0x000fc800078ec0ff */
[----:B------:R-:W-:Y:S01]  /*16060*/  @P1 LOP3.LUT R16, R16, 0x1, RZ, 0xfc, !PT ;  /* 0x0000000110101812 */ /* 0x000fe200078efcff */
[----:B0-----:R-:W-:Y:S06]  /*16070*/  @!P0 BRA `(.L_x_2372) ;  /* 0x0000000000048947 */ /* 0x001fec0003800000 */
[----:B------:R-:W-:Y:S01]  /*16080*/  BPT.TRAP 0x1 ;  /* 0x000000040000795c */ /* 0x000fe20000300000 */
.L_x_2372:
[----:B------:R-:W-:Y:S01]  /*16090*/  IADD3 R28, -R37, R28, -R0 ;  /* 0x0000001c251c7210 */ /* 0x000fe20007ffe900 */
[----:B------:R-:W-:Y:S01]  /*160a0*/  IMAD R25, R18, 0x8, R17 ;  /* 0x0000000812197824 */ /* 0x000fe200078e0211 */
[----:B------:R-:W-:Y:S01]  /*160b0*/  SHF.L.U32 R0, R22, 0x1f, RZ ;  /* 0x0000001f16007819 */ /* 0x000fe200000006ff */
[----:B------:R-:W-:Y:S03]  /*160c0*/  BSSY B0, `(.L_x_2373) ;  /* 0x0000003000007945 */ /* 0x000fe60003800000 */
[----:B------:R-:W0:Y:S02]  /*160d0*/  SYNCS.PHASECHK.TRANS64.TRYWAIT P0, [R25+URZ+0x28c40], R0 ;  /* 0x028c4000190075a7 */ /* 0x000e24000800017f */
[----:B0-----:R-:W-:Y:S05]  /*160e0*/  @!P0 BRA `(.L_x_2374) ;  /* 0x00000040006c8947 */ /* 0x001fea0003800000 */
.L_x_2439:
[----:B------:R-:W-:Y:S05]  /*160f0*/  BSYNC B0 ;  /* 0x0000000000007941 */ /* 0x000fea0003800000 */
.L_x_2373:
        /* <DEDUP_REMOVED lines=63> */
.L_x_2449:
        /* <DEDUP_REMOVED lines=10> */
.L_x_2376:
        /* <DEDUP_REMOVED lines=11> */
.L_x_2377:
[----:B------:R-:W-:Y:S01]  /*16640*/  VIADD R0, R17, 0x20400 ;  /* 0x0002040011007836 */ /* 0x000fe20000000000 */
[----:B------:R1:W-:Y:S06]  /*16650*/  SYNCS.ARRIVE.TRANS64.A1T0 RZ, [R25+URZ+0x28c30], RZ ;  /* 0x028c30ff19ff79a7 */ /* 0x0003ec000810003f */
[----:B------:R-:W-:Y:S05]  /*16660*/  WARPSYNC.ALL ;  /* 0x0000000000007948 */ /* 0x000fea0003800000 */
[----:B------:R-:W-:Y:S01]  /*16670*/  BAR.SYNC.DEFER_BLOCKING 0x8, 0x100 ;  /* 0x0204000000007b1d */ /* 0x000fe20000010000 */
[----:B------:R-:W-:-:S05]  /*16680*/  LOP3.LUT P0, RZ, R0, 0x3ff, RZ, 0xc0, !PT ;  /* 0x000003ff00ff7812 */ /* 0x000fca000780c0ff */
[----:B------:R-:W-:Y:S08]  /*16690*/  BSSY B6, `(.L_x_2378) ;  /* 0x0000012000067945 */ /* 0x000ff00003800000 */
        /* <DEDUP_REMOVED lines=17> */
.L_x_2379:
[----:B------:R-:W-:Y:S05]  /*167b0*/  BSYNC B6 ;  /* 0x0000000000067941 */ /* 0x000fea0003800000 */
.L_x_2378:
[----:B0-----:R-:W2:Y:S01]  /*167c0*/  LDL.LU R2, [R1] ;  /* 0x0000000001027983 */ /* 0x001ea20000300800 */
[----:B------:R-:W0:Y:S01]  /*167d0*/  LDC R20, c[0x0][0x448] ;  /* 0x00011200ff147b82 */ /* 0x000e220000000800 */
[----:B------:R-:W-:Y:S01]  /*167e0*/  ULDC.64 UR4, c[0x0][0x298] ;  /* 0x0000a60000047ab9 */ /* 0x000fe20000000a00 */
[----:B------:R-:W-:Y:S01]  /*167f0*/  LOP3.LUT P6, RZ, R16, 0x200, RZ, 0xc0, !PT ;  /* 0x0000020010ff7812 */ /* 0x000fe200078cc0ff */
[----:B------:R3:W5:Y:S01]  /*16800*/  LDL R7, [R1+0x18] ;  /* 0x0000180001077983 */ /* 0x0007620000100800 */
[----:B------:R-:W-:-:S04]  /*16810*/  SHF.R.S32.HI R4, RZ, 0x1f, R27 ;  /* 0x0000001fff047819 */ /* 0x000fc8000001141b */
[----:B------:R-:W-:Y:S01]  /*16820*/  SEL R4, R4, RZ, !P6 ;  /* 0x000000ff04047207 */ /* 0x000fe20007000000 */
[----:B------:R-:W4:Y:S02]  /*16830*/  S2R R8, SR_TID.X ;  /* 0x0000000000087919 */ /* 0x000f240000002100 */
[----:B----4-:R-:W-:-:S05]  /*16840*/  IMAD.SHL.U32 R8, R8, 0x8, RZ ;  /* 0x0000000808087824 */ /* 0x010fca00078e00ff */
[----:B------:R-:W-:Y:S02]  /*16850*/  LOP3.LUT R8, R8, 0x38, RZ, 0xc0, !PT ;  /* 0x0000003808087812 */ /* 0x000fe400078ec0ff */
[----:B--2---:R-:W-:-:S05]  /*16860*/  SHF.R.S32.HI R0, RZ, 0x1f, R2 ;  /* 0x0000001fff007819 */ /* 0x004fca0000011402 */
[----:B------:R-:W-:-:S04]  /*16870*/  IMAD R0, R0, UR4, RZ ;  /* 0x0000000400007c24 */ /* 0x000fc8000f8e02ff */
[C---:B------:R-:W-:Y:S02]  /*16880*/  IMAD R0, R2.reuse, UR5, R0 ;  /* 0x0000000502007c24 */ /* 0x040fe4000f8e0200 */
[----:B------:R-:W-:Y:S01]  /*16890*/  IMAD.WIDE.U32 R2, R2, UR4, RZ ;  /* 0x0000000402027c25 */ /* 0x000fe2000f8e00ff */
[----:B------:R-:W-:-:S03]  /*168a0*/  ULDC.64 UR4, c[0x0][0x2d8] ;  /* 0x0000b60000047ab9 */ /* 0x000fc60000000a00 */
[----:B------:R-:W-:Y:S01]  /*168b0*/  IMAD.IADD R3, R3, 0x1, R0 ;  /* 0x0000000103037824 */ /* 0x000fe200078e0200 */
[----:B------:R-:W-:Y:S02]  /*168c0*/  SEL R0, R27, RZ, !P6 ;  /* 0x000000ff1b007207 */ /* 0x000fe40007000000 */
[----:B0-----:R-:W-:Y:S01]  /*168d0*/  ISETP.NE.AND P6, PT, R20, 0x1, PT ;  /* 0x000000011400780c */ /* 0x001fe20003fc5270 */
[C---:B------:R-:W-:Y:S01]  /*168e0*/  IMAD.WIDE.U32 R2, R26.reuse, UR4, R2 ;  /* 0x000000041a027c25 */ /* 0x040fe2000f8e0002 */
[----:B------:R-:W0:Y:S03]  /*168f0*/  S2R R20, SR_TID.X ;  /* 0x0000000000147919 */ /* 0x000e260000002100 */
[----:B------:R-:W-:Y:S01]  /*16900*/  IMAD R3, R26, UR5, R3 ;  /* 0x000000051a037c24 */ /* 0x000fe2000f8e0203 */
[----:B------:R-:W-:Y:S02]  /*16910*/  ULDC.64 UR4, c[0x0][0x2e0] ;  /* 0x0000b80000047ab9 */ /* 0x000fe40000000a00 */
[----:B------:R-:W-:-:S02]  /*16920*/  IMAD R4, R4, UR4, RZ ;  /* 0x0000000404047c24 */ /* 0x000fc4000f8e02ff */
[----:B------:R-:W-:-:S03]  /*16930*/  IMAD.WIDE.U32 R2, R0, UR4, R2 ;  /* 0x0000000400027c25 */ /* 0x000fc6000f8e0002 */
[----:B------:R-:W2:Y:S01]  /*16940*/  @P6 LDC R6, c[0x0][0x44c] ;  /* 0x00011300ff066b82 */ /* 0x000ea20000000800 */
[----:B------:R-:W-:Y:S01]  /*16950*/  IMAD R4, R0, UR5, R4 ;  /* 0x0000000500047c24 */ /* 0x000fe2000f8e0204 */
[----:B------:R-:W-:-:S03]  /*16960*/  ULDC.64 UR4, c[0x0][0x2d0] ;  /* 0x0000b40000047ab9 */ /* 0x000fc60000000a00 */
[----:B------:R-:W-:-:S03]  /*16970*/  IMAD.IADD R3, R3, 0x1, R4 ;  /* 0x0000000103037824 */ /* 0x000fc600078e0204 */
[----:B------:R-:W4:Y:S01]  /*16980*/  @P6 LDC R0, c[0x0][0x450] ;  /* 0x00011400ff006b82 */ /* 0x000f220000000800 */
[----:B0-----:R-:W-:-:S05]  /*16990*/  IMAD.SHL.U32 R20, R20, 0x10, RZ ;  /* 0x0000001014147824 */ /* 0x001fca00078e00ff */
[----:B------:R-:W-:-:S05]  /*169a0*/  LOP3.LUT R20, R37, 0x70, R20, 0xf8, !PT ;  /* 0x0000007025147812 */ /* 0x000fca00078ef814 */
[----:B------:R-:W-:-:S04]  /*169b0*/  IMAD.IADD R5, R20, 0x1, R34 ;  /* 0x0000000114057824 */ /* 0x000fc800078e0222 */
[----:B--2---:R-:W-:-:S04]  /*169c0*/  @P6 IMAD.HI.U32 R6, R5, R6, RZ ;  /* 0x0000000605066227 */ /* 0x004fc800078e00ff */
[----:B------:R-:W-:Y:S01]  /*169d0*/  IMAD.MOV.U32 R4, RZ, RZ, R5 ;  /* 0x000000ffff047224 */ /* 0x000fe200078e0005 */
[----:B----4-:R-:W-:Y:S02]  /*169e0*/  @P6 SHF.R.U32.HI R4, RZ, R0, R6 ;  /* 0x00000000ff046219 */ /* 0x010fe40000011606 */
[----:B------:R-:W0:Y:S03]  /*169f0*/  LDC R6, c[0x0][0x448] ;  /* 0x00011200ff067b82 */ /* 0x000e260000000800 */
[----:B------:R-:W-:Y:S02]  /*16a00*/  IMAD.MOV R0, RZ, RZ, -R4 ;  /* 0x000000ffff007224 */ /* 0x000fe400078e0a04 */
[----:B------:R-:W-:-:S04]  /*16a10*/  IMAD.WIDE.U32 R2, R4, UR4, R2 ;  /* 0x0000000404027c25 */ /* 0x000fc8000f8e0002 */
[----:B0-----:R-:W-:Y:S01]  /*16a20*/  IMAD R0, R6, R0, R5 ;  /* 0x0000000006007224 */ /* 0x001fe200078e0205 */
[----:B------:R-:W-:-:S05]  /*16a30*/  SHF.R.S32.HI R5, RZ, 0x1f, R4 ;  /* 0x0000001fff057819 */ /* 0x000fca0000011404 */
        /* <DEDUP_REMOVED lines=15> */
[----:B---3--:R-:W-:Y:S11]  /*16b30*/  BRA.DIV UR5, `(.L_x_2380) ;  /* 0x0000003e053c7947 */ /* 0x008ff6000b800000 */
[----:B------:R-:W0:Y:S01]  /*16b40*/  SHFL.IDX PT, R3, R0, RZ, 0x181f ;  /* 0x00181fff00037589 */ /* 0x000e2200000e0000 */
[----:B------:R-:W-:Y:S02]  /*16b50*/  IMAD R36, R36, R6, RZ ;  /* 0x0000000624247224 */ /* 0x000fe400078e02ff */
[----:B------:R-:W-:Y:S01]  /*16b60*/  IMAD.IADD R34, R37, 0x1, R34 ;  /* 0x0000000125227824 */ /* 0x000fe200078e0222 */
[----:B------:R-:W2:Y:S04]  /*16b70*/  SHFL.IDX PT, R2, R4, RZ, 0x181f ;  /* 0x00181fff04027589 */ /* 0x000ea800000e0000 */
[----:B------:R-:W-:-:S13]  /*16b80*/  ISETP.GE.AND P0, PT, R34, R36, PT ;  /* 0x000000242200720c */ /* 0x000fda0003f06270 */
[----:B0-----:R-:W-:-:S05]  /*16b90*/  @!P0 LEA R3, P2, R8, R3, 0x1 ;  /* 0x0000000308038211 */ /* 0x001fca00078408ff */
[----:B--2---:R-:W-:-:S05]  /*16ba0*/  @!P0 IMAD.X R2, RZ, RZ, R2, P2 ;  /* 0x000000ffff028224 */ /* 0x004fca00010e0602 */
[----:B------:R-:W-:-:S04]  /*16bb0*/  @!P0 LOP3.LUT R3, R3, R2, RZ, 0x3c, !PT ;  /* 0x0000000203038212 */ /* 0x000fc800078e3cff */
[----:B------:R-:W-:-:S04]  /*16bc0*/  @!P0 LOP3.LUT R2, R3, R2, RZ, 0x3c, !PT ;  /* 0x0000000203028212 */ /* 0x000fc800078e3cff */
[----:B------:R-:W-:-:S05]  /*16bd0*/  @!P0 LOP3.LUT R3, R3, R2, RZ, 0x3c, !PT ;  /* 0x0000000203038212 */ /* 0x000fca00078e3cff */
[----:B------:R-:W-:Y:S01]  /*16be0*/  @!PT LDS RZ, [RZ] ;  /* 0x00000000fffff984 */ /* 0x000fe20000000800 */
[----:B-----5:R0:W-:Y:S02]  /*16bf0*/  @!P0 LDGSTS.E.BYPASS.LTC128B.128 [R7+0x20400], desc[UR54][R2.64], !P1 ;  /* 0x2040000002078fae */ /* 0x0201e4000c901d76 */
[----:B0-----:R-:W-:Y:S02]  /*16c00*/  VIADD R2, R34, 0x10 ;  /* 0x0000001022027836 */ /* 0x001fe40000000000 */
[----:B------:R-:W0:Y:S03]  /*16c10*/  SHFL.IDX PT, R3, R0, 0x1, 0x181f ;  /* 0x00381f0000037f89 */ /* 0x000e2600000e0000 */
[----:B------:R-:W-:Y:S02]  /*16c20*/  ISETP.GE.AND P0, PT, R2, R36, PT ;  /* 0x000000240200720c */ /* 0x000fe40003f06270 */
[----:B------:R-:W2:Y:S11]  /*16c30*/  SHFL.IDX PT, R2, R4, 0x1, 0x181f ;  /* 0x00381f0004027f89 */ /* 0x000eb600000e0000 */
[----:B0-----:R-:W-:-:S05]  /*16c40*/  @!P0 LEA R3, P2, R8, R3, 0x1 ;  /* 0x0000000308038211 */ /* 0x001fca00078408ff */
[----:B--2---:R-:W-:-:S05]  /*16c50*/  @!P0 IMAD.X R2, RZ, RZ, R2, P2 ;  /* 0x000000ffff028224 */ /* 0x004fca00010e0602 */
        /* <DEDUP_REMOVED lines=8> */
[----:B------:R-:W2:Y:S04]  /*16ce0*/  SHFL.IDX PT, R2, R4, 0x2, 0x181f ;  /* 0x00581f0004027f89 */ /* 0x000ea800000e0000 */
[----:B------:R-:W3:Y:S04]  /*16cf0*/  SHFL.IDX PT, R4, R4, 0x3, 0x181f ;  /* 0x00781f0004047f89 */ /* 0x000ee800000e0000 */
[----:B0-----:R-:W-:-:S05]  /*16d00*/  @!P0 LEA R3, P2, R8, R3, 0x1 ;  /* 0x0000000308038211 */ /* 0x001fca00078408ff */
[----:B--2---:R-:W-:-:S05]  /*16d10*/  @!P0 IMAD.X R2, RZ, RZ, R2, P2 ;  /* 0x000000ffff028224 */ /* 0x004fca00010e0602 */
[----:B------:R-:W-:-:S04]  /*16d20*/  @!P0 LOP3.LUT R3, R3, R2, RZ, 0x3c, !PT ;  /* 0x0000000203038212 */ /* 0x000fc800078e3cff */
[----:B------:R-:W-:-:S04]  /*16d30*/  @!P0 LOP3.LUT R2, R3, R2, RZ, 0x3c, !PT ;  /* 0x0000000203028212 */ /* 0x000fc800078e3cff */
[----:B------:R-:W-:-:S05]  /*16d40*/  @!P0 LOP3.LUT R3, R3, R2, RZ, 0x3c, !PT ;  /* 0x0000000203038212 */ /* 0x000fca00078e3cff */
[----:B---3--:R0:W-:Y:S02]  /*16d50*/  @!P0 LDGSTS.E.BYPASS.LTC128B.128 [R7+0x21400], desc[UR54][R2.64], !P1 ;  /* 0x2140000002078fae */ /* 0x0081e4000c901d76 */
.L_x_2458:
[----:B------:R-:W-:-:S05]  /*16d60*/  VIADD R34, R34, 0x30 ;  /* 0x0000003022227836 */ /* 0x000fca0000000000 */
[----:B------:R-:W-:-:S13]  /*16d70*/  ISETP.GE.AND P0, PT, R34, R36, PT ;  /* 0x000000242200720c */ /* 0x000fda0003f06270 */
[----:B0-2---:R-:W-:-:S05]  /*16d80*/  @!P0 LEA R2, P2, R8, R0, 0x1 ;  /* 0x0000000008028211 */ /* 0x005fca00078408ff */
[----:B------:R-:W-:-:S05]  /*16d90*/  @!P0 IMAD.X R3, RZ, RZ, R4, P2 ;  /* 0x000000ffff038224 */ /* 0x000fca00010e0604 */
[----:B------:R-:W-:Y:S01]  /*16da0*/  @!PT LDS RZ, [RZ] ;  /* 0x00000000fffff984 */ /* 0x000fe20000000800 */
[----:B------:R-:W-:Y:S01]  /*16db0*/  @!PT LDS RZ, [RZ] ;  /* 0x00000000fffff984 */ /* 0x000fe20000000800 */
[----:B------:R-:W-:Y:S01]  /*16dc0*/  @!PT LDS RZ, [RZ] ;  /* 0x00000000fffff984 */ /* 0x000fe20000000800 */
[----:B------:R0:W-:Y:S01]  /*16dd0*/  @!P0 LDGSTS.E.BYPASS.LTC128B.128 [R7+0x21c00], desc[UR54][R2.64], !P1 ;  /* 0x21c0000002078fae */ /* 0x0001e2000c901d76 */
[----:B------:R-:W-:Y:S01]  /*16de0*/  PLOP3.LUT P0, PT, PT, PT, PT, 0x80, 0x0 ;  /* 0x000000000000781c */ /* 0x000fe20003f0f070 */
[----:B------:R-:W-:-:S12]  /*16df0*/  NOP ;  /* 0x0000000000007918 */ /* 0x000fd80000000000 */
.L_x_2381:
        /* <DEDUP_REMOVED lines=16> */
[----:B------:R-:W2:Y:S03]  /*16f00*/  SYNCS.PHASECHK.TRANS64.TRYWAIT P0, [R17+URZ+0x28c20], R0 ;  /* 0x028c2000110075a7 */ /* 0x000ea6000800017f */
[----:B0-2---:R-:W-:Y:S05]  /*16f10*/  @!P0 BRA `(.L_x_2383) ;  /* 0x0000003c00888947 */ /* 0x005fea0003800000 */
.L_x_2459:
[----:B------:R-:W-:Y:S05]  /*16f20*/  BSYNC B0 ;  /* 0x0000000000007941 */ /* 0x000fea0003800000 */
.L_x_2382:
[----:B------:R-:W-:-:S05]  /*16f30*/  IMAD.U32 R2, RZ, RZ, UR36 ;  /* 0x00000024ff027e24 */ /* 0x000fca000f8e00ff */
[----:B------:R-:W-:-:S13]  /*16f40*/  ISETP.NE.AND P0, PT, R2, 0x3, PT ;  /* 0x000000030200780c */ /* 0x000fda0003f05270 */
[----:B------:R-:W-:Y:S05]  /*16f50*/  @!P0 BRA `(.L_x_2384) ;  /* 0x0000000000048947 */ /* 0x000fea0003800000 */
[----:B------:R-:W-:Y:S01]  /*16f60*/  BPT.TRAP 0x1 ;  /* 0x000000040000795c */ /* 0x000fe20000300000 */
.L_x_2384:
[----:B0-----:R-:W-:Y:S01]  /*16f70*/  SHF.L.U32 R0, R22, 0x1f, RZ ;  /* 0x0000001f16007819 */ /* 0x001fe200000006ff */
[----:B------:R-:W-:Y:S03]  /*16f80*/  BSSY B0, `(.L_x_2385) ;  /* 0x0000003000007945 */ /* 0x000fe60003800000 */
[----:B------:R-:W0:Y:S02]  /*16f90*/  SYNCS.PHASECHK.TRANS64.TRYWAIT P0, [R25+URZ+0x28c60], R0 ;  /* 0x028c6000190075a7 */ /* 0x000e24000800017f */
[----:B0-----:R-:W-:Y:S05]  /*16fa0*/  @!P0 BRA `(.L_x_2386) ;  /* 0x0000003c00788947 */ /* 0x001fea0003800000 */
.L_x_2460:
[----:B------:R-:W-:Y:S05]  /*16fb0*/  BSYNC B0 ;  /* 0x0000000000007941 */ /* 0x000fea0003800000 */
.L_x_2385:
        /* <DEDUP_REMOVED lines=24> */
[----:B------:R-:W2:Y:S01]  /*17140*/  SHFL.IDX PT, R2, R4, RZ, 0x181f ;  /* 0x00181fff04027589 */ /* 0x000ea200000e0000 */
[C---:B------:R-:W-:Y:S02]  /*17150*/  LOP3.LUT P4, RZ, R19.reuse, 0x4, RZ, 0xc0, !PT ;  /* 0x0000000413ff7812 */ /* 0x040fe4000788c0ff */
[C---:B------:R-:W-:Y:S01]  /*17160*/  LOP3.LUT P3, RZ, R19.reuse, 0x8, RZ, 0xc0, !PT ;  /* 0x0000000813ff7812 */ /* 0x040fe2000786c0ff */
[----:B------:R-:W3:Y:S01]  /*17170*/  SHFL.IDX PT, R3, R6, RZ, 0x181f ;  /* 0x00181fff06037589 */ /* 0x000ee200000e0000 */
[----:B------:R-:W-:Y:S02]  /*17180*/  LOP3.LUT P2, RZ, R19, 0x10, RZ, 0xc0, !PT ;  /* 0x0000001013ff7812 */ /* 0x000fe4000784c0ff */
[----:B------:R-:W-:Y:S01]  /*17190*/  LOP3.LUT R16, R16, 0xfffffeff, RZ, 0xc0, !PT ;  /* 0xfffffeff10107812 */ /* 0x000fe200078ec0ff */
[----:B0-----:R-:W-:-:S05]  /*171a0*/  IMAD.SHL.U32 R7, R7, 0x8, RZ ;  /* 0x0000000807077824 */ /* 0x001fca00078e00ff */
[----:B------:R-:W-:-:S05]  /*171b0*/  LOP3.LUT R7, R7, 0x38, RZ, 0xc0, !PT ;  /* 0x0000003807077812 */ /* 0x000fca00078ec0ff */
[----:B------:R-:W-:Y:S01]  /*171c0*/  IMAD.SHL.U32 R0, R7, 0x2, RZ ;  /* 0x0000000207007824 */ /* 0x000fe200078e00ff */
[----:B------:R-:W-:-:S04]  /*171d0*/  LOP3.LUT R7, R19, 0x1, RZ, 0xc0, !PT ;  /* 0x0000000113077812 */ /* 0x000fc800078ec0ff */
[----:B--2---:R-:W-:Y:S02]  /*171e0*/  IADD3 R2, P0, R2, R0, RZ ;  /* 0x0000000002027210 */ /* 0x004fe40007f1e0ff */
[----:B------:R-:W-:Y:S02]  /*171f0*/  ISETP.NE.U32.AND P1, PT, R7, 0x1, PT ;  /* 0x000000010700780c */ /* 0x000fe40003f25070 */
[----:B------:R-:W-:Y:S01]  /*17200*/  PRMT R7, R19, 0x8880, RZ ;  /* 0x0000888013077816 */ /* 0x000fe200000000ff */
[----:B---3--:R-:W-:Y:S01]  /*17210*/  IMAD.X R3, RZ, RZ, R3, P0 ;  /* 0x000000ffff037224 */ /* 0x008fe200000e0603 */
        /* <DEDUP_REMOVED lines=25> */
[----:B------:R-:W2:Y:S04]  /*173b0*/  SHFL.IDX PT, R3, R6, 0x1, 0x181f ;  /* 0x00381f0006037f89 */ /* 0x000ea800000e0000 */
[----:B------:R-:W-:Y:S01]  /*173c0*/  SHFL.IDX PT, R6, R6, 0x3, 0x181f ;  /* 0x00781f0006067f89 */ /* 0x000fe200000e0000 */
[----:B0-----:R-:W-:-:S05]  /*173d0*/  IADD3 R2, P6, R2, R0, RZ ;  /* 0x0000000002027210 */ /* 0x001fca0007fde0ff */
[----:B--2---:R-:W-:Y:S01]  /*173e0*/  IMAD.X R3, RZ, RZ, R3, P6 ;  /* 0x000000ffff037224 */ /* 0x004fe200030e0603 */
        /* <DEDUP_REMOVED lines=39> */
[----:B0-----:R0:W2:Y:S02]  /*17660*/  SHFL.IDX PT, R2, R4, 0x3, 0x181f ;  /* 0x00781f0004027f89 */ /* 0x0010a400000e0000 */
.L_x_2470:
        /* <DEDUP_REMOVED lines=11> */
[----:B--2---:R-:W-:Y:S02]  /*17720*/  IADD3 R2, P0, R2, R0, RZ ;  /* 0x0000000002027210 */ /* 0x004fe40007f1e0ff */
        /* <DEDUP_REMOVED lines=22> */
.L_x_2388:
        /* <DEDUP_REMOVED lines=11> */
.L_x_2389:
[----:B------:R-:W2:Y:S01]  /*17940*/  LDL.LU R2, [R1+0x4] ;  /* 0x0000040001027983 */ /* 0x000ea20000300800 */
[----:B------:R3:W-:Y:S01]  /*17950*/  SYNCS.ARRIVE.TRANS64.A1T0 RZ, [R25+URZ+0x28c50], RZ ;  /* 0x028c50ff19ff79a7 */ /* 0x0007e2000810003f */
[----:B------:R-:W-:Y:S01]  /*17960*/  BSSY B0, `(.L_x_2390) ;  /* 0x00000f0000007945 */ /* 0x000fe20003800000 */
[----:B--2---:R-:W-:-:S05]  /*17970*/  VIADD R7, R2, 0xfffffffe ;  /* 0xfffffffe02077836 */ /* 0x004fca0000000000 */
[----:B------:R-:W-:-:S13]  /*17980*/  ISETP.GE.AND P0, PT, R7, R30, PT ;  /* 0x0000001e0700720c */ /* 0x000fda0003f06270 */
[----:B---3--:R-:W-:Y:S05]  /*17990*/  @!P0 BRA `(.L_x_2391) ;  /* 0x0000000c00b08947 */ /* 0x008fea0003800000 */
[----:B------:R-:W2:Y:S01]  /*179a0*/  LDL.LU R2, [R1+0x14] ;  /* 0x0000140001027983 */ /* 0x000ea20000300800 */
[----:B------:R-:W-:-:S04]  /*179b0*/  LOP3.LUT R28, R19, 0x80, RZ, 0xc0, !PT ;  /* 0x00000080131c7812 */ /* 0x000fc800078ec0ff */
[----:B------:R-:W-:Y:S02]  /*179c0*/  SHF.R.U32.HI R28, RZ, 0x3, R28 ;  /* 0x00000003ff1c7819 */ /* 0x000fe4000001161c */
[----:B--2---:R-:W-:-:S04]  /*179d0*/  LOP3.LUT R29, R2, 0x40, RZ, 0xc0, !PT ;  /* 0x00000040021d7812 */ /* 0x004fc800078ec0ff */
[----:B------:R-:W-:-:S07]  /*179e0*/  SHF.R.U32.HI R29, RZ, 0x2, R29 ;  /* 0x00000002ff1d7819 */ /* 0x000fce000001161d */
.L_x_2404:
[----:B0-----:R-:W0:Y:S01]  /*179f0*/  S2R R4, SR_TID.X ;  /* 0x0000000000047919 */ /* 0x001e220000002100 */
[----:B--2---:R-:W2:Y:S01]  /*17a00*/  LDC R2, c[0x0][0x430] ;  /* 0x00010c00ff027b82 */ /* 0x004ea20000000800 */
[----:B---3--:R-:W-:Y:S01]  /*17a10*/  IMAD R6, R7, 0x40, R31 ;  /* 0x0000004007067824 */ /* 0x008fe200078e021f */
[----:B------:R-:W-:Y:S05]  /*17a20*/  YIELD ;  /* 0x0000000000007946 */ /* 0x000fea0003800000 */
[----:B------:R-:W-:Y:S01]  /*17a30*/  IMAD.U32 R11, RZ, RZ, UR36 ;  /* 0x00000024ff0b7e24 */ /* 0x000fe2000f8e00ff */
[----:B------:R-:W-:Y:S01]  /*17a40*/  ULDC UR4, c[0x0][0x430] ;  /* 0x00010c0000047ab9 */ /* 0x000fe20000000800 */
[----:B------:R-:W-:Y:S01]  /*17a50*/  VIADD R18, R18, 0x1 ;  /* 0x0000000112127836 */ /* 0x000fe20000000000 */
[----:B--2---:R-:W-:Y:S01]  /*17a60*/  ISETP.NE.AND P0, PT, R2, 0x1, PT ;  /* 0x000000010200780c */ /* 0x004fe20003f05270 */
[----:B0-----:R-:W-:-:S05]  /*17a70*/  IMAD.SHL.U32 R4, R4, 0x10, RZ ;  /* 0x0000001004047824 */ /* 0x001fca00078e00ff */
[----:B------:R-:W-:-:S07]  /*17a80*/  LOP3.LUT R4, R37, 0x70, R4, 0xf8, !PT ;  /* 0x0000007025047812 */ /* 0x000fce00078ef804 */
[----:B------:R-:W0:Y:S01]  /*17a90*/  @P0 LDC R3, c[0x0][0x434] ;  /* 0x00010d00ff030b82 */ /* 0x000e220000000800 */
[C---:B------:R-:W-:Y:S01]  /*17aa0*/  ISETP.GT.U32.AND P1, PT, R4.reuse, 0x3f, PT ;  /* 0x0000003f0400780c */ /* 0x040fe20003f24070 */
[----:B------:R-:W-:-:S06]  /*17ab0*/  IMAD.IADD R6, R4, 0x1, R6 ;  /* 0x0000000104067824 */ /* 0x000fcc00078e0206 */
[----:B------:R-:W2:Y:S01]  /*17ac0*/  @P0 LDC R2, c[0x0][0x438] ;  /* 0x00010e00ff020b82 */ /* 0x000ea20000000800 */
[----:B------:R-:W-:-:S07]  /*17ad0*/  IMAD.MOV.U32 R10, RZ, RZ, R6 ;  /* 0x000000ffff0a7224 */ /* 0x000fce00078e0006 */
[----:B------:R-:W3:Y:S01]  /*17ae0*/  @!P1 LDC.64 R4, c[0x0][0x428] ;  /* 0x00010a00ff049b82 */ /* 0x000ee20000000a00 */
[----:B0-----:R-:W-:-:S07]  /*17af0*/  @P0 IMAD.HI.U32 R3, R6, R3, RZ ;  /* 0x0000000306030227 */ /* 0x001fce00078e00ff */
[----:B------:R-:W0:Y:S01]  /*17b00*/  @!P1 LDC.64 R8, c[0x0][0x418] ;  /* 0x00010600ff089b82 */ /* 0x000e220000000a00 */
[----:B--2---:R-:W-:-:S04]  /*17b10*/  @P0 SHF.R.U32.HI R10, RZ, R2, R3 ;  /* 0x00000002ff0a0219 */ /* 0x004fc80000011603 */
[--C-:B------:R-:W-:Y:S01]  /*17b20*/  @!P1 SHF.R.S32.HI R3, RZ, 0x1f, R10.reuse ;  /* 0x0000001fff039819 */ /* 0x100fe2000001140a */
[----:B------:R-:W-:-:S04]  /*17b30*/  @!P1 IMAD.MOV.U32 R2, RZ, RZ, R10 ;  /* 0x000000ffff029224 */ /* 0x000fc800078e000a */
[----:B---3--:R-:W-:-:S04]  /*17b40*/  @!P1 IMAD.WIDE.U32 R2, R23, R4, R2 ;  /* 0x0000000417029225 */ /* 0x008fc800078e0002 */
        /* <DEDUP_REMOVED lines=17> */
[----:B01----:R-:W-:Y:S08]  /*17c60*/  @!P1 BRA `(.L_x_2392) ;  /* 0x0000000000049947 */ /* 0x003ff00003800000 */
[----:B------:R-:W-:Y:S01]  /*17c70*/  BPT.TRAP 0x1 ;  /* 0x000000040000795c */ /* 0x000fe20000300000 */
.L_x_2392:
[----:B------:R-:W-:Y:S01]  /*17c80*/  IMAD R6, R18, 0x8, R17 ;  /* 0x0000000812067824 */ /* 0x000fe200078e0211 */
[----:B------:R-:W-:Y:S01]  /*17c90*/  SHF.L.U32 R19, R22, 0x1f, RZ ;  /* 0x0000001f16137819 */ /* 0x000fe200000006ff */
[----:B------:R-:W-:Y:S01]  /*17ca0*/  BSSY B1, `(.L_x_2393) ;  /* 0x0000004000017945 */ /* 0x000fe20003800000 */
[----:B------:R-:W-:Y:S02]  /*17cb0*/  SHF.R.S32.HI R9, RZ, 0x1f, R5 ;  /* 0x0000001fff097819 */ /* 0x000fe40000011405 */
[----:B------:R-:W0:Y:S02]  /*17cc0*/  SYNCS.PHASECHK.TRANS64.TRYWAIT P0, [R6+URZ+0x28c40], R19 ;  /* 0x028c4013060075a7 */ /* 0x000e24000800017f */
[----:B0-----:R-:W-:Y:S05]  /*17cd0*/  @!P0 BRA `(.L_x_2394) ;  /* 0x0000003800688947 */ /* 0x001fea0003800000 */
.L_x_2471:
[----:B------:R-:W-:Y:S05]  /*17ce0*/  BSYNC B1 ;  /* 0x0000000000017941 */ /* 0x000fea0003800000 */
.L_x_2393:
        /* <DEDUP_REMOVED lines=17> */
[----:B-1----:R-:W-:Y:S01]  /*17e00*/  IMAD R25, R26, UR5, R3 ;  /* 0x000000051a197c24 */ /* 0x002fe2000f8e0203 */
        /* <DEDUP_REMOVED lines=22> */
.L_x_2481:
        /* <DEDUP_REMOVED lines=8> */
.L_x_2396:
        /* <DEDUP_REMOVED lines=11> */
.L_x_2397:
[----:B------:R2:W-:Y:S01]  /*180a0*/  SYNCS.ARRIVE.TRANS64.A1T0 RZ, [R6+URZ+0x28c30], RZ ;  /* 0x028c30ff06ff79a7 */ /* 0x0005e2000810003f */
[----:B------:R-:W-:Y:S05]  /*180b0*/  @!P2 BRA `(.L_x_2398) ;  /* 0x000000000004a947 */ /* 0x000fea0003800000 */
[----:B------:R-:W-:Y:S01]  /*180c0*/  BPT.TRAP 0x1 ;  /* 0x000000040000795c */ /* 0x000fe20000300000 */
.L_x_2398:
[----:B------:R-:W3:Y:S01]  /*180d0*/  SYNCS.PHASECHK.TRANS64.TRYWAIT P0, [R6+URZ+0x28c60], R19 ;  /* 0x028c6013060075a7 */ /* 0x000ee2000800017f */
[----:B------:R-:W-:Y:S04]  /*180e0*/  BSSY B1, `(.L_x_2399) ;  /* 0x0000002000017945 */ /* 0x000fe80003800000 */
[----:B---3--:R-:W-:Y:S05]  /*180f0*/  @!P0 BRA `(.L_x_2400) ;  /* 0x0000003800908947 */ /* 0x008fea0003800000 */
.L_x_2482:
[----:B------:R-:W-:Y:S05]  /*18100*/  BSYNC B1 ;  /* 0x0000000000017941 */ /* 0x000fea0003800000 */
.L_x_2399:
        /* <DEDUP_REMOVED lines=79> */
.L_x_2492:
        /* <DEDUP_REMOVED lines=25> */
.L_x_2402:
        /* <DEDUP_REMOVED lines=11> */
.L_x_2403:
[----:B------:R3:W-:Y:S01]  /*18840*/  SYNCS.ARRIVE.TRANS64.A1T0 RZ, [R6+URZ+0x28c50], RZ ;  /* 0x028c50ff06ff79a7 */ /* 0x0007e2000810003f */
[----:B------:R-:W-:Y:S05]  /*18850*/  @P3 BRA `(.L_x_2404) ;  /* 0xfffffff000643947 */ /* 0x000fea000383ffff */
.L_x_2391:
[----:B------:R-:W-:Y:S05]  /*18860*/  BSYNC B0 ;  /* 0x0000000000007941 */ /* 0x000fea0003800000 */
.L_x_2390:
        /* <DEDUP_REMOVED lines=21> */
.L_x_2406:
[----:B------:R-:W-:Y:S05]  /*189c0*/  BSYNC B0 ;  /* 0x0000000000007941 */ /* 0x000fea0003800000 */
.L_x_2405:
[----:B------:R-:W-:-:S07]  /*189d0*/  SEL R18, R18, RZ, P0 ;  /* 0x000000ff12127207 */ /* 0x000fce0000000000 */
.L_x_2365:
[----:B------:R-:W-:Y:S05]  /*189e0*/  BSYNC B7 ;  /* 0x0000000000077941 */ /* 0x000fea0003800000 */
.L_x_2363:
        /* <DEDUP_REMOVED lines=8> */
[----:B-1----:R1:W4:Y:S01]  /*18a70*/  LDS.128 R24, [R17+0x28cd0] ;  /* 0x028cd00011187984 */ /* 0x0023220000000c00 */
[----:B------:R-:W-:Y:S06]  /*18a80*/  BAR.ARV 0x4, 0x180 ;  /* 0x0106000000007b1d */ /* 0x000fec0000002000 */
[----:B------:R-:W-:Y:S05]  /*18a90*/  BRA `(.L_x_2408) ;  /* 0x0000000c00d47947 */ /* 0x000fea0003800000 */
.L_x_2407:
        /* <DEDUP_REMOVED lines=14> */
[----:B-1----:R-:W-:Y:S01]  /*18b80*/  IMAD.MOV.U32 R25, RZ, RZ, RZ ;  /* 0x000000ffff197224 */ /* 0x002fe200078e00ff */
        /* <DEDUP_REMOVED lines=28> */
.L_x_2502:
[----:B------:R-:W-:Y:S02]  /*18d50*/  ULDC UR4, c[0x0][0xc38] ;  /* 0x00030e0000047ab9 */ /* 0x000fe40000000800 */
[----:B------:R-:W-:-:S04]  /*18d60*/  IMAD.U32 R4, RZ, RZ, UR4 ;  /* 0x00000004ff047e24 */ /* 0x000fc8000f8e00ff */
[----:B-1----:R-:W-:-:S04]  /*18d70*/  IMAD R5, R14, R4, RZ ;  /* 0x000000040e057224 */ /* 0x002fc800078e02ff */
[----:B------:R-:W-:-:S05]  /*18d80*/  IMAD.IADD R6, R6, 0x1, R5 ;  /* 0x0000000106067824 */ /* 0x000fca00078e0205 */
[----:B------:R-:W-:-:S13]  /*18d90*/  ISETP.GT.AND P6, PT, R6, R0, PT ;  /* 0x000000000600720c */ /* 0x000fda0003fc4270 */
[----:B------:R-:W-:Y:S05]  /*18da0*/  @P6 BRA `(.L_x_2410) ;  /* 0x0000000000a46947 */ /* 0x000fea0003800000 */
.L_x_2413:
        /* <DEDUP_REMOVED lines=11> */
[----:B------:R-:W-:Y:S02]  /*18e60*/  IMAD.MOV.U32 R8, RZ, RZ, RZ ;  /* 0x000000ffff087224 */ /* 0x000fe400078e00ff */
[----:B0-----:R-:W-:-:S05]  /*18e70*/  @!P6 IMAD.WIDE R2, R7, 0x4, R2 ;  /* 0x000000040702e825 */ /* 0x001fca00078e0202 */
[----:B------:R1:W2:Y:S02]  /*18e80*/  @!P6 LDG.E R25, desc[UR54][R2.64] ;  /* 0x000000360219e981 */ /* 0x0002a4000c1e1900 */
[----:B-1----:R-:W-:-:S05]  /*18e90*/  @!P6 IMAD.WIDE R2, R7, 0x4, R4 ;  /* 0x000000040702e825 */ /* 0x002fca00078e0204 */
        /* <DEDUP_REMOVED lines=20> */
.L_x_2510:
[----:B------:R-:W-:Y:S02]  /*18fe0*/  ULDC UR4, c[0x0][0xc38] ;  /* 0x00030e0000047ab9 */ /* 0x000fe40000000800 */
[----:B------:R-:W-:-:S04]  /*18ff0*/  IMAD.U32 R4, RZ, RZ, UR4 ;  /* 0x00000004ff047e24 */ /* 0x000fc8000f8e00ff */
[----:B-1----:R-:W-:-:S04]  /*19000*/  IMAD R5, R14, R4, RZ ;  /* 0x000000040e057224 */ /* 0x002fc800078e02ff */
[----:B------:R-:W-:-:S05]  /*19010*/  IMAD.IADD R6, R5, 0x1, R6 ;  /* 0x0000000105067824 */ /* 0x000fca00078e0206 */
[----:B------:R-:W-:-:S13]  /*19020*/  ISETP.GT.AND P6, PT, R6, R0, PT ;  /* 0x000000000600720c */ /* 0x000fda0003fc4270 */
[----:B------:R-:W-:Y:S05]  /*19030*/  @!P6 BRA `(.L_x_2413) ;  /* 0xfffffffc005ce947 */ /* 0x000fea000383ffff */
.L_x_2410:
[----:B------:R-:W-:Y:S01]  /*19040*/  IMAD.IADD R5, R6, 0x1, -R5 ;  /* 0x0000000106057824 */ /* 0x000fe200078e0a05 */
[----:B------:R-:W-:-:S03]  /*19050*/  UMOV UR4, 0xffffffff ;  /* 0xffffffff00047882 */ /* 0x000fc60000000000 */
[----:B------:R-:W-:-:S05]  /*19060*/  IMAD R7, R3, R4, R5 ;  /* 0x0000000403077224 */ /* 0x000fca00078e0205 */
[----:B------:R-:W-:Y:S01]  /*19070*/  ISETP.GT.AND P6, PT, R7, R0, PT ;  /* 0x000000000700720c */ /* 0x000fe20003fc4270 */
[----:B------:R-:W-:-:S12]  /*19080*/  BRA.DIV UR4, `(.L_x_2414) ;  /* 0x0000003a048c7947 */ /* 0x000fd8000b800000 */
[----:B------:R-:W-:-:S04]  /*19090*/  VOTE.ANY R2, PT, !P6 ;  /* 0x0000000000027806 */ /* 0x000fc800070e0100 */
[----:B------:R-:W1:Y:S02]  /*190a0*/  POPC R12, R2 ;  /* 0x00000002000c7309 */ /* 0x000e640000000000 */
[----:B-1----:R1:W2:Y:S01]  /*190b0*/  SHFL.IDX PT, R25, R25, R12, 0x1f ;  /* 0x00001f0c19197589 */ /* 0x0022a200000e0000 */
[----:B------:R-:W-:-:S03]  /*190c0*/  IMAD.IADD R27, R12, 0x1, R27 ;  /* 0x000000010c1b7824 */ /* 0x000fc600078e021b */
[----:B------:R1:W3:Y:S04]  /*190d0*/  SHFL.IDX PT, R8, R8, R12, 0x1f ;  /* 0x00001f0c08087589 */ /* 0x0002e800000e0000 */
.L_x_2515:
[----:B------:R-:W-:-:S13]  /*190e0*/  ISETP.NE.AND P0, PT, R2, RZ, PT ;  /* 0x000000ff0200720c */ /* 0x000fda0003f05270 */
[----:B------:R-:W-:Y:S05]  /*190f0*/  @!P0 BRA `(.L_x_2415) ;  /* 0x0000000000108947 */ /* 0x000fea0003800000 */
[----:B------:R-:W-:Y:S01]  /*19100*/  UMOV UR4, 0xffffffff ;  /* 0xffffffff00047882 */ /* 0x000fe20000000000 */
[----:B-1----:R-:W-:Y:S02]  /*19110*/  VIADD R12, R12, 0xffffffff ;  /* 0xffffffff0c0c7836 */ /* 0x002fe40000000000 */
[----:B------:R-:W-:Y:S05]  /*19120*/  BRA.DIV UR4, `(.L_x_2416) ;  /* 0x0000003a04c07947 */ /* 0x000fea000b800000 */
[----:B------:R4:W1:Y:S02]  /*19130*/  SHFL.IDX PT, R24, R3, R12, 0x1f ;  /* 0x00001f0c03187589 */ /* 0x00086400000e0000 */
.L_x_2415:
[----:B---3--:R-:W-:Y:S01]  /*19140*/  ISETP.NE.AND P0, PT, R8, 0x1, PT ;  /* 0x000000010800780c */ /* 0x008fe20003f05270 */
[----:B-1----:R-:W-:-:S04]  /*19150*/  IMAD R24, R24, R4, R5 ;  /* 0x0000000418187224 */ /* 0x002fc800078e0205 */
[----:B------:R-:W-:-:S08]  /*19160*/  IMAD.IADD R0, R0, 0x1, -R24 ;  /* 0x0000000100007824 */ /* 0x000fd000078e0a18 */
[----:B------:R-:W-:Y:S05]  /*19170*/  @!P0 BRA `(.L_x_2417) ;  /* 0x0000000000dc8947 */ /* 0x000fea0003800000 */
[----:B--2---:R-:W-:Y:S02]  /*19180*/  IABS R4, R25 ;  /* 0x0000001900047213 */ /* 0x004fe40000000000 */
[----:B------:R-:W-:Y:S02]  /*19190*/  IABS R5, R8 ;  /* 0x0000000800057213 */ /* 0x000fe40000000000 */
[----:B------:R-:W1:Y:S08]  /*191a0*/  I2F.RP R6, R4 ;  /* 0x0000000400067306 */ /* 0x000e700000209400 */
[----:B------:R-:W2:Y:S08]  /*191b0*/  I2F.RP R9, R5 ;  /* 0x0000000500097306 */ /* 0x000eb00000209400 */
[----:B-1----:R-:W1:Y:S08]  /*191c0*/  MUFU.RCP R6, R6 ;  /* 0x0000000600067308 */ /* 0x002e700000001000 */
[----:B--2---:R-:W-:Y:S01]  /*191d0*/  MUFU.RCP R9, R9 ;  /* 0x0000000900097308 */ /* 0x004fe20000001000 */
[----:B-1----:R-:W-:-:S07]  /*191e0*/  VIADD R2, R6, 0xffffffe ;  /* 0x0ffffffe06027836 */ /* 0x002fce0000000000 */
[----:B0---4-:R0:W1:Y:S02]  /*191f0*/  F2I.FTZ.U32.TRUNC.NTZ R3, R2 ;  /* 0x0000000200037305 */ /* 0x011064000021f000 */
[----:B0-----:R-:W-:Y:S02]  /*19200*/  IMAD.MOV.U32 R2, RZ, RZ, RZ ;  /* 0x000000ffff027224 */ /* 0x001fe400078e00ff */
[----:B-1----:R-:W-:-:S04]  /*19210*/  IMAD.MOV R7, RZ, RZ, -R3 ;  /* 0x000000ffff077224 */ /* 0x002fc800078e0a03 */
[----:B------:R-:W-:-:S04]  /*19220*/  IMAD R7, R7, R4, RZ ;  /* 0x0000000407077224 */ /* 0x000fc800078e02ff */
[----:B------:R-:W-:Y:S01]  /*19230*/  IMAD.HI.U32 R3, R3, R7, R2 ;  /* 0x0000000703037227 */ /* 0x000fe200078e0002 */
[----:B------:R-:W-:Y:S02]  /*19240*/  IABS R7, R0 ;  /* 0x0000000000077213 */ /* 0x000fe40000000000 */
[----:B------:R-:W-:-:S03]  /*19250*/  IABS R2, R25 ;  /* 0x0000001900027213 */ /* 0x000fc60000000000 */
[----:B------:R-:W-:-:S04]  /*19260*/  IMAD.HI.U32 R6, R3, R7, RZ ;  /* 0x0000000703067227 */ /* 0x000fc800078e00ff */
[----:B------:R-:W-:Y:S02]  /*19270*/  IMAD.MOV R2, RZ, RZ, -R2 ;  /* 0x000000ffff027224 */ /* 0x000fe400078e0a02 */
        /* <DEDUP_REMOVED lines=19> */
[----:B------:R-:W-:-:S05]  /*193b0*/  IABS R3, R6 ;  /* 0x0000000600037213 */ /* 0x000fca0000000000 */
        /* <DEDUP_REMOVED lines=14> */
[--C-:B------:R-:W-:Y:S02]  /*194a0*/  IMAD R8, R8, R3, R6.reuse ;  /* 0x0000000308087224 */ /* 0x100fe400078e0206 */
[----:B------:R-:W-:Y:S02]  /*194b0*/  IMAD.MOV R3, RZ, RZ, -R6 ;  /* 0x000000ffff037224 */ /* 0x000fe400078e0a06 */
[----:B------:R-:W-:Y:S02]  /*194c0*/  IMAD R26, R8, 0x10000, R5 ;  /* 0x00010000081a7824 */ /* 0x000fe400078e0205 */
[----:B------:R-:W-:Y:S01]  /*194d0*/  IMAD R3, R25, R3, R0 ;  /* 0x0000000319037224 */ /* 0x000fe200078e0200 */
[----:B------:R-:W-:Y:S06]  /*194e0*/  BRA `(.L_x_2418) ;  /* 0x0000000000f07947 */ /* 0x000fec0003800000 */
.L_x_2417:
[----:B0---4-:R-:W0:Y:S02]  /*194f0*/  LDC.64 R2, c[0x0][0xc90] ;  /* 0x00032400ff027b82 */ /* 0x011e240000000a00 */
[----:B0-----:R-:W-:-:S05]  /*19500*/  IMAD.WIDE R2, R27, 0x4, R2 ;  /* 0x000000041b027825 */ /* 0x001fca00078e0202 */
[----:B------:R0:W2:Y:S02]  /*19510*/  LDG.E R6, desc[UR54][R2.64] ;  /* 0x0000003602067981 */ /* 0x0000a4000c1e1900 */
[----:B0-----:R-:W-:Y:S02]  /*19520*/  IMAD.MOV.U32 R2, RZ, RZ, RZ ;  /* 0x000000ffff027224 */ /* 0x001fe400078e00ff */
[----:B--2---:R-:W-:-:S05]  /*19530*/  IMAD R5, R25, R6, RZ ;  /* 0x0000000619057224 */ /* 0x004fca00078e02ff */
[----:B------:R-:W-:-:S04]  /*19540*/  IABS R7, R5 ;  /* 0x0000000500077213 */ /* 0x000fc80000000000 */
[----:B------:R-:W0:Y:S08]  /*19550*/  I2F.RP R8, R7 ;  /* 0x0000000700087306 */ /* 0x000e300000209400 */
[----:B0-----:R-:W0:Y:S02]  /*19560*/  MUFU.RCP R8, R8 ;  /* 0x0000000800087308 */ /* 0x001e240000001000 */
[----:B0-----:R-:W-:-:S06]  /*19570*/  VIADD R9, R8, 0xffffffe ;  /* 0x0ffffffe08097836 */ /* 0x001fcc0000000000 */
[----:B------:R-:W0:Y:S02]  /*19580*/  F2I.FTZ.U32.TRUNC.NTZ R3, R9 ;  /* 0x0000000900037305 */ /* 0x000e24000021f000 */
[----:B0-----:R-:W-:-:S04]  /*19590*/  IMAD.MOV R10, RZ, RZ, -R3 ;  /* 0x000000ffff0a7224 */ /* 0x001fc800078e0a03 */
[----:B------:R-:W-:Y:S01]  /*195a0*/  IMAD R11, R10, R7, RZ ;  /* 0x000000070a0b7224 */ /* 0x000fe200078e02ff */
[----:B------:R-:W-:-:S03]  /*195b0*/  IABS R10, R5 ;  /* 0x00000005000a7213 */ /* 0x000fc60000000000 */
[----:B------:R-:W-:Y:S01]  /*195c0*/  IMAD.HI.U32 R2, R3, R11, R2 ;  /* 0x0000000b03027227 */ /* 0x000fe200078e0002 */
[----:B------:R-:W-:-:S03]  /*195d0*/  IABS R3, R0 ;  /* 0x0000000000037213 */ /* 0x000fc60000000000 */
        /* <DEDUP_REMOVED lines=16> */
[----:B------:R-:W-:-:S03]  /*196e0*/  IMAD R0, R5, R9, R0 ;  /* 0x0000000905007224 */ /* 0x000fc600078e0200 */
[----:B------:R-:W-:-:S04]  /*196f0*/  VIADDMNMX R4, R3, R4, R6, PT ;  /* 0x0000000403047246 */ /* 0x000fc80003800106 */
[----:B------:R-:W-:-:S04]  /*19700*/  IABS R6, R4 ;  /* 0x0000000400067213 */ /* 0x000fc80000000000 */
[----:B------:R-:W0:Y:S08]  /*19710*/  I2F.RP R8, R6 ;  /* 0x0000000600087306 */ /* 0x000e300000209400 */
[----:B0-----:R-:W0:Y:S02]  /*19720*/  MUFU.RCP R8, R8 ;  /* 0x0000000800087308 */ /* 0x001e240000001000 */
[----:B0-----:R-:W-:Y:S01]  /*19730*/  VIADD R2, R8, 0xffffffe ;  /* 0x0ffffffe08027836 */ /* 0x001fe20000000000 */
[----:B------:R-:W-:-:S05]  /*19740*/  IABS R8, R0 ;  /* 0x0000000000087213 */ /* 0x000fca0000000000 */
[----:B------:R0:W1:Y:S02]  /*19750*/  F2I.FTZ.U32.TRUNC.NTZ R3, R2 ;  /* 0x0000000200037305 */ /* 0x000064000021f000 */
[----:B0-----:R-:W-:Y:S02]  /*19760*/  IMAD.MOV.U32 R2, RZ, RZ, RZ ;  /* 0x000000ffff027224 */ /* 0x001fe400078e00ff */
[----:B-1----:R-:W-:-:S04]  /*19770*/  IMAD.MOV R5, RZ, RZ, -R3 ;  /* 0x000000ffff057224 */ /* 0x002fc800078e0a03 */
[----:B------:R-:W-:-:S04]  /*19780*/  IMAD R5, R5, R6, RZ ;  /* 0x0000000605057224 */ /* 0x000fc800078e02ff */
[----:B------:R-:W-:Y:S01]  /*19790*/  IMAD.HI.U32 R3, R3, R5, R2 ;  /* 0x0000000503037227 */ /* 0x000fe200078e0002 */
[-C--:B------:R-:W-:Y:S02]  /*197a0*/  IABS R5, R4.reuse ;  /* 0x0000000400057213 */ /* 0x080fe40000000000 */
[----:B------:R-:W-:Y:S02]  /*197b0*/  LOP3.LUT R2, R0, R4, RZ, 0x3c, !PT ;  /* 0x0000000400027212 */ /* 0x000fe400078e3cff */
[----:B------:R-:W-:Y:S01]  /*197c0*/  IADD3 R0, R7, 0x1000000, R0 ;  /* 0x0100000007007810 */ /* 0x000fe20007ffe000 */
[----:B------:R-:W-:Y:S01]  /*197d0*/  IMAD.MOV R5, RZ, RZ, -R5 ;  /* 0x000000ffff057224 */ /* 0x000fe200078e0a05 */
[----:B------:R-:W-:Y:S01]  /*197e0*/  ISETP.GE.AND P2, PT, R2, RZ, PT ;  /* 0x000000ff0200720c */ /* 0x000fe20003f46270 */
        /* <DEDUP_REMOVED lines=9> */
[----:B------:R-:W-:Y:S01]  /*19880*/  @!P1 LOP3.LUT R3, RZ, R4, RZ, 0x33, !PT ;  /* 0x00000004ff039212 */ /* 0x000fe200078e33ff */
[----:B------:R-:W-:-:S04]  /*19890*/  IMAD.MOV R4, RZ, RZ, -R4 ;  /* 0x000000ffff047224 */ /* 0x000fc800078e0a04 */
[----:B------:R-:W-:-:S07]  /*198a0*/  IMAD R26, R3, R4, R0 ;  /* 0x00000004031a7224 */ /* 0x000fce00078e0200 */
.L_x_2418:
[----:B------:R-:W-:-:S05]  /*198b0*/  LOP3.LUT R0, RZ, R3, RZ, 0x33, !PT ;  /* 0x00000003ff007212 */ /* 0x000fca00078e33ff */
[----:B------:R-:W-:Y:S01]  /*198c0*/  IMAD.IADD R25, R25, 0x1, R0 ;  /* 0x0000000119197824 */ /* 0x000fe200078e0200 */
[----:B------:R-:W-:Y:S06]  /*198d0*/  BRA `(.L_x_2419) ;  /* 0x00000000001c7947 */ /* 0x000fec0003800000 */
.L_x_2411:
[----:B------:R-:W-:Y:S01]  /*198e0*/  UMOV UR4, URZ ;  /* 0x0000003f00047c82 */ /* 0x000fe20008000000 */
[----:B------:R-:W-:Y:S01]  /*198f0*/  UMOV UR5, URZ ;  /* 0x0000003f00057c82 */ /* 0x000fe20008000000 */
[----:B------:R-:W-:Y:S01]  /*19900*/  ULDC UR6, c[0x0][0xc3c] ;  /* 0x00030f0000067ab9 */ /* 0x000fe20000000800 */
[----:B------:R-:W-:Y:S02]  /*19910*/  IMAD.MOV.U32 R24, RZ, RZ, R0 ;  /* 0x000000ffff187224 */ /* 0x000fe400078e0000 */
[----:B------:R-:W-:Y:S02]  /*19920*/  IMAD.U32 R25, RZ, RZ, UR4 ;  /* 0x00000004ff197e24 */ /* 0x000fe4000f8e00ff */
[----:B------:R-:W-:Y:S02]  /*19930*/  IMAD.U32 R26, RZ, RZ, UR5 ;  /* 0x00000005ff1a7e24 */ /* 0x000fe4000f8e00ff */
[----:B------:R-:W-:-:S07]  /*19940*/  IMAD.U32 R27, RZ, RZ, UR6 ;  /* 0x00000006ff1b7e24 */ /* 0x000fce000f8e00ff */
.L_x_2419:
[----:B------:R-:W1:Y:S01]  /*19950*/  S2R R0, SR_TID.X ;  /* 0x0000000000007919 */ /* 0x000e620000002100 */
[----:B------:R-:W-:Y:S05]  /*19960*/  WARPSYNC.ALL ;  /* 0x0000000000007948 */ /* 0x000fea0003800000 */
[----:B------:R-:W-:Y:S01]  /*19970*/  BAR.SYNC.DEFER_BLOCKING 0x4, 0x180 ;  /* 0x0106000000007b1d */ /* 0x000fe20000010000 */
[----:B-1----:R-:W-:-:S04]  /*19980*/  LOP3.LUT R0, R0, 0x1f, RZ, 0xc0, !PT ;  /* 0x0000001f00007812 */ /* 0x002fc800078ec0ff */
[----:B------:R-:W-:-:S13]  /*19990*/  ISETP.NE.AND P0, PT, R0, RZ, PT ;  /* 0x000000ff0000720c */ /* 0x000fda0003f05270 */
[----:B0-----:R-:W0:Y:S01]  /*199a0*/  @!P0 S2R R3, SR_CgaCtaId ;  /* 0x0000000000038919 */ /* 0x001e220000008800 */
[----:B------:R-:W-:-:S04]  /*199b0*/  @!P0 MOV R0, 0x400 ;  /* 0x0000040000008802 */ /* 0x000fc80000000f00 */
[----:B0-----:R-:W-:-:S05]  /*199c0*/  @!P0 LEA R17, R3, R0, 0x18 ;  /* 0x0000000003118211 */ /* 0x001fca00078ec0ff */
[----:B------:R0:W-:Y:S01]  /*199d0*/  @!P0 STS.128 [R17+0x28cd0], R24 ;  /* 0x028cd01811008388 */ /* 0x0001e20000000c00 */
[----:B------:R-:W-:Y:S06]  /*199e0*/  BAR.ARV 0x5, 0x180 ;  /* 0x0146000000007b1d */ /* 0x000fec0000002000 */
.L_x_2408:
[----:B------:R-:W-:Y:S02]  /*199f0*/  ULDC UR4, c[0x0][0xc3c] ;  /* 0x00030f0000047ab9 */ /* 0x000fe40000000800 */
[----:B----4-:R-:W-:-:S13]  /*19a00*/  ISETP.GE.AND P0, PT, R27, UR4, PT ;  /* 0x000000041b007c0c */ /* 0x010fda000bf06270 */
[----:B------:R-:W-:Y:S05]  /*19a10*/  @!P0 BRA `(.L_x_2420) ;  /* 0xffffffb000048947 */ /* 0x000fea000383ffff */
[----:B------:R-:W-:Y:S05]  /*19a20*/  BSYNC B8 ;  /* 0x0000000000087941 */ /* 0x000fea0003800000 */
.L_x_2349:
[----:B------:R-:W4:Y:S01]  /*19a30*/  LDL.LU R0, [R1+0x10] ;  /* 0x0000100001007983 */ /* 0x000f220000300800 */
[----:B------:R-:W-:Y:S01]  /*19a40*/  BSSY B0, `(.L_x_2421) ;  /* 0x000000b000007945 */ /* 0x000fe20003800000 */
[----:B------:R-:W5:Y:S01]  /*19a50*/  S2R R5, SR_CgaCtaId ;  /* 0x0000000000057919 */ /* 0x000f620000008800 */
[----:B----4-:R-:W-:-:S05]  /*19a60*/  VIADD R0, R0, 0x1 ;  /* 0x0000000100007836 */ /* 0x010fca0000000000 */
[----:B-1----:R-:W-:-:S04]  /*19a70*/  LEA.HI R2, R0, R0, RZ, 0x1 ;  /* 0x0000000000027211 */ /* 0x002fc800078f08ff */
[----:B------:R-:W-:Y:S02]  /*19a80*/  LOP3.LUT R3, R2, 0xfffffffe, RZ, 0xc0, !PT ;  /* 0xfffffffe02037812 */ /* 0x000fe400078ec0ff */
[----:B------:R-:W-:-:S03]  /*19a90*/  MOV R2, 0x400 ;  /* 0x0000040000027802 */ /* 0x000fc60000000f00 */
[----:B------:R-:W-:Y:S01]  /*19aa0*/  IMAD.IADD R0, R0, 0x1, -R3 ;  /* 0x0000000100007824 */ /* 0x000fe200078e0a03 */
[----:B-----5:R-:W-:-:S04]  /*19ab0*/  LEA R7, R5, R2, 0x18 ;  /* 0x0000000205077211 */ /* 0x020fc800078ec0ff */
[----:B------:R-:W-:-:S04]  /*19ac0*/  SHF.L.U32 R0, R0, 0x1f, RZ ;  /* 0x0000001f00007819 */ /* 0x000fc800000006ff */
[----:B------:R-:W1:Y:S02]  /*19ad0*/  SYNCS.PHASECHK.TRANS64.TRYWAIT P0, [R7+URZ+0x28c20], R0 ;  /* 0x028c2000070075a7 */ /* 0x000e64000800017f */
[----:B-1----:R-:W-:Y:S05]  /*19ae0*/  @!P0 BRA `(.L_x_2422) ;  /* 0x0000003000788947 */ /* 0x002fea0003800000 */
.L_x_2518:
[----:B------:R-:W-:Y:S05]  /*19af0*/  BSYNC B0 ;  /* 0x0000000000007941 */ /* 0x000fea0003800000 */
.L_x_2421:
[----:B------:R-:W-:-:S03]  /*19b00*/  UMOV UR4, 0xffffffff ;  /* 0xffffffff00047882 */ /* 0x000fc60000000000 */
[----:B------:R-:W-:Y:S05]  /*19b10*/  BRA.DIV UR4, `(.L_x_2423) ;  /* 0x0000003204807947 */ /* 0x000fea000b800000 */
[----:B-1----:R-:W1:Y:S02]  /*19b20*/  S2R R0, SR_TID.X ;  /* 0x0000000000007919 */ /* 0x002e640000002100 */
[----:B-1----:R-:W-:-:S04]  /*19b30*/  SHF.R.U32.HI R0, RZ, 0x5, R0 ;  /* 0x00000005ff007819 */ /* 0x002fc80000011600 */
[----:B------:R-:W-:-:S05]  /*19b40*/  LOP3.LUT R0, R0, 0x3, RZ, 0xc0, !PT ;  /* 0x0000000300007812 */ /* 0x000fca00078ec0ff */
[----:B------:R1:W4:Y:S02]  /*19b50*/  SHFL.IDX PT, R14, R0, RZ, 0x1f ;  /* 0x00001fff000e7589 */ /* 0x00032400000e0000 */
.L_x_2521:
[----:B----4-:R-:W-:Y:S01]  /*19b60*/  ISETP.NE.AND P0, PT, R14, RZ, PT ;  /* 0x000000ff0e00720c */ /* 0x010fe20003f05270 */
[----:B------:R-:W-:-:S12]  /*19b70*/  BSSY B0, `(.L_x_2424) ;  /* 0x0000024000007945 */ /* 0x000fd80003800000 */
[----:B------:R-:W-:Y:S05]  /*19b80*/  @P0 BRA `(.L_x_2425) ;  /* 0x0000000000880947 */ /* 0x000fea0003800000 */
[----:B------:R-:W-:-:S03]  /*19b90*/  UMOV UR4, 0xffffffff ;  /* 0xffffffff00047882 */ /* 0x000fc60000000000 */
[----:B------:R-:W-:Y:S05]  /*19ba0*/  BRA.DIV UR4, `(.L_x_2426) ;  /* 0x0000003204907947 */ /* 0x000fea000b800000 */
[----:B------:R-:W-:-:S13]  /*19bb0*/  ELECT P6, URZ, PT ;  /* 0x00000000003f782f */ /* 0x000fda00038c0000 */
.L_x_2524:
[----:B------:R-:W-:Y:S05]  /*19bc0*/  @!P6 BRA `(.L_x_2425) ;  /* 0x000000000078e947 */ /* 0x000fea0003800000 */
[----:B------:R-:W-:-:S06]  /*19bd0*/  ULOP3.LUT UR4, UR39, 0x2, URZ, 0xfc, !UPT ;  /* 0x0000000227047892 */ /* 0x000fcc000f8efc3f */
[----:B-1----:R-:W-:-:S05]  /*19be0*/  IMAD.U32 R0, RZ, RZ, UR4 ;  /* 0x00000004ff007e24 */ /* 0x002fca000f8e00ff */
[----:B------:R-:W-:-:S13]  /*19bf0*/  ISETP.NE.AND P0, PT, R0, 0x3, PT ;  /* 0x000000030000780c */ /* 0x000fda0003f05270 */
[----:B------:R-:W-:Y:S05]  /*19c00*/  @!P0 BRA `(.L_x_2427) ;  /* 0x0000000000048947 */ /* 0x000fea0003800000 */
[----:B------:R-:W-:Y:S01]  /*19c10*/  BPT.TRAP 0x1 ;  /* 0x000000040000795c */ /* 0x000fe20000300000 */
.L_x_2427:
[----:B------:R-:W-:Y:S01]  /*19c20*/  IMAD R5, R18, 0x8, R7 ;  /* 0x0000000812057824 */ /* 0x000fe200078e0207 */
[----:B------:R-:W-:Y:S01]  /*19c30*/  SHF.L.U32 R0, R22, 0x1f, RZ ;  /* 0x0000001f16007819 */ /* 0x000fe200000006ff */
[----:B------:R-:W-:-:S03]  /*19c40*/  VIADD R18, R18, 0x1 ;  /* 0x0000000112127836 */ /* 0x000fc60000000000 */
[----:B------:R-:W1:Y:S02]  /*19c50*/  SYNCS.PHASECHK.TRANS64.TRYWAIT P1, [R5+URZ+0x28c40], R0 ;  /* 0x028c4000050075a7 */ /* 0x000e64000802017f */
[----:B------:R-:W-:-:S04]  /*19c60*/  ISETP.NE.AND P2, PT, R18, 0x2, PT ;  /* 0x000000021200780c */ /* 0x000fc80003f45270 */
[----:B------:R-:W-:Y:S01]  /*19c70*/  SEL R3, RZ, 0x1, P2 ;  /* 0x00000001ff037807 */ /* 0x000fe20001000000 */
[----:B-1----:R-:W-:Y:S08]  /*19c80*/  @!P1 BRA `(.L_x_2428) ;  /* 0x0000003000789947 */ /* 0x002ff00003800000 */
.L_x_2525:
[----:B------:R-:W-:Y:S02]  /*19c90*/  SEL R18, R18, RZ, P2 ;  /* 0x000000ff12127207 */ /* 0x000fe40001000000 */
[----:B------:R-:W-:Y:S01]  /*19ca0*/  LOP3.LUT R2, R22, R3, RZ, 0x3c, !PT ;  /* 0x0000000316027212 */ /* 0x000fe200078e3cff */
[----:B------:R-:W-:Y:S06]  /*19cb0*/  @!P0 BRA `(.L_x_2429) ;  /* 0x0000000000048947 */ /* 0x000fec0003800000 */
[----:B------:R-:W-:Y:S01]  /*19cc0*/  BPT.TRAP 0x1 ;  /* 0x000000040000795c */ /* 0x000fe20000300000 */
.L_x_2429:
[----:B------:R-:W-:Y:S01]  /*19cd0*/  IMAD R3, R18, 0x8, R7 ;  /* 0x0000000812037824 */ /* 0x000fe200078e0207 */
[----:B------:R-:W-:-:S04]  /*19ce0*/  SHF.L.U32 R2, R2, 0x1f, RZ ;  /* 0x0000001f02027819 */ /* 0x000fc800000006ff */
[----:B------:R-:W4:Y:S02]  /*19cf0*/  SYNCS.PHASECHK.TRANS64.TRYWAIT P1, [R3+URZ+0x28c40], R2 ;  /* 0x028c4002030075a7 */ /* 0x000f24000802017f */
[----:B----4-:R-:W-:Y:S05]  /*19d00*/  @!P1 BRA `(.L_x_2430) ;  /* 0x00000030006c9947 */ /* 0x010fea0003800000 */
.L_x_2526:
[----:B------:R-:W-:Y:S05]  /*19d10*/  @!P0 BRA `(.L_x_2431) ;  /* 0x0000000000048947 */ /* 0x000fea0003800000 */
[----:B------:R-:W-:Y:S01]  /*19d20*/  BPT.TRAP 0x1 ;  /* 0x000000040000795c */ /* 0x000fe20000300000 */
.L_x_2431:
[----:B------:R-:W5:Y:S02]  /*19d30*/  SYNCS.PHASECHK.TRANS64.TRYWAIT P1, [R5+URZ+0x28c60], R0 ;  /* 0x028c6000050075a7 */ /* 0x000f64000802017f */
[----:B-----5:R-:W-:Y:S05]  /*19d40*/  @!P1 BRA `(.L_x_2432) ;  /* 0x0000003000709947 */ /* 0x020fea0003800000 */
.L_x_2527:
[----:B------:R-:W-:Y:S05]  /*19d50*/  @!P0 BRA `(.L_x_2433) ;  /* 0x0000000000048947 */ /* 0x000fea0003800000 */
[----:B------:R-:W-:Y:S01]  /*19d60*/  BPT.TRAP 0x1 ;  /* 0x000000040000795c */ /* 0x000fe20000300000 */
.L_x_2433:
[----:B------:R0:W0:Y:S02]  /*19d70*/  SYNCS.PHASECHK.TRANS64.TRYWAIT P0, [R3+URZ+0x28c60], R2 ;  /* 0x028c6002030075a7 */ /* 0x000024000800017f */
[----:B0-----:R-:W-:Y:S05]  /*19d80*/  @!P0 NANOSLEEP.SYNCS 0x989680 ;  /* 0x009896800000895d */ /* 0x001fea0003900000 */
[----:B------:R-:W0:Y:S02]  /*19d90*/  @!P0 SYNCS.PHASECHK.TRANS64 P0, [R3+URZ+0x28c60], R2 ;  /* 0x028c6002030085a7 */ /* 0x000e24000800007f */
[----:B0-----:R-:W-:Y:S05]  /*19da0*/  @!P0 BRA `(.L_x_2433) ;  /* 0xfffffffc00f08947 */ /* 0x001fea000383ffff */
.L_x_2425:
[----:B------:R-:W-:Y:S05]  /*19db0*/  BSYNC B0 ;  /* 0x0000000000007941 */ /* 0x000fea0003800000 */
.L_x_2424:
[----:B------:R-:W-:Y:S05]  /*19dc0*/  EXIT ;  /* 0x000000000000794d */ /* 0x000fea0003800000 */
.L_x_2230:
[----:B0-----:R-:W-:-:S04]  /*19dd0*/  IMAD.U32 R3, RZ, RZ, UR23 ;  /* 0x00000017ff037e24 */ /* 0x001fc8000f8e00ff */
[----:B------:R0:W1:Y:S03]  /*19de0*/  SYNCS.PHASECHK.TRANS64.TRYWAIT P1, [R3+URZ+0x28c50], R0 ;  /* 0x028c5000030075a7 */ /* 0x000066000802017f */
[----:B-1----:R-:W-:Y:S05]  /*19df0*/  @!P1 NANOSLEEP.SYNCS 0x989680 ;  /* 0x009896800000995d */ /* 0x002fea0003900000 */
[----:B------:R-:W1:Y:S02]  /*19e00*/  @!P1 SYNCS.PHASECHK.TRANS64 P1, [R3+URZ+0x28c50], R0 ;  /* 0x028c5000030095a7 */ /* 0x000e64000802007f */
[----:B-1----:R-:W-:Y:S05]  /*19e10*/  @!P1 BRA `(.L_x_2230) ;  /* 0xfffffffc00ec9947 */ /* 0x002fea000383ffff */
[----:B------:R-:W-:Y:S05]  /*19e20*/  BRA `(.L_x_2434) ;  /* 0xfffffe8400a07947 */ /* 0x000fea000383ffff */
.L_x_2236:
[----:B-1----:R-:W-:-:S04]  /*19e30*/  IMAD.U32 R3, RZ, RZ, UR23 ;  /* 0x00000017ff037e24 */ /* 0x002fc8000f8e00ff */
[----:B------:R1:W2:Y:S03]  /*19e40*/  SYNCS.PHASECHK.TRANS64.TRYWAIT P1, [R3+URZ+0x28c50], R0 ;  /* 0x028c5000030075a7 */ /* 0x0002a6000802017f */
[----:B--2---:R-:W-:Y:S05]  /*19e50*/  @!P1 NANOSLEEP.SYNCS 0x989680 ;  /* 0x009896800000995d */ /* 0x004fea0003900000 */
[----:B------:R-:W2:Y:S02]  /*19e60*/  @!P1 SYNCS.PHASECHK.TRANS64 P1, [R3+URZ+0x28c50], R0 ;  /* 0x028c5000030095a7 */ /* 0x000ea4000802007f */
[----:B--2---:R-:W-:Y:S05]  /*19e70*/  @!P1 BRA `(.L_x_2236) ;  /* 0xfffffffc00ec9947 */ /* 0x004fea000383ffff */
[----:B------:R-:W-:Y:S05]  /*19e80*/  BRA `(.L_x_2235) ;  /* 0xfffffe9000a47947 */ /* 0x000fea000383ffff */
.L_x_2247:
[----:B0-----:R-:W-:-:S04]  /*19e90*/  IMAD.U32 R3, RZ, RZ, UR41 ;  /* 0x00000029ff037e24 */ /* 0x001fc8000f8e00ff */
[----:B------:R0:W1:Y:S03]  /*19ea0*/  SYNCS.PHASECHK.TRANS64.TRYWAIT P1, [R3+URZ+0x28c00], R0 ;  /* 0x028c0000030075a7 */ /* 0x000066000802017f */
[----:B-1----:R-:W-:Y:S05]  /*19eb0*/  @!P1 NANOSLEEP.SYNCS 0x989680 ;  /* 0x009896800000995d */ /* 0x002fea0003900000 */
[----:B------:R-:W1:Y:S02]  /*19ec0*/  @!P1 SYNCS.PHASECHK.TRANS64 P1, [R3+URZ+0x28c00], R0 ;  /* 0x028c0000030095a7 */ /* 0x000e64000802007f */
[----:B-1----:R-:W-:Y:S05]  /*19ed0*/  @!P1 BRA `(.L_x_2247) ;  /* 0xfffffffc00ec9947 */ /* 0x002fea000383ffff */
[----:B------:R-:W-:Y:S05]  /*19ee0*/  BRA `(.L_x_2435) ;  /* 0xfffffea800e07947 */ /* 0x000fea000383ffff */
.L_x_2251:
[----:B--2---:R2:W3:Y:S02]  /*19ef0*/  SYNCS.PHASECHK.TRANS64.TRYWAIT P1, [R7+URZ+0x28c30], R8 ;  /* 0x028c3008070075a7 */ /* 0x0044e4000802017f */
[----:B---3--:R-:W-:Y:S05]  /*19f00*/  @!P1 NANOSLEEP.SYNCS 0x989680 ;  /* 0x009896800000995d */ /* 0x008fea0003900000 */
[----:B------:R-:W3:Y:S02]  /*19f10*/  @!P1 SYNCS.PHASECHK.TRANS64 P1, [R7+URZ+0x28c30], R8 ;  /* 0x028c3008070095a7 */ /* 0x000ee4000802007f */
[----:B---3--:R-:W-:Y:S05]  /*19f20*/  @!P1 BRA `(.L_x_2251) ;  /* 0xfffffffc00f09947 */ /* 0x008fea000383ffff */
[----:B------:R-:W-:Y:S05]  /*19f30*/  BRA `(.L_x_2250) ;  /* 0xfffffea800fc7947 */ /* 0x000fea000383ffff */
.L_x_2264:
[----:B--2---:R2:W3:Y:S02]  /*19f40*/  SYNCS.PHASECHK.TRANS64.TRYWAIT P1, [R7+URZ+0x28c50], R8 ;  /* 0x028c5008070075a7 */ /* 0x0044e4000802017f */
[----:B---3--:R-:W-:Y:S05]  /*19f50*/  @!P1 NANOSLEEP.SYNCS 0x989680 ;  /* 0x009896800000995d */ /* 0x008fea0003900000 */
[----:B------:R-:W3:Y:S02]  /*19f60*/  @!P1 SYNCS.PHASECHK.TRANS64 P1, [R7+URZ+0x28c50], R8 ;  /* 0x028c5008070095a7 */ /* 0x000ee4000802007f */
[----:B---3--:R-:W-:Y:S05]  /*19f70*/  @!P1 BRA `(.L_x_2264) ;  /* 0xfffffffc00f09947 */ /* 0x008fea000383ffff */
[----:B------:R-:W-:Y:S05]  /*19f80*/  BRA `(.L_x_2263) ;  /* 0xfffffec800a07947 */ /* 0x000fea000383ffff */
.L_x_2273:
[----:B--2---:R-:W-:-:S04]  /*19f90*/  IMAD.U32 R6, RZ, RZ, UR25 ;  /* 0x00000019ff067e24 */ /* 0x004fc8000f8e00ff */
[----:B------:R2:W3:Y:S03]  /*19fa0*/  SYNCS.PHASECHK.TRANS64.TRYWAIT P1, [R6+URZ+0x28c30], R7 ;  /* 0x028c3007060075a7 */ /* 0x0004e6000802017f */
[----:B---3--:R-:W-:Y:S05]  /*19fb0*/  @!P1 NANOSLEEP.SYNCS 0x989680 ;  /* 0x009896800000995d */ /* 0x008fea0003900000 */
[----:B------:R-:W3:Y:S02]  /*19fc0*/  @!P1 SYNCS.PHASECHK.TRANS64 P1, [R6+URZ+0x28c30], R7 ;  /* 0x028c3007060095a7 */ /* 0x000ee4000802007f */
[----:B---3--:R-:W-:Y:S05]  /*19fd0*/  @!P1 BRA `(.L_x_2273) ;  /* 0xfffffffc00ec9947 */ /* 0x008fea000383ffff */
[----:B------:R-:W-:Y:S05]  /*19fe0*/  BRA `(.L_x_2272) ;  /* 0xfffffed000207947 */ /* 0x000fea000383ffff */
.L_x_2286:
[----:B-1----:R-:W-:-:S04]  /*19ff0*/  IMAD.U32 R8, RZ, RZ, UR25 ;  /* 0x00000019ff087e24 */ /* 0x002fc8000f8e00ff */
[----:B------:R1:W2:Y:S03]  /*1a000*/  SYNCS.PHASECHK.TRANS64.TRYWAIT P1, [R8+URZ+0x28c50], R7 ;  /* 0x028c5007080075a7 */ /* 0x0002a6000802017f */
[----:B--2---:R-:W-:Y:S05]  /*1a010*/  @!P1 NANOSLEEP.SYNCS 0x989680 ;  /* 0x009896800000995d */ /* 0x004fea0003900000 */
[----:B------:R-:W2:Y:S02]  /*1a020*/  @!P1 SYNCS.PHASECHK.TRANS64 P1, [R8+URZ+0x28c50], R7 ;  /* 0x028c5007080095a7 */ /* 0x000ea4000802007f */
[----:B--2---:R-:W-:Y:S05]  /*1a030*/  @!P1 BRA `(.L_x_2286) ;  /* 0xfffffffc00ec9947 */ /* 0x004fea000383ffff */
[----:B------:R-:W-:Y:S05]  /*1a040*/  BRA `(.L_x_2285) ;  /* 0xfffffef400a47947 */ /* 0x000fea000383ffff */
.L_x_2296:
[----:B-1----:R-:W-:-:S04]  /*1a050*/  IMAD.U32 R6, RZ, RZ, UR21 ;  /* 0x00000015ff067e24 */ /* 0x002fc8000f8e00ff */
[----:B------:R1:W2:Y:S03]  /*1a060*/  SYNCS.PHASECHK.TRANS64.TRYWAIT P1, [R6+URZ+0x28c30], R7 ;  /* 0x028c3007060075a7 */ /* 0x0002a6000802017f */
[----:B--2---:R-:W-:Y:S05]  /*1a070*/  @!P1 NANOSLEEP.SYNCS 0x989680 ;  /* 0x009896800000995d */ /* 0x004fea0003900000 */
[----:B------:R-:W2:Y:S02]  /*1a080*/  @!P1 SYNCS.PHASECHK.TRANS64 P1, [R6+URZ+0x28c30], R7 ;  /* 0x028c3007060095a7 */ /* 0x000ea4000802007f */
[----:B--2---:R-:W-:Y:S05]  /*1a090*/  @!P1 BRA `(.L_x_2296) ;  /* 0xfffffffc00ec9947 */ /* 0x004fea000383ffff */
[----:B------:R-:W-:Y:S05]  /*1a0a0*/  BRA `(.L_x_2295) ;  /* 0xfffffefc003c7947 */ /* 0x000fea000383ffff */
.L_x_2301:
[----:B---3--:R-:W-:-:S04]  /*1a0b0*/  IMAD.U32 R8, RZ, RZ, UR21 ;  /* 0x00000015ff087e24 */ /* 0x008fc8000f8e00ff */
[----:B------:R3:W4:Y:S03]  /*1a0c0*/  SYNCS.PHASECHK.TRANS64.TRYWAIT P1, [R8+URZ+0x28c50], R7 ;  /* 0x028c5007080075a7 */ /* 0x000726000802017f */
[----:B----4-:R-:W-:Y:S05]  /*1a0d0*/  @!P1 NANOSLEEP.SYNCS 0x989680 ;  /* 0x009896800000995d */ /* 0x010fea0003900000 */
[----:B------:R-:W4:Y:S02]  /*1a0e0*/  @!P1 SYNCS.PHASECHK.TRANS64 P1, [R8+URZ+0x28c50], R7 ;  /* 0x028c5007080095a7 */ /* 0x000f24000802007f */
[----:B----4-:R-:W-:Y:S05]  /*1a0f0*/  @!P1 BRA `(.L_x_2301) ;  /* 0xfffffffc00ec9947 */ /* 0x010fea000383ffff */
[----:B------:R-:W-:Y:S05]  /*1a100*/  BRA `(.L_x_2300) ;  /* 0xffffff14005c7947 */ /* 0x000fea000383ffff */
.L_x_2308:
[----:B-1----:R-:W-:-:S04]  /*1a110*/  IMAD.U32 R6, RZ, RZ, UR20 ;  /* 0x00000014ff067e24 */ /* 0x002fc8000f8e00ff */
[----:B------:R1:W2:Y:S03]  /*1a120*/  SYNCS.PHASECHK.TRANS64.TRYWAIT P1, [R6+URZ+0x28c30], R7 ;  /* 0x028c3007060075a7 */ /* 0x0002a6000802017f */
[----:B--2---:R-:W-:Y:S05]  /*1a130*/  @!P1 NANOSLEEP.SYNCS 0x989680 ;  /* 0x009896800000995d */ /* 0x004fea0003900000 */
[----:B------:R-:W2:Y:S02]  /*1a140*/  @!P1 SYNCS.PHASECHK.TRANS64 P1, [R6+URZ+0x28c30], R7 ;  /* 0x028c3007060095a7 */ /* 0x000ea4000802007f */
[----:B--2---:R-:W-:Y:S05]  /*1a150*/  @!P1 BRA `(.L_x_2308) ;  /* 0xfffffffc00ec9947 */ /* 0x004fea000383ffff */
[----:B------:R-:W-:Y:S05]  /*1a160*/  BRA `(.L_x_2307) ;  /* 0xffffff1800587947 */ /* 0x000fea000383ffff */
.L_x_2321:
[----:B-1----:R-:W-:-:S04]  /*1a170*/  IMAD.U32 R8, RZ, RZ, UR20 ;  /* 0x00000014ff087e24 */ /* 0x002fc8000f8e00ff */
[----:B------:R1:W2:Y:S03]  /*1a180*/  SYNCS.PHASECHK.TRANS64.TRYWAIT P1, [R8+URZ+0x28c50], R7 ;  /* 0x028c5007080075a7 */ /* 0x0002a6000802017f */
[----:B--2---:R-:W-:Y:S05]  /*1a190*/  @!P1 NANOSLEEP.SYNCS 0x989680 ;  /* 0x009896800000995d */ /* 0x004fea0003900000 */
[----:B------:R-:W2:Y:S02]  /*1a1a0*/  @!P1 SYNCS.PHASECHK.TRANS64 P1, [R8+URZ+0x28c50], R7 ;  /* 0x028c5007080095a7 */ /* 0x000ea4000802007f */
[----:B--2---:R-:W-:Y:S05]  /*1a1b0*/  @!P1 BRA `(.L_x_2321) ;  /* 0xfffffffc00ec9947 */ /* 0x004fea000383ffff */
[----:B------:R-:W-:Y:S05]  /*1a1c0*/  BRA `(.L_x_2320) ;  /* 0xffffff3c00dc7947 */ /* 0x000fea000383ffff */
.L_x_2371:
        /* <DEDUP_REMOVED lines=11> */
.L_x_2437:
[----:B------:R-:W-:Y:S05]  /*1a280*/  BSYNC B0 ;  /* 0x0000000000007941 */ /* 0x000fea0003800000 */
.L_x_2436:
[----:B------:R-:W-:Y:S05]  /*1a290*/  BRA `(.L_x_2438) ;  /* 0xffffffb800a07947 */ /* 0x000fea000383ffff */
.L_x_2374:
[----:B0-----:R0:W1:Y:S02]  /*1a2a0*/  SYNCS.PHASECHK.TRANS64.TRYWAIT P0, [R25+URZ+0x28c40], R0 ;  /* 0x028c4000190075a7 */ /* 0x001064000800017f */
[----:B-1----:R-:W-:Y:S05]  /*1a2b0*/  @!P0 NANOSLEEP.SYNCS 0x989680 ;  /* 0x009896800000895d */ /* 0x002fea0003900000 */
[----:B------:R-:W1:Y:S02]  /*1a2c0*/  @!P0 SYNCS.PHASECHK.TRANS64 P0, [R25+URZ+0x28c40], R0 ;  /* 0x028c4000190085a7 */ /* 0x000e64000800007f */
[----:B-1----:R-:W-:Y:S05]  /*1a2d0*/  @!P0 BRA `(.L_x_2374) ;  /* 0xfffffffc00f08947 */ /* 0x002fea000383ffff */
[----:B------:R-:W-:Y:S05]  /*1a2e0*/  BRA `(.L_x_2439) ;  /* 0xffffffbc00807947 */ /* 0x000fea000383ffff */
.L_x_2375:
        /* <DEDUP_REMOVED lines=8> */
.L_x_2441:
[----:B------:R-:W-:Y:S05]  /*1a370*/  BSYNC B0 ;  /* 0x0000000000007941 */ /* 0x000fea0003800000 */
.L_x_2440:
        /* <DEDUP_REMOVED lines=9> */
.L_x_2442:
[----:B------:R-:W-:Y:S02]  /*1a410*/  IMAD.MOV.U32 R13, RZ, RZ, R5 ;  /* 0x000000ffff0d7224 */ /* 0x000fe400078e0005 */
[----:B------:R-:W-:Y:S02]  /*1a420*/  IMAD.MOV.U32 R12, RZ, RZ, 0x1 ;  /* 0x00000001ff0c7424 */ /* 0x000fe400078e00ff */
[----:B------:R-:W-:-:S07]  /*1a430*/  IMAD.MOV.U32 R3, RZ, RZ, R14 ;  /* 0x000000ffff037224 */ /* 0x000fce00078e000e */
[----:B------:R-:W-:Y:S05]  /*1a440*/  WARPSYNC.COLLECTIVE R15, `(.L_x_2443) ;  /* 0x000000000f087348 */ /* 0x000fea0003c00000 */
[----:B------:R0:W1:Y:S02]  /*1a450*/  SHFL.IDX P6, R14, R13, R12, R11 ;  /* 0x0000000c0d0e7389 */ /* 0x00006400000c000b */
[----:B01----:R-:W-:Y:S01]  /*1a460*/  ENDCOLLECTIVE ;  /* 0x000000000000791b */ /* 0x003fe20003800000 */
.L_x_2443:
        /* <DEDUP_REMOVED lines=15> */
.L_x_2444:
[----:B------:R-:W-:Y:S02]  /*1a560*/  @P0 IMAD R6, R4, 0x2, R17 ;  /* 0x0000000204060824 */ /* 0x000fe400078e0211 */
[----:B------:R-:W-:Y:S02]  /*1a570*/  IMAD.MOV.U32 R13, RZ, RZ, R5 ;  /* 0x000000ffff0d7224 */ /* 0x000fe400078e0005 */
[----:B------:R-:W-:Y:S02]  /*1a580*/  IMAD.MOV.U32 R12, RZ, RZ, 0x2 ;  /* 0x00000002ff0c7424 */ /* 0x000fe400078e00ff */
[----:B------:R-:W-:-:S07]  /*1a590*/  IMAD.MOV.U32 R3, RZ, RZ, R14 ;  /* 0x000000ffff037224 */ /* 0x000fce00078e000e */
[----:B------:R-:W-:Y:S05]  /*1a5a0*/  WARPSYNC.COLLECTIVE R15, `(.L_x_2445) ;  /* 0x000000000f087348 */ /* 0x000fea0003c00000 */
[----:B------:R0:W1:Y:S02]  /*1a5b0*/  SHFL.IDX P6, R14, R13, R12, R11 ;  /* 0x0000000c0d0e7389 */ /* 0x00006400000c000b */
[----:B01----:R-:W-:Y:S01]  /*1a5c0*/  ENDCOLLECTIVE ;  /* 0x000000000000791b */ /* 0x003fe20003800000 */
.L_x_2445:
        /* <DEDUP_REMOVED lines=15> */
.L_x_2446:
[----:B------:R-:W-:Y:S02]  /*1a6c0*/  @P0 IMAD R6, R4, 0x2, R17 ;  /* 0x0000000204060824 */ /* 0x000fe400078e0211 */
[----:B------:R-:W-:Y:S02]  /*1a6d0*/  IMAD.MOV.U32 R13, RZ, RZ, R5 ;  /* 0x000000ffff0d7224 */ /* 0x000fe400078e0005 */
[----:B------:R-:W-:Y:S02]  /*1a6e0*/  IMAD.MOV.U32 R12, RZ, RZ, 0x3 ;  /* 0x00000003ff0c7424 */ /* 0x000fe400078e00ff */
[----:B------:R-:W-:-:S07]  /*1a6f0*/  IMAD.MOV.U32 R3, RZ, RZ, R14 ;  /* 0x000000ffff037224 */ /* 0x000fce00078e000e */
[----:B------:R-:W-:Y:S05]  /*1a700*/  WARPSYNC.COLLECTIVE R15, `(.L_x_2447) ;  /* 0x000000000f087348 */ /* 0x000fea0003c00000 */
[----:B------:R0:W1:Y:S02]  /*1a710*/  SHFL.IDX P6, R14, R13, R12, R11 ;  /* 0x0000000c0d0e7389 */ /* 0x00006400000c000b */
[----:B01----:R-:W-:Y:S01]  /*1a720*/  ENDCOLLECTIVE ;  /* 0x000000000000791b */ /* 0x003fe20003800000 */
.L_x_2447:
        /* <DEDUP_REMOVED lines=10> */
.L_x_2448:
[----:B------:R-:W-:Y:S01]  /*1a7d0*/  @!PT LDS RZ, [RZ] ;  /* 0x00000000fffff984 */ /* 0x000fe20000000800 */
[----:B------:R-:W-:Y:S01]  /*1a7e0*/  @!PT LDS RZ, [RZ] ;  /* 0x00000000fffff984 */ /* 0x000fe20000000800 */
[----:B------:R-:W-:Y:S01]  /*1a7f0*/  @!PT LDS RZ, [RZ] ;  /* 0x00000000fffff984 */ /* 0x000fe20000000800 */
[----:B------:R0:W-:Y:S01]  /*1a800*/  @P0 LDGSTS.E.BYPASS.LTC128B.128 [R6+0x23400], desc[UR54][R2.64], !P2 ;  /* 0x2340000002060fae */ /* 0x0001e2000d101d76 */
[----:B------:R-:W-:Y:S01]  /*1a810*/  IMAD.MOV.U32 R0, RZ, RZ, R14 ;  /* 0x000000ffff007224 */ /* 0x000fe200078e000e */
[----:B------:R-:W-:Y:S06]  /*1a820*/  BRA `(.L_x_2449) ;  /* 0xffffffbc00307947 */ /* 0x000fec000383ffff */
.L_x_2380:
[----:B------:R-:W-:Y:S02]  /*1a830*/  IMAD.MOV.U32 R13, RZ, RZ, R4 ;  /* 0x000000ffff0d7224 */ /* 0x000fe400078e0004 */
[----:B------:R-:W-:Y:S02]  /*1a840*/  IMAD.MOV.U32 R12, RZ, RZ, RZ ;  /* 0x000000ffff0c7224 */ /* 0x000fe400078e00ff */
[----:B------:R-:W-:Y:S02]  /*1a850*/  IMAD.MOV.U32 R11, RZ, RZ, 0x181f ;  /* 0x0000181fff0b7424 */ /* 0x000fe400078e00ff */
[----:B------:R-:W-:Y:S02]  /*1a860*/  IMAD.MOV.U32 R15, RZ, RZ, -0x1 ;  /* 0xffffffffff0f7424 */ /* 0x000fe400078e00ff */
[----:B------:R-:W-:Y:S02]  /*1a870*/  IMAD R36, R36, R6, RZ ;  /* 0x0000000624247224 */ /* 0x000fe400078e02ff */
[----:B------:R-:W-:-:S07]  /*1a880*/  IMAD.IADD R34, R37, 0x1, R34 ;  /* 0x0000000125227824 */ /* 0x000fce00078e0222 */
[----:B-1---5:R-:W-:Y:S05]  /*1a890*/  WARPSYNC.COLLECTIVE R15, `(.L_x_2450) ;  /* 0x000000000f087348 */ /* 0x022fea0003c00000 */
[----:B------:R0:W2:Y:S02]  /*1a8a0*/  SHFL.IDX P6, R14, R13, R12, R11 ;  /* 0x0000000c0d0e7389 */ /* 0x0000a400000c000b */
[----:B012--5:R-:W-:Y:S01]  /*1a8b0*/  ENDCOLLECTIVE ;  /* 0x000000000000791b */ /* 0x027fe20003800000 */
.L_x_2450:
[C---:B------:R-:W-:Y:S01]  /*1a8c0*/  VIADD R5, R34.reuse, 0x10 ;  /* 0x0000001022057836 */ /* 0x040fe20000000000 */
[----:B------:R-:W-:Y:S01]  /*1a8d0*/  ISETP.GE.AND P0, PT, R34, R36, PT ;  /* 0x000000242200720c */ /* 0x000fe20003f06270 */
[----:B------:R-:W-:Y:S02]  /*1a8e0*/  IMAD.MOV.U32 R13, RZ, RZ, R0 ;  /* 0x000000ffff0d7224 */ /* 0x000fe400078e0000 */
[----:B------:R-:W-:-:S10]  /*1a8f0*/  IMAD.MOV.U32 R2, RZ, RZ, R14 ;  /* 0x000000ffff027224 */ /* 0x000fd400078e000e */
[----:B------:R-:W-:Y:S05]  /*1a900*/  WARPSYNC.COLLECTIVE R15, `(.L_x_2451) ;  /* 0x000000000f087348 */ /* 0x000fea0003c00000 */
[----:B------:R0:W1:Y:S02]  /*1a910*/  SHFL.IDX P6, R14, R13, R12, R11 ;  /* 0x0000000c0d0e7389 */ /* 0x00006400000c000b */
[----:B01----:R-:W-:Y:S01]  /*1a920*/  ENDCOLLECTIVE ;  /* 0x000000000000791b */ /* 0x003fe20003800000 */
.L_x_2451:
[----:B------:R-:W-:Y:S02]  /*1a930*/  IMAD.MOV.U32 R13, RZ, RZ, R4 ;  /* 0x000000ffff0d7224 */ /* 0x000fe400078e0004 */
[----:B------:R-:W-:Y:S02]  /*1a940*/  IMAD.MOV.U32 R12, RZ, RZ, 0x1 ;  /* 0x00000001ff0c7424 */ /* 0x000fe400078e00ff */
[----:B------:R-:W-:-:S07]  /*1a950*/  IMAD.MOV.U32 R3, RZ, RZ, R14 ;  /* 0x000000ffff037224 */ /* 0x000fce00078e000e */
[----:B------:R-:W-:Y:S05]  /*1a960*/  WARPSYNC.COLLECTIVE R15, `(.L_x_2452) ;  /* 0x000000000f087348 */ /* 0x000fea0003c00000 */
[----:B------:R0:W1:Y:S02]  /*1a970*/  SHFL.IDX P6, R14, R13, R12, R11 ;  /* 0x0000000c0d0e7389 */ /* 0x00006400000c000b */
[----:B01----:R-:W-:Y:S01]  /*1a980*/  ENDCOLLECTIVE ;  /* 0x000000000000791b */ /* 0x003fe20003800000 */
.L_x_2452:
        /* <DEDUP_REMOVED lines=15> */
.L_x_2453:
[----:B------:R-:W-:Y:S02]  /*1aa80*/  IMAD.MOV.U32 R13, RZ, RZ, R4 ;  /* 0x000000ffff0d7224 */ /* 0x000fe400078e0004 */
[----:B------:R-:W-:Y:S02]  /*1aa90*/  IMAD.MOV.U32 R12, RZ, RZ, 0x2 ;  /* 0x00000002ff0c7424 */ /* 0x000fe400078e00ff */
[----:B------:R-:W-:-:S07]  /*1aaa0*/  IMAD.MOV.U32 R3, RZ, RZ, R14 ;  /* 0x000000ffff037224 */ /* 0x000fce00078e000e */
[----:B------:R-:W-:Y:S05]  /*1aab0*/  WARPSYNC.COLLECTIVE R15, `(.L_x_2454) ;  /* 0x000000000f087348 */ /* 0x000fea0003c00000 */
[----:B------:R0:W1:Y:S02]  /*1aac0*/  SHFL.IDX P6, R14, R13, R12, R11 ;  /* 0x0000000c0d0e7389 */ /* 0x00006400000c000b */
[----:B01----:R-:W-:Y:S01]  /*1aad0*/  ENDCOLLECTIVE ;  /* 0x000000000000791b */ /* 0x003fe20003800000 */
.L_x_2454:
        /* <DEDUP_REMOVED lines=16> */
.L_x_2455:
[----:B------:R-:W-:Y:S02]  /*1abe0*/  IMAD.MOV.U32 R13, RZ, RZ, R4 ;  /* 0x000000ffff0d7224 */ /* 0x000fe400078e0004 */
[----:B------:R-:W-:Y:S02]  /*1abf0*/  IMAD.MOV.U32 R12, RZ, RZ, 0x3 ;  /* 0x00000003ff0c7424 */ /* 0x000fe400078e00ff */
[----:B------:R-:W-:-:S07]  /*1ac00*/  IMAD.MOV.U32 R3, RZ, RZ, R14 ;  /* 0x000000ffff037224 */ /* 0x000fce00078e000e */
[----:B------:R-:W-:Y:S05]  /*1ac10*/  WARPSYNC.COLLECTIVE R15, `(.L_x_2456) ;  /* 0x000000000f087348 */ /* 0x000fea0003c00000 */
[----:B------:R0:W1:Y:S02]  /*1ac20*/  SHFL.IDX P6, R14, R13, R12, R11 ;  /* 0x0000000c0d0e7389 */ /* 0x00006400000c000b */
[----:B01----:R-:W-:Y:S01]  /*1ac30*/  ENDCOLLECTIVE ;  /* 0x000000000000791b */ /* 0x003fe20003800000 */
.L_x_2456:
        /* <DEDUP_REMOVED lines=10> */
.L_x_2457:
[----:B------:R-:W-:Y:S01]  /*1ace0*/  @!PT LDS RZ, [RZ] ;  /* 0x00000000fffff984 */ /* 0x000fe20000000800 */
[----:B------:R-:W-:Y:S01]  /*1acf0*/  @!PT LDS RZ, [RZ] ;  /* 0x00000000fffff984 */ /* 0x000fe20000000800 */
[----:B------:R-:W-:Y:S01]  /*1ad00*/  @!PT LDS RZ, [RZ] ;  /* 0x00000000fffff984 */ /* 0x000fe20000000800 */
[----:B------:R2:W-:Y:S01]  /*1ad10*/  @!P0 LDGSTS.E.BYPASS.LTC128B.128 [R7+0x21400], desc[UR54][R2.64], !P1 ;  /* 0x2140000002078fae */ /* 0x0005e2000c901d76 */
[----:B------:R-:W-:Y:S01]  /*1ad20*/  IMAD.MOV.U32 R0, RZ, RZ, R14 ;  /* 0x000000ffff007224 */ /* 0x000fe200078e000e */
[----:B------:R-:W-:Y:S06]  /*1ad30*/  BRA `(.L_x_2458) ;  /* 0xffffffc000087947 */ /* 0x000fec000383ffff */
.L_x_2383:
[----:B0-----:R0:W2:Y:S02]  /*1ad40*/  SYNCS.PHASECHK.TRANS64.TRYWAIT P0, [R17+URZ+0x28c20], R0 ;  /* 0x028c2000110075a7 */ /* 0x0010a4000800017f */
[----:B--2---:R-:W-:Y:S05]  /*1ad50*/  @!P0 NANOSLEEP.SYNCS 0x989680 ;  /* 0x009896800000895d */ /* 0x004fea0003900000 */
[----:B------:R-:W2:Y:S02]  /*1ad60*/  @!P0 SYNCS.PHASECHK.TRANS64 P0, [R17+URZ+0x28c20], R0 ;  /* 0x028c2000110085a7 */ /* 0x000ea4000800007f */
[----:B--2---:R-:W-:Y:S05]  /*1ad70*/  @!P0 BRA `(.L_x_2383) ;  /* 0xfffffffc00f08947 */ /* 0x004fea000383ffff */
[----:B------:R-:W-:Y:S05]  /*1ad80*/  BRA `(.L_x_2459) ;  /* 0xffffffc000647947 */ /* 0x000fea000383ffff */
.L_x_2386:
[----:B0-----:R0:W2:Y:S02]  /*1ad90*/  SYNCS.PHASECHK.TRANS64.TRYWAIT P0, [R25+URZ+0x28c60], R0 ;  /* 0x028c6000190075a7 */ /* 0x0010a4000800017f */
[----:B--2---:R-:W-:Y:S05]  /*1ada0*/  @!P0 NANOSLEEP.SYNCS 0x989680 ;  /* 0x009896800000895d */ /* 0x004fea0003900000 */
[----:B------:R-:W2:Y:S02]  /*1adb0*/  @!P0 SYNCS.PHASECHK.TRANS64 P0, [R25+URZ+0x28c60], R0 ;  /* 0x028c6000190085a7 */ /* 0x000ea4000800007f */
[----:B--2---:R-:W-:Y:S05]  /*1adc0*/  @!P0 BRA `(.L_x_2386) ;  /* 0xfffffffc00f08947 */ /* 0x004fea000383ffff */
[----:B------:R-:W-:Y:S05]  /*1add0*/  BRA `(.L_x_2460) ;  /* 0xffffffc000747947 */ /* 0x000fea000383ffff */
.L_x_2387:
        /* <DEDUP_REMOVED lines=8> */
.L_x_2462:
[----:B------:R-:W-:Y:S05]  /*1ae60*/  BSYNC B0 ;  /* 0x0000000000007941 */ /* 0x000fea0003800000 */
.L_x_2461:
        /* <DEDUP_REMOVED lines=15> */
.L_x_2463:
        /* <DEDUP_REMOVED lines=39> */
.L_x_2464:
[----:B------:R-:W-:Y:S02]  /*1b1d0*/  IMAD.MOV.U32 R13, RZ, RZ, R4 ;  /* 0x000000ffff0d7224 */ /* 0x000fe400078e0004 */
[----:B------:R-:W-:-:S07]  /*1b1e0*/  IMAD.MOV.U32 R3, RZ, RZ, R14 ;  /* 0x000000ffff037224 */ /* 0x000fce00078e000e */
[----:B------:R-:W-:Y:S05]  /*1b1f0*/  WARPSYNC.COLLECTIVE R15, `(.L_x_2465) ;  /* 0x000000000f087348 */ /* 0x000fea0003c00000 */
[----:B------:R0:W1:Y:S02]  /*1b200*/  SHFL.IDX P6, R14, R13, R12, R11 ;  /* 0x0000000c0d0e7389 */ /* 0x00006400000c000b */
[----:B01----:R-:W-:Y:S01]  /*1b210*/  ENDCOLLECTIVE ;  /* 0x000000000000791b */ /* 0x003fe20003800000 */
.L_x_2465:
        /* <DEDUP_REMOVED lines=29> */
.L_x_2466:
[----:B------:R-:W-:Y:S02]  /*1b3f0*/  IMAD.MOV.U32 R13, RZ, RZ, R4 ;  /* 0x000000ffff0d7224 */ /* 0x000fe400078e0004 */
[----:B------:R-:W-:-:S07]  /*1b400*/  IMAD.MOV.U32 R7, RZ, RZ, R14 ;  /* 0x000000ffff077224 */ /* 0x000fce00078e000e */
[----:B------:R-:W-:Y:S05]  /*1b410*/  WARPSYNC.COLLECTIVE R15, `(.L_x_2467) ;  /* 0x000000000f087348 */ /* 0x000fea0003c00000 */
[----:B------:R0:W1:Y:S02]  /*1b420*/  SHFL.IDX P6, R14, R13, R12, R11 ;  /* 0x0000000c0d0e7389 */ /* 0x00006400000c000b */
[----:B01----:R-:W-:Y:S01]  /*1b430*/  ENDCOLLECTIVE ;  /* 0x000000000000791b */ /* 0x003fe20003800000 */
.L_x_2467:
        /* <DEDUP_REMOVED lines=29> */
.L_x_2468:
[----:B------:R-:W-:Y:S02]  /*1b610*/  IMAD.MOV.U32 R13, RZ, RZ, R4 ;  /* 0x000000ffff0d7224 */ /* 0x000fe400078e0004 */
[----:B------:R-:W-:-:S07]  /*1b620*/  IMAD.MOV.U32 R6, RZ, RZ, R14 ;  /* 0x000000ffff067224 */ /* 0x000fce00078e000e */
[----:B------:R-:W-:Y:S05]  /*1b630*/  WARPSYNC.COLLECTIVE R15, `(.L_x_2469) ;  /* 0x000000000f087348 */ /* 0x000fea0003c00000 */
[----:B------:R0:W1:Y:S02]  /*1b640*/  SHFL.IDX P6, R14, R13, R12, R11 ;  /* 0x0000000c0d0e7389 */ /* 0x00006400000c000b */
[----:B01----:R-:W-:Y:S01]  /*1b650*/  ENDCOLLECTIVE ;  /* 0x000000000000791b */ /* 0x003fe20003800000 */
.L_x_2469:
[----:B------:R-:W-:Y:S01]  /*1b660*/  IMAD.MOV.U32 R2, RZ, RZ, R14 ;  /* 0x000000ffff027224 */ /* 0x000fe200078e000e */
[----:B------:R-:W-:Y:S06]  /*1b670*/  BRA `(.L_x_2470) ;  /* 0xffffffbc00fc7947 */ /* 0x000fec000383ffff */
.L_x_2394:
[----:B0-----:R0:W2:Y:S02]  /*1b680*/  SYNCS.PHASECHK.TRANS64.TRYWAIT P0, [R6+URZ+0x28c40], R19 ;  /* 0x028c4013060075a7 */ /* 0x0010a4000800017f */
[----:B--2---:R-:W-:Y:S05]  /*1b690*/  @!P0 NANOSLEEP.SYNCS 0x989680 ;  /* 0x009896800000895d */ /* 0x004fea0003900000 */
[----:B------:R-:W2:Y:S02]  /*1b6a0*/  @!P0 SYNCS.PHASECHK.TRANS64 P0, [R6+URZ+0x28c40], R19 ;  /* 0x028c4013060085a7 */ /* 0x000ea4000800007f */
[----:B--2---:R-:W-:Y:S05]  /*1b6b0*/  @!P0 BRA `(.L_x_2394) ;  /* 0xfffffffc00f08947 */ /* 0x004fea000383ffff */
[----:B------:R-:W-:Y:S05]  /*1b6c0*/  BRA `(.L_x_2471) ;  /* 0xffffffc400847947 */ /* 0x000fea000383ffff */
.L_x_2395:
        /* <DEDUP_REMOVED lines=8> */
.L_x_2473:
[----:B------:R-:W-:Y:S05]  /*1b750*/  BSYNC B1 ;  /* 0x0000000000017941 */ /* 0x000fea0003800000 */
.L_x_2472:
        /* <DEDUP_REMOVED lines=9> */
.L_x_2474:
[----:B------:R-:W-:Y:S02]  /*1b7f0*/  IMAD.MOV.U32 R13, RZ, RZ, R25 ;  /* 0x000000ffff0d7224 */ /* 0x000fe400078e0019 */
[----:B------:R-:W-:Y:S02]  /*1b800*/  IMAD.MOV.U32 R12, RZ, RZ, 0x1 ;  /* 0x00000001ff0c7424 */ /* 0x000fe400078e00ff */
[----:B------:R-:W-:-:S07]  /*1b810*/  IMAD.MOV.U32 R2, RZ, RZ, R14 ;  /* 0x000000ffff027224 */ /* 0x000fce00078e000e */
[----:B------:R-:W-:Y:S05]  /*1b820*/  WARPSYNC.COLLECTIVE R15, `(.L_x_2475) ;  /* 0x000000000f087348 */ /* 0x000fea0003c00000 */
[----:B------:R0:W1:Y:S02]  /*1b830*/  SHFL.IDX P6, R14, R13, R12, R11 ;  /* 0x0000000c0d0e7389 */ /* 0x00006400000c000b */
[----:B01----:R-:W-:Y:S01]  /*1b840*/  ENDCOLLECTIVE ;  /* 0x000000000000791b */ /* 0x003fe20003800000 */
.L_x_2475:
        /* <DEDUP_REMOVED lines=11> */
.L_x_2476:
[----:B------:R-:W-:Y:S02]  /*1b900*/  IMAD.MOV.U32 R13, RZ, RZ, R25 ;  /* 0x000000ffff0d7224 */ /* 0x000fe400078e0019 */
[----:B------:R-:W-:Y:S02]  /*1b910*/  IMAD.MOV.U32 R12, RZ, RZ, 0x2 ;  /* 0x00000002ff0c7424 */ /* 0x000fe400078e00ff */
[----:B------:R-:W-:-:S07]  /*1b920*/  IMAD.MOV.U32 R2, RZ, RZ, R14 ;  /* 0x000000ffff027224 */ /* 0x000fce00078e000e */
[----:B------:R-:W-:Y:S05]  /*1b930*/  WARPSYNC.COLLECTIVE R15, `(.L_x_2477) ;  /* 0x000000000f087348 */ /* 0x000fea0003c00000 */
[----:B------:R0:W1:Y:S02]  /*1b940*/  SHFL.IDX P6, R14, R13, R12, R11 ;  /* 0x0000000c0d0e7389 */ /* 0x00006400000c000b */
[----:B01----:R-:W-:Y:S01]  /*1b950*/  ENDCOLLECTIVE ;  /* 0x000000000000791b */ /* 0x003fe20003800000 */
.L_x_2477:
        /* <DEDUP_REMOVED lines=11> */
.L_x_2478:
[----:B------:R-:W-:Y:S02]  /*1ba10*/  IMAD.MOV.U32 R13, RZ, RZ, R25 ;  /* 0x000000ffff0d7224 */ /* 0x000fe400078e0019 */
[----:B------:R-:W-:Y:S02]  /*1ba20*/  IMAD.MOV.U32 R12, RZ, RZ, 0x3 ;  /* 0x00000003ff0c7424 */ /* 0x000fe400078e00ff */
[----:B------:R-:W-:-:S07]  /*1ba30*/  IMAD.MOV.U32 R2, RZ, RZ, R14 ;  /* 0x000000ffff027224 */ /* 0x000fce00078e000e */
[----:B------:R-:W-:Y:S05]  /*1ba40*/  WARPSYNC.COLLECTIVE R15, `(.L_x_2479) ;  /* 0x000000000f087348 */ /* 0x000fea0003c00000 */
[----:B------:R0:W1:Y:S02]  /*1ba50*/  SHFL.IDX P6, R14, R13, R12, R11 ;  /* 0x0000000c0d0e7389 */ /* 0x00006400000c000b */
[----:B01----:R-:W-:Y:S01]  /*1ba60*/  ENDCOLLECTIVE ;  /* 0x000000000000791b */ /* 0x003fe20003800000 */
.L_x_2479:
        /* <DEDUP_REMOVED lines=11> */
.L_x_2480:
[----:B------:R-:W-:Y:S01]  /*1bb20*/  IMAD.MOV.U32 R2, RZ, RZ, R14 ;  /* 0x000000ffff027224 */ /* 0x000fe200078e000e */
[----:B------:R-:W-:Y:S06]  /*1bb30*/  BRA `(.L_x_2481) ;  /* 0xffffffc4000c7947 */ /* 0x000fec000383ffff */
.L_x_2400:
[----:B---3--:R3:W4:Y:S02]  /*1bb40*/  SYNCS.PHASECHK.TRANS64.TRYWAIT P0, [R6+URZ+0x28c60], R19 ;  /* 0x028c6013060075a7 */ /* 0x008724000800017f */
[----:B----4-:R-:W-:Y:S05]  /*1bb50*/  @!P0 NANOSLEEP.SYNCS 0x989680 ;  /* 0x009896800000895d */ /* 0x010fea0003900000 */
[----:B------:R-:W4:Y:S02]  /*1bb60*/  @!P0 SYNCS.PHASECHK.TRANS64 P0, [R6+URZ+0x28c60], R19 ;  /* 0x028c6013060085a7 */ /* 0x000f24000800007f */
[----:B----4-:R-:W-:Y:S05]  /*1bb70*/  @!P0 BRA `(.L_x_2400) ;  /* 0xfffffffc00f08947 */ /* 0x010fea000383ffff */
[----:B------:R-:W-:Y:S05]  /*1bb80*/  BRA `(.L_x_2482) ;  /* 0xffffffc4005c7947 */ /* 0x000fea000383ffff */
.L_x_2401:
        /* <DEDUP_REMOVED lines=8> */
.L_x_2484:
[----:B------:R-:W-:Y:S05]  /*1bc10*/  BSYNC B1 ;  /* 0x0000000000017941 */ /* 0x000fea0003800000 */
.L_x_2483:
        /* <DEDUP_REMOVED lines=13> */
.L_x_2485:
        /* <DEDUP_REMOVED lines=17> */
.L_x_2486:
        /* <DEDUP_REMOVED lines=16> */
.L_x_2487:
        /* <DEDUP_REMOVED lines=19> */
.L_x_2488:
        /* <DEDUP_REMOVED lines=14> */
.L_x_2489:
        /* <DEDUP_REMOVED lines=16> */
.L_x_2490:
        /* <DEDUP_REMOVED lines=14> */
.L_x_2491:
[----:B------:R-:W-:Y:S05]  /*1c2f0*/  BRA `(.L_x_2492) ;  /* 0xffffffc000c07947 */ /* 0x000fea000383ffff */
.L_x_2409:
        /* <DEDUP_REMOVED lines=8> */
.L_x_2494:
[----:B------:R-:W-:Y:S05]  /*1c380*/  BSYNC B0 ;  /* 0x0000000000007941 */ /* 0x000fea0003800000 */
.L_x_2493:
        /* <DEDUP_REMOVED lines=9> */
.L_x_2495:
[----:B------:R-:W-:Y:S02]  /*1c420*/  ULDC UR4, c[0x0][0xc3c] ;  /* 0x00030f0000047ab9 */ /* 0x000fe40000000800 */
[----:B------:R-:W-:-:S13]  /*1c430*/  ISETP.GE.OR P1, PT, R9, UR4, !P0 ;  /* 0x0000000409007c0c */ /* 0x000fda000c726670 */
[----:B------:R-:W0:Y:S08]  /*1c440*/  @!P1 LDC.64 R2, c[0x0][0xc80] ;  /* 0x00032000ff029b82 */ /* 0x000e300000000a00 */
[----:B------:R-:W1:Y:S01]  /*1c450*/  @!P1 LDC.64 R4, c[0x0][0xc78] ;  /* 0x00031e00ff049b82 */ /* 0x000e620000000a00 */
[----:B------:R-:W-:Y:S01]  /*1c460*/  CS2R R24, SRZ ;  /* 0x0000000000187805 */ /* 0x000fe2000001ff00 */
[----:B------:R-:W-:-:S02]  /*1c470*/  IMAD.MOV.U32 R8, RZ, RZ, RZ ;  /* 0x000000ffff087224 */ /* 0x000fc400078e00ff */
[----:B------:R-:W-:Y:S02]  /*1c480*/  IMAD.MOV.U32 R11, RZ, RZ, RZ ;  /* 0x000000ffff0b7224 */ /* 0x000fe400078e00ff */
[----:B------:R-:W-:Y:S02]  /*1c490*/  IMAD.MOV.U32 R6, RZ, RZ, R14 ;  /* 0x000000ffff067224 */ /* 0x000fe400078e000e */
[----:B0-----:R-:W-:-:S05]  /*1c4a0*/  @!P1 IMAD.WIDE R2, R9, 0x4, R2 ;  /* 0x0000000409029825 */ /* 0x001fca00078e0202 */
[----:B------:R1:W2:Y:S02]  /*1c4b0*/  @!P1 LDG.E R7, desc[UR54][R2.64] ;  /* 0x0000003602079981 */ /* 0x0002a4000c1e1900 */
[----:B-1----:R-:W-:-:S05]  /*1c4c0*/  @!P1 IMAD.WIDE R2, R9, 0x4, R4 ;  /* 0x0000000409029825 */ /* 0x002fca00078e0204 */
[----:B------:R-:W3:Y:S01]  /*1c4d0*/  @!P1 LDG.E R4, desc[UR54][R2.64] ;  /* 0x0000003602049981 */ /* 0x000ee2000c1e1900 */
[C---:B------:R-:W-:Y:S02]  /*1c4e0*/  ISETP.GE.U32.AND P2, PT, R10.reuse, 0x2, PT ;  /* 0x000000020a00780c */ /* 0x040fe40003f46070 */
[C---:B------:R-:W-:Y:S02]  /*1c4f0*/  ISETP.GE.U32.AND P3, PT, R10.reuse, 0x4, PT ;  /* 0x000000040a00780c */ /* 0x040fe40003f66070 */
        /* <DEDUP_REMOVED lines=9> */
.L_x_2496:
[----:B------:R-:W-:Y:S01]  /*1c590*/  IMAD.MOV.U32 R12, RZ, RZ, 0x2 ;  /* 0x00000002ff0c7424 */ /* 0x000fe200078e00ff */
[----:B------:R-:W-:-:S05]  /*1c5a0*/  SEL R4, R14, RZ, P1 ;  /* 0x000000ff0e047207 */ /* 0x000fca0000800000 */
[----:B------:R-:W-:-:S04]  /*1c5b0*/  IMAD.IADD R4, R13, 0x1, R4 ;  /* 0x000000010d047824 */ /* 0x000fc800078e0204 */
[----:B------:R-:W-:-:S07]  /*1c5c0*/  IMAD.MOV.U32 R13, RZ, RZ, R4 ;  /* 0x000000ffff0d7224 */ /* 0x000fce00078e0004 */
[----:B------:R-:W-:Y:S05]  /*1c5d0*/  WARPSYNC.COLLECTIVE R15, `(.L_x_2497) ;  /* 0x000000000f087348 */ /* 0x000fea0003c00000 */
[----:B------:R0:W1:Y:S02]  /*1c5e0*/  SHFL.UP P6, R14, R13, R12, R11 ;  /* 0x0400000c0d0e7389 */ /* 0x00006400000c000b */
[----:B01----:R-:W-:Y:S01]  /*1c5f0*/  ENDCOLLECTIVE ;  /* 0x000000000000791b */ /* 0x003fe20003800000 */
.L_x_2497:
[----:B------:R-:W-:Y:S01]  /*1c600*/  IMAD.MOV.U32 R12, RZ, RZ, 0x4 ;  /* 0x00000004ff0c7424 */ /* 0x000fe200078e00ff */
[----:B------:R-:W-:-:S05]  /*1c610*/  SEL R3, R14, RZ, P2 ;  /* 0x000000ff0e037207 */ /* 0x000fca0001000000 */
[----:B------:R-:W-:-:S04]  /*1c620*/  IMAD.IADD R2, R4, 0x1, R3 ;  /* 0x0000000104027824 */ /* 0x000fc800078e0203 */
[----:B------:R-:W-:-:S07]  /*1c630*/  IMAD.MOV.U32 R13, RZ, RZ, R2 ;  /* 0x000000ffff0d7224 */ /* 0x000fce00078e0002 */
[----:B------:R-:W-:Y:S05]  /*1c640*/  WARPSYNC.COLLECTIVE R15, `(.L_x_2498) ;  /* 0x000000000f087348 */ /* 0x000fea0003c00000 */
[----:B------:R0:W1:Y:S02]  /*1c650*/  SHFL.UP P6, R14, R13, R12, R11 ;  /* 0x0400000c0d0e7389 */ /* 0x00006400000c000b */
[----:B01----:R-:W-:Y:S01]  /*1c660*/  ENDCOLLECTIVE ;  /* 0x000000000000791b */ /* 0x003fe20003800000 */
.L_x_2498:
[----:B------:R-:W-:Y:S01]  /*1c670*/  IMAD.MOV.U32 R12, RZ, RZ, 0x8 ;  /* 0x00000008ff0c7424 */ /* 0x000fe200078e00ff */
[----:B------:R-:W-:-:S05]  /*1c680*/  SEL R3, R14, RZ, P3 ;  /* 0x000000ff0e037207 */ /* 0x000fca0001800000 */
[----:B------:R-:W-:-:S04]  /*1c690*/  IMAD.IADD R3, R2, 0x1, R3 ;  /* 0x0000000102037824 */ /* 0x000fc800078e0203 */
[----:B------:R-:W-:-:S07]  /*1c6a0*/  IMAD.MOV.U32 R13, RZ, RZ, R3 ;  /* 0x000000ffff0d7224 */ /* 0x000fce00078e0003 */
[----:B------:R-:W-:Y:S05]  /*1c6b0*/  WARPSYNC.COLLECTIVE R15, `(.L_x_2499) ;  /* 0x000000000f087348 */ /* 0x000fea0003c00000 */
[----:B------:R0:W1:Y:S02]  /*1c6c0*/  SHFL.UP P6, R14, R13, R12, R11 ;  /* 0x0400000c0d0e7389 */ /* 0x00006400000c000b */
[----:B01----:R-:W-:Y:S01]  /*1c6d0*/  ENDCOLLECTIVE ;  /* 0x000000000000791b */ /* 0x003fe20003800000 */
.L_x_2499:
[----:B------:R-:W-:Y:S01]  /*1c6e0*/  IMAD.MOV.U32 R12, RZ, RZ, 0x10 ;  /* 0x00000010ff0c7424 */ /* 0x000fe200078e00ff */
[----:B------:R-:W-:-:S05]  /*1c6f0*/  SEL R4, R14, RZ, P4 ;  /* 0x000000ff0e047207 */ /* 0x000fca0002000000 */
[----:B------:R-:W-:-:S04]  /*1c700*/  IMAD.IADD R4, R3, 0x1, R4 ;  /* 0x0000000103047824 */ /* 0x000fc800078e0204 */
[----:B------:R-:W-:-:S07]  /*1c710*/  IMAD.MOV.U32 R13, RZ, RZ, R4 ;  /* 0x000000ffff0d7224 */ /* 0x000fce00078e0004 */
[----:B------:R-:W-:Y:S05]  /*1c720*/  WARPSYNC.COLLECTIVE R15, `(.L_x_2500) ;  /* 0x000000000f087348 */ /* 0x000fea0003c00000 */
[----:B------:R0:W1:Y:S02]  /*1c730*/  SHFL.UP P6, R14, R13, R12, R11 ;  /* 0x0400000c0d0e7389 */ /* 0x00006400000c000b */
[----:B01----:R-:W-:Y:S01]  /*1c740*/  ENDCOLLECTIVE ;  /* 0x000000000000791b */ /* 0x003fe20003800000 */
.L_x_2500:
        /* <DEDUP_REMOVED lines=8> */
.L_x_2501:
[----:B------:R-:W-:Y:S05]  /*1c7d0*/  BRA `(.L_x_2502) ;  /* 0xffffffc4005c7947 */ /* 0x000fea000383ffff */
.L_x_2412:
[----:B------:R-:W-:Y:S01]  /*1c7e0*/  BSSY B0, `(.L_x_2503) ;  /* 0x0000007000007945 */ /* 0x000fe20003800000 */
[----:B------:R-:W-:Y:S02]  /*1c7f0*/  IMAD.MOV.U32 R12, RZ, RZ, 0x1 ;  /* 0x00000001ff0c7424 */ /* 0x000fe400078e00ff */
[----:B------:R-:W-:Y:S02]  /*1c800*/  IMAD.MOV.U32 R11, RZ, RZ, RZ ;  /* 0x000000ffff0b7224 */ /* 0x000fe400078e00ff */
[----:B------:R-:W-:-:S07]  /*1c810*/  IMAD.MOV.U32 R15, RZ, RZ, -0x1 ;  /* 0xffffffffff0f7424 */ /* 0x000fce00078e00ff */
[----:B------:R-:W-:Y:S05]  /*1c820*/  WARPSYNC.COLLECTIVE R15, `(.L_x_2504) ;  /* 0x000000000f087348 */ /* 0x000fea0003c00000 */
[----:B------:R0:W1:Y:S02]  /*1c830*/  SHFL.UP P6, R14, R13, R12, R11 ;  /* 0x0400000c0d0e7389 */ /* 0x00006400000c000b */
[----:B01----:R-:W-:Y:S01]  /*1c840*/  ENDCOLLECTIVE ;  /* 0x000000000000791b */ /* 0x003fe20003800000 */
.L_x_2504:
[----:B------:R-:W-:Y:S05]  /*1c850*/  BSYNC B0 ;  /* 0x0000000000007941 */ /* 0x000fea0003800000 */
.L_x_2503:
        /* <DEDUP_REMOVED lines=8> */
.L_x_2505:
[----:B------:R-:W-:Y:S01]  /*1c8e0*/  IMAD.MOV.U32 R12, RZ, RZ, 0x4 ;  /* 0x00000004ff0c7424 */ /* 0x000fe200078e00ff */
[----:B------:R-:W-:-:S05]  /*1c8f0*/  SEL R2, R14, RZ, P2 ;  /* 0x000000ff0e027207 */ /* 0x000fca0001000000 */
[----:B------:R-:W-:-:S04]  /*1c900*/  IMAD.IADD R2, R13, 0x1, R2 ;  /* 0x000000010d027824 */ /* 0x000fc800078e0202 */
[----:B------:R-:W-:-:S07]  /*1c910*/  IMAD.MOV.U32 R13, RZ, RZ, R2 ;  /* 0x000000ffff0d7224 */ /* 0x000fce00078e0002 */
[----:B------:R-:W-:Y:S05]  /*1c920*/  WARPSYNC.COLLECTIVE R15, `(.L_x_2506) ;  /* 0x000000000f087348 */ /* 0x000fea0003c00000 */
[----:B------:R0:W1:Y:S02]  /*1c930*/  SHFL.UP P6, R14, R13, R12, R11 ;  /* 0x0400000c0d0e7389 */ /* 0x00006400000c000b */
[----:B01----:R-:W-:Y:S01]  /*1c940*/  ENDCOLLECTIVE ;  /* 0x000000000000791b */ /* 0x003fe20003800000 */
.L_x_2506:
[----:B------:R-:W-:Y:S01]  /*1c950*/  IMAD.MOV.U32 R12, RZ, RZ, 0x8 ;  /* 0x00000008ff0c7424 */ /* 0x000fe200078e00ff */
[----:B------:R-:W-:-:S05]  /*1c960*/  SEL R3, R14, RZ, P3 ;  /* 0x000000ff0e037207 */ /* 0x000fca0001800000 */
[----:B------:R-:W-:-:S04]  /*1c970*/  IMAD.IADD R3, R2, 0x1, R3 ;  /* 0x0000000102037824 */ /* 0x000fc800078e0203 */
[----:B------:R-:W-:-:S07]  /*1c980*/  IMAD.MOV.U32 R13, RZ, RZ, R3 ;  /* 0x000000ffff0d7224 */ /* 0x000fce00078e0003 */
[----:B------:R-:W-:Y:S05]  /*1c990*/  WARPSYNC.COLLECTIVE R15, `(.L_x_2507) ;  /* 0x000000000f087348 */ /* 0x000fea0003c00000 */
[----:B------:R0:W1:Y:S02]  /*1c9a0*/  SHFL.UP P6, R14, R13, R12, R11 ;  /* 0x0400000c0d0e7389 */ /* 0x00006400000c000b */
[----:B01----:R-:W-:Y:S01]  /*1c9b0*/  ENDCOLLECTIVE ;  /* 0x000000000000791b */ /* 0x003fe20003800000 */
.L_x_2507:
[----:B------:R-:W-:Y:S01]  /*1c9c0*/  IMAD.MOV.U32 R12, RZ, RZ, 0x10 ;  /* 0x00000010ff0c7424 */ /* 0x000fe200078e00ff */
[----:B------:R-:W-:-:S05]  /*1c9d0*/  SEL R4, R14, RZ, P4 ;  /* 0x000000ff0e047207 */ /* 0x000fca0002000000 */
[----:B------:R-:W-:-:S04]  /*1c9e0*/  IMAD.IADD R4, R3, 0x1, R4 ;  /* 0x0000000103047824 */ /* 0x000fc800078e0204 */
[----:B------:R-:W-:-:S07]  /*1c9f0*/  IMAD.MOV.U32 R13, RZ, RZ, R4 ;  /* 0x000000ffff0d7224 */ /* 0x000fce00078e0004 */
[----:B------:R-:W-:Y:S05]  /*1ca00*/  WARPSYNC.COLLECTIVE R15, `(.L_x_2508) ;  /* 0x000000000f087348 */ /* 0x000fea0003c00000 */
[----:B------:R0:W1:Y:S02]  /*1ca10*/  SHFL.UP P6, R14, R13, R12, R11 ;  /* 0x0400000c0d0e7389 */ /* 0x00006400000c000b */
[----:B01----:R-:W-:Y:S01]  /*1ca20*/  ENDCOLLECTIVE ;  /* 0x000000000000791b */ /* 0x003fe20003800000 */
.L_x_2508:
        /* <DEDUP_REMOVED lines=8> */
.L_x_2509:
[----:B------:R-:W-:Y:S05]  /*1cab0*/  BRA `(.L_x_2510) ;  /* 0xffffffc400487947 */ /* 0x000fea000383ffff */
.L_x_2414:
[----:B------:R-:W-:Y:S01]  /*1cac0*/  BSSY B0, `(.L_x_2511) ;  /* 0x0000006000007945 */ /* 0x000fe20003800000 */
[----:B------:R-:W-:Y:S01]  /*1cad0*/  PLOP3.LUT P6, PT, P6, PT, PT, 0x8, 0x0 ;  /* 0x000000000000781c */ /* 0x000fe200037ce170 */
[----:B------:R-:W-:-:S12]  /*1cae0*/  IMAD.MOV.U32 R15, RZ, RZ, -0x1 ;  /* 0xffffffffff0f7424 */ /* 0x000fd800078e00ff */
[----:B0-----:R-:W-:Y:S05]  /*1caf0*/  WARPSYNC.COLLECTIVE R15, `(.L_x_2512) ;  /* 0x000000000f087348 */ /* 0x001fea0003c00000 */
[----:B------:R-:W-:Y:S01]  /*1cb00*/  VOTE.ANY R14, PT, P6 ;  /* 0x00000000000e7806 */ /* 0x000fe200030e0100 */
[----:B0-----:R-:W-:Y:S06]  /*1cb10*/  ENDCOLLECTIVE ;  /* 0x000000000000791b */ /* 0x001fec0003800000 */
.L_x_2512:
[----:B------:R-:W-:Y:S05]  /*1cb20*/  BSYNC B0 ;  /* 0x0000000000007941 */ /* 0x000fea0003800000 */
.L_x_2511:
[----:B------:R-:W-:Y:S02]  /*1cb30*/  IMAD.MOV.U32 R2, RZ, RZ, R14 ;  /* 0x000000ffff027224 */ /* 0x000fe400078e000e */
[----:B------:R-:W-:Y:S02]  /*1cb40*/  IMAD.MOV.U32 R13, RZ, RZ, R25 ;  /* 0x000000ffff0d7224 */ /* 0x000fe400078e0019 */
[----:B------:R0:W1:Y:S01]  /*1cb50*/  POPC R12, R2 ;  /* 0x00000002000c7309 */ /* 0x0000620000000000 */
[----:B------:R-:W-:Y:S02]  /*1cb60*/  IMAD.MOV.U32 R11, RZ, RZ, 0x1f ;  /* 0x0000001fff0b7424 */ /* 0x000fe400078e00ff */
[----:B------:R-:W-:-:S07]  /*1cb70*/  IMAD.MOV.U32 R15, RZ, RZ, -0x1 ;  /* 0xffffffffff0f7424 */ /* 0x000fce00078e00ff */
[----:B01----:R-:W-:Y:S05]  /*1cb80*/  WARPSYNC.COLLECTIVE R15, `(.L_x_2513) ;  /* 0x000000000f087348 */ /* 0x003fea0003c00000 */
[----:B-1----:R1:W2:Y:S02]  /*1cb90*/  SHFL.IDX P6, R14, R13, R12, R11 ;  /* 0x0000000c0d0e7389 */ /* 0x0022a400000c000b */
[----:B012---:R-:W-:Y:S01]  /*1cba0*/  ENDCOLLECTIVE ;  /* 0x000000000000791b */ /* 0x007fe20003800000 */
.L_x_2513:
[----:B------:R-:W-:Y:S02]  /*1cbb0*/  IMAD.IADD R27, R12, 0x1, R27 ;  /* 0x000000010c1b7824 */ /* 0x000fe400078e021b */
[----:B------:R-:W-:Y:S02]  /*1cbc0*/  IMAD.MOV.U32 R13, RZ, RZ, R8 ;  /* 0x000000ffff0d7224 */ /* 0x000fe400078e0008 */
[----:B------:R-:W-:-:S07]  /*1cbd0*/  IMAD.MOV.U32 R25, RZ, RZ, R14 ;  /* 0x000000ffff197224 */ /* 0x000fce00078e000e */
[----:B------:R-:W-:Y:S05]  /*1cbe0*/  WARPSYNC.COLLECTIVE R15, `(.L_x_2514) ;  /* 0x000000000f087348 */ /* 0x000fea0003c00000 */
[----:B------:R0:W1:Y:S02]  /*1cbf0*/  SHFL.IDX P6, R14, R13, R12, R11 ;  /* 0x0000000c0d0e7389 */ /* 0x00006400000c000b */
[----:B01----:R-:W-:Y:S01]  /*1cc00*/  ENDCOLLECTIVE ;  /* 0x000000000000791b */ /* 0x003fe20003800000 */
.L_x_2514:
[----:B------:R-:W-:Y:S01]  /*1cc10*/  IMAD.MOV.U32 R8, RZ, RZ, R14 ;  /* 0x000000ffff087224 */ /* 0x000fe200078e000e */
[----:B------:R-:W-:Y:S06]  /*1cc20*/  BRA `(.L_x_2515) ;  /* 0xffffffc4002c7947 */ /* 0x000fec000383ffff */
.L_x_2416:
[----:B------:R-:W-:Y:S01]  /*1cc30*/  BSSY B0, `(.L_x_2516) ;  /* 0x0000007000007945 */ /* 0x000fe20003800000 */
[----:B------:R-:W-:Y:S02]  /*1cc40*/  IMAD.MOV.U32 R13, RZ, RZ, R3 ;  /* 0x000000ffff0d7224 */ /* 0x000fe400078e0003 */
[----:B------:R-:W-:Y:S02]  /*1cc50*/  IMAD.MOV.U32 R11, RZ, RZ, 0x1f ;  /* 0x0000001fff0b7424 */ /* 0x000fe400078e00ff */
[----:B------:R-:W-:-:S07]  /*1cc60*/  IMAD.MOV.U32 R15, RZ, RZ, -0x1 ;  /* 0xffffffffff0f7424 */ /* 0x000fce00078e00ff */
[----:B0-23--:R-:W-:Y:S05]  /*1cc70*/  WARPSYNC.COLLECTIVE R15, `(.L_x_2517) ;  /* 0x000000000f087348 */ /* 0x00dfea0003c00000 */
[----:B------:R1:W4:Y:S02]  /*1cc80*/  SHFL.IDX P6, R14, R13, R12, R11 ;  /* 0x0000000c0d0e7389 */ /* 0x00032400000c000b */
[----:B01234-:R-:W-:Y:S01]  /*1cc90*/  ENDCOLLECTIVE ;  /* 0x000000000000791b */ /* 0x01ffe20003800000 */
.L_x_2517:
[----:B------:R-:W-:Y:S05]  /*1cca0*/  BSYNC B0 ;  /* 0x0000000000007941 */ /* 0x000fea0003800000 */
.L_x_2516:
[----:B------:R-:W-:Y:S01]  /*1ccb0*/  IMAD.MOV.U32 R24, RZ, RZ, R14 ;  /* 0x000000ffff187224 */ /* 0x000fe200078e000e */
[----:B------:R-:W-:Y:S06]  /*1ccc0*/  BRA `(.L_x_2415) ;  /* 0xffffffc4001c7947 */ /* 0x000fec000383ffff */
.L_x_2422:
[----:B-1----:R1:W4:Y:S02]  /*1ccd0*/  SYNCS.PHASECHK.TRANS64.TRYWAIT P0, [R7+URZ+0x28c20], R0 ;  /* 0x028c2000070075a7 */ /* 0x002324000800017f */
[----:B----4-:R-:W-:Y:S05]  /*1cce0*/  @!P0 NANOSLEEP.SYNCS 0x989680 ;  /* 0x009896800000895d */ /* 0x010fea0003900000 */
[----:B------:R-:W4:Y:S02]  /*1ccf0*/  @!P0 SYNCS.PHASECHK.TRANS64 P0, [R7+URZ+0x28c20], R0 ;  /* 0x028c2000070085a7 */ /* 0x000f24000800007f */
[----:B----4-:R-:W-:Y:S05]  /*1cd00*/  @!P0 BRA `(.L_x_2422) ;  /* 0xfffffffc00f08947 */ /* 0x010fea000383ffff */
[----:B------:R-:W-:Y:S05]  /*1cd10*/  BRA `(.L_x_2518) ;  /* 0xffffffcc00747947 */ /* 0x000fea000383ffff */
.L_x_2423:
        /* <DEDUP_REMOVED lines=11> */
.L_x_2520:
[----:B------:R-:W-:Y:S05]  /*1cdd0*/  BSYNC B0 ;  /* 0x0000000000007941 */ /* 0x000fea0003800000 */
.L_x_2519:
[----:B------:R-:W-:Y:S05]  /*1cde0*/  BRA `(.L_x_2521) ;  /* 0xffffffcc005c7947 */ /* 0x000fea000383ffff */
.L_x_2426:
[----:B------:R-:W-:Y:S01]  /*1cdf0*/  BSSY B1, `(.L_x_2522) ;  /* 0x0000006000017945 */ /* 0x000fe20003800000 */
[----:B------:R-:W-:-:S07]  /*1ce00*/  IMAD.MOV.U32 R15, RZ, RZ, -0x1 ;  /* 0xffffffffff0f7424 */ /* 0x000fce00078e00ff */
[----:B0123--:R-:W-:Y:S05]  /*1ce10*/  WARPSYNC.COLLECTIVE R15, `(.L_x_2523) ;  /* 0x000000000f0c7348 */ /* 0x00ffea0003c00000 */
[----:B------:R-:W-:Y:S02]  /*1ce20*/  ELECT P6, UR62, PT ;  /* 0x00000000003e782f */ /* 0x000fe400038c0000 */
[----:B------:R-:W-:Y:S01]  /*1ce30*/  MOV R14, UR62 ;  /* 0x0000003e000e7c02 */ /* 0x000fe20008000f00 */
[----:B0123--:R-:W-:Y:S10]  /*1ce40*/  ENDCOLLECTIVE ;  /* 0x000000000000791b */ /* 0x00fff40003800000 */
.L_x_2523:
[----:B------:R-:W-:Y:S05]  /*1ce50*/  BSYNC B1 ;  /* 0x0000000000017941 */ /* 0x000fea0003800000 */
.L_x_2522:
[----:B------:R-:W-:Y:S05]  /*1ce60*/  BRA `(.L_x_2524) ;  /* 0xffffffcc00547947 */ /* 0x000fea000383ffff */
.L_x_2428:
[----:B-1----:R1:W4:Y:S02]  /*1ce70*/  SYNCS.PHASECHK.TRANS64.TRYWAIT P1, [R5+URZ+0x28c40], R0 ;  /* 0x028c4000050075a7 */ /* 0x002324000802017f */
[----:B----4-:R-:W-:Y:S05]  /*1ce80*/  @!P1 NANOSLEEP.SYNCS 0x989680 ;  /* 0x009896800000995d */ /* 0x010fea0003900000 */
[----:B------:R-:W4:Y:S02]  /*1ce90*/  @!P1 SYNCS.PHASECHK.TRANS64 P1, [R5+URZ+0x28c40], R0 ;  /* 0x028c4000050095a7 */ /* 0x000f24000802007f */
[----:B----4-:R-:W-:Y:S05]  /*1cea0*/  @!P1 BRA `(.L_x_2428) ;  /* 0xfffffffc00f09947 */ /* 0x010fea000383ffff */
[----:B------:R-:W-:Y:S05]  /*1ceb0*/  BRA `(.L_x_2525) ;  /* 0xffffffcc00747947 */ /* 0x000fea000383ffff */
.L_x_2430:
[----:B----4-:R4:W0:Y:S02]  /*1cec0*/  SYNCS.PHASECHK.TRANS64.TRYWAIT P1, [R3+URZ+0x28c40], R2 ;  /* 0x028c4002030075a7 */ /* 0x010824000802017f */
[----:B0-----:R-:W-:Y:S05]  /*1ced0*/  @!P1 NANOSLEEP.SYNCS 0x989680 ;  /* 0x009896800000995d */ /* 0x001fea0003900000 */
[----:B------:R-:W0:Y:S02]  /*1cee0*/  @!P1 SYNCS.PHASECHK.TRANS64 P1, [R3+URZ+0x28c40], R2 ;  /* 0x028c4002030095a7 */ /* 0x000e24000802007f */
[----:B0-----:R-:W-:Y:S05]  /*1cef0*/  @!P1 BRA `(.L_x_2430) ;  /* 0xfffffffc00f09947 */ /* 0x001fea000383ffff */
[----:B------:R-:W-:Y:S05]  /*1cf00*/  BRA `(.L_x_2526) ;  /* 0xffffffcc00807947 */ /* 0x000fea000383ffff */
.L_x_2432:
[----:B------:R0:W0:Y:S02]  /*1cf10*/  SYNCS.PHASECHK.TRANS64.TRYWAIT P1, [R5+URZ+0x28c60], R0 ;  /* 0x028c6000050075a7 */ /* 0x000024000802017f */
[----:B0-----:R-:W-:Y:S05]  /*1cf20*/  @!P1 NANOSLEEP.SYNCS 0x989680 ;  /* 0x009896800000995d */ /* 0x001fea0003900000 */
[----:B------:R-:W0:Y:S02]  /*1cf30*/  @!P1 SYNCS.PHASECHK.TRANS64 P1, [R5+URZ+0x28c60], R0 ;  /* 0x028c6000050095a7 */ /* 0x000e24000802007f */
[----:B0-----:R-:W-:Y:S05]  /*1cf40*/  @!P1 BRA `(.L_x_2432) ;  /* 0xfffffffc00f09947 */ /* 0x001fea000383ffff */
[----:B------:R-:W-:Y:S05]  /*1cf50*/  BRA `(.L_x_2527) ;  /* 0xffffffcc007c7947 */ /* 0x000fea000383ffff */
.L_x_2528:
        /* <DEDUP_REMOVED lines=10> */
.L_x_5835:


//--------------------- .text._ZN7cutlass13device_kernelIN5flash11enable_sm90INS1_16FlashAttnFwdSm90INS1_25CollectiveMainloopFwdSm90ILi2EN4cute5tupleIJNS5_1CILi1EEES8_S8_EEENS6_IJNS7_ILi64EEESA_SA_EEELi512ENS_6half_tEfNS_4arch4Sm90ELb0ELb1ELb1ELb1ELb1ELb1ELb0ELb0ELb0ELb1ELb1ELb0EEENS1_21CollectiveEpilogueFwdINS6_IJSA_NS7_ILi512EEESA_EEES9_SC_SE_Li256ELb1ELb1ELb1ELb0EEENS1_36VarlenDynamicPersistentTileSchedulerILi64ELi64ELi256ELi128ELb1ELb1ELb1ELb1ELb0ELb1EEEEEEEEEvNT_6ParamsE --------------------------
	.section	.text._ZN7cutlass13device_kernelIN5flash11enable_sm90INS1_16FlashAttnFwdSm90INS1_25CollectiveMainloopFwdSm90ILi2EN4cute5tupleIJNS5_1CILi1EEES8_S8_EEENS6_IJNS7_ILi64EEESA_SA_EEELi512ENS_6half_tEfNS_4arch4Sm90ELb0ELb1ELb1ELb1ELb1ELb1ELb0ELb0ELb0ELb1ELb1ELb0EEENS1_21CollectiveEpilogueFwdINS6_IJSA_NS7_ILi512EEESA_EEES9_SC_SE_Li256ELb1ELb1ELb1ELb0EEENS1_36VarlenDynamicPersistentTileSchedulerILi64ELi64ELi256ELi128ELb1ELb1ELb1ELb1ELb0ELb1EEEEEEEEEvNT_6ParamsE,"ax",@progbits
	.align	128
.text._ZN7cutlass13device_kernelIN5flash11enable_sm90INS1_16FlashAttnFwdSm90INS1_25CollectiveMainloopFwdSm90ILi2EN4cute5tupleIJNS5_1CILi1EEES8_S8_EEENS6_IJNS7_ILi64EEESA_SA_EEELi512ENS_6half_tEfNS_4arch4Sm90ELb0ELb1ELb1ELb1ELb1ELb1ELb0ELb0ELb0ELb1ELb1ELb0EEENS1_21CollectiveEpilogueFwdINS6_IJSA_NS7_ILi512EEESA_EEES9_SC_SE_Li256ELb1ELb1ELb1ELb0EEENS1_36VarlenDynamicPersistentTileSchedulerILi64ELi64ELi256ELi128ELb1ELb1ELb1ELb1ELb0ELb1EEEEEEEEEvNT_6ParamsE:
        .type           _ZN7cutlass13device_kernelIN5flash11enable_sm90INS1_16FlashAttnFwdSm90INS1_25CollectiveMainloopFwdSm90ILi2EN4cute5tupleIJNS5_1CILi1EEES8_S8_EEENS6_IJNS7_ILi64EEESA_SA_EEELi512ENS_6half_tEfNS_4arch4Sm90ELb0ELb1ELb1ELb1ELb1ELb1ELb0ELb0ELb0ELb1ELb1ELb0EEENS1_21CollectiveEpilogueFwdINS6_IJSA_NS7_ILi512EEESA_EEES9_SC_SE_Li256ELb1ELb1ELb1ELb0EEENS1_36VarlenDynamicPersistentTileSchedulerILi64ELi64ELi256ELi128ELb1ELb1ELb1ELb1ELb0ELb1EEEEEEEEEvNT_6ParamsE,@function
        .size           _ZN7cutlass13device_kernelIN5flash11enable_sm90INS1_16FlashAttnFwdSm90INS1_25CollectiveMainloopFwdSm90ILi2EN4cute5tupleIJNS5_1CILi1EEES8_S8_EEENS6_IJNS7_ILi64EEESA_SA_EEELi512ENS_6half_tEfNS_4arch4Sm90ELb0ELb1ELb1ELb1ELb1ELb1ELb0ELb0ELb0ELb1ELb1ELb0EEENS1_21CollectiveEpilogueFwdINS6_IJSA_NS7_ILi512EEESA_EEES9_SC_SE_Li256ELb1ELb1ELb1ELb0EEENS1_36VarlenDynamicPersistentTileSchedulerILi64ELi64ELi256ELi128ELb1ELb1ELb1ELb1ELb0ELb1EEEEEEEEEvNT_6ParamsE,(.L_x_5836 - _ZN7cutlass13device_kernelIN5flash11enable_sm90INS1_16FlashAttnFwdSm90INS1_25CollectiveMainloopFwdSm90ILi2EN4cute5tupleIJNS5_1CILi1EEES8_S8_EEENS6_IJNS7_ILi64EEESA_SA_EEELi512ENS_6half_tEfNS_4arch4Sm90ELb0ELb1ELb1ELb1ELb1ELb1ELb0ELb0ELb0ELb1ELb1ELb0EEENS1_21CollectiveEpilogueFwdINS6_IJSA_NS7_ILi512EEESA_EEES9_SC_SE_Li256ELb1ELb1ELb1ELb0EEENS1_36VarlenDynamicPersistentTileSchedulerILi64ELi64ELi256ELi128ELb1ELb1ELb1ELb1ELb0ELb1EEEEEEEEEvNT_6ParamsE)
        .other          _ZN7cutlass13device_kernelIN5flash11enable_sm90INS1_16FlashAttnFwdSm90INS1_25CollectiveMainloopFwdSm90ILi2EN4cute5tupleIJNS5_1CILi1EEES8_S8_EEENS6_IJNS7_ILi64EEESA_SA_EEELi512ENS_6half_tEfNS_4arch4Sm90ELb0ELb1ELb1ELb1ELb1ELb1ELb0ELb0ELb0ELb1ELb1ELb0EEENS1_21CollectiveEpilogueFwdINS6_IJSA_NS7_ILi512EEESA_EEES9_SC_SE_Li256ELb1ELb1ELb1ELb0EEENS1_36VarlenDynamicPersistentTileSchedulerILi64ELi64ELi256ELi128ELb1ELb1ELb1ELb1ELb0ELb1EEEEEEEEEvNT_6ParamsE,@"STO_CUDA_ENTRY STV_DEFAULT"
_ZN7cutlass13device_kernelIN5flash11enable_sm90INS1_16FlashAttnFwdSm90INS1_25CollectiveMainloopFwdSm90ILi2EN4cute5tupleIJNS5_1CILi1EEES8_S8_EEENS6_IJNS7_ILi64EEESA_SA_EEELi512ENS_6half_tEfNS_4arch4Sm90ELb0ELb1ELb1ELb1ELb1ELb1ELb0ELb0ELb0ELb1ELb1ELb0EEENS1_21CollectiveEpilogueFwdINS6_IJSA_NS7_ILi512EEESA_EEES9_SC_SE_Li256ELb1ELb1ELb1ELb0EEENS1_36VarlenDynamicPersistentTileSchedulerILi64ELi64ELi256ELi128ELb1ELb1ELb1ELb1ELb0ELb1EEEEEEEEEvNT_6ParamsE:
        /* <DEDUP_REMOVED lines=18> */
.L_x_2530:
[----:B------:R-:W-:Y:S05]  /*0120*/  BSYNC B0 ;  /* 0x0000000000007941 */ /* 0x000fea0003800000 */
.L_x_2529:
        /* <DEDUP_REMOVED lines=37> */
.L_x_2531:
        /* <DEDUP_REMOVED lines=22> */
.L_x_2532:
        /* <DEDUP_REMOVED lines=18> */
.L_x_2533:
        /* <DEDUP_REMOVED lines=22> */
.L_x_2534:
        /* <DEDUP_REMOVED lines=22> */
.L_x_2535:
        /* <DEDUP_REMOVED lines=8> */
.L_x_2538:
        /* <DEDUP_REMOVED lines=25> */
[CC--:B------:R-:W-:Y:S02]  /*0ad0*/  LEA.HI R4, R3.reuse, R0.reuse, RZ, 0x4 ;  /* 0x0000000003047211 */ /* 0x0c0fe400078f20ff */
[----:B------:R-:W-:-:S02]  /*0ae0*/  LEA.HI R5, R3, R0, RZ, 0x5 ;  /* 0x0000000003057211 */ /* 0x000fc400078f28ff */
[CC--:B------:R-:W-:Y:S02]  /*0af0*/  LEA.HI R6, R3.reuse, R0.reuse, RZ, 0x7 ;  /* 0x0000000003067211 */ /* 0x0c0fe400078f38ff */
[CC--:B------:R-:W-:Y:S02]  /*0b00*/  LEA.HI R10, R3.reuse, R0.reuse, RZ, 0x2 ;  /* 0x00000000030a7211 */ /* 0x0c0fe400078f10ff */
[----:B------:R-:W-:Y:S02]  /*0b10*/  LEA.HI R3, R3, R0, RZ, 0x3 ;  /* 0x0000000003037211 */ /* 0x000fe400078f18ff */
[----:B------:R-:W-:Y:S02]  /*0b20*/  SHF.R.S32.HI R208, RZ, 0x5, R5 ;  /* 0x00000005ffd07819 */ /* 0x000fe40000011405 */
[----:B------:R-:W-:Y:S02]  /*0b30*/  LOP3.LUT R13, R3, 0xfffffff8, RZ, 0xc0, !PT ;  /* 0xfffffff8030d7812 */ /* 0x000fe400078ec0ff */
[----:B------:R-:W-:-:S02]  /*0b40*/  LOP3.LUT R3, R4, 0xfffffff0, RZ, 0xc0, !PT ;  /* 0xfffffff004037812 */ /* 0x000fc400078ec0ff */
[----:B------:R-:W-:Y:S01]  /*0b50*/  SHF.R.S32.HI R5, RZ, 0x1f, R5 ;  /* 0x0000001fff057819 */ /* 0x000fe20000011405 */
[C---:B------:R-:W-:Y:S01]  /*0b60*/  IMAD.IADD R13, R0.reuse, 0x1, -R13 ;  /* 0x00000001000d7824 */ /* 0x040fe200078e0a0d */
[----:B------:R-:W-:Y:S01]  /*0b70*/  SHF.R.S32.HI R7, RZ, 0x4, R4 ;  /* 0x00000004ff077819 */ /* 0x000fe20000011404 */
[----:B------:R-:W-:Y:S01]  /*0b80*/  IMAD.IADD R3, R0, 0x1, -R3 ;  /* 0x0000000100037824 */ /* 0x000fe200078e0a03 */
[----:B------:R-:W-:Y:S01]  /*0b90*/  LOP3.LUT R9, R6, 0xffffff80, RZ, 0xc0, !PT ;  /* 0xffffff8006097812 */ /* 0x000fe200078ec0ff */
[----:B------:R-:W-:Y:S01]  /*0ba0*/  IMAD.SHL.U32 R199, R13, 0x8, RZ ;  /* 0x000000080dc77824 */ /* 0x000fe200078e00ff */
[----:B------:R-:W-:Y:S02]  /*0bb0*/  LEA.HI R5, R5, R208, RZ, 0x2 ;  /* 0x000000d005057211 */ /* 0x000fe400078f10ff */
[----:B------:R-:W-:Y:S01]  /*0bc0*/  LEA.HI R4, R4, R7, RZ, 0x1 ;  /* 0x0000000704047211 */ /* 0x000fe200078f08ff */
[----:B------:R-:W-:Y:S01]  /*0bd0*/  IMAD.IADD R9, R0, 0x1, -R9 ;  /* 0x0000000100097824 */ /* 0x000fe200078e0a09 */
[----:B------:R-:W-:Y:S01]  /*0be0*/  LOP3.LUT R11, R10, 0xfffffffc, RZ, 0xc0, !PT ;  /* 0xfffffffc0a0b7812 */ /* 0x000fe200078ec0ff */
[C---:B------:R-:W-:Y:S01]  /*0bf0*/  VIADD R34, R199.reuse, 0xc0 ;  /* 0x000000c0c7227836 */ /* 0x040fe20000000000 */
[----:B------:R-:W-:Y:S01]  /*0c00*/  SHF.R.S32.HI R20, RZ, 0x7, R6 ;  /* 0x00000007ff147819 */ /* 0x000fe20000011406 */
[----:B------:R-:W-:Y:S01]  /*0c10*/  VIADD R31, R199, 0x180 ;  /* 0x00000180c71f7836 */ /* 0x000fe20000000000 */
[----:B------:R-:W-:Y:S01]  /*0c20*/  SHF.R.S32.HI R8, RZ, 0x1f, R3 ;  /* 0x0000001fff087819 */ /* 0x000fe20000011403 */
[----:B------:R-:W-:Y:S01]  /*0c30*/  IMAD.IADD R192, R0, 0x1, -R11 ;  /* 0x0000000100c07824 */ /* 0x000fe200078e0a0b */
[----:B------:R-:W-:Y:S01]  /*0c40*/  LOP3.LUT R5, R5, 0x3ffffc, RZ, 0xc0, !PT ;  /* 0x003ffffc05057812 */ /* 0x000fe200078ec0ff */
[----:B------:R-:W-:Y:S01]  /*0c50*/  IMAD R16, R20, 0x100, R3 ;  /* 0x0000010014107824 */ /* 0x000fe200078e0203 */
[----:B------:R-:W-:Y:S01]  /*0c60*/  LOP3.LUT R4, R4, 0x1ffffffe, RZ, 0xc0, !PT ;  /* 0x1ffffffe04047812 */ /* 0x000fe200078ec0ff */
[----:B------:R-:W-:Y:S01]  /*0c70*/  STL [R1+0x5c], R20 ;  /* 0x00005c1401007387 */ /* 0x000fe20000100800 */
[----:B------:R-:W-:Y:S01]  /*0c80*/  SHF.R.S32.HI R0, RZ, 0x1f, R9 ;  /* 0x0000001fff007819 */ /* 0x000fe20000011409 */
[----:B------:R-:W-:Y:S01]  /*0c90*/  IMAD.IADD R5, R208, 0x1, -R5 ;  /* 0x00000001d0057824 */ /* 0x000fe200078e0a05 */
[----:B------:R-:W-:Y:S01]  /*0ca0*/  LEA.HI R12, R8, R3, RZ, 0x3 ;  /* 0x00000003080c7211 */ /* 0x000fe200078f18ff */
[----:B------:R-:W-:Y:S01]  /*0cb0*/  IMAD.IADD R4, R7, 0x1, -R4 ;  /* 0x0000000107047824 */ /* 0x000fe200078e0a04 */
[----:B------:R-:W-:Y:S01]  /*0cc0*/  SHF.R.S32.HI R190, RZ, 0x2, R10 ;  /* 0x00000002ffbe7819 */ /* 0x000fe2000001140a */
[----:B------:R-:W-:Y:S01]  /*0cd0*/  IMAD R17, R5, 0x10, R16 ;  /* 0x0000001005117824 */ /* 0x000fe200078e0210 */
[-C--:B------:R-:W-:Y:S01]  /*0ce0*/  LEA.HI R7, R0, R9.reuse, RZ, 0x2 ;  /* 0x0000000900077211 */ /* 0x080fe200078f10ff */
[----:B------:R-:W-:Y:S01]  /*0cf0*/  IMAD.SHL.U32 R4, R4, 0x8, RZ ;  /* 0x0000000804047824 */ /* 0x000fe200078e00ff */
[----:B------:R-:W-:Y:S01]  /*0d00*/  LOP3.LUT R14, R12, 0xfffffff8, RZ, 0xc0, !PT ;  /* 0xfffffff80c0e7812 */ /* 0x000fe200078ec0ff */
[----:B------:R-:W-:Y:S01]  /*0d10*/  VIADD R5, R190, 0x20 ;  /* 0x00000020be057836 */ /* 0x000fe20000000000 */
[--C-:B------:R-:W-:Y:S01]  /*0d20*/  SHF.R.S32.HI R8, RZ, 0x2, R7.reuse ;  /* 0x00000002ff087819 */ /* 0x100fe20000011407 */
[----:B------:R-:W-:Y:S01]  /*0d30*/  VIADD R36, R199, 0x40 ;  /* 0x00000040c7247836 */ /* 0x000fe20000000000 */
[----:B------:R-:W-:Y:S01]  /*0d40*/  SHF.R.S32.HI R11, RZ, 0x1f, R7 ;  /* 0x0000001fff0b7819 */ /* 0x000fe20000011407 */
[----:B------:R-:W-:Y:S01]  /*0d50*/  IMAD.IADD R14, R3, 0x1, -R14 ;  /* 0x00000001030e7824 */ /* 0x000fe200078e0a0e */
[----:B------:R-:W-:Y:S01]  /*0d60*/  LOP3.LUT R16, R7, 0x7ffffffc, RZ, 0xc0, !PT ;  /* 0x7ffffffc07107812 */ /* 0x000fe200078ec0ff */
[----:B------:R-:W-:Y:S01]  /*0d70*/  VIADD R35, R199, 0x80 ;  /* 0x00000080c7237836 */ /* 0x000fe20000000000 */
[----:B------:R-:W-:Y:S01]  /*0d80*/  LEA.HI R11, R11, R8, RZ, 0x3 ;  /* 0x000000080b0b7211 */ /* 0x000fe200078f18ff */
[----:B------:R-:W-:Y:S01]  /*0d90*/  IMAD.SHL.U32 R3, R14, 0x40, RZ ;  /* 0x000000400e037824 */ /* 0x000fe200078e00ff */
[----:B------:R-:W-:Y:S01]  /*0da0*/  SHF.R.S32.HI R18, RZ, 0x1f, R5 ;  /* 0x0000001fff127819 */ /* 0x000fe20000011405 */
[----:B------:R-:W-:Y:S01]  /*0db0*/  IMAD.IADD R16, R9, 0x1, -R16 ;  /* 0x0000000109107824 */ /* 0x000fe200078e0a10 */
[----:B------:R-:W-:Y:S01]  /*0dc0*/  LEA.HI R0, R0, R9, RZ, 0x5 ;  /* 0x0000000900007211 */ /* 0x000fe200078f28ff */
[----:B------:R-:W-:Y:S01]  /*0dd0*/  VIADD R33, R199, 0x100 ;  /* 0x00000100c7217836 */ /* 0x000fe20000000000 */
[----:B------:R-:W-:Y:S01]  /*0de0*/  LOP3.LUT R11, R11, 0xfffffff8, RZ, 0xc0, !PT ;  /* 0xfffffff80b0b7812 */ /* 0x000fe200078ec0ff */
[----:B------:R-:W-:Y:S01]  /*0df0*/  IMAD.SHL.U32 R189, R16, 0x2, RZ ;  /* 0x0000000210bd7824 */ /* 0x000fe200078e00ff */
[----:B------:R-:W-:Y:S01]  /*0e00*/  LEA.HI R9, R18, R5, RZ, 0x3 ;  /* 0x0000000512097211 */ /* 0x000fe200078f18ff */
[----:B------:R-:W-:Y:S01]  /*0e10*/  IMAD.SHL.U32 R5, R5, 0x40, RZ ;  /* 0x0000004005057824 */ /* 0x000fe200078e00ff */
[----:B------:R-:W-:Y:S01]  /*0e20*/  LOP3.LUT R3, R3, 0x1c0, RZ, 0xc0, !PT ;  /* 0x000001c003037812 */ /* 0x000fe200078ec0ff */
[----:B------:R-:W-:Y:S01]  /*0e30*/  IMAD.IADD R11, R8, 0x1, -R11 ;  /* 0x00000001080b7824 */ /* 0x000fe200078e0a0b */
[----:B------:R-:W-:Y:S01]  /*0e40*/  SHF.L.U32 R12, R12, 0x6, RZ ;  /* 0x000000060c0c7819 */ /* 0x000fe200000006ff */
[--C-:B------:R-:W-:Y:S01]  /*0e50*/  IMAD.U32 R8, R17, 0x40, R4.reuse ;  /* 0x0000004011087824 */ /* 0x100fe200078e0004 */
[----:B------:R-:W-:Y:S01]  /*0e60*/  LOP3.LUT R7, R5, 0x1c0, RZ, 0xc0, !PT ;  /* 0x000001c005077812 */ /* 0x000fe200078ec0ff */
[----:B------:R-:W-:Y:S01]  /*0e70*/  IMAD.SHL.U32 R18, R192, 0x8, RZ ;  /* 0x00000008c0127824 */ /* 0x000fe200078e00ff */
[----:B------:R-:W-:Y:S01]  /*0e80*/  LOP3.LUT R4, R3, 0x8, R4, 0xf8, !PT ;  /* 0x0000000803047812 */ /* 0x000fe200078ef804 */
[----:B------:R-:W-:Y:S01]  /*0e90*/  IMAD.SHL.U32 R9, R9, 0x40, RZ ;  /* 0x0000004009097824 */ /* 0x000fe200078e00ff */
[----:B------:R-:W-:Y:S01]  /*0ea0*/  SHF.R.U32.HI R5, RZ, 0x3, R3 ;  /* 0x00000003ff057819 */ /* 0x000fe20000011603 */
[----:B------:R0:W-:Y:S01]  /*0eb0*/  STL [R1+0x68], R8 ;  /* 0x0000680801007387 */ /* 0x0001e20000100800 */
[----:B------:R-:W-:Y:S01]  /*0ec0*/  LOP3.LUT R3, R12, 0x7ffffe00, RZ, 0xc0, !PT ;  /* 0x7ffffe000c037812 */ /* 0x000fe200078ec0ff */
[----:B------:R-:W-:Y:S01]  /*0ed0*/  VIADD R29, R18, 0x40 ;  /* 0x00000040121d7836 */ /* 0x000fe20000000000 */
[----:B------:R-:W-:Y:S01]  /*0ee0*/  LOP3.LUT R4, R4, R5, RZ, 0x3c, !PT ;  /* 0x0000000504047212 */ /* 0x000fe200078e3cff */
[----:B------:R-:W-:Y:S01]  /*0ef0*/  VIADD R28, R18, 0x60 ;  /* 0x00000060121c7836 */ /* 0x000fe20000000000 */
[----:B------:R-:W-:Y:S01]  /*0f00*/  SHF.R.S32.HI R0, RZ, 0x5, R0 ;  /* 0x00000005ff007819 */ /* 0x000fe20000011400 */
[----:B------:R-:W-:Y:S01]  /*0f10*/  IMAD R3, R208, 0x400, R3 ;  /* 0x00000400d0037824 */ /* 0x000fe200078e0203 */
[----:B------:R-:W-:Y:S01]  /*0f20*/  LEA.HI R6, R6, R20, RZ, 0x1 ;  /* 0x0000001406067211 */ /* 0x000fe200078f08ff */
[----:B------:R-:W-:Y:S01]  /*0f30*/  VIADD R27, R18, 0x80 ;  /* 0x00000080121b7836 */ /* 0x000fe20000000000 */
[----:B------:R-:W-:Y:S01]  /*0f40*/  SHF.R.U32.HI R15, RZ, 0x3, R7 ;  /* 0x00000003ff0f7819 */ /* 0x000fe20000011607 */
[----:B------:R-:W-:Y:S01]  /*0f50*/  IMAD.IADD R5, R3, 0x1, R4 ;  /* 0x0000000103057824 */ /* 0x000fe200078e0204 */
[----:B------:R-:W-:Y:S01]  /*0f60*/  SHF.R.S32.HI R3, RZ, 0x1f, R10 ;  /* 0x0000001fff037819 */ /* 0x000fe2000001140a */
[----:B------:R-:W-:Y:S01]  /*0f70*/  IMAD R194, R0, 0x10, R11 ;  /* 0x0000001000c27824 */ /* 0x000fe200078e020b */
[----:B------:R-:W-:Y:S01]  /*0f80*/  LOP3.LUT R7, R7, 0x38, R18, 0xf8, !PT ;  /* 0x0000003807077812 */ /* 0x000fe200078ef812 */
[----:B------:R-:W-:Y:S01]  /*0f90*/  STL [R1+0x58], RZ ;  /* 0x000058ff01007387 */ /* 0x000fe20000100800 */
[----:B0-----:R-:W-:Y:S01]  /*0fa0*/  LOP3.LUT R8, R9, 0xfffffe00, RZ, 0xc0, !PT ;  /* 0xfffffe0009087812 */ /* 0x001fe200078ec0ff */
[----:B------:R-:W-:Y:S01]  /*0fb0*/  VIADD R24, R18, 0xc0 ;  /* 0x000000c012187836 */ /* 0x000fe20000000000 */
[----:B------:R-:W-:Y:S01]  /*0fc0*/  LEA.HI R3, R3, R190, RZ, 0x3 ;  /* 0x000000be03037211 */ /* 0x000fe200078f18ff */
[----:B------:R-:W-:Y:S01]  /*0fd0*/  STL [R1+0x10], R29 ;  /* 0x0000101d01007387 */ /* 0x000fe20000100800 */
[----:B------:R-:W-:Y:S01]  /*0fe0*/  LOP3.LUT R6, R6, 0xfffffe, RZ, 0xc0, !PT ;  /* 0x00fffffe06067812 */ /* 0x000fe200078ec0ff */
[----:B------:R-:W-:Y:S01]  /*0ff0*/  VIADD R229, R18, 0xe0 ;  /* 0x000000e012e57836 */ /* 0x000fe20000000000 */
[----:B------:R-:W-:Y:S01]  /*1000*/  LEA.HI R0, R192, R192, RZ, 0x1 ;  /* 0x000000c0c0007211 */ /* 0x000fe200078f08ff */
[----:B------:R0:W-:Y:S01]  /*1010*/  STL [R1+0xc], R28 ;  /* 0x00000c1c01007387 */ /* 0x0001e20000100800 */
[----:B------:R-:W-:Y:S01]  /*1020*/  LOP3.LUT R15, R8, R7, R15, 0xf6, !PT ;  /* 0x00000007080f7212 */ /* 0x000fe200078ef60f */
[----:B------:R-:W-:Y:S01]  /*1030*/  IMAD.IADD R6, R20, 0x1, -R6 ;  /* 0x0000000114067824 */ /* 0x000fe200078e0a06 */
[----:B------:R-:W-:Y:S01]  /*1040*/  LOP3.LUT R3, R3, 0xfffffff8, RZ, 0xc0, !PT ;  /* 0xfffffff803037812 */ /* 0x000fe200078ec0ff */
[----:B------:R-:W-:Y:S01]  /*1050*/  STL [R1+0x8], R27 ;  /* 0x0000081b01007387 */ /* 0x000fe20000100800 */
[----:B------:R-:W-:Y:S01]  /*1060*/  LOP3.LUT R7, R0, 0x1ffffffe, RZ, 0xc0, !PT ;  /* 0x1ffffffe00077812 */ /* 0x000fe200078ec0ff */
[----:B------:R-:W-:Y:S01]  /*1070*/  IMAD.SHL.U32 R20, R6, 0x100, RZ ;  /* 0x0000010006147824 */ /* 0x000fe200078e00ff */
[----:B------:R-:W-:Y:S01]  /*1080*/  SHF.R.S32.HI R0, RZ, 0x1f, R29 ;  /* 0x0000001fff007819 */ /* 0x000fe2000001141d */
[----:B------:R-:W-:Y:S01]  /*1090*/  IMAD.IADD R198, R190, 0x1, -R3 ;  /* 0x00000001bec67824 */ /* 0x000fe200078e0a03 */
[C---:B------:R-:W-:Y:S01]  /*10a0*/  IADD3 R26, R18.reuse, 0xa0, RZ ;  /* 0x000000a0121a7810 */ /* 0x040fe20007ffe0ff */
[C---:B------:R-:W-:Y:S01]  /*10b0*/  VIADD R228, R18.reuse, 0x100 ;  /* 0x0000010012e47836 */ /* 0x040fe20000000000 */
[----:B------:R-:W-:Y:S01]  /*10c0*/  SHF.R.S32.HI R3, RZ, 0x1f, R28 ;  /* 0x0000001fff037819 */ /* 0x000fe2000001141c */
[C---:B------:R-:W-:Y:S01]  /*10d0*/  VIADD R226, R18.reuse, 0x120 ;  /* 0x0000012012e27836 */ /* 0x040fe20000000000 */
[----:B------:R-:W-:Y:S01]  /*10e0*/  SHF.L.U64.HI R0, R29, 0x1, R0 ;  /* 0x000000011d007819 */ /* 0x000fe20000010200 */
[----:B------:R-:W-:Y:S01]  /*10f0*/  STL [R1+0x4], R26 ;  /* 0x0000041a01007387 */ /* 0x000fe20000100800 */
[----:B------:R-:W-:Y:S01]  /*1100*/  SHF.R.S32.HI R4, RZ, 0x1f, R27 ;  /* 0x0000001fff047819 */ /* 0x000fe2000001141b */
[----:B------:R-:W-:Y:S01]  /*1110*/  VIADD R219, R18, 0x140 ;  /* 0x0000014012db7836 */ /* 0x000fe20000000000 */
[----:B------:R-:W-:Y:S01]  /*1120*/  SHF.R.S32.HI R6, RZ, 0x1f, R26 ;  /* 0x0000001fff067819 */ /* 0x000fe2000001141a */
[----:B------:R-:W-:Y:S01]  /*1130*/  STL [R1], R24 ;  /* 0x0000001801007387 */ /* 0x000fe20000100800 */
[----:B0-----:R-:W-:Y:S01]  /*1140*/  SHF.L.U64.HI R28, R28, 0x1, R3 ;  /* 0x000000011c1c7819 */ /* 0x001fe20000010203 */
[C---:B------:R-:W-:Y:S01]  /*1150*/  VIADD R216, R18.reuse, 0x160 ;  /* 0x0000016012d87836 */ /* 0x040fe20000000000 */
[----:B------:R-:W-:Y:S01]  /*1160*/  SHF.L.U64.HI R3, R27, 0x1, R4 ;  /* 0x000000011b037819 */ /* 0x000fe20000010204 */
[----:B------:R-:W-:Y:S01]  /*1170*/  STL [R1+0x64], R20 ;  /* 0x0000641401007387 */ /* 0x000fe20000100800 */
[----:B------:R-:W-:Y:S01]  /*1180*/  SHF.R.S32.HI R8, RZ, 0x1f, R24 ;  /* 0x0000001fff087819 */ /* 0x000fe20000011418 */
[C---:B------:R-:W-:Y:S01]  /*1190*/  VIADD R215, R18.reuse, 0x180 ;  /* 0x0000018012d77836 */ /* 0x040fe20000000000 */
[----:B------:R-:W-:Y:S01]  /*11a0*/  SHF.R.S32.HI R10, RZ, 0x1f, R229 ;  /* 0x0000001fff0a7819 */ /* 0x000fe200000114e5 */
[----:B------:R0:W-:Y:S01]  /*11b0*/  STL [R1+0x14], R0 ;  /* 0x0000140001007387 */ /* 0x0001e20000100800 */
[----:B------:R-:W-:Y:S01]  /*11c0*/  SHF.R.S32.HI R9, RZ, 0x1f, R228 ;  /* 0x0000001fff097819 */ /* 0x000fe200000114e4 */
[----:B------:R-:W-:Y:S01]  /*11d0*/  VIADD R214, R18, 0x1a0 ;  /* 0x000001a012d67836 */ /* 0x000fe20000000000 */
        /* <DEDUP_REMOVED lines=8> */
[----:B0-----:R-:W-:Y:S01]  /*1260*/  SHF.L.U64.HI R0, R26, 0x1, R6 ;  /* 0x000000011a007819 */ /* 0x001fe20000010206 */
[----:B------:R-:W-:Y:S01]  /*1270*/  IMAD.IADD R197, R189, 0x1, R20 ;  /* 0x00000001bdc57824 */ /* 0x000fe200078e0214 */
[----:B------:R-:W-:Y:S01]  /*1280*/  R2P PR, R14, 0x6 ;  /* 0x000000060e007804 */ /* 0x000fe20000000000 */
[----:B------:R-:W-:Y:S01]  /*1290*/  IMAD.IADD R7, R192, 0x1, -R7 ;  /* 0x00000001c0077824 */ /* 0x000fe200078e0a07 */
[----:B------:R-:W-:Y:S01]  /*12a0*/  SHF.R.S32.HI R14, RZ, 0x1f, R215 ;  /* 0x0000001fff0e7819 */ /* 0x000fe200000114d7 */
[----:B------:R0:W-:Y:S01]  /*12b0*/  STL [R1+0x20], R0 ;  /* 0x0000200001007387 */ /* 0x0001e20000100800 */
[----:B------:R-:W-:Y:S01]  /*12c0*/  SHF.R.S32.HI R21, RZ, 0x1f, R214 ;  /* 0x0000001fff157819 */ /* 0x000fe200000114d6 */
[----:B------:R-:W-:Y:S01]  /*12d0*/  VIADD R37, R197, 0x10 ;  /* 0x00000010c5257836 */ /* 0x000fe20000000000 */
[----:B-1----:R-:W-:Y:S01]  /*12e0*/  SHF.L.U64.HI R3, R229, 0x1, R10 ;  /* 0x00000001e5037819 */ /* 0x002fe2000001020a */
[----:B------:R1:W-:Y:S01]  /*12f0*/  STL [R1+0x24], R4 ;  /* 0x0000240401007387 */ /* 0x0003e20000100800 */
[----:B------:R-:W-:Y:S01]  /*1300*/  SHF.R.S32.HI R23, RZ, 0x1f, R212 ;  /* 0x0000001fff177819 */ /* 0x000fe200000114d4 */
[----:B------:R-:W-:Y:S01]  /*1310*/  IMAD R200, R5, 0x2, R2 ;  /* 0x0000000205c87824 */ /* 0x000fe200078e0202 */
[----:B------:R-:W-:Y:S01]  /*1320*/  SHF.R.S32.HI R25, RZ, 0x1f, R210 ;  /* 0x0000001fff197819 */ /* 0x000fe200000114d2 */
[----:B------:R2:W-:Y:S01]  /*1330*/  STL [R1+0x28], R3 ;  /* 0x0000280301007387 */ /* 0x0005e20000100800 */
[----:B------:R-:W-:Y:S01]  /*1340*/  SHF.R.S32.HI R34, RZ, 0x1f, R34 ;  /* 0x0000001fff227819 */ /* 0x000fe20000011422 */
[----:B------:R-:W-:Y:S01]  /*1350*/  VIADD R34, R197, 0x28 ;  /* 0x00000028c5227836 */ /* 0x000fe20000000000 */
[----:B0-----:R-:W-:Y:S01]  /*1360*/  SHF.L.U64.HI R0, R228, 0x1, R9 ;  /* 0x00000001e4007819 */ /* 0x001fe20000010209 */
[----:B------:R-:W-:Y:S01]  /*1370*/  VIADD R32, R199, 0x140 ;  /* 0x00000140c7207836 */ /* 0x000fe20000000000 */
[----:B------:R-:W-:Y:S01]  /*1380*/  SHF.R.S32.HI R31, RZ, 0x1f, R31 ;  /* 0x0000001fff1f7819 */ /* 0x000fe2000001141f */
[C---:B------:R-:W-:Y:S01]  /*1390*/  VIADD R31, R197.reuse, 0x40 ;  /* 0x00000040c51f7836 */ /* 0x040fe20000000000 */
[----:B-1----:R-:W-:Y:S01]  /*13a0*/  SHF.L.U64.HI R4, R226, 0x1, R11 ;  /* 0x00000001e2047819 */ /* 0x002fe2000001020b */
[----:B------:R0:W-:Y:S01]  /*13b0*/  STL [R1+0x2c], R0 ;  /* 0x00002c0001007387 */ /* 0x0001e20000100800 */
[----:B------:R-:W-:Y:S01]  /*13c0*/  VIADD R28, R197, 0x58 ;  /* 0x00000058c51c7836 */ /* 0x000fe20000000000 */
[----:B--2---:R-:W-:Y:S01]  /*13d0*/  SHF.L.U64.HI R3, R219, 0x1, R12 ;  /* 0x00000001db037819 */ /* 0x004fe2000001020c */
[----:B------:R-:W-:Y:S01]  /*13e0*/  IMAD R206, R7, 0x8, R194 ;  /* 0x0000000807ce7824 */ /* 0x000fe200078e02c2 */
[----:B------:R1:W-:Y:S01]  /*13f0*/  STL [R1+0x30], R4 ;  /* 0x0000300401007387 */ /* 0x0003e20000100800 */
[----:B------:R-:W-:Y:S01]  /*1400*/  IADD3 R30, R199, 0x1c0, RZ ;  /* 0x000001c0c71e7810 */ /* 0x000fe20007ffe0ff */
[C---:B------:R-:W-:Y:S01]  /*1410*/  VIADD R12, R197.reuse, 0xb8 ;  /* 0x000000b8c50c7836 */ /* 0x040fe20000000000 */
[----:B------:R-:W-:Y:S01]  /*1420*/  SHF.R.S32.HI R7, RZ, 0x1f, R37 ;  /* 0x0000001fff077819 */ /* 0x000fe20000011425 */
[----:B------:R2:W-:Y:S01]  /*1430*/  STL [R1+0x34], R3 ;  /* 0x0000340301007387 */ /* 0x0005e20000100800 */
[----:B------:R-:W-:Y:S01]  /*1440*/  IADD3 R203, R200, 0x26800, RZ ;  /* 0x00026800c8cb7810 */ /* 0x000fe20007ffe0ff */
[C---:B------:R-:W-:Y:S01]  /*1450*/  VIADD R10, R197.reuse, 0xc8 ;  /* 0x000000c8c50a7836 */ /* 0x040fe20000000000 */
[----:B0-----:R-:W-:Y:S01]  /*1460*/  SHF.L.U64.HI R0, R216, 0x1, R13 ;  /* 0x00000001d8007819 */ /* 0x001fe2000001020d */
[----:B------:R-:W-:Y:S01]  /*1470*/  VIADD R9, R197, 0xd0 ;  /* 0x000000d0c5097836 */ /* 0x000fe20000000000 */
[----:B------:R-:W-:Y:S01]  /*1480*/  SHF.R.S32.HI R7, RZ, 0x1f, R34 ;  /* 0x0000001fff077819 */ /* 0x000fe20000011422 */
[----:B------:R-:W-:Y:S01]  /*1490*/  VIADD R185, R18, 0x20 ;  /* 0x0000002012b97836 */ /* 0x000fe20000000000 */
[----:B-1----:R-:W-:Y:S01]  /*14a0*/  SHF.L.U64.HI R4, R215, 0x1, R14 ;  /* 0x00000001d7047819 */ /* 0x002fe2000001020e */
[----:B------:R0:W-:Y:S01]  /*14b0*/  STL [R1+0x38], R0 ;  /* 0x0000380001007387 */ /* 0x0001e20000100800 */
[----:B------:R-:W-:Y:S01]  /*14c0*/  SHF.R.S32.HI R7, RZ, 0x1f, R31 ;  /* 0x0000001fff077819 */ /* 0x000fe2000001141f */
[C---:B------:R-:W-:Y:S01]  /*14d0*/  VIADD R38, R197.reuse, 0x8 ;  /* 0x00000008c5267836 */ /* 0x040fe20000000000 */
[----:B--2---:R-:W-:Y:S01]  /*14e0*/  SHF.L.U64.HI R3, R212, 0x1, R23 ;  /* 0x00000001d4037819 */ /* 0x004fe20000010217 */
[----:B------:R-:W-:Y:S01]  /*14f0*/  STL [R1+0x3c], R4 ;  /* 0x00003c0401007387 */ /* 0x000fe20000100800 */
[----:B------:R-:W-:Y:S01]  /*1500*/  SHF.R.S32.HI R36, RZ, 0x1f, R36 ;  /* 0x0000001fff247819 */ /* 0x000fe20000011424 */
[C---:B------:R-:W-:Y:S01]  /*1510*/  VIADD R36, R197.reuse, 0x18 ;  /* 0x00000018c5247836 */ /* 0x040fe20000000000 */
[----:B------:R-:W-:Y:S01]  /*1520*/  SHF.R.S32.HI R35, RZ, 0x1f, R35 ;  /* 0x0000001fff237819 */ /* 0x000fe20000011423 */
[C---:B------:R-:W-:Y:S01]  /*1530*/  VIADD R35, R197.reuse, 0x20 ;  /* 0x00000020c5237836 */ /* 0x040fe20000000000 */
[----:B------:R-:W-:Y:S01]  /*1540*/  SHF.R.S32.HI R33, RZ, 0x1f, R33 ;  /* 0x0000001fff217819 */ /* 0x000fe20000011421 */
[C---:B------:R-:W-:Y:S01]  /*1550*/  VIADD R33, R197.reuse, 0x30 ;  /* 0x00000030c5217836 */ /* 0x040fe20000000000 */
[----:B0-----:R-:W-:Y:S01]  /*1560*/  SHF.L.U64.HI R0, R214, 0x1, R21 ;  /* 0x00000001d6007819 */ /* 0x001fe20000010215 */
[C---:B------:R-:W-:Y:S01]  /*1570*/  VIADD R21, R197.reuse, 0x88 ;  /* 0x00000088c5157836 */ /* 0x040fe20000000000 */
[----:B------:R-:W-:Y:S01]  /*1580*/  SHF.R.S32.HI R32, RZ, 0x1f, R32 ;  /* 0x0000001fff207819 */ /* 0x000fe20000011420 */
[C---:B------:R-:W-:Y:S01]  /*1590*/  VIADD R32, R197.reuse, 0x38 ;  /* 0x00000038c5207836 */ /* 0x040fe20000000000 */
[----:B------:R-:W-:Y:S01]  /*15a0*/  SHF.R.S32.HI R30, RZ, 0x1f, R30 ;  /* 0x0000001fff1e7819 */ /* 0x000fe2000001141e */
[----:B------:R0:W-:Y:S01]  /*15b0*/  STL [R1+0x40], R0 ;  /* 0x0000400001007387 */ /* 0x0001e20000100800 */
[----:B------:R-:W-:Y:S01]  /*15c0*/  SEL R202, R202, 0xffffffc0, !P2 ;  /* 0xffffffc0caca7807 */ /* 0x000fe20005000000 */
[C---:B------:R-:W-:Y:S01]  /*15d0*/  VIADD R30, R197.reuse, 0x48 ;  /* 0x00000048c51e7836 */ /* 0x040fe20000000000 */
[----:B------:R-:W-:Y:S01]  /*15e0*/  SHF.R.S32.HI R7, RZ, 0x1f, R28 ;  /* 0x0000001fff077819 */ /* 0x000fe2000001141c */
[----:B------:R1:W-:Y:S01]  /*15f0*/  STL [R1+0x44], R3 ;  /* 0x0000440301007387 */ /* 0x0003e20000100800 */
[C---:B------:R-:W-:Y:S01]  /*1600*/  VIADD R29, R197.reuse, 0x50 ;  /* 0x00000050c51d7836 */ /* 0x040fe20000000000 */
[C---:B------:R-:W-:Y:S01]  /*1610*/  IADD3 R24, R197.reuse, 0x78, RZ ;  /* 0x00000078c5187810 */ /* 0x040fe20007ffe0ff */
[C---:B------:R-:W-:Y:S01]  /*1620*/  VIADD R27, R197.reuse, 0x60 ;  /* 0x00000060c51b7836 */ /* 0x040fe20000000000 */
[----:B------:R-:W-:Y:S01]  /*1630*/  SHF.R.S32.HI R5, RZ, 0x1f, R9 ;  /* 0x0000001fff057819 */ /* 0x000fe20000011409 */
[C---:B------:R-:W-:Y:S01]  /*1640*/  VIADD R26, R197.reuse, 0x68 ;  /* 0x00000068c51a7836 */ /* 0x040fe20000000000 */
[----:B0-----:R-:W-:Y:S01]  /*1650*/  SHF.L.U64.HI R0, R210, 0x1, R25 ;  /* 0x00000001d2007819 */ /* 0x001fe20000010219 */
[C---:B------:R-:W-:Y:S01]  /*1660*/  VIADD R25, R197.reuse, 0x70 ;  /* 0x00000070c5197836 */ /* 0x040fe20000000000 */
[----:B------:R-:W-:Y:S01]  /*1670*/  SHF.R.S32.HI R19, RZ, 0x1f, R18 ;  /* 0x0000001fff137819 */ /* 0x000fe20000011412 */
[----:B------:R-:W-:Y:S01]  /*1680*/  VIADD R23, R197, 0x80 ;  /* 0x00000080c5177836 */ /* 0x000fe20000000000 */
[----:B------:R-:W-:Y:S01]  /*1690*/  SHF.R.S32.HI R204, RZ, 0x1f, R185 ;  /* 0x0000001fffcc7819 */ /* 0x000fe200000114b9 */
[----:B-1----:R-:W-:Y:S01]  /*16a0*/  IMAD R3, R15, 0x2, R2 ;  /* 0x000000020f037824 */ /* 0x002fe200078e0202 */
[----:B------:R0:W-:Y:S01]  /*16b0*/  STL [R1+0x48], R0 ;  /* 0x0000480001007387 */ /* 0x0001e20000100800 */
[C---:B------:R-:W-:Y:S01]  /*16c0*/  VIADD R15, R197.reuse, 0xa0 ;  /* 0x000000a0c50f7836 */ /* 0x040fe20000000000 */
[----:B------:R-:W-:Y:S01]  /*16d0*/  SHF.R.S32.HI R7, RZ, 0x1f, R25 ;  /* 0x0000001fff077819 */ /* 0x000fe20000011419 */
[C---:B------:R-:W-:Y:S01]  /*16e0*/  VIADD R20, R197.reuse, 0x90 ;  /* 0x00000090c5147836 */ /* 0x040fe20000000000 */
[----:B------:R1:W-:Y:S01]  /*16f0*/  STL [R1+0x60], R3 ;  /* 0x0000600301007387 */ /* 0x0003e20000100800 */
        /* <DEDUP_REMOVED lines=14> */
[C---:B-1----:R-:W-:Y:S01]  /*17e0*/  VIADD R3, R197.reuse, 0xf0 ;  /* 0x000000f0c5037836 */ /* 0x042fe20000000000 */
[----:B------:R-:W-:Y:S01]  /*17f0*/  SHF.R.S32.HI R35, RZ, 0x1f, R35 ;  /* 0x0000001fff237819 */ /* 0x000fe20000011423 */
[----:B------:R-:W-:Y:S01]  /*1800*/  VIADD R0, R197, 0xf8 ;  /* 0x000000f8c5007836 */ /* 0x000fe20000000000 */
[----:B------:R-:W-:Y:S01]  /*1810*/  SHF.R.S32.HI R33, RZ, 0x1f, R33 ;  /* 0x0000001fff217819 */ /* 0x000fe20000011421 */
[----:B------:R-:W-:Y:S01]  /*1820*/  VIADD R201, R200, 0x26820 ;  /* 0x00026820c8c97836 */ /* 0x000fe20000000000 */
[----:B------:R-:W-:Y:S01]  /*1830*/  SHF.R.S32.HI R32, RZ, 0x1f, R32 ;  /* 0x0000001fff207819 */ /* 0x000fe20000011420 */
[----:B------:R-:W-:Y:S01]  /*1840*/  IMAD.SHL.U32 R192, R192, 0x4, RZ ;  /* 0x00000004c0c07824 */ /* 0x000fe200078e00ff */
[----:B------:R-:W-:Y:S01]  /*1850*/  SHF.R.S32.HI R30, RZ, 0x1f, R30 ;  /* 0x0000001fff1e7819 */ /* 0x000fe2000001141e */
[C---:B------:R-:W-:Y:S01]  /*1860*/  @P1 VIADD R201, R203.reuse, 0xffffffe0 ;  /* 0xffffffe0cbc91836 */ /* 0x040fe20000000000 */
[----:B------:R-:W-:Y:S01]  /*1870*/  SHF.R.S32.HI R29, RZ, 0x1f, R29 ;  /* 0x0000001fff1d7819 */ /* 0x000fe2000001141d */
[----:B------:R-:W-:Y:S01]  /*1880*/  IMAD.IADD R203, R203, 0x1, R202 ;  /* 0x00000001cbcb7824 */ /* 0x000fe200078e02ca */
[----:B------:R-:W-:Y:S01]  /*1890*/  SHF.R.S32.HI R27, RZ, 0x1f, R27 ;  /* 0x0000001fff1b7819 */ /* 0x000fe2000001141b */
[----:B------:R-:W-:Y:S01]  /*18a0*/  IMAD.MOV.U32 R17, RZ, RZ, RZ ;  /* 0x000000ffff117224 */ /* 0x000fe200078e00ff */
        /* <DEDUP_REMOVED lines=15> */
.L_x_2767:
[----:B------:R-:W-:Y:S01]  /*19a0*/  ULDC.64 UR4, c[0x0][0xa28] ;  /* 0x00028a0000047ab9 */ /* 0x000fe20000000a00 */
[----:B01--4-:R-:W0:Y:S01]  /*19b0*/  LDC.64 R4, c[0x0][0xa08] ;  /* 0x00028200ff047b82 */ /* 0x013e220000000a00 */
[----:B------:R-:W-:Y:S01]  /*19c0*/  ISETP.NE.U32.AND P0, PT, RZ, UR4, PT ;  /* 0x00000004ff007c0c */ /* 0x000fe2000bf05070 */
[----:B------:R-:W-:Y:S01]  /*19d0*/  IMAD.MOV.U32 R10, RZ, RZ, RZ ;  /* 0x000000ffff0a7224 */ /* 0x000fe200078e00ff */
[----:B------:R-:W-:Y:S01]  /*19e0*/  ULDC.64 UR6, c[0x0][0xa20] ;  /* 0x0002880000067ab9 */ /* 0x000fe20000000a00 */
[----:B------:R-:W-:Y:S01]  /*19f0*/  IMAD.MOV.U32 R24, RZ, RZ, RZ ;  /* 0x000000ffff187224 */ /* 0x000fe200078e00ff */
[----:B------:R-:W-:Y:S01]  /*1a00*/  ISETP.NE.AND.EX P0, PT, RZ, UR5, PT, P0 ;  /* 0x00000005ff007c0c */ /* 0x000fe2000bf05300 */
[----:B------:R-:W-:Y:S02]  /*1a10*/  ULDC.64 UR4, c[0x0][0xa18] ;  /* 0x0002860000047ab9 */ /* 0x000fe40000000a00 */
[----:B------:R-:W-:-:S04]  /*1a20*/  ISETP.NE.U32.AND P1, PT, RZ, UR4, PT ;  /* 0x00000004ff007c0c */ /* 0x000fc8000bf25070 */
[----:B------:R-:W-:Y:S01]  /*1a30*/  ISETP.NE.AND.EX P1, PT, RZ, UR5, PT, P1 ;  /* 0x00000005ff007c0c */ /* 0x000fe2000bf25310 */
[----:B------:R-:W-:Y:S02]  /*1a40*/  ULDC.64 UR4, c[0x0][0xa08] ;  /* 0x0002820000047ab9 */ /* 0x000fe40000000a00 */
[----:B------:R-:W-:-:S03]  /*1a50*/  ISETP.NE.U32.AND P3, PT, RZ, UR4, PT ;  /* 0x00000004ff007c0c */ /* 0x000fc6000bf65070 */
[----:B--2---:R-:W1:Y:S01]  /*1a60*/  @P0 LDC.64 R8, c[0x0][0xa28] ;  /* 0x00028a00ff080b82 */ /* 0x004e620000000a00 */
[----:B------:R-:W-:Y:S01]  /*1a70*/  ISETP.NE.AND.EX P3, PT, RZ, UR5, PT, P3 ;  /* 0x00000005ff007c0c */ /* 0x000fe2000bf65330 */
[----:B0-----:R-:W-:-:S06]  /*1a80*/  IMAD.WIDE R4, R83, 0x4, R4 ;  /* 0x0000000453047825 */ /* 0x001fcc00078e0204 */
[----:B------:R-:W0:Y:S01]  /*1a90*/  @P1 LDC.64 R6, c[0x0][0xa18] ;  /* 0x00028600ff061b82 */ /* 0x000e220000000a00 */
[----:B------:R-:W-:Y:S02]  /*1aa0*/  ULDC UR4, c[0x0][0x288] ;  /* 0x0000a20000047ab9 */ /* 0x000fe40000000800 */
[----:B------:R-:W-:Y:S01]  /*1ab0*/  IMAD.U32 R23, RZ, RZ, UR4 ;  /* 0x00000004ff177e24 */ /* 0x000fe2000f8e00ff */
[----:B------:R2:W-:Y:S01]  /*1ac0*/  STL [R1+0x50], R83 ;  /* 0x0000505301007387 */ /* 0x0005e20000100800 */
[----:B------:R-:W-:-:S03]  /*1ad0*/  ULDC.64 UR4, c[0x0][0x418] ;  /* 0x0001060000047ab9 */ /* 0x000fc60000000a00 */
[----:B------:R2:W5:Y:S01]  /*1ae0*/  @P3 LDG.E R24, desc[UR40][R4.64] ;  /* 0x0000002804183981 */ /* 0x000562000c1e1900 */
[----:B-1----:R-:W-:-:S05]  /*1af0*/  @P0 IMAD.WIDE R8, R83, 0x4, R8 ;  /* 0x0000000453080825 */ /* 0x002fca00078e0208 */
[----:B------:R2:W5:Y:S01]  /*1b00*/  @P0 LDG.E R10, desc[UR40][R8.64] ;  /* 0x00000028080a0981 */ /* 0x000562000c1e1900 */
[----:B0-----:R-:W-:-:S05]  /*1b10*/  @P1 IMAD.WIDE R6, R83, 0x4, R6 ;  /* 0x0000000453061825 */ /* 0x001fca00078e0206 */
[----:B------:R2:W5:Y:S01]  /*1b20*/  @P1 LDG.E R23, desc[UR40][R6.64] ;  /* 0x0000002806171981 */ /* 0x000562000c1e1900 */
[----:B------:R-:W-:Y:S01]  /*1b30*/  UISETP.NE.U32.AND UP0, UPT, UR4, URZ, UPT ;  /* 0x0000003f0400728c */ /* 0x000fe2000bf05070 */
[C---:B------:R-:W-:Y:S02]  /*1b40*/  LOP3.LUT R3, R82.reuse, 0xff000000, RZ, 0xc0, !PT ;  /* 0xff00000052037812 */ /* 0x040fe400078ec0ff */
[----:B------:R-:W-:Y:S01]  /*1b50*/  ULDC UR4, c[0x0][0x424] ;  /* 0x0001090000047ab9 */ /* 0x000fe20000000800 */
[----:B------:R-:W-:Y:S01]  /*1b60*/  UISETP.NE.AND.EX UP0, UPT, UR5, URZ, UPT, UP0 ;  /* 0x0000003f0500728c */ /* 0x000fe2000bf05300 */
[----:B------:R-:W-:Y:S02]  /*1b70*/  ISETP.NE.U32.AND P2, PT, RZ, UR6, PT ;  /* 0x00000006ff007c0c */ /* 0x000fe4000bf45070 */
[----:B------:R-:W-:Y:S01]  /*1b80*/  ULDC UR5, c[0x0][0x2f0] ;  /* 0x0000bc0000057ab9 */ /* 0x000fe20000000800 */
[----:B------:R-:W-:Y:S01]  /*1b90*/  USEL UR4, UR4, 0x1, UP0 ;  /* 0x0000000104047887 */ /* 0x000fe20008000000 */
[----:B------:R-:W-:-:S02]  /*1ba0*/  LOP3.LUT R0, R82, 0xff0000, RZ, 0xc0, !PT ;  /* 0x00ff000052007812 */ /* 0x000fc400078ec0ff */
[----:B------:R-:W-:Y:S01]  /*1bb0*/  SHF.R.U32.HI R3, RZ, 0x8, R3 ;  /* 0x00000008ff037819 */ /* 0x000fe20000011603 */
[----:B------:R-:W-:Y:S01]  /*1bc0*/  UIMAD UR4, UR4, UR5, URZ ;  /* 0x00000005040472a4 */ /* 0x000fe2000f8e023f */
[----:B------:R-:W-:Y:S02]  /*1bd0*/  ISETP.NE.AND.EX P2, PT, RZ, UR7, PT, P2 ;  /* 0x00000007ff007c0c */ /* 0x000fe4000bf45320 */
[----:B------:R-:W-:Y:S01]  /*1be0*/  ULDC UR5, c[0x0][0x348] ;  /* 0x0000d20000057ab9 */ /* 0x000fe20000000800 */
[----:B------:R-:W-:Y:S02]  /*1bf0*/  LEA.HI R11, R0, R3, RZ, 0x10 ;  /* 0x00000003000b7211 */ /* 0x000fe400078f80ff */
[----:B------:R-:W-:Y:S01]  /*1c00*/  LOP3.LUT R188, R82, 0xffff, RZ, 0xc0, !PT ;  /* 0x0000ffff52bc7812 */ /* 0x000fe200078ec0ff */
[----:B--2---:R-:W-:Y:S07]  /*1c10*/  @P1 BRA `(.L_x_2540) ;  /* 0x0000000000241947 */ /* 0x004fee0003800000 */
        /* <DEDUP_REMOVED lines=9> */
.L_x_2540:
[----:B------:R-:W-:Y:S02]  /*1cb0*/  IMAD.U32 R34, RZ, RZ, UR5 ;  /* 0x00000005ff227e24 */ /* 0x000fe4000f8e00ff */
[----:B------:R-:W-:Y:S01]  /*1cc0*/  IMAD.U32 R25, RZ, RZ, UR4 ;  /* 0x00000004ff197e24 */ /* 0x000fe2000f8e00ff */
[----:B------:R-:W-:Y:S06]  /*1cd0*/  @!P2 BRA `(.L_x_2541) ;  /* 0x000000000010a947 */ /* 0x000fec0003800000 */
[----:B------:R-:W0:Y:S02]  /*1ce0*/  LDC.64 R4, c[0x0][0xa20] ;  /* 0x00028800ff047b82 */ /* 0x000e240000000a00 */
[----:B0-----:R-:W-:-:S05]  /*1cf0*/  IMAD.WIDE R4, R83, 0x4, R4 ;  /* 0x0000000453047825 */ /* 0x001fca00078e0204 */
[----:B------:R0:W5:Y:S01]  /*1d00*/  LDG.E R25, desc[UR40][R4.64] ;  /* 0x0000002804197981 */ /* 0x000162000c1e1900 */
[----:B------:R-:W-:Y:S05]  /*1d10*/  BRA `(.L_x_2542) ;  /* 0x0000000000107947 */ /* 0x000fea0003800000 */
.L_x_2541:
[----:B------:R-:W-:Y:S05]  /*1d20*/  @!P3 BRA `(.L_x_2542) ;  /* 0x00000000000cb947 */ /* 0x000fea0003800000 */
[----:B------:R-:W2:Y:S04]  /*1d30*/  LDG.E R0, desc[UR40][R4.64] ;  /* 0x0000002804007981 */ /* 0x000ea8000c1e1900 */
[----:B------:R-:W2:Y:S02]  /*1d40*/  LDG.E R25, desc[UR40][R4.64+0x4] ;  /* 0x0000042804197981 */ /* 0x000ea4000c1e1900 */
[----:B--2---:R-:W-:-:S07]  /*1d50*/  IMAD.IADD R25, R25, 0x1, -R0 ;  /* 0x0000000119197824 */ /* 0x004fce00078e0a00 */
.L_x_2542:
[----:B------:R-:W-:Y:S01]  /*1d60*/  ULDC.64 UR4, c[0x0][0xa10] ;  /* 0x0002840000047ab9 */ /* 0x000fe20000000a00 */
[----:B------:R-:W1:Y:S01]  /*1d70*/  LDC R8, c[0x0][0x448] ;  /* 0x00011200ff087b82 */ /* 0x000e620000000800 */
[----:B------:R-:W-:-:S04]  /*1d80*/  ISETP.NE.U32.AND P0, PT, RZ, UR4, PT ;  /* 0x00000004ff007c0c */ /* 0x000fc8000bf05070 */
[----:B------:R-:W-:Y:S01]  /*1d90*/  ISETP.NE.AND.EX P0, PT, RZ, UR5, PT, P0 ;  /* 0x00000005ff007c0c */ /* 0x000fe2000bf05300 */
[----:B------:R-:W-:Y:S02]  /*1da0*/  ULDC.64 UR4, c[0x0][0xa30] ;  /* 0x00028c0000047ab9 */ /* 0x000fe40000000a00 */
[----:B------:R-:W-:-:S04]  /*1db0*/  ISETP.NE.U32.AND P1, PT, RZ, UR4, PT ;  /* 0x00000004ff007c0c */ /* 0x000fc8000bf25070 */
[----:B------:R-:W-:-:S06]  /*1dc0*/  ISETP.NE.AND.EX P1, PT, RZ, UR5, PT, P1 ;  /* 0x00000005ff007c0c */ /* 0x000fcc000bf25310 */
[----:B------:R-:W2:Y:S08]  /*1dd0*/  @P0 LDC.64 R6, c[0x0][0xa10] ;  /* 0x00028400ff060b82 */ /* 0x000eb00000000a00 */
[----:B0-----:R-:W0:Y:S01]  /*1de0*/  @P1 LDC.64 R4, c[0x0][0xa30] ;  /* 0x00028c00ff041b82 */ /* 0x001e220000000a00 */
[----:B--2---:R-:W-:-:S05]  /*1df0*/  @P0 IMAD.WIDE R6, R83, 0x4, R6 ;  /* 0x0000000453060825 */ /* 0x004fca00078e0206 */
[----:B------:R-:W2:Y:S04]  /*1e00*/  @P0 LDG.E R0, desc[UR40][R6.64] ;  /* 0x0000002806000981 */ /* 0x000ea8000c1e1900 */
[----:B------:R-:W2:Y:S01]  /*1e10*/  @P0 LDG.E R3, desc[UR40][R6.64+0x4] ;  /* 0x0000042806030981 */ /* 0x000ea2000c1e1900 */
[----:B-----5:R-:W-:Y:S02]  /*1e20*/  IMAD.MOV.U32 R80, RZ, RZ, R25 ;  /* 0x000000ffff507224 */ /* 0x020fe400078e0019 */
[----:B0-----:R-:W-:-:S05]  /*1e30*/  @P1 IMAD.WIDE R4, R83, 0x4, R4 ;  /* 0x0000000453041825 */ /* 0x001fca00078e0204 */
[----:B------:R0:W5:Y:S01]  /*1e40*/  @P1 LDG.E R80, desc[UR40][R4.64] ;  /* 0x0000002804501981 */ /* 0x000162000c1e1900 */
[----:B-1----:R-:W-:Y:S01]  /*1e50*/  ISETP.NE.AND P1, PT, R8, 0x1, PT ;  /* 0x000000010800780c */ /* 0x002fe20003f25270 */
[----:B------:R-:W-:Y:S02]  /*1e60*/  IMAD.SHL.U32 R196, R81, 0x40, RZ ;  /* 0x0000004051c47824 */ /* 0x000fe400078e00ff */
[----:B------:R-:W-:Y:S01]  /*1e70*/  IMAD.IADD R13, R25, 0x1, -R10 ;  /* 0x00000001190d7824 */ /* 0x000fe200078e0a0a */
[----:B0-----:R-:W0:Y:S09]  /*1e80*/  LDC.64 R4, c[0x0][0x9e0] ;  /* 0x00027800ff047b82 */ /* 0x001e320000000a00 */
[----:B------:R-:W1:Y:S08]  /*1e90*/  @P1 LDC R9, c[0x0][0x44c] ;  /* 0x00011300ff091b82 */ /* 0x000e700000000800 */
[----:B------:R-:W3:Y:S01]  /*1ea0*/  @P1 LDC R8, c[0x0][0x450] ;  /* 0x00011400ff081b82 */ /* 0x000ee20000000800 */
[----:B0-----:R-:W-:Y:S01]  /*1eb0*/  ISETP.GE.AND P2, PT, R5, 0x1, PT ;  /* 0x000000010500780c */ /* 0x001fe20003f46270 */
[----:B--2---:R-:W-:-:S02]  /*1ec0*/  @P0 IMAD.IADD R34, R3, 0x1, -R0 ;  /* 0x0000000103220824 */ /* 0x004fc400078e0a00 */
[----:B------:R-:W-:Y:S02]  /*1ed0*/  VIADD R0, R196, 0x3f ;  /* 0x0000003fc4007836 */ /* 0x000fe40000000000 */
[----:B------:R-:W-:Y:S02]  /*1ee0*/  IMAD.IADD R184, R13, 0x1, R34 ;  /* 0x000000010db87824 */ /* 0x000fe400078e0222 */
[----:B-1----:R-:W-:-:S03]  /*1ef0*/  @P1 IMAD.HI.U32 R3, R0, R9, RZ ;  /* 0x0000000900031227 */ /* 0x002fc600078e00ff */
[C---:B------:R-:W-:Y:S01]  /*1f00*/  IADD3 R7, R184.reuse, 0x1, -R23 ;  /* 0x00000001b8077810 */ /* 0x040fe20007ffe817 */
[----:B------:R-:W-:Y:S01]  /*1f10*/  IMAD.MOV.U32 R6, RZ, RZ, R0 ;  /* 0x000000ffff067224 */ /* 0x000fe200078e0000 */
[----:B------:R-:W-:Y:S02]  /*1f20*/  IADD3 R0, R184, 0x3f, RZ ;  /* 0x0000003fb8007810 */ /* 0x000fe40007ffe0ff */
[----:B---3--:R-:W-:Y:S02]  /*1f30*/  @P1 SHF.R.U32.HI R6, RZ, R8, R3 ;  /* 0x00000008ff061219 */ /* 0x008fe40000011603 */
[----:B------:R-:W-:-:S03]  /*1f40*/  SHF.R.S32.HI R3, RZ, 0x1f, R0 ;  /* 0x0000001fff037819 */ /* 0x000fc60000011400 */
[----:B------:R-:W-:Y:S01]  /*1f50*/  IMAD.IADD R9, R7, 0x1, R6 ;  /* 0x0000000107097824 */ /* 0x000fe200078e0206 */
[----:B------:R-:W-:-:S03]  /*1f60*/  LEA.HI R3, R3, R0, RZ, 0x6 ;  /* 0x0000000003037211 */ /* 0x000fc600078f30ff */
[----:B------:R-:W-:Y:S01]  /*1f70*/  IMAD.IADD R4, R9, 0x1, R4 ;  /* 0x0000000109047824 */ /* 0x000fe200078e0204 */
[----:B------:R-:W-:Y:S01]  /*1f80*/  SHF.R.S32.HI R38, RZ, 0x6, R3 ;  /* 0x00000006ff267819 */ /* 0x000fe20000011403 */
        /* <DEDUP_REMOVED lines=12> */
.L_x_2545:
[----:B------:R-:W-:-:S13]  /*2050*/  ISETP.NE.AND P0, PT, R5, 0x1, PT ;  /* 0x000000010500780c */ /* 0x000fda0003f05270 */
[----:B------:R-:W0:Y:S02]  /*2060*/  @P0 LDC.64 R6, c[0x0][0x9e8] ;  /* 0x00027a00ff060b82 */ /* 0x000e240000000a00 */
[----:B0-----:R-:W-:-:S05]  /*2070*/  @P0 IMAD.HI.U32 R6, R0, R6, RZ ;  /* 0x0000000600060227 */ /* 0x001fca00078e00ff */
[----:B------:R-:W-:-:S07]  /*2080*/  @P0 SHF.R.U32.HI R0, RZ, R7, R6 ;  /* 0x00000007ff000219 */ /* 0x000fce0000011606 */
.L_x_2546:
[----:B------:R-:W-:Y:S05]  /*2090*/  BSYNC B0 ;  /* 0x0000000000007941 */ /* 0x000fea0003800000 */
.L_x_2544:
[----:B------:R-:W-:-:S05]  /*20a0*/  IMAD R3, R0, R5, R5 ;  /* 0x0000000500037224 */ /* 0x000fca00078e0205 */
[----:B------:R-:W-:-:S07]  /*20b0*/  VIMNMX R4, R4, R3, PT ;  /* 0x0000000304047248 */ /* 0x000fce0003fe0100 */
.L_x_2543:
[----:B------:R-:W0:Y:S01]  /*20c0*/  @P1 LDC R7, c[0x0][0x44c] ;  /* 0x00011300ff071b82 */ /* 0x000e220000000800 */
[----:B------:R-:W-:Y:S01]  /*20d0*/  VIADD R4, R4, 0x3f ;  /* 0x0000003f04047836 */ /* 0x000fe20000000000 */
[----:B------:R-:W-:Y:S01]  /*20e0*/  ULDC UR4, c[0x0][0x9dc] ;  /* 0x0002770000047ab9 */ /* 0x000fe20000000800 */
[----:B------:R-:W-:Y:S02]  /*20f0*/  IMAD.MOV.U32 R0, RZ, RZ, R196 ;  /* 0x000000ffff007224 */ /* 0x000fe400078e00c4 */
[----:B------:R-:W-:Y:S01]  /*2100*/  IMAD.IADD R37, R184, 0x1, -R23 ;  /* 0x00000001b8257824 */ /* 0x000fe200078e0a17 */
[----:B------:R-:W-:Y:S02]  /*2110*/  SHF.R.S32.HI R3, RZ, 0x1f, R4 ;  /* 0x0000001fff037819 */ /* 0x000fe40000011404 */
[----:B------:R-:W1:Y:S02]  /*2120*/  @P1 LDC R9, c[0x0][0x450] ;  /* 0x00011400ff091b82 */ /* 0x000e640000000800 */
[----:B------:R-:W-:-:S04]  /*2130*/  LEA.HI R3, R3, R4, RZ, 0x6 ;  /* 0x0000000403037211 */ /* 0x000fc800078f30ff */
[----:B------:R-:W-:-:S04]  /*2140*/  SHF.R.S32.HI R3, RZ, 0x6, R3 ;  /* 0x00000006ff037819 */ /* 0x000fc80000011403 */
[----:B------:R-:W-:Y:S01]  /*2150*/  VIMNMX R8, R38, R3, PT ;  /* 0x0000000326087248 */ /* 0x000fe20003fe0100 */
[----:B0-----:R-:W-:-:S05]  /*2160*/  @P1 IMAD.HI.U32 R6, R196, R7, RZ ;  /* 0x00000007c4061227 */ /* 0x001fca00078e00ff */
[----:B-1----:R-:W-:-:S05]  /*2170*/  @P1 SHF.R.U32.HI R0, RZ, R9, R6 ;  /* 0x00000009ff001219 */ /* 0x002fca0000011606 */
[----:B------:R-:W-:-:S04]  /*2180*/  IMAD.IADD R0, R37, 0x1, R0 ;  /* 0x0000000125007824 */ /* 0x000fc800078e0200 */
[----:B------:R-:W-:Y:S01]  /*2190*/  VIADD R3, R0, -UR4 ;  /* 0x8000000400037c36 */ /* 0x000fe20008000000 */
        /* <DEDUP_REMOVED lines=11> */
.L_x_2549:
[----:B------:R-:W-:-:S13]  /*2250*/  ISETP.NE.AND P0, PT, R5, 0x1, PT ;  /* 0x000000010500780c */ /* 0x000fda0003f05270 */
[----:B------:R-:W0:Y:S02]  /*2260*/  @P0 LDC.64 R6, c[0x0][0x9e8] ;  /* 0x00027a00ff060b82 */ /* 0x000e240000000a00 */
[----:B0-----:R-:W-:-:S05]  /*2270*/  @P0 IMAD.HI.U32 R6, R0, R6, RZ ;  /* 0x0000000600060227 */ /* 0x001fca00078e00ff */
[----:B------:R-:W-:-:S07]  /*2280*/  @P0 SHF.R.U32.HI R0, RZ, R7, R6 ;  /* 0x00000007ff000219 */ /* 0x000fce0000011606 */
.L_x_2550:
[----:B------:R-:W-:Y:S05]  /*2290*/  BSYNC B0 ;  /* 0x0000000000007941 */ /* 0x000fea0003800000 */
.L_x_2548:
[----:B------:R-:W-:-:S05]  /*22a0*/  IMAD R0, R0, R5, RZ ;  /* 0x0000000500007224 */ /* 0x000fca00078e02ff */
[----:B------:R-:W-:-:S07]  /*22b0*/  VIMNMX R3, R3, R0, !PT ;  /* 0x0000000003037248 */ /* 0x000fce0007fe0100 */
.L_x_2547:
[----:B------:R-:W-:Y:S01]  /*22c0*/  SHF.R.S32.HI R0, RZ, 0x1f, R3 ;  /* 0x0000001fff007819 */ /* 0x000fe20000011403 */
[----:B------:R-:W-:Y:S01]  /*22d0*/  BSSY B0, `(.L_x_2551) ;  /* 0x000002a000007945 */ /* 0x000fe20003800000 */
[----:B------:R-:W-:Y:S02]  /*22e0*/  LOP3.LUT R14, R11, 0xff, RZ, 0xc0, !PT ;  /* 0x000000ff0b0e7812 */ /* 0x000fe400078ec0ff */
[----:B------:R-:W-:Y:S02]  /*22f0*/  LEA.HI R0, R0, R3, RZ, 0x6 ;  /* 0x0000000300007211 */ /* 0x000fe400078f30ff */
[----:B------:R-:W-:Y:S01]  /*2300*/  SHF.R.U32.HI R4, RZ, 0x10, R11 ;  /* 0x00000010ff047819 */ /* 0x000fe2000001160b */
[----:B------:R0:W-:Y:S01]  /*2310*/  STL [R1+0x54], R14 ;  /* 0x0000540e01007387 */ /* 0x0001e20000100800 */
[----:B------:R-:W-:-:S03]  /*2320*/  SHF.R.S32.HI R0, RZ, 0x6, R0 ;  /* 0x00000006ff007819 */ /* 0x000fc60000011400 */
[----:B------:R0:W-:Y:S01]  /*2330*/  STL [R1+0x4c], R4 ;  /* 0x00004c0401007387 */ /* 0x0001e20000100800 */
[----:B------:R-:W-:Y:S01]  /*2340*/  VIMNMX R9, RZ, R0, !PT ;  /* 0x00000000ff097248 */ /* 0x000fe20007fe0100 */
[----:B------:R-:W-:-:S03]  /*2350*/  IMAD.MOV.U32 R0, RZ, RZ, RZ ;  /* 0x000000ffff007224 */ /* 0x000fc600078e00ff */
[----:B------:R-:W-:-:S13]  /*2360*/  ISETP.GT.AND P0, PT, R8, R9, PT ;  /* 0x000000090800720c */ /* 0x000fda0003f04270 */
[----:B0-----:R-:W-:Y:S05]  /*2370*/  @!P0 BRA `(.L_x_2552) ;  /* 0x00000000007c8947 */ /* 0x001fea0003800000 */
[----:B------:R-:W-:Y:S01]  /*2380*/  ISETP.NE.AND P0, PT, R4, RZ, PT ;  /* 0x000000ff0400720c */ /* 0x000fe20003f05270 */
[----:B------:R-:W-:-:S03]  /*2390*/  ULDC UR4, c[0x0][0x9f0] ;  /* 0x00027c0000047ab9 */ /* 0x000fc60000000800 */
[----:B------:R-:W-:-:S04]  /*23a0*/  SEL R11, R4, UR4, P0 ;  /* 0x00000004040b7c07 */ /* 0x000fc80008000000 */
[-C--:B------:R-:W-:Y:S02]  /*23b0*/  IABS R6, R11.reuse ;  /* 0x0000000b00067213 */ /* 0x080fe40000000000 */
        /* <DEDUP_REMOVED lines=24> */
[----:B------:R-:W-:-:S04]  /*2540*/  IMAD.MOV.U32 R0, RZ, RZ, R5 ;  /* 0x000000ffff007224 */ /* 0x000fc800078e0005 */
[----:B------:R-:W-:Y:S01]  /*2550*/  @!P2 IMAD.MOV R0, RZ, RZ, -R0 ;  /* 0x000000ffff00a224 */ /* 0x000fe200078e0a00 */
[----:B------:R-:W-:-:S07]  /*2560*/  @!P1 LOP3.LUT R0, RZ, R11, RZ, 0x33, !PT ;  /* 0x0000000bff009212 */ /* 0x000fce00078e33ff */
.L_x_2552:
[----:B------:R-:W-:Y:S05]  /*2570*/  BSYNC B0 ;  /* 0x0000000000007941 */ /* 0x000fea0003800000 */
.L_x_2551:
[----:B------:R-:W-:-:S05]  /*2580*/  IMAD R3, R14, R0, R9 ;  /* 0x000000000e037224 */ /* 0x000fca00078e0209 */
        /* <DEDUP_REMOVED lines=11> */
[----:B------:R-:W-:Y:S02]  /*2640*/  @P0 SHF.R.S32.HI R35, RZ, 0x6, R3 ;  /* 0x00000006ff230819 */ /* 0x000fe40000011403 */
[----:B------:R-:W-:Y:S02]  /*2650*/  PLOP3.LUT P0, PT, PT, PT, PT, 0x80, 0x0 ;  /* 0x000000000000781c */ /* 0x000fe40003f0f070 */
        /* <DEDUP_REMOVED lines=22> */
.L_x_2555:
[----:B------:R-:W-:Y:S05]  /*27c0*/  BSYNC B6 ;  /* 0x0000000000067941 */ /* 0x000fea0003800000 */
.L_x_2554:
        /* <DEDUP_REMOVED lines=8> */
[----:B------:R-:W-:Y:S01]  /*2850*/  MOV R5, UR5 ;  /* 0x0000000500057c02 */ /* 0x000fe20008000f00 */
[----:B------:R-:W-:Y:S01]  /*2860*/  ULDC.64 UR4, c[0x4][0x18] ;  /* 0x0100060000047ab9 */ /* 0x000fe20000000a00 */
        /* <DEDUP_REMOVED lines=9> */
[----:B0----5:R-:W-:Y:S05]  /*2900*/  CALL.ABS.NOINC R14 ;  /* 0x000000000e007343 */ /* 0x021fea0003c00000 */
.L_x_2557:
[----:B------:R-:W-:Y:S05]  /*2910*/  BSYNC B6 ;  /* 0x0000000000067941 */ /* 0x000fea0003800000 */
.L_x_2556:
[----:B------:R-:W-:Y:S01]  /*2920*/  ULDC.64 UR4, c[0x0][0x9f8] ;  /* 0x00027e0000047ab9 */ /* 0x000fe20000000a00 */
[----:B------:R-:W-:Y:S01]  /*2930*/  IMAD.MOV.U32 R0, RZ, RZ, R83 ;  /* 0x000000ffff007224 */ /* 0x000fe200078e0053 */
[----:B------:R-:W-:Y:S01]  /*2940*/  ISETP.NE.U32.AND P0, PT, RZ, UR4, PT ;  /* 0x00000004ff007c0c */ /* 0x000fe2000bf05070 */
[----:B------:R-:W0:Y:S01]  /*2950*/  S2R R3, SR_TID.X ;  /* 0x0000000000037919 */ /* 0x000e220000002100 */
[----:B------:R-:W1:Y:S08]  /*2960*/  LDC.64 R6, c[0x0][0x3f8] ;  /* 0x0000fe00ff067b82 */ /* 0x000e700000000a00 */
[----:B------:R-:W2:Y:S01]  /*2970*/  LDC R47, c[0x0][0x3f4] ;  /* 0x0000fd00ff2f7b82 */ /* 0x000ea20000000800 */
[----:B------:R-:W-:-:S02]  /*2980*/  ISETP.NE.AND.EX P0, PT, RZ, UR5, PT, P0 ;  /* 0x00000005ff007c0c */ /* 0x000fc4000bf05300 */
[----:B------:R-:W-:Y:S02]  /*2990*/  SHF.R.S32.HI R9, RZ, 0x1f, R190 ;  /* 0x0000001fff097819 */ /* 0x000fe400000114be */
[----:B------:R-:W-:Y:S01]  /*29a0*/  SHF.R.S32.HI R193, RZ, 0x1f, R192 ;  /* 0x0000001fffc17819 */ /* 0x000fe200000114c0 */
[----:B------:R-:W3:Y:S01]  /*29b0*/  S2R R46, SR_TID.X ;  /* 0x00000000002e7919 */ /* 0x000ee20000002100 */
[----:B------:R-:W-:Y:S01]  /*29c0*/  IMAD.SHL.U32 R42, R198, 0x40, RZ ;  /* 0x00000040c62a7824 */ /* 0x000fe200078e00ff */
[----:B------:R-:W-:-:S06]  /*29d0*/  ULDC UR4, c[0x0][0x2f4] ;  /* 0x0000bd0000047ab9 */ /* 0x000fcc0000000800 */
[----:B------:R-:W4:Y:S02]  /*29e0*/  @P0 LDC.64 R4, c[0x0][0x9f8] ;  /* 0x00027e00ff040b82 */ /* 0x000f240000000a00 */
[----:B----4-:R-:W-:-:S05]  /*29f0*/  @P0 IMAD.WIDE R4, R83, 0x4, R4 ;  /* 0x0000000453040825 */ /* 0x010fca00078e0204 */
[----:B------:R4:W3:Y:S01]  /*2a00*/  @P0 LDG.E R0, desc[UR40][R4.64] ;  /* 0x0000002804000981 */ /* 0x0008e2000c1e1900 */
[----:B0-----:R-:W-:Y:S01]  /*2a10*/  VIADD R8, R3, 0xffffff80 ;  /* 0xffffff8003087836 */ /* 0x001fe20000000000 */
[----:B--2---:R-:W-:Y:S01]  /*2a20*/  ISETP.GE.AND P3, PT, R18, R47, PT ;  /* 0x0000002f1200720c */ /* 0x004fe20003f66270 */
[-C--:B-1----:R-:W-:Y:S01]  /*2a30*/  IMAD R3, R9, R6.reuse, RZ ;  /* 0x0000000609037224 */ /* 0x082fe200078e02ff */
[----:B------:R-:W-:Y:S01]  /*2a40*/  LOP3.LUT R42, R42, 0x1c0, RZ, 0xc0, !PT ;  /* 0x000001c02a2a7812 */ /* 0x000fe200078ec0ff */
[C---:B------:R-:W-:Y:S01]  /*2a50*/  IMAD.WIDE.U32 R20, R190.reuse, R6, R192 ;  /* 0x00000006be147225 */ /* 0x040fe200078e00c0 */
[----:B------:R-:W-:Y:S02]  /*2a60*/  SHF.R.S32.HI R13, RZ, 0x1f, R8 ;  /* 0x0000001fff0d7819 */ /* 0x000fe40000011408 */
[----:B------:R-:W-:Y:S01]  /*2a70*/  SHF.R.U32.HI R44, RZ, 0x3, R42 ;  /* 0x00000003ff2c7819 */ /* 0x000fe2000001162a */
[C---:B------:R-:W-:Y:S01]  /*2a80*/  IMAD R11, R190.reuse, R7, R3 ;  /* 0x00000007be0b7224 */ /* 0x040fe200078e0203 */
[----:B----4-:R-:W0:Y:S01]  /*2a90*/  LDC.64 R4, c[0x0][0x408] ;  /* 0x00010200ff047b82 */ /* 0x010e220000000a00 */
[----:B------:R-:W-:Y:S01]  /*2aa0*/  LEA.HI R13, R13, R8, RZ, 0x2 ;  /* 0x000000080d0d7211 */ /* 0x000fe200078f10ff */
[----:B------:R-:W-:Y:S01]  /*2ab0*/  IMAD.WIDE.U32 R28, R190, R6, R18 ;  /* 0x00000006be1c7225 */ /* 0x000fe200078e0012 */
[----:B------:R-:W-:-:S02]  /*2ac0*/  SHF.L.U64.HI R40, R6, 0x6, R7 ;  /* 0x0000000606287819 */ /* 0x000fc40000010207 */
[----:B------:R-:W-:Y:S01]  /*2ad0*/  LOP3.LUT R13, R13, 0xfffffffc, RZ, 0xc0, !PT ;  /* 0xfffffffc0d0d7812 */ /* 0x000fe200078ec0ff */
[----:B------:R-:W-:Y:S01]  /*2ae0*/  IMAD.IADD R21, R21, 0x1, R11 ;  /* 0x0000000115157824 */ /* 0x000fe200078e020b */
[----:B------:R-:W-:Y:S01]  /*2af0*/  ISETP.GE.AND P2, PT, R18, UR4, PT ;  /* 0x0000000412007c0c */ /* 0x000fe2000bf46270 */
[----:B------:R-:W-:Y:S01]  /*2b00*/  IMAD.IADD R29, R11, 0x1, R29 ;  /* 0x000000010b1d7824 */ /* 0x000fe200078e021d */
[----:B-----5:R-:W-:Y:S01]  /*2b10*/  SHF.R.S32.HI R11, RZ, 0x1f, R80 ;  /* 0x0000001fff0b7819 */ /* 0x020fe20000011450 */
[----:B------:R-:W-:Y:S01]  /*2b20*/  IMAD.IADD R49, R8, 0x1, -R13 ;  /* 0x0000000108317824 */ /* 0x000fe200078e0a0d */
[----:B------:R-:W-:Y:S01]  /*2b30*/  ISETP.GE.AND P1, PT, R185, UR4, PT ;  /* 0x00000004b9007c0c */ /* 0x000fe2000bf26270 */
[----:B------:R-:W-:Y:S01]  /*2b40*/  IMAD.WIDE.U32 R20, R80, R6, R20 ;  /* 0x0000000650147225 */ /* 0x000fe200078e0014 */
[----:B---3--:R-:W-:-:S03]  /*2b50*/  LEA.HI R46, R46, 0x8, RZ, 0x19 ;  /* 0x000000082e2e7811 */ /* 0x008fc600078fc8ff */
[-C--:B------:R-:W-:Y:S02]  /*2b60*/  IMAD R10, R11, R6.reuse, RZ ;  /* 0x000000060b0a7224 */ /* 0x080fe400078e02ff */
[----:B------:R-:W-:-:S04]  /*2b70*/  IMAD.WIDE.U32 R28, R80, R6, R28 ;  /* 0x00000006501c7225 */ /* 0x000fc800078e001c */
[----:B------:R-:W-:Y:S02]  /*2b80*/  IMAD.IADD R3, R24, 0x1, R25 ;  /* 0x0000000118037824 */ /* 0x000fe400078e0219 */
[-C--:B0-----:R-:W-:Y:S01]  /*2b90*/  IMAD R9, R9, R4.reuse, RZ ;  /* 0x0000000409097224 */ /* 0x081fe200078e02ff */
[C---:B------:R-:W-:Y:S01]  /*2ba0*/  SHF.L.U64.HI R43, R4.reuse, 0x6, R5 ;  /* 0x00000006042b7819 */ /* 0x040fe20000010205 */
[-C--:B------:R-:W-:Y:S01]  /*2bb0*/  IMAD R11, R11, R4.reuse, RZ ;  /* 0x000000040b0b7224 */ /* 0x080fe200078e02ff */
[----:B------:R-:W-:Y:S01]  /*2bc0*/  SHF.L.U32 R45, R4, 0x6, RZ ;  /* 0x00000006042d7819 */ /* 0x000fe200000006ff */
        /* <DEDUP_REMOVED lines=13> */
[----:B------:R-:W-:Y:S01]  /*2ca0*/  IMAD R9, R80, R7, R10 ;  /* 0x0000000750097224 */ /* 0x000fe200078e020a */
[----:B------:R-:W-:Y:S01]  /*2cb0*/  LOP3.LUT R5, R42, 0x38, R39, 0xf8, !PT ;  /* 0x000000382a057812 */ /* 0x000fe200078ef827 */
[----:B------:R-:W-:Y:S01]  /*2cc0*/  IMAD.WIDE.U32 R30, R80, R4, R30 ;  /* 0x00000004501e7225 */ /* 0x000fe200078e001e */
[----:B------:R-:W-:-:S02]  /*2cd0*/  LOP3.LUT R53, R39, 0xfffffff8, RZ, 0xc0, !PT ;  /* 0xfffffff827357812 */ /* 0x000fc400078ec0ff */
[----:B------:R-:W-:Y:S01]  /*2ce0*/  LOP3.LUT R5, R5, R44, RZ, 0x3c, !PT ;  /* 0x0000002c05057212 */ /* 0x000fe200078e3cff */
[----:B------:R-:W-:Y:S01]  /*2cf0*/  IMAD.WIDE.U32 R32, R80, R4, R32 ;  /* 0x0000000450207225 */ /* 0x000fe200078e0020 */
[----:B------:R-:W-:-:S03]  /*2d00*/  SHF.R.S32.HI R58, RZ, 0x1f, R53 ;  /* 0x0000001fff3a7819 */ /* 0x000fc60000011435 */
[----:B------:R-:W-:Y:S02]  /*2d10*/  IMAD.SHL.U32 R41, R6, 0x40, RZ ;  /* 0x0000004006297824 */ /* 0x000fe400078e00ff */
[----:B------:R-:W-:Y:S02]  /*2d20*/  IMAD.SHL.U32 R47, R47, 0x2, RZ ;  /* 0x000000022f2f7824 */ /* 0x000fe400078e00ff */
[----:B------:R-:W-:Y:S02]  /*2d30*/  IMAD R49, R49, 0x40, R190 ;  /* 0x0000004031317824 */ /* 0x000fe400078e02be */
[----:B------:R-:W-:Y:S02]  /*2d40*/  IMAD.IADD R51, R21, 0x1, R9 ;  /* 0x0000000115337824 */ /* 0x000fe400078e0209 */
[----:B------:R-:W-:Y:S02]  /*2d50*/  IMAD.IADD R52, R9, 0x1, R29 ;  /* 0x0000000109347824 */ /* 0x000fe400078e021d */
[----:B------:R-:W-:-:S02]  /*2d60*/  IMAD.IADD R56, R31, 0x1, R11 ;  /* 0x000000011f387824 */ /* 0x000fc400078e020b */
[----:B------:R-:W-:Y:S02]  /*2d70*/  IMAD.IADD R57, R11, 0x1, R33 ;  /* 0x000000010b397824 */ /* 0x000fe400078e0221 */
[----:B------:R-:W-:Y:S01]  /*2d80*/  IMAD R59, R208, 0x200, R5 ;  /* 0x00000200d03b7824 */ /* 0x000fe200078e0205 */
[----:B------:R-:W-:-:S07]  /*2d90*/  SHF.R.S32.HI R50, RZ, 0x1f, R0 ;  /* 0x0000001fff327819 */ /* 0x000fce0000011400 */
.L_x_2590:
        /* <DEDUP_REMOVED lines=11> */
[----:B------:R-:W2:Y:S08]  /*2e50*/  @!P0 LDC.64 R4, c[0x0][0x418] ;  /* 0x00010600ff048b82 */ /* 0x000eb00000000a00 */
[----:B---3--:R-:W3:Y:S08]  /*2e60*/  @P4 LDC R9, c[0x0][0x434] ;  /* 0x00010d00ff094b82 */ /* 0x008ef00000000800 */
[----:B----4-:R-:W4:Y:S01]  /*2e70*/  @P4 LDC R10, c[0x0][0x438] ;  /* 0x00010e00ff0a4b82 */ /* 0x010f220000000800 */
        /* <DEDUP_REMOVED lines=8> */
[----:B------:R-:W-:-:S05]  /*2f00*/  @!P0 LEA.HI.X R5, R6, R5, R7, 0x2, P4 ;  /* 0x0000000506058211 */ /* 0x000fca00020f1407 */
[----:B------:R0:W5:Y:S01]  /*2f10*/  @!P0 LDG.E R61, desc[UR40][R4.64] ;  /* 0x00000028043d8981 */ /* 0x000162000c1e1900 */
[----:B-1----:R-:W-:Y:S01]  /*2f20*/  ISETP.GE.AND P0, PT, R69, 0x1, PT ;  /* 0x000000014500780c */ /* 0x002fe20003f06270 */
[----:B------:R-:W-:Y:S01]  /*2f30*/  IMAD.MOV R7, RZ, RZ, -R8 ;  /* 0x000000ffff077224 */ /* 0x000fe200078e0a08 */
[----:B------:R-:W-:Y:S05]  /*2f40*/  YIELD ;  /* 0x0000000000007946 */ /* 0x000fea0003800000 */
[----:B------:R-:W-:Y:S01]  /*2f50*/  IMAD.SHL.U32 R66, R187, 0x1000, RZ ;  /* 0x00001000bb427824 */ /* 0x000fe200078e00ff */
[----:B------:R-:W-:Y:S01]  /*2f60*/  BSSY B0, `(.L_x_2558) ;  /* 0x00001a9000007945 */ /* 0x000fe20003800000 */
[----:B------:R-:W-:Y:S01]  /*2f70*/  IMAD R62, R62, R7, R12 ;  /* 0x000000073e3e7224 */ /* 0x000fe200078e020c */
[----:B------:R-:W-:Y:S01]  /*2f80*/  ISETP.GT.AND P4, PT, R35, R36, PT ;  /* 0x000000242300720c */ /* 0x000fe20003f84270 */
[----:B------:R-:W-:-:S04]  /*2f90*/  IMAD.IADD R7, R48, 0x1, R66 ;  /* 0x0000000130077824 */ /* 0x000fc800078e0242 */
[----:B------:R-:W-:Y:S01]  /*2fa0*/  IMAD R70, R7, 0x2, R2 ;  /* 0x0000000207467824 */ /* 0x000fe200078e0202 */
[----:B0-----:R-:W-:Y:S07]  /*2fb0*/  @!P0 BRA `(.L_x_2559) ;  /* 0x0000001400b88947 */ /* 0x001fee0003800000 */
[----:B------:R-:W-:Y:S01]  /*2fc0*/  SHF.R.S32.HI R64, RZ, 0x1f, R62 ;  /* 0x0000001fff407819 */ /* 0x000fe2000001143e */
[----:B------:R-:W-:Y:S01]  /*2fd0*/  ULDC.64 UR4, c[0x0][0x300] ;  /* 0x0000c00000047ab9 */ /* 0x000fe20000000a00 */
[----:B-----5:R-:W-:Y:S01]  /*2fe0*/  SHF.R.S32.HI R63, RZ, 0x1f, R61 ;  /* 0x0000001fff3f7819 */ /* 0x020fe2000001143d */
[----:B------:R-:W-:Y:S01]  /*2ff0*/  IMAD.WIDE.U32 R4, R62, UR4, RZ ;  /* 0x000000043e047c25 */ /* 0x000fe2000f8e00ff */
        /* <DEDUP_REMOVED lines=9> */
[----:B------:R-:W-:Y:S01]  /*3090*/  IMAD R6, R63, UR4, RZ ;  /* 0x000000043f067c24 */ /* 0x000fe2000f8e02ff */
[----:B------:R-:W-:-:S03]  /*30a0*/  IADD3 R5, R5, R7, RZ ;  /* 0x0000000705057210 */ /* 0x000fc60007ffe0ff */
        /* <DEDUP_REMOVED lines=21> */
[----:B------:R-:W-:Y:S01]  /*3200*/  ULDC.64 UR4, c[0x0][0x3e8] ;  /* 0x0000fa0000047ab9 */ /* 0x000fe20000000a00 */
[----:B------:R-:W-:Y:S01]  /*3210*/  IMAD.MOV.U32 R6, RZ, RZ, R30 ;  /* 0x000000ffff067224 */ /* 0x000fe200078e001e */
[----:B------:R-:W-:Y:S01]  /*3220*/  ULDC.64 UR6, c[0x0][0x400] ;  /* 0x0001000000067ab9 */ /* 0x000fe20000000a00 */
[----:B------:R-:W-:Y:S01]  /*3230*/  IMAD.MOV.U32 R7, RZ, RZ, R56 ;  /* 0x000000ffff077224 */ /* 0x000fe200078e0038 */
[----:B------:R-:W-:Y:S01]  /*3240*/  CS2R R24, SRZ ;  /* 0x0000000000187805 */ /* 0x000fe2000001ff00 */
[-C--:B------:R-:W-:Y:S02]  /*3250*/  IMAD R5, R10, R45.reuse, R8 ;  /* 0x0000002d0a057224 */ /* 0x080fe400078e0208 */
[----:B------:R-:W-:Y:S01]  /*3260*/  IMAD.WIDE.U32 R8, R35, R45, R6 ;  /* 0x0000002d23087225 */ /* 0x000fe200078e0006 */
[----:B------:R-:W-:-:S03]  /*3270*/  IADD3 R7, P5, R20, R4, RZ ;  /* 0x0000000414077210 */ /* 0x000fc60007fbe0ff */
[----:B------:R-:W-:Y:S01]  /*3280*/  IMAD.IADD R5, R9, 0x1, R5 ;  /* 0x0000000109057824 */ /* 0x000fe200078e0205 */
[C---:B------:R-:W-:Y:S01]  /*3290*/  LEA R4, P6, R8.reuse, UR6, 0x1 ;  /* 0x0000000608047c11 */ /* 0x040fe2000f8c08ff */
[----:B------:R-:W-:Y:S01]  /*32a0*/  IMAD.X R10, R11, 0x1, R51, P5 ;  /* 0x000000010b0a7824 */ /* 0x000fe200028e0633 */
[C---:B------:R-:W-:Y:S02]  /*32b0*/  LEA R6, P5, R7.reuse, UR4, 0x1 ;  /* 0x0000000407067c11 */ /* 0x040fe4000f8a08ff */
[----:B------:R-:W-:Y:S02]  /*32c0*/  LEA.HI.X R5, R8, UR7, R5, 0x1, P6 ;  /* 0x0000000708057c11 */ /* 0x000fe4000b0f0c05 */
[----:B------:R-:W-:Y:S02]  /*32d0*/  CS2R R8, SRZ ;  /* 0x0000000000087805 */ /* 0x000fe4000001ff00 */
[----:B------:R-:W-:Y:S02]  /*32e0*/  LEA.HI.X R7, R7, UR5, R10, 0x1, P5 ;  /* 0x0000000507077c11 */ /* 0x000fe4000a8f0c0a */
[----:B------:R-:W-:-:S02]  /*32f0*/  ISETP.GE.AND P6, PT, R192, R69, PT ;  /* 0x00000045c000720c */ /* 0x000fc40003fc6270 */
[----:B------:R-:W-:-:S11]  /*3300*/  ISETP.GE.AND P5, PT, R205, R69, PT ;  /* 0x00000045cd00720c */ /* 0x000fd60003fa6270 */
[----:B------:R0:W5:Y:S04]  /*3310*/  @!P6 LDG.E.64 R26, desc[UR40][R6.64] ;  /* 0x00000028061ae981 */ /* 0x000168000c1e1b00 */
[----:B------:R0:W5:Y:S04]  /*3320*/  @!P5 LDG.E.64 R8, desc[UR40][R6.64+0x20] ;  /* 0x000020280608d981 */ /* 0x000168000c1e1b00 */
[----:B------:R0:W5:Y:S04]  /*3330*/  @!P6 LDG.E.64 R54, desc[UR40][R4.64] ;  /* 0x000000280436e981 */ /* 0x000168000c1e1b00 */
[----:B------:R0:W5:Y:S02]  /*3340*/  @!P5 LDG.E.64 R24, desc[UR40][R4.64+0x20] ;  /* 0x000020280418d981 */ /* 0x000164000c1e1b00 */
.L_x_2562:
[----:B------:R-:W-:Y:S05]  /*3350*/  BSYNC B1 ;  /* 0x0000000000017941 */ /* 0x000fea0003800000 */
.L_x_2561:
        /* <DEDUP_REMOVED lines=16> */
.L_x_2563:
[----:B------:R-:W-:Y:S01]  /*3460*/  IMAD R60, R187, 0x8, R2 ;  /* 0x00000008bb3c7824 */ /* 0x000fe200078e0202 */
[----:B------:R-:W-:Y:S01]  /*3470*/  SHF.L.U32 R67, R191, 0x1f, RZ ;  /* 0x0000001fbf437819 */ /* 0x000fe200000006ff */
[----:B------:R-:W-:Y:S03]  /*3480*/  BSSY B1, `(.L_x_2564) ;  /* 0x0000003000017945 */ /* 0x000fe60003800000 */
[----:B------:R-:W0:Y:S02]  /*3490*/  SYNCS.PHASECHK.TRANS64.TRYWAIT P6, [R60+URZ+0x28c90], R67 ;  /* 0x028c90433c0075a7 */ /* 0x000e2400080c017f */
[----:B0-----:R-:W-:Y:S05]  /*34a0*/  @!P6 BRA `(.L_x_2565) ;  /* 0x000001fc00b8e947 */ /* 0x001fea0003800000 */
.L_x_2916:
[----:B------:R-:W-:Y:S05]  /*34b0*/  BSYNC B1 ;  /* 0x0000000000017941 */ /* 0x000fea0003800000 */
.L_x_2564:
[----:B------:R-:W-:-:S03]  /*34c0*/  UMOV UR4, 0xffffffff ;  /* 0xffffffff00047882 */ /* 0x000fc60000000000 */
[----:B------:R-:W-:Y:S05]  /*34d0*/  BRA.DIV UR4, `(.L_x_2566) ;  /* 0x000001fe04c07947 */ /* 0x000fea000b800000 */
[----:B------:R1:W2:Y:S04]  /*34e0*/  SHFL.IDX PT, R71, R14, RZ, 0x1c1f ;  /* 0x001c1fff0e477589 */ /* 0x0002a800000e0000 */
[----:B------:R-:W3:Y:S02]  /*34f0*/  SHFL.IDX PT, R68, R68, RZ, 0x1c1f ;  /* 0x001c1fff44447589 */ /* 0x000ee400000e0000 */
.L_x_2920:
[----:B------:R-:W-:Y:S05]  /*3500*/  @P0 BRA `(.L_x_2567) ;  /* 0x0000001400380947 */ /* 0x000fea0003800000 */
[----:B------:R-:W-:Y:S04]  /*3510*/  BSSY B1, `(.L_x_2568) ;  /* 0x0000032000017945 */ /* 0x000fe80003800000 */
[----:B------:R-:W-:Y:S05]  /*3520*/  @P2 BRA `(.L_x_2569) ;  /* 0x0000000000c02947 */ /* 0x000fea0003800000 */
[----:B------:R4:W0:Y:S01]  /*3530*/  LDS.128 R4, [R70+0x22400] ;  /* 0x0224000046047984 */ /* 0x0008220000000c00 */
[----:B------:R-:W-:Y:S01]  /*3540*/  ISETP.GE.AND P6, PT, R192, R69, PT ;  /* 0x00000045c000720c */ /* 0x000fe20003fc6270 */
[----:B------:R-:W-:Y:S01]  /*3550*/  BSSY B2, `(.L_x_2570) ;  /* 0x000002c000027945 */ /* 0x000fe20003800000 */
[----:B---3--:R-:W-:-:S04]  /*3560*/  LEA R10, P0, R18, R68, 0x1 ;  /* 0x00000044120a7211 */ /* 0x008fc800078008ff */
[----:B--2---:R-:W-:-:S07]  /*3570*/  LEA.HI.X R11, R18, R71, R19, 0x1, P0 ;  /* 0x00000047120b7211 */ /* 0x004fce00000f0c13 */
[----:B----4-:R-:W-:Y:S05]  /*3580*/  @P6 BRA `(.L_x_2571) ;  /* 0x0000000000a06947 */ /* 0x010fea0003800000 */
[--C-:B------:R-:W-:Y:S01]  /*3590*/  SHF.R.U64 R15, R54, 0x10, R55.reuse ;  /* 0x00000010360f7819 */ /* 0x100fe20000001237 */
[----:B0-----:R-:W-:Y:S01]  /*35a0*/  HADD2.F32 R12, -RZ, R5.H1_H1 ;  /* 0x30000005ff0c7230 */ /* 0x001fe20000004100 */
[----:B------:R-:W-:Y:S01]  /*35b0*/  SHF.R.U32.HI R54, RZ, 0x10, R55 ;  /* 0x00000010ff367819 */ /* 0x000fe20000011637 */
[----:B------:R-:W-:Y:S01]  /*35c0*/  HADD2.F32 R13, -RZ, R7.H1_H1 ;  /* 0x30000007ff0d7230 */ /* 0x000fe20000004100 */
[--C-:B-1----:R-:W-:Y:S01]  /*35d0*/  SHF.R.U64 R14, R26, 0x10, R27.reuse ;  /* 0x000000101a0e7819 */ /* 0x102fe2000000121b */
[----:B------:R-:W-:Y:S01]  /*35e0*/  HADD2.F32 R15, -RZ, R15.H0_H0 ;  /* 0x2000000fff0f7230 */ /* 0x000fe20000004100 */
[----:B------:R-:W-:Y:S01]  /*35f0*/  SHF.R.U32.HI R26, RZ, 0x10, R27 ;  /* 0x00000010ff1a7819 */ /* 0x000fe2000001161b */
[----:B------:R-:W-:Y:S02]  /*3600*/  HADD2.F32 R54, -RZ, R54.H0_H0 ;  /* 0x20000036ff367230 */ /* 0x000fe40000004100 */
[----:B------:R-:W-:Y:S02]  /*3610*/  HADD2.F32 R5, -RZ, R5.H0_H0 ;  /* 0x20000005ff057230 */ /* 0x000fe40000004100 */
[----:B------:R-:W-:Y:S01]  /*3620*/  FMUL.FTZ R70, R12, R15 ;  /* 0x0000000f0c467220 */ /* 0x000fe20000410000 */
[----:B------:R-:W-:-:S02]  /*3630*/  HADD2.F32 R7, -RZ, R7.H0_H0 ;  /* 0x20000007ff077230 */ /* 0x000fc40000004100 */
[-C--:B------:R-:W-:Y:S01]  /*3640*/  FMUL.FTZ R72, R13, R54.reuse ;  /* 0x000000360d487220 */ /* 0x080fe20000410000 */
[----:B------:R-:W-:Y:S02]  /*3650*/  HADD2.F32 R14, -RZ, R14.H0_H0 ;  /* 0x2000000eff0e7230 */ /* 0x000fe40000004100 */
[----:B------:R-:W-:Y:S01]  /*3660*/  FMUL.FTZ R15, R5, R15 ;  /* 0x0000000f050f7220 */ /* 0x000fe20000410000 */
[----:B------:R-:W-:Y:S02]  /*3670*/  HADD2.F32 R26, -RZ, R26.H0_H0 ;  /* 0x2000001aff1a7230 */ /* 0x000fe40000004100 */
[----:B------:R-:W-:Y:S01]  /*3680*/  FMUL.FTZ R54, R7, R54 ;  /* 0x0000003607367220 */ /* 0x000fe20000410000 */
[--C-:B------:R-:W-:Y:S02]  /*3690*/  HADD2.F32 R55, -RZ, R75.reuse.H1_H1 ;  /* 0x3000004bff377230 */ /* 0x100fe40000004100 */
[-C--:B------:R-:W-:Y:S01]  /*36a0*/  FFMA.FTZ R5, R5, R14.reuse, -R70 ;  /* 0x0000000e05057223 */ /* 0x080fe20000010846 */
[----:B------:R-:W-:Y:S01]  /*36b0*/  FFMA.FTZ R12, R12, R14, R15 ;  /* 0x0000000e0c0c7223 */ /* 0x000fe2000001000f */
[-C--:B------:R-:W-:Y:S01]  /*36c0*/  FFMA.FTZ R7, R7, R26.reuse, -R72 ;  /* 0x0000001a07077223 */ /* 0x080fe20000010848 */
[----:B------:R-:W-:Y:S01]  /*36d0*/  FFMA.FTZ R54, R13, R26, R54 ;  /* 0x0000001a0d367223 */ /* 0x000fe20000010036 */
[----:B------:R-:W-:-:S02]  /*36e0*/  HADD2.F32 R26, -RZ, R75.H0_H0 ;  /* 0x2000004bff1a7230 */ /* 0x000fc40000004100 */
[----:B------:R-:W-:Y:S01]  /*36f0*/  HADD2.F32 R13, -RZ, R4.H1_H1 ;  /* 0x30000004ff0d7230 */ /* 0x000fe20000004100 */
[----:B------:R-:W-:Y:S01]  /*3700*/  F2FP.F16.F32.PACK_AB R5, R12, R5 ;  /* 0x000000050c05723e */ /* 0x000fe200000000ff */
[----:B------:R-:W-:Y:S01]  /*3710*/  HADD2.F32 R14, -RZ, R6.H1_H1 ;  /* 0x30000006ff0e7230 */ /* 0x000fe20000004100 */
[----:B------:R-:W-:Y:S01]  /*3720*/  F2FP.F16.F32.PACK_AB R7, R54, R7 ;  /* 0x000000073607723e */ /* 0x000fe200000000ff */
[----:B------:R-:W-:Y:S02]  /*3730*/  HADD2.F32 R4, -RZ, R4.H0_H0 ;  /* 0x20000004ff047230 */ /* 0x000fe40000004100 */
[----:B------:R-:W-:Y:S02]  /*3740*/  HADD2.F32 R6, -RZ, R6.H0_H0 ;  /* 0x20000006ff067230 */ /* 0x000fe40000004100 */
[----:B------:R-:W-:Y:S01]  /*3750*/  FMUL.FTZ R75, R14, R55 ;  /* 0x000000370e4b7220 */ /* 0x000fe20000410000 */
[--C-:B------:R-:W-:Y:S02]  /*3760*/  HADD2.F32 R15, -RZ, R73.reuse.H0_H0 ;  /* 0x20000049ff0f7230 */ /* 0x100fe40000004100 */
[----:B------:R-:W-:-:S02]  /*3770*/  HADD2.F32 R27, -RZ, R73.H1_H1 ;  /* 0x30000049ff1b7230 */ /* 0x000fc40000004100 */
[CC--:B------:R-:W-:Y:S01]  /*3780*/  FMUL.FTZ R73, R13.reuse, R26.reuse ;  /* 0x0000001a0d497220 */ /* 0x0c0fe20000410000 */
[----:B------:R-:W-:Y:S01]  /*3790*/  FMUL.FTZ R26, R4, R26 ;  /* 0x0000001a041a7220 */ /* 0x000fe20000410000 */
[----:B------:R-:W-:Y:S02]  /*37a0*/  FMUL.FTZ R55, R6, R55 ;  /* 0x0000003706377220 */ /* 0x000fe40000410000 */
[-C--:B------:R-:W-:Y:S01]  /*37b0*/  FFMA.FTZ R73, R4, R15.reuse, -R73 ;  /* 0x0000000f04497223 */ /* 0x080fe20000010849 */
[----:B------:R-:W-:Y:S01]  /*37c0*/  FFMA.FTZ R26, R13, R15, R26 ;  /* 0x0000000f0d1a7223 */ /* 0x000fe2000001001a */
[-C--:B------:R-:W-:Y:S01]  /*37d0*/  FFMA.FTZ R75, R6, R27.reuse, -R75 ;  /* 0x0000001b064b7223 */ /* 0x080fe2000001084b */
[----:B------:R-:W-:-:S03]  /*37e0*/  FFMA.FTZ R14, R14, R27, R55 ;  /* 0x0000001b0e0e7223 */ /* 0x000fc60000010037 */
[----:B------:R-:W-:Y:S02]  /*37f0*/  F2FP.F16.F32.PACK_AB R4, R26, R73 ;  /* 0x000000491a04723e */ /* 0x000fe400000000ff */
[----:B------:R-:W-:-:S07]  /*3800*/  F2FP.F16.F32.PACK_AB R6, R14, R75 ;  /* 0x0000004b0e06723e */ /* 0x000fce00000000ff */
.L_x_2571:
[----:B------:R-:W-:Y:S05]  /*3810*/  BSYNC B2 ;  /* 0x0000000000027941 */ /* 0x000fea0003800000 */
.L_x_2570:
[----:B0-----:R4:W-:Y:S02]  /*3820*/  ST.E.128 desc[UR40][R10.64], R4 ;  /* 0x000000040a007985 */ /* 0x0019e4000c101d28 */
.L_x_2569:
[----:B------:R-:W-:Y:S05]  /*3830*/  BSYNC B1 ;  /* 0x0000000000017941 */ /* 0x000fea0003800000 */
.L_x_2568:
[----:B------:R-:W-:Y:S05]  /*3840*/  @P1 BRA `(.L_x_2567) ;  /* 0x0000001000681947 */ /* 0x000fea0003800000 */
[----:B----4-:R-:W-:Y:S01]  /*3850*/  IMAD.MOV.U32 R5, RZ, RZ, 0x20 ;  /* 0x00000020ff057424 */ /* 0x010fe200078e00ff */
[----:B------:R-:W-:Y:S01]  /*3860*/  LOP3.LUT P0, RZ, R198, 0x4, RZ, 0xc0, !PT ;  /* 0x00000004c6ff7812 */ /* 0x000fe2000780c0ff */
[----:B------:R-:W-:Y:S01]  /*3870*/  BSSY B1, `(.L_x_2572) ;  /* 0x0000032000017945 */ /* 0x000fe20003800000 */
[----:B------:R-:W-:Y:S02]  /*3880*/  ISETP.GE.AND P6, PT, R205, R69, PT ;  /* 0x00000045cd00720c */ /* 0x000fe40003fc6270 */
[----:B------:R-:W-:Y:S02]  /*3890*/  SEL R5, R5, 0xffffffe0, !P0 ;  /* 0xffffffe005057807 */ /* 0x000fe40004000000 */
[----:B---3--:R-:W-:Y:S02]  /*38a0*/  LEA R10, P0, R185, R68, 0x1 ;  /* 0x00000044b90a7211 */ /* 0x008fe400078008ff */
[----:B------:R-:W-:Y:S02]  /*38b0*/  IADD3 R5, R5, R48, R66 ;  /* 0x0000003005057210 */ /* 0x000fe40007ffe042 */
[----:B--2---:R-:W-:-:S03]  /*38c0*/  LEA.HI.X R11, R185, R71, R204, 0x1, P0 ;  /* 0x00000047b90b7211 */ /* 0x004fc600000f0ccc */
[----:B------:R-:W-:-:S06]  /*38d0*/  IMAD R4, R5, 0x2, R2 ;  /* 0x0000000205047824 */ /* 0x000fcc00078e0202 */
[----:B------:R-:W2:Y:S01]  /*38e0*/  LDS.128 R4, [R4+0x22400] ;  /* 0x0224000004047984 */ /* 0x000ea20000000c00 */
[----:B------:R-:W-:Y:S05]  /*38f0*/  @P6 BRA `(.L_x_2573) ;  /* 0x0000000000a46947 */ /* 0x000fea0003800000 */
[----:B------:R-:W-:Y:S02]  /*3900*/  SHF.R.U64 R13, R24, 0x10, R25 ;  /* 0x00000010180d7819 */ /* 0x000fe40000001219 */
[----:B------:R-:W-:Y:S01]  /*3910*/  SHF.R.U64 R12, R8, 0x10, R9 ;  /* 0x00000010080c7819 */ /* 0x000fe20000001209 */
[----:B--2---:R-:W-:Y:S01]  /*3920*/  IMAD.MOV.U32 R8, RZ, RZ, R6 ;  /* 0x000000ffff087224 */ /* 0x004fe200078e0006 */
[----:B------:R-:W-:Y:S01]  /*3930*/  SHF.R.U32.HI R24, RZ, 0x10, R25 ;  /* 0x00000010ff187819 */ /* 0x000fe20000011619 */
[----:B------:R-:W-:Y:S01]  /*3940*/  HADD2.F32 R13, -RZ, R13.H0_H0 ;  /* 0x2000000dff0d7230 */ /* 0x000fe20000004100 */
[----:B-1----:R-:W-:Y:S01]  /*3950*/  SHF.R.U32.HI R14, RZ, 0x10, R9 ;  /* 0x00000010ff0e7819 */ /* 0x002fe20000011609 */
        /* <DEDUP_REMOVED lines=35> */
.L_x_2573:
[----:B------:R-:W-:Y:S05]  /*3b90*/  BSYNC B1 ;  /* 0x0000000000017941 */ /* 0x000fea0003800000 */
.L_x_2572:
[----:B--2---:R2:W-:Y:S01]  /*3ba0*/  ST.E.128 desc[UR40][R10.64], R4 ;  /* 0x000000040a007985 */ /* 0x0045e2000c101d28 */
[----:B------:R-:W-:Y:S05]  /*3bb0*/  BRA `(.L_x_2567) ;  /* 0x0000000c008c7947 */ /* 0x000fea0003800000 */
.L_x_2560:
[----:B------:R-:W-:Y:S01]  /*3bc0*/  IMAD R65, R35, -0x40, R34 ;  /* 0xffffffc023417824 */ /* 0x000fe200078e0222 */
[----:B------:R-:W-:-:S04]  /*3bd0*/  ISETP.GE.AND P0, PT, R18, R69, PT ;  /* 0x000000451200720c */ /* 0x000fc80003f06270 */
[----:B------:R-:W-:-:S04]  /*3be0*/  VIMNMX R65, R65, 0x40, PT ;  /* 0x0000004041417848 */ /* 0x000fc80003fe0100 */
[----:B------:R-:W-:-:S13]  /*3bf0*/  ISETP.GE.OR P5, PT, R190, R65, P0 ;  /* 0x00000041be00720c */ /* 0x000fda00007a6670 */
[----:B------:R-:W0:Y:S01]  /*3c00*/  @!P5 LDC.64 R12, c[0x0][0x3e8] ;  /* 0x0000fa00ff0cdb82 */ /* 0x000e220000000a00 */
[----:B------:R-:W-:Y:S01]  /*3c10*/  @!P5 IADD3 R6, P6, R28, R4, RZ ;  /* 0x000000041c06d210 */ /* 0x000fe20007fde0ff */
[----:B------:R-:W-:Y:S02]  /*3c20*/  @!P5 IMAD R4, R43, R35, RZ ;  /* 0x000000232b04d224 */ /* 0x000fe400078e02ff */
[----:B------:R-:W-:Y:S01]  /*3c30*/  @!P5 IMAD.MOV.U32 R5, RZ, RZ, R57 ;  /* 0x000000ffff05d224 */ /* 0x000fe200078e0039 */
[----:B------:R-:W-:Y:S01]  /*3c40*/  @!P5 IADD3.X R7, R11, R52, RZ, P6, !PT ;  /* 0x000000340b07d210 */ /* 0x000fe200037fe4ff */
[----:B------:R-:W-:Y:S02]  /*3c50*/  @!P5 IMAD R15, R10, R45, R4 ;  /* 0x0000002d0a0fd224 */ /* 0x000fe400078e0204 */
[----:B------:R-:W1:Y:S01]  /*3c60*/  @!P5 LDC.64 R8, c[0x0][0x400] ;  /* 0x00010000ff08db82 */ /* 0x000e620000000a00 */
[----:B------:R-:W-:-:S04]  /*3c70*/  @!P5 IMAD.MOV.U32 R4, RZ, RZ, R32 ;  /* 0x000000ffff04d224 */ /* 0x000fc800078e0020 */
[----:B------:R-:W-:Y:S01]  /*3c80*/  @!P5 IMAD.WIDE.U32 R10, R35, R45, R4 ;  /* 0x0000002d230ad225 */ /* 0x000fe200078e0004 */
[----:B------:R-:W-:-:S03]  /*3c90*/  CS2R R4, SRZ ;  /* 0x0000000000047805 */ /* 0x000fc6000001ff00 */
[----:B------:R-:W-:Y:S01]  /*3ca0*/  @!P5 IMAD.IADD R11, R15, 0x1, R11 ;  /* 0x000000010f0bd824 */ /* 0x000fe200078e020b */
[----:B0-----:R-:W-:-:S04]  /*3cb0*/  @!P5 LEA R12, P6, R6, R12, 0x1 ;  /* 0x0000000c060cd211 */ /* 0x001fc800078c08ff */
[----:B------:R-:W-:Y:S02]  /*3cc0*/  @!P5 LEA.HI.X R13, R6, R13, R7, 0x1, P6 ;  /* 0x0000000d060dd211 */ /* 0x000fe400030f0c07 */
[----:B------:R-:W-:Y:S02]  /*3cd0*/  CS2R R6, SRZ ;  /* 0x0000000000067805 */ /* 0x000fe4000001ff00 */
[C---:B-1----:R-:W-:Y:S02]  /*3ce0*/  @!P5 LEA R8, P6, R10.reuse, R8, 0x1 ;  /* 0x000000080a08d211 */ /* 0x042fe400078c08ff */
[----:B------:R-:W-:Y:S02]  /*3cf0*/  CS2R R26, SRZ ;  /* 0x00000000001a7805 */ /* 0x000fe4000001ff00 */
[----:B------:R-:W-:Y:S01]  /*3d00*/  CS2R R24, SRZ ;  /* 0x0000000000187805 */ /* 0x000fe2000001ff00 */
[----:B------:R-:W2:Y:S01]  /*3d10*/  @!P5 LDG.E.128 R4, desc[UR40][R12.64] ;  /* 0x000000280c04d981 */ /* 0x000ea2000c1e1d00 */
[----:B------:R-:W-:-:S05]  /*3d20*/  @!P5 LEA.HI.X R9, R10, R9, R11, 0x1, P6 ;  /* 0x000000090a09d211 */ /* 0x000fca00030f0c0b */
[----:B------:R-:W3:Y:S01]  /*3d30*/  @!P5 LDG.E.128 R24, desc[UR40][R8.64] ;  /* 0x000000280818d981 */ /* 0x000ee2000c1e1d00 */
[----:B------:R-:W-:-:S06]  /*3d40*/  UISETP.NE.AND UP0, UPT, UR37, 0x3, UPT ;  /* 0x000000032500788c */ /* 0x000fcc000bf05270 */
[----:B------:R-:W-:Y:S01]  /*3d50*/  PLOP3.LUT P5, PT, PT, PT, UP0, 0x80, 0x0 ;  /* 0x000000000000781c */ /* 0x000fe20003faf008 */
[----:B--2---:R-:W-:Y:S02]  /*3d60*/  IMAD.MOV.U32 R10, RZ, RZ, R6 ;  /* 0x000000ffff0a7224 */ /* 0x004fe400078e0006 */
[----:B------:R-:W-:Y:S02]  /*3d70*/  IMAD.MOV.U32 R11, RZ, RZ, R7 ;  /* 0x000000ffff0b7224 */ /* 0x000fe400078e0007 */
[----:B------:R-:W-:Y:S02]  /*3d80*/  IMAD.MOV.U32 R15, RZ, RZ, R4 ;  /* 0x000000ffff0f7224 */ /* 0x000fe400078e0004 */
[----:B------:R-:W-:Y:S01]  /*3d90*/  IMAD.MOV.U32 R54, RZ, RZ, R5 ;  /* 0x000000ffff367224 */ /* 0x000fe200078e0005 */
[----:B------:R-:W-:Y:S01]  /*3da0*/  PRMT R77, R77, 0x5410, R11 ;  /* 0x000054104d4d7816 */ /* 0x000fe2000000000b */
[----:B---3--:R-:W-:Y:S01]  /*3db0*/  IMAD.MOV.U32 R8, RZ, RZ, R26 ;  /* 0x000000ffff087224 */ /* 0x008fe200078e001a */
[----:B------:R-:W-:Y:S01]  /*3dc0*/  PRMT R83, R10, 0x5410, R15 ;  /* 0x000054100a537816 */ /* 0x000fe2000000000f */
[----:B------:R-:W-:Y:S01]  /*3dd0*/  IMAD.MOV.U32 R9, RZ, RZ, R27 ;  /* 0x000000ffff097224 */ /* 0x000fe200078e001b */
[----:B------:R-:W-:Y:S01]  /*3de0*/  PRMT R74, R54, 0x7610, R74 ;  /* 0x00007610364a7816 */ /* 0x000fe2000000004a */
[----:B------:R-:W-:-:S02]  /*3df0*/  IMAD.MOV.U32 R10, RZ, RZ, R24 ;  /* 0x000000ffff0a7224 */ /* 0x000fc400078e0018 */
[----:B------:R-:W-:Y:S01]  /*3e00*/  IMAD.MOV.U32 R11, RZ, RZ, R25 ;  /* 0x000000ffff0b7224 */ /* 0x000fe200078e0019 */
[----:B------:R-:W-:Y:S02]  /*3e10*/  PRMT R77, R9, 0x7610, R77 ;  /* 0x00007610094d7816 */ /* 0x000fe4000000004d */
[----:B------:R-:W-:Y:S02]  /*3e20*/  PRMT R81, R8, 0x5410, R10 ;  /* 0x0000541008517816 */ /* 0x000fe4000000000a */
[----:B------:R-:W-:Y:S01]  /*3e30*/  PRMT R76, R11, 0x7610, R76 ;  /* 0x000076100b4c7816 */ /* 0x000fe2000000004c */
[----:B------:R-:W-:Y:S06]  /*3e40*/  @!P5 BRA `(.L_x_2574) ;  /* 0x000000000004d947 */ /* 0x000fec0003800000 */
[----:B------:R-:W-:Y:S01]  /*3e50*/  BPT.TRAP 0x1 ;  /* 0x000000040000795c */ /* 0x000fe20000300000 */
.L_x_2574:
[----:B------:R-:W-:Y:S01]  /*3e60*/  IMAD R60, R187, 0x8, R2 ;  /* 0x00000008bb3c7824 */ /* 0x000fe200078e0202 */
[----:B------:R-:W-:Y:S01]  /*3e70*/  SHF.L.U32 R67, R191, 0x1f, RZ ;  /* 0x0000001fbf437819 */ /* 0x000fe200000006ff */
[----:B------:R-:W-:Y:S03]  /*3e80*/  BSSY B1, `(.L_x_2575) ;  /* 0x0000003000017945 */ /* 0x000fe60003800000 */
[----:B------:R-:W0:Y:S02]  /*3e90*/  SYNCS.PHASECHK.TRANS64.TRYWAIT P6, [R60+URZ+0x28c90], R67 ;  /* 0x028c90433c0075a7 */ /* 0x000e2400080c017f */
[----:B0-----:R-:W-:Y:S05]  /*3ea0*/  @!P6 BRA `(.L_x_2576) ;  /* 0x000001f40098e947 */ /* 0x001fea0003800000 */
.L_x_2921:
[----:B------:R-:W-:Y:S05]  /*3eb0*/  BSYNC B1 ;  /* 0x0000000000017941 */ /* 0x000fea0003800000 */
.L_x_2575:
[----:B------:R-:W-:-:S03]  /*3ec0*/  UMOV UR4, 0xffffffff ;  /* 0xffffffff00047882 */ /* 0x000fc60000000000 */
[----:B------:R-:W-:Y:S05]  /*3ed0*/  BRA.DIV UR4, `(.L_x_2577) ;  /* 0x000001f604a07947 */ /* 0x000fea000b800000 */
[----:B------:R1:W2:Y:S04]  /*3ee0*/  SHFL.IDX PT, R69, R14, RZ, 0x1c1f ;  /* 0x001c1fff0e457589 */ /* 0x0002a800000e0000 */
[----:B------:R-:W3:Y:S02]  /*3ef0*/  SHFL.IDX PT, R68, R68, RZ, 0x1c1f ;  /* 0x001c1fff44447589 */ /* 0x000ee400000e0000 */
.L_x_2925:
[----:B------:R-:W-:-:S13]  /*3f00*/  ISETP.GE.OR P6, PT, R190, R65, P2 ;  /* 0x00000041be00720c */ /* 0x000fda00017c6670 */
[----:B------:R-:W-:Y:S05]  /*3f10*/  @P6 BRA `(.L_x_2567) ;  /* 0x0000000800b46947 */ /* 0x000fea0003800000 */
[----:B------:R-:W4:Y:S01]  /*3f20*/  LDC R70, c[0x0][0x2f4] ;  /* 0x0000bd00ff467b82 */ /* 0x000f220000000800 */
[C---:B---3--:R-:W-:Y:S01]  /*3f30*/  LEA R54, P6, R53.reuse, R68, 0x1 ;  /* 0x0000004435367211 */ /* 0x048fe200078c08ff */
[----:B------:R-:W-:Y:S03]  /*3f40*/  BSSY B1, `(.L_x_2578) ;  /* 0x000006d000017945 */ /* 0x000fe60003800000 */
[----:B--2---:R-:W-:Y:S01]  /*3f50*/  LEA.HI.X R55, R53, R69, R58, 0x1, P6 ;  /* 0x0000004535377211 */ /* 0x004fe200030f0c3a */
        /* <DEDUP_REMOVED lines=12> */
[----:B------:R-:W-:-:S03]  /*4020*/  IMAD R9, R9, 0x2, R2 ;  /* 0x0000000209097824 */ /* 0x000fc600078e0202 */
[----:B------:R-:W-:-:S03]  /*4030*/  LEA R12, R11, R2, 0x1 ;  /* 0x000000020b0c7211 */ /* 0x000fc600078e08ff */
[----:B------:R-:W2:Y:S04]  /*4040*/  LDS.128 R8, [R9+0x22400] ;  /* 0x0224000009087984 */ /* 0x000ea80000000c00 */
[----:B-1----:R-:W1:Y:S01]  /*4050*/  LDS.128 R12, [R12+0x22400] ;  /* 0x022400000c0c7984 */ /* 0x002e620000000c00 */
[----:B------:R-:W-:Y:S05]  /*4060*/  @P0 BRA `(.L_x_2579) ;  /* 0x0000000400680947 */ /* 0x000fea0003800000 */
[----:B-1----:R-:W-:Y:S01]  /*4070*/  IMAD.MOV.U32 R72, RZ, RZ, R13 ;  /* 0x000000ffff487224 */ /* 0x002fe200078e000d */
[----:B------:R-:W-:Y:S01]  /*4080*/  SHF.R.U32.HI R75, RZ, 0x10, R5 ;  /* 0x00000010ff4b7819 */ /* 0x000fe20000011605 */
[----:B--2---:R-:W-:Y:S01]  /*4090*/  IMAD.MOV.U32 R66, RZ, RZ, R9 ;  /* 0x000000ffff427224 */ /* 0x004fe200078e0009 */
[----:B------:R-:W-:Y:S01]  /*40a0*/  SHF.R.U64 R24, R24, 0x10, R25 ;  /* 0x0000001018187819 */ /* 0x000fe20000001219 */
[----:B------:R-:W-:Y:S01]  /*40b0*/  HADD2.F32 R76, -RZ, R76.H0_H0 ;  /* 0x2000004cff4c7230 */ /* 0x000fe20000004100 */
[----:B------:R-:W-:Y:S01]  /*40c0*/  SHF.R.U64 R6, R6, 0x10, R7 ;  /* 0x0000001006067819 */ /* 0x000fe20000001207 */
[----:B------:R-:W-:Y:S02]  /*40d0*/  HADD2.F32 R9, -RZ, R72.H0_H0 ;  /* 0x20000048ff097230 */ /* 0x000fe40000004100 */
[----:B------:R-:W-:Y:S02]  /*40e0*/  HADD2.F32 R13, -RZ, R66.H0_H0 ;  /* 0x20000042ff0d7230 */ /* 0x000fe40000004100 */
[----:B------:R-:W-:-:S02]  /*40f0*/  HADD2.F32 R74, -RZ, R74.H0_H0 ;  /* 0x2000004aff4a7230 */ /* 0x000fc40000004100 */
[-C--:B------:R-:W-:Y:S01]  /*4100*/  FMUL.FTZ R78, R9, R76.reuse ;  /* 0x0000004c094e7220 */ /* 0x080fe20000410000 */
[----:B------:R-:W-:Y:S02]  /*4110*/  HADD2.F32 R73, -RZ, R72.H1_H1 ;  /* 0x30000048ff497230 */ /* 0x000fe40000004100 */
[C---:B------:R-:W-:Y:S01]  /*4120*/  FMUL.FTZ R76, R13.reuse, R76 ;  /* 0x0000004c0d4c7220 */ /* 0x040fe20000410000 */
[----:B------:R-:W-:Y:S02]  /*4130*/  HADD2.F32 R72, -RZ, R66.H1_H1 ;  /* 0x30000042ff487230 */ /* 0x000fe40000004100 */
[-C--:B------:R-:W-:Y:S01]  /*4140*/  FFMA.FTZ R13, R13, R74.reuse, -R78 ;  /* 0x0000004a0d0d7223 */ /* 0x080fe2000001084e */
[----:B------:R-:W-:Y:S02]  /*4150*/  HADD2.F32 R66, -RZ, R75.H0_H0 ;  /* 0x2000004bff427230 */ /* 0x000fe40000004100 */
[----:B------:R-:W-:Y:S01]  /*4160*/  FFMA.FTZ R9, R9, R74, R76 ;  /* 0x0000004a09097223 */ /* 0x000fe2000001004c */
[----:B------:R-:W-:Y:S01]  /*4170*/  SHF.R.U32.HI R74, RZ, 0x10, R25 ;  /* 0x00000010ff4a7819 */ /* 0x000fe20000011619 */
[--C-:B------:R-:W-:Y:S01]  /*4180*/  HADD2.F32 R78, -RZ, R77.reuse.H0_H0 ;  /* 0x2000004dff4e7230 */ /* 0x100fe20000004100 */
[----:B------:R-:W-:Y:S01]  /*4190*/  SHF.R.U64 R25, R4, 0x10, R5 ;  /* 0x0000001004197819 */ /* 0x000fe20000001205 */
[----:B------:R-:W-:Y:S01]  /*41a0*/  HADD2.F32 R76, -RZ, R77.H1_H1 ;  /* 0x3000004dff4c7230 */ /* 0x000fe20000004100 */
[--C-:B------:R-:W-:Y:S01]  /*41b0*/  SHF.R.U32.HI R77, RZ, 0x10, R27.reuse ;  /* 0x00000010ff4d7819 */ /* 0x100fe2000001161b */
[----:B------:R-:W-:Y:S01]  /*41c0*/  HADD2.F32 R74, -RZ, R74.H0_H0 ;  /* 0x2000004aff4a7230 */ /* 0x000fe20000004100 */
[----:B------:R-:W-:Y:S01]  /*41d0*/  SHF.R.U64 R27, R26, 0x10, R27 ;  /* 0x000000101a1b7819 */ /* 0x000fe2000000121b */
[----:B------:R-:W-:-:S02]  /*41e0*/  HADD2.F32 R24, -RZ, R24.H0_H0 ;  /* 0x20000018ff187230 */ /* 0x000fc40000004100 */
[----:B------:R-:W-:Y:S02]  /*41f0*/  HADD2.F32 R77, -RZ, R77.H0_H0 ;  /* 0x2000004dff4d7230 */ /* 0x000fe40000004100 */
[CC--:B------:R-:W-:Y:S01]  /*4200*/  FMUL.FTZ R75, R73.reuse, R74.reuse ;  /* 0x0000004a494b7220 */ /* 0x0c0fe20000410000 */
[C---:B------:R-:W-:Y:S01]  /*4210*/  FMUL.FTZ R74, R72.reuse, R74 ;  /* 0x0000004a484a7220 */ /* 0x040fe20000410000 */
[----:B------:R-:W-:Y:S02]  /*4220*/  HADD2.F32 R26, -RZ, R81.H0_H0 ;  /* 0x20000051ff1a7230 */ /* 0x000fe40000004100 */
[-C--:B------:R-:W-:Y:S01]  /*4230*/  FFMA.FTZ R72, R72, R66.reuse, -R75 ;  /* 0x0000004248487223 */ /* 0x080fe2000001084b */
[----:B------:R-:W-:Y:S01]  /*4240*/  FFMA.FTZ R66, R73, R66, R74 ;  /* 0x0000004249427223 */ /* 0x000fe2000001004a */
[----:B------:R-:W-:Y:S02]  /*4250*/  IMAD.MOV.U32 R74, RZ, RZ, R15 ;  /* 0x000000ffff4a7224 */ /* 0x000fe400078e000f */
[----:B------:R-:W-:Y:S01]  /*4260*/  IMAD.MOV.U32 R73, RZ, RZ, R11 ;  /* 0x000000ffff497224 */ /* 0x000fe200078e000b */
[----:B------:R-:W-:Y:S01]  /*4270*/  F2FP.F16.F32.PACK_AB R13, R72, R13 ;  /* 0x0000000d480d723e */ /* 0x000fe200000000ff */
[----:B------:R-:W-:Y:S01]  /*4280*/  IMAD.MOV.U32 R75, RZ, RZ, R8 ;  /* 0x000000ffff4b7224 */ /* 0x000fe200078e0008 */
[----:B------:R-:W-:Y:S01]  /*4290*/  F2FP.F16.F32.PACK_AB R66, R66, R9 ;  /* 0x000000094242723e */ /* 0x000fe200000000ff */
[----:B------:R-:W-:-:S02]  /*42a0*/  HADD2.F32 R11, -RZ, R74.H0_H0 ;  /* 0x2000004aff0b7230 */ /* 0x000fc40000004100 */
[--C-:B------:R-:W-:Y:S02]  /*42b0*/  HADD2.F32 R15, -RZ, R73.reuse.H0_H0 ;  /* 0x20000049ff0f7230 */ /* 0x100fe40000004100 */
[----:B------:R-:W-:Y:S02]  /*42c0*/  HADD2.F32 R8, -RZ, R73.H1_H1 ;  /* 0x30000049ff087230 */ /* 0x000fe40000004100 */
[-C--:B------:R-:W-:Y:S01]  /*42d0*/  FMUL.FTZ R82, R11, R78.reuse ;  /* 0x0000004e0b527220 */ /* 0x080fe20000410000 */
[----:B------:R-:W-:Y:S02]  /*42e0*/  HADD2.F32 R4, -RZ, R75.H1_H1 ;  /* 0x3000004bff047230 */ /* 0x000fe40000004100 */
[C---:B------:R-:W-:Y:S01]  /*42f0*/  FMUL.FTZ R78, R15.reuse, R78 ;  /* 0x0000004e0f4e7220 */ /* 0x040fe20000410000 */
[----:B------:R-:W-:Y:S02]  /*4300*/  HADD2.F32 R27, -RZ, R27.H0_H0 ;  /* 0x2000001bff1b7230 */ /* 0x000fe40000004100 */
[----:B------:R-:W-:Y:S01]  /*4310*/  FFMA.FTZ R15, R15, R76, -R82 ;  /* 0x0000004c0f0f7223 */ /* 0x000fe20000010852 */
[----:B------:R-:W-:-:S02]  /*4320*/  IMAD.MOV.U32 R9, RZ, RZ, R13 ;  /* 0x000000ffff097224 */ /* 0x000fc400078e000d */
[----:B------:R-:W-:Y:S01]  /*4330*/  FFMA.FTZ R11, R11, R76, R78 ;  /* 0x0000004c0b0b7223 */ /* 0x000fe2000001004e */
[----:B------:R-:W-:Y:S02]  /*4340*/  IMAD.MOV.U32 R76, RZ, RZ, R12 ;  /* 0x000000ffff4c7224 */ /* 0x000fe400078e000c */
[----:B------:R-:W-:Y:S01]  /*4350*/  HADD2.F32 R12, -RZ, R74.H1_H1 ;  /* 0x3000004aff0c7230 */ /* 0x000fe20000004100 */
[----:B------:R-:W-:Y:S01]  /*4360*/  SHF.R.U32.HI R74, RZ, 0x10, R7 ;  /* 0x00000010ff4a7819 */ /* 0x000fe20000011607 */
[----:B------:R-:W-:Y:S02]  /*4370*/  HADD2.F32 R7, -RZ, R25.H0_H0 ;  /* 0x20000019ff077230 */ /* 0x000fe40000004100 */
[----:B------:R-:W-:Y:S02]  /*4380*/  HADD2.F32 R5, -RZ, R76.H1_H1 ;  /* 0x3000004cff057230 */ /* 0x000fe40000004100 */
[----:B------:R-:W-:Y:S01]  /*4390*/  FMUL.FTZ R79, R12, R77 ;  /* 0x0000004d0c4f7220 */ /* 0x000fe20000410000 */
[----:B------:R-:W-:-:S02]  /*43a0*/  HADD2.F32 R73, -RZ, R74.H0_H0 ;  /* 0x2000004aff497230 */ /* 0x000fc40000004100 */
[----:B------:R-:W-:Y:S01]  /*43b0*/  FMUL.FTZ R77, R8, R77 ;  /* 0x0000004d084d7220 */ /* 0x000fe20000410000 */
[----:B------:R-:W-:Y:S02]  /*43c0*/  HADD2.F32 R74, -RZ, R76.H0_H0 ;  /* 0x2000004cff4a7230 */ /* 0x000fe40000004100 */
[-C--:B------:R-:W-:Y:S01]  /*43d0*/  FMUL.FTZ R25, R5, R24.reuse ;  /* 0x0000001805197220 */ /* 0x080fe20000410000 */
[----:B------:R-:W-:Y:S01]  /*43e0*/  FMUL.FTZ R76, R4, R24 ;  /* 0x00000018044c7220 */ /* 0x000fe20000410000 */
[-C--:B------:R-:W-:Y:S01]  /*43f0*/  FFMA.FTZ R8, R8, R73.reuse, -R79 ;  /* 0x0000004908087223 */ /* 0x080fe2000001084f */
[----:B------:R-:W-:Y:S01]  /*4400*/  FFMA.FTZ R12, R12, R73, R77 ;  /* 0x000000490c0c7223 */ /* 0x000fe2000001004d */
[----:B------:R-:W-:Y:S02]  /*4410*/  HADD2.F32 R78, -RZ, R81.H1_H1 ;  /* 0x30000051ff4e7230 */ /* 0x000fe40000004100 */
[----:B------:R-:W-:Y:S01]  /*4420*/  FFMA.FTZ R4, R4, R7, -R25 ;  /* 0x0000000704047223 */ /* 0x000fe20000010819 */
[----:B------:R-:W-:-:S02]  /*4430*/  HADD2.F32 R73, -RZ, R75.H0_H0 ;  /* 0x2000004bff497230 */ /* 0x000fc40000004100 */
[----:B------:R-:W-:Y:S01]  /*4440*/  FFMA.FTZ R5, R5, R7, R76 ;  /* 0x0000000705057223 */ /* 0x000fe2000001004c */
[----:B------:R-:W-:Y:S02]  /*4450*/  HADD2.F32 R24, -RZ, R14.H0_H0 ;  /* 0x2000000eff187230 */ /* 0x000fe40000004100 */
[-C--:B------:R-:W-:Y:S01]  /*4460*/  FMUL.FTZ R82, R74, R78.reuse ;  /* 0x0000004e4a527220 */ /* 0x080fe20000410000 */
[--C-:B------:R-:W-:Y:S02]  /*4470*/  HADD2.F32 R77, -RZ, R83.reuse.H1_H1 ;  /* 0x30000053ff4d7230 */ /* 0x100fe40000004100 */
[----:B------:R-:W-:Y:S01]  /*4480*/  FMUL.FTZ R79, R73, R78 ;  /* 0x0000004e494f7220 */ /* 0x000fe20000410000 */
[----:B------:R-:W-:Y:S02]  /*4490*/  HADD2.F32 R25, -RZ, R83.H0_H0 ;  /* 0x20000053ff197230 */ /* 0x000fe40000004100 */
[----:B------:R-:W-:Y:S01]  /*44a0*/  FMUL.FTZ R76, R24, R26 ;  /* 0x0000001a184c7220 */ /* 0x000fe20000410000 */
[----:B------:R-:W-:-:S02]  /*44b0*/  HADD2.F32 R7, -RZ, R10.H0_H0 ;  /* 0x2000000aff077230 */ /* 0x000fc40000004100 */
[-C--:B------:R-:W-:Y:S01]  /*44c0*/  FFMA.FTZ R73, R73, R77.reuse, -R82 ;  /* 0x0000004d49497223 */ /* 0x080fe20000010852 */
[----:B------:R-:W-:Y:S02]  /*44d0*/  HADD2.F32 R14, -RZ, R14.H1_H1 ;  /* 0x3000000eff0e7230 */ /* 0x000fe40000004100 */
[----:B------:R-:W-:Y:S01]  /*44e0*/  FFMA.FTZ R74, R74, R77, R79 ;  /* 0x0000004d4a4a7223 */ /* 0x000fe2000001004f */
[----:B------:R-:W-:Y:S02]  /*44f0*/  HADD2.F32 R10, -RZ, R10.H1_H1 ;  /* 0x3000000aff0a7230 */ /* 0x000fe40000004100 */
[C---:B------:R-:W-:Y:S01]  /*4500*/  FMUL.FTZ R75, R7.reuse, R26 ;  /* 0x0000001a074b7220 */ /* 0x040fe20000410000 */
[----:B------:R-:W-:Y:S01]  /*4510*/  FFMA.FTZ R76, R7, R25, -R76 ;  /* 0x00000019074c7223 */ /* 0x000fe2000001084c */
[----:B------:R-:W-:Y:S02]  /*4520*/  HADD2.F32 R7, -RZ, R6.H0_H0 ;  /* 0x20000006ff077230 */ /* 0x000fe40000004100 */
[-C--:B------:R-:W-:Y:S01]  /*4530*/  FMUL.FTZ R77, R14, R27.reuse ;  /* 0x0000001b0e4d7220 */ /* 0x080fe20000410000 */
[----:B------:R-:W-:Y:S01]  /*4540*/  FMUL.FTZ R27, R10, R27 ;  /* 0x0000001b0a1b7220 */ /* 0x000fe20000410000 */
[----:B------:R-:W-:Y:S01]  /*4550*/  F2FP.F16.F32.PACK_AB R15, R8, R15 ;  /* 0x0000000f080f723e */ /* 0x000fe200000000ff */
[----:B------:R-:W-:Y:S01]  /*4560*/  FFMA.FTZ R75, R24, R25, R75 ;  /* 0x00000019184b7223 */ /* 0x000fe2000001004b */
[-C--:B------:R-:W-:Y:S01]  /*4570*/  FFMA.FTZ R77, R10, R7.reuse, -R77 ;  /* 0x000000070a4d7223 */ /* 0x080fe2000001084d */
[----:B------:R-:W-:Y:S01]  /*4580*/  FFMA.FTZ R14, R14, R7, R27 ;  /* 0x000000070e0e7223 */ /* 0x000fe2000001001b */
[----:B------:R-:W-:Y:S01]  /*4590*/  F2FP.F16.F32.PACK_AB R6, R12, R11 ;  /* 0x0000000b0c06723e */ /* 0x000fe200000000ff */
[----:B------:R-:W-:Y:S01]  /*45a0*/  IMAD.MOV.U32 R11, RZ, RZ, R15 ;  /* 0x000000ffff0b7224 */ /* 0x000fe200078e000f */
[----:B------:R-:W-:Y:S01]  /*45b0*/  F2FP.F16.F32.PACK_AB R8, R4, R73 ;  /* 0x000000490408723e */ /* 0x000fe200000000ff */
[----:B------:R-:W-:Y:S01]  /*45c0*/  IMAD.MOV.U32 R13, RZ, RZ, R66 ;  /* 0x000000ffff0d7224 */ /* 0x000fe200078e0042 */
[----:B------:R-:W-:Y:S01]  /*45d0*/  F2FP.F16.F32.PACK_AB R12, R5, R74 ;  /* 0x0000004a050c723e */ /* 0x000fe200000000ff */
[----:B------:R-:W-:Y:S01]  /*45e0*/  IMAD.MOV.U32 R15, RZ, RZ, R6 ;  /* 0x000000ffff0f7224 */ /* 0x000fe200078e0006 */
[----:B------:R-:W-:-:S02]  /*45f0*/  F2FP.F16.F32.PACK_AB R10, R77, R76 ;  /* 0x0000004c4d0a723e */ /* 0x000fc400000000ff */
[----:B------:R-:W-:-:S07]  /*4600*/  F2FP.F16.F32.PACK_AB R14, R14, R75 ;  /* 0x0000004b0e0e723e */ /* 0x000fce00000000ff */
.L_x_2579:
[----:B------:R-:W-:Y:S05]  /*4610*/  BSYNC B1 ;  /* 0x0000000000017941 */ /* 0x000fea0003800000 */
.L_x_2578:
[----:B--2---:R2:W-:Y:S01]  /*4620*/  ST.E.128 desc[UR40][R54.64], R8 ;  /* 0x0000000836007985 */ /* 0x0045e2000c101d28 */
[----:B------:R-:W-:Y:S01]  /*4630*/  ISETP.GE.AND P0, PT, R71, R70, PT ;  /* 0x000000464700720c */ /* 0x000fe20003f06270 */
[----:B------:R-:W-:Y:S02]  /*4640*/  IMAD.MOV.U32 R4, RZ, RZ, R68 ;  /* 0x000000ffff047224 */ /* 0x000fe400078e0044 */
[----:B------:R-:W-:-:S10]  /*4650*/  IMAD.MOV.U32 R5, RZ, RZ, R69 ;  /* 0x000000ffff057224 */ /* 0x000fd400078e0045 */
[----:B------:R-:W-:Y:S05]  /*4660*/  @P0 BRA `(.L_x_2567) ;  /* 0x0000000000e00947 */ /* 0x000fea0003800000 */
[----:B------:R-:W-:-:S05]  /*4670*/  IMAD.WIDE R4, R71, 0x2, R4 ;  /* 0x0000000247047825 */ /* 0x000fca00078e0204 */
[----:B-1----:R1:W-:Y:S01]  /*4680*/  ST.E.128 desc[UR40][R4.64], R12 ;  /* 0x0000000c04007985 */ /* 0x0023e2000c101d28 */
[----:B------:R-:W-:Y:S05]  /*4690*/  BRA `(.L_x_2567) ;  /* 0x0000000000d47947 */ /* 0x000fea0003800000 */
.L_x_2559:
[----:B------:R-:W-:-:S06]  /*46a0*/  UISETP.NE.AND UP0, UPT, UR37, 0x3, UPT ;  /* 0x000000032500788c */ /* 0x000fcc000bf05270 */
[----:B------:R-:W-:-:S13]  /*46b0*/  PLOP3.LUT P5, PT, PT, PT, UP0, 0x80, 0x0 ;  /* 0x000000000000781c */ /* 0x000fda0003faf008 */
[----:B------:R-:W-:Y:S05]  /*46c0*/  @!P5 BRA `(.L_x_2580) ;  /* 0x000000000004d947 */ /* 0x000fea0003800000 */
[----:B------:R-:W-:Y:S01]  /*46d0*/  BPT.TRAP 0x1 ;  /* 0x000000040000795c */ /* 0x000fe20000300000 */
.L_x_2580:
[----:B------:R-:W-:Y:S01]  /*46e0*/  IMAD R60, R187, 0x8, R2 ;  /* 0x00000008bb3c7824 */ /* 0x000fe200078e0202 */
[----:B------:R-:W-:Y:S01]  /*46f0*/  SHF.L.U32 R67, R191, 0x1f, RZ ;  /* 0x0000001fbf437819 */ /* 0x000fe200000006ff */
[----:B------:R-:W-:Y:S01]  /*4700*/  BSSY B1, `(.L_x_2581) ;  /* 0x0000004000017945 */ /* 0x000fe20003800000 */
[----:B------:R-:W-:Y:S02]  /*4710*/  SHF.R.S32.HI R64, RZ, 0x1f, R62 ;  /* 0x0000001fff407819 */ /* 0x000fe4000001143e */
[----:B------:R-:W0:Y:S02]  /*4720*/  SYNCS.PHASECHK.TRANS64.TRYWAIT P0, [R60+URZ+0x28c90], R67 ;  /* 0x028c90433c0075a7 */ /* 0x000e24000800017f */
[----:B0-----:R-:W-:Y:S05]  /*4730*/  @!P0 BRA `(.L_x_2582) ;  /* 0x000001ec00d48947 */ /* 0x001fea0003800000 */
.L_x_2926:
[----:B------:R-:W-:Y:S05]  /*4740*/  BSYNC B1 ;  /* 0x0000000000017941 */ /* 0x000fea0003800000 */
.L_x_2581:
[----:B------:R-:W-:Y:S01]  /*4750*/  ULDC.64 UR4, c[0x0][0x300] ;  /* 0x0000c00000047ab9 */ /* 0x000fe20000000a00 */
[----:B-----5:R-:W-:Y:S01]  /*4760*/  SHF.R.S32.HI R63, RZ, 0x1f, R61 ;  /* 0x0000001fff3f7819 */ /* 0x020fe2000001143d */
[----:B------:R-:W-:Y:S01]  /*4770*/  IMAD R7, R64, UR4, RZ ;  /* 0x0000000440077c24 */ /* 0x000fe2000f8e02ff */
[----:B------:R-:W-:Y:S01]  /*4780*/  ULDC.64 UR6, c[0x0][0x2e8] ;  /* 0x0000ba0000067ab9 */ /* 0x000fe20000000a00 */
[----:B------:R-:W-:-:S04]  /*4790*/  IMAD.WIDE.U32 R4, R62, UR4, RZ ;  /* 0x000000043e047c25 */ /* 0x000fc8000f8e00ff */
        /* <DEDUP_REMOVED lines=8> */
[----:B------:R-:W-:Y:S01]  /*4820*/  ULDC.64 UR4, c[0x0][0x308] ;  /* 0x0000c20000047ab9 */ /* 0x000fe20000000a00 */
[----:B------:R-:W-:-:S02]  /*4830*/  ISETP.GT.AND P0, PT, R65, R190, PT ;  /* 0x000000be4100720c */ /* 0x000fc40003f04270 */
[----:B------:R-:W-:Y:S02]  /*4840*/  IMAD.IADD R5, R5, 0x1, R7 ;  /* 0x0000000105057824 */ /* 0x000fe400078e0207 */
[----:B------:R-:W-:Y:S01]  /*4850*/  IMAD.WIDE.U32 R4, R188, UR4, R4 ;  /* 0x00000004bc047c25 */ /* 0x000fe2000f8e0004 */
[----:B------:R-:W-:-:S03]  /*4860*/  UMOV UR4, 0xffffffff ;  /* 0xffffffff00047882 */ /* 0x000fc60000000000 */
[----:B------:R-:W-:Y:S01]  /*4870*/  IMAD R13, R188, UR5, R5 ;  /* 0x00000005bc0d7c24 */ /* 0x000fe2000f8e0205 */
[----:B------:R-:W-:-:S04]  /*4880*/  LEA R5, P6, R4, UR6, 0x1 ;  /* 0x0000000604057c11 */ /* 0x000fc8000f8c08ff */
[----:B------:R-:W-:Y:S01]  /*4890*/  LEA.HI.X R13, R4, UR7, R13, 0x1, P6 ;  /* 0x00000007040d7c11 */ /* 0x000fe2000b0f0c0d */
[----:B------:R-:W-:Y:S08]  /*48a0*/  BRA.DIV UR4, `(.L_x_2583) ;  /* 0x000001ee048c7947 */ /* 0x000ff0000b800000 */
[----:B------:R1:W2:Y:S04]  /*48b0*/  SHFL.IDX PT, R25, R13, RZ, 0x1c1f ;  /* 0x001c1fff0d197589 */ /* 0x0002a800000e0000 */
[----:B------:R1:W3:Y:S02]  /*48c0*/  SHFL.IDX PT, R14, R5, RZ, 0x1c1f ;  /* 0x001c1fff050e7589 */ /* 0x0002e400000e0000 */
.L_x_2930:
[----:B------:R-:W-:Y:S05]  /*48d0*/  @!P0 BRA `(.L_x_2567) ;  /* 0x0000000000448947 */ /* 0x000fea0003800000 */
[----:B------:R-:W-:Y:S02]  /*48e0*/  ULDC UR4, c[0x0][0x2f4] ;  /* 0x0000bd0000047ab9 */ /* 0x000fe40000000800 */
[----:B------:R-:W-:-:S13]  /*48f0*/  ISETP.GE.AND P0, PT, R18, UR4, PT ;  /* 0x0000000412007c0c */ /* 0x000fda000bf06270 */
[----:B-1----:R-:W1:Y:S01]  /*4900*/  @!P0 LDS.128 R4, [R70+0x22400] ;  /* 0x0224000046048984 */ /* 0x002e620000000c00 */
[----:B---3--:R-:W-:-:S04]  /*4910*/  @!P0 LEA R8, P6, R18, R14, 0x1 ;  /* 0x0000000e12088211 */ /* 0x008fc800078c08ff */
[----:B--2---:R-:W-:-:S05]  /*4920*/  @!P0 LEA.HI.X R9, R18, R25, R19, 0x1, P6 ;  /* 0x0000001912098211 */ /* 0x004fca00030f0c13 */
[----:B-1----:R4:W-:Y:S01]  /*4930*/  @!P0 ST.E.128 desc[UR40][R8.64], R4 ;  /* 0x0000000408008985 */ /* 0x0029e2000c101d28 */
[----:B------:R-:W-:-:S13]  /*4940*/  ISETP.GE.AND P0, PT, R185, UR4, PT ;  /* 0x00000004b9007c0c */ /* 0x000fda000bf06270 */
[----:B------:R-:W-:Y:S05]  /*4950*/  @P0 BRA `(.L_x_2567) ;  /* 0x0000000000240947 */ /* 0x000fea0003800000 */
[----:B------:R-:W-:Y:S01]  /*4960*/  LOP3.LUT P0, RZ, R198, 0x4, RZ, 0xc0, !PT ;  /* 0x00000004c6ff7812 */ /* 0x000fe2000780c0ff */
[----:B----4-:R-:W-:-:S12]  /*4970*/  VIADD R5, R48, 0x20 ;  /* 0x0000002030057836 */ /* 0x010fd80000000000 */
[----:B------:R-:W-:Y:S01]  /*4980*/  @P0 VIADD R5, R48, 0xffffffe0 ;  /* 0xffffffe030050836 */ /* 0x000fe20000000000 */
[----:B------:R-:W-:-:S03]  /*4990*/  LEA R8, P0, R185, R14, 0x1 ;  /* 0x0000000eb9087211 */ /* 0x000fc600078008ff */
[----:B------:R-:W-:Y:S01]  /*49a0*/  IMAD.IADD R5, R66, 0x1, R5 ;  /* 0x0000000142057824 */ /* 0x000fe200078e0205 */
[----:B------:R-:W-:-:S04]  /*49b0*/  LEA.HI.X R9, R185, R25, R204, 0x1, P0 ;  /* 0x00000019b9097211 */ /* 0x000fc800000f0ccc */
[----:B------:R-:W-:-:S06]  /*49c0*/  LEA R5, R5, R2, 0x1 ;  /* 0x0000000205057211 */ /* 0x000fcc00078e08ff */
[----:B------:R-:W1:Y:S04]  /*49d0*/  LDS.128 R4, [R5+0x22400] ;  /* 0x0224000005047984 */ /* 0x000e680000000c00 */
[----:B-1----:R1:W-:Y:S02]  /*49e0*/  ST.E.128 desc[UR40][R8.64], R4 ;  /* 0x0000000408007985 */ /* 0x0023e4000c101d28 */
.L_x_2567:
[----:B------:R-:W-:Y:S05]  /*49f0*/  BSYNC B0 ;  /* 0x0000000000007941 */ /* 0x000fea0003800000 */
.L_x_2558:
[----:B-12-4-:R-:W1:Y:S01]  /*4a00*/  S2R R4, SR_TID.X ;  /* 0x0000000000047919 */ /* 0x016e620000002100 */
[----:B------:R-:W-:Y:S01]  /*4a10*/  @!PT LDS RZ, [RZ] ;  /* 0x00000000fffff984 */ /* 0x000fe20000000800 */
[----:B------:R-:W-:Y:S01]  /*4a20*/  @!PT LDS RZ, [RZ] ;  /* 0x00000000fffff984 */ /* 0x000fe20000000800 */
[----:B------:R-:W-:Y:S01]  /*4a30*/  @!PT LDS RZ, [RZ] ;  /* 0x00000000fffff984 */ /* 0x000fe20000000800 */
[----:B------:R-:W-:Y:S01]  /*4a40*/  @!PT LDS RZ, [RZ] ;  /* 0x00000000fffff984 */ /* 0x000fe20000000800 */
[----:B------:R2:W-:Y:S06]  /*4a50*/  MEMBAR.ALL.CTA ;  /* 0x0000000000007992 */ /* 0x0005ec0000008000 */
[----:B--2---:R-:W2:Y:S01]  /*4a60*/  FENCE.VIEW.ASYNC.S ;  /* 0x00000000000073c6 */ /* 0x004ea20000000000 */
[----:B------:R-:W-:Y:S05]  /*4a70*/  WARPSYNC.ALL ;  /* 0x0000000000007948 */ /* 0x000fea0003800000 */
[----:B------:R-:W-:Y:S01]  /*4a80*/  BSSY B0, `(.L_x_2584) ;  /* 0x0000009000007945 */ /* 0x000fe20003800000 */
[----:B-1----:R-:W-:Y:S01]  /*4a90*/  LOP3.LUT R4, R4, 0x7f, RZ, 0xc0, !PT ;  /* 0x0000007f04047812 */ /* 0x002fe200078ec0ff */
[----:B--2---:R1:W-:Y:S03]  /*4aa0*/  BAR.SYNC.DEFER_BLOCKING R46, 0x80 ;  /* 0x0002002e0000751d */ /* 0x0043e60000010000 */
[----:B------:R-:W-:-:S13]  /*4ab0*/  ISETP.NE.AND P0, PT, R4, RZ, PT ;  /* 0x000000ff0400720c */ /* 0x000fda0003f05270 */
[----:B------:R-:W-:-:S05]  /*4ac0*/  @!P0 VIADD R4, R60, 0x28ca0 ;  /* 0x00028ca03c048836 */ /* 0x000fca0000000000 */
[----:B------:R-:W-:-:S04]  /*4ad0*/  @!P0 PRMT R4, RZ, 0x654, R4 ;  /* 0x00000654ff048816 */ /* 0x000fc80000000004 */
[----:B------:R1:W-:Y:S01]  /*4ae0*/  @!P0 SYNCS.ARRIVE.TRANS64.RED.A1T0 RZ, [R4+URZ], RZ ;  /* 0x000000ff04ff89a7 */ /* 0x0003e2000810043f */
[----:B------:R-:W-:Y:S05]  /*4af0*/  @!P5 BRA `(.L_x_2585) ;  /* 0x000000000004d947 */ /* 0x000fea0003800000 */
[----:B------:R-:W-:Y:S01]  /*4b00*/  BPT.TRAP 0x1 ;  /* 0x000000040000795c */ /* 0x000fe20000300000 */
.L_x_2585:
[----:B------:R-:W-:Y:S05]  /*4b10*/  BSYNC B0 ;  /* 0x0000000000007941 */ /* 0x000fea0003800000 */
.L_x_2584:
[----:B------:R-:W2:Y:S01]  /*4b20*/  SYNCS.PHASECHK.TRANS64.TRYWAIT P5, [R60+URZ+0x28cb0], R67 ;  /* 0x028cb0433c0075a7 */ /* 0x000ea200080a017f */
[----:B------:R-:W-:Y:S04]  /*4b30*/  BSSY B0, `(.L_x_2586) ;  /* 0x0000002000007945 */ /* 0x000fe80003800000 */
[----:B--2---:R-:W-:Y:S05]  /*4b40*/  @!P5 BRA `(.L_x_2587) ;  /* 0x000001ec0028d947 */ /* 0x004fea0003800000 */
.L_x_2931:
[----:B------:R-:W-:Y:S05]  /*4b50*/  BSYNC B0 ;  /* 0x0000000000007941 */ /* 0x000fea0003800000 */
.L_x_2586:
[----:B------:R-:W-:Y:S01]  /*4b60*/  ULDC.64 UR4, c[0x0][0x328] ;  /* 0x0000ca0000047ab9 */ /* 0x000fe20000000a00 */
[----:B------:R-:W-:Y:S01]  /*4b70*/  ULDC.64 UR6, c[0x0][0x318] ;  /* 0x0000c60000067ab9 */ /* 0x000fe20000000a00 */
[----:B------:R-:W-:Y:S01]  /*4b80*/  IMAD R7, R64, UR4, RZ ;  /* 0x0000000440077c24 */ /* 0x000fe2000f8e02ff */
[----:B------:R-:W-:Y:S01]  /*4b90*/  BSSY B0, `(.L_x_2588) ;  /* 0x000008a000007945 */ /* 0x000fe20003800000 */
[----:B-1----:R-:W-:-:S04]  /*4ba0*/  IMAD.WIDE.U32 R4, R62, UR4, RZ ;  /* 0x000000043e047c25 */ /* 0x002fc8000f8e00ff */
        /* <DEDUP_REMOVED lines=13> */
[----:B------:R-:W1:Y:S04]  /*4c80*/  SHFL.IDX PT, R11, R11, RZ, 0x1c1f ;  /* 0x001c1fff0b0b7589 */ /* 0x000e6800000e0000 */
[----:B------:R-:W4:Y:S08]  /*4c90*/  SHFL.IDX PT, R10, R10, RZ, 0x1c1f ;  /* 0x001c1fff0a0a7589 */ /* 0x000f3000000e0000 */
[----:B------:R-:W-:Y:S05]  /*4ca0*/  @!P5 BRA `(.L_x_2589) ;  /* 0x0000000400e0d947 */ /* 0x000fea0003800000 */
[----:B------:R-:W5:Y:S01]  /*4cb0*/  LDL R70, [R1+0x10] ;  /* 0x0000100001467983 */ /* 0x000f620000100800 */
[----:B------:R-:W-:-:S03]  /*4cc0*/  ULDC UR4, c[0x0][0x320] ;  /* 0x0000c80000047ab9 */ /* 0x000fc60000000800 */
[----:B------:R-:W2:Y:S04]  /*4cd0*/  LDL R25, [R1+0x14] ;  /* 0x0000140001197983 */ /* 0x000ea80000100800 */
[----:B------:R-:W2:Y:S04]  /*4ce0*/  LDL R69, [R1+0xc] ;  /* 0x00000c0001457983 */ /* 0x000ea80000100800 */
[----:B------:R-:W2:Y:S04]  /*4cf0*/  LDL R24, [R1+0x18] ;  /* 0x0000180001187983 */ /* 0x000ea80000100800 */
[----:B---3--:R-:W3:Y:S04]  /*4d00*/  LDL R68, [R1+0x8] ;  /* 0x0000080001447983 */ /* 0x008ee80000100800 */
[----:B------:R-:W3:Y:S04]  /*4d10*/  LDL R66, [R1+0x1c] ;  /* 0x00001c0001427983 */ /* 0x000ee80000100800 */
[----:B------:R-:W3:Y:S04]  /*4d20*/  LDL R55, [R1+0x4] ;  /* 0x0000040001377983 */ /* 0x000ee80000100800 */
[----:B------:R-:W3:Y:S01]  /*4d30*/  LDL R54, [R1+0x20] ;  /* 0x0000200001367983 */ /* 0x000ee20000100800 */
[----:B------:R-:W-:Y:S01]  /*4d40*/  ISETP.GE.AND P6, PT, R18, UR4, PT ;  /* 0x0000000412007c0c */ /* 0x000fe2000bfc6270 */
[----:B------:R-:W-:-:S02]  /*4d50*/  IMAD R9, R187, 0x8000, R48 ;  /* 0x00008000bb097824 */ /* 0x000fc400078e0230 */
[----:B------:R-:W3:Y:S02]  /*4d60*/  LDL R27, [R1] ;  /* 0x00000000011b7983 */ /* 0x000ee40000100800 */
[C---:B------:R-:W-:Y:S02]  /*4d70*/  IMAD R13, R9.reuse, 0x2, R2 ;  /* 0x00000002090d7824 */ /* 0x040fe400078e0202 */
[----:B------:R-:W3:Y:S01]  /*4d80*/  LDL R26, [R1+0x24] ;  /* 0x00002400011a7983 */ /* 0x000ee20000100800 */
[----:B------:R-:W-:Y:S01]  /*4d90*/  LOP3.LUT P5, RZ, R198, 0x4, RZ, 0xc0, !PT ;  /* 0x00000004c6ff7812 */ /* 0x000fe200078ac0ff */
[C---:B------:R-:W-:Y:S02]  /*4da0*/  VIADD R15, R9.reuse, 0x20 ;  /* 0x00000020090f7836 */ /* 0x040fe40000000000 */
[C---:B------:R-:W-:Y:S02]  /*4db0*/  VIADD R14, R18.reuse, 0x40 ;  /* 0x00000040120e7836 */ /* 0x040fe40000000000 */
[----:B------:R-:W0:Y:S08]  /*4dc0*/  @!P6 LDS.128 R4, [R13+0x400] ;  /* 0x000400000d04e984 */ /* 0x000e300000000c00 */
[----:B------:R-:W-:Y:S01]  /*4dd0*/  @P5 VIADD R15, R9, 0xffffffe0 ;  /* 0xffffffe0090f5836 */ /* 0x000fe20000000000 */
[----:B-1----:R-:W-:-:S03]  /*4de0*/  @!P6 LEA R8, P5, R18, R11, 0x1 ;  /* 0x0000000b1208e211 */ /* 0x002fc600078a08ff */
[----:B------:R-:W-:Y:S01]  /*4df0*/  IMAD R12, R15, 0x2, R2 ;  /* 0x000000020f0c7824 */ /* 0x000fe200078e0202 */
[----:B----4-:R-:W-:Y:S01]  /*4e00*/  @!P6 LEA.HI.X R9, R18, R10, R19, 0x1, P5 ;  /* 0x0000000a1209e211 */ /* 0x010fe200028f0c13 */
[----:B------:R-:W4:Y:S01]  /*4e10*/  LDL R15, [R1+0x30] ;  /* 0x00003000010f7983 */ /* 0x000f220000100800 */
[----:B------:R-:W-:-:S03]  /*4e20*/  ISETP.GE.AND P5, PT, R185, UR4, PT ;  /* 0x00000004b9007c0c */ /* 0x000fc6000bfa6270 */
[----:B0-----:R0:W-:Y:S10]  /*4e30*/  @!P6 ST.E.128 desc[UR40][R8.64], R4 ;  /* 0x000000040800e985 */ /* 0x0011f4000c101d28 */
[----:B------:R-:W1:Y:S01]  /*4e40*/  @!P5 LDS.128 R4, [R12+0x400] ;  /* 0x000400000c04d984 */ /* 0x000e620000000c00 */
[----:B0-----:R-:W-:-:S04]  /*4e50*/  @!P5 LEA R8, P6, R185, R11, 0x1 ;  /* 0x0000000bb908d211 */ /* 0x001fc800078c08ff */
[----:B------:R-:W-:Y:S02]  /*4e60*/  @!P5 LEA.HI.X R9, R185, R10, R204, 0x1, P6 ;  /* 0x0000000ab909d211 */ /* 0x000fe400030f0ccc */
[----:B------:R-:W-:Y:S01]  /*4e70*/  ISETP.GE.AND P6, PT, R14, UR4, PT ;  /* 0x000000040e007c0c */ /* 0x000fe2000bfc6270 */
[----:B------:R-:W-:Y:S02]  /*4e80*/  VIADD R14, R18, 0x60 ;  /* 0x00000060120e7836 */ /* 0x000fe40000000000 */
[----:B-1----:R5:W-:Y:S10]  /*4e90*/  @!P5 ST.E.128 desc[UR40][R8.64], R4 ;  /* 0x000000040800d985 */ /* 0x002bf4000c101d28 */
[----:B------:R-:W0:Y:S01]  /*4ea0*/  @!P6 LDS.128 R4, [R13+0x2400] ;  /* 0x002400000d04e984 */ /* 0x000e220000000c00 */
[----:B-----5:R-:W-:-:S05]  /*4eb0*/  @!P6 LEA R8, P5, R70, R11, 0x1 ;  /* 0x0000000b4608e211 */ /* 0x020fca00078a08ff */
[----:B--2---:R-:W-:Y:S02]  /*4ec0*/  @!P6 IMAD.X R9, R10, 0x1, R25, P5 ;  /* 0x000000010a09e824 */ /* 0x004fe400028e0619 */
[----:B------:R-:W2:Y:S01]  /*4ed0*/  LDL R25, [R1+0x28] ;  /* 0x0000280001197983 */ /* 0x000ea20000100800 */
[----:B------:R-:W-:Y:S01]  /*4ee0*/  ISETP.GE.AND P5, PT, R14, UR4, PT ;  /* 0x000000040e007c0c */ /* 0x000fe2000bfa6270 */
[----:B------:R-:W-:Y:S02]  /*4ef0*/  VIADD R14, R18, 0x80 ;  /* 0x00000080120e7836 */ /* 0x000fe40000000000 */
[----:B0-----:R0:W-:Y:S10]  /*4f00*/  @!P6 ST.E.128 desc[UR40][R8.64], R4 ;  /* 0x000000040800e985 */ /* 0x0011f4000c101d28 */
[----:B------:R-:W1:Y:S01]  /*4f10*/  @!P5 LDS.128 R4, [R12+0x2400] ;  /* 0x002400000c04d984 */ /* 0x000e620000000c00 */
[----:B0-----:R-:W-:-:S05]  /*4f20*/  @!P5 LEA R8, P6, R69, R11, 0x1 ;  /* 0x0000000b4508d211 */ /* 0x001fca00078c08ff */
[----:B------:R-:W-:Y:S02]  /*4f30*/  @!P5 IMAD.X R9, R10, 0x1, R24, P6 ;  /* 0x000000010a09d824 */ /* 0x000fe400030e0618 */
[----:B------:R-:W5:Y:S01]  /*4f40*/  LDL R24, [R1+0x2c] ;  /* 0x00002c0001187983 */ /* 0x000f620000100800 */
[----:B------:R-:W-:Y:S01]  /*4f50*/  ISETP.GE.AND P6, PT, R14, UR4, PT ;  /* 0x000000040e007c0c */ /* 0x000fe2000bfc6270 */
[----:B------:R-:W-:Y:S02]  /*4f60*/  VIADD R14, R18, 0xa0 ;  /* 0x000000a0120e7836 */ /* 0x000fe40000000000 */
[----:B-1----:R3:W-:Y:S10]  /*4f70*/  @!P5 ST.E.128 desc[UR40][R8.64], R4 ;  /* 0x000000040800d985 */ /* 0x0027f4000c101d28 */
[----:B------:R-:W0:Y:S01]  /*4f80*/  @!P6 LDS.128 R4, [R13+0x4400] ;  /* 0x004400000d04e984 */ /* 0x000e220000000c00 */
[----:B---3--:R-:W-:-:S05]  /*4f90*/  @!P6 LEA R8, P5, R68, R11, 0x1 ;  /* 0x0000000b4408e211 */ /* 0x008fca00078a08ff */
[----:B------:R-:W-:Y:S01]  /*4fa0*/  @!P6 IMAD.X R9, R10, 0x1, R66, P5 ;  /* 0x000000010a09e824 */ /* 0x000fe200028e0642 */
[----:B------:R-:W-:-:S04]  /*4fb0*/  ISETP.GE.AND P5, PT, R14, UR4, PT ;  /* 0x000000040e007c0c */ /* 0x000fc8000bfa6270 */
[----:B0-----:R0:W-:Y:S09]  /*4fc0*/  @!P6 ST.E.128 desc[UR40][R8.64], R4 ;  /* 0x000000040800e985 */ /* 0x0011f2000c101d28 */
[----:B------:R-:W1:Y:S01]  /*4fd0*/  @!P5 LDS.128 R4, [R12+0x4400] ;  /* 0x004400000c04d984 */ /* 0x000e620000000c00 */
[----:B0-----:R-:W-:-:S05]  /*4fe0*/  @!P5 LEA R8, P6, R55, R11, 0x1 ;  /* 0x0000000b3708d211 */ /* 0x001fca00078c08ff */
[----:B------:R-:W-:Y:S02]  /*4ff0*/  @!P5 IMAD.X R9, R10, 0x1, R54, P6 ;  /* 0x000000010a09d824 */ /* 0x000fe400030e0636 */
[----:B------:R-:W3:Y:S01]  /*5000*/  LDL R54, [R1+0x34] ;  /* 0x0000340001367983 */ /* 0x000ee20000100800 */
[----:B------:R-:W-:-:S05]  /*5010*/  VIADD R14, R18, 0xc0 ;  /* 0x000000c0120e7836 */ /* 0x000fca0000000000 */
[----:B------:R-:W-:Y:S01]  /*5020*/  ISETP.GE.AND P6, PT, R14, UR4, PT ;  /* 0x000000040e007c0c */ /* 0x000fe2000bfc6270 */
[----:B-1----:R0:W-:-:S12]  /*5030*/  @!P5 ST.E.128 desc[UR40][R8.64], R4 ;  /* 0x000000040800d985 */ /* 0x0021d8000c101d28 */
[----:B------:R-:W1:Y:S01]  /*5040*/  @!P6 LDS.128 R4, [R13+0x6400] ;  /* 0x006400000d04e984 */ /* 0x000e620000000c00 */
[----:B0-----:R-:W-:-:S03]  /*5050*/  @!P6 LEA R8, P5, R27, R11, 0x1 ;  /* 0x0000000b1b08e211 */ /* 0x001fc600078a08ff */
[----:B------:R-:W3:Y:S01]  /*5060*/  LDL R27, [R1+0x38] ;  /* 0x00003800011b7983 */ /* 0x000ee20000100800 */
[----:B------:R-:W-:-:S03]  /*5070*/  @!P6 IADD3.X R9, R10, R26, RZ, P5, !PT ;  /* 0x0000001a0a09e210 */ /* 0x000fc60002ffe4ff */
[----:B------:R-:W3:Y:S01]  /*5080*/  LDL R26, [R1+0x3c] ;  /* 0x00003c00011a7983 */ /* 0x000ee20000100800 */
[----:B------:R-:W-:-:S05]  /*5090*/  VIADD R14, R18, 0xe0 ;  /* 0x000000e0120e7836 */ /* 0x000fca0000000000 */
[----:B------:R-:W-:Y:S01]  /*50a0*/  ISETP.GE.AND P5, PT, R14, UR4, PT ;  /* 0x000000040e007c0c */ /* 0x000fe2000bfa6270 */
[----:B-1----:R0:W-:-:S12]  /*50b0*/  @!P6 ST.E.128 desc[UR40][R8.64], R4 ;  /* 0x000000040800e985 */ /* 0x0021d8000c101d28 */
[----:B------:R-:W1:Y:S01]  /*50c0*/  @!P5 LDS.128 R4, [R12+0x6400] ;  /* 0x006400000c04d984 */ /* 0x000e620000000c00 */
[----:B0-----:R-:W-:Y:S01]  /*50d0*/  @!P5 LEA R8, P6, R229, R11, 0x1 ;  /* 0x0000000be508d211 */ /* 0x001fe200078c08ff */
[----:B------:R-:W-:-:S04]  /*50e0*/  VIADD R14, R18, 0x100 ;  /* 0x00000100120e7836 */ /* 0x000fc80000000000 */
[----:B--2---:R-:W-:Y:S02]  /*50f0*/  @!P5 IMAD.X R9, R10, 0x1, R25, P6 ;  /* 0x000000010a09d824 */ /* 0x004fe400030e0619 */
[----:B------:R-:W2:Y:S01]  /*5100*/  LDL R25, [R1+0x40] ;  /* 0x0000400001197983 */ /* 0x000ea20000100800 */
[----:B------:R-:W-:-:S03]  /*5110*/  ISETP.GE.AND P6, PT, R14, UR4, PT ;  /* 0x000000040e007c0c */ /* 0x000fc6000bfc6270 */
[----:B-1----:R0:W-:Y:S10]  /*5120*/  @!P5 ST.E.128 desc[UR40][R8.64], R4 ;  /* 0x000000040800d985 */ /* 0x0021f4000c101d28 */
[----:B------:R-:W1:Y:S01]  /*5130*/  @!P6 LDS.128 R4, [R13+0x8400] ;  /* 0x008400000d04e984 */ /* 0x000e620000000c00 */
[----:B0-----:R-:W-:-:S05]  /*5140*/  @!P6 LEA R8, P5, R228, R11, 0x1 ;  /* 0x0000000be408e211 */ /* 0x001fca00078a08ff */
[----:B-----5:R-:W-:Y:S02]  /*5150*/  @!P6 IMAD.X R9, R10, 0x1, R24, P5 ;  /* 0x000000010a09e824 */ /* 0x020fe400028e0618 */
[----:B------:R-:W5:Y:S01]  /*5160*/  LDL R24, [R1+0x44] ;  /* 0x0000440001187983 */ /* 0x000f620000100800 */
[----:B------:R-:W-:-:S05]  /*5170*/  VIADD R14, R18, 0x120 ;  /* 0x00000120120e7836 */ /* 0x000fca0000000000 */
[----:B------:R-:W-:Y:S01]  /*5180*/  ISETP.GE.AND P5, PT, R14, UR4, PT ;  /* 0x000000040e007c0c */ /* 0x000fe2000bfa6270 */
[----:B-1----:R0:W-:-:S12]  /*5190*/  @!P6 ST.E.128 desc[UR40][R8.64], R4 ;  /* 0x000000040800e985 */ /* 0x0021d8000c101d28 */
[----:B------:R-:W1:Y:S01]  /*51a0*/  @!P5 LDS.128 R4, [R12+0x8400] ;  /* 0x008400000c04d984 */ /* 0x000e620000000c00 */
[----:B0-----:R-:W-:-:S05]  /*51b0*/  @!P5 LEA R8, P6, R226, R11, 0x1 ;  /* 0x0000000be208d211 */ /* 0x001fca00078c08ff */
[----:B----4-:R-:W-:Y:S02]  /*51c0*/  @!P5 IMAD.X R9, R10, 0x1, R15, P6 ;  /* 0x000000010a09d824 */ /* 0x010fe400030e060f */
[----:B------:R-:W4:Y:S01]  /*51d0*/  LDL R15, [R1+0x48] ;  /* 0x00004800010f7983 */ /* 0x000f220000100800 */
[----:B------:R-:W-:-:S05]  /*51e0*/  VIADD R14, R18, 0x140 ;  /* 0x00000140120e7836 */ /* 0x000fca0000000000 */
[----:B------:R-:W-:Y:S01]  /*51f0*/  ISETP.GE.AND P6, PT, R14, UR4, PT ;  /* 0x000000040e007c0c */ /* 0x000fe2000bfc6270 */
[----:B-1----:R0:W-:-:S12]  /*5200*/  @!P5 ST.E.128 desc[UR40][R8.64], R4 ;  /* 0x000000040800d985 */ /* 0x0021d8000c101d28 */
[----:B------:R-:W1:Y:S01]  /*5210*/  @!P6 LDS.128 R4, [R13+0xa400] ;  /* 0x00a400000d04e984 */ /* 0x000e620000000c00 */
[----:B------:R-:W-:Y:S01]  /*5220*/  VIADD R14, R18, 0x160 ;  /* 0x00000160120e7836 */ /* 0x000fe20000000000 */
[----:B0-----:R-:W-:-:S05]  /*5230*/  @!P6 LEA R8, P5, R219, R11, 0x1 ;  /* 0x0000000bdb08e211 */ /* 0x001fca00078a08ff */
[----:B---3--:R-:W-:Y:S01]  /*5240*/  @!P6 IMAD.X R9, R10, 0x1, R54, P5 ;  /* 0x000000010a09e824 */ /* 0x008fe200028e0636 */
[----:B------:R-:W-:-:S04]  /*5250*/  ISETP.GE.AND P5, PT, R14, UR4, PT ;  /* 0x000000040e007c0c */ /* 0x000fc8000bfa6270 */
[----:B-1----:R0:W-:Y:S09]  /*5260*/  @!P6 ST.E.128 desc[UR40][R8.64], R4 ;  /* 0x000000040800e985 */ /* 0x0021f2000c101d28 */
[----:B------:R-:W1:Y:S01]  /*5270*/  @!P5 LDS.128 R4, [R12+0xa400] ;  /* 0x00a400000c04d984 */ /* 0x000e620000000c00 */
[----:B------:R-:W-:Y:S01]  /*5280*/  VIADD R14, R18, 0x180 ;  /* 0x00000180120e7836 */ /* 0x000fe20000000000 */
[----:B0-----:R-:W-:-:S05]  /*5290*/  @!P5 LEA R8, P6, R216, R11, 0x1 ;  /* 0x0000000bd808d211 */ /* 0x001fca00078c08ff */
[----:B------:R-:W-:Y:S01]  /*52a0*/  @!P5 IMAD.X R9, R10, 0x1, R27, P6 ;  /* 0x000000010a09d824 */ /* 0x000fe200030e061b */
        /* <DEDUP_REMOVED lines=11> */
[----:B--2---:R-:W-:Y:S01]  /*5360*/  @!P5 IMAD.X R9, R10, 0x1, R25, P6 ;  /* 0x000000010a09d824 */ /* 0x004fe200030e0619 */
[----:B------:R-:W-:-:S04]  /*5370*/  ISETP.GE.AND P6, PT, R14, UR4, PT ;  /* 0x000000040e007c0c */ /* 0x000fc8000bfc6270 */
[----:B-1----:R0:W-:Y:S09]  /*5380*/  @!P5 ST.E.128 desc[UR40][R8.64], R4 ;  /* 0x000000040800d985 */ /* 0x0021f2000c101d28 */
[----:B------:R-:W1:Y:S01]  /*5390*/  @!P6 LDS.128 R4, [R13+0xe400] ;  /* 0x00e400000d04e984 */ /* 0x000e620000000c00 */
[----:B------:R-:W-:Y:S01]  /*53a0*/  VIADD R14, R18, 0x1e0 ;  /* 0x000001e0120e7836 */ /* 0x000fe20000000000 */
[----:B0-----:R-:W-:-:S05]  /*53b0*/  @!P6 LEA R8, P5, R212, R11, 0x1 ;  /* 0x0000000bd408e211 */ /* 0x001fca00078a08ff */
[----:B-----5:R-:W-:Y:S01]  /*53c0*/  @!P6 IMAD.X R9, R10, 0x1, R24, P5 ;  /* 0x000000010a09e824 */ /* 0x020fe200028e0618 */
[----:B------:R-:W-:-:S04]  /*53d0*/  ISETP.GE.AND P5, PT, R14, UR4, PT ;  /* 0x000000040e007c0c */ /* 0x000fc8000bfa6270 */
[----:B-1----:R0:W-:Y:S09]  /*53e0*/  @!P6 ST.E.128 desc[UR40][R8.64], R4 ;  /* 0x000000040800e985 */ /* 0x0021f2000c101d28 */
[----:B------:R-:W1:Y:S01]  /*53f0*/  @!P5 LDS.128 R4, [R12+0xe400] ;  /* 0x00e400000c04d984 */ /* 0x000e620000000c00 */
[----:B0-----:R-:W-:-:S05]  /*5400*/  @!P5 LEA R8, P6, R210, R11, 0x1 ;  /* 0x0000000bd208d211 */ /* 0x001fca00078c08ff */
[----:B----4-:R-:W-:-:S05]  /*5410*/  @!P5 IMAD.X R9, R10, 0x1, R15, P6 ;  /* 0x000000010a09d824 */ /* 0x010fca00030e060f */
[----:B-1----:R0:W-:Y:S03]  /*5420*/  @!P5 ST.E.128 desc[UR40][R8.64], R4 ;  /* 0x000000040800d985 */ /* 0x0021e6000c101d28 */
.L_x_2589:
[----:B------:R-:W-:Y:S05]  /*5430*/  BSYNC B0 ;  /* 0x0000000000007941 */ /* 0x000fea0003800000 */
.L_x_2588:
[----:B------:R-:W-:Y:S01]  /*5440*/  @!PT LDS RZ, [RZ] ;  /* 0x00000000fffff984 */ /* 0x000fe20000000800 */
[----:B------:R-:W-:Y:S01]  /*5450*/  @!PT LDS RZ, [RZ] ;  /* 0x00000000fffff984 */ /* 0x000fe20000000800 */
[----:B------:R-:W-:Y:S01]  /*5460*/  @!PT LDS RZ, [RZ] ;  /* 0x00000000fffff984 */ /* 0x000fe20000000800 */
[----:B------:R-:W-:Y:S01]  /*5470*/  @!PT LDS RZ, [RZ] ;  /* 0x00000000fffff984 */ /* 0x000fe20000000800 */
[----:B------:R5:W-:Y:S06]  /*5480*/  MEMBAR.ALL.CTA ;  /* 0x0000000000007992 */ /* 0x000bec0000008000 */
[----:B-----5:R-:W5:Y:S01]  /*5490*/  FENCE.VIEW.ASYNC.S ;  /* 0x00000000000073c6 */ /* 0x020f620000000000 */
[----:B0-2---:R-:W-:Y:S01]  /*54a0*/  @!P0 VIADD R60, R60, 0x28cc0 ;  /* 0x00028cc03c3c8836 */ /* 0x005fe20000000000 */
[----:B------:R-:W-:Y:S01]  /*54b0*/  IADD3 R187, R187, 0x1, RZ ;  /* 0x00000001bbbb7810 */ /* 0x000fe20007ffe0ff */
[----:B-----5:R0:W-:Y:S03]  /*54c0*/  BAR.SYNC.DEFER_BLOCKING R46, 0x80 ;  /* 0x0002002e0000751d */ /* 0x0201e60000010000 */
[----:B------:R-:W-:-:S02]  /*54d0*/  ISETP.NE.AND P5, PT, R187, 0x2, PT ;  /* 0x00000002bb00780c */ /* 0x000fc40003fa5270 */
[----:B------:R-:W-:Y:S02]  /*54e0*/  @!P0 PRMT R60, RZ, 0x654, R60 ;  /* 0x00000654ff3c8816 */ /* 0x000fe4000000003c */
[----:B------:R-:W-:Y:S02]  /*54f0*/  SEL R4, RZ, 0x1, P5 ;  /* 0x00000001ff047807 */ /* 0x000fe40002800000 */
[----:B------:R-:W-:Y:S02]  /*5500*/  SEL R187, R187, RZ, P5 ;  /* 0x000000ffbbbb7207 */ /* 0x000fe40002800000 */
[----:B------:R-:W-:Y:S01]  /*5510*/  LOP3.LUT R191, R191, R4, RZ, 0x3c, !PT ;  /* 0x00000004bfbf7212 */ /* 0x000fe200078e3cff */
[----:B------:R0:W-:Y:S01]  /*5520*/  @!P0 SYNCS.ARRIVE.TRANS64.RED.A1T0 RZ, [R60+URZ], RZ ;  /* 0x000000ff3cff89a7 */ /* 0x0001e2000810043f */
[----:B------:R-:W-:Y:S01]  /*5530*/  PLOP3.LUT P0, PT, PT, PT, PT, 0x8, 0x0 ;  /* 0x000000000000781c */ /* 0x000fe20003f0e170 */
[----:B------:R-:W-:-:S12]  /*5540*/  @P4 BRA `(.L_x_2590) ;  /* 0xffffffd800144947 */ /* 0x000fd8000383ffff */
.L_x_2553:
[----:B------:R-:W-:Y:S04]  /*5550*/  BSSY B0, `(.L_x_2591) ;  /* 0x0000004000007945 */ /* 0x000fe80003800000 */
[----:B------:R-:W-:Y:S05]  /*5560*/  @P0 BRA `(.L_x_2592) ;  /* 0x0000000000080947 */ /* 0x000fea0003800000 */
[----:B------:R-:W2:Y:S02]  /*5570*/  FENCE.VIEW.ASYNC.G ;  /* 0x00000000000073c6 */ /* 0x000ea40000000100 */
[----:B--2---:R-:W-:Y:S06]  /*5580*/  BAR.ARV 0xc, 0x180 ;  /* 0x0306000000007b1d */ /* 0x004fec0000002000 */
.L_x_2592:
[----:B------:R-:W-:Y:S05]  /*5590*/  BSYNC B0 ;  /* 0x0000000000007941 */ /* 0x000fea0003800000 */
.L_x_2591:
[----:B------:R-:W-:Y:S01]  /*55a0*/  UISETP.NE.AND UP0, UPT, UR39, 0x1, UPT ;  /* 0x000000012700788c */ /* 0x000fe2000bf05270 */
[----:B------:R-:W-:Y:S05]  /*55b0*/  BSSY B7, `(.L_x_2593) ;  /* 0x0001063000077945 */ /* 0x000fea0003800000 */
[----:B------:R-:W-:-:S13]  /*55c0*/  PLOP3.LUT P0, PT, PT, PT, UP0, 0x80, 0x0 ;  /* 0x000000000000781c */ /* 0x000fda0003f0f008 */
[----:B------:R-:W-:Y:S05]  /*55d0*/  @!P0 BRA `(.L_x_2594) ;  /* 0x0000002400508947 */ /* 0x000fea0003800000 */
[----:B------:R-:W2:Y:S01]  /*55e0*/  LDC R0, c[0x0][0x448] ;  /* 0x00011200ff007b82 */ /* 0x000ea20000000800 */
[----:B------:R-:W-:-:S07]  /*55f0*/  IADD3 R23, R184, 0x1, -R23 ;  /* 0x00000001b8177810 */ /* 0x000fce0007ffe817 */
[----:B------:R-:W0:Y:S01]  /*5600*/  LDC.64 R4, c[0x0][0x9e0] ;  /* 0x00027800ff047b82 */ /* 0x000e220000000a00 */
[----:B--2---:R-:W-:Y:S01]  /*5610*/  ISETP.NE.AND P1, PT, R0, 0x1, PT ;  /* 0x000000010000780c */ /* 0x004fe20003f25270 */
[----:B------:R-:W-:Y:S01]  /*5620*/  VIADD R0, R196, 0x3f ;  /* 0x0000003fc4007836 */ /* 0x000fe20000000000 */
[----:B0-----:R-:W-:-:S11]  /*5630*/  ISETP.GE.AND P2, PT, R5, 0x1, PT ;  /* 0x000000010500780c */ /* 0x001fd60003f46270 */
[----:B------:R-:W0:Y:S08]  /*5640*/  @P1 LDC R3, c[0x0][0x44c] ;  /* 0x00011300ff031b82 */ /* 0x000e300000000800 */
[----:B------:R-:W2:Y:S01]  /*5650*/  @P1 LDC R6, c[0x0][0x450] ;  /* 0x00011400ff061b82 */ /* 0x000ea20000000800 */
[----:B0-----:R-:W-:-:S05]  /*5660*/  @P1 IMAD.HI.U32 R3, R0, R3, RZ ;  /* 0x0000000300031227 */ /* 0x001fca00078e00ff */
[----:B--2---:R-:W-:-:S05]  /*5670*/  @P1 SHF.R.U32.HI R0, RZ, R6, R3 ;  /* 0x00000006ff001219 */ /* 0x004fca0000011603 */
        /* <DEDUP_REMOVED lines=14> */
.L_x_2597:
[----:B------:R-:W-:-:S13]  /*5760*/  ISETP.NE.AND P0, PT, R5, 0x1, PT ;  /* 0x000000010500780c */ /* 0x000fda0003f05270 */
[----:B------:R-:W0:Y:S02]  /*5770*/  @P0 LDC.64 R6, c[0x0][0x9e8] ;  /* 0x00027a00ff060b82 */ /* 0x000e240000000a00 */
[----:B0-----:R-:W-:-:S05]  /*5780*/  @P0 IMAD.HI.U32 R6, R0, R6, RZ ;  /* 0x0000000600060227 */ /* 0x001fca00078e00ff */
[----:B------:R-:W-:-:S07]  /*5790*/  @P0 SHF.R.U32.HI R0, RZ, R7, R6 ;  /* 0x00000007ff000219 */ /* 0x000fce0000011606 */
.L_x_2598:
[----:B------:R-:W-:Y:S05]  /*57a0*/  BSYNC B0 ;  /* 0x0000000000007941 */ /* 0x000fea0003800000 */
.L_x_2596:
[----:B------:R-:W-:-:S05]  /*57b0*/  IMAD R3, R0, R5, R5 ;  /* 0x0000000500037224 */ /* 0x000fca00078e0205 */
[----:B------:R-:W-:-:S07]  /*57c0*/  VIMNMX R4, R4, R3, PT ;  /* 0x0000000304047248 */ /* 0x000fce0003fe0100 */
.L_x_2595:
[----:B------:R-:W0:Y:S01]  /*57d0*/  @P1 LDC R7, c[0x0][0x44c] ;  /* 0x00011300ff071b82 */ /* 0x000e220000000800 */
[----:B------:R-:W-:Y:S01]  /*57e0*/  VIADD R4, R4, 0x3f ;  /* 0x0000003f04047836 */ /* 0x000fe20000000000 */
[----:B------:R-:W-:Y:S01]  /*57f0*/  ULDC UR4, c[0x0][0x9dc] ;  /* 0x0002770000047ab9 */ /* 0x000fe20000000800 */
[----:B------:R-:W-:-:S03]  /*5800*/  IMAD.MOV.U32 R0, RZ, RZ, R196 ;  /* 0x000000ffff007224 */ /* 0x000fc600078e00c4 */
[----:B------:R-:W-:Y:S02]  /*5810*/  SHF.R.S32.HI R3, RZ, 0x1f, R4 ;  /* 0x0000001fff037819 */ /* 0x000fe40000011404 */
[----:B------:R-:W2:Y:S02]  /*5820*/  @P1 LDC R6, c[0x0][0x450] ;  /* 0x00011400ff061b82 */ /* 0x000ea40000000800 */
[----:B------:R-:W-:-:S04]  /*5830*/  LEA.HI R3, R3, R4, RZ, 0x6 ;  /* 0x0000000403037211 */ /* 0x000fc800078f30ff */
[----:B------:R-:W-:-:S04]  /*5840*/  SHF.R.S32.HI R3, RZ, 0x6, R3 ;  /* 0x00000006ff037819 */ /* 0x000fc80000011403 */
[----:B------:R-:W-:Y:S01]  /*5850*/  VIMNMX R38, R38, R3, PT ;  /* 0x0000000326267248 */ /* 0x000fe20003fe0100 */
[----:B0-----:R-:W-:-:S05]  /*5860*/  @P1 IMAD.HI.U32 R7, R196, R7, RZ ;  /* 0x00000007c4071227 */ /* 0x001fca00078e00ff */
[----:B--2---:R-:W-:-:S05]  /*5870*/  @P1 SHF.R.U32.HI R0, RZ, R6, R7 ;  /* 0x00000006ff001219 */ /* 0x004fca0000011607 */
        /* <DEDUP_REMOVED lines=13> */
.L_x_2601:
[----:B------:R-:W-:-:S13]  /*5950*/  ISETP.NE.AND P0, PT, R5, 0x1, PT ;  /* 0x000000010500780c */ /* 0x000fda0003f05270 */
[----:B------:R-:W0:Y:S02]  /*5960*/  @P0 LDC.64 R6, c[0x0][0x9e8] ;  /* 0x00027a00ff060b82 */ /* 0x000e240000000a00 */
[----:B0-----:R-:W-:-:S05]  /*5970*/  @P0 IMAD.HI.U32 R6, R37, R6, RZ ;  /* 0x0000000625060227 */ /* 0x001fca00078e00ff */
[----:B------:R-:W-:-:S07]  /*5980*/  @P0 SHF.R.U32.HI R37, RZ, R7, R6 ;  /* 0x00000007ff250219 */ /* 0x000fce0000011606 */
.L_x_2602:
[----:B------:R-:W-:Y:S05]  /*5990*/  BSYNC B0 ;  /* 0x0000000000007941 */ /* 0x000fea0003800000 */
.L_x_2600:
[----:B------:R-:W-:-:S05]  /*59a0*/  IMAD R5, R37, R5, RZ ;  /* 0x0000000525057224 */ /* 0x000fca00078e02ff */
[----:B------:R-:W-:-:S07]  /*59b0*/  VIMNMX R0, R0, R5, !PT ;  /* 0x0000000500007248 */ /* 0x000fce0007fe0100 */
.L_x_2599:
[----:B------:R-:W-:Y:S01]  /*59c0*/  SHF.R.S32.HI R3, RZ, 0x1f, R0 ;  /* 0x0000001fff037819 */ /* 0x000fe20000011400 */
[----:B------:R-:W-:Y:S03]  /*59d0*/  BSSY B0, `(.L_x_2603) ;  /* 0x0000027000007945 */ /* 0x000fe60003800000 */
[----:B------:R-:W-:-:S04]  /*59e0*/  LEA.HI R3, R3, R0, RZ, 0x6 ;  /* 0x0000000003037211 */ /* 0x000fc800078f30ff */
[----:B------:R-:W-:-:S04]  /*59f0*/  SHF.R.S32.HI R3, RZ, 0x6, R3 ;  /* 0x00000006ff037819 */ /* 0x000fc80000011403 */
[----:B------:R-:W-:Y:S01]  /*5a00*/  VIMNMX R9, RZ, R3, !PT ;  /* 0x00000003ff097248 */ /* 0x000fe20007fe0100 */
[----:B------:R-:W-:-:S03]  /*5a10*/  IMAD.MOV.U32 R3, RZ, RZ, RZ ;  /* 0x000000ffff037224 */ /* 0x000fc600078e00ff */
[----:B------:R-:W-:-:S13]  /*5a20*/  ISETP.GT.AND P0, PT, R38, R9, PT ;  /* 0x000000092600720c */ /* 0x000fda0003f04270 */
[----:B------:R-:W-:Y:S05]  /*5a30*/  @!P0 BRA `(.L_x_2604) ;  /* 0x0000000000808947 */ /* 0x000fea0003800000 */
[----:B------:R-:W2:Y:S01]  /*5a40*/  LDL R4, [R1+0x4c] ;  /* 0x00004c0001047983 */ /* 0x000ea20000100800 */
[----:B------:R-:W-:Y:S01]  /*5a50*/  ULDC UR4, c[0x0][0x9f0] ;  /* 0x00027c0000047ab9 */ /* 0x000fe20000000800 */
[----:B--2---:R-:W-:-:S04]  /*5a60*/  ISETP.NE.AND P0, PT, R4, RZ, PT ;  /* 0x000000ff0400720c */ /* 0x004fc80003f05270 */
[----:B-1----:R-:W-:-:S04]  /*5a70*/  SEL R11, R4, UR4, P0 ;  /* 0x00000004040b7c07 */ /* 0x002fc80008000000 */
[-C--:B------:R-:W-:Y:S02]  /*5a80*/  IABS R6, R11.reuse ;  /* 0x0000000b00067213 */ /* 0x080fe40000000000 */
[----:B------:R-:W-:Y:S02]  /*5a90*/  IADD3 R0, R11, -0x1, R38 ;  /* 0xffffffff0b007810 */ /* 0x000fe40007ffe026 */
[----:B------:R-:W0:Y:S01]  /*5aa0*/  I2F.RP R3, R6 ;  /* 0x0000000600037306 */ /* 0x000e220000209400 */
[----:B----4-:R-:W-:Y:S02]  /*5ab0*/  IABS R10, R11 ;  /* 0x0000000b000a7213 */ /* 0x010fe40000000000 */
        /* <DEDUP_REMOVED lines=24> */
.L_x_2604:
[----:B------:R-:W-:Y:S05]  /*5c40*/  BSYNC B0 ;  /* 0x0000000000007941 */ /* 0x000fea0003800000 */
.L_x_2603:
[----:B------:R-:W2:Y:S01]  /*5c50*/  LDL R0, [R1+0x54] ;  /* 0x0000540001007983 */ /* 0x000ea20000100800 */
        /* <DEDUP_REMOVED lines=43> */
[----:B---3--:R-:W-:Y:S02]  /*5f10*/  CS2R R68, SRZ ;  /* 0x0000000000447805 */ /* 0x008fe4000001ff00 */
        /* <DEDUP_REMOVED lines=21> */
[----:B--2---:R-:W-:-:S05]  /*6070*/  IMAD R0, R0, R3, R9 ;  /* 0x0000000300007224 */ /* 0x004fca00078e0209 */
[----:B------:R-:W-:Y:S02]  /*6080*/  VIADDMNMX R3, R0, R3, R38, PT ;  /* 0x0000000300037246 */ /* 0x000fe40003800126 */
[----:B------:R-:W-:Y:S02]  /*6090*/  CS2R R38, SRZ ;  /* 0x0000000000267805 */ /* 0x000fe4000001ff00 */
        /* <DEDUP_REMOVED lines=16> */
.L_x_2606:
[C---:B------:R-:W-:Y:S01]  /*61a0*/  IMAD R12, R17.reuse, 0x8, R2 ;  /* 0x00000008110c7824 */ /* 0x040fe200078e0202 */
[----:B------:R-:W-:Y:S01]  /*61b0*/  SHF.L.U32 R5, R22, 0x1f, RZ ;  /* 0x0000001f16057819 */ /* 0x000fe200000006ff */
[----:B------:R-:W-:Y:S01]  /*61c0*/  VIADD R4, R2, 0x26800 ;  /* 0x0002680002047836 */ /* 0x000fe20000000000 */
[----:B------:R-:W-:Y:S01]  /*61d0*/  BSSY B0, `(.L_x_2607) ;  /* 0x0000008000007945 */ /* 0x000fe20003800000 */
[----:B------:R-:W-:Y:S01]  /*61e0*/  IMAD R6, R17, 0x1000, R20 ;  /* 0x0000100011067824 */ /* 0x000fe200078e0214 */
[----:B------:R-:W0:Y:S01]  /*61f0*/  SYNCS.PHASECHK.TRANS64.TRYWAIT P1, [R12+URZ+0x28c50], R5 ;  /* 0x028c50050c0075a7 */ /* 0x000e22000802017f */
[----:B------:R-:W-:Y:S01]  /*6200*/  IMAD.MOV.U32 R7, RZ, RZ, 0x40000040 ;  /* 0x40000040ff077424 */ /* 0x000fe200078e00ff */
[----:B------:R-:W-:-:S04]  /*6210*/  SHF.R.U32.HI R4, RZ, 0x4, R4 ;  /* 0x00000004ff047819 */ /* 0x000fc80000011604 */
[----:B------:R-:W-:-:S04]  /*6220*/  LOP3.LUT R4, R4, 0x3fff, RZ, 0xc0, !PT ;  /* 0x00003fff04047812 */ /* 0x000fc800078ec0ff */
[----:B------:R-:W-:Y:S01]  /*6230*/  LOP3.LUT R4, R4, 0x10000, RZ, 0xfc, !PT ;  /* 0x0001000004047812 */ /* 0x000fe200078efcff */
[----:B0-----:R-:W-:Y:S06]  /*6240*/  @!P1 BRA `(.L_x_2608) ;  /* 0x000001d4007c9947 */ /* 0x001fec0003800000 */
.L_x_2932:
[----:B------:R-:W-:Y:S05]  /*6250*/  BSYNC B0 ;  /* 0x0000000000007941 */ /* 0x000fea0003800000 */
.L_x_2607:
[----:B------:R-:W-:Y:S01]  /*6260*/  BAR.SYNC.DEFER_BLOCKING 0xe, 0x100 ;  /* 0x0384000000007b1d */ /* 0x000fe20000010000 */
[----:B0-----:R-:W-:Y:S01]  /*6270*/  IMAD.MOV.U32 R5, RZ, RZ, 0x40000040 ;  /* 0x40000040ff057424 */ /* 0x001fe200078e00ff */
[C---:B------:R-:W-:Y:S01]  /*6280*/  R2UR UR14, R6.reuse ;  /* 0x00000000060e72ca */ /* 0x040fe200000e0000 */
[----:B----4-:R-:W-:Y:S01]  /*6290*/  VIADD R10, R6, 0x100 ;  /* 0x00000100060a7836 */ /* 0x010fe20000000000 */
[----:B------:R-:W-:Y:S01]  /*62a0*/  R2UR UR15, R7 ;  /* 0x00000000070f72ca */ /* 0x000fe200000e0000 */
[----:B-1----:R-:W-:Y:S01]  /*62b0*/  IMAD.MOV.U32 R11, RZ, RZ, 0x40000040 ;  /* 0x40000040ff0b7424 */ /* 0x002fe200078e00ff */
[----:B------:R-:W-:Y:S01]  /*62c0*/  R2UR UR12, R4 ;  /* 0x00000000040c72ca */ /* 0x000fe200000e0000 */
[----:B------:R-:W-:Y:S01]  /*62d0*/  VIADD R8, R6, 0x80 ;  /* 0x0000008006087836 */ /* 0x000fe20000000000 */
[----:B------:R-:W-:Y:S01]  /*62e0*/  R2UR UR13, R5 ;  /* 0x00000000050d72ca */ /* 0x000fe200000e0000 */
[----:B------:R-:W-:Y:S01]  /*62f0*/  IMAD.MOV.U32 R9, RZ, RZ, 0x40000040 ;  /* 0x40000040ff097424 */ /* 0x000fe200078e00ff */
[----:B------:R-:W-:Y:S01]  /*6300*/  R2UR UR6, R10 ;  /* 0x000000000a0672ca */ /* 0x000fe200000e0000 */
[----:B------:R-:W-:Y:S01]  /*6310*/  VIADD R10, R4, 0x2 ;  /* 0x00000002040a7836 */ /* 0x000fe20000000000 */
[----:B------:R-:W-:Y:S01]  /*6320*/  R2UR UR7, R11 ;  /* 0x000000000b0772ca */ /* 0x000fe200000e0000 */
[----:B------:R-:W-:Y:S01]  /*6330*/  VIADD R6, R6, 0x180 ;  /* 0x0000018006067836 */ /* 0x000fe20000000000 */
[----:B------:R-:W-:Y:S01]  /*6340*/  MOV R11, 0x40000040 ;  /* 0x40000040000b7802 */ /* 0x000fe20000000f00 */
[----:B------:R-:W-:Y:S01]  /*6350*/  IMAD.MOV.U32 R7, RZ, RZ, 0x40000040 ;  /* 0x40000040ff077424 */ /* 0x000fe200078e00ff */
[----:B------:R-:W-:Y:S01]  /*6360*/  R2UR UR10, R8 ;  /* 0x00000000080a72ca */ /* 0x000fe200000e0000 */
[----:B------:R-:W-:Y:S01]  /*6370*/  VIADD R8, R4, 0x4 ;  /* 0x0000000404087836 */ /* 0x000fe20000000000 */
[----:B------:R-:W-:Y:S01]  /*6380*/  R2UR UR11, R9 ;  /* 0x00000000090b72ca */ /* 0x000fe200000e0000 */
[----:B------:R-:W-:Y:S01]  /*6390*/  IMAD.MOV.U32 R9, RZ, RZ, 0x40000040 ;  /* 0x40000040ff097424 */ /* 0x000fe200078e00ff */
[----:B------:R-:W-:-:S02]  /*63a0*/  R2UR UR8, R10 ;  /* 0x000000000a0872ca */ /* 0x000fc400000e0000 */
[----:B------:R-:W-:Y:S01]  /*63b0*/  R2UR UR9, R11 ;  /* 0x000000000b0972ca */ /* 0x000fe200000e0000 */
[----:B-----5:R-:W-:Y:S01]  /*63c0*/  WARPGROUP.ARRIVE ;  /* 0x00000000000079c5 */ /* 0x020fe20000000000 */
        /* <DEDUP_REMOVED lines=25> */
.L_x_2609:
[----:B------:R-:W-:Y:S01]  /*6560*/  VIADD R3, R3, 0xfffffffe ;  /* 0xfffffffe03037836 */ /* 0x000fe20000000000 */
[----:B------:R-:W-:Y:S01]  /*6570*/  BSSY B0, `(.L_x_2610) ;  /* 0x00000cc000007945 */ /* 0x000fe20003800000 */
[----:B------:R-:W-:-:S03]  /*6580*/  VIADD R12, R12, 0x28c60 ;  /* 0x00028c600c0c7836 */ /* 0x000fc60000000000 */
[----:B------:R-:W-:Y:S02]  /*6590*/  ISETP.GE.AND P1, PT, R3, R0, PT ;  /* 0x000000000300720c */ /* 0x000fe40003f26270 */
[----:B------:R-:W-:-:S04]  /*65a0*/  PRMT R12, R186, 0x654, R12 ;  /* 0x00000654ba0c7816 */ /* 0x000fc8000000000c */
[----:B------:R0:W-:Y:S07]  /*65b0*/  SYNCS.ARRIVE.TRANS64.RED.A1T0 RZ, [R12+URZ], RZ ;  /* 0x000000ff0cff79a7 */ /* 0x0001ee000810043f */
[----:B------:R-:W-:Y:S05]  /*65c0*/  @!P1 BRA `(.L_x_2611) ;  /* 0x0000000c00189947 */ /* 0x000fea0003800000 */
.L_x_2618:
[----:B------:R-:W-:Y:S01]  /*65d0*/  BAR.SYNC.DEFER_BLOCKING 0xe, 0x100 ;  /* 0x0384000000007b1d */ /* 0x000fe20000010000 */
[----:B0-----:R-:W-:Y:S01]  /*65e0*/  IMAD R12, R17, 0x40, R194 ;  /* 0x00000040110c7824 */ /* 0x001fe200078e02c2 */
[----:B------:R-:W-:Y:S01]  /*65f0*/  ISETP.GT.AND P2, PT, R3, R0, PT ;  /* 0x000000000300720c */ /* 0x000fe20003f44270 */
[----:B------:R-:W-:Y:S02]  /*6600*/  VIADD R17, R17, 0x1 ;  /* 0x0000000111117836 */ /* 0x000fe40000000000 */
[----:B------:R-:W-:Y:S02]  /*6610*/  IMAD R12, R12, 0x4, R2 ;  /* 0x000000040c0c7824 */ /* 0x000fe400078e0202 */
[----:B------:R-:W-:Y:S01]  /*6620*/  VIADD R3, R3, 0xffffffff ;  /* 0xffffffff03037836 */ /* 0x000fe20000000000 */
[----:B------:R-:W-:-:S04]  /*6630*/  ISETP.NE.AND P1, PT, R17, 0x2, PT ;  /* 0x000000021100780c */ /* 0x000fc80003f25270 */
[----:B------:R-:W-:Y:S01]  /*6640*/  SEL R17, R17, RZ, P1 ;  /* 0x000000ff11117207 */ /* 0x000fe20000800000 */
[----:B------:R-:W0:Y:S04]  /*6650*/  LDS R13, [R12+0x28800] ;  /* 0x028800000c0d7984 */ /* 0x000e280000000800 */
[----:B-1----:R-:W1:Y:S01]  /*6660*/  LDS R12, [R12+0x28820] ;  /* 0x028820000c0c7984 */ /* 0x002e620000000800 */
        /* <DEDUP_REMOVED lines=132> */
.L_x_2612:
[----:B------:R-:W-:Y:S01]  /*6eb0*/  IMAD R21, R17, 0x8, R2 ;  /* 0x0000000811157824 */ /* 0x000fe200078e0202 */
[----:B------:R-:W-:-:S04]  /*6ec0*/  SHF.L.U32 R12, R22, 0x1f, RZ ;  /* 0x0000001f160c7819 */ /* 0x000fc800000006ff */
[----:B------:R0:W1:Y:S01]  /*6ed0*/  SYNCS.PHASECHK.TRANS64.TRYWAIT P1, [R21+URZ+0x28c50], R12 ;  /* 0x028c500c150075a7 */ /* 0x000062000802017f */
[----:B------:R-:W-:Y:S05]  /*6ee0*/  @!P0 BRA `(.L_x_2613) ;  /* 0x0000000000048947 */ /* 0x000fea0003800000 */
[----:B------:R-:W-:Y:S01]  /*6ef0*/  BPT.TRAP 0x1 ;  /* 0x000000040000795c */ /* 0x000fe20000300000 */
.L_x_2613:
[----:B------:R-:W-:Y:S04]  /*6f00*/  BSSY B1, `(.L_x_2614) ;  /* 0x0000004000017945 */ /* 0x000fe80003800000 */
[----:B-1----:R-:W-:Y:S05]  /*6f10*/  @P1 BRA `(.L_x_2615) ;  /* 0x0000000000081947 */ /* 0x002fea0003800000 */
[----:B------:R-:W1:Y:S02]  /*6f20*/  SYNCS.PHASECHK.TRANS64.TRYWAIT P1, [R21+URZ+0x28c50], R12 ;  /* 0x028c500c150075a7 */ /* 0x000e64000802017f */
[----:B-1----:R-:W-:Y:S05]  /*6f30*/  @!P1 BRA `(.L_x_2616) ;  /* 0x000001c800549947 */ /* 0x002fea0003800000 */
.L_x_2615:
[----:B------:R-:W-:Y:S05]  /*6f40*/  BSYNC B1 ;  /* 0x0000000000017941 */ /* 0x000fea0003800000 */
.L_x_2614:
[----:B01----:R-:W-:Y:S01]  /*6f50*/  IMAD R12, R17, 0x1000, R20 ;  /* 0x00001000110c7824 */ /* 0x003fe200078e0214 */
[----:B------:R-:W-:Y:S01]  /*6f60*/  R2UR UR4, R4 ;  /* 0x00000000040472ca */ /* 0x000fe200000e0000 */
[----:B------:R-:W-:Y:S01]  /*6f70*/  IMAD.MOV.U32 R13, RZ, RZ, 0x40000040 ;  /* 0x40000040ff0d7424 */ /* 0x000fe200078e00ff */
[----:B------:R-:W-:Y:S01]  /*6f80*/  R2UR UR5, R5 ;  /* 0x00000000050572ca */ /* 0x000fe200000e0000 */
[----:B------:R-:W-:Y:S01]  /*6f90*/  WARPGROUP.ARRIVE ;  /* 0x00000000000079c5 */ /* 0x000fe20000000000 */
[C---:B------:R-:W-:Y:S01]  /*6fa0*/  R2UR UR6, R12.reuse ;  /* 0x000000000c0672ca */ /* 0x040fe200000e0000 */
[----:B------:R-:W-:Y:S01]  /*6fb0*/  VIADD R14, R12, 0x80 ;  /* 0x000000800c0e7836 */ /* 0x000fe20000000000 */
[----:B------:R-:W-:Y:S01]  /*6fc0*/  R2UR UR7, R13 ;  /* 0x000000000d0772ca */ /* 0x000fe200000e0000 */
[----:B------:R-:W-:Y:S01]  /*6fd0*/  IMAD.MOV.U32 R15, RZ, RZ, 0x40000040 ;  /* 0x40000040ff0f7424 */ /* 0x000fe200078e00ff */
[----:B------:R-:W-:-:S11]  /*6fe0*/  MOV R13, 0x40000040 ;  /* 0x40000040000d7802 */ /* 0x000fd60000000f00 */
        /* <DEDUP_REMOVED lines=27> */
[----:B------:R-:W-:Y:S03]  /*71a0*/  HGMMA.64x256x16.F32 R24, gdesc[UR4].tnspB, R24, gsb0 ;  /* 0x43e00000041879f0 */ /* 0x000fe60008000818 */
[----:B------:R-:W-:Y:S02]  /*71b0*/  WARPGROUP.DEPBAR.LE gsb0, 0x0 ;  /* 0x00008000000079c5 */ /* 0x000fe40000010000 */
[----:B------:R-:W-:Y:S06]  /*71c0*/  BAR.ARV 0xf, 0x100 ;  /* 0x03c4000000007b1d */ /* 0x000fec0000002000 */
[----:B------:R-:W-:Y:S05]  /*71d0*/  @!P0 BRA `(.L_x_2617) ;  /* 0x0000000000048947 */ /* 0x000fea0003800000 */
[----:B------:R-:W-:Y:S01]  /*71e0*/  BPT.TRAP 0x1 ;  /* 0x000000040000795c */ /* 0x000fe20000300000 */
.L_x_2617:
[----:B------:R-:W-:-:S05]  /*71f0*/  VIADD R21, R21, 0x28c60 ;  /* 0x00028c6015157836 */ /* 0x000fca0000000000 */
[----:B------:R-:W-:-:S04]  /*7200*/  PRMT R21, R186, 0x654, R21 ;  /* 0x00000654ba157816 */ /* 0x000fc80000000015 */
[----:B------:R1:W-:Y:S01]  /*7210*/  SYNCS.ARRIVE.TRANS64.RED.A1T0 RZ, [R21+URZ], RZ ;  /* 0x000000ff15ff79a7 */ /* 0x0003e2000810043f */
[----:B------:R-:W-:Y:S05]  /*7220*/  @P2 BRA `(.L_x_2618) ;  /* 0xfffffff000e82947 */ /* 0x000fea000383ffff */
.L_x_2611:
[----:B------:R-:W-:Y:S05]  /*7230*/  BSYNC B0 ;  /* 0x0000000000007941 */ /* 0x000fea0003800000 */
.L_x_2610:
        /* <DEDUP_REMOVED lines=142> */
.L_x_2594:
        /* <DEDUP_REMOVED lines=24> */
.L_x_2621:
[----:B------:R-:W-:-:S13]  /*7ca0*/  ISETP.NE.AND P0, PT, R5, 0x1, PT ;  /* 0x000000010500780c */ /* 0x000fda0003f05270 */
[----:B------:R-:W0:Y:S02]  /*7cb0*/  @P0 LDC.64 R6, c[0x0][0x9e8] ;  /* 0x00027a00ff060b82 */ /* 0x000e240000000a00 */
[----:B0-----:R-:W-:-:S05]  /*7cc0*/  @P0 IMAD.HI.U32 R6, R0, R6, RZ ;  /* 0x0000000600060227 */ /* 0x001fca00078e00ff */
[----:B------:R-:W-:-:S07]  /*7cd0*/  @P0 SHF.R.U32.HI R0, RZ, R7, R6 ;  /* 0x00000007ff000219 */ /* 0x000fce0000011606 */
.L_x_2622:
[----:B------:R-:W-:Y:S05]  /*7ce0*/  BSYNC B0 ;  /* 0x0000000000007941 */ /* 0x000fea0003800000 */
.L_x_2620:
[----:B------:R-:W-:-:S05]  /*7cf0*/  IMAD R3, R0, R5, R5 ;  /* 0x0000000500037224 */ /* 0x000fca00078e0205 */
[----:B------:R-:W-:-:S07]  /*7d00*/  VIMNMX R4, R4, R3, PT ;  /* 0x0000000304047248 */ /* 0x000fce0003fe0100 */
.L_x_2619:
        /* <DEDUP_REMOVED lines=24> */
.L_x_2625:
[----:B------:R-:W-:-:S13]  /*7e90*/  ISETP.NE.AND P0, PT, R5, 0x1, PT ;  /* 0x000000010500780c */ /* 0x000fda0003f05270 */
[----:B------:R-:W0:Y:S02]  /*7ea0*/  @P0 LDC.64 R6, c[0x0][0x9e8] ;  /* 0x00027a00ff060b82 */ /* 0x000e240000000a00 */
[----:B0-----:R-:W-:-:S05]  /*7eb0*/  @P0 IMAD.HI.U32 R6, R37, R6, RZ ;  /* 0x0000000625060227 */ /* 0x001fca00078e00ff */
[----:B------:R-:W-:-:S07]  /*7ec0*/  @P0 SHF.R.U32.HI R37, RZ, R7, R6 ;  /* 0x00000007ff250219 */ /* 0x000fce0000011606 */
.L_x_2626:
[----:B------:R-:W-:Y:S05]  /*7ed0*/  BSYNC B0 ;  /* 0x0000000000007941 */ /* 0x000fea0003800000 */
.L_x_2624:
[----:B------:R-:W-:-:S05]  /*7ee0*/  IMAD R5, R37, R5, RZ ;  /* 0x0000000525057224 */ /* 0x000fca00078e02ff */
[----:B------:R-:W-:-:S07]  /*7ef0*/  VIMNMX R0, R0, R5, !PT ;  /* 0x0000000500007248 */ /* 0x000fce0007fe0100 */
.L_x_2623:
[----:B------:R-:W-:Y:S01]  /*7f00*/  SHF.R.S32.HI R3, RZ, 0x1f, R0 ;  /* 0x0000001fff037819 */ /* 0x000fe20000011400 */
[----:B------:R-:W-:Y:S01]  /*7f10*/  BSSY B0, `(.L_x_2627) ;  /* 0x0000027000007945 */ /* 0x000fe20003800000 */
[----:B------:R-:W-:Y:S02]  /*7f20*/  IMAD.MOV.U32 R168, RZ, RZ, RZ ;  /* 0x000000ffffa87224 */ /* 0x000fe400078e00ff */
[----:B------:R-:W-:-:S04]  /*7f30*/  LEA.HI R3, R3, R0, RZ, 0x6 ;  /* 0x0000000003037211 */ /* 0x000fc800078f30ff */
[----:B------:R-:W-:-:S04]  /*7f40*/  SHF.R.S32.HI R3, RZ, 0x6, R3 ;  /* 0x00000006ff037819 */ /* 0x000fc80000011403 */
[----:B------:R-:W-:-:S04]  /*7f50*/  VIMNMX R207, RZ, R3, !PT ;  /* 0x00000003ffcf7248 */ /* 0x000fc80007fe0100 */
[----:B------:R-:W-:-:S13]  /*7f60*/  ISETP.GT.AND P0, PT, R38, R207, PT ;  /* 0x000000cf2600720c */ /* 0x000fda0003f04270 */
[----:B------:R-:W-:Y:S05]  /*7f70*/  @!P0 BRA `(.L_x_2628) ;  /* 0x0000000000808947 */ /* 0x000fea0003800000 */
[----:B------:R-:W2:Y:S01]  /*7f80*/  LDL R4, [R1+0x4c] ;  /* 0x00004c0001047983 */ /* 0x000ea20000100800 */
[----:B------:R-:W-:Y:S01]  /*7f90*/  ULDC UR4, c[0x0][0x9f0] ;  /* 0x00027c0000047ab9 */ /* 0x000fe20000000800 */
[----:B--2---:R-:W-:-:S04]  /*7fa0*/  ISETP.NE.AND P0, PT, R4, RZ, PT ;  /* 0x000000ff0400720c */ /* 0x004fc80003f05270 */
[----:B------:R-:W-:-:S04]  /*7fb0*/  SEL R9, R4, UR4, P0 ;  /* 0x0000000404097c07 */ /* 0x000fc80008000000 */
        /* <DEDUP_REMOVED lines=11> */
[----:B------:R0:W2:Y:S02]  /*8070*/  F2I.FTZ.U32.TRUNC.NTZ R5, R4 ;  /* 0x0000000400057305 */ /* 0x0000a4000021f000 */
[----:B0-----:R-:W-:Y:S01]  /*8080*/  MOV R4, RZ ;  /* 0x000000ff00047202 */ /* 0x001fe20000000f00 */
[----:B--2---:R-:W-:-:S04]  /*8090*/  IMAD.MOV R7, RZ, RZ, -R5 ;  /* 0x000000ffff077224 */ /* 0x004fc800078e0a05 */
        /* <DEDUP_REMOVED lines=14> */
.L_x_2628:
[----:B------:R-:W-:Y:S05]  /*8180*/  BSYNC B0 ;  /* 0x0000000000007941 */ /* 0x000fea0003800000 */
.L_x_2627:
        /* <DEDUP_REMOVED lines=82> */
[----:B------:R-:W-:-:S04]  /*86b0*/  LOP3.LUT R3, R3, 0x3fff, RZ, 0xc0, !PT ;  /* 0x00003fff03037812 */ /* 0x000fc800078ec0ff */
[----:B------:R-:W-:Y:S01]  /*86c0*/  LOP3.LUT R195, R3, 0x2000000, RZ, 0xfc, !PT ;  /* 0x0200000003c37812 */ /* 0x000fe200078efcff */
[----:B------:R-:W-:Y:S06]  /*86d0*/  @!P0 BRA `(.L_x_2630) ;  /* 0x0000000000408947 */ /* 0x000fec0003800000 */
        /* <DEDUP_REMOVED lines=10> */
[----:B----4-:R-:W-:Y:S02]  /*8780*/  IMAD.U32 R10, RZ, RZ, UR4 ;  /* 0x00000004ff0a7e24 */ /* 0x010fe4000f8e00ff */
[----:B-1----:R-:W-:Y:S02]  /*8790*/  IMAD.U32 R11, RZ, RZ, UR5 ;  /* 0x00000005ff0b7e24 */ /* 0x002fe4000f8e00ff */
[----:B------:R-:W-:Y:S02]  /*87a0*/  IMAD.MOV.U32 R8, RZ, RZ, 0x70 ;  /* 0x00000070ff087424 */ /* 0x000fe400078e00ff */
[----:B------:R-:W-:-:S07]  /*87b0*/  IMAD.MOV.U32 R12, RZ, RZ, 0x1 ;  /* 0x00000001ff0c7424 */ /* 0x000fce00078e00ff */
[----:B------:R-:W-:-:S07]  /*87c0*/  LEPC R20, `(.L_x_2630) ;  /* 0x000000001014794e */ /* 0x000fce0000000000 */
[----:B0----5:R-:W-:Y:S05]  /*87d0*/  CALL.ABS.NOINC R14 ;  /* 0x000000000e007343 */ /* 0x021fea0003c00000 */
.L_x_2630:
[----:B------:R-:W-:Y:S05]  /*87e0*/  BSYNC B6 ;  /* 0x0000000000067941 */ /* 0x000fea0003800000 */
.L_x_2629:
        /* <DEDUP_REMOVED lines=8> */
[----:B------:R0:W2:Y:S03]  /*8870*/  SYNCS.PHASECHK.TRANS64.TRYWAIT P0, [R2+URZ+0x28c00], R3 ;  /* 0x028c0003020075a7 */ /* 0x0000a6000800017f */
[----:B--2---:R-:W-:Y:S05]  /*8880*/  @!P0 NANOSLEEP.SYNCS 0x989680 ;  /* 0x009896800000895d */ /* 0x004fea0003900000 */
[----:B------:R-:W2:Y:S01]  /*8890*/  @!P0 SYNCS.PHASECHK.TRANS64 P0, [R2+URZ+0x28c00], R3 ;  /* 0x028c0003020085a7 */ /* 0x000ea2000800007f */
[----:B------:R-:W-:Y:S04]  /*88a0*/  BSSY B0, `(.L_x_2632) ;  /* 0x0000006000007945 */ /* 0x000fe80003800000 */
[----:B--2---:R-:W-:Y:S05]  /*88b0*/  @P0 BRA `(.L_x_2633) ;  /* 0x0000000000100947 */ /* 0x004fea0003800000 */
.L_x_2634:
[----:B--2---:R2:W3:Y:S02]  /*88c0*/  SYNCS.PHASECHK.TRANS64.TRYWAIT P0, [R2+URZ+0x28c00], R3 ;  /* 0x028c0003020075a7 */ /* 0x0044e4000800017f */
[----:B---3--:R-:W-:Y:S05]  /*88d0*/  @!P0 NANOSLEEP.SYNCS 0x989680 ;  /* 0x009896800000895d */ /* 0x008fea0003900000 */
[----:B------:R-:W3:Y:S02]  /*88e0*/  @!P0 SYNCS.PHASECHK.TRANS64 P0, [R2+URZ+0x28c00], R3 ;  /* 0x028c0003020085a7 */ /* 0x000ee4000800007f */
[----:B---3--:R-:W-:Y:S05]  /*88f0*/  @!P0 BRA `(.L_x_2634) ;  /* 0xfffffffc00f08947 */ /* 0x008fea000383ffff */
.L_x_2633:
[----:B------:R-:W-:Y:S05]  /*8900*/  BSYNC B0 ;  /* 0x0000000000007941 */ /* 0x000fea0003800000 */
.L_x_2632:
[----:B------:R-:W-:Y:S05]  /*8910*/  BRA `(.L_x_2635) ;  /* 0x0000002c00387947 */ /* 0x000fea0003800000 */
.L_x_2631:
[----:B------:R-:W-:Y:S01]  /*8920*/  VIADD R4, R2, 0x20400 ;  /* 0x0002040002047836 */ /* 0x000fe20000000000 */
[----:B-----5:R-:W-:Y:S01]  /*8930*/  SHF.R.S32.HI R0, RZ, 0x1f, R80 ;  /* 0x0000001fff007819 */ /* 0x020fe20000011450 */
[----:B------:R-:W-:Y:S01]  /*8940*/  ULDC.64 UR4, c[0x0][0x3f8] ;  /* 0x0000fe0000047ab9 */ /* 0x000fe20000000a00 */
[----:B------:R-:W-:Y:S01]  /*8950*/  ULDC.64 UR6, c[0x0][0x408] ;  /* 0x0001020000067ab9 */ /* 0x000fe20000000a00 */
[----:B------:R-:W-:Y:S01]  /*8960*/  IMAD.WIDE.U32 R24, R80, UR4, RZ ;  /* 0x0000000450187c25 */ /* 0x000fe2000f8e00ff */
[----:B------:R-:W-:Y:S01]  /*8970*/  LOP3.LUT P0, RZ, R4, 0x3ff, RZ, 0xc0, !PT ;  /* 0x000003ff04ff7812 */ /* 0x000fe2000780c0ff */
[----:B------:R-:W-:Y:S02]  /*8980*/  BSSY B6, `(.L_x_2636) ;  /* 0x0000019000067945 */ /* 0x000fe40003800000 */
[C---:B------:R-:W-:Y:S02]  /*8990*/  IMAD R3, R0.reuse, UR4, RZ ;  /* 0x0000000400037c24 */ /* 0x040fe4000f8e02ff */
[----:B------:R-:W-:-:S02]  /*89a0*/  IMAD R5, R0, UR6, RZ ;  /* 0x0000000600057c24 */ /* 0x000fc4000f8e02ff */
[C---:B------:R-:W-:Y:S02]  /*89b0*/  IMAD R3, R80.reuse, UR5, R3 ;  /* 0x0000000550037c24 */ /* 0x040fe4000f8e0203 */
[C---:B------:R-:W-:Y:S02]  /*89c0*/  IMAD R5, R80.reuse, UR7, R5 ;  /* 0x0000000750057c24 */ /* 0x040fe4000f8e0205 */
[----:B------:R-:W-:-:S04]  /*89d0*/  IMAD.WIDE.U32 R80, R80, UR6, RZ ;  /* 0x0000000650507c25 */ /* 0x000fc8000f8e00ff */
[----:B------:R-:W-:Y:S02]  /*89e0*/  IMAD.IADD R27, R3, 0x1, R25 ;  /* 0x00000001031b7824 */ /* 0x000fe400078e0219 */
[----:B------:R-:W-:Y:S01]  /*89f0*/  IMAD.IADD R29, R5, 0x1, R81 ;  /* 0x00000001051d7824 */ /* 0x000fe200078e0251 */
        /* <DEDUP_REMOVED lines=8> */
[----:B----4-:R-:W-:Y:S02]  /*8a80*/  IMAD.U32 R10, RZ, RZ, UR6 ;  /* 0x00000006ff0a7e24 */ /* 0x010fe4000f8e00ff */
[----:B------:R-:W-:-:S02]  /*8a90*/  IMAD.U32 R6, RZ, RZ, UR4 ;  /* 0x00000004ff067e24 */ /* 0x000fc4000f8e00ff */
[----:B------:R-:W-:Y:S02]  /*8aa0*/  IMAD.U32 R7, RZ, RZ, UR5 ;  /* 0x00000005ff077e24 */ /* 0x000fe4000f8e00ff */
[----:B-1----:R-:W-:Y:S02]  /*8ab0*/  IMAD.U32 R11, RZ, RZ, UR7 ;  /* 0x00000007ff0b7e24 */ /* 0x002fe4000f8e00ff */
[----:B------:R-:W-:Y:S02]  /*8ac0*/  IMAD.MOV.U32 R8, RZ, RZ, 0x70 ;  /* 0x00000070ff087424 */ /* 0x000fe400078e00ff */
[----:B------:R-:W-:Y:S02]  /*8ad0*/  IMAD.MOV.U32 R12, RZ, RZ, 0x1 ;  /* 0x00000001ff0c7424 */ /* 0x000fe400078e00ff */
[----:B------:R-:W-:-:S07]  /*8ae0*/  IMAD.MOV.U32 R13, RZ, RZ, RZ ;  /* 0x000000ffff0d7224 */ /* 0x000fce00078e00ff */
[----:B------:R-:W-:-:S07]  /*8af0*/  LEPC R20, `(.L_x_2637) ;  /* 0x000000001014794e */ /* 0x000fce0000000000 */
[----:B0-----:R-:W-:Y:S05]  /*8b00*/  CALL.ABS.NOINC R14 ;  /* 0x000000000e007343 */ /* 0x001fea0003c00000 */
.L_x_2637:
[----:B------:R-:W-:Y:S05]  /*8b10*/  BSYNC B6 ;  /* 0x0000000000067941 */ /* 0x000fea0003800000 */
.L_x_2636:
[----:B------:R-:W-:Y:S01]  /*8b20*/  ULDC.U8 UR4, c[0x0][0x410] ;  /* 0x0001040000047ab9 */ /* 0x000fe20000000000 */
[----:B------:R-:W-:Y:S01]  /*8b30*/  BSSY B0, `(.L_x_2638) ;  /* 0x00002a4000007945 */ /* 0x000fe20003800000 */
[----:B------:R-:W-:Y:S01]  /*8b40*/  ISETP.NE.AND P0, PT, RZ, UR4, PT ;  /* 0x00000004ff007c0c */ /* 0x000fe2000bf05270 */
[----:B------:R-:W-:-:S12]  /*8b50*/  IMAD.IADD R34, R190, 0x1, R196 ;  /* 0x00000001be227824 */ /* 0x000fd800078e02c4 */
[----:B------:R-:W-:Y:S05]  /*8b60*/  @!P0 BRA `(.L_x_2639) ;  /* 0x0000001400708947 */ /* 0x000fea0003800000 */
[----:B------:R-:W0:Y:S01]  /*8b70*/  LDC R6, c[0x0][0x448] ;  /* 0x00011200ff067b82 */ /* 0x000e220000000800 */
[----:B------:R-:W2:Y:S01]  /*8b80*/  S2R R0, SR_TID.X ;  /* 0x0000000000007919 */ /* 0x000ea20000002100 */
[----:B------:R-:W-:Y:S01]  /*8b90*/  ULDC.64 UR4, c[0x0][0x3f8] ;  /* 0x0000fe0000047ab9 */ /* 0x000fe20000000a00 */
[----:B------:R-:W-:Y:S01]  /*8ba0*/  ULDC.64 UR6, c[0x0][0x408] ;  /* 0x0001020000067ab9 */ /* 0x000fe20000000a00 */
[----:B------:R-:W-:Y:S01]  /*8bb0*/  MOV R81, R29 ;  /* 0x0000001d00517202 */ /* 0x000fe20000000f00 */
[----:B------:R-:W-:Y:S01]  /*8bc0*/  IMAD.MOV.U32 R25, RZ, RZ, R27 ;  /* 0x000000ffff197224 */ /* 0x000fe200078e001b */
[----:B0-----:R-:W-:Y:S01]  /*8bd0*/  ISETP.NE.AND P0, PT, R6, 0x1, PT ;  /* 0x000000010600780c */ /* 0x001fe20003f05270 */
[----:B--2---:R-:W-:-:S12]  /*8be0*/  VIADD R3, R0, 0xffffff80 ;  /* 0xffffff8000037836 */ /* 0x004fd80000000000 */
[----:B------:R-:W0:Y:S01]  /*8bf0*/  @P0 LDC R0, c[0x0][0x44c] ;  /* 0x00011300ff000b82 */ /* 0x000e220000000800 */
[----:B------:R-:W-:-:S04]  /*8c00*/  SHF.R.S32.HI R4, RZ, 0x1f, R3 ;  /* 0x0000001fff047819 */ /* 0x000fc80000011403 */
[----:B------:R-:W-:-:S03]  /*8c10*/  LEA.HI R4, R4, R3, RZ, 0x2 ;  /* 0x0000000304047211 */ /* 0x000fc600078f10ff */
[----:B------:R-:W2:Y:S01]  /*8c20*/  @P0 LDC R5, c[0x0][0x450] ;  /* 0x00011400ff050b82 */ /* 0x000ea20000000800 */
[----:B------:R-:W-:-:S05]  /*8c30*/  LOP3.LUT R4, R4, 0xfffffffc, RZ, 0xc0, !PT ;  /* 0xfffffffc04047812 */ /* 0x000fca00078ec0ff */
[----:B------:R-:W-:-:S04]  /*8c40*/  IMAD.IADD R3, R3, 0x1, -R4 ;  /* 0x0000000103037824 */ /* 0x000fc800078e0a04 */
[----:B------:R-:W-:-:S04]  /*8c50*/  IMAD R3, R3, 0x20, R34 ;  /* 0x0000002003037824 */ /* 0x000fc800078e0222 */
[----:B0-----:R-:W-:-:S05]  /*8c60*/  @P0 IMAD.HI.U32 R0, R3, R0, RZ ;  /* 0x0000000003000227 */ /* 0x001fca00078e00ff */
[----:B--2---:R-:W-:-:S04]  /*8c70*/  @P0 SHF.R.U32.HI R3, RZ, R5, R0 ;  /* 0x00000005ff030219 */ /* 0x004fc80000011600 */
[----:B------:R-:W-:Y:S01]  /*8c80*/  SHF.R.S32.HI R0, RZ, 0x1f, R3 ;  /* 0x0000001fff007819 */ /* 0x000fe20000011403 */
[----:B------:R-:W-:-:S04]  /*8c90*/  IMAD.WIDE.U32 R24, R3, UR4, R24 ;  /* 0x0000000403187c25 */ /* 0x000fc8000f8e0018 */
[C---:B------:R-:W-:Y:S02]  /*8ca0*/  IMAD R4, R0.reuse, UR4, RZ ;  /* 0x0000000400047c24 */ /* 0x040fe4000f8e02ff */
[----:B------:R-:W-:Y:S02]  /*8cb0*/  IMAD R0, R0, UR6, RZ ;  /* 0x0000000600007c24 */ /* 0x000fe4000f8e02ff */
[C---:B------:R-:W-:Y:S01]  /*8cc0*/  IMAD R31, R3.reuse, UR5, R4 ;  /* 0x00000005031f7c24 */ /* 0x040fe2000f8e0204 */
[----:B------:R-:W-:Y:S01]  /*8cd0*/  ULDC.64 UR4, c[0x0][0x3e8] ;  /* 0x0000fa0000047ab9 */ /* 0x000fe20000000a00 */
[C---:B------:R-:W-:Y:S01]  /*8ce0*/  IMAD.WIDE.U32 R80, R3.reuse, UR6, R80 ;  /* 0x0000000603507c25 */ /* 0x040fe2000f8e0050 */
[----:B----4-:R-:W-:Y:S01]  /*8cf0*/  LEA R10, P0, R24, UR4, 0x1 ;  /* 0x00000004180a7c11 */ /* 0x010fe2000f8008ff */
[----:B------:R-:W-:Y:S02]  /*8d00*/  UMOV UR4, 0xffffffff ;  /* 0xffffffff00047882 */ /* 0x000fe40000000000 */
[----:B------:R-:W-:Y:S01]  /*8d10*/  IMAD R3, R3, UR7, R0 ;  /* 0x0000000703037c24 */ /* 0x000fe2000f8e0200 */
[----:B------:R-:W-:Y:S01]  /*8d20*/  ULDC.64 UR6, c[0x0][0x400] ;  /* 0x0001000000067ab9 */ /* 0x000fe20000000a00 */
[----:B------:R-:W-:Y:S01]  /*8d30*/  IMAD.IADD R31, R25, 0x1, R31 ;  /* 0x00000001191f7824 */ /* 0x000fe200078e021f */
[----:B------:R-:W-:Y:S01]  /*8d40*/  LEA R30, P1, R80, UR6, 0x1 ;  /* 0x00000006501e7c11 */ /* 0x000fe2000f8208ff */
[----:B------:R-:W-:-:S03]  /*8d50*/  IMAD.IADD R3, R81, 0x1, R3 ;  /* 0x0000000151037824 */ /* 0x000fc600078e0203 */
[----:B------:R-:W-:Y:S02]  /*8d60*/  LEA.HI.X R31, R24, UR5, R31, 0x1, P0 ;  /* 0x00000005181f7c11 */ /* 0x000fe400080f0c1f */
[----:B------:R-:W-:Y:S01]  /*8d70*/  LEA.HI.X R80, R80, UR7, R3, 0x1, P1 ;  /* 0x0000000750507c11 */ /* 0x000fe200088f0c03 */
[----:B------:R-:W-:Y:S06]  /*8d80*/  BRA.DIV UR4, `(.L_x_2640) ;  /* 0x000001aa04d47947 */ /* 0x000fec000b800000 */
[----:B------:R0:W2:Y:S04]  /*8d90*/  SHFL.IDX PT, R0, R31, RZ, 0x1c1f ;  /* 0x001c1fff1f007589 */ /* 0x0000a800000e0000 */
[----:B------:R0:W3:Y:S04]  /*8da0*/  SHFL.IDX PT, R3, R10, RZ, 0x1c1f ;  /* 0x001c1fff0a037589 */ /* 0x0000e800000e0000 */
[----:B------:R0:W4:Y:S04]  /*8db0*/  SHFL.IDX PT, R7, R80, RZ, 0x1c1f ;  /* 0x001c1fff50077589 */ /* 0x00012800000e0000 */
[----:B------:R0:W0:Y:S02]  /*8dc0*/  SHFL.IDX PT, R8, R30, RZ, 0x1c1f ;  /* 0x001c1fff1e087589 */ /* 0x00002400000e0000 */
.L_x_2938:
[----:B------:R-:W-:Y:S01]  /*8dd0*/  IMAD R33, R23, R6, RZ ;  /* 0x0000000617217224 */ /* 0x000fe200078e02ff */
[----:B------:R-:W-:Y:S01]  /*8de0*/  BSSY B1, `(.L_x_2641) ;  /* 0x000001e000017945 */ /* 0x000fe20003800000 */
[----:B------:R-:W-:Y:S02]  /*8df0*/  CS2R R26, SRZ ;  /* 0x00000000001a7805 */ /* 0x000fe4000001ff00 */
[----:B------:R-:W-:Y:S02]  /*8e00*/  CS2R R24, SRZ ;  /* 0x0000000000187805 */ /* 0x000fe4000001ff00 */
[----:B------:R-:W-:Y:S02]  /*8e10*/  CS2R R28, SRZ ;  /* 0x00000000001c7805 */ /* 0x000fe4000001ff00 */
[----:B------:R-:W-:Y:S02]  /*8e20*/  ISETP.GE.AND P0, PT, R34, R33, PT ;  /* 0x000000212200720c */ /* 0x000fe40003f06270 */
[----:B------:R-:W-:-:S11]  /*8e30*/  CS2R R20, SRZ ;  /* 0x0000000000147805 */ /* 0x000fd6000001ff00 */
[----:B------:R-:W-:Y:S05]  /*8e40*/  @P0 BRA `(.L_x_2642) ;  /* 0x00000000005c0947 */ /* 0x000fea0003800000 */
[----:B------:R-:W-:Y:S01]  /*8e50*/  ULDC UR4, c[0x0][0x3f4] ;  /* 0x0000fd0000047ab9 */ /* 0x000fe20000000800 */
[----:B---3--:R-:W-:Y:S01]  /*8e60*/  IMAD.MOV.U32 R4, RZ, RZ, R3 ;  /* 0x000000ffff047224 */ /* 0x008fe200078e0003 */
[----:B------:R-:W-:Y:S01]  /*8e70*/  ISETP.GE.AND P2, PT, R192, UR4, PT ;  /* 0x00000004c0007c0c */ /* 0x000fe2000bf46270 */
[----:B--2---:R-:W-:Y:S01]  /*8e80*/  IMAD.MOV.U32 R5, RZ, RZ, R0 ;  /* 0x000000ffff057224 */ /* 0x004fe200078e0000 */
[----:B------:R-:W-:Y:S02]  /*8e90*/  ISETP.GE.AND P3, PT, R205, UR4, PT ;  /* 0x00000004cd007c0c */ /* 0x000fe4000bf66270 */
[----:B------:R-:W-:Y:S02]  /*8ea0*/  CS2R R28, SRZ ;  /* 0x00000000001c7805 */ /* 0x000fe4000001ff00 */
[----:B------:R-:W-:Y:S01]  /*8eb0*/  SHF.R.S32.HI R12, RZ, 0x1f, R205 ;  /* 0x0000001fff0c7819 */ /* 0x000fe200000114cd */
[----:B----4-:R-:W-:-:S06]  /*8ec0*/  IMAD.MOV.U32 R9, RZ, RZ, R7 ;  /* 0x000000ffff097224 */ /* 0x010fcc00078e0007 */
[----:B------:R-:W-:Y:S02]  /*8ed0*/  @!P2 IMAD.WIDE R4, R192, 0x2, R4 ;  /* 0x00000002c004a825 */ /* 0x000fe400078e0204 */
[C---:B-1----:R-:W-:Y:S02]  /*8ee0*/  @!P3 SHF.L.U64.HI R11, R205.reuse, 0x1, R12 ;  /* 0x00000001cd0bb819 */ /* 0x042fe4000001020c */
[----:B------:R-:W-:Y:S01]  /*8ef0*/  @!P3 IMAD.SHL.U32 R6, R205, 0x2, RZ ;  /* 0x00000002cd06b824 */ /* 0x000fe200078e00ff */
[----:B------:R1:W5:Y:S01]  /*8f00*/  @!P2 LD.E.64 R28, desc[UR40][R4.64] ;  /* 0x00000028041ca980 */ /* 0x000362000c101b00 */
[----:B------:R-:W-:Y:S02]  /*8f10*/  CS2R R26, SRZ ;  /* 0x00000000001a7805 */ /* 0x000fe4000001ff00 */
[----:B------:R-:W-:Y:S02]  /*8f20*/  CS2R R20, SRZ ;  /* 0x0000000000147805 */ /* 0x000fe4000001ff00 */
[----:B------:R-:W-:-:S02]  /*8f30*/  CS2R R24, SRZ ;  /* 0x0000000000187805 */ /* 0x000fc4000001ff00 */
[-C--:B-1----:R-:W-:Y:S02]  /*8f40*/  @!P3 IADD3 R4, P0, R3, R6.reuse, RZ ;  /* 0x000000060304b210 */ /* 0x082fe40007f1e0ff */
[----:B0-----:R-:W-:Y:S01]  /*8f50*/  @!P3 IADD3 R6, P1, R8, R6, RZ ;  /* 0x000000060806b210 */ /* 0x001fe20007f3e0ff */
[----:B------:R-:W-:-:S04]  /*8f60*/  @!P2 IMAD.WIDE R8, R192, 0x2, R8 ;  /* 0x00000002c008a825 */ /* 0x000fc800078e0208 */
[--C-:B------:R-:W-:Y:S01]  /*8f70*/  @!P3 IMAD.X R5, R0, 0x1, R11.reuse, P0 ;  /* 0x000000010005b824 */ /* 0x100fe200000e060b */
[----:B------:R0:W5:Y:S01]  /*8f80*/  @!P2 LD.E.64 R26, desc[UR40][R8.64] ;  /* 0x00000028081aa980 */ /* 0x000162000c101b00 */
[----:B------:R-:W-:-:S03]  /*8f90*/  @!P3 IMAD.X R7, R7, 0x1, R11, P1 ;  /* 0x000000010707b824 */ /* 0x000fc600008e060b */
[----:B------:R0:W5:Y:S04]  /*8fa0*/  @!P3 LD.E.64 R20, desc[UR40][R4.64] ;  /* 0x000000280414b980 */ /* 0x000168000c101b00 */
[----:B------:R0:W5:Y:S02]  /*8fb0*/  @!P3 LD.E.64 R24, desc[UR40][R6.64] ;  /* 0x000000280618b980 */ /* 0x000164000c101b00 */
.L_x_2642:
[----:B------:R-:W-:Y:S05]  /*8fc0*/  BSYNC B1 ;  /* 0x0000000000017941 */ /* 0x000fea0003800000 */
.L_x_2641:
[----:B--2--5:R-:W-:Y:S01]  /*8fd0*/  IMAD.MOV.U32 R0, RZ, RZ, R26 ;  /* 0x000000ffff007224 */ /* 0x024fe200078e001a */
[----:B------:R-:W-:Y:S01]  /*8fe0*/  UMOV UR4, 0xffffffff ;  /* 0xffffffff00047882 */ /* 0x000fe20000000000 */
[----:B---3--:R-:W-:Y:S01]  /*8ff0*/  IMAD.MOV.U32 R3, RZ, RZ, R27 ;  /* 0x000000ffff037224 */ /* 0x008fe200078e001b */
[----:B0-----:R-:W-:Y:S01]  /*9000*/  CS2R R8, SRZ ;  /* 0x0000000000087805 */ /* 0x001fe2000001ff00 */
[----:B------:R-:W-:Y:S01]  /*9010*/  IMAD.MOV.U32 R4, RZ, RZ, R24 ;  /* 0x000000ffff047224 */ /* 0x000fe200078e0018 */
[----:B------:R-:W-:Y:S01]  /*9020*/  PRMT R36, R0, 0x7610, R36 ;  /* 0x0000761000247816 */ /* 0x000fe20000000024 */
[----:B------:R-:W-:Y:S02]  /*9030*/  IMAD.MOV.U32 R5, RZ, RZ, R25 ;  /* 0x000000ffff057224 */ /* 0x000fe400078e0019 */
[----:B------:R-:W-:Y:S01]  /*9040*/  IMAD.MOV.U32 R0, RZ, RZ, R28 ;  /* 0x000000ffff007224 */ /* 0x000fe200078e001c */
[----:B------:R-:W-:Y:S01]  /*9050*/  PRMT R42, R3, 0x5410, R4 ;  /* 0x00005410032a7816 */ /* 0x000fe20000000004 */
[----:B------:R-:W-:Y:S01]  /*9060*/  IMAD.MOV.U32 R3, RZ, RZ, R29 ;  /* 0x000000ffff037224 */ /* 0x000fe200078e001d */
[----:B------:R-:W-:Y:S01]  /*9070*/  PRMT R43, R5, 0x7610, R43 ;  /* 0x00007610052b7816 */ /* 0x000fe2000000002b */
[----:B------:R-:W-:Y:S01]  /*9080*/  IMAD.MOV.U32 R4, RZ, RZ, R20 ;  /* 0x000000ffff047224 */ /* 0x000fe200078e0014 */
[----:B------:R-:W-:Y:S01]  /*9090*/  PRMT R36, R36, 0x5410, R0 ;  /* 0x0000541024247816 */ /* 0x000fe20000000000 */
[----:B------:R-:W-:Y:S01]  /*90a0*/  IMAD.MOV.U32 R5, RZ, RZ, R21 ;  /* 0x000000ffff057224 */ /* 0x000fe200078e0015 */
[----:B------:R-:W-:-:S04]  /*90b0*/  PRMT R43, R43, 0x5410, R3 ;  /* 0x000054102b2b7816 */ /* 0x000fc80000000003 */
[----:B------:R-:W-:Y:S01]  /*90c0*/  PRMT R44, R4, 0x5410, R5 ;  /* 0x00005410042c7816 */ /* 0x000fe20000000005 */
[----:B------:R-:W-:Y:S06]  /*90d0*/  BRA.DIV UR4, `(.L_x_2643) ;  /* 0x000001aa04747947 */ /* 0x000fec000b800000 */
[----:B------:R0:W2:Y:S04]  /*90e0*/  SHFL.IDX PT, R0, R31, 0x1, 0x1c1f ;  /* 0x003c1f001f007f89 */ /* 0x0000a800000e0000 */
[----:B------:R0:W3:Y:S04]  /*90f0*/  SHFL.IDX PT, R3, R10, 0x1, 0x1c1f ;  /* 0x003c1f000a037f89 */ /* 0x0000e800000e0000 */
[----:B----4-:R0:W4:Y:S04]  /*9100*/  SHFL.IDX PT, R7, R80, 0x1, 0x1c1f ;  /* 0x003c1f0050077f89 */ /* 0x01012800000e0000 */
[----:B------:R-:W0:Y:S02]  /*9110*/  SHFL.IDX PT, R30, R30, 0x1, 0x1c1f ;  /* 0x003c1f001e1e7f89 */ /* 0x000e2400000e0000 */
.L_x_2944:
[----:B------:R-:W5:Y:S01]  /*9120*/  LDL R5, [R1+0x58] ;  /* 0x0000580001057983 */ /* 0x000f620000100800 */
[----:B------:R-:W-:Y:S01]  /*9130*/  VIADD R34, R34, 0x20 ;  /* 0x0000002022227836 */ /* 0x000fe20000000000 */
[----:B------:R-:W-:Y:S01]  /*9140*/  BSSY B1, `(.L_x_2644) ;  /* 0x0000023000017945 */ /* 0x000fe20003800000 */
[----:B01----:R-:W-:Y:S02]  /*9150*/  CS2R R10, SRZ ;  /* 0x00000000000a7805 */ /* 0x003fe4000001ff00 */
[----:B------:R-:W-:Y:S02]  /*9160*/  CS2R R14, SRZ ;  /* 0x00000000000e7805 */ /* 0x000fe4000001ff00 */
[----:B------:R-:W-:Y:S02]  /*9170*/  CS2R R12, SRZ ;  /* 0x00000000000c7805 */ /* 0x000fe4000001ff00 */
[----:B------:R-:W-:Y:S02]  /*9180*/  ISETP.GE.AND P0, PT, R34, R33, PT ;  /* 0x000000212200720c */ /* 0x000fe40003f06270 */
[----:B------:R-:W-:-:S02]  /*9190*/  SHF.L.U32 R34, R198, 0x6, RZ ;  /* 0x00000006c6227819 */ /* 0x000fc400000006ff */
[----:B-----5:R-:W-:-:S04]  /*91a0*/  LEA.HI R4, R5, R5, RZ, 0x1 ;  /* 0x0000000505047211 */ /* 0x020fc800078f08ff */
[----:B------:R-:W-:-:S05]  /*91b0*/  LOP3.LUT R4, R4, 0xfffffffe, RZ, 0xc0, !PT ;  /* 0xfffffffe04047812 */ /* 0x000fca00078ec0ff */
[----:B------:R-:W-:-:S05]  /*91c0*/  IMAD.IADD R4, R5, 0x1, -R4 ;  /* 0x0000000105047824 */ /* 0x000fca00078e0a04 */
[----:B------:R-:W-:Y:S01]  /*91d0*/  SHF.L.U32 R35, R4, 0x1f, RZ ;  /* 0x0000001f04237819 */ /* 0x000fe200000006ff */
[----:B------:R-:W-:Y:S06]  /*91e0*/  @P0 BRA `(.L_x_2645) ;  /* 0x0000000000600947 */ /* 0x000fec0003800000 */
[----:B------:R-:W-:Y:S01]  /*91f0*/  ULDC UR4, c[0x0][0x3f4] ;  /* 0x0000fd0000047ab9 */ /* 0x000fe20000000800 */
[----:B---3--:R-:W-:Y:S01]  /*9200*/  IMAD.MOV.U32 R4, RZ, RZ, R3 ;  /* 0x000000ffff047224 */ /* 0x008fe200078e0003 */
[----:B------:R-:W-:Y:S01]  /*9210*/  ISETP.GE.AND P2, PT, R192, UR4, PT ;  /* 0x00000004c0007c0c */ /* 0x000fe2000bf46270 */
[----:B--2---:R-:W-:Y:S01]  /*9220*/  IMAD.MOV.U32 R5, RZ, RZ, R0 ;  /* 0x000000ffff057224 */ /* 0x004fe200078e0000 */
[----:B------:R-:W-:Y:S02]  /*9230*/  ISETP.GE.AND P3, PT, R205, UR4, PT ;  /* 0x00000004cd007c0c */ /* 0x000fe4000bf66270 */
[----:B------:R-:W-:Y:S02]  /*9240*/  CS2R R14, SRZ ;  /* 0x00000000000e7805 */ /* 0x000fe4000001ff00 */
[----:B------:R-:W-:Y:S01]  /*9250*/  SHF.R.S32.HI R32, RZ, 0x1f, R205 ;  /* 0x0000001fff207819 */ /* 0x000fe200000114cd */
[----:B------:R-:W-:Y:S02]  /*9260*/  IMAD.MOV.U32 R10, RZ, RZ, R30 ;  /* 0x000000ffff0a7224 */ /* 0x000fe400078e001e */
[----:B----4-:R-:W-:-:S04]  /*9270*/  IMAD.MOV.U32 R11, RZ, RZ, R7 ;  /* 0x000000ffff0b7224 */ /* 0x010fc800078e0007 */
[----:B------:R-:W-:Y:S02]  /*9280*/  @!P2 IMAD.WIDE R4, R192, 0x2, R4 ;  /* 0x00000002c004a825 */ /* 0x000fe400078e0204 */
[C---:B------:R-:W-:Y:S02]  /*9290*/  @!P3 SHF.L.U64.HI R32, R205.reuse, 0x1, R32 ;  /* 0x00000001cd20b819 */ /* 0x040fe40000010220 */
[----:B------:R-:W-:Y:S01]  /*92a0*/  @!P3 IMAD.SHL.U32 R6, R205, 0x2, RZ ;  /* 0x00000002cd06b824 */ /* 0x000fe200078e00ff */
[----:B------:R0:W5:Y:S01]  /*92b0*/  @!P2 LD.E.64 R14, desc[UR40][R4.64] ;  /* 0x00000028040ea980 */ /* 0x000162000c101b00 */
[----:B------:R-:W-:Y:S02]  /*92c0*/  CS2R R8, SRZ ;  /* 0x0000000000087805 */ /* 0x000fe4000001ff00 */
[----:B------:R-:W-:Y:S02]  /*92d0*/  CS2R R12, SRZ ;  /* 0x00000000000c7805 */ /* 0x000fe4000001ff00 */
[----:B0-----:R-:W-:-:S02]  /*92e0*/  @!P3 IADD3 R4, P0, R3, R6, RZ ;  /* 0x000000060304b210 */ /* 0x001fc40007f1e0ff */
[----:B------:R-:W-:Y:S01]  /*92f0*/  @!P3 IADD3 R6, P1, R30, R6, RZ ;  /* 0x000000061e06b210 */ /* 0x000fe20007f3e0ff */
[----:B------:R-:W-:Y:S01]  /*9300*/  @!P2 IMAD.WIDE R30, R192, 0x2, R10 ;  /* 0x00000002c01ea825 */ /* 0x000fe200078e020a */
[----:B------:R-:W-:-:S03]  /*9310*/  CS2R R10, SRZ ;  /* 0x00000000000a7805 */ /* 0x000fc6000001ff00 */
[--C-:B------:R-:W-:Y:S01]  /*9320*/  @!P3 IMAD.X R5, R0, 0x1, R32.reuse, P0 ;  /* 0x000000010005b824 */ /* 0x100fe200000e0620 */
[----:B------:R0:W5:Y:S01]  /*9330*/  @!P2 LD.E.64 R8, desc[UR40][R30.64] ;  /* 0x000000281e08a980 */ /* 0x000162000c101b00 */
[----:B------:R-:W-:-:S03]  /*9340*/  @!P3 IMAD.X R7, R7, 0x1, R32, P1 ;  /* 0x000000010707b824 */ /* 0x000fc600008e0620 */
[----:B------:R0:W5:Y:S04]  /*9350*/  @!P3 LD.E.64 R12, desc[UR40][R4.64] ;  /* 0x00000028040cb980 */ /* 0x000168000c101b00 */
[----:B------:R0:W5:Y:S02]  /*9360*/  @!P3 LD.E.64 R10, desc[UR40][R6.64] ;  /* 0x00000028060ab980 */ /* 0x000164000c101b00 */
.L_x_2645:
[----:B------:R-:W-:Y:S05]  /*9370*/  BSYNC B1 ;  /* 0x0000000000017941 */ /* 0x000fea0003800000 */
.L_x_2644:
[----:B------:R-:W1:Y:S01]  /*9380*/  SYNCS.PHASECHK.TRANS64.TRYWAIT P0, [R2+URZ+0x28c00], R35 ;  /* 0x028c0023020075a7 */ /* 0x000e62000800017f */
[----:B---3--:R-:W-:Y:S01]  /*9390*/  LOP3.LUT R3, R34, 0x1c0, RZ, 0xc0, !PT ;  /* 0x000001c022037812 */ /* 0x008fe200078ec0ff */
[----:B0----5:R-:W-:Y:S01]  /*93a0*/  IMAD.MOV.U32 R4, RZ, RZ, R8 ;  /* 0x000000ffff047224 */ /* 0x021fe200078e0008 */
[----:B------:R-:W-:Y:S01]  /*93b0*/  VIADDMNMX R31, R33, -R196, 0x40, PT ;  /* 0x00000040211f7446 */ /* 0x000fe200038009c4 */
[----:B------:R-:W-:Y:S01]  /*93c0*/  IMAD.MOV.U32 R6, RZ, RZ, R14 ;  /* 0x000000ffff067224 */ /* 0x000fe200078e000e */
[----:B--2---:R-:W-:Y:S01]  /*93d0*/  LOP3.LUT R0, R3, 0x18, R18, 0xf8, !PT ;  /* 0x0000001803007812 */ /* 0x004fe200078ef812 */
[----:B------:R-:W-:Y:S01]  /*93e0*/  IMAD.MOV.U32 R5, RZ, RZ, R11 ;  /* 0x000000ffff057224 */ /* 0x000fe200078e000b */
[----:B------:R-:W-:Y:S01]  /*93f0*/  SHF.R.U32.HI R3, RZ, 0x3, R3 ;  /* 0x00000003ff037819 */ /* 0x000fe20000011603 */
[----:B------:R-:W-:Y:S01]  /*9400*/  BSSY B1, `(.L_x_2646) ;  /* 0x0000013000017945 */ /* 0x000fe20003800000 */
[----:B------:R-:W-:Y:S01]  /*9410*/  PRMT R45, R4, 0x7610, R45 ;  /* 0x00007610042d7816 */ /* 0x000fe2000000002d */
[----:B------:R-:W-:Y:S01]  /*9420*/  IMAD.MOV.U32 R4, RZ, RZ, R10 ;  /* 0x000000ffff047224 */ /* 0x000fe200078e000a */
[----:B------:R-:W-:Y:S01]  /*9430*/  LOP3.LUT R3, R0, R3, RZ, 0x3c, !PT ;  /* 0x0000000300037212 */ /* 0x000fe200078e3cff */
[----:B------:R-:W-:Y:S01]  /*9440*/  IMAD.MOV.U32 R0, RZ, RZ, R9 ;  /* 0x000000ffff007224 */ /* 0x000fe200078e0009 */
[----:B------:R-:W-:Y:S01]  /*9450*/  PRMT R30, R5, 0x7610, R30 ;  /* 0x00007610051e7816 */ /* 0x000fe2000000001e */
[----:B------:R-:W-:Y:S01]  /*9460*/  IMAD.MOV.U32 R5, RZ, RZ, R13 ;  /* 0x000000ffff057224 */ /* 0x000fe200078e000d */
[----:B------:R-:W-:Y:S01]  /*9470*/  PRMT R46, R4, 0x5410, R6 ;  /* 0x00005410042e7816 */ /* 0x000fe20000000006 */
[----:B------:R-:W-:Y:S01]  /*9480*/  IMAD R3, R208, 0x200, R3 ;  /* 0x00000200d0037824 */ /* 0x000fe200078e0203 */
[----:B------:R-:W-:Y:S01]  /*9490*/  PRMT R45, R45, 0x5410, R0 ;  /* 0x000054102d2d7816 */ /* 0x000fe20000000000 */
[----:B------:R-:W-:Y:S01]  /*94a0*/  IMAD.MOV.U32 R0, RZ, RZ, R15 ;  /* 0x000000ffff007224 */ /* 0x000fe200078e000f */
[----:B------:R-:W-:Y:S01]  /*94b0*/  LOP3.LUT P2, RZ, R198, 0x4, RZ, 0xc0, !PT ;  /* 0x00000004c6ff7812 */ /* 0x000fe2000784c0ff */
[----:B------:R-:W-:Y:S01]  /*94c0*/  IMAD.MOV.U32 R4, RZ, RZ, R12 ;  /* 0x000000ffff047224 */ /* 0x000fe200078e000c */
[----:B------:R-:W-:Y:S01]  /*94d0*/  ISETP.GE.AND P1, PT, R190, R31, PT ;  /* 0x0000001fbe00720c */ /* 0x000fe20003f26270 */
[----:B------:R-:W-:-:S03]  /*94e0*/  IMAD R3, R3, 0x2, R2 ;  /* 0x0000000203037824 */ /* 0x000fc600078e0202 */
[----:B------:R-:W-:Y:S01]  /*94f0*/  PRMT R47, R0, 0x5410, R4 ;  /* 0x00005410002f7816 */ /* 0x000fe20000000004 */
[C---:B------:R-:W-:Y:S01]  /*9500*/  VIADD R4, R3.reuse, 0x20400 ;  /* 0x0002040003047836 */ /* 0x040fe20000000000 */
[----:B------:R-:W-:Y:S01]  /*9510*/  IADD3 R0, R3, 0x20440, RZ ;  /* 0x0002044003007810 */ /* 0x000fe20007ffe0ff */
[----:B-1----:R-:W-:Y:S06]  /*9520*/  @!P0 BRA `(.L_x_2647) ;  /* 0x000001a400d48947 */ /* 0x002fec0003800000 */
.L_x_2945:
[----:B------:R-:W-:Y:S05]  /*9530*/  BSYNC B1 ;  /* 0x0000000000017941 */ /* 0x000fea0003800000 */
.L_x_2646:
[----:B------:R-:W-:Y:S01]  /*9540*/  BSSY B1, `(.L_x_2648) ;  /* 0x000005f000017945 */ /* 0x000fe20003800000 */
[----:B------:R-:W-:Y:S01]  /*9550*/  PRMT R30, R30, 0x5410, R5 ;  /* 0x000054101e1e7816 */ /* 0x000fe20000000005 */
[----:B------:R-:W-:Y:S02]  /*9560*/  @P2 VIADD R0, R4, 0xffffffc0 ;  /* 0xffffffc004002836 */ /* 0x000fe40000000000 */
[----:B------:R-:W-:Y:S05]  /*9570*/  @P1 BRA `(.L_x_2649) ;  /* 0x00000004006c1947 */ /* 0x000fea0003800000 */
[----:B------:R-:W1:Y:S01]  /*9580*/  LDC R4, c[0x0][0x3f4] ;  /* 0x0000fd00ff047b82 */ /* 0x000e620000000800 */
[----:B------:R-:W-:Y:S01]  /*9590*/  BSSY B2, `(.L_x_2650) ;  /* 0x000002e000027945 */ /* 0x000fe20003800000 */
[-C--:B-1----:R-:W-:Y:S02]  /*95a0*/  ISETP.GE.AND P0, PT, R192, R4.reuse, PT ;  /* 0x00000004c000720c */ /* 0x082fe40003f06270 */
[----:B------:R-:W-:-:S11]  /*95b0*/  ISETP.GE.AND P1, PT, R205, R4, PT ;  /* 0x00000004cd00720c */ /* 0x000fd60003f26270 */
[----:B------:R-:W-:Y:S05]  /*95c0*/  @P0 BRA `(.L_x_2651) ;  /* 0x0000000000a80947 */ /* 0x000fea0003800000 */
[----:B----4-:R-:W1:Y:S01]  /*95d0*/  LDS.128 R4, [R3+0x20400] ;  /* 0x0204000003047984 */ /* 0x010e620000000c00 */
[----:B------:R-:W-:Y:S01]  /*95e0*/  SHF.R.U32.HI R33, RZ, 0x10, R29 ;  /* 0x00000010ff217819 */ /* 0x000fe2000001161d */
[--C-:B------:R-:W-:Y:S01]  /*95f0*/  HADD2.F32 R34, -RZ, R36.reuse.H0_H0 ;  /* 0x20000024ff227230 */ /* 0x100fe20000004100 */
[----:B0-----:R-:W-:Y:S01]  /*9600*/  SHF.R.U32.HI R35, RZ, 0x10, R27 ;  /* 0x00000010ff237819 */ /* 0x001fe2000001161b */
[----:B------:R-:W-:Y:S01]  /*9610*/  HADD2.F32 R32, -RZ, R36.H1_H1 ;  /* 0x30000024ff207230 */ /* 0x000fe20000004100 */
[----:B------:R-:W-:Y:S01]  /*9620*/  SHF.R.U64 R41, R28, 0x10, R29 ;  /* 0x000000101c297819 */ /* 0x000fe2000000121d */
[----:B------:R-:W-:Y:S01]  /*9630*/  HADD2.F32 R33, -RZ, R33.H0_H0 ;  /* 0x20000021ff217230 */ /* 0x000fe20000004100 */
[----:B------:R-:W-:Y:S01]  /*9640*/  SHF.R.U64 R39, R26, 0x10, R27 ;  /* 0x000000101a277819 */ /* 0x000fe2000000121b */
[----:B------:R-:W-:Y:S02]  /*9650*/  HADD2.F32 R35, -RZ, R35.H0_H0 ;  /* 0x20000023ff237230 */ /* 0x000fe40000004100 */
[----:B-1----:R-:W-:-:S02]  /*9660*/  HADD2.F32 R28, -RZ, R7.H0_H0 ;  /* 0x20000007ff1c7230 */ /* 0x002fc40000004100 */
[----:B------:R-:W-:Y:S02]  /*9670*/  HADD2.F32 R29, -RZ, R7.H1_H1 ;  /* 0x30000007ff1d7230 */ /* 0x000fe40000004100 */
[--C-:B------:R-:W-:Y:S02]  /*9680*/  HADD2.F32 R7, -RZ, R4.reuse.H0_H0 ;  /* 0x20000004ff077230 */ /* 0x100fe40000004100 */
[----:B------:R-:W-:Y:S02]  /*9690*/  HADD2.F32 R4, -RZ, R4.H1_H1 ;  /* 0x30000004ff047230 */ /* 0x000fe40000004100 */
[C---:B------:R-:W-:Y:S01]  /*96a0*/  FMUL.FTZ R38, R29.reuse, R33 ;  /* 0x000000211d267220 */ /* 0x040fe20000410000 */
[-C--:B------:R-:W-:Y:S01]  /*96b0*/  FMUL.FTZ R37, R29, R35.reuse ;  /* 0x000000231d257220 */ /* 0x080fe20000410000 */
[--C-:B------:R-:W-:Y:S02]  /*96c0*/  HADD2.F32 R26, -RZ, R6.reuse.H0_H0 ;  /* 0x20000006ff1a7230 */ /* 0x100fe40000004100 */
[----:B------:R-:W-:Y:S01]  /*96d0*/  FMUL.FTZ R36, R4, R34 ;  /* 0x0000002204247220 */ /* 0x000fe20000410000 */
[----:B------:R-:W-:Y:S01]  /*96e0*/  FFMA.FTZ R40, R28, R35, R38 ;  /* 0x000000231c287223 */ /* 0x000fe20000010026 */
[----:B------:R-:W-:-:S02]  /*96f0*/  HADD2.F32 R27, -RZ, R6.H1_H1 ;  /* 0x30000006ff1b7230 */ /* 0x000fc40000004100 */
[-C--:B------:R-:W-:Y:S01]  /*9700*/  FMUL.FTZ R38, R4, R32.reuse ;  /* 0x0000002004267220 */ /* 0x080fe20000410000 */
[C---:B------:R-:W-:Y:S01]  /*9710*/  FFMA.FTZ R36, R7.reuse, R32, -R36 ;  /* 0x0000002007247223 */ /* 0x040fe20000010824 */
[--C-:B------:R-:W-:Y:S02]  /*9720*/  HADD2.F32 R6, -RZ, R5.reuse.H0_H0 ;  /* 0x20000005ff067230 */ /* 0x100fe40000004100 */
[----:B------:R-:W-:Y:S01]  /*9730*/  FFMA.FTZ R37, R28, R33, -R37 ;  /* 0x000000211c257223 */ /* 0x000fe20000010825 */
[----:B------:R-:W-:Y:S02]  /*9740*/  HADD2.F32 R32, -RZ, R42.H0_H0 ;  /* 0x2000002aff207230 */ /* 0x000fe40000004100 */
[----:B------:R-:W-:Y:S01]  /*9750*/  FFMA.FTZ R33, R7, R34, R38 ;  /* 0x0000002207217223 */ /* 0x000fe20000010026 */
[----:B------:R-:W-:Y:S02]  /*9760*/  HADD2.F32 R5, -RZ, R5.H1_H1 ;  /* 0x30000005ff057230 */ /* 0x000fe40000004100 */
[----:B------:R-:W-:-:S02]  /*9770*/  HADD2.F32 R28, -RZ, R43.H1_H1 ;  /* 0x3000002bff1c7230 */ /* 0x000fc40000004100 */
[C---:B------:R-:W-:Y:S01]  /*9780*/  FMUL.FTZ R35, R27.reuse, R32 ;  /* 0x000000201b237220 */ /* 0x040fe20000410000 */
[----:B------:R-:W-:Y:S02]  /*9790*/  HADD2.F32 R29, -RZ, R39.H0_H0 ;  /* 0x20000027ff1d7230 */ /* 0x000fe40000004100 */
[----:B------:R-:W-:Y:S02]  /*97a0*/  HADD2.F32 R4, -RZ, R41.H0_H0 ;  /* 0x20000029ff047230 */ /* 0x000fe40000004100 */
[-C--:B------:R-:W-:Y:S01]  /*97b0*/  FMUL.FTZ R27, R27, R28.reuse ;  /* 0x0000001c1b1b7220 */ /* 0x080fe20000410000 */
[C---:B------:R-:W-:Y:S01]  /*97c0*/  FFMA.FTZ R35, R26.reuse, R28, -R35 ;  /* 0x0000001c1a237223 */ /* 0x040fe20000010823 */
[C---:B------:R-:W-:Y:S01]  /*97d0*/  FMUL.FTZ R7, R5.reuse, R29 ;  /* 0x0000001d05077220 */ /* 0x040fe20000410000 */
[----:B------:R-:W-:Y:S01]  /*97e0*/  FMUL.FTZ R34, R5, R4 ;  /* 0x0000000405227220 */ /* 0x000fe20000410000 */
[----:B------:R-:W-:Y:S02]  /*97f0*/  FFMA.FTZ R26, R26, R32, R27 ;  /* 0x000000201a1a7223 */ /* 0x000fe4000001001b */
[----:B------:R-:W-:Y:S01]  /*9800*/  FFMA.FTZ R5, R6, R4, -R7 ;  /* 0x0000000406057223 */ /* 0x000fe20000010807 */
[----:B------:R-:W-:Y:S01]  /*9810*/  F2FP.F16.F32.PACK_AB R7, R40, R37 ;  /* 0x000000252807723e */ /* 0x000fe200000000ff */
[----:B------:R-:W-:Y:S01]  /*9820*/  FFMA.FTZ R34, R6, R29, R34 ;  /* 0x0000001d06227223 */ /* 0x000fe20000010022 */
[----:B------:R-:W-:-:S02]  /*9830*/  F2FP.F16.F32.PACK_AB R4, R33, R36 ;  /* 0x000000242104723e */ /* 0x000fc400000000ff */
[----:B------:R-:W-:Y:S02]  /*9840*/  F2FP.F16.F32.PACK_AB R6, R26, R35 ;  /* 0x000000231a06723e */ /* 0x000fe400000000ff */
[----:B------:R-:W-:-:S05]  /*9850*/  F2FP.F16.F32.PACK_AB R5, R34, R5 ;  /* 0x000000052205723e */ /* 0x000fca00000000ff */
[----:B------:R1:W-:Y:S02]  /*9860*/  STS.128 [R3+0x20400], R4 ;  /* 0x0204000403007388 */ /* 0x0003e40000000c00 */
.L_x_2651:
[----:B------:R-:W-:Y:S05]  /*9870*/  BSYNC B2 ;  /* 0x0000000000027941 */ /* 0x000fea0003800000 */
.L_x_2650:
[----:B------:R-:W-:Y:S05]  /*9880*/  @P1 BRA `(.L_x_2649) ;  /* 0x0000000000a81947 */ /* 0x000fea0003800000 */
[----:B-1--4-:R-:W1:Y:S01]  /*9890*/  LDS.128 R4, [R0] ;  /* 0x0000000000047984 */ /* 0x012e620000000c00 */
[----:B------:R-:W-:Y:S01]  /*98a0*/  SHF.R.U32.HI R27, RZ, 0x10, R21 ;  /* 0x00000010ff1b7819 */ /* 0x000fe20000011615 */
[----:B------:R-:W-:Y:S01]  /*98b0*/  HADD2.F32 R28, -RZ, R42.H1_H1 ;  /* 0x3000002aff1c7230 */ /* 0x000fe20000004100 */
[--C-:B------:R-:W-:Y:S01]  /*98c0*/  SHF.R.U32.HI R29, RZ, 0x10, R25.reuse ;  /* 0x00000010ff1d7819 */ /* 0x100fe20000011619 */
[----:B------:R-:W-:Y:S01]  /*98d0*/  HADD2.F32 R26, -RZ, R44.H0_H0 ;  /* 0x2000002cff1a7230 */ /* 0x000fe20000004100 */
[----:B0-----:R-:W-:Y:S01]  /*98e0*/  SHF.R.U64 R35, R24, 0x10, R25 ;  /* 0x0000001018237819 */ /* 0x001fe20000001219 */
        /* <DEDUP_REMOVED lines=15> */
[----:B------:R-:W-:Y:S02]  /*99e0*/  HADD2.F32 R6, -RZ, R5.H0_H0 ;  /* 0x20000005ff067230 */ /* 0x000fe40000004100 */
        /* <DEDUP_REMOVED lines=19> */
[----:B------:R2:W-:Y:S02]  /*9b20*/  STS.128 [R0], R4 ;  /* 0x0000000400007388 */ /* 0x0005e40000000c00 */
.L_x_2649:
[----:B------:R-:W-:Y:S05]  /*9b30*/  BSYNC B1 ;  /* 0x0000000000017941 */ /* 0x000fea0003800000 */
.L_x_2648:
        /* <DEDUP_REMOVED lines=10> */
[----:B------:R-:W-:Y:S01]  /*9be0*/  HADD2.F32 R24, -RZ, R45.H0_H0 ;  /* 0x2000002dff187230 */ /* 0x000fe20000004100 */
[----:B------:R-:W-:Y:S01]  /*9bf0*/  SHF.R.U32.HI R25, RZ, 0x10, R9 ;  /* 0x00000010ff197819 */ /* 0x000fe20000011609 */
        /* <DEDUP_REMOVED lines=19> */
[----:B------:R-:W-:Y:S02]  /*9d30*/  HADD2.F32 R20, -RZ, R45.H1_H1 ;  /* 0x3000002dff147230 */ /* 0x000fe40000004100 */
[----:B------:R-:W-:Y:S01]  /*9d40*/  FFMA.FTZ R21, R7, R24, R28 ;  /* 0x0000001807157223 */ /* 0x000fe2000001001c */
[----:B------:R-:W-:Y:S02]  /*9d50*/  HADD2.F32 R5, -RZ, R5.H1_H1 ;  /* 0x30000005ff057230 */ /* 0x000fe40000004100 */
[----:B------:R-:W-:-:S02]  /*9d60*/  HADD2.F32 R14, -RZ, R47.H0_H0 ;  /* 0x2000002fff0e7230 */ /* 0x000fc40000004100 */
        /* <DEDUP_REMOVED lines=15> */
.L_x_2654:
[----:B------:R-:W-:Y:S05]  /*9e60*/  BSYNC B1 ;  /* 0x0000000000017941 */ /* 0x000fea0003800000 */
.L_x_2653:
[----:B------:R-:W-:Y:S05]  /*9e70*/  @P1 BRA `(.L_x_2652) ;  /* 0x0000001400bc1947 */ /* 0x000fea0003800000 */
[----:B-1--4-:R-:W1:Y:S01]  /*9e80*/  LDS.128 R4, [R0+0x1000] ;  /* 0x0010000000047984 */ /* 0x012e620000000c00 */
[----:B------:R-:W-:Y:S02]  /*9e90*/  SHF.R.U64 R24, R12, 0x10, R13 ;  /* 0x000000100c187819 */ /* 0x000fe4000000120d */
[----:B------:R-:W-:Y:S02]  /*9ea0*/  SHF.R.U32.HI R14, RZ, 0x10, R11 ;  /* 0x00000010ff0e7819 */ /* 0x000fe4000001160b */
[----:B------:R-:W-:Y:S01]  /*9eb0*/  SHF.R.U32.HI R12, RZ, 0x10, R13 ;  /* 0x00000010ff0c7819 */ /* 0x000fe2000001160d */
[----:B------:R-:W-:Y:S01]  /*9ec0*/  HADD2.F32 R13, -RZ, R46.H0_H0 ;  /* 0x2000002eff0d7230 */ /* 0x000fe20000004100 */
[----:B------:R-:W-:Y:S01]  /*9ed0*/  SHF.R.U64 R21, R10, 0x10, R11 ;  /* 0x000000100a157819 */ /* 0x000fe2000000120b */
[----:B------:R-:W-:Y:S02]  /*9ee0*/  HADD2.F32 R14, -RZ, R14.H0_H0 ;  /* 0x2000000eff0e7230 */ /* 0x000fe40000004100 */
[----:B------:R-:W-:-:S02]  /*9ef0*/  HADD2.F32 R12, -RZ, R12.H0_H0 ;  /* 0x2000000cff0c7230 */ /* 0x000fc40000004100 */
[----:B------:R-:W-:Y:S02]  /*9f00*/  HADD2.F32 R11, -RZ, R47.H1_H1 ;  /* 0x3000002fff0b7230 */ /* 0x000fe40000004100 */
[--C-:B-1----:R-:W-:Y:S02]  /*9f10*/  HADD2.F32 R10, -RZ, R7.reuse.H1_H1 ;  /* 0x30000007ff0a7230 */ /* 0x102fe40000004100 */
[--C-:B------:R-:W-:Y:S02]  /*9f20*/  HADD2.F32 R3, -RZ, R4.reuse.H0_H0 ;  /* 0x20000004ff037230 */ /* 0x100fe40000004100 */
[----:B------:R-:W-:Y:S02]  /*9f30*/  HADD2.F32 R4, -RZ, R4.H1_H1 ;  /* 0x30000004ff047230 */ /* 0x000fe40000004100 */
[C---:B------:R-:W-:Y:S01]  /*9f40*/  FMUL.FTZ R20, R10.reuse, R14 ;  /* 0x0000000e0a147220 */ /* 0x040fe20000410000 */
[----:B------:R-:W-:Y:S02]  /*9f50*/  HADD2.F32 R9, -RZ, R7.H0_H0 ;  /* 0x20000007ff097230 */ /* 0x000fe40000004100 */
[----:B------:R-:W-:Y:S01]  /*9f60*/  FMUL.FTZ R15, R10, R12 ;  /* 0x0000000c0a0f7220 */ /* 0x000fe20000410000 */
[----:B------:R-:W-:-:S02]  /*9f70*/  HADD2.F32 R7, -RZ, R6.H0_H0 ;  /* 0x20000006ff077230 */ /* 0x000fc40000004100 */
[C---:B------:R-:W-:Y:S01]  /*9f80*/  FMUL.FTZ R10, R4.reuse, R13 ;  /* 0x0000000d040a7220 */ /* 0x040fe20000410000 */
[----:B------:R-:W-:Y:S02]  /*9f90*/  HADD2.F32 R8, -RZ, R6.H1_H1 ;  /* 0x30000006ff087230 */ /* 0x000fe40000004100 */
[----:B------:R-:W-:Y:S01]  /*9fa0*/  FFMA.FTZ R20, R9, R12, -R20 ;  /* 0x0000000c09147223 */ /* 0x000fe20000010814 */
[-C--:B------:R-:W-:Y:S01]  /*9fb0*/  FMUL.FTZ R12, R4, R11.reuse ;  /* 0x0000000b040c7220 */ /* 0x080fe20000410000 */
[----:B------:R-:W-:Y:S01]  /*9fc0*/  FFMA.FTZ R11, R3, R11, -R10 ;  /* 0x0000000b030b7223 */ /* 0x000fe2000001080a */
[--C-:B------:R-:W-:Y:S02]  /*9fd0*/  HADD2.F32 R10, -RZ, R30.reuse.H0_H0 ;  /* 0x2000001eff0a7230 */ /* 0x100fe40000004100 */
[----:B------:R-:W-:Y:S01]  /*9fe0*/  FFMA.FTZ R15, R9, R14, R15 ;  /* 0x0000000e090f7223 */ /* 0x000fe2000001000f */
[----:B------:R-:W-:Y:S02]  /*9ff0*/  HADD2.F32 R6, -RZ, R5.H0_H0 ;  /* 0x20000005ff067230 */ /* 0x000fe40000004100 */
[----:B------:R-:W-:Y:S01]  /*a000*/  FFMA.FTZ R12, R3, R13, R12 ;  /* 0x0000000d030c7223 */ /* 0x000fe2000001000c */
[----:B------:R-:W-:-:S02]  /*a010*/  HADD2.F32 R30, -RZ, R30.H1_H1 ;  /* 0x3000001eff1e7230 */ /* 0x000fc40000004100 */
[C---:B------:R-:W-:Y:S01]  /*a020*/  FMUL.FTZ R14, R8.reuse, R10 ;  /* 0x0000000a080e7220 */ /* 0x040fe20000410000 */
[----:B------:R-:W-:Y:S02]  /*a030*/  HADD2.F32 R5, -RZ, R5.H1_H1 ;  /* 0x30000005ff057230 */ /* 0x000fe40000004100 */
[----:B------:R-:W-:Y:S02]  /*a040*/  HADD2.F32 R9, -RZ, R21.H0_H0 ;  /* 0x20000015ff097230 */ /* 0x000fe40000004100 */
[-C--:B------:R-:W-:Y:S01]  /*a050*/  FMUL.FTZ R13, R8, R30.reuse ;  /* 0x0000001e080d7220 */ /* 0x080fe20000410000 */
[----:B------:R-:W-:Y:S02]  /*a060*/  HADD2.F32 R4, -RZ, R24.H0_H0 ;  /* 0x20000018ff047230 */ /* 0x000fe40000004100 */
[----:B------:R-:W-:Y:S01]  /*a070*/  FFMA.FTZ R14, R7, R30, -R14 ;  /* 0x0000001e070e7223 */ /* 0x000fe2000001080e */
[----:B------:R-:W-:Y:S01]  /*a080*/  FMUL.FTZ R3, R5, R9 ;  /* 0x0000000905037220 */ /* 0x000fe20000410000 */
[----:B------:R-:W-:Y:S01]  /*a090*/  FFMA.FTZ R13, R7, R10, R13 ;  /* 0x0000000a070d7223 */ /* 0x000fe2000001000d */
[----:B------:R-:W-:Y:S01]  /*a0a0*/  FMUL.FTZ R8, R5, R4 ;  /* 0x0000000405087220 */ /* 0x000fe20000410000 */
[----:B------:R-:W-:Y:S01]  /*a0b0*/  F2FP.F16.F32.PACK_AB R7, R15, R20 ;  /* 0x000000140f07723e */ /* 0x000fe200000000ff */
[----:B------:R-:W-:Y:S01]  /*a0c0*/  FFMA.FTZ R3, R6, R4, -R3 ;  /* 0x0000000406037223 */ /* 0x000fe20000010803 */
[----:B------:R-:W-:Y:S01]  /*a0d0*/  F2FP.F16.F32.PACK_AB R4, R12, R11 ;  /* 0x0000000b0c04723e */ /* 0x000fe200000000ff */
[----:B------:R-:W-:Y:S01]  /*a0e0*/  FFMA.FTZ R8, R6, R9, R8 ;  /* 0x0000000906087223 */ /* 0x000fe20000010008 */
[----:B------:R-:W-:-:S04]  /*a0f0*/  F2FP.F16.F32.PACK_AB R6, R13, R14 ;  /* 0x0000000e0d06723e */ /* 0x000fc800000000ff */
[----:B------:R-:W-:-:S05]  /*a100*/  F2FP.F16.F32.PACK_AB R5, R8, R3 ;  /* 0x000000030805723e */ /* 0x000fca00000000ff */
[----:B------:R2:W-:Y:S01]  /*a110*/  STS.128 [R0+0x1000], R4 ;  /* 0x0010000400007388 */ /* 0x0005e20000000c00 */
[----:B------:R-:W-:Y:S05]  /*a120*/  BRA `(.L_x_2652) ;  /* 0x0000001400107947 */ /* 0x000fea0003800000 */
.L_x_2639:
[----:B------:R-:W0:Y:S01]  /*a130*/  LDC R6, c[0x0][0x448] ;  /* 0x00011200ff067b82 */ /* 0x000e220000000800 */
[----:B------:R-:W2:Y:S01]  /*a140*/  S2R R0, SR_TID.X ;  /* 0x0000000000007919 */ /* 0x000ea20000002100 */
[----:B------:R-:W-:Y:S01]  /*a150*/  ULDC.64 UR4, c[0x0][0x3f8] ;  /* 0x0000fe0000047ab9 */ /* 0x000fe20000000a00 */
[----:B------:R-:W-:Y:S01]  /*a160*/  ULDC.64 UR6, c[0x0][0x408] ;  /* 0x0001020000067ab9 */ /* 0x000fe20000000a00 */
[----:B------:R-:W-:Y:S02]  /*a170*/  IMAD.MOV.U32 R25, RZ, RZ, R27 ;  /* 0x000000ffff197224 */ /* 0x000fe400078e001b */
        /* <DEDUP_REMOVED lines=19> */
[----:B------:R-:W-:Y:S01]  /*a2b0*/  LEA R26, P0, R24, UR4, 0x1 ;  /* 0x00000004181a7c11 */ /* 0x000fe2000f8008ff */
        /* <DEDUP_REMOVED lines=9> */
[----:B------:R-:W0:Y:S01]  /*a350*/  LDC R37, c[0x0][0x3f4] ;  /* 0x0000fd00ff257b82 */ /* 0x000e220000000800 */
[----:B------:R-:W2:Y:S01]  /*a360*/  SHFL.IDX PT, R4, R26, RZ, 0x1c1f ;  /* 0x001c1fff1a047589 */ /* 0x000ea200000e0000 */
[----:B------:R-:W-:-:S03]  /*a370*/  IMAD R3, R23, R6, RZ ;  /* 0x0000000617037224 */ /* 0x000fc600078e02ff */
[----:B------:R-:W3:Y:S04]  /*a380*/  SHFL.IDX PT, R0, R27, RZ, 0x1c1f ;  /* 0x001c1fff1b007589 */ /* 0x000ee800000e0000 */
[----:B------:R-:W5:Y:S04]  /*a390*/  SHFL.IDX PT, R14, R35, RZ, 0x1c1f ;  /* 0x001c1fff230e7589 */ /* 0x000f6800000e0000 */
[----:B------:R-:W5:Y:S01]  /*a3a0*/  SHFL.IDX PT, R5, R25, RZ, 0x1c1f ;  /* 0x001c1fff19057589 */ /* 0x000f6200000e0000 */
[----:B0-----:R-:W-:-:S04]  /*a3b0*/  ISETP.GE.AND P0, PT, R18, R37, PT ;  /* 0x000000251200720c */ /* 0x001fc80003f06270 */
[----:B------:R-:W-:-:S13]  /*a3c0*/  ISETP.GE.OR P1, PT, R34, R3, P0 ;  /* 0x000000032200720c */ /* 0x000fda0000726670 */
[C---:B------:R-:W-:Y:S01]  /*a3d0*/  @!P1 IMAD.SHL.U32 R7, R18.reuse, 0x2, RZ ;  /* 0x0000000212079824 */ /* 0x040fe200078e00ff */
[----:B------:R-:W-:-:S04]  /*a3e0*/  @!P1 SHF.L.U64.HI R6, R18, 0x1, R19 ;  /* 0x0000000112069819 */ /* 0x000fc80000010213 */
[----:B--2---:R-:W-:-:S05]  /*a3f0*/  @!P1 IADD3 R8, P2, R4, R7, RZ ;  /* 0x0000000704089210 */ /* 0x004fca0007f5e0ff */
[----:B---3--:R-:W-:-:S06]  /*a400*/  @!P1 IMAD.X R9, R0, 0x1, R6, P2 ;  /* 0x0000000100099824 */ /* 0x008fcc00010e0606 */
[----:B-1--4-:R-:W2:Y:S01]  /*a410*/  @!P1 LD.E.128 R8, desc[UR40][R8.64] ;  /* 0x0000002808089980 */ /* 0x012ea2000c101d00 */
[----:B-----5:R-:W-:-:S05]  /*a420*/  @!P1 IADD3 R4, P2, R14, R7, RZ ;  /* 0x000000070e049210 */ /* 0x020fca0007f5e0ff */
[----:B------:R-:W-:-:S06]  /*a430*/  @!P1 IMAD.X R5, R5, 0x1, R6, P2 ;  /* 0x0000000105059824 */ /* 0x000fcc00010e0606 */
[----:B------:R-:W3:Y:S01]  /*a440*/  @!P1 LD.E.128 R4, desc[UR40][R4.64] ;  /* 0x0000002804049980 */ /* 0x000ee2000c101d00 */
[----:B------:R-:W-:Y:S02]  /*a450*/  CS2R R20, SRZ ;  /* 0x0000000000147805 */ /* 0x000fe4000001ff00 */
[----:B------:R-:W-:Y:S02]  /*a460*/  CS2R R30, SRZ ;  /* 0x00000000001e7805 */ /* 0x000fe4000001ff00 */
[----:B------:R-:W-:Y:S01]  /*a470*/  CS2R R28, SRZ ;  /* 0x00000000001c7805 */ /* 0x000fe2000001ff00 */
[----:B------:R0:W1:Y:S01]  /*a480*/  SHFL.IDX PT, R24, R26, 0x1, 0x1c1f ;  /* 0x003c1f001a187f89 */ /* 0x00006200000e0000 */
[----:B------:R-:W-:-:S03]  /*a490*/  CS2R R32, SRZ ;  /* 0x0000000000207805 */ /* 0x000fc6000001ff00 */
[----:B------:R0:W4:Y:S04]  /*a4a0*/  SHFL.IDX PT, R14, R35, 0x1, 0x1c1f ;  /* 0x003c1f00230e7f89 */ /* 0x00012800000e0000 */
[----:B------:R-:W0:Y:S01]  /*a4b0*/  SHFL.IDX PT, R25, R25, 0x1, 0x1c1f ;  /* 0x003c1f0019197f89 */ /* 0x000e2200000e0000 */
[----:B--2---:R-:W-:Y:S02]  /*a4c0*/  @!P1 IMAD.MOV.U32 R20, RZ, RZ, R8 ;  /* 0x000000ffff149224 */ /* 0x004fe400078e0008 */
[----:B------:R-:W-:Y:S02]  /*a4d0*/  @!P1 IMAD.MOV.U32 R21, RZ, RZ, R9 ;  /* 0x000000ffff159224 */ /* 0x000fe400078e0009 */
[----:B------:R-:W-:Y:S02]  /*a4e0*/  IMAD.MOV.U32 R0, RZ, RZ, R20 ;  /* 0x000000ffff007224 */ /* 0x000fe400078e0014 */
[----:B------:R-:W-:-:S02]  /*a4f0*/  @!P1 IMAD.MOV.U32 R28, RZ, RZ, R10 ;  /* 0x000000ffff1c9224 */ /* 0x000fc400078e000a */
[----:B------:R-:W-:Y:S01]  /*a500*/  @!P1 IMAD.MOV.U32 R29, RZ, RZ, R11 ;  /* 0x000000ffff1d9224 */ /* 0x000fe200078e000b */
[----:B------:R-:W-:Y:S01]  /*a510*/  PRMT R56, R56, 0x5410, R0 ;  /* 0x0000541038387816 */ /* 0x000fe20000000000 */
[----:B------:R-:W-:Y:S01]  /*a520*/  IMAD.MOV.U32 R12, RZ, RZ, R21 ;  /* 0x000000ffff0c7224 */ /* 0x000fe200078e0015 */
[----:B------:R2:W0:Y:S01]  /*a530*/  SHFL.IDX PT, R0, R27, 0x1, 0x1c1f ;  /* 0x003c1f001b007f89 */ /* 0x00042200000e0000 */
[----:B---3--:R-:W-:Y:S01]  /*a540*/  @!P1 IMAD.MOV.U32 R30, RZ, RZ, R4 ;  /* 0x000000ffff1e9224 */ /* 0x008fe200078e0004 */
[----:B------:R-:W-:Y:S01]  /*a550*/  MOV R8, R28 ;  /* 0x0000001c00087202 */ /* 0x000fe20000000f00 */
[----:B------:R-:W-:Y:S01]  /*a560*/  @!P1 IMAD.MOV.U32 R31, RZ, RZ, R5 ;  /* 0x000000ffff1f9224 */ /* 0x000fe200078e0005 */
[----:B------:R-:W-:Y:S01]  /*a570*/  PRMT R46, R12, 0x7610, R46 ;  /* 0x000076100c2e7816 */ /* 0x000fe2000000002e */
[----:B------:R-:W-:Y:S02]  /*a580*/  @!P1 IMAD.MOV.U32 R32, RZ, RZ, R6 ;  /* 0x000000ffff209224 */ /* 0x000fe400078e0006 */
[----:B------:R-:W-:-:S02]  /*a590*/  @!P1 IMAD.MOV.U32 R33, RZ, RZ, R7 ;  /* 0x000000ffff219224 */ /* 0x000fc400078e0007 */
[----:B------:R-:W-:Y:S02]  /*a5a0*/  IMAD.MOV.U32 R4, RZ, RZ, R30 ;  /* 0x000000ffff047224 */ /* 0x000fe400078e001e */
[----:B------:R-:W-:Y:S02]  /*a5b0*/  IMAD.MOV.U32 R5, RZ, RZ, R31 ;  /* 0x000000ffff057224 */ /* 0x000fe400078e001f */
[----:B------:R-:W-:Y:S01]  /*a5c0*/  IMAD.MOV.U32 R9, RZ, RZ, R29 ;  /* 0x000000ffff097224 */ /* 0x000fe200078e001d */
[----:B------:R-:W-:Y:S01]  /*a5d0*/  PRMT R56, R4, 0x7610, R56 ;  /* 0x0000761004387816 */ /* 0x000fe20000000038 */
[----:B------:R-:W-:Y:S01]  /*a5e0*/  IMAD.MOV.U32 R6, RZ, RZ, R32 ;  /* 0x000000ffff067224 */ /* 0x000fe200078e0020 */
[----:B------:R-:W-:Y:S01]  /*a5f0*/  PRMT R47, R5, 0x7610, R47 ;  /* 0x00007610052f7816 */ /* 0x000fe2000000002f */
[----:B------:R-:W-:Y:S01]  /*a600*/  IMAD.MOV.U32 R7, RZ, RZ, R33 ;  /* 0x000000ffff077224 */ /* 0x000fe200078e0021 */
[----:B------:R-:W-:Y:S02]  /*a610*/  PRMT R36, R8, 0x5410, R9 ;  /* 0x0000541008247816 */ /* 0x000fe40000000009 */
[----:B------:R-:W-:-:S02]  /*a620*/  CS2R R4, SRZ ;  /* 0x0000000000047805 */ /* 0x000fc4000001ff00 */
[----:B------:R-:W-:Y:S02]  /*a630*/  PRMT R57, R6, 0x7610, R57 ;  /* 0x0000761006397816 */ /* 0x000fe40000000039 */
[----:B012-4-:R-:W-:-:S07]  /*a640*/  PRMT R50, R7, 0x7610, R50 ;  /* 0x0000761007327816 */ /* 0x017fce0000000032 */
.L_x_2955:
[----:B------:R-:W2:Y:S01]  /*a650*/  LDL R7, [R1+0x58] ;  /* 0x0000580001077983 */ /* 0x000ea20000100800 */
[----:B------:R-:W-:Y:S01]  /*a660*/  VIADD R34, R34, 0x20 ;  /* 0x0000002022227836 */ /* 0x000fe20000000000 */
[----:B------:R-:W-:Y:S01]  /*a670*/  BSSY B1, `(.L_x_2656) ;  /* 0x0000016000017945 */ /* 0x000fe20003800000 */
[----:B------:R-:W-:Y:S02]  /*a680*/  CS2R R8, SRZ ;  /* 0x0000000000087805 */ /* 0x000fe4000001ff00 */
[----:B------:R-:W-:Y:S02]  /*a690*/  CS2R R10, SRZ ;  /* 0x00000000000a7805 */ /* 0x000fe4000001ff00 */
[----:B------:R-:W-:Y:S02]  /*a6a0*/  ISETP.GE.AND P1, PT, R34, R3, PT ;  /* 0x000000032200720c */ /* 0x000fe40003f26270 */
[----:B--2---:R-:W-:-:S04]  /*a6b0*/  LEA.HI R6, R7, R7, RZ, 0x1 ;  /* 0x0000000707067211 */ /* 0x004fc800078f08ff */
[----:B------:R-:W-:-:S05]  /*a6c0*/  LOP3.LUT R6, R6, 0xfffffffe, RZ, 0xc0, !PT ;  /* 0xfffffffe06067812 */ /* 0x000fca00078ec0ff */
[----:B------:R-:W-:Y:S01]  /*a6d0*/  IMAD.IADD R13, R7, 0x1, -R6 ;  /* 0x00000001070d7824 */ /* 0x000fe200078e0a06 */
[----:B------:R-:W-:-:S04]  /*a6e0*/  CS2R R6, SRZ ;  /* 0x0000000000067805 */ /* 0x000fc8000001ff00 */
[----:B------:R-:W-:Y:S01]  /*a6f0*/  SHF.L.U32 R13, R13, 0x1f, RZ ;  /* 0x0000001f0d0d7819 */ /* 0x000fe200000006ff */
[----:B------:R-:W-:Y:S06]  /*a700*/  @P1 BRA `(.L_x_2657) ;  /* 0x0000000000301947 */ /* 0x000fec0003800000 */
[----:B------:R-:W-:Y:S02]  /*a710*/  CS2R R6, SRZ ;  /* 0x0000000000067805 */ /* 0x000fe4000001ff00 */
[----:B------:R-:W-:Y:S02]  /*a720*/  CS2R R8, SRZ ;  /* 0x0000000000087805 */ /* 0x000fe4000001ff00 */
[----:B------:R-:W-:Y:S01]  /*a730*/  CS2R R10, SRZ ;  /* 0x00000000000a7805 */ /* 0x000fe2000001ff00 */
[----:B------:R-:W-:Y:S06]  /*a740*/  @P0 BRA `(.L_x_2657) ;  /* 0x0000000000200947 */ /* 0x000fec0003800000 */
[C---:B------:R-:W-:Y:S01]  /*a750*/  IMAD.SHL.U32 R7, R18.reuse, 0x2, RZ ;  /* 0x0000000212077824 */ /* 0x040fe200078e00ff */
[----:B------:R-:W-:-:S04]  /*a760*/  SHF.L.U64.HI R5, R18, 0x1, R19 ;  /* 0x0000000112057819 */ /* 0x000fc80000010213 */
[-C--:B------:R-:W-:Y:S02]  /*a770*/  IADD3 R8, P1, R24, R7.reuse, RZ ;  /* 0x0000000718087210 */ /* 0x080fe40007f3e0ff */
[----:B------:R-:W-:-:S03]  /*a780*/  IADD3 R4, P2, R14, R7, RZ ;  /* 0x000000070e047210 */ /* 0x000fc60007f5e0ff */
[--C-:B------:R-:W-:Y:S02]  /*a790*/  IMAD.X R9, R0, 0x1, R5.reuse, P1 ;  /* 0x0000000100097824 */ /* 0x100fe400008e0605 */
[----:B------:R-:W-:-:S04]  /*a7a0*/  IMAD.X R5, R25, 0x1, R5, P2 ;  /* 0x0000000119057824 */ /* 0x000fc800010e0605 */
[----:B------:R-:W5:Y:S04]  /*a7b0*/  LD.E.128 R8, desc[UR40][R8.64] ;  /* 0x0000002808087980 */ /* 0x000f68000c101d00 */
[----:B------:R-:W5:Y:S02]  /*a7c0*/  LD.E.128 R4, desc[UR40][R4.64] ;  /* 0x0000002804047980 */ /* 0x000f64000c101d00 */
.L_x_2657:
[----:B------:R-:W-:Y:S05]  /*a7d0*/  BSYNC B1 ;  /* 0x0000000000017941 */ /* 0x000fea0003800000 */
.L_x_2656:
[----:B------:R-:W0:Y:S01]  /*a7e0*/  SYNCS.PHASECHK.TRANS64.TRYWAIT P1, [R2+URZ+0x28c00], R13 ;  /* 0x028c000d020075a7 */ /* 0x000e22000802017f */
[----:B------:R-:W-:Y:S01]  /*a7f0*/  VIADDMNMX R3, R3, -R196, 0x40, PT ;  /* 0x0000004003037446 */ /* 0x000fe200038009c4 */
[C---:B------:R-:W-:Y:S01]  /*a800*/  VIADD R0, R190.reuse, 0x20 ;  /* 0x00000020be007836 */ /* 0x040fe20000000000 */
[----:B------:R-:W-:Y:S01]  /*a810*/  BSSY B1, `(.L_x_2658) ;  /* 0x0000010000017945 */ /* 0x000fe20003800000 */
[----:B-----5:R-:W-:Y:S01]  /*a820*/  IMAD.MOV.U32 R14, RZ, RZ, R5 ;  /* 0x000000ffff0e7224 */ /* 0x020fe200078e0005 */
[-C--:B------:R-:W-:Y:S01]  /*a830*/  ISETP.GE.OR P2, PT, R190, R3.reuse, P0 ;  /* 0x00000003be00720c */ /* 0x080fe20000746670 */
[----:B------:R-:W-:Y:S01]  /*a840*/  IMAD.MOV.U32 R12, RZ, RZ, R4 ;  /* 0x000000ffff0c7224 */ /* 0x000fe200078e0004 */
[----:B------:R-:W-:Y:S01]  /*a850*/  ISETP.GE.OR P0, PT, R0, R3, P0 ;  /* 0x000000030000720c */ /* 0x000fe20000706670 */
[----:B------:R-:W-:Y:S01]  /*a860*/  IMAD.MOV.U32 R3, RZ, RZ, R6 ;  /* 0x000000ffff037224 */ /* 0x000fe200078e0006 */
[----:B------:R-:W-:Y:S01]  /*a870*/  PRMT R57, R57, 0x5410, R14 ;  /* 0x0000541039397816 */ /* 0x000fe2000000000e */
[----:B------:R-:W-:Y:S01]  /*a880*/  IMAD.MOV.U32 R14, RZ, RZ, R8 ;  /* 0x000000ffff0e7224 */ /* 0x000fe200078e0008 */
[----:B------:R-:W-:Y:S01]  /*a890*/  PRMT R40, R12, 0x7610, R40 ;  /* 0x000076100c287816 */ /* 0x000fe20000000028 */
[----:B------:R-:W-:Y:S01]  /*a8a0*/  IMAD.MOV.U32 R15, RZ, RZ, R9 ;  /* 0x000000ffff0f7224 */ /* 0x000fe200078e0009 */
[----:B------:R-:W-:Y:S01]  /*a8b0*/  MOV R12, R7 ;  /* 0x00000007000c7202 */ /* 0x000fe20000000f00 */
[----:B------:R-:W-:Y:S01]  /*a8c0*/  IMAD.IADD R35, R18, 0x1, R37 ;  /* 0x0000000112237824 */ /* 0x000fe200078e0225 */
[----:B------:R-:W-:-:S02]  /*a8d0*/  PRMT R40, R40, 0x5410, R14 ;  /* 0x0000541028287816 */ /* 0x000fc4000000000e */
[----:B------:R-:W-:Y:S02]  /*a8e0*/  PRMT R39, R12, 0x5410, R3 ;  /* 0x000054100c277816 */ /* 0x000fe40000000003 */
[----:B------:R-:W-:Y:S01]  /*a8f0*/  PRMT R58, R15, 0x7610, R58 ;  /* 0x000076100f3a7816 */ /* 0x000fe2000000003a */
[----:B0-----:R-:W-:Y:S06]  /*a900*/  @!P1 BRA `(.L_x_2659) ;  /* 0x0000019800549947 */ /* 0x001fec0003800000 */
.L_x_2956:
[----:B------:R-:W-:Y:S05]  /*a910*/  BSYNC B1 ;  /* 0x0000000000017941 */ /* 0x000fea0003800000 */
.L_x_2658:
[----:B------:R-:W-:Y:S01]  /*a920*/  BSSY B1, `(.L_x_2660) ;  /* 0x0000063000017945 */ /* 0x000fe20003800000 */
[----:B------:R-:W-:Y:S01]  /*a930*/  IMAD.MOV.U32 R3, RZ, RZ, R10 ;  /* 0x000000ffff037224 */ /* 0x000fe200078e000a */
[----:B------:R-:W-:Y:S01]  /*a940*/  LOP3.LUT R35, R35, 0x38, RZ, 0xc0, !PT ;  /* 0x0000003823237812 */ /* 0x000fe200078ec0ff */
[----:B------:R-:W-:Y:S01]  /*a950*/  IMAD.MOV.U32 R34, RZ, RZ, R11 ;  /* 0x000000ffff227224 */ /* 0x000fe200078e000b */
[----:B------:R-:W-:Y:S06]  /*a960*/  @P2 BRA `(.L_x_2661) ;  /* 0x0000000400782947 */ /* 0x000fec0003800000 */
[----:B------:R-:W-:Y:S01]  /*a970*/  IMAD.SHL.U32 R12, R198, 0x40, RZ ;  /* 0x00000040c60c7824 */ /* 0x000fe200078e00ff */
[--C-:B------:R-:W-:Y:S01]  /*a980*/  SHF.R.U64 R20, R20, 0x10, R21.reuse ;  /* 0x0000001014147819 */ /* 0x100fe20000001215 */
[----:B------:R-:W-:Y:S01]  /*a990*/  HADD2.F32 R47, -RZ, R47.H0_H0 ;  /* 0x2000002fff2f7230 */ /* 0x000fe20000004100 */
[----:B------:R-:W-:Y:S01]  /*a9a0*/  SHF.R.U32.HI R49, RZ, 0x10, R21 ;  /* 0x00000010ff317819 */ /* 0x000fe20000011615 */
[----:B------:R-:W-:Y:S01]  /*a9b0*/  HADD2.F32 R46, -RZ, R46.H0_H0 ;  /* 0x2000002eff2e7230 */ /* 0x000fe20000004100 */
[----:B------:R-:W-:Y:S02]  /*a9c0*/  LOP3.LUT R25, R12, 0x1c0, RZ, 0xc0, !PT ;  /* 0x000001c00c197812 */ /* 0x000fe400078ec0ff */
[----:B------:R-:W-:Y:S02]  /*a9d0*/  SHF.R.U64 R21, R28, 0x10, R29 ;  /* 0x000000101c157819 */ /* 0x000fe4000000121d */
[----:B------:R-:W-:Y:S02]  /*a9e0*/  LOP3.LUT R12, R25, 0x38, R18, 0xf8, !PT ;  /* 0x00000038190c7812 */ /* 0x000fe400078ef812 */
[----:B------:R-:W-:Y:S01]  /*a9f0*/  SHF.R.U32.HI R14, RZ, 0x3, R25 ;  /* 0x00000003ff0e7819 */ /* 0x000fe20000011619 */
[----:B------:R-:W-:Y:S01]  /*aa00*/  HADD2.F32 R21, -RZ, R21.H0_H0 ;  /* 0x20000015ff157230 */ /* 0x000fe20000004100 */
[----:B------:R-:W-:-:S02]  /*aa10*/  SHF.R.U64 R28, R32, 0x10, R33 ;  /* 0x00000010201c7819 */ /* 0x000fc40000001221 */
[----:B0-----:R-:W-:Y:S02]  /*aa20*/  LOP3.LUT R13, R12, R14, RZ, 0x3c, !PT ;  /* 0x0000000e0c0d7212 */ /* 0x001fe400078e3cff */
[----:B------:R-:W-:Y:S02]  /*aa30*/  LOP3.LUT R25, R14, R35, R25, 0x1e, !PT ;  /* 0x000000230e197212 */ /* 0x000fe400078e1e19 */
[----:B------:R-:W-:Y:S01]  /*aa40*/  SHF.R.U32.HI R53, RZ, 0x10, R33 ;  /* 0x00000010ff357819 */ /* 0x000fe20000011621 */
[C---:B------:R-:W-:Y:S01]  /*aa50*/  IMAD R13, R208.reuse, 0x200, R13 ;  /* 0x00000200d00d7824 */ /* 0x040fe200078e020d */
[----:B------:R-:W-:Y:S01]  /*aa60*/  SHF.R.U32.HI R48, RZ, 0x10, R31 ;  /* 0x00000010ff307819 */ /* 0x000fe2000001161f */
[----:B------:R-:W-:Y:S01]  /*aa70*/  IMAD R25, R208, 0x200, R25 ;  /* 0x00000200d0197824 */ /* 0x000fe200078e0219 */
[----:B------:R-:W-:Y:S01]  /*aa80*/  SHF.R.U32.HI R55, RZ, 0x10, R29 ;  /* 0x00000010ff377819 */ /* 0x000fe2000001161d */
[--C-:B------:R-:W-:Y:S01]  /*aa90*/  IMAD R37, R13, 0x2, R2.reuse ;  /* 0x000000020d257824 */ /* 0x100fe200078e0202 */
[----:B------:R-:W-:Y:S01]  /*aaa0*/  SHF.R.U64 R30, R30, 0x10, R31 ;  /* 0x000000101e1e7819 */ /* 0x000fe2000000121f */
[----:B------:R-:W-:-:S02]  /*aab0*/  IMAD R38, R25, 0x2, R2 ;  /* 0x0000000219267824 */ /* 0x000fc400078e0202 */
[----:B------:R-:W-:Y:S01]  /*aac0*/  HADD2.F32 R48, -RZ, R48.H0_H0 ;  /* 0x20000030ff307230 */ /* 0x000fe20000004100 */
[----:B------:R-:W0:Y:S04]  /*aad0*/  LDS.128 R12, [R37+0x20400] ;  /* 0x02040000250c7984 */ /* 0x000e280000000c00 */
[----:B------:R-:W1:Y:S01]  /*aae0*/  LDS.128 R24, [R38+0x20400] ;  /* 0x0204000026187984 */ /* 0x000e620000000c00 */
[--C-:B0-----:R-:W-:Y:S02]  /*aaf0*/  HADD2.F32 R32, -RZ, R13.reuse.H0_H0 ;  /* 0x2000000dff207230 */ /* 0x101fe40000004100 */
[----:B------:R-:W-:Y:S02]  /*ab00*/  HADD2.F32 R33, -RZ, R13.H1_H1 ;  /* 0x3000000dff217230 */ /* 0x000fe40000004100 */
[----:B-1----:R-:W-:-:S02]  /*ab10*/  HADD2.F32 R13, -RZ, R25.H0_H0 ;  /* 0x20000019ff0d7230 */ /* 0x002fc40000004100 */
[----:B------:R-:W-:Y:S02]  /*ab20*/  HADD2.F32 R43, -RZ, R25.H1_H1 ;  /* 0x30000019ff2b7230 */ /* 0x000fe40000004100 */
[----:B------:R-:W-:Y:S02]  /*ab30*/  HADD2.F32 R44, -RZ, R27.H0_H0 ;  /* 0x2000001bff2c7230 */ /* 0x000fe40000004100 */
[CC--:B------:R-:W-:Y:S01]  /*ab40*/  FMUL.FTZ R25, R13.reuse, R47.reuse ;  /* 0x0000002f0d197220 */ /* 0x0c0fe20000410000 */
[-C--:B------:R-:W-:Y:S01]  /*ab50*/  FMUL.FTZ R51, R13, R46.reuse ;  /* 0x0000002e0d337220 */ /* 0x080fe20000410000 */
[----:B------:R-:W-:Y:S02]  /*ab60*/  HADD2.F32 R41, -RZ, R15.H0_H0 ;  /* 0x2000000fff297230 */ /* 0x000fe40000004100 */
[C---:B------:R-:W-:Y:S01]  /*ab70*/  FFMA.FTZ R13, R32.reuse, R46, -R25 ;  /* 0x0000002e200d7223 */ /* 0x040fe20000010819 */
[----:B------:R-:W-:Y:S02]  /*ab80*/  HADD2.F32 R46, -RZ, R49.H0_H0 ;  /* 0x20000031ff2e7230 */ /* 0x000fe40000004100 */
[----:B------:R-:W-:Y:S01]  /*ab90*/  FFMA.FTZ R25, R32, R47, R51 ;  /* 0x0000002f20197223 */ /* 0x000fe20000010033 */
[----:B------:R-:W-:-:S02]  /*aba0*/  HADD2.F32 R49, -RZ, R50.H0_H0 ;  /* 0x20000032ff317230 */ /* 0x000fc40000004100 */
[C---:B------:R-:W-:Y:S01]  /*abb0*/  FMUL.FTZ R50, R43.reuse, R48 ;  /* 0x000000302b327220 */ /* 0x040fe20000410000 */
[----:B------:R-:W-:Y:S02]  /*abc0*/  HADD2.F32 R47, -RZ, R36.H1_H1 ;  /* 0x30000024ff2f7230 */ /* 0x000fe40000004100 */
[-C--:B------:R-:W-:Y:S01]  /*abd0*/  FMUL.FTZ R52, R43, R46.reuse ;  /* 0x0000002e2b347220 */ /* 0x080fe20000410000 */
[----:B------:R-:W-:Y:S02]  /*abe0*/  HADD2.F32 R45, -RZ, R27.H1_H1 ;  /* 0x3000001bff2d7230 */ /* 0x000fe40000004100 */
[----:B------:R-:W-:Y:S01]  /*abf0*/  FFMA.FTZ R32, R33, R46, -R50 ;  /* 0x0000002e21207223 */ /* 0x000fe20000010832 */
[C---:B------:R-:W-:Y:S01]  /*ac00*/  FMUL.FTZ R50, R44.reuse, R49 ;  /* 0x000000312c327220 */ /* 0x040fe20000410000 */
[----:B------:R-:W-:Y:S02]  /*ac10*/  HADD2.F32 R46, -RZ, R53.H0_H0 ;  /* 0x20000035ff2e7230 */ /* 0x000fe40000004100 */
[----:B------:R-:W-:Y:S01]  /*ac20*/  FMUL.FTZ R54, R44, R47 ;  /* 0x0000002f2c367220 */ /* 0x000fe20000410000 */
[----:B------:R-:W-:-:S02]  /*ac30*/  HADD2.F32 R31, -RZ, R15.H1_H1 ;  /* 0x3000000fff1f7230 */ /* 0x000fc40000004100 */
[----:B------:R-:W-:Y:S01]  /*ac40*/  FFMA.FTZ R52, R33, R48, R52 ;  /* 0x0000003021347223 */ /* 0x000fe20000010034 */
[C---:B------:R-:W-:Y:S01]  /*ac50*/  FFMA.FTZ R47, R41.reuse, R47, -R50 ;  /* 0x0000002f292f7223 */ /* 0x040fe20000010832 */
[----:B------:R-:W-:Y:S02]  /*ac60*/  HADD2.F32 R44, -RZ, R55.H0_H0 ;  /* 0x20000037ff2c7230 */ /* 0x000fe40000004100 */
[----:B------:R-:W-:Y:S01]  /*ac70*/  FFMA.FTZ R54, R41, R49, R54 ;  /* 0x0000003129367223 */ /* 0x000fe20000010036 */
[----:B------:R-:W-:Y:S02]  /*ac80*/  HADD2.F32 R42, -RZ, R24.H0_H0 ;  /* 0x20000018ff2a7230 */ /* 0x000fe40000004100 */
[C---:B------:R-:W-:Y:S01]  /*ac90*/  FMUL.FTZ R48, R45.reuse, R46 ;  /* 0x0000002e2d307220 */ /* 0x040fe20000410000 */
[--C-:B------:R-:W-:Y:S02]  /*aca0*/  HADD2.F32 R41, -RZ, R56.reuse.H0_H0 ;  /* 0x20000038ff297230 */ /* 0x100fe40000004100 */
[----:B------:R-:W-:Y:S01]  /*acb0*/  FMUL.FTZ R50, R45, R44 ;  /* 0x0000002c2d327220 */ /* 0x000fe20000410000 */
[----:B------:R-:W-:-:S02]  /*acc0*/  HADD2.F32 R33, -RZ, R56.H1_H1 ;  /* 0x30000038ff217230 */ /* 0x000fc40000004100 */
[C---:B------:R-:W-:Y:S01]  /*acd0*/  FFMA.FTZ R56, R31.reuse, R44, -R48 ;  /* 0x0000002c1f387223 */ /* 0x040fe20000010830 */
[----:B------:R-:W-:Y:S02]  /*ace0*/  HADD2.F32 R29, -RZ, R12.H0_H0 ;  /* 0x2000000cff1d7230 */ /* 0x000fe40000004100 */
[C---:B------:R-:W-:Y:S01]  /*acf0*/  FMUL.FTZ R48, R42.reuse, R41 ;  /* 0x000000292a307220 */ /* 0x040fe20000410000 */
[----:B------:R-:W-:Y:S02]  /*ad00*/  HADD2.F32 R27, -RZ, R26.H0_H0 ;  /* 0x2000001aff1b7230 */ /* 0x000fe40000004100 */
[----:B------:R-:W-:Y:S01]  /*ad10*/  FMUL.FTZ R42, R42, R33 ;  /* 0x000000212a2a7220 */ /* 0x000fe20000410000 */
[----:B------:R-:W-:Y:S02]  /*ad20*/  HADD2.F32 R44, -RZ, R57.H0_H0 ;  /* 0x20000039ff2c7230 */ /* 0x000fe40000004100 */
[----:B------:R-:W-:Y:S01]  /*ad30*/  FFMA.FTZ R43, R31, R46, R50 ;  /* 0x0000002e1f2b7223 */ /* 0x000fe20000010032 */
[----:B------:R-:W-:-:S02]  /*ad40*/  HADD2.F32 R36, -RZ, R36.H0_H0 ;  /* 0x20000024ff247230 */ /* 0x000fc40000004100 */
[C---:B------:R-:W-:Y:S01]  /*ad50*/  FFMA.FTZ R48, R29.reuse, R33, -R48 ;  /* 0x000000211d307223 */ /* 0x040fe20000010830 */
[----:B------:R-:W-:Y:S02]  /*ad60*/  HADD2.F32 R15, -RZ, R14.H0_H0 ;  /* 0x2000000eff0f7230 */ /* 0x000fe40000004100 */
[----:B------:R-:W-:Y:S01]  /*ad70*/  FFMA.FTZ R42, R29, R41, R42 ;  /* 0x000000291d2a7223 */ /* 0x000fe2000001002a */
[----:B------:R-:W-:Y:S02]  /*ad80*/  HADD2.F32 R24, -RZ, R24.H1_H1 ;  /* 0x30000018ff187230 */ /* 0x000fe40000004100 */
[C---:B------:R-:W-:Y:S01]  /*ad90*/  FMUL.FTZ R46, R27.reuse, R44 ;  /* 0x0000002c1b2e7220 */ /* 0x040fe20000410000 */
[----:B------:R-:W-:Y:S02]  /*ada0*/  HADD2.F32 R26, -RZ, R26.H1_H1 ;  /* 0x3000001aff1a7230 */ /* 0x000fe40000004100 */
[----:B------:R-:W-:Y:S01]  /*adb0*/  FMUL.FTZ R50, R27, R36 ;  /* 0x000000241b327220 */ /* 0x000fe20000410000 */
[----:B------:R-:W-:-:S02]  /*adc0*/  HADD2.F32 R29, -RZ, R30.H0_H0 ;  /* 0x2000001eff1d7230 */ /* 0x000fc40000004100 */
[C---:B------:R-:W-:Y:S01]  /*add0*/  FFMA.FTZ R46, R15.reuse, R36, -R46 ;  /* 0x000000240f2e7223 */ /* 0x040fe2000001082e */
[----:B------:R-:W-:Y:S02]  /*ade0*/  HADD2.F32 R31, -RZ, R28.H0_H0 ;  /* 0x2000001cff1f7230 */ /* 0x000fe40000004100 */
[----:B------:R-:W-:Y:S01]  /*adf0*/  FFMA.FTZ R50, R15, R44, R50 ;  /* 0x0000002c0f327223 */ /* 0x000fe20000010032 */
[----:B------:R-:W-:Y:S02]  /*ae00*/  HADD2.F32 R27, -RZ, R20.H0_H0 ;  /* 0x20000014ff1b7230 */ /* 0x000fe40000004100 */
[----:B------:R-:W-:Y:S01]  /*ae10*/  FMUL.FTZ R15, R24, R29 ;  /* 0x0000001d180f7220 */ /* 0x000fe20000410000 */
[----:B------:R-:W-:Y:S02]  /*ae20*/  HADD2.F32 R12, -RZ, R12.H1_H1 ;  /* 0x3000000cff0c7230 */ /* 0x000fe40000004100 */
[----:B------:R-:W-:Y:S01]  /*ae30*/  FMUL.FTZ R41, R26, R31 ;  /* 0x0000001f1a297220 */ /* 0x000fe20000410000 */
[----:B------:R-:W-:-:S02]  /*ae40*/  HADD2.F32 R14, -RZ, R14.H1_H1 ;  /* 0x3000000eff0e7230 */ /* 0x000fc40000004100 */
[----:B------:R-:W-:Y:S01]  /*ae50*/  FMUL.FTZ R24, R24, R27 ;  /* 0x0000001b18187220 */ /* 0x000fe20000410000 */
[----:B------:R-:W-:Y:S01]  /*ae60*/  FMUL.FTZ R26, R26, R21 ;  /* 0x000000151a1a7220 */ /* 0x000fe20000410000 */
[----:B------:R-:W-:Y:S01]  /*ae70*/  FFMA.FTZ R33, R12, R27, -R15 ;  /* 0x0000001b0c217223 */ /* 0x000fe2000001080f */
[----:B------:R-:W-:Y:S01]  /*ae80*/  F2FP.F16.F32.PACK_AB R13, R32, R13 ;  /* 0x0000000d200d723e */ /* 0x000fe200000000ff */
[----:B------:R-:W-:Y:S01]  /*ae90*/  FFMA.FTZ R41, R14, R21, -R41 ;  /* 0x000000150e297223 */ /* 0x000fe20000010829 */
[----:B------:R-:W-:Y:S01]  /*aea0*/  FFMA.FTZ R29, R12, R29, R24 ;  /* 0x0000001d0c1d7223 */ /* 0x000fe20000010018 */
[----:B------:R-:W-:Y:S01]  /*aeb0*/  FFMA.FTZ R31, R14, R31, R26 ;  /* 0x0000001f0e1f7223 */ /* 0x000fe2000001001a */
[----:B------:R-:W-:Y:S02]  /*aec0*/  F2FP.F16.F32.PACK_AB R15, R56, R47 ;  /* 0x0000002f380f723e */ /* 0x000fe400000000ff */
[----:B------:R-:W-:Y:S02]  /*aed0*/  F2FP.F16.F32.PACK_AB R12, R33, R48 ;  /* 0x00000030210c723e */ /* 0x000fe400000000ff */
[----:B------:R-:W-:-:S02]  /*aee0*/  F2FP.F16.F32.PACK_AB R14, R41, R46 ;  /* 0x0000002e290e723e */ /* 0x000fc400000000ff */
[----:B------:R-:W-:Y:S02]  /*aef0*/  F2FP.F16.F32.PACK_AB R25, R52, R25 ;  /* 0x000000193419723e */ /* 0x000fe400000000ff */
[----:B------:R-:W-:Y:S01]  /*af00*/  F2FP.F16.F32.PACK_AB R27, R43, R54 ;  /* 0x000000362b1b723e */ /* 0x000fe200000000ff */
[----:B------:R1:W-:Y:S01]  /*af10*/  STS.128 [R37+0x20400], R12 ;  /* 0x0204000c25007388 */ /* 0x0003e20000000c00 */
[----:B------:R-:W-:Y:S02]  /*af20*/  F2FP.F16.F32.PACK_AB R24, R29, R42 ;  /* 0x0000002a1d18723e */ /* 0x000fe400000000ff */
[----:B------:R-:W-:-:S05]  /*af30*/  F2FP.F16.F32.PACK_AB R26, R31, R50 ;  /* 0x000000321f1a723e */ /* 0x000fca00000000ff */
[----:B------:R1:W-:Y:S02]  /*af40*/  STS.128 [R38+0x20400], R24 ;  /* 0x0204001826007388 */ /* 0x0003e40000000c00 */
.L_x_2661:
[----:B------:R-:W-:Y:S05]  /*af50*/  BSYNC B1 ;  /* 0x0000000000017941 */ /* 0x000fea0003800000 */
.L_x_2660:
[----:B------:R-:W-:Y:S01]  /*af60*/  PRMT R41, R3, 0x5410, R34 ;  /* 0x0000541003297816 */ /* 0x000fe20000000022 */
[----:B------:R-:W-:Y:S06]  /*af70*/  @P0 BRA `(.L_x_2652) ;  /* 0x00000004007c0947 */ /* 0x000fec0003800000 */
[----:B------:R-:W0:Y:S01]  /*af80*/  LDL R42, [R1+0x60] ;  /* 0x00006000012a7983 */ /* 0x000e220000100800 */
[----:B-1----:R-:W-:Y:S01]  /*af90*/  IMAD.SHL.U32 R12, R0, 0x40, RZ ;  /* 0x00000040000c7824 */ /* 0x002fe200078e00ff */
[----:B------:R-:W-:Y:S01]  /*afa0*/  SHF.R.S32.HI R3, RZ, 0x1f, R0 ;  /* 0x0000001fff037819 */ /* 0x000fe20000011400 */
[----:B------:R-:W-:Y:S01]  /*afb0*/  HADD2.F32 R21, -RZ, R58.H0_H0 ;  /* 0x2000003aff157230 */ /* 0x000fe20000004100 */
[--C-:B------:R-:W-:Y:S01]  /*afc0*/  SHF.R.U64 R38, R4, 0x10, R5.reuse ;  /* 0x0000001004267819 */ /* 0x100fe20000001205 */
[----:B------:R-:W-:Y:S01]  /*afd0*/  HADD2.F32 R29, -RZ, R57.H1_H1 ;  /* 0x30000039ff1d7230 */ /* 0x000fe20000004100 */
[----:B------:R-:W-:Y:S02]  /*afe0*/  LEA.HI R3, R3, R0, RZ, 0x3 ;  /* 0x0000000003037211 */ /* 0x000fe400078f18ff */
[----:B------:R-:W-:Y:S02]  /*aff0*/  LOP3.LUT R12, R12, 0x1c0, RZ, 0xc0, !PT ;  /* 0x000001c00c0c7812 */ /* 0x000fe400078ec0ff */
[----:B------:R-:W-:Y:S01]  /*b000*/  SHF.R.U32.HI R30, RZ, 0x10, R5 ;  /* 0x00000010ff1e7819 */ /* 0x000fe20000011605 */
[----:B------:R-:W-:Y:S01]  /*b010*/  IMAD.SHL.U32 R3, R3, 0x40, RZ ;  /* 0x0000004003037824 */ /* 0x000fe200078e00ff */
[----:B------:R-:W-:-:S02]  /*b020*/  SHF.R.U32.HI R0, RZ, 0x3, R12 ;  /* 0x00000003ff007819 */ /* 0x000fc4000001160c */
[----:B------:R-:W-:Y:S01]  /*b030*/  SHF.R.U64 R4, R10, 0x10, R11 ;  /* 0x000000100a047819 */ /* 0x000fe2000000120b */
[----:B------:R-:W-:Y:S01]  /*b040*/  HADD2.F32 R30, -RZ, R30.H0_H0 ;  /* 0x2000001eff1e7230 */ /* 0x000fe20000004100 */
[----:B------:R-:W-:Y:S02]  /*b050*/  LOP3.LUT R35, R0, R35, R12, 0x1e, !PT ;  /* 0x0000002300237212 */ /* 0x000fe400078e1e0c */
[----:B------:R-:W-:Y:S02]  /*b060*/  LOP3.LUT R0, R3, 0xfffffe00, RZ, 0xc0, !PT ;  /* 0xfffffe0003007812 */ /* 0x000fe400078ec0ff */
[----:B------:R-:W-:Y:S02]  /*b070*/  SHF.R.U32.HI R28, RZ, 0x10, R9 ;  /* 0x00000010ff1c7819 */ /* 0x000fe40000011609 */
[----:B------:R-:W-:Y:S01]  /*b080*/  SHF.R.U64 R37, R6, 0x10, R7 ;  /* 0x0000001006257819 */ /* 0x000fe20000001207 */
[----:B------:R-:W-:Y:S01]  /*b090*/  IMAD.IADD R35, R0, 0x1, R35 ;  /* 0x0000000100237824 */ /* 0x000fe200078e0223 */
[----:B------:R-:W-:-:S02]  /*b0a0*/  SHF.R.U64 R3, R8, 0x10, R9 ;  /* 0x0000001008037819 */ /* 0x000fc40000001209 */
[----:B------:R-:W-:Y:S01]  /*b0b0*/  SHF.R.U32.HI R36, RZ, 0x10, R11 ;  /* 0x00000010ff247819 */ /* 0x000fe2000001160b */
[----:B------:R-:W-:Y:S01]  /*b0c0*/  IMAD R0, R35, 0x2, R2 ;  /* 0x0000000223007824 */ /* 0x000fe200078e0202 */
[----:B------:R-:W-:Y:S01]  /*b0d0*/  SHF.R.U32.HI R35, RZ, 0x10, R7 ;  /* 0x00000010ff237819 */ /* 0x000fe20000011607 */
[----:B------:R-:W-:-:S03]  /*b0e0*/  HADD2.F32 R3, -RZ, R3.H0_H0 ;  /* 0x20000003ff037230 */ /* 0x000fc60000004100 */
[----:B------:R-:W1:Y:S02]  /*b0f0*/  LDS.128 R24, [R0+0x20400] ;  /* 0x0204000000187984 */ /* 0x000e640000000c00 */
[--C-:B-1----:R-:W-:Y:S02]  /*b100*/  HADD2.F32 R10, -RZ, R25.reuse.H0_H0 ;  /* 0x20000019ff0a7230 */ /* 0x102fe40000004100 */
[----:B------:R-:W-:Y:S02]  /*b110*/  HADD2.F32 R25, -RZ, R25.H1_H1 ;  /* 0x30000019ff197230 */ /* 0x000fe40000004100 */
[----:B------:R-:W-:Y:S02]  /*b120*/  HADD2.F32 R9, -RZ, R24.H0_H0 ;  /* 0x20000018ff097230 */ /* 0x000fe40000004100 */
[C---:B------:R-:W-:Y:S01]  /*b130*/  FMUL.FTZ R31, R10.reuse, R29 ;  /* 0x0000001d0a1f7220 */ /* 0x040fe20000410000 */
[----:B------:R-:W-:Y:S01]  /*b140*/  FMUL.FTZ R33, R10, R21 ;  /* 0x000000150a217220 */ /* 0x000fe20000410000 */
[----:B------:R-:W-:-:S02]  /*b150*/  HADD2.F32 R10, -RZ, R28.H0_H0 ;  /* 0x2000001cff0a7230 */ /* 0x000fc40000004100 */
[C---:B------:R-:W-:Y:S01]  /*b160*/  FMUL.FTZ R32, R25.reuse, R30 ;  /* 0x0000001e19207220 */ /* 0x040fe20000410000 */
[--C-:B------:R-:W-:Y:S02]  /*b170*/  HADD2.F32 R28, -RZ, R40.reuse.H0_H0 ;  /* 0x20000028ff1c7230 */ /* 0x100fe40000004100 */
[----:B------:R-:W-:Y:S02]  /*b180*/  HADD2.F32 R40, -RZ, R40.H1_H1 ;  /* 0x30000028ff287230 */ /* 0x000fe40000004100 */
[----:B------:R-:W-:Y:S01]  /*b190*/  FMUL.FTZ R34, R25, R10 ;  /* 0x0000000a19227220 */ /* 0x000fe20000410000 */
[----:B------:R-:W-:Y:S02]  /*b1a0*/  HADD2.F32 R11, -RZ, R26.H0_H0 ;  /* 0x2000001aff0b7230 */ /* 0x000fe40000004100 */
[--C-:B------:R-:W-:Y:S02]  /*b1b0*/  HADD2.F32 R20, -RZ, R27.reuse.H0_H0 ;  /* 0x2000001bff147230 */ /* 0x100fe40000004100 */
[----:B------:R-:W-:-:S02]  /*b1c0*/  HADD2.F32 R27, -RZ, R27.H1_H1 ;  /* 0x3000001bff1b7230 */ /* 0x000fc40000004100 */
[----:B------:R-:W-:Y:S02]  /*b1d0*/  HADD2.F32 R24, -RZ, R24.H1_H1 ;  /* 0x30000018ff187230 */ /* 0x000fe40000004100 */
[----:B------:R-:W-:Y:S01]  /*b1e0*/  HADD2.F32 R26, -RZ, R26.H1_H1 ;  /* 0x3000001aff1a7230 */ /* 0x000fe20000004100 */
[----:B0-----:R-:W0:Y:S02]  /*b1f0*/  LDS.128 R12, [R42+0x20400] ;  /* 0x020400002a0c7984 */ /* 0x001e240000000c00 */
[--C-:B0-----:R-:W-:Y:S02]  /*b200*/  HADD2.F32 R6, -RZ, R13.reuse.H0_H0 ;  /* 0x2000000dff067230 */ /* 0x101fe40000004100 */
[----:B------:R-:W-:Y:S02]  /*b210*/  HADD2.F32 R13, -RZ, R13.H1_H1 ;  /* 0x3000000dff0d7230 */ /* 0x000fe40000004100 */
[----:B------:R-:W-:Y:S02]  /*b220*/  HADD2.F32 R5, -RZ, R12.H0_H0 ;  /* 0x2000000cff057230 */ /* 0x000fe40000004100 */
[C---:B------:R-:W-:Y:S01]  /*b230*/  FFMA.FTZ R31, R6.reuse, R21, -R31 ;  /* 0x00000015061f7223 */ /* 0x040fe2000001081f */
[----:B------:R-:W-:Y:S01]  /*b240*/  FFMA.FTZ R33, R6, R29, R33 ;  /* 0x0000001d06217223 */ /* 0x000fe20000010021 */
[----:B------:R-:W-:Y:S01]  /*b250*/  FFMA.FTZ R32, R13, R10, -R32 ;  /* 0x0000000a0d207223 */ /* 0x000fe20000010820 */
[----:B------:R-:W-:Y:S01]  /*b260*/  FMUL.FTZ R6, R9, R28 ;  /* 0x0000001c09067220 */ /* 0x000fe20000410000 */
[----:B------:R-:W-:-:S02]  /*b270*/  HADD2.F32 R10, -RZ, R39.H1_H1 ;  /* 0x30000027ff0a7230 */ /* 0x000fc40000004100 */
[----:B------:R-:W-:Y:S01]  /*b280*/  FMUL.FTZ R9, R9, R40 ;  /* 0x0000002809097220 */ /* 0x000fe20000410000 */
[----:B------:R-:W-:Y:S01]  /*b290*/  FFMA.FTZ R34, R13, R30, R34 ;  /* 0x0000001e0d227223 */ /* 0x000fe20000010022 */
[C---:B------:R-:W-:Y:S01]  /*b2a0*/  FFMA.FTZ R40, R5.reuse, R40, -R6 ;  /* 0x0000002805287223 */ /* 0x040fe20000010806 */
[----:B------:R-:W-:Y:S02]  /*b2b0*/  HADD2.F32 R7, -RZ, R14.H0_H0 ;  /* 0x2000000eff077230 */ /* 0x000fe40000004100 */
[----:B------:R-:W-:Y:S01]  /*b2c0*/  FFMA.FTZ R13, R5, R28, R9 ;  /* 0x0000001c050d7223 */ /* 0x000fe20000010009 */
[--C-:B------:R-:W-:Y:S02]  /*b2d0*/  HADD2.F32 R6, -RZ, R41.reuse.H0_H0 ;  /* 0x20000029ff067230 */ /* 0x100fe40000004100 */
[----:B------:R-:W-:Y:S01]  /*b2e0*/  FMUL.FTZ R28, R11, R10 ;  /* 0x0000000a0b1c7220 */ /* 0x000fe20000410000 */
[----:B------:R-:W-:Y:S02]  /*b2f0*/  HADD2.F32 R5, -RZ, R41.H1_H1 ;  /* 0x30000029ff057230 */ /* 0x000fe40000004100 */
[----:B------:R-:W-:-:S02]  /*b300*/  HADD2.F32 R39, -RZ, R39.H0_H0 ;  /* 0x20000027ff277230 */ /* 0x000fc40000004100 */
[-C--:B------:R-:W-:Y:S01]  /*b310*/  FMUL.FTZ R30, R11, R6.reuse ;  /* 0x000000060b1e7220 */ /* 0x080fe20000410000 */
[----:B------:R-:W-:Y:S01]  /*b320*/  FFMA.FTZ R21, R7, R6, -R28 ;  /* 0x0000000607157223 */ /* 0x000fe2000001081c */
[----:B------:R-:W-:Y:S02]  /*b330*/  HADD2.F32 R8, -RZ, R15.H0_H0 ;  /* 0x2000000fff087230 */ /* 0x000fe40000004100 */
[----:B------:R-:W-:Y:S02]  /*b340*/  HADD2.F32 R6, -RZ, R36.H0_H0 ;  /* 0x20000024ff067230 */ /* 0x000fe40000004100 */
[C---:B------:R-:W-:Y:S01]  /*b350*/  FMUL.FTZ R9, R20.reuse, R39 ;  /* 0x0000002714097220 */ /* 0x040fe20000410000 */
[----:B------:R-:W-:Y:S02]  /*b360*/  HADD2.F32 R28, -RZ, R35.H0_H0 ;  /* 0x20000023ff1c7230 */ /* 0x000fe40000004100 */
[----:B------:R-:W-:Y:S01]  /*b370*/  FMUL.FTZ R36, R20, R5 ;  /* 0x0000000514247220 */ /* 0x000fe20000410000 */
[----:B------:R-:W-:-:S02]  /*b380*/  HADD2.F32 R15, -RZ, R15.H1_H1 ;  /* 0x3000000fff0f7230 */ /* 0x000fc40000004100 */
[----:B------:R-:W-:Y:S01]  /*b390*/  FFMA.FTZ R10, R7, R10, R30 ;  /* 0x0000000a070a7223 */ /* 0x000fe2000001001e */
[C---:B------:R-:W-:Y:S01]  /*b3a0*/  FFMA.FTZ R20, R8.reuse, R5, -R9 ;  /* 0x0000000508147223 */ /* 0x040fe20000010809 */
[----:B------:R-:W-:Y:S01]  /*b3b0*/  FFMA.FTZ R36, R8, R39, R36 ;  /* 0x0000002708247223 */ /* 0x000fe20000010024 */
[C---:B------:R-:W-:Y:S01]  /*b3c0*/  FMUL.FTZ R30, R27.reuse, R28 ;  /* 0x0000001c1b1e7220 */ /* 0x040fe20000410000 */
[-C--:B------:R-:W-:Y:S01]  /*b3d0*/  FMUL.FTZ R8, R27, R6.reuse ;  /* 0x000000061b087220 */ /* 0x080fe20000410000 */
[----:B------:R-:W-:Y:S02]  /*b3e0*/  HADD2.F32 R7, -RZ, R38.H0_H0 ;  /* 0x20000026ff077230 */ /* 0x000fe40000004100 */
[----:B------:R-:W-:Y:S02]  /*b3f0*/  HADD2.F32 R9, -RZ, R37.H0_H0 ;  /* 0x20000025ff097230 */ /* 0x000fe40000004100 */
[----:B------:R-:W-:Y:S01]  /*b400*/  FFMA.FTZ R25, R15, R6, -R30 ;  /* 0x000000060f197223 */ /* 0x000fe2000001081e */
[----:B------:R-:W-:-:S02]  /*b410*/  HADD2.F32 R5, -RZ, R4.H0_H0 ;  /* 0x20000004ff057230 */ /* 0x000fc40000004100 */
[----:B------:R-:W-:Y:S01]  /*b420*/  FFMA.FTZ R27, R15, R28, R8 ;  /* 0x0000001c0f1b7223 */ /* 0x000fe20000010008 */
[----:B------:R-:W-:Y:S02]  /*b430*/  HADD2.F32 R12, -RZ, R12.H1_H1 ;  /* 0x3000000cff0c7230 */ /* 0x000fe40000004100 */
[----:B------:R-:W-:Y:S01]  /*b440*/  FMUL.FTZ R11, R24, R7 ;  /* 0x00000007180b7220 */ /* 0x000fe20000410000 */
[----:B------:R-:W-:Y:S02]  /*b450*/  HADD2.F32 R14, -RZ, R14.H1_H1 ;  /* 0x3000000eff0e7230 */ /* 0x000fe40000004100 */
        /* <DEDUP_REMOVED lines=14> */
[----:B------:R-:W-:-:S02]  /*b540*/  F2FP.F16.F32.PACK_AB R8, R8, R13 ;  /* 0x0000000d0808723e */ /* 0x000fc400000000ff */
[----:B------:R-:W-:-:S05]  /*b550*/  F2FP.F16.F32.PACK_AB R10, R15, R10 ;  /* 0x0000000a0f0a723e */ /* 0x000fca00000000ff */
[----:B------:R3:W-:Y:S02]  /*b560*/  STS.128 [R0+0x20400], R8 ;  /* 0x0204000800007388 */ /* 0x0007e40000000c00 */
.L_x_2652:
[----:B------:R-:W-:Y:S05]  /*b570*/  BSYNC B0 ;  /* 0x0000000000007941 */ /* 0x000fea0003800000 */
.L_x_2638:
        /* <DEDUP_REMOVED lines=8> */
.L_x_2635:
[----:B--23--:R-:W-:-:S05]  /*b600*/  IMAD.U32 R0, RZ, RZ, UR37 ;  /* 0x00000025ff007e24 */ /* 0x00cfca000f8e00ff */
[----:B------:R-:W-:-:S13]  /*b610*/  ISETP.NE.AND P0, PT, R0, 0x3, PT ;  /* 0x000000030000780c */ /* 0x000fda0003f05270 */
[----:B------:R-:W-:Y:S05]  /*b620*/  @!P0 BRA `(.L_x_2662) ;  /* 0x0000000000048947 */ /* 0x000fea0003800000 */
[----:B------:R-:W-:Y:S01]  /*b630*/  BPT.TRAP 0x1 ;  /* 0x000000040000795c */ /* 0x000fe20000300000 */
.L_x_2662:
[----:B-1----:R-:W-:Y:S01]  /*b640*/  IMAD R12, R17, 0x8, R2 ;  /* 0x00000008110c7824 */ /* 0x002fe200078e0202 */
[----:B------:R-:W-:-:S04]  /*b650*/  SHF.L.U32 R57, R22, 0x1f, RZ ;  /* 0x0000001f16397819 */ /* 0x000fc800000006ff */
[----:B------:R1:W2:Y:S01]  /*b660*/  SYNCS.PHASECHK.TRANS64.TRYWAIT P1, [R12+URZ+0x28c30], R57 ;  /* 0x028c30390c0075a7 */ /* 0x0002a2000802017f */
[----:B------:R-:W-:Y:S05]  /*b670*/  @!P0 BRA `(.L_x_2663) ;  /* 0x0000000000048947 */ /* 0x000fea0003800000 */
[----:B------:R-:W-:Y:S01]  /*b680*/  BPT.TRAP 0x1 ;  /* 0x000000040000795c */ /* 0x000fe20000300000 */
.L_x_2663:
[C---:B------:R-:W-:Y:S02]  /*b690*/  VIADD R0, R2.reuse, 0x22400 ;  /* 0x0002240002007836 */ /* 0x040fe40000000000 */
[----:B0-----:R-:W-:-:S03]  /*b6a0*/  VIADD R3, R2, 0x20400 ;  /* 0x0002040002037836 */ /* 0x001fc60000000000 */
[----:B------:R-:W-:Y:S02]  /*b6b0*/  SHF.R.U32.HI R0, RZ, 0x4, R0 ;  /* 0x00000004ff007819 */ /* 0x000fe40000011600 */
[----:B------:R-:W-:Y:S02]  /*b6c0*/  SHF.R.U32.HI R3, RZ, 0x4, R3 ;  /* 0x00000004ff037819 */ /* 0x000fe40000011603 */
[----:B------:R-:W-:Y:S02]  /*b6d0*/  LOP3.LUT R0, R0, 0x3fff, RZ, 0xc0, !PT ;  /* 0x00003fff00007812 */ /* 0x000fe400078ec0ff */
[----:B------:R-:W-:Y:S02]  /*b6e0*/  LOP3.LUT R3, R3, 0x3fff, RZ, 0xc0, !PT ;  /* 0x00003fff03037812 */ /* 0x000fe400078ec0ff */
[----:B------:R-:W-:Y:S01]  /*b6f0*/  LOP3.LUT R14, R0, 0x10000, RZ, 0xfc, !PT ;  /* 0x00010000000e7812 */ /* 0x000fe200078efcff */
[----:B--2---:R-:W-:Y:S06]  /*b700*/  @P1 BRA `(.L_x_2664) ;  /* 0x0000000000081947 */ /* 0x004fec0003800000 */
[----:B------:R-:W0:Y:S02]  /*b710*/  SYNCS.PHASECHK.TRANS64.TRYWAIT P1, [R12+URZ+0x28c30], R57 ;  /* 0x028c30390c0075a7 */ /* 0x000e24000802017f */
[----:B0-----:R-:W-:Y:S05]  /*b720*/  @!P1 BRA `(.L_x_2665) ;  /* 0x0000018800e09947 */ /* 0x001fea0003800000 */
.L_x_2664:
[----:B------:R-:W-:Y:S01]  /*b730*/  IMAD.MOV.U32 R5, RZ, RZ, 0x40000040 ;  /* 0x40000040ff057424 */ /* 0x000fe200078e00ff */
[----:B------:R-:W-:Y:S01]  /*b740*/  LOP3.LUT R4, R3, 0x10000, RZ, 0xfc, !PT ;  /* 0x0001000003047812 */ /* 0x000fe200078efcff */
[----:B------:R-:W-:Y:S01]  /*b750*/  IMAD.MOV.U32 R21, RZ, RZ, 0x40000040 ;  /* 0x40000040ff157424 */ /* 0x000fe200078e00ff */
[----:B------:R-:W-:Y:S01]  /*b760*/  LEA R20, R17, R14, 0x9 ;  /* 0x0000000e11147211 */ /* 0x000fe200078e48ff */
[----:B------:R-:W-:Y:S05]  /*b770*/  WARPSYNC.ALL ;  /* 0x0000000000007948 */ /* 0x000fea0003800000 */
[C---:B------:R-:W-:Y:S01]  /*b780*/  R2UR UR4, R4.reuse ;  /* 0x00000000040472ca */ /* 0x040fe200000e0000 */
[----:B------:R-:W-:Y:S01]  /*b790*/  WARPGROUP.ARRIVE ;  /* 0x00000000000079c5 */ /* 0x000fe20000000000 */
[----:B------:R-:W-:Y:S01]  /*b7a0*/  R2UR UR5, R5 ;  /* 0x00000000050572ca */ /* 0x000fe200000e0000 */
[----:B----4-:R-:W-:Y:S01]  /*b7b0*/  VIADD R10, R4, 0x2 ;  /* 0x00000002040a7836 */ /* 0x010fe20000000000 */
[C---:B------:R-:W-:Y:S01]  /*b7c0*/  R2UR UR6, R20.reuse ;  /* 0x00000000140672ca */ /* 0x040fe200000e0000 */
[----:B------:R-:W-:Y:S01]  /*b7d0*/  VIADD R6, R20, 0x2 ;  /* 0x0000000214067836 */ /* 0x000fe20000000000 */
[----:B------:R-:W-:Y:S01]  /*b7e0*/  R2UR UR7, R21 ;  /* 0x00000000150772ca */ /* 0x000fe200000e0000 */
[----:B------:R-:W-:-:S02]  /*b7f0*/  IMAD.MOV.U32 R11, RZ, RZ, 0x40000040 ;  /* 0x40000040ff0b7424 */ /* 0x000fc400078e00ff */
[----:B------:R-:W-:Y:S02]  /*b800*/  IMAD.MOV.U32 R7, RZ, RZ, 0x40000040 ;  /* 0x40000040ff077424 */ /* 0x000fe400078e00ff */
[----:B------:R-:W-:Y:S02]  /*b810*/  VIADD R8, R4, 0x4 ;  /* 0x0000000404087836 */ /* 0x000fe40000000000 */
[----:B------:R-:W-:Y:S02]  /*b820*/  IMAD.MOV.U32 R9, RZ, RZ, 0x40000040 ;  /* 0x40000040ff097424 */ /* 0x000fe400078e00ff */
[----:B------:R-:W-:-:S04]  /*b830*/  IMAD.MOV.U32 R21, RZ, RZ, 0x40000040 ;  /* 0x40000040ff157424 */ /* 0x000fc800078e00ff */
[----:B------:R-:W-:Y:S01]  /*b840*/  HGMMA.64x64x16.F32 R24, gdesc[UR4], RZ, !UPT, gsb0 ;  /* 0x00e00000041879f0 */ /* 0x000fe2000c0008ff */
[----:B------:R-:W-:Y:S02]  /*b850*/  R2UR UR4, R10 ;  /* 0x000000000a0472ca */ /* 0x000fe400000e0000 */
[----:B------:R-:W-:Y:S02]  /*b860*/  R2UR UR5, R11 ;  /* 0x000000000b0572ca */ /* 0x000fe400000e0000 */
[----:B------:R-:W-:Y:S01]  /*b870*/  R2UR UR6, R6 ;  /* 0x00000000060672ca */ /* 0x000fe200000e0000 */
[C---:B------:R-:W-:Y:S01]  /*b880*/  VIADD R6, R20.reuse, 0x4 ;  /* 0x0000000414067836 */ /* 0x040fe20000000000 */
[----:B------:R-:W-:Y:S01]  /*b890*/  R2UR UR7, R7 ;  /* 0x00000000070772ca */ /* 0x000fe200000e0000 */
[----:B------:R-:W-:Y:S02]  /*b8a0*/  IMAD.MOV.U32 R7, RZ, RZ, 0x40000040 ;  /* 0x40000040ff077424 */ /* 0x000fe400078e00ff */
[----:B------:R-:W-:Y:S01]  /*b8b0*/  VIADD R20, R20, 0x6 ;  /* 0x0000000614147836 */ /* 0x000fe20000000000 */
[----:B------:R-:W-:-:S02]  /*b8c0*/  WARPGROUP.DEPBAR.LE gsb0, 0x0 ;  /* 0x00008000000079c5 */ /* 0x000fc40000010000 */
[----:B------:R-:W-:-:S07]  /*b8d0*/  WARPGROUP.ARRIVE ;  /* 0x00000000000079c5 */ /* 0x000fce0000000000 */
[----:B------:R-:W-:Y:S01]  /*b8e0*/  HGMMA.64x64x16.F32 R24, gdesc[UR4], R24, gsb0 ;  /* 0x00e00000041879f0 */ /* 0x000fe20008000818 */
[----:B------:R-:W-:Y:S02]  /*b8f0*/  R2UR UR4, R8 ;  /* 0x00000000080472ca */ /* 0x000fe400000e0000 */
[----:B------:R-:W-:Y:S02]  /*b900*/  R2UR UR5, R9 ;  /* 0x00000000090572ca */ /* 0x000fe400000e0000 */
[----:B------:R-:W-:Y:S01]  /*b910*/  R2UR UR6, R6 ;  /* 0x00000000060672ca */ /* 0x000fe200000e0000 */
[----:B------:R-:W-:Y:S01]  /*b920*/  VIADD R6, R4, 0x6 ;  /* 0x0000000604067836 */ /* 0x000fe20000000000 */
[----:B------:R-:W-:Y:S01]  /*b930*/  R2UR UR7, R7 ;  /* 0x00000000070772ca */ /* 0x000fe200000e0000 */
[----:B------:R-:W-:Y:S01]  /*b940*/  IMAD.MOV.U32 R7, RZ, RZ, 0x40000040 ;  /* 0x40000040ff077424 */ /* 0x000fe200078e00ff */
[----:B------:R-:W-:Y:S02]  /*b950*/  WARPGROUP.DEPBAR.LE gsb0, 0x0 ;  /* 0x00008000000079c5 */ /* 0x000fe40000010000 */
[----:B------:R-:W-:-:S09]  /*b960*/  WARPGROUP.ARRIVE ;  /* 0x00000000000079c5 */ /* 0x000fd20000000000 */
        /* <DEDUP_REMOVED lines=11> */
.L_x_2666:
[----:B------:R-:W2:Y:S01]  /*ba20*/  LDC R60, c[0x0][0x448] ;  /* 0x00011200ff3c7b82 */ /* 0x000ea20000000800 */
[----:B------:R-:W-:Y:S01]  /*ba30*/  ULDC UR4, c[0x0][0x9d8] ;  /* 0x0002760000047ab9 */ /* 0x000fe20000000800 */
[----:B------:R-:W-:Y:S01]  /*ba40*/  ULDC.64 UR46, c[0x0][0x9e0] ;  /* 0x00027800002e7ab9 */ /* 0x000fe20000000a00 */
[----:B------:R-:W-:Y:S01]  /*ba50*/  FMUL.FTZ R58, R37, UR4 ;  /* 0x00000004253a7c20 */ /* 0x000fe20008410000 */
[----:B------:R-:W-:Y:S01]  /*ba60*/  FMUL.FTZ R37, R43, UR4 ;  /* 0x000000042b257c20 */ /* 0x000fe20008410000 */
[----:B------:R-:W-:Y:S01]  /*ba70*/  FMUL.FTZ R65, R45, UR4 ;  /* 0x000000042d417c20 */ /* 0x000fe20008410000 */
[----:B------:R-:W-:Y:S01]  /*ba80*/  FMUL.FTZ R0, R26, UR4 ;  /* 0x000000041a007c20 */ /* 0x000fe20008410000 */
[----:B------:R-:W-:Y:S01]  /*ba90*/  FMUL.FTZ R26, R38, UR4 ;  /* 0x00000004261a7c20 */ /* 0x000fe20008410000 */
[----:B------:R-:W-:Y:S02]  /*baa0*/  IMAD.IADD R38, R206, 0x1, R196 ;  /* 0x00000001ce267824 */ /* 0x000fe400078e02c4 */
[----:B------:R-:W-:Y:S01]  /*bab0*/  FMUL.FTZ R3, R24, UR4 ;  /* 0x0000000418037c20 */ /* 0x000fe20008410000 */
[----:B------:R-:W-:Y:S01]  /*bac0*/  FMUL.FTZ R24, R34, UR4 ;  /* 0x0000000422187c20 */ /* 0x000fe20008410000 */
[----:B------:R-:W-:Y:S01]  /*bad0*/  FMUL.FTZ R20, R30, UR4 ;  /* 0x000000041e147c20 */ /* 0x000fe20008410000 */
[----:B------:R-:W-:Y:S01]  /*bae0*/  FMUL.FTZ R69, R49, UR4 ;  /* 0x0000000431457c20 */ /* 0x000fe20008410000 */
[----:B------:R-:W-:Y:S01]  /*baf0*/  FMUL.FTZ R30, R47, UR4 ;  /* 0x000000042f1e7c20 */ /* 0x000fe20008410000 */
[----:B------:R-:W-:-:S02]  /*bb00*/  IMAD.MOV.U32 R47, RZ, RZ, -0x40 ;  /* 0xffffffc0ff2f7424 */ /* 0x000fc400078e00ff */
[----:B------:R-:W-:Y:S01]  /*bb10*/  FMUL.FTZ R61, R41, UR4 ;  /* 0x00000004293d7c20 */ /* 0x000fe20008410000 */
[----:B------:R-:W-:Y:S01]  /*bb20*/  UISETP.GE.AND UP0, UPT, UR47, 0x1, UPT ;  /* 0x000000012f00788c */ /* 0x000fe2000bf06270 */
[----:B------:R-:W-:Y:S01]  /*bb30*/  FMUL.FTZ R71, R25, UR4 ;  /* 0x0000000419477c20 */ /* 0x000fe20008410000 */
[----:B------:R-:W-:Y:S01]  /*bb40*/  FMUL.FTZ R13, R27, UR4 ;  /* 0x000000041b0d7c20 */ /* 0x000fe20008410000 */
[----:B------:R-:W-:Y:S01]  /*bb50*/  FMUL.FTZ R15, R31, UR4 ;  /* 0x000000041f0f7c20 */ /* 0x000fe20008410000 */
[----:B------:R-:W-:Y:S01]  /*bb60*/  LOP3.LUT R16, R16, 0xffffff7f, RZ, 0xc0, !PT ;  /* 0xffffff7f10107812 */ /* 0x000fe200078ec0ff */
[----:B------:R-:W-:Y:S01]  /*bb70*/  FMUL.FTZ R41, R52, UR4 ;  /* 0x0000000434297c20 */ /* 0x000fe20008410000 */
[----:B------:R-:W-:Y:S01]  /*bb80*/  FMUL.FTZ R27, R28, UR4 ;  /* 0x000000041c1b7c20 */ /* 0x000fe20008410000 */
[----:B------:R-:W-:Y:S01]  /*bb90*/  FMUL.FTZ R31, R32, UR4 ;  /* 0x00000004201f7c20 */ /* 0x000fe20008410000 */
[----:B--2---:R-:W-:Y:S01]  /*bba0*/  ISETP.NE.AND P1, PT, R60, 0x1, PT ;  /* 0x000000013c00780c */ /* 0x004fe20003f25270 */
[----:B------:R-:W-:Y:S01]  /*bbb0*/  FMUL.FTZ R21, R35, UR4 ;  /* 0x0000000423157c20 */ /* 0x000fe20008410000 */
[----:B------:R-:W-:Y:S01]  /*bbc0*/  FMUL.FTZ R56, R36, UR4 ;  /* 0x0000000424387c20 */ /* 0x000fe20008410000 */
[----:B------:R-:W-:Y:S01]  /*bbd0*/  FMUL.FTZ R25, R39, UR4 ;  /* 0x0000000427197c20 */ /* 0x000fe20008410000 */
        /* <DEDUP_REMOVED lines=9> */
[----:B------:R-:W2:Y:S01]  /*bc70*/  @P1 LDC R43, c[0x0][0x44c] ;  /* 0x00011300ff2b1b82 */ /* 0x000ea20000000800 */
[----:B------:R-:W-:Y:S01]  /*bc80*/  FMUL.FTZ R28, R51, UR4 ;  /* 0x00000004331c7c20 */ /* 0x000fe20008410000 */
[----:B------:R-:W-:Y:S01]  /*bc90*/  FMUL.FTZ R36, R54, UR4 ;  /* 0x0000000436247c20 */ /* 0x000fe20008410000 */
[----:B------:R-:W-:Y:S01]  /*bca0*/  @P1 LOP3.LUT R16, R16, 0x80, RZ, 0xfc, !PT ;  /* 0x0000008010101812 */ /* 0x000fe200078efcff */
[----:B------:R-:W3:Y:S01]  /*bcb0*/  MUFU.TANH R3, R3 ;  /* 0x0000000300037308 */ /* 0x000ee20000002400 */
[C---:B------:R-:W-:Y:S01]  /*bcc0*/  IADD3 R40, -R189.reuse, R52, R184 ;  /* 0x00000034bd287210 */ /* 0x040fe20007ffe1b8 */
[----:B------:R-:W-:Y:S01]  /*bcd0*/  ULDC UR45, c[0x0][0x9dc] ;  /* 0x00027700002d7ab9 */ /* 0x000fe20000000800 */
[----:B------:R-:W-:Y:S01]  /*bce0*/  LEA R46, R168, 0xffffffc0, 0x6 ;  /* 0xffffffc0a82e7811 */ /* 0x000fe200078e30ff */
[----:B------:R-:W4:Y:S01]  /*bcf0*/  @P1 LDC R45, c[0x0][0x450] ;  /* 0x00011400ff2d1b82 */ /* 0x000f220000000800 */
[----:B------:R-:W-:Y:S01]  /*bd00*/  ULOP3.LUT UR45, URZ, UR45, URZ, 0x33, !UPT ;  /* 0x0000002d3f2d7292 */ /* 0x000fe2000f8e333f */
[----:B------:R-:W-:Y:S01]  /*bd10*/  IMAD.IADD R40, R40, 0x1, -R23 ;  /* 0x0000000128287824 */ /* 0x000fe200078e0a17 */
[----:B------:R-:W-:Y:S01]  /*bd20*/  IADD3 R73, -R189, R184, -R46 ;  /* 0x000000b8bd497210 */ /* 0x000fe20007ffe92e */
[----:B------:R-:W0:Y:S01]  /*bd30*/  MUFU.TANH R71, R71 ;  /* 0x0000004700477308 */ /* 0x000e220000002400 */
[----:B------:R-:W-:Y:S01]  /*bd40*/  UP2UR UR48, UPR, URZ, 0x1 ;  /* 0x000000013f307883 */ /* 0x000fe20008000000 */
[----:B------:R-:W-:Y:S01]  /*bd50*/  VIADD R52, R52, 0xffffffff ;  /* 0xffffffff34347836 */ /* 0x000fe20000000000 */
[C---:B------:R-:W-:Y:S01]  /*bd60*/  IADD3 R42, R40.reuse, UR46, RZ ;  /* 0x0000002e282a7c10 */ /* 0x040fe2000fffe0ff */
[----:B------:R-:W-:-:S04]  /*bd70*/  VIADD R44, R40, UR45 ;  /* 0x0000002d282c7c36 */ /* 0x000fc80008000000 */
[----:B------:R-:W0:Y:S01]  /*bd80*/  MUFU.TANH R0, R0 ;  /* 0x0000000000007308 */ /* 0x000e220000002400 */
[----:B--2---:R-:W-:-:S04]  /*bd90*/  @P1 IMAD.HI.U32 R34, R38, R43, RZ ;  /* 0x0000002b26221227 */ /* 0x004fc800078e00ff */
[----:B------:R-:W-:-:S03]  /*bda0*/  FMUL.FTZ R43, R53, UR4 ;  /* 0x00000004352b7c20 */ /* 0x000fc60008410000 */
[----:B------:R-:W2:Y:S01]  /*bdb0*/  MUFU.TANH R13, R13 ;  /* 0x0000000d000d7308 */ /* 0x000ea20000002400 */
[----:B----4-:R-:W-:Y:S01]  /*bdc0*/  @P1 SHF.R.U32.HI R38, RZ, R45, R34 ;  /* 0x0000002dff261219 */ /* 0x010fe20000011622 */
[----:B------:R-:W-:Y:S01]  /*bdd0*/  FMUL.FTZ R34, R55, UR4 ;  /* 0x0000000437227c20 */ /* 0x000fe20008410000 */
[----:B------:R-:W-:Y:S01]  /*bde0*/  PLOP3.LUT P1, PT, PT, PT, UP0, 0x40, 0x0 ;  /* 0x000000000000781c */ /* 0x000fe20003f2e808 */
[----:B------:R-:W-:-:S04]  /*bdf0*/  VIADD R45, R12, 0x28c40 ;  /* 0x00028c400c2d7836 */ /* 0x000fc80000000000 */
[----:B------:R-:W4:Y:S01]  /*be00*/  MUFU.TANH R27, R27 ;  /* 0x0000001b001b7308 */ /* 0x000f220000002400 */
[----:B------:R-:W1:Y:S01]  /*be10*/  SHFL.IDX PT, R49, R38, RZ, 0x1c1f ;  /* 0x001c1fff26317589 */ /* 0x000e6200000e0000 */
[----:B------:R-:W-:-:S06]  /*be20*/  PRMT R45, R186, 0x654, R45 ;  /* 0x00000654ba2d7816 */ /* 0x000fcc000000002d */
[----:B------:R-:W0:Y:S01]  /*be30*/  MUFU.TANH R29, R29 ;  /* 0x0000001d001d7308 */ /* 0x000e220000002400 */
[----:B------:R0:W-:Y:S07]  /*be40*/  SYNCS.ARRIVE.TRANS64.RED.A1T0 RZ, [R45+URZ], RZ ;  /* 0x000000ff2dff79a7 */ /* 0x0001ee000810043f */
[----:B------:R-:W0:Y:S08]  /*be50*/  MUFU.TANH R20, R20 ;  /* 0x0000001400147308 */ /* 0x000e300000002400 */
[----:B------:R-:W0:Y:S01]  /*be60*/  MUFU.TANH R15, R15 ;  /* 0x0000000f000f7308 */ /* 0x000e220000002400 */
[----:B-1----:R-:W-:Y:S01]  /*be70*/  VIADDMNMX R50, R49, R42, R73, PT ;  /* 0x0000002a31327246 */ /* 0x002fe20003800149 */
[----:B------:R-:W-:-:S06]  /*be80*/  IMAD.IADD R48, R44, 0x1, R49 ;  /* 0x000000012c307824 */ /* 0x000fcc00078e0231 */
[----:B------:R-:W1:Y:S08]  /*be90*/  MUFU.TANH R31, R31 ;  /* 0x0000001f001f7308 */ /* 0x000e700000002400 */
        /* <DEDUP_REMOVED lines=24> */
[----:B0-----:R-:W-:Y:S01]  /*c020*/  IADD3 R45, -R23, R184, R49 ;  /* 0x000000b8172d7210 */ /* 0x001fe20007ffe131 */
[----:B------:R-:W-:Y:S03]  /*c030*/  BSSY B0, `(.L_x_2668) ;  /* 0x0000010000007945 */ /* 0x000fe60003800000 */
[----:B------:R-:W-:-:S13]  /*c040*/  ISETP.GT.AND P1, PT, R45, -0x1, PT ;  /* 0xffffffff2d00780c */ /* 0x000fda0003f24270 */
[----:B------:R-:W-:Y:S05]  /*c050*/  @P1 BRA `(.L_x_2669) ;  /* 0x0000000000201947 */ /* 0x000fea0003800000 */
[----:B------:R-:W-:Y:S01]  /*c060*/  UISETP.NE.AND UP0, UPT, UR47, 0x1, UPT ;  /* 0x000000012f00788c */ /* 0x000fe2000bf05270 */
[----:B------:R-:W-:-:S05]  /*c070*/  LOP3.LUT R45, RZ, R45, RZ, 0x33, !PT ;  /* 0x0000002dff2d7212 */ /* 0x000fca00078e33ff */
[----:B------:R-:W-:-:S05]  /*c080*/  PLOP3.LUT P1, PT, PT, PT, UP0, 0x80, 0x0 ;  /* 0x000000000000781c */ /* 0x000fca0003f2f008 */
[----:B------:R-:W-:-:S08]  /*c090*/  @UP0 ULDC.64 UR4, c[0x0][0x9e8] ;  /* 0x00027a0000040ab9 */ /* 0x000fd00000000a00 */
[----:B------:R-:W-:-:S05]  /*c0a0*/  @P1 IMAD.HI.U32 R40, R45, UR4, RZ ;  /* 0x000000042d281c27 */ /* 0x000fca000f8e00ff */
[----:B------:R-:W-:-:S04]  /*c0b0*/  @P1 SHF.R.U32.HI R45, RZ, UR5, R40 ;  /* 0x00000005ff2d1c19 */ /* 0x000fc80008011628 */
[----:B------:R-:W-:Y:S01]  /*c0c0*/  LOP3.LUT R45, RZ, R45, RZ, 0x33, !PT ;  /* 0x0000002dff2d7212 */ /* 0x000fe200078e33ff */
[----:B------:R-:W-:Y:S06]  /*c0d0*/  BRA `(.L_x_2670) ;  /* 0x0000000000147947 */ /* 0x000fec0003800000 */
.L_x_2669:
[----:B------:R-:W-:-:S06]  /*c0e0*/  UISETP.NE.AND UP0, UPT, UR47, 0x1, UPT ;  /* 0x000000012f00788c */ /* 0x000fcc000bf05270 */
[----:B------:R-:W-:-:S05]  /*c0f0*/  PLOP3.LUT P1, PT, PT, PT, UP0, 0x80, 0x0 ;  /* 0x000000000000781c */ /* 0x000fca0003f2f008 */
[----:B------:R-:W-:-:S08]  /*c100*/  @UP0 ULDC.64 UR4, c[0x0][0x9e8] ;  /* 0x00027a0000040ab9 */ /* 0x000fd00000000a00 */
[----:B------:R-:W-:-:S05]  /*c110*/  @P1 IMAD.HI.U32 R40, R45, UR4, RZ ;  /* 0x000000042d281c27 */ /* 0x000fca000f8e00ff */
[----:B------:R-:W-:-:S07]  /*c120*/  @P1 SHF.R.U32.HI R45, RZ, UR5, R40 ;  /* 0x00000005ff2d1c19 */ /* 0x000fce0008011628 */
.L_x_2670:
[----:B------:R-:W-:Y:S05]  /*c130*/  BSYNC B0 ;  /* 0x0000000000007941 */ /* 0x000fea0003800000 */
.L_x_2668:
[----:B------:R-:W-:-:S04]  /*c140*/  IMAD R40, R45, UR47, -R46 ;  /* 0x0000002f2d287c24 */ /* 0x000fc8000f8e0a2e */
[----:B------:R-:W-:-:S05]  /*c150*/  IMAD.IADD R45, R40, 0x1, -R189 ;  /* 0x00000001282d7824 */ /* 0x000fca00078e0abd */
[----:B------:R-:W-:Y:S02]  /*c160*/  VIMNMX R48, R48, R45, !PT ;  /* 0x0000002d30307248 */ /* 0x000fe40007fe0100 */
[----:B------:R-:W-:-:S07]  /*c170*/  VIADDMNMX R50, R45, UR47, R50, PT ;  /* 0x0000002f2d327c46 */ /* 0x000fce000b800132 */
.L_x_2667:
[C---:B------:R-:W-:Y:S01]  /*c180*/  ISETP.GE.AND P1, PT, R52.reuse, 0x2, PT ;  /* 0x000000023400780c */ /* 0x040fe20003f26270 */
[----:B------:R-:W-:Y:S01]  /*c190*/  UISETP.NE.AND UP0, UPT, UR48, URZ, UPT ;  /* 0x0000003f3000728c */ /* 0x000fe2000bf05270 */
[----:B------:R-:W-:Y:S02]  /*c1a0*/  ISETP.GE.AND P5, PT, R52, 0xa, PT ;  /* 0x0000000a3400780c */ /* 0x000fe40003fa6270 */
[----:B------:R-:W-:Y:S02]  /*c1b0*/  ISETP.GT.AND P3, PT, R48, 0x1, !P1 ;  /* 0x000000013000780c */ /* 0x000fe40004f64270 */
[----:B------:R-:W-:Y:S02]  /*c1c0*/  ISETP.GE.AND P2, PT, R52, 0x9, PT ;  /* 0x000000093400780c */ /* 0x000fe40003f46270 */
[----:B------:R-:W-:Y:S02]  /*c1d0*/  ISETP.LT.OR P3, PT, R50, 0x2, P3 ;  /* 0x000000023200780c */ /* 0x000fe40001f61670 */
[----:B------:R-:W-:-:S02]  /*c1e0*/  P2R R66, PR, RZ, 0x20 ;  /* 0x00000020ff427803 */ /* 0x000fc40000000000 */
[----:B0-----:R-:W-:Y:S02]  /*c1f0*/  FSEL R71, R71, -INF , !P3 ;  /* 0xff80000047477808 */ /* 0x001fe40005800000 */
[C---:B------:R-:W-:Y:S02]  /*c200*/  ISETP.GT.AND P3, PT, R48.reuse, 0x9, !P5 ;  /* 0x000000093000780c */ /* 0x040fe40006f64270 */
[----:B------:R-:W-:Y:S02]  /*c210*/  ISETP.GT.AND P4, PT, R48, 0x8, !P2 ;  /* 0x000000083000780c */ /* 0x000fe40005784270 */
[----:B------:R-:W-:Y:S02]  /*c220*/  ISETP.LT.OR P3, PT, R50, 0xa, P3 ;  /* 0x0000000a3200780c */ /* 0x000fe40001f61670 */
[----:B------:R-:W-:Y:S02]  /*c230*/  ISETP.GE.AND P5, PT, R52, 0x11, PT ;  /* 0x000000113400780c */ /* 0x000fe40003fa6270 */
[----:B------:R-:W-:-:S02]  /*c240*/  FSEL R47, R29, -INF , !P3 ;  /* 0xff8000001d2f7808 */ /* 0x000fc40005800000 */
[----:B------:R-:W-:Y:S02]  /*c250*/  ISETP.LT.OR P4, PT, R50, 0x9, P4 ;  /* 0x000000093200780c */ /* 0x000fe40002781670 */
[----:B------:R-:W-:Y:S02]  /*c260*/  ISETP.GT.AND P3, PT, R48, 0x10, !P5 ;  /* 0x000000103000780c */ /* 0x000fe40006f64270 */
[----:B------:R-:W-:Y:S02]  /*c270*/  FSEL R45, R27, -INF , !P4 ;  /* 0xff8000001b2d7808 */ /* 0x000fe40006000000 */
        /* <DEDUP_REMOVED lines=43> */
[C---:B------:R-:W-:Y:S02]  /*c530*/  ISETP.GE.AND P3, PT, R52.reuse, 0x32, PT ;  /* 0x000000323400780c */ /* 0x040fe40003f66270 */
[----:B------:R-:W-:-:S02]  /*c540*/  ISETP.GE.AND P6, PT, R52, 0x1, PT ;  /* 0x000000013400780c */ /* 0x000fc40003fc6270 */
[----:B------:R-:W-:Y:S02]  /*c550*/  ISETP.GT.AND P4, PT, R48, 0x31, !P3 ;  /* 0x000000313000780c */ /* 0x000fe40005f84270 */
[----:B------:R-:W-:Y:S02]  /*c560*/  P2R R27, PR, RZ, 0x40 ;  /* 0x00000040ff1b7803 */ /* 0x000fe40000000000 */
[----:B------:R-:W-:-:S04]  /*c570*/  ISETP.LT.OR P4, PT, R50, 0x32, P4 ;  /* 0x000000323200780c */ /* 0x000fc80002781670 */
[----:B------:R-:W-:Y:S02]  /*c580*/  FSEL R69, R69, -INF , !P4 ;  /* 0xff80000045457808 */ /* 0x000fe40006000000 */
[----:B------:R-:W-:-:S04]  /*c590*/  ISETP.GE.AND P4, PT, R52, 0x39, PT ;  /* 0x000000393400780c */ /* 0x000fc80003f86270 */
[----:B------:R-:W-:-:S04]  /*c5a0*/  ISETP.GT.AND P5, PT, R48, 0x38, !P4 ;  /* 0x000000383000780c */ /* 0x000fc800067a4270 */
[----:B------:R-:W-:-:S04]  /*c5b0*/  ISETP.LT.OR P5, PT, R50, 0x39, P5 ;  /* 0x000000393200780c */ /* 0x000fc80002fa1670 */
[----:B------:R-:W-:Y:S02]  /*c5c0*/  FSEL R41, R41, -INF , !P5 ;  /* 0xff80000029297808 */ /* 0x000fe40006800000 */
[----:B------:R-:W-:Y:S02]  /*c5d0*/  ISETP.GT.AND P5, PT, R48, RZ, !P6 ;  /* 0x000000ff3000720c */ /* 0x000fe400077a4270 */
[----:B------:R-:W-:Y:S02]  /*c5e0*/  ISETP.GE.AND P6, PT, R52, 0x3a, PT ;  /* 0x0000003a3400780c */ /* 0x000fe40003fc6270 */
[----:B------:R-:W-:-:S04]  /*c5f0*/  ISETP.LT.OR P5, PT, R50, 0x1, P5 ;  /* 0x000000013200780c */ /* 0x000fc80002fa1670 */
[----:B------:R-:W-:Y:S02]  /*c600*/  FSEL R40, R3, -INF , !P5 ;  /* 0xff80000003287808 */ /* 0x000fe40006800000 */
[----:B------:R-:W-:Y:S01]  /*c610*/  ISETP.GT.AND P5, PT, R48, 0x39, !P6 ;  /* 0x000000393000780c */ /* 0x000fe200077a4270 */
[----:B------:R-:W0:Y:S03]  /*c620*/  SHFL.IDX PT, R3, R38, 0x1, 0x1c1f ;  /* 0x003c1f0026037f89 */ /* 0x000e2600000e0000 */
[----:B------:R-:W-:-:S04]  /*c630*/  ISETP.LT.OR P5, PT, R50, 0x3a, P5 ;  /* 0x0000003a3200780c */ /* 0x000fc80002fa1670 */
[----:B------:R-:W-:Y:S02]  /*c640*/  FSEL R43, R43, -INF , !P5 ;  /* 0xff8000002b2b7808 */ /* 0x000fe40006800000 */
[----:B------:R-:W-:Y:S02]  /*c650*/  PLOP3.LUT P5, PT, PT, PT, UP0, 0x40, 0x0 ;  /* 0x000000000000781c */ /* 0x000fe40003fae808 */
[----:B0-----:R-:W-:Y:S01]  /*c660*/  VIADDMNMX R42, R3, R42, R73, PT ;  /* 0x0000002a032a7246 */ /* 0x001fe20003800149 */
[----:B------:R-:W-:-:S10]  /*c670*/  IMAD.IADD R44, R44, 0x1, R3 ;  /* 0x000000012c2c7824 */ /* 0x000fd400078e0203 */
[----:B------:R-:W-:Y:S05]  /*c680*/  @P5 BRA `(.L_x_2671) ;  /* 0x0000000000605947 */ /* 0x000fea0003800000 */
[----:B------:R-:W-:Y:S01]  /*c690*/  IADD3 R3, -R23, R184, R3 ;  /* 0x000000b817037210 */ /* 0x000fe20007ffe103 */
[----:B------:R-:W-:Y:S03]  /*c6a0*/  BSSY B0, `(.L_x_2672) ;  /* 0x0000012000007945 */ /* 0x000fe60003800000 */
[----:B------:R-:W-:-:S13]  /*c6b0*/  ISETP.GT.AND P5, PT, R3, -0x1, PT ;  /* 0xffffffff0300780c */ /* 0x000fda0003fa4270 */
[----:B------:R-:W-:Y:S05]  /*c6c0*/  @P5 BRA `(.L_x_2673) ;  /* 0x0000000000245947 */ /* 0x000fea0003800000 */
[----:B------:R-:W-:Y:S01]  /*c6d0*/  UISETP.NE.AND UP0, UPT, UR47, 0x1, UPT ;  /* 0x000000012f00788c */ /* 0x000fe2000bf05270 */
[----:B------:R-:W-:-:S05]  /*c6e0*/  LOP3.LUT R3, RZ, R3, RZ, 0x33, !PT ;  /* 0x00000003ff037212 */ /* 0x000fca00078e33ff */
[----:B------:R-:W-:-:S05]  /*c6f0*/  PLOP3.LUT P5, PT, PT, PT, UP0, 0x80, 0x0 ;  /* 0x000000000000781c */ /* 0x000fca0003faf008 */
[----:B------:R-:W-:-:S08]  /*c700*/  @UP0 ULDC.64 UR4, c[0x0][0x9e8] ;  /* 0x00027a0000040ab9 */ /* 0x000fd00000000a00 */
[----:B------:R-:W-:Y:S01]  /*c710*/  @P5 IMAD.HI.U32 R29, R3, UR4, RZ ;  /* 0x00000004031d5c27 */ /* 0x000fe2000f8e00ff */
[----:B------:R-:W-:-:S13]  /*c720*/  PLOP3.LUT P5, PT, PT, PT, UP0, 0x80, 0x0 ;  /* 0x000000000000781c */ /* 0x000fda0003faf008 */
[----:B------:R-:W-:-:S04]  /*c730*/  @P5 SHF.R.U32.HI R3, RZ, UR5, R29 ;  /* 0x00000005ff035c19 */ /* 0x000fc8000801161d */
[----:B------:R-:W-:Y:S01]  /*c740*/  LOP3.LUT R3, RZ, R3, RZ, 0x33, !PT ;  /* 0x00000003ff037212 */ /* 0x000fe200078e33ff */
[----:B------:R-:W-:Y:S06]  /*c750*/  BRA `(.L_x_2674) ;  /* 0x0000000000187947 */ /* 0x000fec0003800000 */
.L_x_2673:
[----:B------:R-:W-:-:S06]  /*c760*/  UISETP.NE.AND UP0, UPT, UR47, 0x1, UPT ;  /* 0x000000012f00788c */ /* 0x000fcc000bf05270 */
[----:B------:R-:W-:-:S05]  /*c770*/  PLOP3.LUT P5, PT, PT, PT, UP0, 0x80, 0x0 ;  /* 0x000000000000781c */ /* 0x000fca0003faf008 */
[----:B------:R-:W-:-:S08]  /*c780*/  @UP0 ULDC.64 UR4, c[0x0][0x9e8] ;  /* 0x00027a0000040ab9 */ /* 0x000fd00000000a00 */
[----:B------:R-:W-:Y:S01]  /*c790*/  @P5 IMAD.HI.U32 R29, R3, UR4, RZ ;  /* 0x00000004031d5c27 */ /* 0x000fe2000f8e00ff */
[----:B------:R-:W-:-:S13]  /*c7a0*/  PLOP3.LUT P5, PT, PT, PT, UP0, 0x80, 0x0 ;  /* 0x000000000000781c */ /* 0x000fda0003faf008 */
[----:B------:R-:W-:-:S07]  /*c7b0*/  @P5 SHF.R.U32.HI R3, RZ, UR5, R29 ;  /* 0x00000005ff035c19 */ /* 0x000fce000801161d */
.L_x_2674:
[----:B------:R-:W-:Y:S05]  /*c7c0*/  BSYNC B0 ;  /* 0x0000000000007941 */ /* 0x000fea0003800000 */
.L_x_2672:
[----:B------:R-:W-:-:S04]  /*c7d0*/  IMAD R46, R3, UR47, -R46 ;  /* 0x0000002f032e7c24 */ /* 0x000fc8000f8e0a2e */
[----:B------:R-:W-:-:S05]  /*c7e0*/  IMAD.IADD R3, R46, 0x1, -R189 ;  /* 0x000000012e037824 */ /* 0x000fca00078e0abd */
[----:B------:R-:W-:Y:S02]  /*c7f0*/  VIMNMX R44, R44, R3, !PT ;  /* 0x000000032c2c7248 */ /* 0x000fe40007fe0100 */
[----:B------:R-:W-:-:S07]  /*c800*/  VIADDMNMX R42, R3, UR47, R42, PT ;  /* 0x0000002f032a7c46 */ /* 0x000fce000b80012a */
.L_x_2671:
[----:B------:R-:W-:Y:S01]  /*c810*/  BAR.SYNC.DEFER_BLOCKING 0xf, 0x100 ;  /* 0x03c4000000007b1d */ /* 0x000fe20000010000 */
[----:B------:R-:W-:Y:S02]  /*c820*/  ISETP.GT.AND P1, PT, R44, 0x1, !P1 ;  /* 0x000000012c00780c */ /* 0x000fe40004f24270 */
[----:B------:R-:W-:Y:S02]  /*c830*/  ISETP.NE.AND P5, PT, R27, RZ, PT ;  /* 0x000000ff1b00720c */ /* 0x000fe40003fa5270 */
[----:B------:R-:W-:Y:S01]  /*c840*/  ISETP.LT.OR P1, PT, R42, 0x2, P1 ;  /* 0x000000022a00780c */ /* 0x000fe20000f21670 */
[----:B------:R-:W-:Y:S01]  /*c850*/  ULDC UR4, c[0x0][0x988] ;  /* 0x0002620000047ab9 */ /* 0x000fe20000000800 */
[----:B------:R-:W-:Y:S02]  /*c860*/  ISETP.GT.AND P2, PT, R44, 0x8, !P2 ;  /* 0x000000082c00780c */ /* 0x000fe40005744270 */
[----:B------:R-:W-:Y:S02]  /*c870*/  FSEL R29, R13, -INF , !P1 ;  /* 0xff8000000d1d7808 */ /* 0x000fe40004800000 */
[----:B------:R-:W-:-:S02]  /*c880*/  ISETP.NE.AND P1, PT, R66, RZ, PT ;  /* 0x000000ff4200720c */ /* 0x000fc40003f25270 */
[----:B------:R-:W-:Y:S02]  /*c890*/  ISETP.LT.OR P2, PT, R42, 0x9, P2 ;  /* 0x000000092a00780c */ /* 0x000fe40001741670 */
[----:B------:R-:W-:Y:S02]  /*c8a0*/  ISETP.GT.AND P1, PT, R44, 0x9, !P1 ;  /* 0x000000092c00780c */ /* 0x000fe40004f24270 */
[----:B------:R-:W-:Y:S01]  /*c8b0*/  FSEL R3, R20, -INF , !P2 ;  /* 0xff80000014037808 */ /* 0x000fe20005000000 */
[----:B------:R-:W-:Y:S01]  /*c8c0*/  IMAD.U32 R20, RZ, RZ, UR4 ;  /* 0x00000004ff147e24 */ /* 0x000fe2000f8e00ff */
[----:B------:R-:W-:Y:S02]  /*c8d0*/  ISETP.LT.OR P1, PT, R42, 0xa, P1 ;  /* 0x0000000a2a00780c */ /* 0x000fe40000f21670 */
[----:B------:R-:W-:Y:S02]  /*c8e0*/  ISETP.NE.AND P2, PT, R31, RZ, PT ;  /* 0x000000ff1f00720c */ /* 0x000fe40003f45270 */
[----:B------:R-:W-:-:S02]  /*c8f0*/  FSEL R27, R15, -INF , !P1 ;  /* 0xff8000000f1b7808 */ /* 0x000fc40004800000 */
[----:B------:R-:W-:Y:S02]  /*c900*/  ISETP.NE.AND P1, PT, R64, RZ, PT ;  /* 0x000000ff4000720c */ /* 0x000fe40003f25270 */
[C---:B------:R-:W-:Y:S02]  /*c910*/  ISETP.GT.AND P3, PT, R44.reuse, 0x31, !P3 ;  /* 0x000000312c00780c */ /* 0x040fe40005f64270 */
[C---:B------:R-:W-:Y:S02]  /*c920*/  ISETP.GT.AND P1, PT, R44.reuse, 0x10, !P1 ;  /* 0x000000102c00780c */ /* 0x040fe40004f24270 */
[----:B------:R-:W-:Y:S02]  /*c930*/  ISETP.GT.AND P4, PT, R44, 0x38, !P4 ;  /* 0x000000382c00780c */ /* 0x000fe40006784270 */
[C---:B------:R-:W-:Y:S02]  /*c940*/  ISETP.LT.OR P1, PT, R42.reuse, 0x11, P1 ;  /* 0x000000112a00780c */ /* 0x040fe40000f21670 */
[----:B------:R-:W-:-:S02]  /*c950*/  ISETP.LT.OR P3, PT, R42, 0x32, P3 ;  /* 0x000000322a00780c */ /* 0x000fc40001f61670 */
[----:B------:R-:W-:Y:S02]  /*c960*/  FSEL R31, R24, -INF , !P1 ;  /* 0xff800000181f7808 */ /* 0x000fe40004800000 */
[----:B------:R-:W-:Y:S02]  /*c970*/  ISETP.NE.AND P1, PT, R62, RZ, PT ;  /* 0x000000ff3e00720c */ /* 0x000fe40003f25270 */
[C---:B------:R-:W-:Y:S02]  /*c980*/  ISETP.GT.AND P6, PT, R44.reuse, 0x39, !P6 ;  /* 0x000000392c00780c */ /* 0x040fe400077c4270 */
[----:B------:R-:W-:Y:S02]  /*c990*/  ISETP.GT.AND P1, PT, R44, 0x11, !P1 ;  /* 0x000000112c00780c */ /* 0x000fe40004f24270 */
[C---:B------:R-:W-:Y:S02]  /*c9a0*/  ISETP.LT.OR P4, PT, R42.reuse, 0x39, P4 ;  /* 0x000000392a00780c */ /* 0x040fe40002781670 */
[----:B------:R-:W-:-:S02]  /*c9b0*/  ISETP.LT.OR P1, PT, R42, 0x12, P1 ;  /* 0x000000122a00780c */ /* 0x000fc40000f21670 */
[----:B------:R-:W-:Y:S02]  /*c9c0*/  FSEL R77, R28, -INF , !P3 ;  /* 0xff8000001c4d7808 */ /* 0x000fe40005800000 */
[----:B------:R-:W-:Y:S02]  /*c9d0*/  FSEL R21, R21, -INF , !P1 ;  /* 0xff80000015157808 */ /* 0x000fe40004800000 */
[----:B------:R-:W-:Y:S02]  /*c9e0*/  ISETP.NE.AND P1, PT, R33, RZ, PT ;  /* 0x000000ff2100720c */ /* 0x000fe40003f25270 */
[----:B------:R-:W-:Y:S02]  /*c9f0*/  ISETP.LT.OR P6, PT, R42, 0x3a, P6 ;  /* 0x0000003a2a00780c */ /* 0x000fe400037c1670 */
[----:B------:R-:W-:Y:S02]  /*ca00*/  ISETP.GT.AND P1, PT, R44, 0x18, !P1 ;  /* 0x000000182c00780c */ /* 0x000fe40004f24270 */
[----:B------:R-:W-:-:S02]  /*ca10*/  FSEL R79, R36, -INF , !P4 ;  /* 0xff800000244f7808 */ /* 0x000fc40006000000 */
[----:B------:R-:W-:Y:S02]  /*ca20*/  ISETP.LT.OR P1, PT, R42, 0x19, P1 ;  /* 0x000000192a00780c */ /* 0x000fe40000f21670 */
[----:B------:R-:W-:Y:S02]  /*ca30*/  FSEL R81, R34, -INF , !P6 ;  /* 0xff80000022517808 */ /* 0x000fe40007000000 */
        /* <DEDUP_REMOVED lines=17> */
[----:B------:R-:W-:Y:S02]  /*cb50*/  ISETP.GT.AND P1, PT, R44, RZ, !P5 ;  /* 0x000000ff2c00720c */ /* 0x000fe40006f24270 */
[----:B------:R-:W-:Y:S02]  /*cb60*/  ISETP.NE.AND P5, PT, R58, RZ, PT ;  /* 0x000000ff3a00720c */ /* 0x000fe40003fa5270 */
[----:B------:R-:W-:-:S04]  /*cb70*/  ISETP.LT.OR P1, PT, R42, 0x1, P1 ;  /* 0x000000012a00780c */ /* 0x000fc80000f21670 */
[----:B------:R-:W-:Y:S02]  /*cb80*/  FSEL R24, R0, -INF , !P1 ;  /* 0xff80000000187808 */ /* 0x000fe40004800000 */
[----:B------:R-:W-:Y:S02]  /*cb90*/  FMNMX.FTZ R0, R40, R71, !PT ;  /* 0x0000004728007209 */ /* 0x000fe40007810000 */
[----:B------:R-:W-:Y:S02]  /*cba0*/  ISETP.GT.AND P1, PT, R44, 0x29, !P2 ;  /* 0x000000292c00780c */ /* 0x000fe40005724270 */
[----:B------:R-:W-:Y:S02]  /*cbb0*/  FMNMX.FTZ R0, R45, R0, !PT ;  /* 0x000000002d007209 */ /* 0x000fe40007810000 */
[----:B------:R-:W-:Y:S02]  /*cbc0*/  ISETP.LT.OR P1, PT, R42, 0x2a, P1 ;  /* 0x0000002a2a00780c */ /* 0x000fe40000f21670 */
[----:B------:R-:W-:-:S02]  /*cbd0*/  FMNMX.FTZ R0, R47, R0, !PT ;  /* 0x000000002f007209 */ /* 0x000fc40007810000 */
[----:B------:R-:W-:Y:S02]  /*cbe0*/  ISETP.GT.AND P2, PT, R44, 0x30, !P5 ;  /* 0x000000302c00780c */ /* 0x000fe40006f44270 */
[----:B------:R-:W-:Y:S02]  /*cbf0*/  FMNMX.FTZ R0, R49, R0, !PT ;  /* 0x0000000031007209 */ /* 0x000fe40007810000 */
[----:B------:R-:W-:Y:S02]  /*cc00*/  FSEL R73, R30, -INF , !P1 ;  /* 0xff8000001e497808 */ /* 0x000fe40004800000 */
[----:B------:R-:W-:Y:S02]  /*cc10*/  FMNMX.FTZ R0, R51, R0, !PT ;  /* 0x0000000033007209 */ /* 0x000fe40007810000 */
[----:B------:R-:W-:Y:S02]  /*cc20*/  ISETP.LT.OR P2, PT, R42, 0x31, P2 ;  /* 0x000000312a00780c */ /* 0x000fe40001741670 */
[----:B------:R-:W-:-:S02]  /*cc30*/  FMNMX.FTZ R0, R53, R0, !PT ;  /* 0x0000000035007209 */ /* 0x000fc40007810000 */
[----:B------:R-:W-:Y:S02]  /*cc40*/  FSEL R75, R32, -INF , !P2 ;  /* 0xff800000204b7808 */ /* 0x000fe40005000000 */
[----:B------:R-:W-:-:S04]  /*cc50*/  FMNMX.FTZ R0, R55, R0, !PT ;  /* 0x0000000037007209 */ /* 0x000fc80007810000 */
[----:B------:R-:W-:-:S04]  /*cc60*/  FMNMX.FTZ R0, R59, R0, !PT ;  /* 0x000000003b007209 */ /* 0x000fc80007810000 */
[----:B------:R-:W-:-:S04]  /*cc70*/  FMNMX.FTZ R0, R61, R0, !PT ;  /* 0x000000003d007209 */ /* 0x000fc80007810000 */
[----:B------:R-:W-:-:S04]  /*cc80*/  FMNMX.FTZ R0, R63, R0, !PT ;  /* 0x000000003f007209 */ /* 0x000fc80007810000 */
[----:B------:R-:W-:-:S04]  /*cc90*/  FMNMX.FTZ R0, R65, R0, !PT ;  /* 0x0000000041007209 */ /* 0x000fc80007810000 */
[----:B------:R-:W-:-:S04]  /*cca0*/  FMNMX.FTZ R0, R67, R0, !PT ;  /* 0x0000000043007209 */ /* 0x000fc80007810000 */
[----:B------:R-:W-:-:S04]  /*ccb0*/  FMNMX.FTZ R0, R69, R0, !PT ;  /* 0x0000000045007209 */ /* 0x000fc80007810000 */
[----:B------:R-:W-:-:S04]  /*ccc0*/  FMNMX.FTZ R0, R41, R0, !PT ;  /* 0x0000000029007209 */ /* 0x000fc80007810000 */
[----:B------:R-:W-:-:S05]  /*ccd0*/  FMNMX.FTZ R15, R43, R0, !PT ;  /* 0x000000002b0f7209 */ /* 0x000fca0007810000 */
[----:B------:R-:W0:Y:S02]  /*cce0*/  SHFL.BFLY PT, R0, R15, 0x2, 0x1f ;  /* 0x0c401f000f007f89 */ /* 0x000e2400000e0000 */
        /* <DEDUP_REMOVED lines=12> */
[----:B------:R-:W-:Y:S01]  /*cdb0*/  FMUL.FTZ R30, R13, R20 ;  /* 0x000000140d1e7220 */ /* 0x000fe20000410000 */
[----:B------:R-:W-:-:S04]  /*cdc0*/  FMNMX.FTZ R0, R37, R0, !PT ;  /* 0x0000000025007209 */ /* 0x000fc80007810000 */
[----:B------:R-:W-:Y:S02]  /*cdd0*/  FMNMX.FTZ R0, R39, R0, !PT ;  /* 0x0000000027007209 */ /* 0x000fe40007810000 */
[----:B------:R-:W-:Y:S02]  /*cde0*/  FSEL R30, R30, RZ, P1 ;  /* 0x000000ff1e1e7208 */ /* 0x000fe40000800000 */
[----:B------:R-:W-:-:S03]  /*cdf0*/  FMNMX.FTZ R0, R73, R0, !PT ;  /* 0x0000000049007209 */ /* 0x000fc60007810000 */
[--C-:B------:R-:W-:Y:S01]  /*ce00*/  FFMA.FTZ R160, R49, R20, -R30.reuse ;  /* 0x0000001431a07223 */ /* 0x100fe2000001081e */
[----:B------:R-:W-:Y:S01]  /*ce10*/  FMNMX.FTZ R0, R75, R0, !PT ;  /* 0x000000004b007209 */ /* 0x000fe20007810000 */
[-CC-:B------:R-:W-:Y:S01]  /*ce20*/  FFMA.FTZ R49, R51, R20.reuse, -R30.reuse ;  /* 0x0000001433317223 */ /* 0x180fe2000001081e */
[-CC-:B------:R-:W-:Y:S01]  /*ce30*/  FFMA.FTZ R166, R45, R20.reuse, -R30.reuse ;  /* 0x000000142da67223 */ /* 0x180fe2000001081e */
        /* <DEDUP_REMOVED lines=12> */
[-CC-:B------:R-:W-:Y:S01]  /*cf00*/  FFMA.FTZ R45, R69, R20.reuse, -R30.reuse ;  /* 0x00000014452d7223 */ /* 0x180fe2000001081e */
[----:B------:R-:W-:Y:S01]  /*cf10*/  MUFU.EX2 R164, R164 ;  /* 0x000000a400a47308 */ /* 0x000fe20000000800 */
[----:B------:R-:W0:Y:S07]  /*cf20*/  SHFL.BFLY PT, R15, R0, 0x2, 0x1f ;  /* 0x0c401f00000f7f89 */ /* 0x000e2e00000e0000 */
[----:B------:R-:W1:Y:S08]  /*cf30*/  MUFU.EX2 R71, R71 ;  /* 0x0000004700477308 */ /* 0x000e700000000800 */
[----:B------:R-:W2:Y:S08]  /*cf40*/  MUFU.EX2 R166, R166 ;  /* 0x000000a600a67308 */ /* 0x000eb00000000800 */
[----:B------:R-:W3:Y:S01]  /*cf50*/  MUFU.EX2 R47, R47 ;  /* 0x0000002f002f7308 */ /* 0x000ee20000000800 */
[----:B0-----:R-:W-:Y:S01]  /*cf60*/  FMNMX.FTZ R28, R0, R15, !PT ;  /* 0x0000000f001c7209 */ /* 0x001fe20007810000 */
[----:B------:R-:W-:-:S04]  /*cf70*/  FFMA.FTZ R0, R65, R20, -R30 ;  /* 0x0000001441007223 */ /* 0x000fc8000001081e */
[----:B------:R-:W0:Y:S02]  /*cf80*/  SHFL.BFLY PT, R15, R28, 0x1, 0x1f ;  /* 0x0c201f001c0f7f89 */ /* 0x000e2400000e0000 */
[----:B------:R-:W4:Y:S08]  /*cf90*/  MUFU.EX2 R160, R160 ;  /* 0x000000a000a07308 */ /* 0x000f300000000800 */
[----:B------:R-:W4:Y:S08]  /*cfa0*/  MUFU.EX2 R49, R49 ;  /* 0x0000003100317308 */ /* 0x000f300000000800 */
[----:B------:R-:W4:Y:S01]  /*cfb0*/  MUFU.EX2 R162, R162 ;  /* 0x000000a200a27308 */ /* 0x000f220000000800 */
[----:B0-----:R-:W-:Y:S01]  /*cfc0*/  FMNMX.FTZ R15, R28, R15, !PT ;  /* 0x0000000f1c0f7209 */ /* 0x001fe20007810000 */
[-CC-:B------:R-:W-:Y:S01]  /*cfd0*/  FFMA.FTZ R28, R41, R20.reuse, -R30.reuse ;  /* 0x00000014291c7223 */ /* 0x180fe2000001081e */
[----:B------:R-:W-:-:S05]  /*cfe0*/  FFMA.FTZ R41, R43, R20, -R30 ;  /* 0x000000142b297223 */ /* 0x000fca000001081e */
[----:B------:R-:W-:Y:S01]  /*cff0*/  MUFU.EX2 R51, R51 ;  /* 0x0000003300337308 */ /* 0x000fe20000000800 */
[C---:B------:R-:W-:Y:S01]  /*d000*/  FSETP.NEU.FTZ.AND P1, PT, R15.reuse, -INF , PT ;  /* 0xff8000000f00780b */ /* 0x040fe20003f3d000 */
[----:B------:R-:W-:-:S05]  /*d010*/  FMUL.FTZ R32, R15, R20 ;  /* 0x000000140f207220 */ /* 0x000fca0000410000 */
[----:B------:R-:W-:Y:S01]  /*d020*/  FSEL R30, R32, RZ, P1 ;  /* 0x000000ff201e7208 */ /* 0x000fe20000800000 */
[----:B------:R-:W-:Y:S04]  /*d030*/  MUFU.EX2 R156, R156 ;  /* 0x0000009c009c7308 */ /* 0x000fe80000000800 */
        /* <DEDUP_REMOVED lines=8> */
[-CC-:B------:R-:W-:Y:S01]  /*d0c0*/  FFMA.FTZ R36, R25, R20.reuse, -R30.reuse ;  /* 0x0000001419247223 */ /* 0x180fe2000001081e */
[----:B-1----:R-:W-:Y:S01]  /*d0d0*/  FADD.FTZ R25, R164, R71 ;  /* 0x00000047a4197221 */ /* 0x002fe20000010000 */
[-CC-:B------:R-:W-:Y:S01]  /*d0e0*/  FFMA.FTZ R157, R35, R20.reuse, -R30.reuse ;  /* 0x00000014239d7223 */ /* 0x180fe2000001081e */
[-CC-:B------:R-:W-:Y:S01]  /*d0f0*/  FFMA.FTZ R40, R37, R20.reuse, -R30.reuse ;  /* 0x0000001425287223 */ /* 0x180fe2000001081e */
[-CC-:B------:R-:W-:Y:S01]  /*d100*/  FFMA.FTZ R38, R39, R20.reuse, -R30.reuse ;  /* 0x0000001427267223 */ /* 0x180fe2000001081e */
[----:B--2---:R-:W-:Y:S01]  /*d110*/  FADD.FTZ R42, R166, R25 ;  /* 0x00000019a62a7221 */ /* 0x004fe20000010000 */
[----:B------:R-:W0:Y:S01]  /*d120*/  MUFU.EX2 R24, R24 ;  /* 0x0000001800187308 */ /* 0x000e220000000800 */
[-CC-:B------:R-:W-:Y:S01]  /*d130*/  FFMA.FTZ R3, R73, R20.reuse, -R30.reuse ;  /* 0x0000001449037223 */ /* 0x180fe2000001081e */
[-C--:B------:R-:W-:Y:S01]  /*d140*/  FFMA.FTZ R21, R75, R20.reuse, -R30 ;  /* 0x000000144b157223 */ /* 0x080fe2000001081e */
[----:B---3--:R-:W-:Y:S01]  /*d150*/  FADD.FTZ R27, R47, R42 ;  /* 0x0000002a2f1b7221 */ /* 0x008fe20000010000 */
[-CC-:B------:R-:W-:Y:S01]  /*d160*/  FFMA.FTZ R42, R77, R20.reuse, -R30.reuse ;  /* 0x000000144d2a7223 */ /* 0x180fe2000001081e */
[-CC-:B------:R-:W-:Y:S01]  /*d170*/  FFMA.FTZ R79, R79, R20.reuse, -R30.reuse ;  /* 0x000000144f4f7223 */ /* 0x180fe2000001081e */
[----:B------:R-:W-:Y:S01]  /*d180*/  FFMA.FTZ R30, R81, R20, -R30 ;  /* 0x00000014511e7223 */ /* 0x000fe2000001081e */
[----:B----4-:R-:W-:Y:S01]  /*d190*/  FADD.FTZ R46, R160, R27 ;  /* 0x0000001ba02e7221 */ /* 0x010fe20000010000 */
[----:B------:R-:W1:Y:S01]  /*d1a0*/  MUFU.EX2 R167, R167 ;  /* 0x000000a700a77308 */ /* 0x000e620000000800 */
[----:B------:R-:W-:-:S02]  /*d1b0*/  F2FP.F16.F32.PACK_AB R164, R71, R164 ;  /* 0x000000a447a4723e */ /* 0x000fc400000000ff */
[----:B------:R-:W-:Y:S01]  /*d1c0*/  FADD.FTZ R27, R49, R46 ;  /* 0x0000002e311b7221 */ /* 0x000fe20000010000 */
[----:B------:R-:W-:Y:S02]  /*d1d0*/  F2FP.F16.F32.PACK_AB R166, R47, R166 ;  /* 0x000000a62fa6723e */ /* 0x000fe400000000ff */
[----:B------:R-:W-:Y:S01]  /*d1e0*/  F2FP.F16.F32.PACK_AB R160, R49, R160 ;  /* 0x000000a031a0723e */ /* 0x000fe200000000ff */
[----:B------:R-:W-:Y:S01]  /*d1f0*/  FADD.FTZ R46, R162, R27 ;  /* 0x0000001ba22e7221 */ /* 0x000fe20000010000 */
[----:B------:R-:W2:Y:S01]  /*d200*/  MUFU.EX2 R32, R32 ;  /* 0x0000002000207308 */ /* 0x000ea20000000800 */
[----:B0-----:R-:W-:Y:S01]  /*d210*/  FADD.FTZ R44, R165, R24 ;  /* 0x00000018a52c7221 */ /* 0x001fe20000010000 */
[----:B------:R-:W-:Y:S01]  /*d220*/  F2FP.F16.F32.PACK_AB R165, R24, R165 ;  /* 0x000000a518a5723e */ /* 0x000fe200000000ff */
[C---:B------:R-:W-:Y:S01]  /*d230*/  FADD.FTZ R27, R51.reuse, R46 ;  /* 0x0000002e331b7221 */ /* 0x040fe20000010000 */
[----:B------:R-:W-:-:S03]  /*d240*/  F2FP.F16.F32.PACK_AB R162, R51, R162 ;  /* 0x000000a233a2723e */ /* 0x000fc600000000ff */
[----:B------:R-:W-:Y:S01]  /*d250*/  FADD.FTZ R46, R156, R27 ;  /* 0x0000001b9c2e7221 */ /* 0x000fe20000010000 */
        /* <DEDUP_REMOVED lines=15> */
[----:B------:R-:W-:-:S05]  /*d350*/  F2FP.F16.F32.PACK_AB R163, R36, R163 ;  /* 0x000000a324a3723e */ /* 0x000fca00000000ff */
[----:B------:R2:W-:Y:S01]  /*d360*/  STSM.16.M88.4 [R201], R160 ;  /* 0x000000a0c9007844 */ /* 0x0005e20000000200 */
[----:B------:R-:W0:Y:S01]  /*d370*/  MUFU.EX2 R40, R40 ;  /* 0x0000002800287308 */ /* 0x000e220000000800 */
[----:B-1----:R-:W-:-:S07]  /*d380*/  FADD.FTZ R25, R157, R44 ;  /* 0x0000002c9d197221 */ /* 0x002fce0000010000 */
        /* <DEDUP_REMOVED lines=11> */
[C---:B0-----:R-:W-:Y:S01]  /*d440*/  FADD.FTZ R27, R0.reuse, R27 ;  /* 0x0000001b001b7221 */ /* 0x041fe20000010000 */
[----:B------:R-:W-:-:S06]  /*d450*/  F2FP.F16.F32.PACK_AB R158, R0, R53 ;  /* 0x00000035009e723e */ /* 0x000fcc00000000ff */
[----:B------:R-:W0:Y:S01]  /*d460*/  MUFU.EX2 R45, R45 ;  /* 0x0000002d002d7308 */ /* 0x000e220000000800 */
[C---:B-1----:R-:W-:Y:S01]  /*d470*/  FADD.FTZ R24, R3.reuse, R24 ;  /* 0x0000001803187221 */ /* 0x042fe20000010000 */
[----:B------:R-:W-:-:S05]  /*d480*/  F2FP.F16.F32.PACK_AB R159, R3, R38 ;  /* 0x00000026039f723e */ /* 0x000fca00000000ff */
[----:B------:R2:W-:Y:S01]  /*d490*/  STSM.16.M88.4 [R203], R156 ;  /* 0x0000009ccb007844 */ /* 0x0005e20000000200 */
        /* <DEDUP_REMOVED lines=14> */
[----:B------:R-:W-:Y:S01]  /*d580*/  FADD.FTZ R3, R41, R28 ;  /* 0x0000001c29037221 */ /* 0x000fe20000010000 */
[----:B-1----:R-:W-:Y:S01]  /*d590*/  F2FP.F16.F32.PACK_AB R155, R30, R79 ;  /* 0x0000004f1e9b723e */ /* 0x002fe200000000ff */
[----:B------:R-:W-:-:S04]  /*d5a0*/  FADD.FTZ R79, R79, R42 ;  /* 0x0000002a4f4f7221 */ /* 0x000fc80000010000 */
[----:B------:R2:W-:Y:S01]  /*d5b0*/  STSM.16.M88.4 [R202], R152 ;  /* 0x00000098ca007844 */ /* 0x0005e20000000200 */
[----:B------:R-:W-:Y:S01]  /*d5c0*/  FADD.FTZ R0, R30, R79 ;  /* 0x0000004f1e007221 */ /* 0x000fe20000010000 */
[----:B------:R-:W-:Y:S06]  /*d5d0*/  @!P0 BRA `(.L_x_2675) ;  /* 0x0000000000048947 */ /* 0x000fec0003800000 */
[----:B------:R-:W-:Y:S01]  /*d5e0*/  BPT.TRAP 0x1 ;  /* 0x000000040000795c */ /* 0x000fe20000300000 */
.L_x_2675:
[----:B------:R0:W1:Y:S01]  /*d5f0*/  SYNCS.PHASECHK.TRANS64.TRYWAIT P1, [R12+URZ+0x28c50], R57 ;  /* 0x028c50390c0075a7 */ /* 0x000062000802017f */
[----:B------:R-:W-:Y:S05]  /*d600*/  @!P0 BRA `(.L_x_2676) ;  /* 0x0000000000048947 */ /* 0x000fea0003800000 */
[----:B------:R-:W-:Y:S01]  /*d610*/  BPT.TRAP 0x1 ;  /* 0x000000040000795c */ /* 0x000fe20000300000 */
.L_x_2676:
[----:B------:R-:W-:Y:S01]  /*d620*/  ULDC UR42, c[0x0][0x9e4] ;  /* 0x00027900002a7ab9 */ /* 0x000fe20000000800 */
[----:B------:R-:W-:Y:S01]  /*d630*/  ULDC UR44, c[0x0][0x9d8] ;  /* 0x00027600002c7ab9 */ /* 0x000fe20000000800 */
[----:B------:R-:W-:Y:S01]  /*d640*/  ULDC UR38, c[0x0][0x988] ;  /* 0x0002620000267ab9 */ /* 0x000fe20000000800 */
[----:B------:R-:W-:Y:S01]  /*d650*/  ULDC UR43, c[0x0][0x9e0] ;  /* 0x00027800002b7ab9 */ /* 0x000fe20000000800 */
[----:B------:R-:W-:Y:S01]  /*d660*/  BSSY B0, `(.L_x_2677) ;  /* 0x0000006000007945 */ /* 0x000fe20003800000 */
[----:B------:R-:W-:Y:S02]  /*d670*/  IMAD R28, R17, 0x1000, R195 ;  /* 0x00001000111c7824 */ /* 0x000fe400078e02c3 */
[----:B------:R-:W-:Y:S01]  /*d680*/  IMAD.MOV.U32 R29, RZ, RZ, 0x40000040 ;  /* 0x40000040ff1d7424 */ /* 0x000fe200078e00ff */
[----:B-1----:R-:W-:Y:S06]  /*d690*/  @P1 BRA `(.L_x_2678) ;  /* 0x0000000000081947 */ /* 0x002fec0003800000 */
[----:B------:R-:W1:Y:S02]  /*d6a0*/  SYNCS.PHASECHK.TRANS64.TRYWAIT P1, [R12+URZ+0x28c50], R57 ;  /* 0x028c50390c0075a7 */ /* 0x000e64000802017f */
[----:B-1----:R-:W-:Y:S05]  /*d6b0*/  @!P1 BRA `(.L_x_2679) ;  /* 0x0000016c00109947 */ /* 0x002fea0003800000 */
.L_x_2678:
[----:B------:R-:W-:Y:S05]  /*d6c0*/  BSYNC B0 ;  /* 0x0000000000007941 */ /* 0x000fea0003800000 */
.L_x_2677:
        /* <DEDUP_REMOVED lines=12> */
[----:B------:R-:W-:Y:S02]  /*d790*/  R2UR UR15, R25 ;  /* 0x00000000190f72ca */ /* 0x000fe400000e0000 */
[----:B------:R-:W-:Y:S02]  /*d7a0*/  R2UR UR19, R29 ;  /* 0x000000001d1372ca */ /* 0x000fe400000e0000 */
[----:B01---5:R-:W-:-:S06]  /*d7b0*/  WARPGROUP.ARRIVE ;  /* 0x00000000000079c5 */ /* 0x023fcc0000000000 */
        /* <DEDUP_REMOVED lines=24> */
.L_x_2680:
[----:B------:R-:W0:Y:S01]  /*d940*/  LDC R21, c[0x0][0x448] ;  /* 0x00011200ff157b82 */ /* 0x000e220000000800 */
[----:B------:R-:W-:Y:S01]  /*d950*/  VIADD R12, R12, 0x28c60 ;  /* 0x00028c600c0c7836 */ /* 0x000fe20000000000 */
[----:B------:R-:W-:Y:S01]  /*d960*/  UISETP.NE.AND UP0, UPT, UR48, URZ, UPT ;  /* 0x0000003f3000728c */ /* 0x000fe2000bf05270 */
[----:B--2---:R-:W-:-:S03]  /*d970*/  IMAD.MOV.U32 R152, RZ, RZ, R196 ;  /* 0x000000ffff987224 */ /* 0x004fc600078e00c4 */
[----:B------:R-:W-:-:S04]  /*d980*/  PRMT R12, R186, 0x654, R12 ;  /* 0x00000654ba0c7816 */ /* 0x000fc8000000000c */
[----:B------:R1:W-:Y:S01]  /*d990*/  SYNCS.ARRIVE.TRANS64.RED.A1T0 RZ, [R12+URZ], RZ ;  /* 0x000000ff0cff79a7 */ /* 0x0003e2000810043f */
[----:B0-----:R-:W-:-:S13]  /*d9a0*/  ISETP.NE.AND P1, PT, R21, 0x1, PT ;  /* 0x000000011500780c */ /* 0x001fda0003f25270 */
[----:B------:R-:W0:Y:S08]  /*d9b0*/  @P1 LDC R21, c[0x0][0x44c] ;  /* 0x00011300ff151b82 */ /* 0x000e300000000800 */
[----:B-1----:R-:W1:Y:S01]  /*d9c0*/  @P1 LDC R12, c[0x0][0x450] ;  /* 0x00011400ff0c1b82 */ /* 0x002e620000000800 */
[----:B0-----:R-:W-:-:S05]  /*d9d0*/  @P1 IMAD.HI.U32 R21, R196, R21, RZ ;  /* 0x00000015c4151227 */ /* 0x001fca00078e00ff */
[----:B-1----:R-:W-:Y:S01]  /*d9e0*/  @P1 SHF.R.U32.HI R152, RZ, R12, R21 ;  /* 0x0000000cff981219 */ /* 0x002fe20000011615 */
[----:B------:R-:W-:Y:S01]  /*d9f0*/  VIADD R12, R168, 0xfffffffe ;  /* 0xfffffffea80c7836 */ /* 0x000fe20000000000 */
[----:B------:R-:W-:Y:S02]  /*da00*/  PLOP3.LUT P1, PT, PT, PT, UP0, 0x40, 0x0 ;  /* 0x000000000000781c */ /* 0x000fe40003f2e808 */
[----:B------:R-:W-:-:S04]  /*da10*/  IADD3 R21, R152, R184, -R23 ;  /* 0x000000b898157210 */ /* 0x000fc80007ffe817 */
[----:B------:R-:W-:-:S07]  /*da20*/  IADD3 R152, R21, UR46, RZ ;  /* 0x0000002e15987c10 */ /* 0x000fce000fffe0ff */
[----:B------:R-:W-:Y:S05]  /*da30*/  @P1 BRA `(.L_x_2681) ;  /* 0x0000000000541947 */ /* 0x000fea0003800000 */
[C---:B------:R-:W-:Y:S01]  /*da40*/  ISETP.GT.AND P1, PT, R21.reuse, RZ, PT ;  /* 0x000000ff1500720c */ /* 0x040fe20003f24270 */
[----:B------:R-:W-:Y:S01]  /*da50*/  BSSY B0, `(.L_x_2682) ;  /* 0x0000010000007945 */ /* 0x000fe20003800000 */
[----:B------:R-:W-:-:S11]  /*da60*/  VIADD R153, R21, 0xffffffff ;  /* 0xffffffff15997836 */ /* 0x000fd60000000000 */
[----:B------:R-:W-:Y:S05]  /*da70*/  @P1 BRA `(.L_x_2683) ;  /* 0x0000000000201947 */ /* 0x000fea0003800000 */
[----:B------:R-:W-:Y:S01]  /*da80*/  UISETP.NE.AND UP0, UPT, UR47, 0x1, UPT ;  /* 0x000000012f00788c */ /* 0x000fe2000bf05270 */
[----:B------:R-:W-:-:S05]  /*da90*/  IMAD.MOV R21, RZ, RZ, -R21 ;  /* 0x000000ffff157224 */ /* 0x000fca00078e0a15 */
[----:B------:R-:W-:-:S05]  /*daa0*/  PLOP3.LUT P1, PT, PT, PT, UP0, 0x80, 0x0 ;  /* 0x000000000000781c */ /* 0x000fca0003f2f008 */
[----:B------:R-:W-:-:S08]  /*dab0*/  @UP0 ULDC.64 UR4, c[0x0][0x9e8] ;  /* 0x00027a0000040ab9 */ /* 0x000fd00000000a00 */
[----:B------:R-:W-:-:S05]  /*dac0*/  @P1 IMAD.HI.U32 R153, R21, UR4, RZ ;  /* 0x0000000415991c27 */ /* 0x000fca000f8e00ff */
[----:B------:R-:W-:-:S04]  /*dad0*/  @P1 SHF.R.U32.HI R21, RZ, UR5, R153 ;  /* 0x00000005ff151c19 */ /* 0x000fc80008011699 */
[----:B------:R-:W-:Y:S01]  /*dae0*/  LOP3.LUT R153, RZ, R21, RZ, 0x33, !PT ;  /* 0x00000015ff997212 */ /* 0x000fe200078e33ff */
[----:B------:R-:W-:Y:S06]  /*daf0*/  BRA `(.L_x_2684) ;  /* 0x0000000000147947 */ /* 0x000fec0003800000 */
.L_x_2683:
[----:B------:R-:W-:-:S06]  /*db00*/  UISETP.NE.AND UP0, UPT, UR47, 0x1, UPT ;  /* 0x000000012f00788c */ /* 0x000fcc000bf05270 */
[----:B------:R-:W-:-:S05]  /*db10*/  PLOP3.LUT P1, PT, PT, PT, UP0, 0x80, 0x0 ;  /* 0x000000000000781c */ /* 0x000fca0003f2f008 */
[----:B------:R-:W-:-:S08]  /*db20*/  @UP0 ULDC.64 UR4, c[0x0][0x9e8] ;  /* 0x00027a0000040ab9 */ /* 0x000fd00000000a00 */
[----:B------:R-:W-:-:S05]  /*db30*/  @P1 IMAD.HI.U32 R21, R153, UR4, RZ ;  /* 0x0000000499151c27 */ /* 0x000fca000f8e00ff */
[----:B------:R-:W-:-:S07]  /*db40*/  @P1 SHF.R.U32.HI R153, RZ, UR5, R21 ;  /* 0x00000005ff991c19 */ /* 0x000fce0008011615 */
.L_x_2684:
[----:B------:R-:W-:Y:S05]  /*db50*/  BSYNC B0 ;  /* 0x0000000000007941 */ /* 0x000fea0003800000 */
.L_x_2682:
[----:B------:R-:W-:-:S04]  /*db60*/  IMAD.U32 R21, RZ, RZ, UR47 ;  /* 0x0000002fff157e24 */ /* 0x000fc8000f8e00ff */
[----:B------:R-:W-:-:S05]  /*db70*/  IMAD R153, R153, R21, UR47 ;  /* 0x0000002f99997e24 */ /* 0x000fca000f8e0215 */
[----:B------:R-:W-:-:S07]  /*db80*/  VIMNMX R152, R152, R153, PT ;  /* 0x0000009998987248 */ /* 0x000fce0003fe0100 */
.L_x_2681:
        /* <DEDUP_REMOVED lines=8> */
.L_x_2708:
[----:B------:R-:W-:-:S05]  /*dc10*/  VIADD R209, R17, 0x1 ;  /* 0x0000000111d17836 */ /* 0x000fca0000000000 */
[----:B------:R-:W-:-:S04]  /*dc20*/  ISETP.NE.AND P1, PT, R209, 0x2, PT ;  /* 0x00000002d100780c */ /* 0x000fc80003f25270 */
[----:B------:R-:W-:Y:S02]  /*dc30*/  SEL R20, RZ, 0x1, P1 ;  /* 0x00000001ff147807 */ /* 0x000fe40000800000 */
[----:B------:R-:W-:Y:S02]  /*dc40*/  SEL R209, R209, RZ, P1 ;  /* 0x000000ffd1d17207 */ /* 0x000fe40000800000 */
[----:B------:R-:W-:Y:S01]  /*dc50*/  LOP3.LUT R22, R22, R20, RZ, 0x3c, !PT ;  /* 0x0000001416167212 */ /* 0x000fe200078e3cff */
[----:B0-----:R-:W-:Y:S06]  /*dc60*/  @!P0 BRA `(.L_x_2688) ;  /* 0x0000000000048947 */ /* 0x001fec0003800000 */
[----:B------:R-:W-:Y:S01]  /*dc70*/  BPT.TRAP 0x1 ;  /* 0x000000040000795c */ /* 0x000fe20000300000 */
.L_x_2688:
[----:B------:R-:W-:Y:S01]  /*dc80*/  IMAD R21, R209, 0x8, R2 ;  /* 0x00000008d1157824 */ /* 0x000fe200078e0202 */
[----:B------:R-:W-:-:S04]  /*dc90*/  SHF.L.U32 R213, R22, 0x1f, RZ ;  /* 0x0000001f16d57819 */ /* 0x000fc800000006ff */
[----:B------:R0:W1:Y:S01]  /*dca0*/  SYNCS.PHASECHK.TRANS64.TRYWAIT P1, [R21+URZ+0x28c30], R213 ;  /* 0x028c30d5150075a7 */ /* 0x000062000802017f */
[----:B------:R-:W-:Y:S05]  /*dcb0*/  @!P0 BRA `(.L_x_2689) ;  /* 0x0000000000048947 */ /* 0x000fea0003800000 */
[----:B------:R-:W-:Y:S01]  /*dcc0*/  BPT.TRAP 0x1 ;  /* 0x000000040000795c */ /* 0x000fe20000300000 */
.L_x_2689:
[----:B------:R-:W-:Y:S01]  /*dcd0*/  BSSY B2, `(.L_x_2690) ;  /* 0x0000006000027945 */ /* 0x000fe20003800000 */
[----:B------:R-:W-:Y:S02]  /*dce0*/  IMAD R156, R209, 0x200, R14 ;  /* 0x00000200d19c7824 */ /* 0x000fe400078e020e */
[----:B------:R-:W-:Y:S01]  /*dcf0*/  IMAD.MOV.U32 R157, RZ, RZ, 0x40000040 ;  /* 0x40000040ff9d7424 */ /* 0x000fe200078e00ff */
[----:B-1----:R-:W-:Y:S06]  /*dd00*/  @P1 BRA `(.L_x_2691) ;  /* 0x0000000000081947 */ /* 0x002fec0003800000 */
[----:B------:R-:W1:Y:S02]  /*dd10*/  SYNCS.PHASECHK.TRANS64.TRYWAIT P1, [R21+URZ+0x28c30], R213 ;  /* 0x028c30d5150075a7 */ /* 0x000e64000802017f */
[----:B-1----:R-:W-:Y:S05]  /*dd20*/  @!P1 BRA `(.L_x_2692) ;  /* 0x0000016400889947 */ /* 0x002fea0003800000 */
.L_x_2691:
[----:B------:R-:W-:Y:S05]  /*dd30*/  BSYNC B2 ;  /* 0x0000000000027941 */ /* 0x000fea0003800000 */
.L_x_2690:
[C---:B------:R-:W-:Y:S01]  /*dd40*/  R2UR UR6, R156.reuse ;  /* 0x000000009c0672ca */ /* 0x040fe200000e0000 */
[C---:B------:R-:W-:Y:S01]  /*dd50*/  VIADD R154, R156.reuse, 0x2 ;  /* 0x000000029c9a7836 */ /* 0x040fe20000000000 */
[----:B------:R-:W-:Y:S01]  /*dd60*/  R2UR UR7, R157 ;  /* 0x000000009d0772ca */ /* 0x000fe200000e0000 */
[----:B------:R-:W-:Y:S01]  /*dd70*/  VIADD R152, R156, 0x4 ;  /* 0x000000049c987836 */ /* 0x000fe20000000000 */
[----:B------:R-:W-:Y:S01]  /*dd80*/  R2UR UR4, R4 ;  /* 0x00000000040472ca */ /* 0x000fe200000e0000 */
        /* <DEDUP_REMOVED lines=31> */
.L_x_2693:
[----:B------:R-:W2:Y:S01]  /*df80*/  LDC R20, c[0x0][0x448] ;  /* 0x00011200ff147b82 */ /* 0x000ea20000000800 */
[----:B------:R-:W-:Y:S02]  /*df90*/  IMAD.IADD R217, R206, 0x1, R196 ;  /* 0x00000001ced97824 */ /* 0x000fe400078e02c4 */
[----:B------:R-:W-:Y:S01]  /*dfa0*/  FMUL.FTZ R221, R156, UR44 ;  /* 0x0000002c9cdd7c20 */ /* 0x000fe20008410000 */
[----:B------:R-:W-:Y:S01]  /*dfb0*/  FMUL.FTZ R156, R159, UR44 ;  /* 0x0000002c9f9c7c20 */ /* 0x000fe20008410000 */
[----:B------:R-:W-:Y:S01]  /*dfc0*/  FMUL.FTZ R159, R163, UR44 ;  /* 0x0000002ca39f7c20 */ /* 0x000fe20008410000 */
[----:B------:R-:W-:Y:S01]  /*dfd0*/  FMUL.FTZ R163, R167, UR44 ;  /* 0x0000002ca7a37c20 */ /* 0x000fe20008410000 */
[----:B------:R-:W-:Y:S01]  /*dfe0*/  FMUL.FTZ R222, R165, UR44 ;  /* 0x0000002ca5de7c20 */ /* 0x000fe20008410000 */
[----:B------:R-:W-:Y:S01]  /*dff0*/  FMUL.FTZ R167, R168, UR44 ;  /* 0x0000002ca8a77c20 */ /* 0x000fe20008410000 */
[----:B------:R-:W-:Y:S01]  /*e000*/  UISETP.NE.AND UP0, UPT, UR48, URZ, UPT ;  /* 0x0000003f3000728c */ /* 0x000fe2000bf05270 */
[----:B------:R-:W-:Y:S01]  /*e010*/  FMUL.FTZ R165, R170, UR44 ;  /* 0x0000002caaa57c20 */ /* 0x000fe20008410000 */
[----:B------:R-:W-:Y:S01]  /*e020*/  FMUL.FTZ R168, R174, UR44 ;  /* 0x0000002caea87c20 */ /* 0x000fe20008410000 */
[----:B------:R-:W-:Y:S01]  /*e030*/  FMUL.FTZ R170, R175, UR44 ;  /* 0x0000002cafaa7c20 */ /* 0x000fe20008410000 */
[----:B------:R-:W-:Y:S01]  /*e040*/  FMUL.FTZ R174, R179, UR44 ;  /* 0x0000002cb3ae7c20 */ /* 0x000fe20008410000 */
[----:B------:R-:W-:Y:S01]  /*e050*/  FMUL.FTZ R175, R176, UR44 ;  /* 0x0000002cb0af7c20 */ /* 0x000fe20008410000 */
[----:B------:R-:W-:-:S02]  /*e060*/  IMAD.SHL.U32 R179, R12, 0x40, RZ ;  /* 0x000000400cb37824 */ /* 0x000fc400078e00ff */
        /* <DEDUP_REMOVED lines=9> */
[----:B--2---:R-:W-:Y:S01]  /*e100*/  ISETP.NE.AND P1, PT, R20, 0x1, PT ;  /* 0x000000011400780c */ /* 0x004fe20003f25270 */
[----:B------:R-:W-:Y:S01]  /*e110*/  FMUL.FTZ R180, R180, UR44 ;  /* 0x0000002cb4b47c20 */ /* 0x000fe20008410000 */
[----:B------:R-:W-:Y:S01]  /*e120*/  FMUL.FTZ R181, R181, UR44 ;  /* 0x0000002cb5b57c20 */ /* 0x000fe20008410000 */
[----:B------:R-:W-:Y:S01]  /*e130*/  FMUL.FTZ R176, R182, UR44 ;  /* 0x0000002cb6b07c20 */ /* 0x000fe20008410000 */
[----:B------:R-:W-:Y:S01]  /*e140*/  IADD3 R223, -R189, 0x1, -R179 ;  /* 0x00000001bddf7810 */ /* 0x000fe20007ffe9b3 */
[----:B------:R-:W2:Y:S03]  /*e150*/  MUFU.TANH R220, R220 ;  /* 0x000000dc00dc7308 */ /* 0x000ea60000002400 */
[----:B------:R-:W-:-:S05]  /*e160*/  IADD3 R223, -R23, R223, R184 ;  /* 0x000000df17df7210 */ /* 0x000fca0007ffe1b8 */
[----:B------:R-:W3:Y:S01]  /*e170*/  @P1 LDC R218, c[0x0][0x44c] ;  /* 0x00011300ffda1b82 */ /* 0x000ee20000000800 */
[----:B------:R-:W4:Y:S01]  /*e180*/  MUFU.TANH R154, R154 ;  /* 0x0000009a009a7308 */ /* 0x000f220000002400 */
[C---:B------:R-:W-:Y:S02]  /*e190*/  VIADD R224, R223.reuse, UR43 ;  /* 0x0000002bdfe07c36 */ /* 0x040fe40008000000 */
[----:B------:R-:W-:-:S04]  /*e1a0*/  VIADD R223, R223, UR45 ;  /* 0x0000002ddfdf7c36 */ /* 0x000fc80008000000 */
[----:B------:R-:W5:Y:S01]  /*e1b0*/  @P1 LDC R20, c[0x0][0x450] ;  /* 0x00011400ff141b82 */ /* 0x000f620000000800 */
[----:B------:R-:W0:Y:S08]  /*e1c0*/  MUFU.TANH R221, R221 ;  /* 0x000000dd00dd7308 */ /* 0x000e300000002400 */
[----:B------:R-:W0:Y:S01]  /*e1d0*/  MUFU.TANH R157, R157 ;  /* 0x0000009d009d7308 */ /* 0x000e220000002400 */
[----:B---3--:R-:W-:-:S07]  /*e1e0*/  @P1 IMAD.HI.U32 R218, R217, R218, RZ ;  /* 0x000000dad9da1227 */ /* 0x008fce00078e00ff */
[----:B------:R-:W3:Y:S01]  /*e1f0*/  MUFU.TANH R156, R156 ;  /* 0x0000009c009c7308 */ /* 0x000ee20000002400 */
[----:B-----5:R-:W-:Y:S01]  /*e200*/  @P1 SHF.R.U32.HI R217, RZ, R20, R218 ;  /* 0x00000014ffd91219 */ /* 0x020fe200000116da */
[----:B------:R-:W-:Y:S01]  /*e210*/  FMUL.FTZ R20, R155, UR44 ;  /* 0x0000002c9b147c20 */ /* 0x000fe20008410000 */
[----:B------:R-:W-:Y:S01]  /*e220*/  FMUL.FTZ R155, R158, UR44 ;  /* 0x0000002c9e9b7c20 */ /* 0x000fe20008410000 */
[----:B------:R-:W-:Y:S01]  /*e230*/  FMUL.FTZ R158, R162, UR44 ;  /* 0x0000002ca29e7c20 */ /* 0x000fe20008410000 */
[----:B------:R-:W-:Y:S01]  /*e240*/  FMUL.FTZ R162, R166, UR44 ;  /* 0x0000002ca6a27c20 */ /* 0x000fe20008410000 */
[----:B------:R-:W5:Y:S01]  /*e250*/  SHFL.IDX PT, R225, R217, RZ, 0x1c1f ;  /* 0x001c1fffd9e17589 */ /* 0x000f6200000e0000 */
[----:B------:R-:W-:Y:S01]  /*e260*/  FMUL.FTZ R166, R171, UR44 ;  /* 0x0000002caba67c20 */ /* 0x000fe20008410000 */
[----:B------:R-:W-:Y:S01]  /*e270*/  FMUL.FTZ R171, R172, UR44 ;  /* 0x0000002cacab7c20 */ /* 0x000fe20008410000 */
[----:B------:R-:W-:Y:S01]  /*e280*/  FMUL.FTZ R172, R178, UR44 ;  /* 0x0000002cb2ac7c20 */ /* 0x000fe20008410000 */
[----:B------:R-:W-:Y:S01]  /*e290*/  FMUL.FTZ R218, R152, UR44 ;  /* 0x0000002c98da7c20 */ /* 0x000fe20008410000 */
[----:B------:R-:W-:Y:S01]  /*e2a0*/  FMUL.FTZ R178, R183, UR44 ;  /* 0x0000002cb7b27c20 */ /* 0x000fe20008410000 */
[----:B------:R-:W-:Y:S01]  /*e2b0*/  PLOP3.LUT P1, PT, PT, PT, UP0, 0x40, 0x0 ;  /* 0x000000000000781c */ /* 0x000fe20003f2e808 */
[----:B------:R-:W0:Y:S01]  /*e2c0*/  MUFU.TANH R20, R20 ;  /* 0x0000001400147308 */ /* 0x000e220000002400 */
[----:B------:R-:W-:-:S05]  /*e2d0*/  VIADD R152, R21, 0x28c40 ;  /* 0x00028c4015987836 */ /* 0x000fca0000000000 */
[----:B------:R-:W-:Y:S02]  /*e2e0*/  PRMT R152, R186, 0x654, R152 ;  /* 0x00000654ba987816 */ /* 0x000fe40000000098 */
[----:B------:R-:W0:Y:S02]  /*e2f0*/  MUFU.TANH R218, R218 ;  /* 0x000000da00da7308 */ /* 0x000e240000002400 */
[----:B------:R0:W-:Y:S06]  /*e300*/  SYNCS.ARRIVE.TRANS64.RED.A1T0 RZ, [R152+URZ], RZ ;  /* 0x000000ff98ff79a7 */ /* 0x0001ec000810043f */
[----:B------:R-:W0:Y:S01]  /*e310*/  MUFU.TANH R155, R155 ;  /* 0x0000009b009b7308 */ /* 0x000e220000002400 */
[C---:B-----5:R-:W-:Y:S01]  /*e320*/  IADD3 R183, R225.reuse, R224, RZ ;  /* 0x000000e0e1b77210 */ /* 0x060fe20007ffe0ff */
[----:B------:R-:W-:-:S06]  /*e330*/  IMAD.IADD R182, R225, 0x1, R223 ;  /* 0x00000001e1b67824 */ /* 0x000fcc00078e02df */
        /* <DEDUP_REMOVED lines=24> */
[----:B--234-:R-:W-:Y:S05]  /*e4c0*/  @P1 BRA `(.L_x_2694) ;  /* 0x0000000000581947 */ /* 0x01cfea0003800000 */
[----:B------:R-:W-:Y:S01]  /*e4d0*/  IADD3 R225, -R23, R184, R225 ;  /* 0x000000b817e17210 */ /* 0x000fe20007ffe1e1 */
[----:B------:R-:W-:Y:S03]  /*e4e0*/  BSSY B2, `(.L_x_2695) ;  /* 0x0000010000027945 */ /* 0x000fe60003800000 */
[----:B------:R-:W-:-:S13]  /*e4f0*/  ISETP.GT.AND P1, PT, R225, -0x1, PT ;  /* 0xffffffffe100780c */ /* 0x000fda0003f24270 */
[----:B------:R-:W-:Y:S05]  /*e500*/  @P1 BRA `(.L_x_2696) ;  /* 0x0000000000201947 */ /* 0x000fea0003800000 */
[----:B------:R-:W-:Y:S01]  /*e510*/  IMAD.U32 R227, RZ, RZ, UR42 ;  /* 0x0000002affe37e24 */ /* 0x000fe2000f8e00ff */
[----:B------:R-:W-:-:S04]  /*e520*/  LOP3.LUT R225, RZ, R225, RZ, 0x33, !PT ;  /* 0x000000e1ffe17212 */ /* 0x000fc800078e33ff */
[----:B------:R-:W-:-:S13]  /*e530*/  ISETP.NE.AND P1, PT, R227, 0x1, PT ;  /* 0x00000001e300780c */ /* 0x000fda0003f25270 */
[----:B0-----:R-:W0:Y:S02]  /*e540*/  @P1 LDC.64 R152, c[0x0][0x9e8] ;  /* 0x00027a00ff981b82 */ /* 0x001e240000000a00 */
[----:B0-----:R-:W-:-:S05]  /*e550*/  @P1 IMAD.HI.U32 R152, R225, R152, RZ ;  /* 0x00000098e1981227 */ /* 0x001fca00078e00ff */
[----:B------:R-:W-:-:S04]  /*e560*/  @P1 SHF.R.U32.HI R225, RZ, R153, R152 ;  /* 0x00000099ffe11219 */ /* 0x000fc80000011698 */
[----:B------:R-:W-:Y:S01]  /*e570*/  LOP3.LUT R225, RZ, R225, RZ, 0x33, !PT ;  /* 0x000000e1ffe17212 */ /* 0x000fe200078e33ff */
[----:B------:R-:W-:Y:S06]  /*e580*/  BRA `(.L_x_2697) ;  /* 0x0000000000147947 */ /* 0x000fec0003800000 */
.L_x_2696:
[----:B------:R-:W-:-:S05]  /*e590*/  IMAD.U32 R227, RZ, RZ, UR42 ;  /* 0x0000002affe37e24 */ /* 0x000fca000f8e00ff */
[----:B------:R-:W-:-:S13]  /*e5a0*/  ISETP.NE.AND P1, PT, R227, 0x1, PT ;  /* 0x00000001e300780c */ /* 0x000fda0003f25270 */
[----:B0-----:R-:W0:Y:S02]  /*e5b0*/  @P1 LDC.64 R152, c[0x0][0x9e8] ;  /* 0x00027a00ff981b82 */ /* 0x001e240000000a00 */
[----:B0-----:R-:W-:-:S05]  /*e5c0*/  @P1 IMAD.HI.U32 R152, R225, R152, RZ ;  /* 0x00000098e1981227 */ /* 0x001fca00078e00ff */
[----:B------:R-:W-:-:S07]  /*e5d0*/  @P1 SHF.R.U32.HI R225, RZ, R153, R152 ;  /* 0x00000099ffe11219 */ /* 0x000fce0000011698 */
.L_x_2697:
[----:B------:R-:W-:Y:S05]  /*e5e0*/  BSYNC B2 ;  /* 0x0000000000027941 */ /* 0x000fea0003800000 */
.L_x_2695:
[----:B------:R-:W-:-:S04]  /*e5f0*/  IMAD R225, R225, R227, -R179 ;  /* 0x000000e3e1e17224 */ /* 0x000fc800078e0ab3 */
[----:B------:R-:W-:-:S05]  /*e600*/  IMAD.IADD R225, R225, 0x1, -R189 ;  /* 0x00000001e1e17824 */ /* 0x000fca00078e0abd */
[----:B------:R-:W-:Y:S02]  /*e610*/  VIMNMX R182, R182, R225, !PT ;  /* 0x000000e1b6b67248 */ /* 0x000fe40007fe0100 */
[----:B------:R-:W-:-:S07]  /*e620*/  VIADDMNMX R183, R225, R227, R183, PT ;  /* 0x000000e3e1b77246 */ /* 0x000fce00038001b7 */
.L_x_2694:
[----:B------:R-:W-:Y:S01]  /*e630*/  ISETP.GT.AND P1, PT, R12, -0x1, PT ;  /* 0xffffffff0c00780c */ /* 0x000fe20003f24270 */
[----:B------:R-:W2:Y:S01]  /*e640*/  SHFL.IDX PT, R217, R217, 0x1, 0x1c1f ;  /* 0x003c1f00d9d97f89 */ /* 0x000ea200000e0000 */
[----:B------:R-:W-:Y:S02]  /*e650*/  UISETP.NE.AND UP0, UPT, UR48, URZ, UPT ;  /* 0x0000003f3000728c */ /* 0x000fe4000bf05270 */
[C---:B------:R-:W-:Y:S02]  /*e660*/  ISETP.GT.AND P4, PT, R182.reuse, RZ, P1 ;  /* 0x000000ffb600720c */ /* 0x040fe40000f84270 */
[C---:B------:R-:W-:Y:S02]  /*e670*/  ISETP.GT.AND P3, PT, R182.reuse, 0x1, P1 ;  /* 0x00000001b600780c */ /* 0x040fe40000f64270 */
[----:B------:R-:W-:Y:S02]  /*e680*/  ISETP.LT.OR P4, PT, R183, 0x1, P4 ;  /* 0x00000001b700780c */ /* 0x000fe40002781670 */
[----:B------:R-:W-:-:S02]  /*e690*/  ISETP.GT.AND P5, PT, R182, 0x8, P1 ;  /* 0x00000008b600780c */ /* 0x000fc40000fa4270 */
[----:B0-----:R-:W-:Y:S02]  /*e6a0*/  FSEL R218, R218, -INF , !P4 ;  /* 0xff800000dada7808 */ /* 0x001fe40006000000 */
[C---:B------:R-:W-:Y:S02]  /*e6b0*/  ISETP.GT.AND P4, PT, R182.reuse, 0x10, P1 ;  /* 0x00000010b600780c */ /* 0x040fe40000f84270 */
[----:B------:R-:W-:Y:S02]  /*e6c0*/  ISETP.GT.AND P2, PT, R182, 0x9, P1 ;  /* 0x00000009b600780c */ /* 0x000fe40000f44270 */
[C---:B------:R-:W-:Y:S02]  /*e6d0*/  ISETP.LT.OR P4, PT, R183.reuse, 0x11, P4 ;  /* 0x00000011b700780c */ /* 0x040fe40002781670 */
[----:B------:R-:W-:Y:S02]  /*e6e0*/  ISETP.LT.OR P3, PT, R183, 0x2, P3 ;  /* 0x00000002b700780c */ /* 0x000fe40001f61670 */
[----:B------:R-:W-:-:S02]  /*e6f0*/  FSEL R160, R160, -INF , !P4 ;  /* 0xff800000a0a07808 */ /* 0x000fc40006000000 */
[----:B------:R-:W-:Y:S01]  /*e700*/  ISETP.GT.AND P4, PT, R182, 0x20, P1 ;  /* 0x00000020b600780c */ /* 0x000fe20000f84270 */
[--C-:B--2---:R-:W-:Y:S01]  /*e710*/  IMAD.IADD R224, R224, 0x1, R217.reuse ;  /* 0x00000001e0e07824 */ /* 0x104fe200078e02d9 */
[----:B------:R-:W-:Y:S01]  /*e720*/  ISETP.LT.OR P5, PT, R183, 0x9, P5 ;  /* 0x00000009b700780c */ /* 0x000fe20002fa1670 */
[----:B------:R-:W-:Y:S01]  /*e730*/  IMAD.IADD R223, R223, 0x1, R217 ;  /* 0x00000001dfdf7824 */ /* 0x000fe200078e02d9 */
[C---:B------:R-:W-:Y:S02]  /*e740*/  ISETP.LT.OR P2, PT, R183.reuse, 0xa, P2 ;  /* 0x0000000ab700780c */ /* 0x040fe40001741670 */
[----:B------:R-:W-:Y:S02]  /*e750*/  ISETP.LT.OR P4, PT, R183, 0x21, P4 ;  /* 0x00000021b700780c */ /* 0x000fe40002781670 */
[----:B------:R-:W-:Y:S02]  /*e760*/  FSEL R220, R220, -INF , !P3 ;  /* 0xff800000dcdc7808 */ /* 0x000fe40005800000 */
[----:B------:R-:W-:-:S02]  /*e770*/  FSEL R221, R221, -INF , !P5 ;  /* 0xff800000dddd7808 */ /* 0x000fc40006800000 */
[----:B------:R-:W-:Y:S02]  /*e780*/  FSEL R157, R157, -INF , !P2 ;  /* 0xff8000009d9d7808 */ /* 0x000fe40005000000 */
[C---:B------:R-:W-:Y:S02]  /*e790*/  ISETP.GT.AND P3, PT, R182.reuse, 0x11, P1 ;  /* 0x00000011b600780c */ /* 0x040fe40000f64270 */
[C---:B------:R-:W-:Y:S02]  /*e7a0*/  ISETP.GT.AND P5, PT, R182.reuse, 0x18, P1 ;  /* 0x00000018b600780c */ /* 0x040fe40000fa4270 */
[C---:B------:R-:W-:Y:S02]  /*e7b0*/  ISETP.GT.AND P2, PT, R182.reuse, 0x19, P1 ;  /* 0x00000019b600780c */ /* 0x040fe40000f44270 */
[----:B------:R-:W-:Y:S02]  /*e7c0*/  FSEL R167, R167, -INF , !P4 ;  /* 0xff800000a7a77808 */ /* 0x000fe40006000000 */
[----:B------:R-:W-:-:S02]  /*e7d0*/  ISETP.GT.AND P4, PT, R182, 0x30, P1 ;  /* 0x00000030b600780c */ /* 0x000fc40000f84270 */
[C---:B------:R-:W-:Y:S02]  /*e7e0*/  ISETP.LT.OR P3, PT, R183.reuse, 0x12, P3 ;  /* 0x00000012b700780c */ /* 0x040fe40001f61670 */
[C---:B------:R-:W-:Y:S02]  /*e7f0*/  ISETP.LT.OR P5, PT, R183.reuse, 0x19, P5 ;  /* 0x00000019b700780c */ /* 0x040fe40002fa1670 */
[C---:B------:R-:W-:Y:S02]  /*e800*/  ISETP.LT.OR P2, PT, R183.reuse, 0x1a, P2 ;  /* 0x0000001ab700780c */ /* 0x040fe40001741670 */
[----:B------:R-:W-:Y:S02]  /*e810*/  ISETP.LT.OR P4, PT, R183, 0x31, P4 ;  /* 0x00000031b700780c */ /* 0x000fe40002781670 */
[----:B------:R-:W-:Y:S02]  /*e820*/  FSEL R161, R161, -INF , !P3 ;  /* 0xff800000a1a17808 */ /* 0x000fe40005800000 */
[----:B------:R-:W-:-:S02]  /*e830*/  FSEL R164, R164, -INF , !P5 ;  /* 0xff800000a4a47808 */ /* 0x000fc40006800000 */
[----:B------:R-:W-:Y:S02]  /*e840*/  FSEL R222, R222, -INF , !P2 ;  /* 0xff800000dede7808 */ /* 0x000fe40005000000 */
[C---:B------:R-:W-:Y:S02]  /*e850*/  ISETP.GT.AND P3, PT, R182.reuse, 0x21, P1 ;  /* 0x00000021b600780c */ /* 0x040fe40000f64270 */
[C---:B------:R-:W-:Y:S02]  /*e860*/  ISETP.GT.AND P5, PT, R182.reuse, 0x28, P1 ;  /* 0x00000028b600780c */ /* 0x040fe40000fa4270 */
[----:B------:R-:W-:Y:S02]  /*e870*/  ISETP.GT.AND P2, PT, R182, 0x29, P1 ;  /* 0x00000029b600780c */ /* 0x000fe40000f44270 */
[----:B------:R-:W-:Y:S02]  /*e880*/  FSEL R175, R175, -INF , !P4 ;  /* 0xff800000afaf7808 */ /* 0x000fe40006000000 */
[----:B------:R-:W-:-:S02]  /*e890*/  PLOP3.LUT P4, PT, PT, PT, UP0, 0x40, 0x0 ;  /* 0x000000000000781c */ /* 0x000fc40003f8e808 */
[C---:B------:R-:W-:Y:S02]  /*e8a0*/  ISETP.LT.OR P3, PT, R183.reuse, 0x22, P3 ;  /* 0x00000022b700780c */ /* 0x040fe40001f61670 */
[C---:B------:R-:W-:Y:S02]  /*e8b0*/  ISETP.LT.OR P5, PT, R183.reuse, 0x29, P5 ;  /* 0x00000029b700780c */ /* 0x040fe40002fa1670 */
[----:B------:R-:W-:Y:S02]  /*e8c0*/  ISETP.LT.OR P2, PT, R183, 0x2a, P2 ;  /* 0x0000002ab700780c */ /* 0x000fe40001741670 */
[----:B------:R-:W-:Y:S02]  /*e8d0*/  FSEL R169, R169, -INF , !P3 ;  /* 0xff800000a9a97808 */ /* 0x000fe40005800000 */
[----:B------:R-:W-:Y:S02]  /*e8e0*/  FSEL R225, R171, -INF , !P5 ;  /* 0xff800000abe17808 */ /* 0x000fe40006800000 */
[----:B------:R-:W-:-:S02]  /*e8f0*/  FSEL R173, R173, -INF , !P2 ;  /* 0xff800000adad7808 */ /* 0x000fc40005000000 */
[C---:B------:R-:W-:Y:S02]  /*e900*/  ISETP.GT.AND P3, PT, R182.reuse, 0x31, P1 ;  /* 0x00000031b600780c */ /* 0x040fe40000f64270 */
[C---:B------:R-:W-:Y:S02]  /*e910*/  ISETP.GT.AND P5, PT, R182.reuse, 0x38, P1 ;  /* 0x00000038b600780c */ /* 0x040fe40000fa4270 */
[----:B------:R-:W-:Y:S02]  /*e920*/  ISETP.GT.AND P2, PT, R182, 0x39, P1 ;  /* 0x00000039b600780c */ /* 0x000fe40000f44270 */
[C---:B------:R-:W-:Y:S02]  /*e930*/  ISETP.LT.OR P3, PT, R183.reuse, 0x32, P3 ;  /* 0x00000032b700780c */ /* 0x040fe40001f61670 */
[C---:B------:R-:W-:Y:S02]  /*e940*/  ISETP.LT.OR P5, PT, R183.reuse, 0x39, P5 ;  /* 0x00000039b700780c */ /* 0x040fe40002fa1670 */
[----:B------:R-:W-:-:S02]  /*e950*/  ISETP.LT.OR P2, PT, R183, 0x3a, P2 ;  /* 0x0000003ab700780c */ /* 0x000fc40001741670 */
[----:B------:R-:W-:Y:S02]  /*e960*/  FSEL R177, R177, -INF , !P3 ;  /* 0xff800000b1b17808 */ /* 0x000fe40005800000 */
[----:B------:R-:W-:Y:S02]  /*e970*/  FSEL R180, R180, -INF , !P5 ;  /* 0xff800000b4b47808 */ /* 0x000fe40006800000 */
[----:B------:R-:W-:Y:S01]  /*e980*/  FSEL R181, R181, -INF , !P2 ;  /* 0xff800000b5b57808 */ /* 0x000fe20005000000 */
[----:B------:R-:W-:Y:S06]  /*e990*/  @P4 BRA `(.L_x_2698) ;  /* 0x0000000000584947 */ /* 0x000fec0003800000 */
[----:B------:R-:W-:Y:S01]  /*e9a0*/  IADD3 R217, -R23, R184, R217 ;  /* 0x000000b817d97210 */ /* 0x000fe20007ffe1d9 */
[----:B------:R-:W-:Y:S03]  /*e9b0*/  BSSY B2, `(.L_x_2699) ;  /* 0x0000010000027945 */ /* 0x000fe60003800000 */
        /* <DEDUP_REMOVED lines=10> */
.L_x_2700:
[----:B------:R-:W-:-:S05]  /*ea60*/  IMAD.U32 R171, RZ, RZ, UR42 ;  /* 0x0000002affab7e24 */ /* 0x000fca000f8e00ff */
[----:B------:R-:W-:-:S13]  /*ea70*/  ISETP.NE.AND P2, PT, R171, 0x1, PT ;  /* 0x00000001ab00780c */ /* 0x000fda0003f45270 */
[----:B------:R-:W0:Y:S02]  /*ea80*/  @P2 LDC.64 R152, c[0x0][0x9e8] ;  /* 0x00027a00ff982b82 */ /* 0x000e240000000a00 */
[----:B0-----:R-:W-:-:S05]  /*ea90*/  @P2 IMAD.HI.U32 R152, R217, R152, RZ ;  /* 0x00000098d9982227 */ /* 0x001fca00078e00ff */
[----:B------:R-:W-:-:S07]  /*eaa0*/  @P2 SHF.R.U32.HI R217, RZ, R153, R152 ;  /* 0x00000099ffd92219 */ /* 0x000fce0000011698 */
.L_x_2701:
[----:B------:R-:W-:Y:S05]  /*eab0*/  BSYNC B2 ;  /* 0x0000000000027941 */ /* 0x000fea0003800000 */
.L_x_2699:
[----:B------:R-:W-:-:S04]  /*eac0*/  IMAD R179, R217, R171, -R179 ;  /* 0x000000abd9b37224 */ /* 0x000fc800078e0ab3 */
[----:B------:R-:W-:-:S05]  /*ead0*/  IMAD.IADD R179, R179, 0x1, -R189 ;  /* 0x00000001b3b37824 */ /* 0x000fca00078e0abd */
[----:B------:R-:W-:Y:S02]  /*eae0*/  VIMNMX R223, R223, R179, !PT ;  /* 0x000000b3dfdf7248 */ /* 0x000fe40007fe0100 */
[----:B------:R-:W-:-:S07]  /*eaf0*/  VIADDMNMX R224, R179, R171, R224, PT ;  /* 0x000000abb3e07246 */ /* 0x000fce00038001e0 */
.L_x_2698:
[----:B------:R-:W-:Y:S02]  /*eb00*/  ISETP.GT.AND P2, PT, R223, 0x1, P1 ;  /* 0x00000001df00780c */ /* 0x000fe40000f44270 */
[----:B------:R-:W-:Y:S02]  /*eb10*/  LOP3.LUT R16, R16, 0xffffdfff, RZ, 0xc0, !PT ;  /* 0xffffdfff10107812 */ /* 0x000fe400078ec0ff */
[----:B------:R-:W-:Y:S02]  /*eb20*/  ISETP.LT.OR P2, PT, R224, 0x2, P2 ;  /* 0x00000002e000780c */ /* 0x000fe40001741670 */
[----:B------:R-:W-:Y:S02]  /*eb30*/  @P0 LOP3.LUT R16, R16, 0x2000, RZ, 0xfc, !PT ;  /* 0x0000200010100812 */ /* 0x000fe400078efcff */
[----:B------:R-:W-:Y:S02]  /*eb40*/  FSEL R152, R20, -INF , !P2 ;  /* 0xff80000014987808 */ /* 0x000fe40005000000 */
[----:B------:R-:W-:-:S02]  /*eb50*/  FMNMX.FTZ R20, R218, R13, !PT ;  /* 0x0000000dda147209 */ /* 0x000fc40007810000 */
[----:B------:R-:W-:Y:S02]  /*eb60*/  ISETP.GT.AND P0, PT, R223, 0x20, P1 ;  /* 0x00000020df00780c */ /* 0x000fe40000f04270 */
[----:B------:R-:W-:Y:S02]  /*eb70*/  FMNMX.FTZ R20, R220, R20, !PT ;  /* 0x00000014dc147209 */ /* 0x000fe40007810000 */
[----:B------:R-:W-:Y:S02]  /*eb80*/  LOP3.LUT R16, R16, 0xfffeffff, RZ, 0xc0, !PT ;  /* 0xfffeffff10107812 */ /* 0x000fe400078ec0ff */
[----:B------:R-:W-:Y:S02]  /*eb90*/  FMNMX.FTZ R20, R221, R20, !PT ;  /* 0x00000014dd147209 */ /* 0x000fe40007810000 */
[----:B------:R-:W-:Y:S02]  /*eba0*/  ISETP.GT.AND P3, PT, R223, 0x8, P1 ;  /* 0x00000008df00780c */ /* 0x000fe40000f64270 */
[----:B------:R-:W-:-:S02]  /*ebb0*/  FMNMX.FTZ R20, R157, R20, !PT ;  /* 0x000000149d147209 */ /* 0x000fc40007810000 */
[----:B------:R-:W-:Y:S02]  /*ebc0*/  ISETP.GT.AND P4, PT, R223, 0x9, P1 ;  /* 0x00000009df00780c */ /* 0x000fe40000f84270 */
[----:B------:R-:W-:Y:S02]  /*ebd0*/  FMNMX.FTZ R20, R160, R20, !PT ;  /* 0x00000014a0147209 */ /* 0x000fe40007810000 */
[----:B------:R-:W-:Y:S02]  /*ebe0*/  @P0 LOP3.LUT R16, R16, 0x10000, RZ, 0xfc, !PT ;  /* 0x0001000010100812 */ /* 0x000fe400078efcff */
[----:B------:R-:W-:Y:S02]  /*ebf0*/  FMNMX.FTZ R20, R161, R20, !PT ;  /* 0x00000014a1147209 */ /* 0x000fe40007810000 */
[----:B------:R-:W-:Y:S02]  /*ec00*/  ISETP.GT.AND P0, PT, R223, 0x38, P1 ;  /* 0x00000038df00780c */ /* 0x000fe40000f04270 */
[----:B------:R-:W-:-:S02]  /*ec10*/  FMNMX.FTZ R20, R164, R20, !PT ;  /* 0x00000014a4147209 */ /* 0x000fc40007810000 */
[----:B------:R-:W-:Y:S02]  /*ec20*/  LOP3.LUT R16, R16, 0xfffffffd, RZ, 0xc0, !PT ;  /* 0xfffffffd10107812 */ /* 0x000fe400078ec0ff */
[----:B------:R-:W-:Y:S02]  /*ec30*/  FMNMX.FTZ R20, R222, R20, !PT ;  /* 0x00000014de147209 */ /* 0x000fe40007810000 */
[C---:B------:R-:W-:Y:S02]  /*ec40*/  ISETP.LT.OR P3, PT, R224.reuse, 0x9, P3 ;  /* 0x00000009e000780c */ /* 0x040fe40001f61670 */
[----:B------:R-:W-:Y:S02]  /*ec50*/  FMNMX.FTZ R20, R167, R20, !PT ;  /* 0x00000014a7147209 */ /* 0x000fe40007810000 */
[----:B------:R-:W-:Y:S02]  /*ec60*/  ISETP.LT.OR P4, PT, R224, 0xa, P4 ;  /* 0x0000000ae000780c */ /* 0x000fe40002781670 */
[----:B------:R-:W-:-:S02]  /*ec70*/  FMNMX.FTZ R20, R169, R20, !PT ;  /* 0x00000014a9147209 */ /* 0x000fc40007810000 */
[----:B------:R-:W-:Y:S02]  /*ec80*/  @P0 LOP3.LUT R16, R16, 0x2, RZ, 0xfc, !PT ;  /* 0x0000000210100812 */ /* 0x000fe400078efcff */
[----:B------:R-:W-:Y:S02]  /*ec90*/  ISETP.GT.AND P0, PT, R223, RZ, P1 ;  /* 0x000000ffdf00720c */ /* 0x000fe40000f04270 */
[----:B------:R-:W-:Y:S02]  /*eca0*/  FSEL R155, R155, -INF , !P3 ;  /* 0xff8000009b9b7808 */ /* 0x000fe40005800000 */
[----:B------:R-:W-:Y:S02]  /*ecb0*/  FSEL R156, R156, -INF , !P4 ;  /* 0xff8000009c9c7808 */ /* 0x000fe40006000000 */
[C---:B------:R-:W-:Y:S02]  /*ecc0*/  ISETP.GT.AND P5, PT, R223.reuse, 0x10, P1 ;  /* 0x00000010df00780c */ /* 0x040fe40000fa4270 */
[----:B------:R-:W-:-:S02]  /*ecd0*/  ISETP.GT.AND P2, PT, R223, 0x11, P1 ;  /* 0x00000011df00780c */ /* 0x000fc40000f44270 */
[C---:B------:R-:W-:Y:S02]  /*ece0*/  ISETP.GT.AND P3, PT, R223.reuse, 0x18, P1 ;  /* 0x00000018df00780c */ /* 0x040fe40000f64270 */
[----:B------:R-:W-:Y:S02]  /*ecf0*/  ISETP.GT.AND P4, PT, R223, 0x19, P1 ;  /* 0x00000019df00780c */ /* 0x000fe40000f84270 */
[----:B------:R-:W-:Y:S02]  /*ed00*/  FMNMX.FTZ R20, R225, R20, !PT ;  /* 0x00000014e1147209 */ /* 0x000fe40007810000 */
[C---:B------:R-:W-:Y:S02]  /*ed10*/  ISETP.LT.OR P5, PT, R224.reuse, 0x11, P5 ;  /* 0x00000011e000780c */ /* 0x040fe40002fa1670 */
        /* <DEDUP_REMOVED lines=9> */
[----:B------:R-:W-:Y:S02]  /*edb0*/  FMNMX.FTZ R20, R175, R20, !PT ;  /* 0x00000014af147209 */ /* 0x000fe40007810000 */
[C---:B------:R-:W-:Y:S02]  /*edc0*/  ISETP.GT.AND P2, PT, R223.reuse, 0x21, P1 ;  /* 0x00000021df00780c */ /* 0x040fe40000f44270 */
[C---:B------:R-:W-:Y:S02]  /*edd0*/  ISETP.GT.AND P3, PT, R223.reuse, 0x28, P1 ;  /* 0x00000028df00780c */ /* 0x040fe40000f64270 */
[C---:B------:R-:W-:Y:S02]  /*ede0*/  ISETP.GT.AND P4, PT, R223.reuse, 0x29, P1 ;  /* 0x00000029df00780c */ /* 0x040fe40000f84270 */
[----:B------:R-:W-:-:S02]  /*edf0*/  ISETP.GT.AND P5, PT, R223, 0x30, P1 ;  /* 0x00000030df00780c */ /* 0x000fc40000fa4270 */
[C---:B------:R-:W-:Y:S02]  /*ee00*/  ISETP.GT.AND P6, PT, R223.reuse, 0x31, P1 ;  /* 0x00000031df00780c */ /* 0x040fe40000fc4270 */
[----:B------:R-:W-:Y:S02]  /*ee10*/  ISETP.GT.AND P1, PT, R223, 0x39, P1 ;  /* 0x00000039df00780c */ /* 0x000fe40000f24270 */
[----:B------:R-:W-:Y:S02]  /*ee20*/  @P0 LOP3.LUT R16, R16, 0x20, RZ, 0xfc, !PT ;  /* 0x0000002010100812 */ /* 0x000fe400078efcff */
[----:B------:R-:W-:Y:S02]  /*ee30*/  FMNMX.FTZ R20, R177, R20, !PT ;  /* 0x00000014b1147209 */ /* 0x000fe40007810000 */
[----:B------:R-:W-:Y:S02]  /*ee40*/  LOP3.LUT P0, RZ, R16, 0x10000, RZ, 0xc0, !PT ;  /* 0x0001000010ff7812 */ /* 0x000fe4000780c0ff */
[----:B------:R-:W-:-:S02]  /*ee50*/  FMNMX.FTZ R20, R180, R20, !PT ;  /* 0x00000014b4147209 */ /* 0x000fc40007810000 */
[----:B------:R-:W-:Y:S02]  /*ee60*/  LOP3.LUT R16, R16, 0xfffffff7, RZ, 0xc0, !PT ;  /* 0xfffffff710107812 */ /* 0x000fe400078ec0ff */
[----:B------:R-:W-:Y:S02]  /*ee70*/  ISETP.LT.OR P0, PT, R224, 0x21, P0 ;  /* 0x00000021e000780c */ /* 0x000fe40000701670 */
[----:B------:R-:W-:Y:S02]  /*ee80*/  FMNMX.FTZ R20, R181, R20, !PT ;  /* 0x00000014b5147209 */ /* 0x000fe40007810000 */
[----:B------:R-:W-:Y:S02]  /*ee90*/  @P1 LOP3.LUT R16, R16, 0x8, RZ, 0xfc, !PT ;  /* 0x0000000810101812 */ /* 0x000fe400078efcff */
[----:B------:R-:W-:Y:S01]  /*eea0*/  ISETP.LT.OR P5, PT, R224, 0x31, P5 ;  /* 0x00000031e000780c */ /* 0x000fe20002fa1670 */
[----:B------:R-:W0:Y:S01]  /*eeb0*/  SHFL.BFLY PT, R153, R20, 0x2, 0x1f ;  /* 0x0c401f0014997f89 */ /* 0x000e2200000e0000 */
[----:B------:R-:W-:-:S02]  /*eec0*/  LOP3.LUT P1, RZ, R16, 0x2, RZ, 0xc0, !PT ;  /* 0x0000000210ff7812 */ /* 0x000fc4000782c0ff */
[----:B------:R-:W-:Y:S02]  /*eed0*/  LOP3.LUT R16, R16, 0xffffffbf, RZ, 0xc0, !PT ;  /* 0xffffffbf10107812 */ /* 0x000fe400078ec0ff */
[----:B------:R-:W-:Y:S02]  /*eee0*/  ISETP.LT.OR P6, PT, R224, 0x32, P6 ;  /* 0x00000032e000780c */ /* 0x000fe400037c1670 */
[----:B------:R-:W-:Y:S02]  /*eef0*/  @P0 LOP3.LUT R16, R16, 0x40, RZ, 0xfc, !PT ;  /* 0x0000004010100812 */ /* 0x000fe400078efcff */
[----:B------:R-:W-:Y:S02]  /*ef00*/  ISETP.LT.OR P0, PT, R224, 0x22, P2 ;  /* 0x00000022e000780c */ /* 0x000fe40001701670 */
[C---:B------:R-:W-:Y:S02]  /*ef10*/  LOP3.LUT P2, RZ, R16.reuse, 0x20, RZ, 0xc0, !PT ;  /* 0x0000002010ff7812 */ /* 0x040fe4000784c0ff */
[----:B------:R-:W-:-:S02]  /*ef20*/  LOP3.LUT R16, R16, 0xffffffef, RZ, 0xc0, !PT ;  /* 0xffffffef10107812 */ /* 0x000fc400078ec0ff */
[----:B------:R-:W-:Y:S02]  /*ef30*/  ISETP.LT.OR P2, PT, R224, 0x1, P2 ;  /* 0x00000001e000780c */ /* 0x000fe40001741670 */
[----:B------:R-:W-:Y:S02]  /*ef40*/  FSEL R172, R172, -INF , !P5 ;  /* 0xff800000acac7808 */ /* 0x000fe40006800000 */
[----:B------:R-:W-:Y:S02]  /*ef50*/  FSEL R154, R154, -INF , !P2 ;  /* 0xff8000009a9a7808 */ /* 0x000fe40005000000 */
[----:B------:R-:W-:Y:S02]  /*ef60*/  ISETP.LT.OR P1, PT, R224, 0x39, P1 ;  /* 0x00000039e000780c */ /* 0x000fe40000f21670 */
[----:B------:R-:W-:Y:S02]  /*ef70*/  @P0 LOP3.LUT R16, R16, 0x10, RZ, 0xfc, !PT ;  /* 0x0000001010100812 */ /* 0x000fe400078efcff */
[----:B------:R-:W-:-:S02]  /*ef80*/  ISETP.LT.OR P0, PT, R224, 0x29, P3 ;  /* 0x00000029e000780c */ /* 0x000fc40001f01670 */
[----:B0-----:R-:W-:Y:S02]  /*ef90*/  FMNMX.FTZ R153, R20, R153, !PT ;  /* 0x0000009914997209 */ /* 0x001fe40007810000 */
[C---:B------:R-:W-:Y:S02]  /*efa0*/  LOP3.LUT P3, RZ, R16.reuse, 0x8, RZ, 0xc0, !PT ;  /* 0x0000000810ff7812 */ /* 0x040fe4000786c0ff */
[----:B------:R-:W-:Y:S01]  /*efb0*/  LOP3.LUT R16, R16, 0xfffffffb, RZ, 0xc0, !PT ;  /* 0xfffffffb10107812 */ /* 0x000fe200078ec0ff */
[----:B------:R-:W0:Y:S01]  /*efc0*/  SHFL.BFLY PT, R171, R153, 0x1, 0x1f ;  /* 0x0c201f0099ab7f89 */ /* 0x000e2200000e0000 */
[----:B------:R-:W-:Y:S02]  /*efd0*/  FMNMX.FTZ R179, R154, R15, !PT ;  /* 0x0000000f9ab37209 */ /* 0x000fe40007810000 */
[----:B------:R-:W-:Y:S02]  /*efe0*/  FSEL R174, R174, -INF , !P6 ;  /* 0xff800000aeae7808 */ /* 0x000fe40007000000 */
[----:B------:R-:W-:-:S02]  /*eff0*/  FMNMX.FTZ R179, R152, R179, !PT ;  /* 0x000000b398b37209 */ /* 0x000fc40007810000 */
[----:B------:R-:W-:Y:S02]  /*f000*/  @P0 LOP3.LUT R16, R16, 0x4, RZ, 0xfc, !PT ;  /* 0x0000000410100812 */ /* 0x000fe400078efcff */
[----:B------:R-:W-:Y:S02]  /*f010*/  ISETP.LT.OR P0, PT, R224, 0x2a, P4 ;  /* 0x0000002ae000780c */ /* 0x000fe40002701670 */
[----:B------:R-:W-:Y:S02]  /*f020*/  LOP3.LUT R16, R16, 0xffffbfff, RZ, 0xc0, !PT ;  /* 0xffffbfff10107812 */ /* 0x000fe400078ec0ff */
[----:B------:R-:W-:Y:S02]  /*f030*/  FMNMX.FTZ R179, R155, R179, !PT ;  /* 0x000000b39bb37209 */ /* 0x000fe40007810000 */
[----:B------:R-:W-:Y:S02]  /*f040*/  ISETP.LT.OR P3, PT, R224, 0x3a, P3 ;  /* 0x0000003ae000780c */ /* 0x000fe40001f61670 */
[----:B------:R-:W-:-:S02]  /*f050*/  FMNMX.FTZ R179, R156, R179, !PT ;  /* 0x000000b39cb37209 */ /* 0x000fc40007810000 */
[----:B------:R-:W-:Y:S02]  /*f060*/  FSEL R176, R176, -INF , !P1 ;  /* 0xff800000b0b07808 */ /* 0x000fe40004800000 */
[----:B------:R-:W-:Y:S02]  /*f070*/  FMNMX.FTZ R179, R158, R179, !PT ;  /* 0x000000b39eb37209 */ /* 0x000fe40007810000 */
[----:B------:R-:W-:Y:S02]  /*f080*/  @P0 LOP3.LUT R16, R16, 0x4000, RZ, 0xfc, !PT ;  /* 0x0000400010100812 */ /* 0x000fe400078efcff */
[----:B0-----:R-:W-:Y:S02]  /*f090*/  FMNMX.FTZ R171, R153, R171, !PT ;  /* 0x000000ab99ab7209 */ /* 0x001fe40007810000 */
[----:B------:R-:W-:Y:S02]  /*f0a0*/  LOP3.LUT P0, RZ, R16, 0x10, RZ, 0xc0, !PT ;  /* 0x0000001010ff7812 */ /* 0x000fe4000780c0ff */
[----:B------:R-:W-:-:S02]  /*f0b0*/  FSETP.NEU.FTZ.AND P4, PT, R171, -INF , PT ;  /* 0xff800000ab00780b */ /* 0x000fc40003f9d000 */
[----:B------:R-:W-:Y:S02]  /*f0c0*/  LOP3.LUT R16, R16, 0xffff7fff, RZ, 0xc0, !PT ;  /* 0xffff7fff10107812 */ /* 0x000fe400078ec0ff */
[----:B------:R-:W-:Y:S02]  /*f0d0*/  FSEL R20, R171, RZ, P4 ;  /* 0x000000ffab147208 */ /* 0x000fe40002000000 */
[----:B------:R-:W-:Y:S02]  /*f0e0*/  FMNMX.FTZ R179, R159, R179, !PT ;  /* 0x000000b39fb37209 */ /* 0x000fe40007810000 */
[----:B------:R-:W-:Y:S01]  /*f0f0*/  FSEL R178, R178, -INF , !P3 ;  /* 0xff800000b2b27808 */ /* 0x000fe20005800000 */
[----:B------:R-:W-:Y:S01]  /*f100*/  FADD.FTZ R13, -R20, R13 ;  /* 0x0000000d140d7221 */ /* 0x000fe20000010100 */
[----:B------:R-:W-:Y:S01]  /*f110*/  IMAD.U32 R20, RZ, RZ, UR38 ;  /* 0x00000026ff147e24 */ /* 0x000fe2000f8e00ff */
[----:B------:R-:W-:Y:S02]  /*f120*/  @P0 LOP3.LUT R16, R16, 0x8000, RZ, 0xfc, !PT ;  /* 0x0000800010100812 */ /* 0x000fe400078efcff */
[----:B------:R-:W-:Y:S01]  /*f130*/  FMNMX.FTZ R179, R162, R179, !PT ;  /* 0x000000b3a2b37209 */ /* 0x000fe20007810000 */
[-C--:B------:R-:W-:Y:S01]  /*f140*/  FMUL.FTZ R153, R171, R20.reuse ;  /* 0x00000014ab997220 */ /* 0x080fe20000410000 */
[----:B------:R-:W-:Y:S01]  /*f150*/  LOP3.LUT P0, RZ, R16, 0x40, RZ, 0xc0, !PT ;  /* 0x0000004010ff7812 */ /* 0x000fe2000780c0ff */
[----:B------:R-:W-:Y:S01]  /*f160*/  FMUL.FTZ R13, R13, R20 ;  /* 0x000000140d0d7220 */ /* 0x000fe20000410000 */
[----:B------:R-:W-:-:S02]  /*f170*/  FMNMX.FTZ R179, R163, R179, !PT ;  /* 0x000000b3a3b37209 */ /* 0x000fc40007810000 */
[----:B------:R-:W-:Y:S02]  /*f180*/  FSEL R165, R165, -INF , !P0 ;  /* 0xff800000a5a57808 */ /* 0x000fe40004000000 */
[C---:B------:R-:W-:Y:S02]  /*f190*/  LOP3.LUT P0, RZ, R16.reuse, 0x8000, RZ, 0xc0, !PT ;  /* 0x0000800010ff7812 */ /* 0x040fe4000780c0ff */
[----:B------:R-:W-:Y:S02]  /*f1a0*/  FSEL R153, R153, RZ, P4 ;  /* 0x000000ff99997208 */ /* 0x000fe40002000000 */
[----:B------:R-:W-:Y:S02]  /*f1b0*/  LOP3.LUT P4, RZ, R16, 0x4, RZ, 0xc0, !PT ;  /* 0x0000000410ff7812 */ /* 0x000fe4000788c0ff */
[----:B------:R-:W-:Y:S01]  /*f1c0*/  FSEL R166, R166, -INF , !P0 ;  /* 0xff800000a6a67808 */ /* 0x000fe20004000000 */
[-CC-:B------:R-:W-:Y:S01]  /*f1d0*/  FFMA.FTZ R218, R218, R20.reuse, -R153.reuse ;  /* 0x00000014dada7223 */ /* 0x180fe20000010899 */
[----:B------:R-:W-:Y:S01]  /*f1e0*/  FMNMX.FTZ R179, R165, R179, !PT ;  /* 0x000000b3a5b37209 */ /* 0x000fe20007810000 */
        /* <DEDUP_REMOVED lines=15> */
[----:B------:R-:W-:Y:S01]  /*f2e0*/  LOP3.LUT P0, RZ, R16, 0x4000, RZ, 0xc0, !PT ;  /* 0x0000400010ff7812 */ /* 0x000fe2000780c0ff */
[----:B------:R-:W-:Y:S01]  /*f2f0*/  MUFU.EX2 R218, R218 ;  /* 0x000000da00da7308 */ /* 0x000fe20000000800 */
[----:B------:R-:W-:-:S02]  /*f300*/  FSEL R168, R168, -INF , !P4 ;  /* 0xff800000a8a87808 */ /* 0x000fc40006000000 */
[----:B------:R-:W-:Y:S02]  /*f310*/  FMNMX.FTZ R181, R166, R179, !PT ;  /* 0x000000b3a6b57209 */ /* 0x000fe40007810000 */
[----:B------:R-:W-:Y:S02]  /*f320*/  FSEL R179, R170, -INF , !P0 ;  /* 0xff800000aab37808 */ /* 0x000fe40004000000 */
[----:B------:R-:W-:Y:S01]  /*f330*/  FMNMX.FTZ R181, R168, R181, !PT ;  /* 0x000000b5a8b57209 */ /* 0x000fe20007810000 */
[----:B------:R-:W-:Y:S01]  /*f340*/  MUFU.EX2 R220, R220 ;  /* 0x000000dc00dc7308 */ /* 0x000fe20000000800 */
[----:B------:R-:W-:Y:S02]  /*f350*/  ISETP.NE.AND P1, PT, R197, RZ, PT ;  /* 0x000000ffc500720c */ /* 0x000fe40003f25270 */
[----:B------:R-:W-:Y:S02]  /*f360*/  FMNMX.FTZ R181, R179, R181, !PT ;  /* 0x000000b5b3b57209 */ /* 0x000fe40007810000 */
[----:B------:R-:W-:-:S02]  /*f370*/  LOP3.LUT P0, RZ, R16, 0x2000, RZ, 0xc0, !PT ;  /* 0x0000200010ff7812 */ /* 0x000fc4000780c0ff */
[----:B------:R-:W-:Y:S01]  /*f380*/  FMNMX.FTZ R181, R172, R181, !PT ;  /* 0x000000b5acb57209 */ /* 0x000fe20007810000 */
[----:B------:R-:W-:Y:S03]  /*f390*/  MUFU.EX2 R221, R221 ;  /* 0x000000dd00dd7308 */ /* 0x000fe60000000800 */
[----:B------:R-:W-:-:S03]  /*f3a0*/  FMNMX.FTZ R181, R174, R181, !PT ;  /* 0x000000b5aeb57209 */ /* 0x000fc60007810000 */
[----:B------:R-:W-:Y:S01]  /*f3b0*/  @!P1 IMAD R17, R17, 0x40, R194 ;  /* 0x0000004011119824 */ /* 0x000fe200078e02c2 */
[----:B------:R-:W-:Y:S01]  /*f3c0*/  FMNMX.FTZ R170, R176, R181, !PT ;  /* 0x000000b5b0aa7209 */ /* 0x000fe20007810000 */
[----:B------:R-:W-:Y:S02]  /*f3d0*/  MUFU.EX2 R157, R157 ;  /* 0x0000009d009d7308 */ /* 0x000fe40000000800 */
[----:B------:R-:W-:Y:S01]  /*f3e0*/  @!P1 IMAD R17, R17, 0x4, R2 ;  /* 0x0000000411119824 */ /* 0x000fe200078e0202 */
[----:B------:R-:W-:-:S05]  /*f3f0*/  FMNMX.FTZ R170, R178, R170, !PT ;  /* 0x000000aab2aa7209 */ /* 0x000fca0007810000 */
[----:B------:R-:W0:Y:S01]  /*f400*/  SHFL.BFLY PT, R181, R170, 0x2, 0x1f ;  /* 0x0c401f00aab57f89 */ /* 0x000e2200000e0000 */
[----:B------:R-:W-:Y:S08]  /*f410*/  MUFU.EX2 R160, R160 ;  /* 0x000000a000a07308 */ /* 0x000ff00000000800 */
[----:B------:R-:W2:Y:S08]  /*f420*/  MUFU.EX2 R161, R161 ;  /* 0x000000a100a17308 */ /* 0x000eb00000000800 */
[----:B------:R-:W-:Y:S01]  /*f430*/  MUFU.EX2 R164, R164 ;  /* 0x000000a400a47308 */ /* 0x000fe20000000800 */
        /* <DEDUP_REMOVED lines=8> */
[C---:B------:R-:W-:Y:S02]  /*f4c0*/  FMUL.FTZ R223, R170.reuse, R20 ;  /* 0x00000014aadf7220 */ /* 0x040fe40000410000 */
[----:B------:R-:W-:Y:S01]  /*f4d0*/  MUFU.EX2 R175, R175 ;  /* 0x000000af00af7308 */ /* 0x000fe20000000800 */
[----:B------:R-:W-:Y:S02]  /*f4e0*/  FSEL R181, R170, RZ, P2 ;  /* 0x000000ffaab57208 */ /* 0x000fe40001000000 */
[----:B------:R-:W-:-:S03]  /*f4f0*/  FSEL R223, R223, RZ, P2 ;  /* 0x000000ffdfdf7208 */ /* 0x000fc60001000000 */
[----:B------:R-:W-:Y:S02]  /*f500*/  FADD.FTZ R181, -R181, R15 ;  /* 0x0000000fb5b57221 */ /* 0x000fe40000010100 */
[----:B------:R-:W-:Y:S01]  /*f510*/  MUFU.EX2 R177, R177 ;  /* 0x000000b100b17308 */ /* 0x000fe20000000800 */
        /* <DEDUP_REMOVED lines=8> */
[--C-:B------:R-:W-:Y:S01]  /*f5a0*/  FFMA.FTZ R224, R166, R20, -R223.reuse ;  /* 0x00000014a6e07223 */ /* 0x100fe200000108df */
[----:B--2---:R-:W-:Y:S01]  /*f5b0*/  F2FP.F16.F32.PACK_AB R156, R161, R160 ;  /* 0x000000a0a19c723e */ /* 0x004fe200000000ff */
[-CC-:B------:R-:W-:Y:S01]  /*f5c0*/  FFMA.FTZ R168, R168, R20.reuse, -R223.reuse ;  /* 0x00000014a8a87223 */ /* 0x180fe200000108df */
[-CC-:B------:R-:W-:Y:S01]  /*f5d0*/  FFMA.FTZ R179, R179, R20.reuse, -R223.reuse ;  /* 0x00000014b3b37223 */ /* 0x180fe200000108df */
[-CC-:B------:R-:W-:Y:S01]  /*f5e0*/  FFMA.FTZ R172, R172, R20.reuse, -R223.reuse ;  /* 0x00000014acac7223 */ /* 0x180fe200000108df */
[-CC-:B------:R-:W-:Y:S01]  /*f5f0*/  FFMA.FTZ R174, R174, R20.reuse, -R223.reuse ;  /* 0x00000014aeae7223 */ /* 0x180fe200000108df */
[-CC-:B------:R-:W-:Y:S01]  /*f600*/  FFMA.FTZ R178, R178, R20.reuse, -R223.reuse ;  /* 0x00000014b2b27223 */ /* 0x180fe200000108df */
[----:B------:R-:W-:Y:S01]  /*f610*/  MUFU.EX2 R155, R155 ;  /* 0x0000009b009b7308 */ /* 0x000fe20000000800 */
[-C--:B---3--:R-:W-:Y:S01]  /*f620*/  FMUL.FTZ R13, R181, R20.reuse ;  /* 0x00000014b50d7220 */ /* 0x088fe20000410000 */
[-CC-:B------:R-:W-:Y:S01]  /*f630*/  FFMA.FTZ R181, R152, R20.reuse, -R223.reuse ;  /* 0x0000001498b57223 */ /* 0x180fe200000108df */
[----:B------:R-:W-:Y:S01]  /*f640*/  FFMA.FTZ R176, R176, R20, -R223 ;  /* 0x00000014b0b07223 */ /* 0x000fe200000108df */
[----:B------:R-:W-:-:S02]  /*f650*/  F2FP.F16.F32.PACK_AB R152, R220, R218 ;  /* 0x000000dadc98723e */ /* 0x000fc400000000ff */
[----:B0-----:R-:W-:Y:S02]  /*f660*/  F2FP.F16.F32.PACK_AB R158, R222, R164 ;  /* 0x000000a4de9e723e */ /* 0x001fe400000000ff */
[----:B------:R-:W0:Y:S01]  /*f670*/  MUFU.EX2 R13, R13 ;  /* 0x0000000d000d7308 */ /* 0x000e220000000800 */
[----:B----4-:R-:W-:Y:S01]  /*f680*/  @!P1 STS [R17+0x28800], R15 ;  /* 0x0288000f11009388 */ /* 0x010fe20000000800 */
[----:B------:R-:W-:Y:S01]  /*f690*/  FFMA.FTZ R3, R15, R3, R218 ;  /* 0x000000030f037223 */ /* 0x000fe200000100da */
[-C--:B------:R-:W-:Y:S01]  /*f6a0*/  FMUL.FTZ R24, R24, R15.reuse ;  /* 0x0000000f18187220 */ /* 0x080fe20000410000 */
[-C--:B------:R-:W-:Y:S01]  /*f6b0*/  FMUL.FTZ R25, R25, R15.reuse ;  /* 0x0000000f19197220 */ /* 0x080fe20000410000 */
[-C--:B------:R-:W-:Y:S01]  /*f6c0*/  FMUL.FTZ R28, R28, R15.reuse ;  /* 0x0000000f1c1c7220 */ /* 0x080fe20000410000 */
[----:B------:R-:W-:Y:S01]  /*f6d0*/  FADD.FTZ R3, R220, R3 ;  /* 0x00000003dc037221 */ /* 0x000fe20000010000 */
[-C--:B------:R-:W-:Y:S01]  /*f6e0*/  FMUL.FTZ R29, R29, R15.reuse ;  /* 0x0000000f1d1d7220 */ /* 0x080fe20000410000 */
[----:B------:R-:W-:Y:S01]  /*f6f0*/  MUFU.EX2 R181, R181 ;  /* 0x000000b500b57308 */ /* 0x000fe20000000800 */
        /* <DEDUP_REMOVED lines=8> */
[----:B0-----:R0:W-:Y:S01]  /*f780*/  @!P1 STS [R17+0x28820], R13 ;  /* 0x0288200d11009388 */ /* 0x0011e20000000800 */
[----:B------:R-:W-:Y:S01]  /*f790*/  FADD.FTZ R3, R160, R3 ;  /* 0x00000003a0037221 */ /* 0x000fe20000010000 */
[----:B------:R-:W-:Y:S01]  /*f7a0*/  F2FP.F16.F32.PACK_AB R160, R169, R167 ;  /* 0x000000a7a9a0723e */ /* 0x000fe200000000ff */
[-C--:B------:R-:W-:Y:S01]  /*f7b0*/  FMUL.FTZ R41, R41, R15.reuse ;  /* 0x0000000f29297220 */ /* 0x080fe20000410000 */
[-C--:B------:R-:W-:Y:S01]  /*f7c0*/  FMUL.FTZ R44, R44, R15.reuse ;  /* 0x0000000f2c2c7220 */ /* 0x080fe20000410000 */
[----:B------:R-:W-:Y:S01]  /*f7d0*/  FADD.FTZ R3, R161, R3 ;  /* 0x00000003a1037221 */ /* 0x000fe20000010000 */
[-C--:B------:R-:W-:Y:S01]  /*f7e0*/  FMUL.FTZ R45, R45, R15.reuse ;  /* 0x0000000f2d2d7220 */ /* 0x080fe20000410000 */
[----:B------:R-:W-:Y:S01]  /*f7f0*/  MUFU.EX2 R159, R159 ;  /* 0x0000009f009f7308 */ /* 0x000fe20000000800 */
[----:B------:R-:W-:Y:S01]  /*f800*/  FMUL.FTZ R48, R48, R15 ;  /* 0x0000000f30307220 */ /* 0x000fe20000410000 */
[----:B------:R-:W-:Y:S01]  /*f810*/  FADD.FTZ R3, R164, R3 ;  /* 0x00000003a4037221 */ /* 0x000fe20000010000 */
[----:B0-----:R-:W-:Y:S01]  /*f820*/  FFMA.FTZ R17, R154, R20, -R223 ;  /* 0x000000149a117223 */ /* 0x001fe200000108df */
[----:B------:R-:W-:Y:S01]  /*f830*/  F2FP.F16.F32.PACK_AB R154, R157, R221 ;  /* 0x000000dd9d9a723e */ /* 0x000fe200000000ff */
[----:B------:R-:W-:Y:S01]  /*f840*/  FMUL.FTZ R49, R49, R15 ;  /* 0x0000000f31317220 */ /* 0x000fe20000410000 */
[----:B------:R-:W-:Y:S01]  /*f850*/  FADD.FTZ R3, R222, R3 ;  /* 0x00000003de037221 */ /* 0x000fe20000010000 */
[----:B------:R-:W-:Y:S01]  /*f860*/  F2FP.F16.F32.PACK_AB R164, R177, R175 ;  /* 0x000000afb1a4723e */ /* 0x000fe200000000ff */
[----:B------:R-:W-:Y:S01]  /*f870*/  MUFU.EX2 R157, R183 ;  /* 0x000000b7009d7308 */ /* 0x000fe20000000800 */
[-C--:B------:R-:W-:Y:S01]  /*f880*/  FMUL.FTZ R52, R52, R15.reuse ;  /* 0x0000000f34347220 */ /* 0x080fe20000410000 */
[----:B------:R-:W-:Y:S01]  /*f890*/  FADD.FTZ R3, R167, R3 ;  /* 0x00000003a7037221 */ /* 0x000fe20000010000 */
[-C--:B------:R-:W-:Y:S01]  /*f8a0*/  FMUL.FTZ R53, R53, R15.reuse ;  /* 0x0000000f35357220 */ /* 0x080fe20000410000 */
[-C--:B------:R-:W-:Y:S01]  /*f8b0*/  FMUL.FTZ R56, R56, R15.reuse ;  /* 0x0000000f38387220 */ /* 0x080fe20000410000 */
[-C--:B------:R-:W-:Y:S01]  /*f8c0*/  FMUL.FTZ R57, R57, R15.reuse ;  /* 0x0000000f39397220 */ /* 0x080fe20000410000 */
[----:B------:R-:W-:Y:S01]  /*f8d0*/  FADD.FTZ R3, R169, R3 ;  /* 0x00000003a9037221 */ /* 0x000fe20000010000 */
        /* <DEDUP_REMOVED lines=22> */
[----:B------:R-:W-:Y:S01]  /*fa40*/  FADD.FTZ R0, R181, R0 ;  /* 0x00000000b5007221 */ /* 0x000fe20000010000 */
[-C--:B------:R-:W-:Y:S01]  /*fa50*/  FMUL.FTZ R96, R96, R15.reuse ;  /* 0x0000000f60607220 */ /* 0x080fe20000410000 */
[----:B------:R-:W-:Y:S01]  /*fa60*/  FMUL.FTZ R97, R97, R15 ;  /* 0x0000000f61617220 */ /* 0x000fe20000410000 */
[----:B------:R-:W0:Y:S01]  /*fa70*/  MUFU.EX2 R161, R165 ;  /* 0x000000a500a17308 */ /* 0x000e220000000800 */
[----:B------:R-:W-:Y:S01]  /*fa80*/  FADD.FTZ R0, R155, R0 ;  /* 0x000000009b007221 */ /* 0x000fe20000010000 */
[----:B------:R-:W-:Y:S01]  /*fa90*/  F2FP.F16.F32.PACK_AB R155, R182, R155 ;  /* 0x0000009bb69b723e */ /* 0x000fe200000000ff */
[-C--:B------:R-:W-:Y:S01]  /*faa0*/  FMUL.FTZ R100, R100, R15.reuse ;  /* 0x0000000f64647220 */ /* 0x080fe20000410000 */
[-C--:B------:R-:W-:Y:S01]  /*fab0*/  FMUL.FTZ R101, R101, R15.reuse ;  /* 0x0000000f65657220 */ /* 0x080fe20000410000 */
[----:B------:R-:W-:Y:S01]  /*fac0*/  FADD.FTZ R0, R182, R0 ;  /* 0x00000000b6007221 */ /* 0x000fe20000010000 */
[-C--:B------:R-:W-:Y:S01]  /*fad0*/  FMUL.FTZ R104, R104, R15.reuse ;  /* 0x0000000f68687220 */ /* 0x080fe20000410000 */
[----:B------:R-:W-:Y:S01]  /*fae0*/  FMUL.FTZ R105, R105, R15 ;  /* 0x0000000f69697220 */ /* 0x000fe20000410000 */
[----:B------:R-:W3:Y:S01]  /*faf0*/  MUFU.EX2 R162, R225 ;  /* 0x000000e100a27308 */ /* 0x000ee20000000800 */
[----:B------:R-:W-:Y:S01]  /*fb00*/  FADD.FTZ R0, R157, R0 ;  /* 0x000000009d007221 */ /* 0x000fe20000010000 */
[----:B------:R-:W-:Y:S01]  /*fb10*/  F2FP.F16.F32.PACK_AB R157, R159, R157 ;  /* 0x0000009d9f9d723e */ /* 0x000fe200000000ff */
[-C--:B------:R-:W-:Y:S01]  /*fb20*/  FMUL.FTZ R108, R108, R15.reuse ;  /* 0x0000000f6c6c7220 */ /* 0x080fe20000410000 */
[----:B------:R-:W-:Y:S01]  /*fb30*/  FMUL.FTZ R109, R109, R15 ;  /* 0x0000000f6d6d7220 */ /* 0x000fe20000410000 */
[----:B------:R-:W-:Y:S01]  /*fb40*/  FADD.FTZ R0, R159, R0 ;  /* 0x000000009f007221 */ /* 0x000fe20000010000 */
[----:B--2---:R-:W-:Y:S01]  /*fb50*/  F2FP.F16.F32.PACK_AB R159, R163, R217 ;  /* 0x000000d9a39f723e */ /* 0x004fe200000000ff */
[-C--:B------:R-:W-:Y:S01]  /*fb60*/  FMUL.FTZ R112, R112, R15.reuse ;  /* 0x0000000f70707220 */ /* 0x080fe20000410000 */
[----:B------:R-:W2:Y:S01]  /*fb70*/  MUFU.EX2 R224, R224 ;  /* 0x000000e000e07308 */ /* 0x000ea20000000800 */
[----:B------:R-:W-:Y:S01]  /*fb80*/  FADD.FTZ R0, R217, R0 ;  /* 0x00000000d9007221 */ /* 0x000fe20000010000 */
[-C--:B------:R-:W-:Y:S01]  /*fb90*/  FMUL.FTZ R113, R113, R15.reuse ;  /* 0x0000000f71717220 */ /* 0x080fe20000410000 */
[-C--:B------:R-:W-:Y:S01]  /*fba0*/  FMUL.FTZ R116, R116, R15.reuse ;  /* 0x0000000f74747220 */ /* 0x080fe20000410000 */
[-C--:B------:R-:W-:Y:S01]  /*fbb0*/  FMUL.FTZ R117, R117, R15.reuse ;  /* 0x0000000f75757220 */ /* 0x080fe20000410000 */
[----:B------:R-:W-:Y:S01]  /*fbc0*/  FADD.FTZ R0, R163, R0 ;  /* 0x00000000a3007221 */ /* 0x000fe20000010000 */
[-C--:B------:R-:W-:Y:S01]  /*fbd0*/  FMUL.FTZ R120, R120, R15.reuse ;  /* 0x0000000f78787220 */ /* 0x080fe20000410000 */
[-C--:B------:R-:W-:Y:S01]  /*fbe0*/  FMUL.FTZ R121, R121, R15.reuse ;  /* 0x0000000f79797220 */ /* 0x080fe20000410000 */
[----:B------:R-:W4:Y:S01]  /*fbf0*/  MUFU.EX2 R168, R168 ;  /* 0x000000a800a87308 */ /* 0x000f220000000800 */
[----:B0-----:R-:W-:Y:S01]  /*fc00*/  FADD.FTZ R0, R161, R0 ;  /* 0x00000000a1007221 */ /* 0x001fe20000010000 */
[----:B---3--:R-:W-:Y:S01]  /*fc10*/  FADD.FTZ R3, R162, R3 ;  /* 0x00000003a2037221 */ /* 0x008fe20000010000 */
[----:B------:R-:W-:Y:S01]  /*fc20*/  F2FP.F16.F32.PACK_AB R162, R173, R162 ;  /* 0x000000a2ada2723e */ /* 0x000fe200000000ff */
[-C--:B------:R-:W-:Y:S01]  /*fc30*/  FMUL.FTZ R124, R124, R15.reuse ;  /* 0x0000000f7c7c7220 */ /* 0x080fe20000410000 */
[-C--:B------:R-:W-:Y:S01]  /*fc40*/  FMUL.FTZ R125, R125, R15.reuse ;  /* 0x0000000f7d7d7220 */ /* 0x080fe20000410000 */
[----:B------:R-:W-:Y:S01]  /*fc50*/  FADD.FTZ R3, R173, R3 ;  /* 0x00000003ad037221 */ /* 0x000fe20000010000 */
[----:B------:R-:W-:Y:S01]  /*fc60*/  FMUL.FTZ R128, R128, R15 ;  /* 0x0000000f80807220 */ /* 0x000fe20000410000 */
[----:B------:R-:W0:Y:S01]  /*fc70*/  MUFU.EX2 R179, R179 ;  /* 0x000000b300b37308 */ /* 0x000e220000000800 */
[C---:B--2---:R-:W-:Y:S01]  /*fc80*/  FADD.FTZ R0, R224.reuse, R0 ;  /* 0x00000000e0007221 */ /* 0x044fe20000010000 */
[----:B------:R-:W-:Y:S01]  /*fc90*/  FADD.FTZ R3, R175, R3 ;  /* 0x00000003af037221 */ /* 0x000fe20000010000 */
[----:B------:R-:W-:Y:S01]  /*fca0*/  F2FP.F16.F32.PACK_AB R161, R224, R161 ;  /* 0x000000a1e0a1723e */ /* 0x000fe200000000ff */
[-C--:B------:R-:W-:Y:S01]  /*fcb0*/  FMUL.FTZ R129, R129, R15.reuse ;  /* 0x0000000f81817220 */ /* 0x080fe20000410000 */
[-C--:B------:R-:W-:Y:S01]  /*fcc0*/  FMUL.FTZ R132, R132, R15.reuse ;  /* 0x0000000f84847220 */ /* 0x080fe20000410000 */
[----:B------:R-:W-:Y:S01]  /*fcd0*/  FADD.FTZ R3, R177, R3 ;  /* 0x00000003b1037221 */ /* 0x000fe20000010000 */
[-C--:B------:R-:W-:Y:S01]  /*fce0*/  FMUL.FTZ R133, R133, R15.reuse ;  /* 0x0000000f85857220 */ /* 0x080fe20000410000 */
[----:B------:R-:W2:Y:S01]  /*fcf0*/  MUFU.EX2 R165, R172 ;  /* 0x000000ac00a57308 */ /* 0x000ea20000000800 */
        /* <DEDUP_REMOVED lines=9> */
[----:B------:R-:W-:Y:S01]  /*fd90*/  F2FP.F16.F32.PACK_AB R163, R179, R168 ;  /* 0x000000a8b3a3723e */ /* 0x000fe200000000ff */
[-C--:B------:R-:W-:Y:S01]  /*fda0*/  FMUL.FTZ R148, R148, R15.reuse ;  /* 0x0000000f94947220 */ /* 0x080fe20000410000 */
[----:B------:R-:W-:Y:S01]  /*fdb0*/  FMUL.FTZ R149, R149, R15 ;  /* 0x0000000f95957220 */ /* 0x000fe20000410000 */
[-C--:B------:R-:W-:Y:S01]  /*fdc0*/  FMUL.FTZ R26, R26, R13.reuse ;  /* 0x0000000d1a1a7220 */ /* 0x080fe20000410000 */
[-C--:B------:R-:W-:Y:S01]  /*fdd0*/  FMUL.FTZ R27, R27, R13.reuse ;  /* 0x0000000d1b1b7220 */ /* 0x080fe20000410000 */
[-C--:B------:R-:W-:Y:S01]  /*fde0*/  FMUL.FTZ R30, R30, R13.reuse ;  /* 0x0000000d1e1e7220 */ /* 0x080fe20000410000 */
[----:B------:R-:W0:Y:S01]  /*fdf0*/  MUFU.EX2 R174, R174 ;  /* 0x000000ae00ae7308 */ /* 0x000e220000000800 */
        /* <DEDUP_REMOVED lines=24> */
[C---:B--2---:R-:W-:Y:S01]  /*ff80*/  FADD.FTZ R3, R153.reuse, R3 ;  /* 0x0000000399037221 */ /* 0x044fe20000010000 */
[----:B------:R-:W-:Y:S01]  /*ff90*/  F2FP.F16.F32.PACK_AB R166, R153, R166 ;  /* 0x000000a699a6723e */ /* 0x000fe200000000ff */
[----:B------:R-:W-:Y:S01]  /*ffa0*/  FMUL.FTZ R66, R66, R13 ;  /* 0x0000000d42427220 */ /* 0x000fe20000410000 */
[----:B------:R-:W-:Y:S01]  /*ffb0*/  F2FP.F16.F32.PACK_AB R153, R181, R17 ;  /* 0x00000011b599723e */ /* 0x000fe200000000ff */
[----:B------:R-:W-:Y:S01]  /*ffc0*/  BAR.SYNC.DEFER_BLOCKING 0xf, 0x100 ;  /* 0x03c4000000007b1d */ /* 0x000fe20000010000 */
[-C--:B------:R-:W-:Y:S01]  /*ffd0*/  FMUL.FTZ R67, R67, R13.reuse ;  /* 0x0000000d43437220 */ /* 0x080fe20000410000 */
[-C--:B------:R-:W-:Y:S01]  /*ffe0*/  FMUL.FTZ R70, R70, R13.reuse ;  /* 0x0000000d46467220 */ /* 0x080fe20000410000 */
[-C--:B------:R-:W-:Y:S01]  /*fff0*/  FMUL.FTZ R71, R71, R13.reuse ;  /* 0x0000000d47477220 */ /* 0x080fe20000410000 */
[----:B---3--:R-:W-:Y:S01]  /*10000*/  FADD.FTZ R0, R167, R0 ;  /* 0x00000000a7007221 */ /* 0x008fe20000010000 */
[-C--:B------:R-:W-:Y:S01]  /*10010*/  FMUL.FTZ R74, R74, R13.reuse ;  /* 0x0000000d4a4a7220 */ /* 0x080fe20000410000 */
[-C--:B------:R-:W-:Y:S01]  /*10020*/  FMUL.FTZ R75, R75, R13.reuse ;  /* 0x0000000d4b4b7220 */ /* 0x080fe20000410000 */
[-C--:B------:R-:W-:Y:S01]  /*10030*/  FMUL.FTZ R78, R78, R13.reuse ;  /* 0x0000000d4e4e7220 */ /* 0x080fe20000410000 */
[-C--:B------:R-:W-:Y:S01]  /*10040*/  FMUL.FTZ R79, R79, R13.reuse ;  /* 0x0000000d4f4f7220 */ /* 0x080fe20000410000 */
[-C--:B------:R-:W-:Y:S01]  /*10050*/  FMUL.FTZ R82, R82, R13.reuse ;  /* 0x0000000d52527220 */ /* 0x080fe20000410000 */
[-C--:B------:R-:W-:Y:S01]  /*10060*/  FMUL.FTZ R83, R83, R13.reuse ;  /* 0x0000000d53537220 */ /* 0x080fe20000410000 */
[----:B------:R-:W-:Y:S01]  /*10070*/  FMUL.FTZ R86, R86, R13 ;  /* 0x0000000d56567220 */ /* 0x000fe20000410000 */
[C---:B0-----:R-:W-:Y:S01]  /*10080*/  F2FP.F16.F32.PACK_AB R167, R178.reuse, R167 ;  /* 0x000000a7b2a7723e */ /* 0x041fe200000000ff */
[----:B------:R-:W-:Y:S01]  /*10090*/  FADD.FTZ R0, R178, R0 ;  /* 0x00000000b2007221 */ /* 0x000fe20000010000 */
        /* <DEDUP_REMOVED lines=10> */
[----:B------:R0:W-:Y:S01]  /*10140*/  STSM.16.M88.4 [R200+0x26800], R152 ;  /* 0x02680098c8007844 */ /* 0x0001e20000000200 */
[-C--:B------:R-:W-:Y:S01]  /*10150*/  FMUL.FTZ R107, R107, R13.reuse ;  /* 0x0000000d6b6b7220 */ /* 0x080fe20000410000 */
[-C--:B------:R-:W-:Y:S01]  /*10160*/  FMUL.FTZ R110, R110, R13.reuse ;  /* 0x0000000d6e6e7220 */ /* 0x080fe20000410000 */
[-C--:B------:R-:W-:Y:S01]  /*10170*/  FMUL.FTZ R111, R111, R13.reuse ;  /* 0x0000000d6f6f7220 */ /* 0x080fe20000410000 */
[----:B------:R0:W-:Y:S01]  /*10180*/  STSM.16.M88.4 [R201], R156 ;  /* 0x0000009cc9007844 */ /* 0x0001e20000000200 */
        /* <DEDUP_REMOVED lines=24> */
.L_x_2702:
[----:B------:R2:W3:Y:S01]  /*10310*/  SYNCS.PHASECHK.TRANS64.TRYWAIT P1, [R21+URZ+0x28c50], R213 ;  /* 0x028c50d5150075a7 */ /* 0x0004e2000802017f */
[----:B------:R-:W-:Y:S05]  /*10320*/  @!P0 BRA `(.L_x_2703) ;  /* 0x0000000000048947 */ /* 0x000fea0003800000 */
[----:B------:R-:W-:Y:S01]  /*10330*/  BPT.TRAP 0x1 ;  /* 0x000000040000795c */ /* 0x000fe20000300000 */
.L_x_2703:
[----:B------:R-:W-:Y:S04]  /*10340*/  BSSY B2, `(.L_x_2704) ;  /* 0x0000004000027945 */ /* 0x000fe80003800000 */
[----:B---3--:R-:W-:Y:S05]  /*10350*/  @P1 BRA `(.L_x_2705) ;  /* 0x0000000000081947 */ /* 0x008fea0003800000 */
[----:B------:R-:W3:Y:S02]  /*10360*/  SYNCS.PHASECHK.TRANS64.TRYWAIT P1, [R21+URZ+0x28c50], R213 ;  /* 0x028c50d5150075a7 */ /* 0x000ee4000802017f */
[----:B---3--:R-:W-:Y:S05]  /*10370*/  @!P1 BRA `(.L_x_2706) ;  /* 0x0000014000089947 */ /* 0x008fea0003800000 */
.L_x_2705:
[----:B------:R-:W-:Y:S05]  /*10380*/  BSYNC B2 ;  /* 0x0000000000027941 */ /* 0x000fea0003800000 */
.L_x_2704:
[----:B------:R-:W-:Y:S01]  /*10390*/  IMAD R168, R209, 0x1000, R195 ;  /* 0x00001000d1a87824 */ /* 0x000fe200078e02c3 */
[----:B------:R-:W-:Y:S01]  /*103a0*/  WARPGROUP.ARRIVE ;  /* 0x00000000000079c5 */ /* 0x000fe20000000000 */
[----:B------:R-:W-:-:S03]  /*103b0*/  IMAD.MOV.U32 R169, RZ, RZ, 0x40000040 ;  /* 0x40000040ffa97424 */ /* 0x000fc600078e00ff */
[----:B------:R-:W-:Y:S02]  /*103c0*/  R2UR UR6, R168 ;  /* 0x00000000a80672ca */ /* 0x000fe400000e0000 */
[----:B------:R-:W-:Y:S01]  /*103d0*/  R2UR UR7, R169 ;  /* 0x00000000a90772ca */ /* 0x000fe200000e0000 */
[----:B------:R-:W-:-:S12]  /*103e0*/  IMAD.MOV.U32 R169, RZ, RZ, 0x40000040 ;  /* 0x40000040ffa97424 */ /* 0x000fd800078e00ff */
        /* <DEDUP_REMOVED lines=8> */
[----:B------:R-:W-:Y:S01]  /*10470*/  IMAD.MOV.U32 R153, RZ, RZ, 0x40000040 ;  /* 0x40000040ff997424 */ /* 0x000fe200078e00ff */
[----:B------:R-:W-:-:S14]  /*10480*/  IADD3 R168, R168, 0x180, RZ ;  /* 0x00000180a8a87810 */ /* 0x000fdc0007ffe0ff */
        /* <DEDUP_REMOVED lines=24> */
.L_x_2707:
[C---:B------:R-:W-:Y:S01]  /*10610*/  ISETP.GT.AND P1, PT, R12.reuse, R211, PT ;  /* 0x000000d30c00720c */ /* 0x040fe20003f24270 */
[----:B-123--:R-:W-:Y:S02]  /*10620*/  VIADD R21, R21, 0x28c60 ;  /* 0x00028c6015157836 */ /* 0x00efe40000000000 */
[----:B------:R-:W-:Y:S02]  /*10630*/  VIADD R12, R12, 0xffffffff ;  /* 0xffffffff0c0c7836 */ /* 0x000fe40000000000 */
[----:B------:R-:W-:Y:S01]  /*10640*/  IMAD.MOV.U32 R15, RZ, RZ, R170 ;  /* 0x000000ffff0f7224 */ /* 0x000fe200078e00aa */
[----:B------:R-:W-:Y:S01]  /*10650*/  PRMT R21, R186, 0x654, R21 ;  /* 0x00000654ba157816 */ /* 0x000fe20000000015 */
[----:B------:R-:W-:Y:S02]  /*10660*/  IMAD.MOV.U32 R13, RZ, RZ, R171 ;  /* 0x000000ffff0d7224 */ /* 0x000fe400078e00ab */
[----:B------:R-:W-:Y:S01]  /*10670*/  IMAD.MOV.U32 R17, RZ, RZ, R209 ;  /* 0x000000ffff117224 */ /* 0x000fe200078e00d1 */
[----:B------:R0:W-:Y:S03]  /*10680*/  SYNCS.ARRIVE.TRANS64.RED.A1T0 RZ, [R21+URZ], RZ ;  /* 0x000000ff15ff79a7 */ /* 0x0001e6000810043f */
[----:B------:R-:W-:Y:S05]  /*10690*/  @P1 BRA `(.L_x_2708) ;  /* 0xffffffd4005c1947 */ /* 0x000fea000383ffff */
[----:B------:R-:W-:Y:S05]  /*106a0*/  BSYNC B0 ;  /* 0x0000000000007941 */ /* 0x000fea0003800000 */
.L_x_2687:
[----:B------:R-:W-:Y:S02]  /*106b0*/  IMAD.MOV.U32 R15, RZ, RZ, R170 ;  /* 0x000000ffff0f7224 */ /* 0x000fe400078e00aa */
[----:B------:R-:W-:Y:S02]  /*106c0*/  IMAD.MOV.U32 R13, RZ, RZ, R171 ;  /* 0x000000ffff0d7224 */ /* 0x000fe400078e00ab */
[----:B------:R-:W-:-:S07]  /*106d0*/  IMAD.MOV.U32 R17, RZ, RZ, R209 ;  /* 0x000000ffff117224 */ /* 0x000fce00078e00d1 */
.L_x_2686:
[----:B------:R-:W-:Y:S05]  /*106e0*/  BSYNC B1 ;  /* 0x0000000000017941 */ /* 0x000fea0003800000 */
.L_x_2685:
[----:B0-----:R-:W0:Y:S01]  /*106f0*/  LDC R21, c[0x0][0x448] ;  /* 0x00011200ff157b82 */ /* 0x001e220000000800 */
[----:B------:R-:W-:Y:S01]  /*10700*/  VIADD R152, R196, 0x3f ;  /* 0x0000003fc4987836 */ /* 0x000fe20000000000 */
[----:B------:R-:W-:-:S06]  /*10710*/  ULDC UR4, c[0x0][0x9dc] ;  /* 0x0002770000047ab9 */ /* 0x000fcc0000000800 */
[----:B------:R-:W1:Y:S01]  /*10720*/  LDC R155, c[0x0][0x9e4] ;  /* 0x00027900ff9b7b82 */ /* 0x000e620000000800 */
[----:B0-----:R-:W-:Y:S02]  /*10730*/  ISETP.NE.AND P4, PT, R21, 0x1, PT ;  /* 0x000000011500780c */ /* 0x001fe40003f85270 */
[----:B-1----:R-:W-:-:S11]  /*10740*/  ISETP.GE.AND P5, PT, R155, 0x1, PT ;  /* 0x000000019b00780c */ /* 0x002fd60003fa6270 */
[----:B------:R-:W0:Y:S08]  /*10750*/  @P4 LDC R153, c[0x0][0x44c] ;  /* 0x00011300ff994b82 */ /* 0x000e300000000800 */
[----:B------:R-:W1:Y:S01]  /*10760*/  @P4 LDC R21, c[0x0][0x450] ;  /* 0x00011400ff154b82 */ /* 0x000e620000000800 */
[----:B0-----:R-:W-:-:S05]  /*10770*/  @P4 IMAD.HI.U32 R153, R152, R153, RZ ;  /* 0x0000009998994227 */ /* 0x001fca00078e00ff */
[----:B-1----:R-:W-:Y:S02]  /*10780*/  @P4 SHF.R.U32.HI R152, RZ, R21, R153 ;  /* 0x00000015ff984219 */ /* 0x002fe40000011699 */
[----:B------:R-:W-:-:S05]  /*10790*/  IADD3 R21, R184, 0x1, -R23 ;  /* 0x00000001b8157810 */ /* 0x000fca0007ffe817 */
[----:B------:R-:W-:-:S04]  /*107a0*/  IMAD.IADD R152, R21, 0x1, R152 ;  /* 0x0000000115987824 */ /* 0x000fc800078e0298 */
[----:B------:R-:W-:Y:S01]  /*107b0*/  VIADD R21, R152, -UR4 ;  /* 0x8000000498157c36 */ /* 0x000fe20008000000 */
[----:B------:R-:W-:Y:S06]  /*107c0*/  @!P5 BRA `(.L_x_2709) ;  /* 0x000000000048d947 */ /* 0x000fec0003800000 */
[----:B------:R-:W-:Y:S01]  /*107d0*/  IMAD.MOV.U32 R154, RZ, RZ, R152 ;  /* 0x000000ffff9a7224 */ /* 0x000fe200078e0098 */
[----:B------:R-:W-:Y:S04]  /*107e0*/  BSSY B0, `(.L_x_2710) ;  /* 0x000000e000007945 */ /* 0x000fe80003800000 */
        /* <DEDUP_REMOVED lines=9> */
.L_x_2711:
[----:B------:R-:W-:-:S13]  /*10880*/  ISETP.NE.AND P1, PT, R155, 0x1, PT ;  /* 0x000000019b00780c */ /* 0x000fda0003f25270 */
[----:B------:R-:W0:Y:S02]  /*10890*/  @P1 LDC.64 R152, c[0x0][0x9e8] ;  /* 0x00027a00ff981b82 */ /* 0x000e240000000a00 */
[----:B0-----:R-:W-:-:S05]  /*108a0*/  @P1 IMAD.HI.U32 R152, R154, R152, RZ ;  /* 0x000000989a981227 */ /* 0x001fca00078e00ff */
[----:B------:R-:W-:-:S07]  /*108b0*/  @P1 SHF.R.U32.HI R154, RZ, R153, R152 ;  /* 0x00000099ff9a1219 */ /* 0x000fce0000011698 */
.L_x_2712:
[----:B------:R-:W-:Y:S05]  /*108c0*/  BSYNC B0 ;  /* 0x0000000000007941 */ /* 0x000fea0003800000 */
.L_x_2710:
[----:B------:R-:W-:-:S05]  /*108d0*/  IMAD R154, R154, R155, RZ ;  /* 0x0000009b9a9a7224 */ /* 0x000fca00078e02ff */
[----:B------:R-:W-:-:S07]  /*108e0*/  VIMNMX R21, R21, R154, !PT ;  /* 0x0000009a15157248 */ /* 0x000fce0007fe0100 */
.L_x_2709:
[----:B------:R-:W-:Y:S01]  /*108f0*/  VIADD R21, R21, 0x3f ;  /* 0x0000003f15157836 */ /* 0x000fe20000000000 */
[----:B------:R-:W-:Y:S04]  /*10900*/  BSSY B1, `(.L_x_2713) ;  /* 0x00001f1000017945 */ /* 0x000fe80003800000 */
[----:B------:R-:W-:-:S04]  /*10910*/  SHF.R.S32.HI R152, RZ, 0x1f, R21 ;  /* 0x0000001fff987819 */ /* 0x000fc80000011415 */
[----:B------:R-:W-:-:S04]  /*10920*/  LEA.HI R152, R152, R21, RZ, 0x6 ;  /* 0x0000001598987211 */ /* 0x000fc800078f30ff */
[----:B------:R-:W-:-:S04]  /*10930*/  SHF.R.S32.HI R21, RZ, 0x6, R152 ;  /* 0x00000006ff157819 */ /* 0x000fc80000011498 */
[----:B------:R-:W-:-:S04]  /*10940*/  VIMNMX R21, R207, R21, !PT ;  /* 0x00000015cf157248 */ /* 0x000fc80007fe0100 */
[----:B------:R-:W-:-:S13]  /*10950*/  ISETP.GE.AND P1, PT, R12, R21, PT ;  /* 0x000000150c00720c */ /* 0x000fda0003f26270 */
[----:B------:R-:W-:Y:S05]  /*10960*/  @!P1 BRA `(.L_x_2714) ;  /* 0x0000001c00a89947 */ /* 0x000fea0003800000 */
[----:B------:R-:W-:Y:S01]  /*10970*/  BSSY B0, `(.L_x_2715) ;  /* 0x00001e8000007945 */ /* 0x000fe20003800000 */
[----:B------:R-:W-:Y:S02]  /*10980*/  IMAD.MOV.U32 R213, RZ, RZ, R15 ;  /* 0x000000ffffd57224 */ /* 0x000fe400078e000f */
[----:B------:R-:W-:Y:S02]  /*10990*/  IMAD.MOV.U32 R218, RZ, RZ, R13 ;  /* 0x000000ffffda7224 */ /* 0x000fe400078e000d */
[----:B------:R-:W-:Y:S02]  /*109a0*/  IMAD.MOV.U32 R209, RZ, RZ, R12 ;  /* 0x000000ffffd17224 */ /* 0x000fe400078e000c */
[----:B------:R-:W-:-:S07]  /*109b0*/  IMAD.MOV.U32 R217, RZ, RZ, R17 ;  /* 0x000000ffffd97224 */ /* 0x000fce00078e0011 */
.L_x_2728:
[----:B------:R-:W-:Y:S01]  /*109c0*/  VIADD R17, R217, 0x1 ;  /* 0x00000001d9117836 */ /* 0x000fe20000000000 */
[----:B0-----:R-:W-:Y:S01]  /*109d0*/  MOV R12, R209 ;  /* 0x000000d1000c7202 */ /* 0x001fe20000000f00 */
[----:B------:R-:W-:-:S03]  /*109e0*/  VIADD R209, R209, 0xffffffff ;  /* 0xffffffffd1d17836 */ /* 0x000fc60000000000 */
[C---:B------:R-:W-:Y:S02]  /*109f0*/  ISETP.NE.AND P2, PT, R17.reuse, 0x2, PT ;  /* 0x000000021100780c */ /* 0x040fe40003f45270 */
[----:B------:R-:W-:Y:S02]  /*10a00*/  ISETP.GT.AND P1, PT, R12, R21, PT ;  /* 0x000000150c00720c */ /* 0x000fe40003f24270 */
[----:B------:R-:W-:Y:S02]  /*10a10*/  SEL R12, RZ, 0x1, P2 ;  /* 0x00000001ff0c7807 */ /* 0x000fe40001000000 */
[----:B------:R-:W-:Y:S02]  /*10a20*/  SEL R17, R17, RZ, P2 ;  /* 0x000000ff11117207 */ /* 0x000fe40001000000 */
[----:B------:R-:W-:Y:S01]  /*10a30*/  LOP3.LUT R22, R22, R12, RZ, 0x3c, !PT ;  /* 0x0000000c16167212 */ /* 0x000fe200078e3cff */
[----:B------:R-:W-:Y:S06]  /*10a40*/  @!P0 BRA `(.L_x_2716) ;  /* 0x0000000000048947 */ /* 0x000fec0003800000 */
[----:B------:R-:W-:Y:S01]  /*10a50*/  BPT.TRAP 0x1 ;  /* 0x000000040000795c */ /* 0x000fe20000300000 */
.L_x_2716:
[----:B------:R-:W-:Y:S01]  /*10a60*/  IMAD R12, R17, 0x8, R2 ;  /* 0x00000008110c7824 */ /* 0x000fe200078e0202 */
[----:B------:R-:W-:-:S04]  /*10a70*/  SHF.L.U32 R211, R22, 0x1f, RZ ;  /* 0x0000001f16d37819 */ /* 0x000fc800000006ff */
[----:B------:R0:W1:Y:S01]  /*10a80*/  SYNCS.PHASECHK.TRANS64.TRYWAIT P2, [R12+URZ+0x28c30], R211 ;  /* 0x028c30d30c0075a7 */ /* 0x000062000804017f */
[----:B------:R-:W-:Y:S05]  /*10a90*/  @!P0 BRA `(.L_x_2717) ;  /* 0x0000000000048947 */ /* 0x000fea0003800000 */
[----:B------:R-:W-:Y:S01]  /*10aa0*/  BPT.TRAP 0x1 ;  /* 0x000000040000795c */ /* 0x000fe20000300000 */
.L_x_2717:
[----:B------:R-:W-:Y:S01]  /*10ab0*/  BSSY B2, `(.L_x_2718) ;  /* 0x0000006000027945 */ /* 0x000fe20003800000 */
[----:B------:R-:W-:Y:S02]  /*10ac0*/  IMAD R156, R17, 0x200, R14 ;  /* 0x00000200119c7824 */ /* 0x000fe400078e020e */
[----:B------:R-:W-:Y:S01]  /*10ad0*/  IMAD.MOV.U32 R157, RZ, RZ, 0x40000040 ;  /* 0x40000040ff9d7424 */ /* 0x000fe200078e00ff */
[----:B-1----:R-:W-:Y:S06]  /*10ae0*/  @P2 BRA `(.L_x_2719) ;  /* 0x0000000000082947 */ /* 0x002fec0003800000 */
[----:B------:R-:W1:Y:S02]  /*10af0*/  SYNCS.PHASECHK.TRANS64.TRYWAIT P2, [R12+URZ+0x28c30], R211 ;  /* 0x028c30d30c0075a7 */ /* 0x000e64000804017f */
[----:B-1----:R-:W-:Y:S05]  /*10b00*/  @!P2 BRA `(.L_x_2720) ;  /* 0x000001380038a947 */ /* 0x002fea0003800000 */
.L_x_2719:
[----:B------:R-:W-:Y:S05]  /*10b10*/  BSYNC B2 ;  /* 0x0000000000027941 */ /* 0x000fea0003800000 */
.L_x_2718:
        /* <DEDUP_REMOVED lines=36> */
.L_x_2721:
        /* <DEDUP_REMOVED lines=39> */
[----:B------:R-:W-:Y:S01]  /*10fd0*/  FMUL.FTZ R183, R183, UR4 ;  /* 0x00000004b7b77c20 */ /* 0x000fe20008410000 */
[----:B------:R-:W3:Y:S01]  /*10fe0*/  MUFU.TANH R157, R157 ;  /* 0x0000009d009d7308 */ /* 0x000ee20000002400 */
[----:B----4-:R-:W-:-:S02]  /*10ff0*/  FMNMX.FTZ R13, R153, R13, !PT ;  /* 0x0000000d990d7209 */ /* 0x010fc40007810000 */
[----:B------:R-:W-:-:S05]  /*11000*/  ISETP.NE.AND P2, PT, R197, RZ, PT ;  /* 0x000000ffc500720c */ /* 0x000fca0003f45270 */
        /* <DEDUP_REMOVED lines=22> */
[----:B------:R-:W-:Y:S01]  /*11170*/  MUFU.TANH R154, R154 ;  /* 0x0000009a009a7308 */ /* 0x000fe20000002400 */
[----:B----4-:R-:W-:-:S07]  /*11180*/  FMNMX.FTZ R13, R177, R13, !PT ;  /* 0x0000000db10d7209 */ /* 0x010fce0007810000 */
[----:B------:R-:W-:Y:S01]  /*11190*/  MUFU.TANH R155, R155 ;  /* 0x0000009b009b7308 */ /* 0x000fe20000002400 */
[----:B--2---:R-:W-:-:S05]  /*111a0*/  FMNMX.FTZ R13, R181, R13, !PT ;  /* 0x0000000db50d7209 */ /* 0x004fca0007810000 */
[----:B------:R-:W2:Y:S02]  /*111b0*/  SHFL.BFLY PT, R20, R13, 0x2, 0x1f ;  /* 0x0c401f000d147f89 */ /* 0x000ea400000e0000 */
[----:B------:R-:W-:Y:S08]  /*111c0*/  MUFU.TANH R158, R158 ;  /* 0x0000009e009e7308 */ /* 0x000ff00000002400 */
[----:B------:R-:W-:Y:S08]  /*111d0*/  MUFU.TANH R159, R159 ;  /* 0x0000009f009f7308 */ /* 0x000ff00000002400 */
[----:B------:R-:W-:Y:S01]  /*111e0*/  MUFU.TANH R162, R162 ;  /* 0x000000a200a27308 */ /* 0x000fe20000002400 */
[----:B--2---:R-:W-:-:S07]  /*111f0*/  FMNMX.FTZ R13, R13, R20, !PT ;  /* 0x000000140d0d7209 */ /* 0x004fce0007810000 */
[----:B------:R-:W-:Y:S01]  /*11200*/  MUFU.TANH R163, R163 ;  /* 0x000000a300a37308 */ /* 0x000fe20000002400 */
[----:B------:R-:W2:Y:S07]  /*11210*/  SHFL.BFLY PT, R20, R13, 0x1, 0x1f ;  /* 0x0c201f000d147f89 */ /* 0x000eae00000e0000 */
[----:B------:R-:W-:Y:S08]  /*11220*/  MUFU.TANH R166, R166 ;  /* 0x000000a600a67308 */ /* 0x000ff00000002400 */
[----:B------:R-:W-:Y:S08]  /*11230*/  MUFU.TANH R167, R167 ;  /* 0x000000a700a77308 */ /* 0x000ff00000002400 */
[----:B------:R-:W-:Y:S01]  /*11240*/  MUFU.TANH R170, R170 ;  /* 0x000000aa00aa7308 */ /* 0x000fe20000002400 */
[----:B--2---:R-:W-:Y:S01]  /*11250*/  FMNMX.FTZ R13, R13, R20, !PT ;  /* 0x000000140d0d7209 */ /* 0x004fe20007810000 */
        /* <DEDUP_REMOVED lines=10> */
[----:B------:R-:W2:Y:S01]  /*11300*/  MUFU.EX2 R180, R180 ;  /* 0x000000b400b47308 */ /* 0x000ea20000000800 */
[-CC-:B------:R-:W-:Y:S01]  /*11310*/  FFMA.FTZ R160, R160, R20.reuse, -R218.reuse ;  /* 0x00000014a0a07223 */ /* 0x180fe200000108da */
[-CC-:B------:R-:W-:Y:S01]  /*11320*/  FFMA.FTZ R161, R161, R20.reuse, -R218.reuse ;  /* 0x00000014a1a17223 */ /* 0x180fe200000108da */
[-CC-:B------:R-:W-:Y:S01]  /*11330*/  FFMA.FTZ R164, R164, R20.reuse, -R218.reuse ;  /* 0x00000014a4a47223 */ /* 0x180fe200000108da */
[-CC-:B------:R-:W-:Y:S01]  /*11340*/  FFMA.FTZ R165, R165, R20.reuse, -R218.reuse ;  /* 0x00000014a5a57223 */ /* 0x180fe200000108da */
[-CC-:B------:R-:W-:Y:S01]  /*11350*/  FFMA.FTZ R168, R168, R20.reuse, -R218.reuse ;  /* 0x00000014a8a87223 */ /* 0x180fe200000108da */
[-CC-:B------:R-:W-:Y:S01]  /*11360*/  FFMA.FTZ R169, R169, R20.reuse, -R218.reuse ;  /* 0x00000014a9a97223 */ /* 0x180fe200000108da */
[-CC-:B------:R-:W-:Y:S01]  /*11370*/  FFMA.FTZ R172, R172, R20.reuse, -R218.reuse ;  /* 0x00000014acac7223 */ /* 0x180fe200000108da */
[----:B------:R-:W3:Y:S01]  /*11380*/  MUFU.EX2 R15, R15 ;  /* 0x0000000f000f7308 */ /* 0x000ee20000000800 */
[-CC-:B------:R-:W-:Y:S01]  /*11390*/  FFMA.FTZ R173, R173, R20.reuse, -R218.reuse ;  /* 0x00000014adad7223 */ /* 0x180fe200000108da */
[-CC-:B------:R-:W-:Y:S01]  /*113a0*/  FFMA.FTZ R176, R176, R20.reuse, -R218.reuse ;  /* 0x00000014b0b07223 */ /* 0x180fe200000108da */
[-CC-:B------:R-:W-:Y:S01]  /*113b0*/  FFMA.FTZ R177, R177, R20.reuse, -R218.reuse ;  /* 0x00000014b1b17223 */ /* 0x180fe200000108da */
[----:B------:R-:W-:-:S04]  /*113c0*/  FFMA.FTZ R181, R181, R20, -R218 ;  /* 0x00000014b5b57223 */ /* 0x000fc800000108da */
[----:B------:R-:W4:Y:S01]  /*113d0*/  MUFU.EX2 R152, R152 ;  /* 0x0000009800987308 */ /* 0x000f220000000800 */
[-C--:B--2---:R-:W-:Y:S01]  /*113e0*/  FMUL.FTZ R24, R24, R180.reuse ;  /* 0x000000b418187220 */ /* 0x084fe20000410000 */
[-C--:B------:R-:W-:Y:S01]  /*113f0*/  FMUL.FTZ R25, R25, R180.reuse ;  /* 0x000000b419197220 */ /* 0x080fe20000410000 */
[-C--:B------:R-:W-:Y:S01]  /*11400*/  FMUL.FTZ R28, R28, R180.reuse ;  /* 0x000000b41c1c7220 */ /* 0x080fe20000410000 */
[-C--:B------:R-:W-:Y:S01]  /*11410*/  FMUL.FTZ R29, R29, R180.reuse ;  /* 0x000000b41d1d7220 */ /* 0x080fe20000410000 */
[-C--:B------:R-:W-:Y:S01]  /*11420*/  FMUL.FTZ R32, R32, R180.reuse ;  /* 0x000000b420207220 */ /* 0x080fe20000410000 */
[-C--:B------:R-:W-:Y:S01]  /*11430*/  FMUL.FTZ R33, R33, R180.reuse ;  /* 0x000000b421217220 */ /* 0x080fe20000410000 */
[-C--:B------:R-:W-:Y:S01]  /*11440*/  FMUL.FTZ R36, R36, R180.reuse ;  /* 0x000000b424247220 */ /* 0x080fe20000410000 */
[----:B------:R-:W-:Y:S01]  /*11450*/  MUFU.TANH R174, R174 ;  /* 0x000000ae00ae7308 */ /* 0x000fe20000002400 */
[----:B---3--:R-:W-:Y:S01]  /*11460*/  FFMA.FTZ R3, R180, R3, R15 ;  /* 0x00000003b4037223 */ /* 0x008fe2000001000f */
[-C--:B------:R-:W-:Y:S01]  /*11470*/  FMUL.FTZ R37, R37, R180.reuse ;  /* 0x000000b425257220 */ /* 0x080fe20000410000 */
[-C--:B------:R-:W-:Y:S01]  /*11480*/  FMUL.FTZ R40, R40, R180.reuse ;  /* 0x000000b428287220 */ /* 0x080fe20000410000 */
[-C--:B------:R-:W-:Y:S01]  /*11490*/  FMUL.FTZ R41, R41, R180.reuse ;  /* 0x000000b429297220 */ /* 0x080fe20000410000 */
[-C--:B------:R-:W-:Y:S01]  /*114a0*/  FMUL.FTZ R44, R44, R180.reuse ;  /* 0x000000b42c2c7220 */ /* 0x080fe20000410000 */
[-C--:B------:R-:W-:Y:S01]  /*114b0*/  FMUL.FTZ R45, R45, R180.reuse ;  /* 0x000000b42d2d7220 */ /* 0x080fe20000410000 */
[----:B------:R-:W-:Y:S01]  /*114c0*/  FMUL.FTZ R48, R48, R180 ;  /* 0x000000b430307220 */ /* 0x000fe20000410000 */
[----:B------:R-:W-:Y:S01]  /*114d0*/  MUFU.TANH R175, R175 ;  /* 0x000000af00af7308 */ /* 0x000fe20000002400 */
[C---:B----4-:R-:W-:Y:S01]  /*114e0*/  FADD.FTZ R3, R152.reuse, R3 ;  /* 0x0000000398037221 */ /* 0x050fe20000010000 */
[----:B------:R-:W-:Y:S01]  /*114f0*/  F2FP.F16.F32.PACK_AB R152, R152, R15 ;  /* 0x0000000f9898723e */ /* 0x000fe200000000ff */
[----:B------:R-:W-:-:S02]  /*11500*/  VIADD R15, R12, 0x28c40 ;  /* 0x00028c400c0f7836 */ /* 0x000fc40000000000 */
[-C--:B------:R-:W-:Y:S01]  /*11510*/  FMUL.FTZ R49, R49, R180.reuse ;  /* 0x000000b431317220 */ /* 0x080fe20000410000 */
[-C--:B------:R-:W-:Y:S01]  /*11520*/  FMUL.FTZ R52, R52, R180.reuse ;  /* 0x000000b434347220 */ /* 0x080fe20000410000 */
[-C--:B------:R-:W-:Y:S01]  /*11530*/  FMUL.FTZ R53, R53, R180.reuse ;  /* 0x000000b435357220 */ /* 0x080fe20000410000 */
[-C--:B------:R-:W-:Y:S01]  /*11540*/  FMUL.FTZ R56, R56, R180.reuse ;  /* 0x000000b438387220 */ /* 0x080fe20000410000 */
[----:B------:R-:W-:Y:S01]  /*11550*/  PRMT R15, R186, 0x654, R15 ;  /* 0x00000654ba0f7816 */ /* 0x000fe2000000000f */
[----:B------:R-:W-:Y:S01]  /*11560*/  MUFU.TANH R178, R178 ;  /* 0x000000b200b27308 */ /* 0x000fe20000002400 */
[-C--:B------:R-:W-:Y:S01]  /*11570*/  FMUL.FTZ R57, R57, R180.reuse ;  /* 0x000000b439397220 */ /* 0x080fe20000410000 */
[-C--:B------:R-:W-:Y:S01]  /*11580*/  FMUL.FTZ R60, R60, R180.reuse ;  /* 0x000000b43c3c7220 */ /* 0x080fe20000410000 */
[----:B------:R2:W-:Y:S01]  /*11590*/  SYNCS.ARRIVE.TRANS64.RED.A1T0 RZ, [R15+URZ], RZ ;  /* 0x000000ff0fff79a7 */ /* 0x0005e2000810043f */
[-C--:B------:R-:W-:Y:S01]  /*115a0*/  FMUL.FTZ R61, R61, R180.reuse ;  /* 0x000000b43d3d7220 */ /* 0x080fe20000410000 */
[-C--:B------:R-:W-:Y:S01]  /*115b0*/  FMUL.FTZ R64, R64, R180.reuse ;  /* 0x000000b440407220 */ /* 0x080fe20000410000 */
[-C--:B------:R-:W-:Y:S01]  /*115c0*/  FMUL.FTZ R65, R65, R180.reuse ;  /* 0x000000b441417220 */ /* 0x080fe20000410000 */
[-C--:B------:R-:W-:Y:S01]  /*115d0*/  FMUL.FTZ R68, R68, R180.reuse ;  /* 0x000000b444447220 */ /* 0x080fe20000410000 */
[----:B------:R-:W-:Y:S01]  /*115e0*/  MUFU.TANH R179, R179 ;  /* 0x000000b300b37308 */ /* 0x000fe20000002400 */
[-C--:B------:R-:W-:Y:S01]  /*115f0*/  FMUL.FTZ R69, R69, R180.reuse ;  /* 0x000000b445457220 */ /* 0x080fe20000410000 */
[-C--:B------:R-:W-:Y:S01]  /*11600*/  FMUL.FTZ R72, R72, R180.reuse ;  /* 0x000000b448487220 */ /* 0x080fe20000410000 */
[----:B--2---:R-:W-:Y:S01]  /*11610*/  FMNMX.FTZ R15, R154, R213, !PT ;  /* 0x000000d59a0f7209 */ /* 0x004fe20007810000 */
[-C--:B------:R-:W-:Y:S01]  /*11620*/  FMUL.FTZ R73, R73, R180.reuse ;  /* 0x000000b449497220 */ /* 0x080fe20000410000 */
[-C--:B------:R-:W-:Y:S01]  /*11630*/  FMUL.FTZ R76, R76, R180.reuse ;  /* 0x000000b44c4c7220 */ /* 0x080fe20000410000 */
[-C--:B------:R-:W-:Y:S01]  /*11640*/  FMUL.FTZ R77, R77, R180.reuse ;  /* 0x000000b44d4d7220 */ /* 0x080fe20000410000 */
[----:B------:R-:W-:Y:S01]  /*11650*/  FMNMX.FTZ R15, R155, R15, !PT ;  /* 0x0000000f9b0f7209 */ /* 0x000fe20007810000 */
[----:B------:R-:W-:Y:S01]  /*11660*/  MUFU.TANH R182, R182 ;  /* 0x000000b600b67308 */ /* 0x000fe20000002400 */
[-C--:B------:R-:W-:Y:S01]  /*11670*/  FMUL.FTZ R80, R80, R180.reuse ;  /* 0x000000b450507220 */ /* 0x080fe20000410000 */
[-C--:B------:R-:W-:Y:S01]  /*11680*/  FMUL.FTZ R81, R81, R180.reuse ;  /* 0x000000b451517220 */ /* 0x080fe20000410000 */
[----:B------:R-:W-:Y:S01]  /*11690*/  FMNMX.FTZ R15, R158, R15, !PT ;  /* 0x0000000f9e0f7209 */ /* 0x000fe20007810000 */
        /* <DEDUP_REMOVED lines=12> */
[----:B------:R-:W2:Y:S01]  /*11760*/  MUFU.EX2 R153, R153 ;  /* 0x0000009900997308 */ /* 0x000ea20000000800 */
[-C--:B------:R-:W-:Y:S01]  /*11770*/  FMUL.FTZ R100, R100, R180.reuse ;  /* 0x000000b464647220 */ /* 0x080fe20000410000 */
[-C--:B------:R-:W-:Y:S01]  /*11780*/  FMUL.FTZ R101, R101, R180.reuse ;  /* 0x000000b465657220 */ /* 0x080fe20000410000 */
[----:B------:R-:W-:Y:S01]  /*11790*/  FMNMX.FTZ R15, R166, R15, !PT ;  /* 0x0000000fa60f7209 */ /* 0x000fe20007810000 */
[-C--:B------:R-:W-:Y:S01]  /*117a0*/  FMUL.FTZ R104, R104, R180.reuse ;  /* 0x000000b468687220 */ /* 0x080fe20000410000 */
[-C--:B------:R-:W-:Y:S01]  /*117b0*/  FMUL.FTZ R105, R105, R180.reuse ;  /* 0x000000b469697220 */ /* 0x080fe20000410000 */
[-C--:B------:R-:W-:Y:S01]  /*117c0*/  FMUL.FTZ R108, R108, R180.reuse ;  /* 0x000000b46c6c7220 */ /* 0x080fe20000410000 */
[----:B------:R-:W-:Y:S01]  /*117d0*/  FMNMX.FTZ R15, R167, R15, !PT ;  /* 0x0000000fa70f7209 */ /* 0x000fe20007810000 */
[----:B------:R-:W3:Y:S01]  /*117e0*/  MUFU.EX2 R156, R156 ;  /* 0x0000009c009c7308 */ /* 0x000ee20000000800 */
[-C--:B------:R-:W-:Y:S01]  /*117f0*/  FMUL.FTZ R109, R109, R180.reuse ;  /* 0x000000b46d6d7220 */ /* 0x080fe20000410000 */
[-C--:B------:R-:W-:Y:S01]  /*11800*/  FMUL.FTZ R112, R112, R180.reuse ;  /* 0x000000b470707220 */ /* 0x080fe20000410000 */
[----:B------:R-:W-:Y:S01]  /*11810*/  FMNMX.FTZ R15, R170, R15, !PT ;  /* 0x0000000faa0f7209 */ /* 0x000fe20007810000 */
[-C--:B------:R-:W-:Y:S01]  /*11820*/  FMUL.FTZ R113, R113, R180.reuse ;  /* 0x000000b471717220 */ /* 0x080fe20000410000 */
[-C--:B------:R-:W-:Y:S01]  /*11830*/  FMUL.FTZ R116, R116, R180.reuse ;  /* 0x000000b474747220 */ /* 0x080fe20000410000 */
[-C--:B------:R-:W-:Y:S01]  /*11840*/  FMUL.FTZ R117, R117, R180.reuse ;  /* 0x000000b475757220 */ /* 0x080fe20000410000 */
[----:B------:R-:W-:Y:S01]  /*11850*/  FMNMX.FTZ R15, R171, R15, !PT ;  /* 0x0000000fab0f7209 */ /* 0x000fe20007810000 */
[----:B------:R-:W4:Y:S01]  /*11860*/  MUFU.EX2 R157, R157 ;  /* 0x0000009d009d7308 */ /* 0x000f220000000800 */
[----:B--2---:R-:W-:Y:S01]  /*11870*/  FADD.FTZ R3, R153, R3 ;  /* 0x0000000399037221 */ /* 0x004fe20000010000 */
[-C--:B------:R-:W-:Y:S01]  /*11880*/  FMUL.FTZ R120, R120, R180.reuse ;  /* 0x000000b478787220 */ /* 0x080fe20000410000 */
[----:B------:R-:W-:Y:S01]  /*11890*/  FMNMX.FTZ R15, R174, R15, !PT ;  /* 0x0000000fae0f7209 */ /* 0x000fe20007810000 */
[-C--:B------:R-:W-:Y:S01]  /*118a0*/  FMUL.FTZ R121, R121, R180.reuse ;  /* 0x000000b479797220 */ /* 0x080fe20000410000 */
[-C--:B------:R-:W-:Y:S01]  /*118b0*/  FMUL.FTZ R124, R124, R180.reuse ;  /* 0x000000b47c7c7220 */ /* 0x080fe20000410000 */
[-C--:B------:R-:W-:Y:S01]  /*118c0*/  FMUL.FTZ R125, R125, R180.reuse ;  /* 0x000000b47d7d7220 */ /* 0x080fe20000410000 */
[----:B------:R-:W-:Y:S01]  /*118d0*/  FMNMX.FTZ R15, R175, R15, !PT ;  /* 0x0000000faf0f7209 */ /* 0x000fe20007810000 */
[----:B------:R-:W-:Y:S01]  /*118e0*/  MUFU.EX2 R161, R161 ;  /* 0x000000a100a17308 */ /* 0x000fe20000000800 */
[----:B---3--:R-:W-:Y:S01]  /*118f0*/  FADD.FTZ R3, R156, R3 ;  /* 0x000000039c037221 */ /* 0x008fe20000010000 */
[-C--:B------:R-:W-:Y:S01]  /*11900*/  FMUL.FTZ R128, R128, R180.reuse ;  /* 0x000000b480807220 */ /* 0x080fe20000410000 */
[----:B------:R-:W-:Y:S01]  /*11910*/  FMNMX.FTZ R15, R178, R15, !PT ;  /* 0x0000000fb20f7209 */ /* 0x000fe20007810000 */
[-C--:B------:R-:W-:Y:S01]  /*11920*/  FMUL.FTZ R129, R129, R180.reuse ;  /* 0x000000b481817220 */ /* 0x080fe20000410000 */
[-C--:B------:R-:W-:Y:S01]  /*11930*/  FMUL.FTZ R132, R132, R180.reuse ;  /* 0x000000b484847220 */ /* 0x080fe20000410000 */
[-C--:B------:R-:W-:Y:S01]  /*11940*/  FMUL.FTZ R133, R133, R180.reuse ;  /* 0x000000b485857220 */ /* 0x080fe20000410000 */
[----:B------:R-:W-:Y:S01]  /*11950*/  FMNMX.FTZ R15, R179, R15, !PT ;  /* 0x0000000fb30f7209 */ /* 0x000fe20007810000 */
[----:B------:R-:W-:Y:S01]  /*11960*/  MUFU.EX2 R164, R164 ;  /* 0x000000a400a47308 */ /* 0x000fe20000000800 */
[----:B----4-:R-:W-:Y:S01]  /*11970*/  FADD.FTZ R3, R157, R3 ;  /* 0x000000039d037221 */ /* 0x010fe20000010000 */
[-C--:B------:R-:W-:Y:S01]  /*11980*/  FMUL.FTZ R136, R136, R180.reuse ;  /* 0x000000b488887220 */ /* 0x080fe20000410000 */
[----:B------:R-:W-:Y:S01]  /*11990*/  FMNMX.FTZ R15, R182, R15, !PT ;  /* 0x0000000fb60f7209 */ /* 0x000fe20007810000 */
        /* <DEDUP_REMOVED lines=8> */
[----:B------:R-:W2:Y:S01]  /*11a20*/  SHFL.BFLY PT, R218, R15, 0x2, 0x1f ;  /* 0x0c401f000fda7f89 */ /* 0x000ea200000e0000 */
[----:B------:R-:W-:-:S03]  /*11a30*/  FMUL.FTZ R149, R149, R180 ;  /* 0x000000b495957220 */ /* 0x000fc60000410000 */
[----:B------:R-:W-:Y:S08]  /*11a40*/  MUFU.EX2 R172, R172 ;  /* 0x000000ac00ac7308 */ /* 0x000ff00000000800 */
[----:B------:R-:W-:Y:S08]  /*11a50*/  MUFU.EX2 R173, R173 ;  /* 0x000000ad00ad7308 */ /* 0x000ff00000000800 */
[----:B------:R-:W-:Y:S01]  /*11a60*/  MUFU.EX2 R176, R176 ;  /* 0x000000b000b07308 */ /* 0x000fe20000000800 */
[----:B--2---:R-:W-:-:S07]  /*11a70*/  FMNMX.FTZ R15, R15, R218, !PT ;  /* 0x000000da0f0f7209 */ /* 0x004fce0007810000 */
[----:B------:R-:W-:Y:S01]  /*11a80*/  MUFU.EX2 R218, R160 ;  /* 0x000000a000da7308 */ /* 0x000fe20000000800 */
[----:B------:R-:W2:Y:S07]  /*11a90*/  SHFL.BFLY PT, R220, R15, 0x1, 0x1f ;  /* 0x0c201f000fdc7f89 */ /* 0x000eae00000e0000 */
[----:B------:R-:W-:Y:S08]  /*11aa0*/  MUFU.EX2 R160, R165 ;  /* 0x000000a500a07308 */ /* 0x000ff00000000800 */
[----:B------:R3:W-:Y:S08]  /*11ab0*/  MUFU.EX2 R165, R168 ;  /* 0x000000a800a57308 */ /* 0x0007f00000000800 */
[----:B------:R-:W-:Y:S01]  /*11ac0*/  MUFU.EX2 R177, R177 ;  /* 0x000000b100b17308 */ /* 0x000fe20000000800 */
[----:B--2---:R-:W-:-:S05]  /*11ad0*/  FMNMX.FTZ R15, R15, R220, !PT ;  /* 0x000000dc0f0f7209 */ /* 0x004fca0007810000 */
[----:B---3--:R-:W-:Y:S01]  /*11ae0*/  FADD.FTZ R168, -R15, R213 ;  /* 0x000000d50fa87221 */ /* 0x008fe20000010100 */
[----:B------:R-:W-:-:S03]  /*11af0*/  @!P2 IMAD R213, R217, 0x40, R194 ;  /* 0x00000040d9d5a824 */ /* 0x000fc600078e02c2 */
[----:B------:R-:W-:Y:S01]  /*11b00*/  FMUL.FTZ R168, R168, R20 ;  /* 0x00000014a8a87220 */ /* 0x000fe20000410000 */
[----:B------:R-:W-:-:S05]  /*11b10*/  @!P2 IMAD R213, R213, 0x4, R2 ;  /* 0x00000004d5d5a824 */ /* 0x000fca00078e0202 */
[----:B------:R-:W2:Y:S01]  /*11b20*/  MUFU.EX2 R168, R168 ;  /* 0x000000a800a87308 */ /* 0x000ea20000000800 */
[----:B------:R-:W-:Y:S04]  /*11b30*/  @!P2 STS [R213+0x28800], R180 ;  /* 0x028800b4d500a388 */ /* 0x000fe80000000800 */
[----:B--2---:R2:W-:Y:S01]  /*11b40*/  @!P2 STS [R213+0x28820], R168 ;  /* 0x028820a8d500a388 */ /* 0x0045e20000000800 */
        /* <DEDUP_REMOVED lines=9> */
[----:B--2---:R-:W-:Y:S01]  /*11be0*/  FMUL.FTZ R213, R15, R20 ;  /* 0x000000140fd57220 */ /* 0x004fe20000410000 */
[-C--:B------:R-:W-:Y:S01]  /*11bf0*/  FMUL.FTZ R43, R43, R168.reuse ;  /* 0x000000a82b2b7220 */ /* 0x080fe20000410000 */
[-C--:B------:R-:W-:Y:S01]  /*11c00*/  FMUL.FTZ R46, R46, R168.reuse ;  /* 0x000000a82e2e7220 */ /* 0x080fe20000410000 */
[----:B------:R-:W-:Y:S01]  /*11c10*/  FMUL.FTZ R47, R47, R168 ;  /* 0x000000a82f2f7220 */ /* 0x000fe20000410000 */
[-CC-:B------:R-:W-:Y:S01]  /*11c20*/  FFMA.FTZ R154, R154, R20.reuse, -R213.reuse ;  /* 0x000000149a9a7223 */ /* 0x180fe200000108d5 */
[-CC-:B------:R-:W-:Y:S01]  /*11c30*/  FFMA.FTZ R155, R155, R20.reuse, -R213.reuse ;  /* 0x000000149b9b7223 */ /* 0x180fe200000108d5 */
[-CC-:B------:R-:W-:Y:S01]  /*11c40*/  FFMA.FTZ R217, R166, R20.reuse, -R213.reuse ;  /* 0x00000014a6d97223 */ /* 0x180fe200000108d5 */
[-CC-:B------:R-:W-:Y:S01]  /*11c50*/  FFMA.FTZ R158, R158, R20.reuse, -R213.reuse ;  /* 0x000000149e9e7223 */ /* 0x180fe200000108d5 */
        /* <DEDUP_REMOVED lines=8> */
[----:B------:R2:W3:Y:S01]  /*11ce0*/  MUFU.EX2 R181, R154 ;  /* 0x0000009a00b57308 */ /* 0x0004e20000000800 */
[-CC-:B------:R-:W-:Y:S01]  /*11cf0*/  FFMA.FTZ R175, R175, R20.reuse, -R213.reuse ;  /* 0x00000014afaf7223 */ /* 0x180fe200000108d5 */
[-CC-:B------:R-:W-:Y:S01]  /*11d00*/  FFMA.FTZ R178, R178, R20.reuse, -R213.reuse ;  /* 0x00000014b2b27223 */ /* 0x180fe200000108d5 */
[-CC-:B------:R-:W-:Y:S01]  /*11d10*/  FFMA.FTZ R179, R179, R20.reuse, -R213.reuse ;  /* 0x00000014b3b37223 */ /* 0x180fe200000108d5 */
[-CC-:B------:R-:W-:Y:S01]  /*11d20*/  FFMA.FTZ R182, R182, R20.reuse, -R213.reuse ;  /* 0x00000014b6b67223 */ /* 0x180fe200000108d5 */
[----:B------:R-:W-:Y:S01]  /*11d30*/  FFMA.FTZ R183, R183, R20, -R213 ;  /* 0x00000014b7b77223 */ /* 0x000fe200000108d5 */
[-C--:B------:R-:W-:Y:S01]  /*11d40*/  FMUL.FTZ R50, R50, R168.reuse ;  /* 0x000000a832327220 */ /* 0x080fe20000410000 */
[-C--:B------:R-:W-:Y:S01]  /*11d50*/  FMUL.FTZ R51, R51, R168.reuse ;  /* 0x000000a833337220 */ /* 0x080fe20000410000 */
[----:B------:R-:W4:Y:S01]  /*11d60*/  MUFU.EX2 R155, R155 ;  /* 0x0000009b009b7308 */ /* 0x000f220000000800 */
[----:B--2---:R-:W-:Y:S01]  /*11d70*/  F2FP.F16.F32.PACK_AB R154, R156, R153 ;  /* 0x000000999c9a723e */ /* 0x004fe200000000ff */
[-C--:B------:R-:W-:Y:S01]  /*11d80*/  FMUL.FTZ R54, R54, R168.reuse ;  /* 0x000000a836367220 */ /* 0x080fe20000410000 */
[----:B------:R-:W-:Y:S01]  /*11d90*/  F2FP.F16.F32.PACK_AB R156, R218, R157 ;  /* 0x0000009dda9c723e */ /* 0x000fe200000000ff */
[-C--:B------:R-:W-:Y:S01]  /*11da0*/  FMUL.FTZ R55, R55, R168.reuse ;  /* 0x000000a837377220 */ /* 0x080fe20000410000 */
[-C--:B------:R-:W-:Y:S01]  /*11db0*/  FMUL.FTZ R58, R58, R168.reuse ;  /* 0x000000a83a3a7220 */ /* 0x080fe20000410000 */
[-C--:B------:R-:W-:Y:S01]  /*11dc0*/  FMUL.FTZ R59, R59, R168.reuse ;  /* 0x000000a83b3b7220 */ /* 0x080fe20000410000 */
[----:B------:R-:W-:Y:S01]  /*11dd0*/  FMUL.FTZ R62, R62, R168 ;  /* 0x000000a83e3e7220 */ /* 0x000fe20000410000 */
[----:B------:R-:W2:Y:S01]  /*11de0*/  MUFU.EX2 R158, R158 ;  /* 0x0000009e009e7308 */ /* 0x000ea20000000800 */
[----:B---3--:R-:W-:Y:S01]  /*11df0*/  FFMA.FTZ R153, R168, R0, R181 ;  /* 0x00000000a8997223 */ /* 0x008fe200000100b5 */
[----:B------:R-:W-:Y:S01]  /*11e00*/  FADD.FTZ R0, R218, R3 ;  /* 0x00000003da007221 */ /* 0x000fe20000010000 */
[-C--:B------:R-:W-:Y:S01]  /*11e10*/  FMUL.FTZ R63, R63, R168.reuse ;  /* 0x000000a83f3f7220 */ /* 0x080fe20000410000 */
[-C--:B------:R-:W-:Y:S01]  /*11e20*/  FMUL.FTZ R66, R66, R168.reuse ;  /* 0x000000a842427220 */ /* 0x080fe20000410000 */
[-C--:B------:R-:W-:Y:S01]  /*11e30*/  FMUL.FTZ R67, R67, R168.reuse ;  /* 0x000000a843437220 */ /* 0x080fe20000410000 */
[----:B------:R-:W-:Y:S01]  /*11e40*/  FADD.FTZ R0, R161, R0 ;  /* 0x00000000a1007221 */ /* 0x000fe20000010000 */
[-C--:B------:R-:W-:Y:S01]  /*11e50*/  FMUL.FTZ R70, R70, R168.reuse ;  /* 0x000000a846467220 */ /* 0x080fe20000410000 */
[----:B------:R-:W3:Y:S01]  /*11e60*/  MUFU.EX2 R159, R159 ;  /* 0x0000009f009f7308 */ /* 0x000ee20000000800 */
[----:B----4-:R-:W-:Y:S01]  /*11e70*/  FADD.FTZ R153, R155, R153 ;  /* 0x000000999b997221 */ /* 0x010fe20000010000 */
[----:B------:R-:W-:Y:S01]  /*11e80*/  FADD.FTZ R0, R164, R0 ;  /* 0x00000000a4007221 */ /* 0x000fe20000010000 */
[-C--:B------:R-:W-:Y:S01]  /*11e90*/  FMUL.FTZ R71, R71, R168.reuse ;  /* 0x000000a847477220 */ /* 0x080fe20000410000 */
[-C--:B------:R-:W-:Y:S01]  /*11ea0*/  FMUL.FTZ R74, R74, R168.reuse ;  /* 0x000000a84a4a7220 */ /* 0x080fe20000410000 */
[----:B------:R-:W-:Y:S01]  /*11eb0*/  FMUL.FTZ R75, R75, R168 ;  /* 0x000000a84b4b7220 */ /* 0x000fe20000410000 */
[----:B------:R-:W-:Y:S01]  /*11ec0*/  FADD.FTZ R0, R160, R0 ;  /* 0x00000000a0007221 */ /* 0x000fe20000010000 */
[C---:B------:R-:W-:Y:S01]  /*11ed0*/  F2FP.F16.F32.PACK_AB R160, R165.reuse, R160 ;  /* 0x000000a0a5a0723e */ /* 0x040fe200000000ff */
[----:B------:R-:W4:Y:S01]  /*11ee0*/  MUFU.EX2 R162, R162 ;  /* 0x000000a200a27308 */ /* 0x000f220000000800 */
[----:B--2---:R-:W-:Y:S01]  /*11ef0*/  FADD.FTZ R3, R158, R153 ;  /* 0x000000999e037221 */ /* 0x004fe20000010000 */
[----:B------:R-:W-:Y:S01]  /*11f00*/  FADD.FTZ R0, R165, R0 ;  /* 0x00000000a5007221 */ /* 0x000fe20000010000 */
[----:B------:R-:W-:Y:S01]  /*11f10*/  F2FP.F16.F32.PACK_AB R153, R155, R181 ;  /* 0x000000b59b99723e */ /* 0x000fe200000000ff */
[-C--:B------:R-:W-:Y:S01]  /*11f20*/  FMUL.FTZ R78, R78, R168.reuse ;  /* 0x000000a84e4e7220 */ /* 0x080fe20000410000 */
[-C--:B------:R-:W-:Y:S01]  /*11f30*/  FMUL.FTZ R79, R79, R168.reuse ;  /* 0x000000a84f4f7220 */ /* 0x080fe20000410000 */
[----:B------:R-:W-:Y:S01]  /*11f40*/  FADD.FTZ R0, R169, R0 ;  /* 0x00000000a9007221 */ /* 0x000fe20000010000 */
[----:B------:R-:W-:Y:S01]  /*11f50*/  FMUL.FTZ R82, R82, R168 ;  /* 0x000000a852527220 */ /* 0x000fe20000410000 */
[----:B------:R-:W2:Y:S01]  /*11f60*/  MUFU.EX2 R163, R163 ;  /* 0x000000a300a37308 */ /* 0x000ea20000000800 */
[C---:B---3--:R-:W-:Y:S01]  /*11f70*/  FADD.FTZ R3, R159.reuse, R3 ;  /* 0x000000039f037221 */ /* 0x048fe20000010000 */
[----:B------:R-:W-:Y:S01]  /*11f80*/  F2FP.F16.F32.PACK_AB R155, R159, R158 ;  /* 0x0000009e9f9b723e */ /* 0x000fe200000000ff */
[----:B------:R-:W-:Y:S01]  /*11f90*/  BAR.SYNC.DEFER_BLOCKING 0xf, 0x100 ;  /* 0x03c4000000007b1d */ /* 0x000fe20000010000 */
[----:B------:R-:W-:Y:S01]  /*11fa0*/  FADD.FTZ R0, R172, R0 ;  /* 0x00000000ac007221 */ /* 0x000fe20000010000 */
[----:B------:R-:W-:Y:S01]  /*11fb0*/  F2FP.F16.F32.PACK_AB R158, R164, R161 ;  /* 0x000000a1a49e723e */ /* 0x000fe200000000ff */
[-C--:B------:R-:W-:Y:S01]  /*11fc0*/  FMUL.FTZ R83, R83, R168.reuse ;  /* 0x000000a853537220 */ /* 0x080fe20000410000 */
[----:B------:R-:W-:Y:S01]  /*11fd0*/  F2FP.F16.F32.PACK_AB R164, R176, R173 ;  /* 0x000000adb0a4723e */ /* 0x000fe200000000ff */
[----:B------:R-:W-:Y:S01]  /*11fe0*/  FADD.FTZ R0, R173, R0 ;  /* 0x00000000ad007221 */ /* 0x000fe20000010000 */
[----:B------:R-:W3:Y:S01]  /*11ff0*/  MUFU.EX2 R217, R217 ;  /* 0x000000d900d97308 */ /* 0x000ee20000000800 */
[----:B----4-:R-:W-:Y:S01]  /*12000*/  FADD.FTZ R3, R162, R3 ;  /* 0x00000003a2037221 */ /* 0x010fe20000010000 */
[-C--:B------:R-:W-:Y:S01]  /*12010*/  FMUL.FTZ R86, R86, R168.reuse ;  /* 0x000000a856567220 */ /* 0x080fe20000410000 */
[----:B------:R-:W-:Y:S01]  /*12020*/  FADD.FTZ R0, R176, R0 ;  /* 0x00000000b0007221 */ /* 0x000fe20000010000 */
[-C--:B------:R-:W-:Y:S01]  /*12030*/  FMUL.FTZ R87, R87, R168.reuse ;  /* 0x000000a857577220 */ /* 0x080fe20000410000 */
[-C--:B------:R-:W-:Y:S01]  /*12040*/  FMUL.FTZ R90, R90, R168.reuse ;  /* 0x000000a85a5a7220 */ /* 0x080fe20000410000 */
[-C--:B------:R-:W-:Y:S01]  /*12050*/  FMUL.FTZ R91, R91, R168.reuse ;  /* 0x000000a85b5b7220 */ /* 0x080fe20000410000 */
[----:B------:R-:W-:Y:S01]  /*12060*/  FMUL.FTZ R94, R94, R168 ;  /* 0x000000a85e5e7220 */ /* 0x000fe20000410000 */
[----:B------:R-:W4:Y:S01]  /*12070*/  MUFU.EX2 R167, R167 ;  /* 0x000000a700a77308 */ /* 0x000f220000000800 */
[C---:B--2---:R-:W-:Y:S01]  /*12080*/  FADD.FTZ R3, R163.reuse, R3 ;  /* 0x00000003a3037221 */ /* 0x044fe20000010000 */
[----:B------:R-:W-:Y:S01]  /*12090*/  F2FP.F16.F32.PACK_AB R157, R163, R162 ;  /* 0x000000a2a39d723e */ /* 0x000fe200000000ff */
[-C--:B------:R-:W-:Y:S01]  /*120a0*/  FMUL.FTZ R95, R95, R168.reuse ;  /* 0x000000a85f5f7220 */ /* 0x080fe20000410000 */
[----:B------:R-:W-:Y:S01]  /*120b0*/  F2FP.F16.F32.PACK_AB R162, R172, R169 ;  /* 0x000000a9aca2723e */ /* 0x000fe200000000ff */
[----:B------:R-:W-:Y:S01]  /*120c0*/  FADD.FTZ R169, R177, R0 ;  /* 0x00000000b1a97221 */ /* 0x000fe20000010000 */
[-C--:B------:R-:W-:Y:S01]  /*120d0*/  FMUL.FTZ R98, R98, R168.reuse ;  /* 0x000000a862627220 */ /* 0x080fe20000410000 */
[-C--:B------:R-:W-:Y:S01]  /*120e0*/  FMUL.FTZ R99, R99, R168.reuse ;  /* 0x000000a863637220 */ /* 0x080fe20000410000 */
[----:B------:R-:W2:Y:S01]  /*120f0*/  MUFU.EX2 R170, R170 ;  /* 0x000000aa00aa7308 */ /* 0x000ea20000000800 */
[----:B---3--:R-:W-:Y:S01]  /*12100*/  FADD.FTZ R3, R217, R3 ;  /* 0x00000003d9037221 */ /* 0x008fe20000010000 */
[----:B------:R3:W-:Y:S01]  /*12110*/  STSM.16.M88.4 [R200+0x26800], R152 ;  /* 0x02680098c8007844 */ /* 0x0007e20000000200 */
[-C--:B------:R-:W-:Y:S01]  /*12120*/  FMUL.FTZ R102, R102, R168.reuse ;  /* 0x000000a866667220 */ /* 0x080fe20000410000 */
[-C--:B------:R-:W-:Y:S01]  /*12130*/  FMUL.FTZ R103, R103, R168.reuse ;  /* 0x000000a867677220 */ /* 0x080fe20000410000 */
[-C--:B------:R-:W-:Y:S01]  /*12140*/  FMUL.FTZ R106, R106, R168.reuse ;  /* 0x000000a86a6a7220 */ /* 0x080fe20000410000 */
[-C--:B------:R-:W-:Y:S01]  /*12150*/  FMUL.FTZ R107, R107, R168.reuse ;  /* 0x000000a86b6b7220 */ /* 0x080fe20000410000 */
[-C--:B------:R-:W-:Y:S01]  /*12160*/  FMUL.FTZ R110, R110, R168.reuse ;  /* 0x000000a86e6e7220 */ /* 0x080fe20000410000 */
[----:B------:R-:W5:Y:S01]  /*12170*/  MUFU.EX2 R171, R171 ;  /* 0x000000ab00ab7308 */ /* 0x000f620000000800 */
        /* <DEDUP_REMOVED lines=16> */
[C---:B-----5:R-:W-:Y:S01]  /*12280*/  FADD.FTZ R3, R171.reuse, R3 ;  /* 0x00000003ab037221 */ /* 0x060fe20000010000 */
[----:B------:R-:W-:Y:S01]  /*12290*/  F2FP.F16.F32.PACK_AB R161, R171, R170 ;  /* 0x000000aaaba1723e */ /* 0x000fe200000000ff */
[-C--:B------:R-:W-:Y:S01]  /*122a0*/  FMUL.FTZ R131, R131, R168.reuse ;  /* 0x000000a883837220 */ /* 0x080fe20000410000 */
[-C--:B------:R-:W-:Y:S01]  /*122b0*/  FMUL.FTZ R134, R134, R168.reuse ;  /* 0x000000a886867220 */ /* 0x080fe20000410000 */
[-C--:B------:R-:W-:Y:S01]  /*122c0*/  FMUL.FTZ R135, R135, R168.reuse ;  /* 0x000000a887877220 */ /* 0x080fe20000410000 */
[-C--:B------:R-:W-:Y:S01]  /*122d0*/  FMUL.FTZ R138, R138, R168.reuse ;  /* 0x000000a88a8a7220 */ /* 0x080fe20000410000 */
[-C--:B------:R-:W-:Y:S01]  /*122e0*/  FMUL.FTZ R139, R139, R168.reuse ;  /* 0x000000a88b8b7220 */ /* 0x080fe20000410000 */
[----:B------:R-:W5:Y:S01]  /*122f0*/  MUFU.EX2 R178, R178 ;  /* 0x000000b200b27308 */ /* 0x000f620000000800 */
[----:B----4-:R-:W-:Y:S01]  /*12300*/  FADD.FTZ R3, R174, R3 ;  /* 0x00000003ae037221 */ /* 0x010fe20000010000 */
[-C--:B------:R-:W-:Y:S01]  /*12310*/  FMUL.FTZ R142, R142, R168.reuse ;  /* 0x000000a88e8e7220 */ /* 0x080fe20000410000 */
[-C--:B------:R-:W-:Y:S01]  /*12320*/  FMUL.FTZ R143, R143, R168.reuse ;  /* 0x000000a88f8f7220 */ /* 0x080fe20000410000 */
[-C--:B------:R-:W-:Y:S01]  /*12330*/  FMUL.FTZ R146, R146, R168.reuse ;  /* 0x000000a892927220 */ /* 0x080fe20000410000 */
[-C--:B------:R-:W-:Y:S01]  /*12340*/  FMUL.FTZ R147, R147, R168.reuse ;  /* 0x000000a893937220 */ /* 0x080fe20000410000 */
[-C--:B------:R-:W-:Y:S01]  /*12350*/  FMUL.FTZ R150, R150, R168.reuse ;  /* 0x000000a896967220 */ /* 0x080fe20000410000 */
[----:B------:R-:W-:Y:S01]  /*12360*/  FMUL.FTZ R151, R151, R168 ;  /* 0x000000a897977220 */ /* 0x000fe20000410000 */
[----:B------:R-:W4:Y:S01]  /*12370*/  MUFU.EX2 R179, R179 ;  /* 0x000000b300b37308 */ /* 0x000f220000000800 */
[C---:B--2---:R-:W-:Y:S01]  /*12380*/  FADD.FTZ R3, R175.reuse, R3 ;  /* 0x00000003af037221 */ /* 0x044fe20000010000 */
[----:B------:R-:W-:-:S05]  /*12390*/  F2FP.F16.F32.PACK_AB R163, R175, R174 ;  /* 0x000000aeafa3723e */ /* 0x000fca00000000ff */
[----:B------:R3:W-:Y:S01]  /*123a0*/  STSM.16.M88.4 [R203], R160 ;  /* 0x000000a0cb007844 */ /* 0x0007e20000000200 */
[----:B------:R-:W2:Y:S01]  /*123b0*/  MUFU.EX2 R167, R182 ;  /* 0x000000b600a77308 */ /* 0x000ea20000000800 */
[----:B-----5:R-:W-:-:S07]  /*123c0*/  FADD.FTZ R3, R178, R3 ;  /* 0x00000003b2037221 */ /* 0x020fce0000010000 */
[----:B------:R-:W5:Y:S01]  /*123d0*/  MUFU.EX2 R183, R183 ;  /* 0x000000b700b77308 */ /* 0x000f620000000800 */
[C---:B----4-:R-:W-:Y:S01]  /*123e0*/  FADD.FTZ R3, R179.reuse, R3 ;  /* 0x00000003b3037221 */ /* 0x050fe20000010000 */
[----:B------:R-:W-:-:S03]  /*123f0*/  F2FP.F16.F32.PACK_AB R165, R179, R178 ;  /* 0x000000b2b3a5723e */ /* 0x000fc600000000ff */
[----:B--2---:R-:W-:Y:S01]  /*12400*/  FADD.FTZ R0, R167, R3 ;  /* 0x00000003a7007221 */ /* 0x004fe20000010000 */
[C---:B------:R-:W-:Y:S01]  /*12410*/  FADD.FTZ R3, R166.reuse, R169 ;  /* 0x000000a9a6037221 */ /* 0x040fe20000010000 */
[----:B------:R-:W-:Y:S02]  /*12420*/  F2FP.F16.F32.PACK_AB R166, R166, R177 ;  /* 0x000000b1a6a6723e */ /* 0x000fe400000000ff */
[C---:B-----5:R-:W-:Y:S01]  /*12430*/  F2FP.F16.F32.PACK_AB R167, R183.reuse, R167 ;  /* 0x000000a7b7a7723e */ /* 0x060fe200000000ff */
[----:B------:R-:W-:-:S04]  /*12440*/  FADD.FTZ R0, R183, R0 ;  /* 0x00000000b7007221 */ /* 0x000fc80000010000 */
[----:B------:R3:W-:Y:S01]  /*12450*/  STSM.16.M88.4 [R202], R164 ;  /* 0x000000a4ca007844 */ /* 0x0007e20000000200 */
[----:B------:R-:W-:Y:S05]  /*12460*/  @!P0 BRA `(.L_x_2722) ;  /* 0x0000000000048947 */ /* 0x000fea0003800000 */
[----:B------:R-:W-:Y:S01]  /*12470*/  BPT.TRAP 0x1 ;  /* 0x000000040000795c */ /* 0x000fe20000300000 */
.L_x_2722:
[----:B------:R2:W4:Y:S01]  /*12480*/  SYNCS.PHASECHK.TRANS64.TRYWAIT P2, [R12+URZ+0x28c50], R211 ;  /* 0x028c50d30c0075a7 */ /* 0x000522000804017f */
[----:B------:R-:W-:Y:S05]  /*12490*/  @!P0 BRA `(.L_x_2723) ;  /* 0x0000000000048947 */ /* 0x000fea0003800000 */
[----:B------:R-:W-:Y:S01]  /*124a0*/  BPT.TRAP 0x1 ;  /* 0x000000040000795c */ /* 0x000fe20000300000 */
.L_x_2723:
[----:B------:R-:W-:Y:S04]  /*124b0*/  BSSY B2, `(.L_x_2724) ;  /* 0x0000004000027945 */ /* 0x000fe80003800000 */
[----:B----4-:R-:W-:Y:S05]  /*124c0*/  @P2 BRA `(.L_x_2725) ;  /* 0x0000000000082947 */ /* 0x010fea0003800000 */
[----:B------:R-:W4:Y:S02]  /*124d0*/  SYNCS.PHASECHK.TRANS64.TRYWAIT P2, [R12+URZ+0x28c50], R211 ;  /* 0x028c50d30c0075a7 */ /* 0x000f24000804017f */
[----:B----4-:R-:W-:Y:S05]  /*124e0*/  @!P2 BRA `(.L_x_2726) ;  /* 0x0000011c00d4a947 */ /* 0x010fea0003800000 */
.L_x_2725:
[----:B------:R-:W-:Y:S05]  /*124f0*/  BSYNC B2 ;  /* 0x0000000000027941 */ /* 0x000fea0003800000 */
.L_x_2724:
        /* <DEDUP_REMOVED lines=8> */
[----:B---3--:R-:W-:Y:S01]  /*12580*/  VIADD R152, R168, 0x80 ;  /* 0x00000080a8987836 */ /* 0x008fe20000000000 */
[----:B------:R-:W-:Y:S01]  /*12590*/  MOV R153, 0x40000040 ;  /* 0x4000004000997802 */ /* 0x000fe20000000f00 */
[----:B------:R-:W-:-:S03]  /*125a0*/  WARPGROUP.ARRIVE ;  /* 0x00000000000079c5 */ /* 0x000fc60000000000 */
        /* <DEDUP_REMOVED lines=29> */
.L_x_2727:
[----:B012-4-:R-:W-:Y:S02]  /*12780*/  VIADD R12, R12, 0x28c60 ;  /* 0x00028c600c0c7836 */ /* 0x017fe40000000000 */
[----:B------:R-:W-:Y:S02]  /*12790*/  IMAD.MOV.U32 R213, RZ, RZ, R15 ;  /* 0x000000ffffd57224 */ /* 0x000fe400078e000f */
[----:B------:R-:W-:Y:S01]  /*127a0*/  IMAD.MOV.U32 R218, RZ, RZ, R13 ;  /* 0x000000ffffda7224 */ /* 0x000fe200078e000d */
[----:B------:R-:W-:Y:S01]  /*127b0*/  PRMT R12, R186, 0x654, R12 ;  /* 0x00000654ba0c7816 */ /* 0x000fe2000000000c */
[----:B------:R-:W-:-:S03]  /*127c0*/  IMAD.MOV.U32 R217, RZ, RZ, R17 ;  /* 0x000000ffffd97224 */ /* 0x000fc600078e0011 */
[----:B------:R0:W-:Y:S01]  /*127d0*/  SYNCS.ARRIVE.TRANS64.RED.A1T0 RZ, [R12+URZ], RZ ;  /* 0x000000ff0cff79a7 */ /* 0x0001e2000810043f */
[----:B------:R-:W-:Y:S05]  /*127e0*/  @P1 BRA `(.L_x_2728) ;  /* 0xffffffe000741947 */ /* 0x000fea000383ffff */
[----:B------:R-:W-:Y:S05]  /*127f0*/  BSYNC B0 ;  /* 0x0000000000007941 */ /* 0x000fea0003800000 */
.L_x_2715:
[----:B0-----:R-:W-:-:S07]  /*12800*/  IMAD.MOV.U32 R12, RZ, RZ, R209 ;  /* 0x000000ffff0c7224 */ /* 0x001fce00078e00d1 */
.L_x_2714:
[----:B------:R-:W-:Y:S05]  /*12810*/  BSYNC B1 ;  /* 0x0000000000017941 */ /* 0x000fea0003800000 */
.L_x_2713:
[----:B------:R-:W-:Y:S01]  /*12820*/  ISETP.GE.AND P1, PT, R12, R207, PT ;  /* 0x000000cf0c00720c */ /* 0x000fe20003f26270 */
[----:B------:R-:W-:-:S12]  /*12830*/  BSSY B0, `(.L_x_2729) ;  /* 0x0000291000007945 */ /* 0x000fd80003800000 */
[----:B------:R-:W-:Y:S05]  /*12840*/  @!P1 BRA `(.L_x_2730) ;  /* 0x00000028003c9947 */ /* 0x000fea0003800000 */
[----:B------:R-:W-:Y:S02]  /*12850*/  IMAD.MOV.U32 R211, RZ, RZ, R15 ;  /* 0x000000ffffd37224 */ /* 0x000fe400078e000f */
[----:B------:R-:W-:Y:S02]  /*12860*/  IMAD.MOV.U32 R213, RZ, RZ, R13 ;  /* 0x000000ffffd57224 */ /* 0x000fe400078e000d */
[----:B------:R-:W-:-:S07]  /*12870*/  IMAD.MOV.U32 R217, RZ, RZ, R17 ;  /* 0x000000ffffd97224 */ /* 0x000fce00078e0011 */
.L_x_2751:
[----:B------:R-:W-:-:S05]  /*12880*/  VIADD R17, R217, 0x1 ;  /* 0x00000001d9117836 */ /* 0x000fca0000000000 */
[----:B------:R-:W-:-:S04]  /*12890*/  ISETP.NE.AND P1, PT, R17, 0x2, PT ;  /* 0x000000021100780c */ /* 0x000fc80003f25270 */
[----:B------:R-:W-:Y:S02]  /*128a0*/  SEL R13, RZ, 0x1, P1 ;  /* 0x00000001ff0d7807 */ /* 0x000fe40000800000 */
[----:B------:R-:W-:Y:S02]  /*128b0*/  SEL R17, R17, RZ, P1 ;  /* 0x000000ff11117207 */ /* 0x000fe40000800000 */
[----:B------:R-:W-:Y:S01]  /*128c0*/  LOP3.LUT R22, R22, R13, RZ, 0x3c, !PT ;  /* 0x0000000d16167212 */ /* 0x000fe200078e3cff */
[----:B0-----:R-:W-:Y:S06]  /*128d0*/  @!P0 BRA `(.L_x_2731) ;  /* 0x0000000000048947 */ /* 0x001fec0003800000 */
[----:B------:R-:W-:Y:S01]  /*128e0*/  BPT.TRAP 0x1 ;  /* 0x000000040000795c */ /* 0x000fe20000300000 */
.L_x_2731:
[----:B------:R-:W-:Y:S01]  /*128f0*/  IMAD R21, R17, 0x8, R2 ;  /* 0x0000000811157824 */ /* 0x000fe200078e0202 */
[----:B------:R-:W-:-:S04]  /*12900*/  SHF.L.U32 R209, R22, 0x1f, RZ ;  /* 0x0000001f16d17819 */ /* 0x000fc800000006ff */
[----:B------:R0:W1:Y:S01]  /*12910*/  SYNCS.PHASECHK.TRANS64.TRYWAIT P1, [R21+URZ+0x28c30], R209 ;  /* 0x028c30d1150075a7 */ /* 0x000062000802017f */
[----:B------:R-:W-:Y:S05]  /*12920*/  @!P0 BRA `(.L_x_2732) ;  /* 0x0000000000048947 */ /* 0x000fea0003800000 */
[----:B------:R-:W-:Y:S01]  /*12930*/  BPT.TRAP 0x1 ;  /* 0x000000040000795c */ /* 0x000fe20000300000 */
.L_x_2732:
[----:B------:R-:W-:Y:S01]  /*12940*/  BSSY B1, `(.L_x_2733) ;  /* 0x0000006000017945 */ /* 0x000fe20003800000 */
[----:B------:R-:W-:Y:S02]  /*12950*/  IMAD R156, R17, 0x200, R14 ;  /* 0x00000200119c7824 */ /* 0x000fe400078e020e */
[----:B------:R-:W-:Y:S01]  /*12960*/  IMAD.MOV.U32 R157, RZ, RZ, 0x40000040 ;  /* 0x40000040ff9d7424 */ /* 0x000fe200078e00ff */
[----:B-1----:R-:W-:Y:S06]  /*12970*/  @P1 BRA `(.L_x_2734) ;  /* 0x0000000000081947 */ /* 0x002fec0003800000 */
[----:B------:R-:W1:Y:S02]  /*12980*/  SYNCS.PHASECHK.TRANS64.TRYWAIT P1, [R21+URZ+0x28c30], R209 ;  /* 0x028c30d1150075a7 */ /* 0x000e64000802017f */
[----:B-1----:R-:W-:Y:S05]  /*12990*/  @!P1 BRA `(.L_x_2735) ;  /* 0x0000011800bc9947 */ /* 0x002fea0003800000 */
.L_x_2734:
[----:B------:R-:W-:Y:S05]  /*129a0*/  BSYNC B1 ;  /* 0x0000000000017941 */ /* 0x000fea0003800000 */
.L_x_2733:
        /* <DEDUP_REMOVED lines=8> */
[----:B------:R-:W-:Y:S01]  /*12a30*/  IADD3 R156, R156, 0x6, RZ ;  /* 0x000000069c9c7810 */ /* 0x000fe20007ffe0ff */
[----:B------:R-:W-:Y:S01]  /*12a40*/  IMAD.MOV.U32 R157, RZ, RZ, 0x40000040 ;  /* 0x40000040ff9d7424 */ /* 0x000fe200078e00ff */
[----:B------:R-:W-:-:S02]  /*12a50*/  R2UR UR10, R154 ;  /* 0x000000009a0a72ca */ /* 0x000fc400000e0000 */
[----:B------:R-:W-:Y:S02]  /*12a60*/  R2UR UR11, R155 ;  /* 0x000000009b0b72ca */ /* 0x000fe400000e0000 */
[----:B------:R-:W-:Y:S02]  /*12a70*/  R2UR UR14, R152 ;  /* 0x00000000980e72ca */ /* 0x000fe400000e0000 */
[----:B------:R-:W-:Y:S02]  /*12a80*/  R2UR UR15, R153 ;  /* 0x00000000990f72ca */ /* 0x000fe400000e0000 */
[----:B------:R-:W-:Y:S02]  /*12a90*/  R2UR UR18, R156 ;  /* 0x000000009c1272ca */ /* 0x000fe400000e0000 */
[----:B------:R-:W-:Y:S02]  /*12aa0*/  R2UR UR19, R157 ;  /* 0x000000009d1372ca */ /* 0x000fe400000e0000 */
[----:B------:R-:W-:Y:S01]  /*12ab0*/  WARPGROUP.ARRIVE ;  /* 0x00000000000079c5 */ /* 0x000fe20000000000 */
[----:B------:R-:W-:-:S02]  /*12ac0*/  R2UR UR8, R10 ;  /* 0x000000000a0872ca */ /* 0x000fc400000e0000 */
[----:B------:R-:W-:Y:S02]  /*12ad0*/  R2UR UR9, R11 ;  /* 0x000000000b0972ca */ /* 0x000fe400000e0000 */
[----:B------:R-:W-:Y:S01]  /*12ae0*/  R2UR UR12, R8 ;  /* 0x00000000080c72ca */ /* 0x000fe200000e0000 */
[----:B------:R-:W-:Y:S01]  /*12af0*/  HGMMA.64x64x16.F32 R152, gdesc[UR4], RZ, !UPT, gsb0 ;  /* 0x00e00000049879f0 */ /* 0x000fe2000c0008ff */
        /* <DEDUP_REMOVED lines=15> */
.L_x_2736:
[----:B------:R-:W2:Y:S01]  /*12bf0*/  @P4 LDC R20, c[0x0][0x44c] ;  /* 0x00011300ff144b82 */ /* 0x000ea20000000800 */
[----:B------:R-:W-:Y:S01]  /*12c00*/  IMAD.IADD R13, R206, 0x1, R196 ;  /* 0x00000001ce0d7824 */ /* 0x000fe200078e02c4 */
[----:B------:R-:W-:Y:S02]  /*12c10*/  ULDC UR4, c[0x0][0x9d8] ;  /* 0x0002760000047ab9 */ /* 0x000fe40000000800 */
[----:B------:R-:W-:Y:S01]  /*12c20*/  FMUL.FTZ R221, R157, UR4 ;  /* 0x000000049ddd7c20 */ /* 0x000fe20008410000 */
[----:B------:R-:W-:Y:S01]  /*12c30*/  FMUL.FTZ R222, R161, UR4 ;  /* 0x00000004a1de7c20 */ /* 0x000fe20008410000 */
[----:B------:R-:W-:Y:S01]  /*12c40*/  FMUL.FTZ R220, R156, UR4 ;  /* 0x000000049cdc7c20 */ /* 0x000fe20008410000 */
[----:B------:R-:W-:Y:S01]  /*12c50*/  FMUL.FTZ R157, R162, UR4 ;  /* 0x00000004a29d7c20 */ /* 0x000fe20008410000 */
[----:B------:R-:W3:Y:S01]  /*12c60*/  @P4 LDC R15, c[0x0][0x450] ;  /* 0x00011400ff0f4b82 */ /* 0x000ee20000000800 */
        /* <DEDUP_REMOVED lines=15> */
[----:B--2---:R-:W-:-:S04]  /*12d60*/  @P4 IMAD.HI.U32 R20, R13, R20, RZ ;  /* 0x000000140d144227 */ /* 0x004fc800078e00ff */
[----:B------:R-:W-:Y:S01]  /*12d70*/  FMUL.FTZ R177, R177, UR4 ;  /* 0x00000004b1b17c20 */ /* 0x000fe20008410000 */
[----:B------:R-:W-:Y:S01]  /*12d80*/  FMUL.FTZ R174, R182, UR4 ;  /* 0x00000004b6ae7c20 */ /* 0x000fe20008410000 */
[----:B------:R-:W-:Y:S01]  /*12d90*/  FMUL.FTZ R176, R183, UR4 ;  /* 0x00000004b7b07c20 */ /* 0x000fe20008410000 */
[----:B------:R-:W-:Y:S01]  /*12da0*/  IADD3 R223, -R189, 0x1, -R178 ;  /* 0x00000001bddf7810 */ /* 0x000fe20007ffe9b2 */
[----:B------:R-:W2:Y:S01]  /*12db0*/  MUFU.TANH R218, R218 ;  /* 0x000000da00da7308 */ /* 0x000ea20000002400 */
[----:B---3--:R-:W-:Y:S01]  /*12dc0*/  @P4 SHF.R.U32.HI R13, RZ, R15, R20 ;  /* 0x0000000fff0d4219 */ /* 0x008fe20000011614 */
        /* <DEDUP_REMOVED lines=11> */
[----:B------:R-:W3:Y:S01]  /*12e80*/  SHFL.IDX PT, R181, R13, RZ, 0x1c1f ;  /* 0x001c1fff0db57589 */ /* 0x000ee200000e0000 */
[----:B------:R-:W4:Y:S01]  /*12e90*/  MUFU.TANH R15, R15 ;  /* 0x0000000f000f7308 */ /* 0x000f220000002400 */
[----:B------:R-:W-:Y:S01]  /*12ea0*/  VIADD R152, R21, 0x28c40 ;  /* 0x00028c4015987836 */ /* 0x000fe20000000000 */
[----:B------:R-:W-:Y:S01]  /*12eb0*/  IADD3 R223, -R23, R223, R184 ;  /* 0x000000df17df7210 */ /* 0x000fe20007ffe1b8 */
[----:B------:R-:W-:-:S03]  /*12ec0*/  ULDC UR4, c[0x0][0x9e0] ;  /* 0x0002780000047ab9 */ /* 0x000fc60000000800 */
[----:B------:R-:W-:Y:S01]  /*12ed0*/  PRMT R152, R186, 0x654, R152 ;  /* 0x00000654ba987816 */ /* 0x000fe20000000098 */
[C---:B------:R-:W-:Y:S01]  /*12ee0*/  VIADD R224, R223.reuse, UR4 ;  /* 0x00000004dfe07c36 */ /* 0x040fe20008000000 */
[----:B------:R-:W0:Y:S01]  /*12ef0*/  MUFU.TANH R20, R20 ;  /* 0x0000001400147308 */ /* 0x000e220000002400 */
[----:B------:R-:W-:Y:S01]  /*12f00*/  VIADD R223, R223, UR45 ;  /* 0x0000002ddfdf7c36 */ /* 0x000fe20008000000 */
[----:B------:R0:W-:Y:S06]  /*12f10*/  SYNCS.ARRIVE.TRANS64.RED.A1T0 RZ, [R152+URZ], RZ ;  /* 0x000000ff98ff79a7 */ /* 0x0001ec000810043f */
[----:B------:R-:W0:Y:S01]  /*12f20*/  MUFU.TANH R154, R154 ;  /* 0x0000009a009a7308 */ /* 0x000e220000002400 */
[----:B---3--:R-:W-:-:S07]  /*12f30*/  IMAD.IADD R183, R224, 0x1, R181 ;  /* 0x00000001e0b77824 */ /* 0x008fce00078e02b5 */
[----:B------:R-:W3:Y:S01]  /*12f40*/  MUFU.TANH R220, R220 ;  /* 0x000000dc00dc7308 */ /* 0x000ee20000002400 */
        /* <DEDUP_REMOVED lines=28> */
[----:B--234-:R-:W-:Y:S05]  /*13110*/  @!P5 BRA `(.L_x_2737) ;  /* 0x000000000060d947 */ /* 0x01cfea0003800000 */
[----:B------:R-:W-:Y:S01]  /*13120*/  IADD3 R181, -R23, R184, R181 ;  /* 0x000000b817b57210 */ /* 0x000fe20007ffe1b5 */
[----:B------:R-:W-:Y:S03]  /*13130*/  BSSY B1, `(.L_x_2738) ;  /* 0x0000012000017945 */ /* 0x000fe60003800000 */
[----:B------:R-:W-:-:S13]  /*13140*/  ISETP.GT.AND P1, PT, R181, -0x1, PT ;  /* 0xffffffffb500780c */ /* 0x000fda0003f24270 */
[----:B------:R-:W-:Y:S05]  /*13150*/  @P1 BRA `(.L_x_2739) ;  /* 0x0000000000241947 */ /* 0x000fea0003800000 */
[----:B------:R-:W-:Y:S01]  /*13160*/  ULDC UR4, c[0x0][0x9e4] ;  /* 0x0002790000047ab9 */ /* 0x000fe20000000800 */
[----:B------:R-:W-:Y:S01]  /*13170*/  LOP3.LUT R181, RZ, R181, RZ, 0x33, !PT ;  /* 0x000000b5ffb57212 */ /* 0x000fe200078e33ff */
[----:B------:R-:W-:-:S05]  /*13180*/  IMAD.U32 R225, RZ, RZ, UR4 ;  /* 0x00000004ffe17e24 */ /* 0x000fca000f8e00ff */
[----:B------:R-:W-:-:S13]  /*13190*/  ISETP.NE.AND P1, PT, R225, 0x1, PT ;  /* 0x00000001e100780c */ /* 0x000fda0003f25270 */
[----:B0-----:R-:W0:Y:S02]  /*131a0*/  @P1 LDC.64 R152, c[0x0][0x9e8] ;  /* 0x00027a00ff981b82 */ /* 0x001e240000000a00 */
[----:B0-----:R-:W-:-:S05]  /*131b0*/  @P1 IMAD.HI.U32 R152, R181, R152, RZ ;  /* 0x00000098b5981227 */ /* 0x001fca00078e00ff */
[----:B------:R-:W-:-:S04]  /*131c0*/  @P1 SHF.R.U32.HI R181, RZ, R153, R152 ;  /* 0x00000099ffb51219 */ /* 0x000fc80000011698 */
[----:B------:R-:W-:Y:S01]  /*131d0*/  LOP3.LUT R181, RZ, R181, RZ, 0x33, !PT ;  /* 0x000000b5ffb57212 */ /* 0x000fe200078e33ff */
[----:B------:R-:W-:Y:S06]  /*131e0*/  BRA `(.L_x_2740) ;  /* 0x0000000000187947 */ /* 0x000fec0003800000 */
.L_x_2739:
[----:B------:R-:W-:Y:S02]  /*131f0*/  ULDC UR4, c[0x0][0x9e4] ;  /* 0x0002790000047ab9 */ /* 0x000fe40000000800 */
[----:B------:R-:W-:-:S05]  /*13200*/  IMAD.U32 R225, RZ, RZ, UR4 ;  /* 0x00000004ffe17e24 */ /* 0x000fca000f8e00ff */
[----:B------:R-:W-:-:S13]  /*13210*/  ISETP.NE.AND P1, PT, R225, 0x1, PT ;  /* 0x00000001e100780c */ /* 0x000fda0003f25270 */
[----:B0-----:R-:W0:Y:S02]  /*13220*/  @P1 LDC.64 R152, c[0x0][0x9e8] ;  /* 0x00027a00ff981b82 */ /* 0x001e240000000a00 */
[----:B0-----:R-:W-:-:S05]  /*13230*/  @P1 IMAD.HI.U32 R152, R181, R152, RZ ;  /* 0x00000098b5981227 */ /* 0x001fca00078e00ff */
[----:B------:R-:W-:-:S07]  /*13240*/  @P1 SHF.R.U32.HI R181, RZ, R153, R152 ;  /* 0x00000099ffb51219 */ /* 0x000fce0000011698 */
.L_x_2740:
[----:B------:R-:W-:Y:S05]  /*13250*/  BSYNC B1 ;  /* 0x0000000000017941 */ /* 0x000fea0003800000 */
.L_x_2738:
[----:B------:R-:W-:-:S04]  /*13260*/  IMAD R181, R181, R225, -R178 ;  /* 0x000000e1b5b57224 */ /* 0x000fc800078e0ab2 */
[----:B------:R-:W-:-:S05]  /*13270*/  IMAD.IADD R181, R181, 0x1, -R189 ;  /* 0x00000001b5b57824 */ /* 0x000fca00078e0abd */
[----:B------:R-:W-:Y:S02]  /*13280*/  VIMNMX R182, R182, R181, !PT ;  /* 0x000000b5b6b67248 */ /* 0x000fe40007fe0100 */
[----:B------:R-:W-:-:S07]  /*13290*/  VIADDMNMX R183, R181, R225, R183, PT ;  /* 0x000000e1b5b77246 */ /* 0x000fce00038001b7 */
.L_x_2737:
[----:B------:R-:W-:Y:S01]  /*132a0*/  ISETP.GT.AND P1, PT, R12, -0x1, PT ;  /* 0xffffffff0c00780c */ /* 0x000fe20003f24270 */
[----:B------:R-:W2:Y:S03]  /*132b0*/  SHFL.IDX PT, R13, R13, 0x1, 0x1c1f ;  /* 0x003c1f000d0d7f89 */ /* 0x000ea600000e0000 */
[C---:B------:R-:W-:Y:S02]  /*132c0*/  ISETP.GT.AND P2, PT, R182.reuse, RZ, P1 ;  /* 0x000000ffb600720c */ /* 0x040fe40000f44270 */
[C---:B------:R-:W-:Y:S02]  /*132d0*/  ISETP.GT.AND P6, PT, R182.reuse, 0x1, P1 ;  /* 0x00000001b600780c */ /* 0x040fe40000fc4270 */
[----:B------:R-:W-:Y:S02]  /*132e0*/  ISETP.LT.OR P3, PT, R183, 0x1, P2 ;  /* 0x00000001b700780c */ /* 0x000fe40001761670 */
[----:B------:R-:W-:-:S02]  /*132f0*/  ISETP.GT.AND P2, PT, R182, 0x8, P1 ;  /* 0x00000008b600780c */ /* 0x000fc40000f44270 */
[----:B0-----:R-:W-:Y:S02]  /*13300*/  FSEL R181, R20, -INF , !P3 ;  /* 0xff80000014b57808 */ /* 0x001fe40005800000 */
[----:B------:R-:W-:Y:S02]  /*13310*/  ISETP.GT.AND P3, PT, R182, 0x9, P1 ;  /* 0x00000009b600780c */ /* 0x000fe40000f64270 */
[C---:B------:R-:W-:Y:S02]  /*13320*/  ISETP.LT.OR P6, PT, R183.reuse, 0x2, P6 ;  /* 0x00000002b700780c */ /* 0x040fe400037c1670 */
[C---:B------:R-:W-:Y:S02]  /*13330*/  ISETP.LT.OR P2, PT, R183.reuse, 0x9, P2 ;  /* 0x00000009b700780c */ /* 0x040fe40001741670 */
[----:B------:R-:W-:Y:S02]  /*13340*/  ISETP.LT.OR P3, PT, R183, 0xa, P3 ;  /* 0x0000000ab700780c */ /* 0x000fe40001f61670 */
[----:B------:R-:W-:-:S02]  /*13350*/  FSEL R218, R218, -INF , !P6 ;  /* 0xff800000dada7808 */ /* 0x000fc40007000000 */
[----:B------:R-:W-:Y:S01]  /*13360*/  FSEL R220, R220, -INF , !P2 ;  /* 0xff800000dcdc7808 */ /* 0x000fe20005000000 */
[--C-:B--2---:R-:W-:Y:S01]  /*13370*/  IMAD.IADD R224, R224, 0x1, R13.reuse ;  /* 0x00000001e0e07824 */ /* 0x104fe200078e020d */
        /* <DEDUP_REMOVED lines=38> */
[----:B------:R-:W-:Y:S06]  /*135e0*/  @!P5 BRA `(.L_x_2741) ;  /* 0x000000000060d947 */ /* 0x000fec0003800000 */
        /* <DEDUP_REMOVED lines=13> */
.L_x_2743:
[----:B------:R-:W-:Y:S02]  /*136c0*/  ULDC UR4, c[0x0][0x9e4] ;  /* 0x0002790000047ab9 */ /* 0x000fe40000000800 */
[----:B------:R-:W-:-:S05]  /*136d0*/  IMAD.U32 R20, RZ, RZ, UR4 ;  /* 0x00000004ff147e24 */ /* 0x000fca000f8e00ff */
[----:B------:R-:W-:-:S13]  /*136e0*/  ISETP.NE.AND P2, PT, R20, 0x1, PT ;  /* 0x000000011400780c */ /* 0x000fda0003f45270 */
[----:B------:R-:W0:Y:S02]  /*136f0*/  @P2 LDC.64 R152, c[0x0][0x9e8] ;  /* 0x00027a00ff982b82 */ /* 0x000e240000000a00 */
[----:B0-----:R-:W-:-:S05]  /*13700*/  @P2 IMAD.HI.U32 R152, R13, R152, RZ ;  /* 0x000000980d982227 */ /* 0x001fca00078e00ff */
[----:B------:R-:W-:-:S07]  /*13710*/  @P2 SHF.R.U32.HI R13, RZ, R153, R152 ;  /* 0x00000099ff0d2219 */ /* 0x000fce0000011698 */
.L_x_2744:
[----:B------:R-:W-:Y:S05]  /*13720*/  BSYNC B1 ;  /* 0x0000000000017941 */ /* 0x000fea0003800000 */
.L_x_2742:
[----:B------:R-:W-:-:S04]  /*13730*/  IMAD R13, R13, R20, -R178 ;  /* 0x000000140d0d7224 */ /* 0x000fc800078e0ab2 */
[----:B------:R-:W-:-:S05]  /*13740*/  IMAD.IADD R13, R13, 0x1, -R189 ;  /* 0x000000010d0d7824 */ /* 0x000fca00078e0abd */
[----:B------:R-:W-:Y:S02]  /*13750*/  VIMNMX R223, R223, R13, !PT ;  /* 0x0000000ddfdf7248 */ /* 0x000fe40007fe0100 */
[----:B------:R-:W-:-:S07]  /*13760*/  VIADDMNMX R224, R13, R20, R224, PT ;  /* 0x000000140de07246 */ /* 0x000fce00038001e0 */
.L_x_2741:
[----:B------:R-:W-:Y:S01]  /*13770*/  FMNMX.FTZ R13, R181, R213, !PT ;  /* 0x000000d5b50d7209 */ /* 0x000fe20007810000 */
[----:B------:R-:W-:Y:S01]  /*13780*/  ULDC UR4, c[0x0][0x988] ;  /* 0x0002620000047ab9 */ /* 0x000fe20000000800 */
[----:B------:R-:W-:Y:S02]  /*13790*/  ISETP.GT.AND P6, PT, R223, 0x9, P1 ;  /* 0x00000009df00780c */ /* 0x000fe40000fc4270 */
[----:B------:R-:W-:Y:S02]  /*137a0*/  FMNMX.FTZ R13, R218, R13, !PT ;  /* 0x0000000dda0d7209 */ /* 0x000fe40007810000 */
[----:B------:R-:W-:Y:S02]  /*137b0*/  ISETP.LT.OR P6, PT, R224, 0xa, P6 ;  /* 0x0000000ae000780c */ /* 0x000fe400037c1670 */
[----:B------:R-:W-:Y:S02]  /*137c0*/  FMNMX.FTZ R13, R220, R13, !PT ;  /* 0x0000000ddc0d7209 */ /* 0x000fe40007810000 */
[----:B------:R-:W-:-:S02]  /*137d0*/  FSEL R156, R156, -INF , !P6 ;  /* 0xff8000009c9c7808 */ /* 0x000fc40007000000 */
[----:B------:R-:W-:Y:S02]  /*137e0*/  FMNMX.FTZ R13, R221, R13, !PT ;  /* 0x0000000ddd0d7209 */ /* 0x000fe40007810000 */
        /* <DEDUP_REMOVED lines=14> */
[----:B------:R-:W-:Y:S02]  /*138d0*/  ISETP.GT.AND P3, PT, R223, 0x1, P1 ;  /* 0x00000001df00780c */ /* 0x000fe40000f64270 */
[----:B------:R-:W-:Y:S02]  /*138e0*/  FMNMX.FTZ R13, R173, R13, !PT ;  /* 0x0000000dad0d7209 */ /* 0x000fe40007810000 */
[----:B------:R-:W-:-:S02]  /*138f0*/  ISETP.LT.OR P6, PT, R224, 0x1, P6 ;  /* 0x00000001e000780c */ /* 0x000fc400037c1670 */
[----:B------:R-:W-:Y:S02]  /*13900*/  FMNMX.FTZ R13, R175, R13, !PT ;  /* 0x0000000daf0d7209 */ /* 0x000fe40007810000 */
[----:B------:R-:W-:Y:S02]  /*13910*/  ISETP.LT.OR P3, PT, R224, 0x2, P3 ;  /* 0x00000002e000780c */ /* 0x000fe40001f61670 */
[----:B------:R-:W-:Y:S02]  /*13920*/  FMNMX.FTZ R13, R177, R13, !PT ;  /* 0x0000000db10d7209 */ /* 0x000fe40007810000 */
[----:B------:R-:W-:Y:S02]  /*13930*/  FSEL R178, R15, -INF , !P6 ;  /* 0xff8000000fb27808 */ /* 0x000fe40007000000 */
[----:B------:R-:W-:Y:S02]  /*13940*/  FMNMX.FTZ R13, R179, R13, !PT ;  /* 0x0000000db30d7209 */ /* 0x000fe40007810000 */
[----:B------:R-:W-:-:S02]  /*13950*/  FSEL R154, R154, -INF , !P3 ;  /* 0xff8000009a9a7808 */ /* 0x000fc40005800000 */
[----:B------:R-:W-:Y:S02]  /*13960*/  FMNMX.FTZ R13, R180, R13, !PT ;  /* 0x0000000db40d7209 */ /* 0x000fe40007810000 */
[----:B------:R-:W-:Y:S02]  /*13970*/  FMNMX.FTZ R15, R178, R211, !PT ;  /* 0x000000d3b20f7209 */ /* 0x000fe40007810000 */
[C---:B------:R-:W-:Y:S01]  /*13980*/  ISETP.GT.AND P3, PT, R223.reuse, 0x10, P1 ;  /* 0x00000010df00780c */ /* 0x040fe20000f64270 */
[----:B------:R-:W0:Y:S01]  /*13990*/  SHFL.BFLY PT, R20, R13, 0x2, 0x1f ;  /* 0x0c401f000d147f89 */ /* 0x000e2200000e0000 */
[----:B------:R-:W-:Y:S02]  /*139a0*/  FMNMX.FTZ R15, R154, R15, !PT ;  /* 0x0000000f9a0f7209 */ /* 0x000fe40007810000 */
[----:B------:R-:W-:Y:S02]  /*139b0*/  ISETP.LT.OR P3, PT, R224, 0x11, P3 ;  /* 0x00000011e000780c */ /* 0x000fe40001f61670 */
[----:B------:R-:W-:-:S02]  /*139c0*/  ISETP.GT.AND P6, PT, R223, 0x38, P1 ;  /* 0x00000038df00780c */ /* 0x000fc40000fc4270 */
[----:B------:R-:W-:Y:S02]  /*139d0*/  FSEL R157, R157, -INF , !P3 ;  /* 0xff8000009d9d7808 */ /* 0x000fe40005800000 */
[----:B------:R-:W-:Y:S02]  /*139e0*/  ISETP.GT.AND P3, PT, R223, 0x19, P1 ;  /* 0x00000019df00780c */ /* 0x000fe40000f64270 */
[C---:B------:R-:W-:Y:S02]  /*139f0*/  ISETP.LT.OR P6, PT, R224.reuse, 0x39, P6 ;  /* 0x00000039e000780c */ /* 0x040fe400037c1670 */
[----:B------:R-:W-:Y:S02]  /*13a00*/  ISETP.LT.OR P3, PT, R224, 0x1a, P3 ;  /* 0x0000001ae000780c */ /* 0x000fe40001f61670 */
[----:B------:R-:W-:Y:S02]  /*13a10*/  FSEL R174, R174, -INF , !P6 ;  /* 0xff800000aeae7808 */ /* 0x000fe40007000000 */
[----:B------:R-:W-:-:S02]  /*13a20*/  FSEL R161, R161, -INF , !P3 ;  /* 0xff800000a1a17808 */ /* 0x000fc40005800000 */
[----:B------:R-:W-:-:S04]  /*13a30*/  ISETP.GT.AND P3, PT, R223, 0x28, P1 ;  /* 0x00000028df00780c */ /* 0x000fc80000f64270 */
[----:B------:R-:W-:Y:S02]  /*13a40*/  ISETP.LT.OR P3, PT, R224, 0x29, P3 ;  /* 0x00000029e000780c */ /* 0x000fe40001f61670 */
[----:B0-----:R-:W-:Y:S02]  /*13a50*/  FMNMX.FTZ R13, R13, R20, !PT ;  /* 0x000000140d0d7209 */ /* 0x001fe40007810000 */
[----:B------:R-:W-:Y:S02]  /*13a60*/  FSEL R166, R166, -INF , !P3 ;  /* 0xff800000a6a67808 */ /* 0x000fe40005800000 */
[----:B------:R-:W-:Y:S01]  /*13a70*/  ISETP.GT.AND P3, PT, R223, 0x30, P1 ;  /* 0x00000030df00780c */ /* 0x000fe20000f64270 */
[----:B------:R-:W0:Y:S03]  /*13a80*/  SHFL.BFLY PT, R20, R13, 0x1, 0x1f ;  /* 0x0c201f000d147f89 */ /* 0x000e2600000e0000 */
[----:B------:R-:W-:-:S04]  /*13a90*/  ISETP.LT.OR P3, PT, R224, 0x31, P3 ;  /* 0x00000031e000780c */ /* 0x000fc80001f61670 */
[----:B------:R-:W-:Y:S02]  /*13aa0*/  FSEL R170, R170, -INF , !P3 ;  /* 0xff800000aaaa7808 */ /* 0x000fe40005800000 */
[----:B0-----:R-:W-:Y:S02]  /*13ab0*/  FMNMX.FTZ R13, R13, R20, !PT ;  /* 0x000000140d0d7209 */ /* 0x001fe40007810000 */
[----:B------:R-:W-:Y:S02]  /*13ac0*/  MOV R20, UR4 ;  /* 0x0000000400147c02 */ /* 0x000fe40008000f00 */
[----:B------:R-:W-:-:S03]  /*13ad0*/  FSETP.NEU.FTZ.AND P2, PT, R13, -INF , PT ;  /* 0xff8000000d00780b */ /* 0x000fc60003f5d000 */
[C---:B------:R-:W-:Y:S01]  /*13ae0*/  FMUL.FTZ R153, R13.reuse, R20 ;  /* 0x000000140d997220 */ /* 0x040fe20000410000 */
[----:B------:R-:W-:-:S04]  /*13af0*/  FSEL R152, R13, RZ, P2 ;  /* 0x000000ff0d987208 */ /* 0x000fc80001000000 */
[----:B------:R-:W-:Y:S01]  /*13b00*/  FSEL R153, R153, RZ, P2 ;  /* 0x000000ff99997208 */ /* 0x000fe20001000000 */
[----:B------:R-:W-:Y:S01]  /*13b10*/  FADD.FTZ R152, -R152, R213 ;  /* 0x000000d598987221 */ /* 0x000fe20000010100 */
[----:B------:R-:W-:-:S03]  /*13b20*/  ISETP.GT.AND P2, PT, R223, 0x8, P1 ;  /* 0x00000008df00780c */ /* 0x000fc60000f44270 */
[-CC-:B------:R-:W-:Y:S01]  /*13b30*/  FFMA.FTZ R181, R181, R20.reuse, -R153.reuse ;  /* 0x00000014b5b57223 */ /* 0x180fe20000010899 */
[----:B------:R-:W-:Y:S01]  /*13b40*/  ISETP.LT.OR P2, PT, R224, 0x9, P2 ;  /* 0x00000009e000780c */ /* 0x000fe20001741670 */
[-CC-:B------:R-:W-:Y:S01]  /*13b50*/  FFMA.FTZ R218, R218, R20.reuse, -R153.reuse ;  /* 0x00000014dada7223 */ /* 0x180fe20000010899 */
[-CC-:B------:R-:W-:Y:S01]  /*13b60*/  FFMA.FTZ R220, R220, R20.reuse, -R153.reuse ;  /* 0x00000014dcdc7223 */ /* 0x180fe20000010899 */
[-CC-:B------:R-:W-:Y:S01]  /*13b70*/  FFMA.FTZ R221, R221, R20.reuse, -R153.reuse ;  /* 0x00000014dddd7223 */ /* 0x180fe20000010899 */
[----:B------:R-:W-:Y:S01]  /*13b80*/  FSEL R155, R155, -INF , !P2 ;  /* 0xff8000009b9b7808 */ /* 0x000fe20005000000 */
[-CC-:B------:R-:W-:Y:S01]  /*13b90*/  FFMA.FTZ R160, R160, R20.reuse, -R153.reuse ;  /* 0x00000014a0a07223 */ /* 0x180fe20000010899 */
[----:B------:R-:W-:Y:S01]  /*13ba0*/  ISETP.GT.AND P2, PT, R223, 0x11, P1 ;  /* 0x00000011df00780c */ /* 0x000fe20000f44270 */
[-CC-:B------:R-:W-:Y:S01]  /*13bb0*/  FFMA.FTZ R222, R222, R20.reuse, -R153.reuse ;  /* 0x00000014dede7223 */ /* 0x180fe20000010899 */
[----:B------:R-:W-:Y:S01]  /*13bc0*/  FMNMX.FTZ R15, R155, R15, !PT ;  /* 0x0000000f9b0f7209 */ /* 0x000fe20007810000 */
[-CC-:B------:R-:W-:Y:S01]  /*13bd0*/  FFMA.FTZ R163, R163, R20.reuse, -R153.reuse ;  /* 0x00000014a3a37223 */ /* 0x180fe20000010899 */
[----:B------:R-:W-:Y:S01]  /*13be0*/  ISETP.LT.OR P2, PT, R224, 0x12, P2 ;  /* 0x00000012e000780c */ /* 0x000fe20001741670 */
[-CC-:B------:R-:W-:Y:S01]  /*13bf0*/  FFMA.FTZ R165, R165, R20.reuse, -R153.reuse ;  /* 0x00000014a5a57223 */ /* 0x180fe20000010899 */
[----:B------:R-:W-:Y:S01]  /*13c00*/  FMNMX.FTZ R15, R156, R15, !PT ;  /* 0x0000000f9c0f7209 */ /* 0x000fe20007810000 */
[-CC-:B------:R-:W-:Y:S01]  /*13c10*/  FFMA.FTZ R167, R167, R20.reuse, -R153.reuse ;  /* 0x00000014a7a77223 */ /* 0x180fe20000010899 */
[----:B------:R-:W-:Y:S01]  /*13c20*/  FSEL R158, R158, -INF , !P2 ;  /* 0xff8000009e9e7808 */ /* 0x000fe20005000000 */
[-CC-:B------:R-:W-:Y:S01]  /*13c30*/  FFMA.FTZ R169, R169, R20.reuse, -R153.reuse ;  /* 0x00000014a9a97223 */ /* 0x180fe20000010899 */
[----:B------:R-:W-:Y:S01]  /*13c40*/  FMNMX.FTZ R15, R157, R15, !PT ;  /* 0x0000000f9d0f7209 */ /* 0x000fe20007810000 */
        /* <DEDUP_REMOVED lines=10> */
[----:B------:R-:W-:Y:S01]  /*13cf0*/  FFMA.FTZ R153, R180, R20, -R153 ;  /* 0x00000014b4997223 */ /* 0x000fe20000010899 */
[----:B------:R-:W-:Y:S01]  /*13d00*/  FMNMX.FTZ R15, R161, R15, !PT ;  /* 0x0000000fa10f7209 */ /* 0x000fe20007810000 */
[----:B------:R-:W-:Y:S01]  /*13d10*/  MUFU.EX2 R181, R181 ;  /* 0x000000b500b57308 */ /* 0x000fe20000000800 */
[----:B------:R-:W-:-:S02]  /*13d20*/  ISETP.GT.AND P2, PT, R223, 0x29, P1 ;  /* 0x00000029df00780c */ /* 0x000fc40000f44270 */
[----:B------:R-:W-:Y:S02]  /*13d30*/  FMNMX.FTZ R15, R162, R15, !PT ;  /* 0x0000000fa20f7209 */ /* 0x000fe40007810000 */
[----:B------:R-:W-:Y:S02]  /*13d40*/  ISETP.LT.OR P2, PT, R224, 0x2a, P2 ;  /* 0x0000002ae000780c */ /* 0x000fe40001741670 */
[----:B------:R-:W-:Y:S01]  /*13d50*/  FMNMX.FTZ R15, R164, R15, !PT ;  /* 0x0000000fa40f7209 */ /* 0x000fe20007810000 */
[----:B------:R-:W-:Y:S01]  /*13d60*/  MUFU.EX2 R182, R169 ;  /* 0x000000a900b67308 */ /* 0x000fe20000000800 */
[----:B------:R-:W-:Y:S02]  /*13d70*/  FSEL R168, R168, -INF , !P2 ;  /* 0xff800000a8a87808 */ /* 0x000fe40005000000 */
[----:B------:R-:W-:Y:S02]  /*13d80*/  ISETP.GT.AND P2, PT, R223, 0x31, P1 ;  /* 0x00000031df00780c */ /* 0x000fe40000f44270 */
[----:B------:R-:W-:-:S02]  /*13d90*/  FMNMX.FTZ R15, R166, R15, !PT ;  /* 0x0000000fa60f7209 */ /* 0x000fc40007810000 */
[----:B------:R-:W-:Y:S01]  /*13da0*/  ISETP.LT.OR P2, PT, R224, 0x32, P2 ;  /* 0x00000032e000780c */ /* 0x000fe20001741670 */
[----:B------:R-:W-:Y:S01]  /*13db0*/  MUFU.EX2 R218, R218 ;  /* 0x000000da00da7308 */ /* 0x000fe20000000800 */
[----:B------:R-:W-:Y:S02]  /*13dc0*/  FMNMX.FTZ R15, R168, R15, !PT ;  /* 0x0000000fa80f7209 */ /* 0x000fe40007810000 */
[----:B------:R-:W-:Y:S02]  /*13dd0*/  ISETP.GT.AND P1, PT, R223, 0x39, P1 ;  /* 0x00000039df00780c */ /* 0x000fe40000f24270 */
[----:B------:R-:W-:Y:S02]  /*13de0*/  FSEL R172, R172, -INF , !P2 ;  /* 0xff800000acac7808 */ /* 0x000fe40005000000 */
[----:B------:R-:W-:Y:S01]  /*13df0*/  FMNMX.FTZ R15, R170, R15, !PT ;  /* 0x0000000faa0f7209 */ /* 0x000fe20007810000 */
[----:B------:R-:W-:Y:S01]  /*13e00*/  MUFU.EX2 R220, R220 ;  /* 0x000000dc00dc7308 */ /* 0x000fe20000000800 */
[----:B------:R-:W-:-:S02]  /*13e10*/  ISETP.LT.OR P1, PT, R224, 0x3a, P1 ;  /* 0x0000003ae000780c */ /* 0x000fc40000f21670 */
[----:B------:R-:W-:Y:S02]  /*13e20*/  FMNMX.FTZ R15, R172, R15, !PT ;  /* 0x0000000fac0f7209 */ /* 0x000fe40007810000 */
[----:B------:R-:W-:Y:S02]  /*13e30*/  FSEL R176, R176, -INF , !P1 ;  /* 0xff800000b0b07808 */ /* 0x000fe40004800000 */
[----:B------:R-:W-:Y:S01]  /*13e40*/  FMNMX.FTZ R15, R174, R15, !PT ;  /* 0x0000000fae0f7209 */ /* 0x000fe20007810000 */
[----:B------:R-:W-:Y:S01]  /*13e50*/  MUFU.EX2 R221, R221 ;  /* 0x000000dd00dd7308 */ /* 0x000fe20000000800 */
[----:B------:R-:W-:Y:S02]  /*13e60*/  ISETP.NE.AND P2, PT, R197, RZ, PT ;  /* 0x000000ffc500720c */ /* 0x000fe40003f45270 */
[----:B------:R-:W-:-:S05]  /*13e70*/  FMNMX.FTZ R15, R176, R15, !PT ;  /* 0x0000000fb00f7209 */ /* 0x000fca0007810000 */
[----:B------:R-:W0:Y:S01]  /*13e80*/  SHFL.BFLY PT, R180, R15, 0x2, 0x1f ;  /* 0x0c401f000fb47f89 */ /* 0x000e2200000e0000 */
        /* <DEDUP_REMOVED lines=11> */
[----:B------:R0:W2:Y:S01]  /*13f40*/  MUFU.EX2 R180, R165 ;  /* 0x000000a500b47308 */ /* 0x0000a20000000800 */
[----:B------:R-:W-:-:S05]  /*13f50*/  FMUL.FTZ R223, R15, R20 ;  /* 0x000000140fdf7220 */ /* 0x000fca0000410000 */
[----:B------:R-:W-:Y:S02]  /*13f60*/  FSEL R223, R223, RZ, P1 ;  /* 0x000000ffdfdf7208 */ /* 0x000fe40000800000 */
[----:B0-----:R-:W-:-:S03]  /*13f70*/  FSEL R165, R15, RZ, P1 ;  /* 0x000000ff0fa57208 */ /* 0x001fc60000800000 */
[-CC-:B------:R-:W-:Y:S01]  /*13f80*/  FFMA.FTZ R178, R178, R20.reuse, -R223.reuse ;  /* 0x00000014b2b27223 */ /* 0x180fe200000108df */
[-CC-:B------:R-:W-:Y:S01]  /*13f90*/  FFMA.FTZ R183, R154, R20.reuse, -R223.reuse ;  /* 0x000000149ab77223 */ /* 0x180fe200000108df */
[-C--:B------:R-:W-:Y:S01]  /*13fa0*/  FFMA.FTZ R155, R155, R20.reuse, -R223 ;  /* 0x000000149b9b7223 */ /* 0x080fe200000108df */
[----:B------:R-:W-:Y:S01]  /*13fb0*/  FADD.FTZ R211, -R165, R211 ;  /* 0x000000d3a5d37221 */ /* 0x000fe20000010100 */
[-C--:B------:R-:W-:Y:S01]  /*13fc0*/  FMUL.FTZ R165, R152, R20.reuse ;  /* 0x0000001498a57220 */ /* 0x080fe20000410000 */
[-CC-:B------:R-:W-:Y:S01]  /*13fd0*/  FFMA.FTZ R157, R157, R20.reuse, -R223.reuse ;  /* 0x000000149d9d7223 */ /* 0x180fe200000108df */
[----:B------:R-:W-:Y:S01]  /*13fe0*/  MUFU.EX2 R178, R178 ;  /* 0x000000b200b27308 */ /* 0x000fe20000000800 */
[-C--:B------:R-:W-:Y:S01]  /*13ff0*/  FMUL.FTZ R169, R211, R20.reuse ;  /* 0x00000014d3a97220 */ /* 0x080fe20000410000 */
[-CC-:B------:R-:W-:Y:S01]  /*14000*/  FFMA.FTZ R211, R156, R20.reuse, -R223.reuse ;  /* 0x000000149cd37223 */ /* 0x180fe200000108df */
[-CC-:B------:R-:W-:Y:S01]  /*14010*/  FFMA.FTZ R213, R158, R20.reuse, -R223.reuse ;  /* 0x000000149ed57223 */ /* 0x180fe200000108df */
[-CC-:B------:R-:W-:Y:S01]  /*14020*/  FFMA.FTZ R159, R159, R20.reuse, -R223.reuse ;  /* 0x000000149f9f7223 */ /* 0x180fe200000108df */
[----:B------:R-:W-:Y:S01]  /*14030*/  FFMA.FTZ R161, R161, R20, -R223 ;  /* 0x00000014a1a17223 */ /* 0x000fe200000108df */
[----:B------:R-:W-:-:S02]  /*14040*/  @!P2 IMAD R152, R217, 0x40, R194 ;  /* 0x00000040d998a824 */ /* 0x000fc400078e02c2 */
[-CC-:B------:R-:W-:Y:S01]  /*14050*/  FFMA.FTZ R217, R162, R20.reuse, -R223.reuse ;  /* 0x00000014a2d97223 */ /* 0x180fe200000108df */
[----:B------:R-:W0:Y:S01]  /*14060*/  MUFU.EX2 R165, R165 ;  /* 0x000000a500a57308 */ /* 0x000e220000000800 */
[-CC-:B------:R-:W-:Y:S01]  /*14070*/  FFMA.FTZ R224, R164, R20.reuse, -R223.reuse ;  /* 0x00000014a4e07223 */ /* 0x180fe200000108df */
[-CC-:B------:R-:W-:Y:S01]  /*14080*/  FFMA.FTZ R225, R166, R20.reuse, -R223.reuse ;  /* 0x00000014a6e17223 */ /* 0x180fe200000108df */
[-CC-:B------:R-:W-:Y:S01]  /*14090*/  FFMA.FTZ R168, R168, R20.reuse, -R223.reuse ;  /* 0x00000014a8a87223 */ /* 0x180fe200000108df */
[----:B--2---:R-:W-:Y:S01]  /*140a0*/  F2FP.F16.F32.PACK_AB R158, R180, R163 ;  /* 0x000000a3b49e723e */ /* 0x004fe200000000ff */
[----:B------:R-:W-:Y:S02]  /*140b0*/  @!P2 IMAD R152, R152, 0x4, R2 ;  /* 0x000000049898a824 */ /* 0x000fe400078e0202 */
[-CC-:B------:R-:W-:Y:S01]  /*140c0*/  FFMA.FTZ R170, R170, R20.reuse, -R223.reuse ;  /* 0x00000014aaaa7223 */ /* 0x180fe200000108df */
[-CC-:B------:R-:W-:Y:S01]  /*140d0*/  FFMA.FTZ R172, R172, R20.reuse, -R223.reuse ;  /* 0x00000014acac7223 */ /* 0x180fe200000108df */
[----:B------:R-:W2:Y:S01]  /*140e0*/  MUFU.EX2 R169, R169 ;  /* 0x000000a900a97308 */ /* 0x000ea20000000800 */
[-CC-:B------:R-:W-:Y:S01]  /*140f0*/  FFMA.FTZ R176, R176, R20.reuse, -R223.reuse ;  /* 0x00000014b0b07223 */ /* 0x180fe200000108df */
[----:B------:R-:W-:Y:S01]  /*14100*/  FFMA.FTZ R174, R174, R20, -R223 ;  /* 0x00000014aeae7223 */ /* 0x000fe200000108df */
[----:B------:R-:W-:-:S02]  /*14110*/  F2FP.F16.F32.PACK_AB R156, R222, R160 ;  /* 0x000000a0de9c723e */ /* 0x000fc400000000ff */
[----:B------:R-:W-:-:S03]  /*14120*/  F2FP.F16.F32.PACK_AB R154, R221, R220 ;  /* 0x000000dcdd9a723e */ /* 0x000fc600000000ff */
[----:B------:R-:W3:Y:S01]  /*14130*/  MUFU.EX2 R183, R183 ;  /* 0x000000b700b77308 */ /* 0x000ee20000000800 */
[----:B0-----:R-:W-:Y:S01]  /*14140*/  FFMA.FTZ R3, R165, R3, R181 ;  /* 0x00000003a5037223 */ /* 0x001fe200000100b5 */
[----:B------:R0:W-:Y:S01]  /*14150*/  @!P2 STS [R152+0x28800], R165 ;  /* 0x028800a59800a388 */ /* 0x0001e20000000800 */
[-C--:B------:R-:W-:Y:S01]  /*14160*/  FMUL.FTZ R24, R24, R165.reuse ;  /* 0x000000a518187220 */ /* 0x080fe20000410000 */
[-C--:B------:R-:W-:Y:S01]  /*14170*/  FMUL.FTZ R25, R25, R165.reuse ;  /* 0x000000a519197220 */ /* 0x080fe20000410000 */
[----:B------:R-:W-:Y:S01]  /*14180*/  FADD.FTZ R3, R218, R3 ;  /* 0x00000003da037221 */ /* 0x000fe20000010000 */
[-C--:B------:R-:W-:Y:S01]  /*14190*/  FMUL.FTZ R28, R28, R165.reuse ;  /* 0x000000a51c1c7220 */ /* 0x080fe20000410000 */
[-C--:B------:R-:W-:Y:S01]  /*141a0*/  FMUL.FTZ R29, R29, R165.reuse ;  /* 0x000000a51d1d7220 */ /* 0x080fe20000410000 */
[----:B------:R-:W4:Y:S01]  /*141b0*/  MUFU.EX2 R155, R155 ;  /* 0x0000009b009b7308 */ /* 0x000f220000000800 */
[----:B--2---:R-:W-:Y:S01]  /*141c0*/  FFMA.FTZ R0, R169, R0, R178 ;  /* 0x00000000a9007223 */ /* 0x004fe200000100b2 */
[----:B------:R-:W-:Y:S01]  /*141d0*/  FADD.FTZ R3, R220, R3 ;  /* 0x00000003dc037221 */ /* 0x000fe20000010000 */
[-C--:B------:R-:W-:Y:S01]  /*141e0*/  FMUL.FTZ R32, R32, R165.reuse ;  /* 0x000000a520207220 */ /* 0x080fe20000410000 */
[-C--:B------:R-:W-:Y:S01]  /*141f0*/  FMUL.FTZ R33, R33, R165.reuse ;  /* 0x000000a521217220 */ /* 0x080fe20000410000 */
[-C--:B------:R-:W-:Y:S01]  /*14200*/  FMUL.FTZ R36, R36, R165.reuse ;  /* 0x000000a524247220 */ /* 0x080fe20000410000 */
[----:B------:R-:W-:Y:S01]  /*14210*/  FADD.FTZ R3, R221, R3 ;  /* 0x00000003dd037221 */ /* 0x000fe20000010000 */
[-C--:B------:R-:W-:Y:S01]  /*14220*/  FMUL.FTZ R37, R37, R165.reuse ;  /* 0x000000a525257220 */ /* 0x080fe20000410000 */
[----:B------:R-:W2:Y:S01]  /*14230*/  MUFU.EX2 R211, R211 ;  /* 0x000000d300d37308 */ /* 0x000ea20000000800 */
[----:B---3--:R-:W-:Y:S01]  /*14240*/  FADD.FTZ R0, R183, R0 ;  /* 0x00000000b7007221 */ /* 0x008fe20000010000 */
        /* <DEDUP_REMOVED lines=11> */
[-C--:B------:R-:W-:Y:S01]  /*14300*/  FMUL.FTZ R52, R52, R165.reuse ;  /* 0x000000a534347220 */ /* 0x080fe20000410000 */
[----:B------:R-:W-:Y:S01]  /*14310*/  FADD.FTZ R3, R180, R3 ;  /* 0x00000003b4037221 */ /* 0x000fe20000010000 */
[-C--:B------:R-:W-:Y:S01]  /*14320*/  FMUL.FTZ R53, R53, R165.reuse ;  /* 0x000000a535357220 */ /* 0x080fe20000410000 */
[----:B------:R-:W4:Y:S01]  /*14330*/  MUFU.EX2 R213, R213 ;  /* 0x000000d500d57308 */ /* 0x000f220000000800 */
[----:B--2---:R-:W-:Y:S01]  /*14340*/  FADD.FTZ R0, R211, R0 ;  /* 0x00000000d3007221 */ /* 0x004fe20000010000 */
        /* <DEDUP_REMOVED lines=15> */
[----:B----4-:R-:W-:Y:S01]  /*14440*/  FADD.FTZ R0, R213, R0 ;  /* 0x00000000d5007221 */ /* 0x010fe20000010000 */
[-C--:B------:R-:W-:Y:S01]  /*14450*/  FMUL.FTZ R76, R76, R165.reuse ;  /* 0x000000a54c4c7220 */ /* 0x080fe20000410000 */
[-C--:B------:R-:W-:Y:S01]  /*14460*/  FMUL.FTZ R77, R77, R165.reuse ;  /* 0x000000a54d4d7220 */ /* 0x080fe20000410000 */
[-C--:B------:R-:W-:Y:S01]  /*14470*/  FMUL.FTZ R80, R80, R165.reuse ;  /* 0x000000a550507220 */ /* 0x080fe20000410000 */
[-C--:B------:R-:W-:Y:S01]  /*14480*/  FMUL.FTZ R81, R81, R165.reuse ;  /* 0x000000a551517220 */ /* 0x080fe20000410000 */
[-C--:B------:R-:W-:Y:S01]  /*14490*/  FMUL.FTZ R84, R84, R165.reuse ;  /* 0x000000a554547220 */ /* 0x080fe20000410000 */
[-C--:B------:R-:W-:Y:S01]  /*144a0*/  FMUL.FTZ R85, R85, R165.reuse ;  /* 0x000000a555557220 */ /* 0x080fe20000410000 */
[----:B------:R-:W4:Y:S01]  /*144b0*/  MUFU.EX2 R217, R217 ;  /* 0x000000d900d97308 */ /* 0x000f220000000800 */
        /* <DEDUP_REMOVED lines=16> */
[-C--:B------:R-:W-:Y:S01]  /*145c0*/  FMUL.FTZ R112, R112, R165.reuse ;  /* 0x000000a570707220 */ /* 0x080fe20000410000 */
[-C--:B------:R-:W-:Y:S01]  /*145d0*/  FMUL.FTZ R113, R113, R165.reuse ;  /* 0x000000a571717220 */ /* 0x080fe20000410000 */
[-C--:B------:R-:W-:Y:S01]  /*145e0*/  FMUL.FTZ R116, R116, R165.reuse ;  /* 0x000000a574747220 */ /* 0x080fe20000410000 */
[-C--:B------:R-:W-:Y:S01]  /*145f0*/  FMUL.FTZ R117, R117, R165.reuse ;  /* 0x000000a575757220 */ /* 0x080fe20000410000 */
[-C--:B------:R-:W-:Y:S01]  /*14600*/  FMUL.FTZ R120, R120, R165.reuse ;  /* 0x000000a578787220 */ /* 0x080fe20000410000 */
[-C--:B------:R-:W-:Y:S01]  /*14610*/  FMUL.FTZ R121, R121, R165.reuse ;  /* 0x000000a579797220 */ /* 0x080fe20000410000 */
[-C--:B------:R-:W-:Y:S01]  /*14620*/  FMUL.FTZ R124, R124, R165.reuse ;  /* 0x000000a57c7c7220 */ /* 0x080fe20000410000 */
[----:B------:R-:W5:Y:S01]  /*14630*/  MUFU.EX2 R163, R225 ;  /* 0x000000e100a37308 */ /* 0x000f620000000800 */
        /* <DEDUP_REMOVED lines=13> */
[----:B------:R-:W-:Y:S01]  /*14710*/  FMUL.FTZ R149, R149, R165 ;  /* 0x000000a595957220 */ /* 0x000fe20000410000 */
[----:B----4-:R-:W-:Y:S01]  /*14720*/  FADD.FTZ R0, R217, R0 ;  /* 0x00000000d9007221 */ /* 0x010fe20000010000 */
[----:B------:R-:W4:Y:S01]  /*14730*/  MUFU.EX2 R168, R168 ;  /* 0x000000a800a87308 */ /* 0x000f220000000800 */
[----:B--2---:R-:W-:Y:S01]  /*14740*/  FADD.FTZ R3, R162, R3 ;  /* 0x00000003a2037221 */ /* 0x004fe20000010000 */
[----:B------:R2:W-:Y:S01]  /*14750*/  @!P2 STS [R152+0x28820], R169 ;  /* 0x028820a99800a388 */ /* 0x0005e20000000800 */
[----:B---3--:R-:W-:Y:S01]  /*14760*/  FADD.FTZ R0, R224, R0 ;  /* 0x00000000e0007221 */ /* 0x008fe20000010000 */
[----:B------:R-:W-:Y:S01]  /*14770*/  F2FP.F16.F32.PACK_AB R160, R182, R167 ;  /* 0x000000a7b6a0723e */ /* 0x000fe200000000ff */
[----:B------:R-:W-:Y:S01]  /*14780*/  FADD.FTZ R3, R173, R3 ;  /* 0x00000003ad037221 */ /* 0x000fe20000010000 */
[----:B------:R-:W-:Y:S01]  /*14790*/  F2FP.F16.F32.PACK_AB R155, R211, R155 ;  /* 0x0000009bd39b723e */ /* 0x000fe200000000ff */
[----:B-----5:R-:W-:Y:S01]  /*147a0*/  FADD.FTZ R0, R163, R0 ;  /* 0x00000000a3007221 */ /* 0x020fe20000010000 */
[----:B0-----:R-:W0:Y:S01]  /*147b0*/  MUFU.EX2 R165, R170 ;  /* 0x000000aa00a57308 */ /* 0x001e220000000800 */
[----:B-1----:R-:W-:Y:S01]  /*147c0*/  FADD.FTZ R3, R164, R3 ;  /* 0x00000003a4037221 */ /* 0x002fe20000010000 */
[----:B------:R-:W-:Y:S01]  /*147d0*/  F2FP.F16.F32.PACK_AB R157, R213, R157 ;  /* 0x0000009dd59d723e */ /* 0x000fe200000000ff */
[----:B------:R-:W-:Y:S01]  /*147e0*/  FMUL.FTZ R26, R26, R169 ;  /* 0x000000a91a1a7220 */ /* 0x000fe20000410000 */
[----:B--2---:R-:W-:Y:S01]  /*147f0*/  F2FP.F16.F32.PACK_AB R152, R218, R181 ;  /* 0x000000b5da98723e */ /* 0x004fe200000000ff */
[----:B------:R-:W-:Y:S01]  /*14800*/  FADD.FTZ R3, R177, R3 ;  /* 0x00000003b1037221 */ /* 0x000fe20000010000 */
[----:B------:R-:W-:Y:S01]  /*14810*/  F2FP.F16.F32.PACK_AB R159, R161, R159 ;  /* 0x0000009fa19f723e */ /* 0x000fe200000000ff */
[-C--:B------:R-:W-:Y:S01]  /*14820*/  FMUL.FTZ R27, R27, R169.reuse ;  /* 0x000000a91b1b7220 */ /* 0x080fe20000410000 */
[----:B------:R-:W1:Y:S01]  /*14830*/  MUFU.EX2 R166, R179 ;  /* 0x000000b300a67308 */ /* 0x000e620000000800 */
[----:B----4-:R-:W-:Y:S01]  /*14840*/  FADD.FTZ R0, R168, R0 ;  /* 0x00000000a8007221 */ /* 0x010fe20000010000 */
[----:B------:R-:W-:Y:S01]  /*14850*/  F2FP.F16.F32.PACK_AB R162, R173, R162 ;  /* 0x000000a2ada2723e */ /* 0x000fe200000000ff */
[----:B------:R-:W-:Y:S01]  /*14860*/  FMUL.FTZ R30, R30, R169 ;  /* 0x000000a91e1e7220 */ /* 0x000fe20000410000 */
[----:B------:R-:W-:Y:S01]  /*14870*/  F2FP.F16.F32.PACK_AB R161, R224, R217 ;  /* 0x000000d9e0a1723e */ /* 0x000fe200000000ff */
[----:B------:R-:W-:Y:S01]  /*14880*/  FMUL.FTZ R31, R31, R169 ;  /* 0x000000a91f1f7220 */ /* 0x000fe20000410000 */
[----:B------:R-:W-:Y:S01]  /*14890*/  F2FP.F16.F32.PACK_AB R163, R168, R163 ;  /* 0x000000a3a8a3723e */ /* 0x000fe200000000ff */
[-C--:B------:R-:W-:Y:S01]  /*148a0*/  FMUL.FTZ R34, R34, R169.reuse ;  /* 0x000000a922227220 */ /* 0x080fe20000410000 */
[----:B------:R-:W2:Y:S01]  /*148b0*/  MUFU.EX2 R172, R172 ;  /* 0x000000ac00ac7308 */ /* 0x000ea20000000800 */
[----:B0-----:R-:W-:Y:S01]  /*148c0*/  FADD.FTZ R0, R165, R0 ;  /* 0x00000000a5007221 */ /* 0x001fe20000010000 */
        /* <DEDUP_REMOVED lines=8> */
[----:B------:R-:W-:Y:S01]  /*14950*/  F2FP.F16.F32.PACK_AB R166, R153, R166 ;  /* 0x000000a699a6723e */ /* 0x000fe200000000ff */
[-C--:B------:R-:W-:Y:S01]  /*14960*/  FMUL.FTZ R46, R46, R169.reuse ;  /* 0x000000a92e2e7220 */ /* 0x080fe20000410000 */
[-C--:B------:R-:W-:Y:S01]  /*14970*/  FMUL.FTZ R47, R47, R169.reuse ;  /* 0x000000a92f2f7220 */ /* 0x080fe20000410000 */
[----:B------:R-:W-:Y:S01]  /*14980*/  FADD.FTZ R3, R153, R3 ;  /* 0x0000000399037221 */ /* 0x000fe20000010000 */
[----:B------:R-:W-:Y:S01]  /*14990*/  F2FP.F16.F32.PACK_AB R153, R183, R178 ;  /* 0x000000b2b799723e */ /* 0x000fe200000000ff */
[----:B------:R-:W-:Y:S01]  /*149a0*/  BAR.SYNC.DEFER_BLOCKING 0xf, 0x100 ;  /* 0x03c4000000007b1d */ /* 0x000fe20000010000 */
[----:B------:R-:W-:Y:S01]  /*149b0*/  FMUL.FTZ R50, R50, R169 ;  /* 0x000000a932327220 */ /* 0x000fe20000410000 */
[C---:B--2---:R-:W-:Y:S01]  /*149c0*/  FADD.FTZ R0, R172.reuse, R0 ;  /* 0x00000000ac007221 */ /* 0x044fe20000010000 */
[----:B------:R-:W-:Y:S01]  /*149d0*/  F2FP.F16.F32.PACK_AB R165, R172, R165 ;  /* 0x000000a5aca5723e */ /* 0x000fe200000000ff */
[-C--:B------:R-:W-:Y:S01]  /*149e0*/  FMUL.FTZ R51, R51, R169.reuse ;  /* 0x000000a933337220 */ /* 0x080fe20000410000 */
[-C--:B------:R-:W-:Y:S01]  /*149f0*/  FMUL.FTZ R54, R54, R169.reuse ;  /* 0x000000a936367220 */ /* 0x080fe20000410000 */
[----:B------:R-:W1:Y:S01]  /*14a00*/  MUFU.EX2 R176, R176 ;  /* 0x000000b000b07308 */ /* 0x000e620000000800 */
        /* <DEDUP_REMOVED lines=16> */
[C---:B-1----:R-:W-:Y:S01]  /*14b10*/  F2FP.F16.F32.PACK_AB R167, R176.reuse, R167 ;  /* 0x000000a7b0a7723e */ /* 0x042fe200000000ff */
[----:B------:R0:W-:Y:S01]  /*14b20*/  STSM.16.M88.4 [R200+0x26800], R152 ;  /* 0x02680098c8007844 */ /* 0x0001e20000000200 */
[----:B------:R-:W-:Y:S01]  /*14b30*/  FADD.FTZ R0, R176, R0 ;  /* 0x00000000b0007221 */ /* 0x000fe20000010000 */
        /* <DEDUP_REMOVED lines=39> */
.L_x_2745:
[----:B------:R0:W1:Y:S01]  /*14db0*/  SYNCS.PHASECHK.TRANS64.TRYWAIT P1, [R21+URZ+0x28c50], R209 ;  /* 0x028c50d1150075a7 */ /* 0x000062000802017f */
[----:B------:R-:W-:Y:S05]  /*14dc0*/  @!P0 BRA `(.L_x_2746) ;  /* 0x0000000000048947 */ /* 0x000fea0003800000 */
[----:B------:R-:W-:Y:S01]  /*14dd0*/  BPT.TRAP 0x1 ;  /* 0x000000040000795c */ /* 0x000fe20000300000 */
.L_x_2746:
[----:B------:R-:W-:Y:S04]  /*14de0*/  BSSY B1, `(.L_x_2747) ;  /* 0x0000004000017945 */ /* 0x000fe80003800000 */
[----:B-1----:R-:W-:Y:S05]  /*14df0*/  @P1 BRA `(.L_x_2748) ;  /* 0x0000000000081947 */ /* 0x002fea0003800000 */
[----:B------:R-:W1:Y:S02]  /*14e00*/  SYNCS.PHASECHK.TRANS64.TRYWAIT P1, [R21+URZ+0x28c50], R209 ;  /* 0x028c50d1150075a7 */ /* 0x000e64000802017f */
[----:B-1----:R-:W-:Y:S05]  /*14e10*/  @!P1 BRA `(.L_x_2749) ;  /* 0x000000f400b09947 */ /* 0x002fea0003800000 */
.L_x_2748:
[----:B------:R-:W-:Y:S05]  /*14e20*/  BSYNC B1 ;  /* 0x0000000000017941 */ /* 0x000fea0003800000 */
.L_x_2747:
        /* <DEDUP_REMOVED lines=8> */
[----:B------:R-:W-:Y:S01]  /*14eb0*/  VIADD R152, R168, 0x80 ;  /* 0x00000080a8987836 */ /* 0x000fe20000000000 */
        /* <DEDUP_REMOVED lines=31> */
.L_x_2750:
[C---:B------:R-:W-:Y:S01]  /*150b0*/  ISETP.GT.AND P1, PT, R12.reuse, R207, PT ;  /* 0x000000cf0c00720c */ /* 0x040fe20003f24270 */
[----:B01----:R-:W-:Y:S02]  /*150c0*/  VIADD R21, R21, 0x28c60 ;  /* 0x00028c6015157836 */ /* 0x003fe40000000000 */
[----:B------:R-:W-:Y:S02]  /*150d0*/  VIADD R12, R12, 0xffffffff ;  /* 0xffffffff0c0c7836 */ /* 0x000fe40000000000 */
[----:B------:R-:W-:Y:S01]  /*150e0*/  IMAD.MOV.U32 R211, RZ, RZ, R15 ;  /* 0x000000ffffd37224 */ /* 0x000fe200078e000f */
[----:B------:R-:W-:Y:S01]  /*150f0*/  PRMT R21, R186, 0x654, R21 ;  /* 0x00000654ba157816 */ /* 0x000fe20000000015 */
[----:B------:R-:W-:Y:S02]  /*15100*/  IMAD.MOV.U32 R213, RZ, RZ, R13 ;  /* 0x000000ffffd57224 */ /* 0x000fe400078e000d */
[----:B------:R-:W-:Y:S01]  /*15110*/  IMAD.MOV.U32 R217, RZ, RZ, R17 ;  /* 0x000000ffffd97224 */ /* 0x000fe200078e0011 */
[----:B------:R0:W-:Y:S03]  /*15120*/  SYNCS.ARRIVE.TRANS64.RED.A1T0 RZ, [R21+URZ], RZ ;  /* 0x000000ff15ff79a7 */ /* 0x0001e6000810043f */
[----:B------:R-:W-:Y:S05]  /*15130*/  @P1 BRA `(.L_x_2751) ;  /* 0xffffffd400d01947 */ /* 0x000fea000383ffff */
.L_x_2730:
[----:B------:R-:W-:Y:S05]  /*15140*/  BSYNC B0 ;  /* 0x0000000000007941 */ /* 0x000fea0003800000 */
.L_x_2729:
[----:B0-----:R-:W2:Y:S01]  /*15150*/  LDL.LU R21, [R1+0x58] ;  /* 0x0000580001157983 */ /* 0x001ea20000300800 */
[----:B------:R-:W-:Y:S01]  /*15160*/  IMAD.MOV.U32 R155, RZ, RZ, -0x800000 ;  /* 0xff800000ff9b7424 */ /* 0x000fe200078e00ff */
[----:B------:R-:W-:Y:S02]  /*15170*/  MOV R154, 0xff800000 ;  /* 0xff800000009a7802 */ /* 0x000fe40000000f00 */
        /* <DEDUP_REMOVED lines=97> */
[-C--:B------:R-:W-:Y:S01]  /*15790*/  FMUL.FTZ R46, R46, R0.reuse ;  /* 0x000000002e2e7220 */ /* 0x080fe20000410000 */
        /* <DEDUP_REMOVED lines=68> */
.L_x_2605:
[----:B------:R-:W-:Y:S05]  /*15be0*/  BSYNC B7 ;  /* 0x0000000000077941 */ /* 0x000fea0003800000 */
.L_x_2593:
[----:B------:R-:W2:Y:S08]  /*15bf0*/  S2UR UR4, SR_CgaCtaId ;  /* 0x00000000000479c3 */ /* 0x000eb00000008800 */
[----:B------:R-:W-:Y:S01]  /*15c00*/  BAR.SYNC.DEFER_BLOCKING 0x5, 0x180 ;  /* 0x0146000000007b1d */ /* 0x000fe20000010000 */
[----:B------:R-:W-:-:S05]  /*15c10*/  MOV R2, 0x400 ;  /* 0x0000040000027802 */ /* 0x000fca0000000f00 */
[----:B------:R-:W-:Y:S01]  /*15c20*/  BSSY B0, `(.L_x_2752) ;  /* 0x00004e7000007945 */ /* 0x000fe20003800000 */
[----:B--2---:R-:W-:-:S05]  /*15c30*/  IMAD.U32 R186, RZ, RZ, UR4 ;  /* 0x00000004ffba7e24 */ /* 0x004fca000f8e00ff */
[----:B------:R-:W-:-:S05]  /*15c40*/  LEA R2, R186, R2, 0x18 ;  /* 0x00000002ba027211 */ /* 0x000fca00078ec0ff */
[----:B-----5:R2:W3:Y:S01]  /*15c50*/  LDS.128 R80, [R2+0x28cd0] ;  /* 0x028cd00002507984 */ /* 0x0204e20000000c00 */
[----:B------:R-:W-:Y:S06]  /*15c60*/  BAR.ARV 0x4, 0x180 ;  /* 0x0106000000007b1d */ /* 0x000fec0000002000 */
[----:B------:R-:W-:Y:S05]  /*15c70*/  @P0 BRA `(.L_x_2753) ;  /* 0x0000003c00800947 */ /* 0x000fea0003800000 */
[----:B------:R-:W2:Y:S01]  /*15c80*/  LDL R3, [R1+0x68] ;  /* 0x0000680001037983 */ /* 0x000ea20000100800 */
[----:B------:R-:W3:Y:S01]  /*15c90*/  S2R R0, SR_SWINHI ;  /* 0x0000000000007919 */ /* 0x000ee20000002f00 */
[----:B----4-:R-:W-:Y:S01]  /*15ca0*/  F2FP.F16.F32.PACK_AB R10, R29, R28 ;  /* 0x0000001c1d0a723e */ /* 0x010fe200000000ff */
[----:B------:R-:W-:Y:S01]  /*15cb0*/  ULDC.64 UR4, c[0x0][0xc08] ;  /* 0x0003020000047ab9 */ /* 0x000fe20000000a00 */
[----:B-1----:R-:W-:Y:S01]  /*15cc0*/  F2FP.F16.F32.PACK_AB R11, R31, R30 ;  /* 0x0000001e1f0b723e */ /* 0x002fe200000000ff */
[----:B------:R-:W4:Y:S01]  /*15cd0*/  LDL R157, [R1+0x50] ;  /* 0x00005000019d7983 */ /* 0x000f220000100800 */
[----:B0-----:R-:W-:Y:S01]  /*15ce0*/  F2FP.F16.F32.PACK_AB R12, R33, R32 ;  /* 0x00000020210c723e */ /* 0x001fe200000000ff */
[----:B------:R-:W-:Y:S01]  /*15cf0*/  ULDC.64 UR6, c[0x0][0xc00] ;  /* 0x0003000000067ab9 */ /* 0x000fe20000000a00 */
[----:B------:R-:W-:Y:S02]  /*15d00*/  MOV R152, R2 ;  /* 0x0000000200987202 */ /* 0x000fe40000000f00 */
[----:B---3--:R-:W-:-:S02]  /*15d10*/  MOV R153, R0 ;  /* 0x0000000000997202 */ /* 0x008fc40000000f00 */
[----:B------:R-:W-:Y:S02]  /*15d20*/  F2FP.F16.F32.PACK_AB R13, R35, R34 ;  /* 0x00000022230d723e */ /* 0x000fe400000000ff */
[----:B------:R-:W-:Y:S02]  /*15d30*/  F2FP.F16.F32.PACK_AB R14, R37, R36 ;  /* 0x00000024250e723e */ /* 0x000fe400000000ff */
[----:B------:R-:W-:Y:S01]  /*15d40*/  F2FP.F16.F32.PACK_AB R15, R39, R38 ;  /* 0x00000026270f723e */ /* 0x000fe200000000ff */
[----:B------:R-:W-:Y:S01]  /*15d50*/  BAR.SYNC.DEFER_BLOCKING 0x1, 0x100 ;  /* 0x0044000000007b1d */ /* 0x000fe20000010000 */
[----:B--2---:R-:W-:-:S03]  /*15d60*/  IMAD.WIDE R20, R3, 0x2, R152 ;  /* 0x0000000203147825 */ /* 0x004fc600078e0298 */
        /* <DEDUP_REMOVED lines=137> */
[----:B------:R-:W-:-:S04]  /*16600*/  LOP3.LUT R0, R8, 0x380, RZ, 0xc0, !PT ;  /* 0x0000038008007812 */ /* 0x000fc800078ec0ff */
[----:B------:R-:W-:Y:S02]  /*16610*/  SHF.R.U64 R0, R0, 0x3, RZ ;  /* 0x0000000300007819 */ /* 0x000fe400000012ff */
[----:B------:R-:W-:Y:S02]  /*16620*/  IADD3.X R9, RZ, R21, RZ, P0, !PT ;  /* 0x00000015ff097210 */ /* 0x000fe400007fe4ff */
[----:B------:R-:W-:Y:S02]  /*16630*/  LOP3.LUT R8, R0, R8, RZ, 0x3c, !PT ;  /* 0x0000000800087212 */ /* 0x000fe400078e3cff */
[----:B------:R-:W-:Y:S02]  /*16640*/  F2FP.F16.F32.PACK_AB R12, R129, R128 ;  /* 0x00000080810c723e */ /* 0x000fe400000000ff */
[----:B------:R-:W-:Y:S02]  /*16650*/  MOV R8, R8 ;  /* 0x0000000800087202 */ /* 0x000fe40000000f00 */
[----:B------:R-:W-:-:S02]  /*16660*/  F2FP.F16.F32.PACK_AB R13, R131, R130 ;  /* 0x00000082830d723e */ /* 0x000fc400000000ff */
        /* <DEDUP_REMOVED lines=8> */
[----:B------:R-:W-:Y:S02]  /*166f0*/  IADD3 R0, P0, R20, 0x6060, RZ ;  /* 0x0000606014007810 */ /* 0x000fe40007f1e0ff */
[----:B------:R-:W-:Y:S02]  /*16700*/  MOV R3, R8 ;  /* 0x0000000800037202 */ /* 0x000fe40000000f00 */
[----:B------:R-:W-:Y:S01]  /*16710*/  F2FP.F16.F32.PACK_AB R8, R137, R136 ;  /* 0x000000888908723e */ /* 0x000fe200000000ff */
[----:B------:R-:W-:Y:S01]  /*16720*/  IMAD.X R21, RZ, RZ, R21, P0 ;  /* 0x000000ffff157224 */ /* 0x000fe200000e0615 */
[----:B------:R-:W-:Y:S02]  /*16730*/  F2FP.F16.F32.PACK_AB R9, R139, R138 ;  /* 0x0000008a8b09723e */ /* 0x000fe400000000ff */
[----:B------:R-:W-:-:S02]  /*16740*/  F2FP.F16.F32.PACK_AB R10, R141, R140 ;  /* 0x0000008c8d0a723e */ /* 0x000fc400000000ff */
[----:B------:R-:W-:Y:S02]  /*16750*/  F2FP.F16.F32.PACK_AB R11, R143, R142 ;  /* 0x0000008e8f0b723e */ /* 0x000fe400000000ff */
[----:B------:R-:W-:-:S03]  /*16760*/  ISETP.NE.U32.AND P0, PT, RZ, UR4, PT ;  /* 0x00000004ff007c0c */ /* 0x000fc6000bf05070 */
[----:B------:R0:W-:Y:S01]  /*16770*/  STSM.16.M88.4 [R3], R8 ;  /* 0x0000000803007844 */ /* 0x0001e20000000200 */
[----:B------:R-:W-:Y:S02]  /*16780*/  ISETP.NE.AND.EX P0, PT, RZ, UR5, PT, P0 ;  /* 0x00000005ff007c0c */ /* 0x000fe4000bf05300 */
[----:B------:R-:W-:Y:S02]  /*16790*/  F2FP.F16.F32.PACK_AB R12, R145, R144 ;  /* 0x00000090910c723e */ /* 0x000fe400000000ff */
[----:B0-----:R-:W-:-:S09]  /*167a0*/  LOP3.LUT R3, R0, 0x380, RZ, 0xc0, !PT ;  /* 0x0000038000037812 */ /* 0x001fd200078ec0ff */
[----:B------:R-:W4:Y:S01]  /*167b0*/  @P0 LDC.64 R10, c[0x0][0xc08] ;  /* 0x00030200ff0a0b82 */ /* 0x000f220000000a00 */
[----:B------:R-:W-:-:S04]  /*167c0*/  SHF.R.U64 R3, R3, 0x3, RZ ;  /* 0x0000000303037819 */ /* 0x000fc800000012ff */
[----:B------:R-:W-:Y:S02]  /*167d0*/  LOP3.LUT R20, R3, R0, RZ, 0x3c, !PT ;  /* 0x0000000003147212 */ /* 0x000fe400078e3cff */
[----:B------:R-:W-:Y:S02]  /*167e0*/  F2FP.F16.F32.PACK_AB R13, R147, R146 ;  /* 0x00000092930d723e */ /* 0x000fe400000000ff */
[----:B------:R-:W-:Y:S02]  /*167f0*/  MOV R20, R20 ;  /* 0x0000001400147202 */ /* 0x000fe40000000f00 */
[----:B------:R-:W-:Y:S02]  /*16800*/  F2FP.F16.F32.PACK_AB R14, R149, R148 ;  /* 0x00000094950e723e */ /* 0x000fe400000000ff */
[----:B------:R-:W-:-:S05]  /*16810*/  F2FP.F16.F32.PACK_AB R15, R151, R150 ;  /* 0x00000096970f723e */ /* 0x000fca00000000ff */
[----:B------:R0:W-:Y:S01]  /*16820*/  STSM.16.M88.4 [R20], R12 ;  /* 0x0000000c14007844 */ /* 0x0001e20000000200 */
[----:B------:R-:W-:Y:S02]  /*16830*/  ULDC UR4, c[0x0][0xa88] ;  /* 0x0002a20000047ab9 */ /* 0x000fe40000000800 */
[----:B------:R-:W-:Y:S02]  /*16840*/  IMAD.U32 R8, RZ, RZ, UR4 ;  /* 0x00000004ff087e24 */ /* 0x000fe4000f8e00ff */
[----:B----4-:R-:W-:Y:S01]  /*16850*/  @P0 IMAD.WIDE R10, R157, 0x4, R10 ;  /* 0x000000049d0a0825 */ /* 0x010fe200078e020a */
[----:B------:R-:W-:Y:S01]  /*16860*/  BAR.SYNC.DEFER_BLOCKING 0x1, 0x100 ;  /* 0x0044000000007b1d */ /* 0x000fe20000010000 */
[----:B------:R-:W-:-:S04]  /*16870*/  ISETP.NE.U32.AND P1, PT, RZ, UR6, PT ;  /* 0x00000006ff007c0c */ /* 0x000fc8000bf25070 */
[----:B------:R-:W-:Y:S01]  /*16880*/  ISETP.NE.AND.EX P1, PT, RZ, UR7, PT, P1 ;  /* 0x00000007ff007c0c */ /* 0x000fe2000bf25310 */
[----:B------:R1:W5:Y:S02]  /*16890*/  @P0 LDG.E R8, desc[UR40][R10.64] ;  /* 0x000000280a080981 */ /* 0x000364000c1e1900 */
[----:B-1----:R-:W1:Y:S01]  /*168a0*/  LDC.64 R10, c[0x0][0xc00] ;  /* 0x00030000ff0a7b82 */ /* 0x002e620000000a00 */
[----:B------:R-:W-:Y:S02]  /*168b0*/  IMAD.MOV.U32 R3, RZ, RZ, RZ ;  /* 0x000000ffff037224 */ /* 0x000fe400078e00ff */
[----:B-1----:R-:W-:-:S07]  /*168c0*/  IMAD.WIDE R10, R157, 0x4, R10 ;  /* 0x000000049d0a7825 */ /* 0x002fce00078e020a */
[----:B------:R0:W5:Y:S01]  /*168d0*/  @P1 LDG.E R3, desc[UR40][R10.64] ;  /* 0x000000280a031981 */ /* 0x000162000c1e1900 */
[----:B------:R-:W-:Y:S05]  /*168e0*/  @P0 BRA `(.L_x_2754) ;  /* 0x0000000000100947 */ /* 0x000fea0003800000 */
[----:B------:R-:W-:Y:S05]  /*168f0*/  @!P1 BRA `(.L_x_2754) ;  /* 0x00000000000c9947 */ /* 0x000fea0003800000 */
[----:B-----5:R-:W2:Y:S04]  /*16900*/  LDG.E R8, desc[UR40][R10.64] ;  /* 0x000000280a087981 */ /* 0x020ea8000c1e1900 */
[----:B0-----:R-:W2:Y:S02]  /*16910*/  LDG.E R10, desc[UR40][R10.64+0x4] ;  /* 0x000004280a0a7981 */ /* 0x001ea4000c1e1900 */
[----:B--2---:R-:W-:-:S07]  /*16920*/  IMAD.IADD R8, R10, 0x1, -R8 ;  /* 0x000000010a087824 */ /* 0x004fce00078e0a08 */
.L_x_2754:
[----:B------:R-:W2:Y:S01]  /*16930*/  LDL R0, [R1+0x5c] ;  /* 0x00005c0001007983 */ /* 0x000ea20000100800 */
[----:B------:R-:W-:-:S03]  /*16940*/  ULDC UR4, c[0x0][0xad4] ;  /* 0x0002b50000047ab9 */ /* 0x000fc60000000800 */
[----:B------:R-:W3:Y:S04]  /*16950*/  LDL.LU R9, [R1+0x4c] ;  /* 0x00004c0001097983 */ /* 0x000ee80000300800 */
[----:B--2---:R-:W1:Y:S01]  /*16960*/  SHFL.IDX PT, R0, R0, RZ, 0x1f ;  /* 0x00001fff00007589 */ /* 0x004e6200000e0000 */
[----:B---3--:R-:W-:-:S04]  /*16970*/  ISETP.NE.AND P1, PT, R9, RZ, PT ;  /* 0x000000ff0900720c */ /* 0x008fc80003f25270 */
[----:B------:R-:W-:Y:S02]  /*16980*/  SEL R9, R9, UR4, P1 ;  /* 0x0000000409097c07 */ /* 0x000fe40008800000 */
[----:B-1----:R-:W-:Y:S02]  /*16990*/  ISETP.NE.AND P0, PT, R0, RZ, PT ;  /* 0x000000ff0000720c */ /* 0x002fe40003f05270 */
[----:B-----5:R-:W-:-:S11]  /*169a0*/  SHF.R.S32.HI R0, RZ, 0x1f, R3 ;  /* 0x0000001fff007819 */ /* 0x020fd60000011403 */
[----:B------:R-:W-:Y:S05]  /*169b0*/  @P0 BRA `(.L_x_2755) ;  /* 0x0000000000fc0947 */ /* 0x000fea0003800000 */
[----:B------:R-:W2:Y:S04]  /*169c0*/  LDL R80, [R1+0x54] ;  /* 0x0000540001507983 */ /* 0x000ea80000100800 */
[----:B------:R-:W3:Y:S01]  /*169d0*/  LDL R158, [R1+0x64] ;  /* 0x00006400019e7983 */ /* 0x000ee20000100800 */
[----:B0-----:R-:W-:Y:S01]  /*169e0*/  IMAD.MOV.U32 R14, RZ, RZ, 0x9b8 ;  /* 0x000009b8ff0e7424 */ /* 0x001fe200078e00ff */
[----:B------:R-:W-:Y:S01]  /*169f0*/  ISETP.GT.AND P1, PT, R9, 0x1, PT ;  /* 0x000000010900780c */ /* 0x000fe20003f24270 */
[----:B------:R-:W0:Y:S01]  /*16a00*/  LDC R156, c[0x0][0xbe8] ;  /* 0x0002fa00ff9c7b82 */ /* 0x000e220000000800 */
[----:B------:R-:W-:Y:S01]  /*16a10*/  ISETP.NE.U32.AND P0, PT, RZ, UR6, PT ;  /* 0x00000006ff007c0c */ /* 0x000fe2000bf05070 */
[----:B------:R-:W-:Y:S01]  /*16a20*/  IMAD.IADD R23, R206, 0x1, R196 ;  /* 0x00000001ce177824 */ /* 0x000fe200078e02c4 */
[----:B------:R-:W-:-:S02]  /*16a30*/  SEL R14, R14, 0x978, P1 ;  /* 0x000009780e0e7807 */ /* 0x000fc40000800000 */
[----:B------:R-:W-:Y:S02]  /*16a40*/  ISETP.NE.AND.EX P0, PT, RZ, UR7, PT, P0 ;  /* 0x00000007ff007c0c */ /* 0x000fe4000bf05300 */
[----:B------:R-:W-:Y:S01]  /*16a50*/  SHF.R.S32.HI R15, RZ, 0x1f, R157 ;  /* 0x0000001fff0f7819 */ /* 0x000fe2000001149d */
[----:B------:R-:W1:Y:S01]  /*16a60*/  LDC.64 R12, c[0x0][R14+0x220] ;  /* 0x000088000e0c7b82 */ /* 0x000e620000000a00 */
[----:B------:R-:W-:Y:S02]  /*16a70*/  SEL R20, R157, RZ, !P0 ;  /* 0x000000ff9d147207 */ /* 0x000fe40004000000 */
[----:B------:R-:W-:-:S05]  /*16a80*/  SEL R15, R15, RZ, !P0 ;  /* 0x000000ff0f0f7207 */ /* 0x000fca0004000000 */
[----:B------:R-:W4:Y:S01]  /*16a90*/  LDC.64 R10, c[0x0][R14+0x218] ;  /* 0x000086000e0a7b82 */ /* 0x000f220000000a00 */
[----:B0-----:R-:W-:Y:S01]  /*16aa0*/  ISETP.NE.AND P0, PT, R156, 0x1, PT ;  /* 0x000000019c00780c */ /* 0x001fe20003f05270 */
[----:B-1----:R-:W-:-:S04]  /*16ab0*/  IMAD R13, R13, R20, RZ ;  /* 0x000000140d0d7224 */ /* 0x002fc800078e02ff */
[C---:B------:R-:W-:Y:S02]  /*16ac0*/  IMAD R15, R12.reuse, R15, R13 ;  /* 0x0000000f0c0f7224 */ /* 0x040fe400078e020d */
[----:B------:R-:W-:-:S04]  /*16ad0*/  IMAD.WIDE.U32 R12, R12, R20, RZ ;  /* 0x000000140c0c7225 */ /* 0x000fc800078e00ff */
[-C--:B----4-:R-:W-:Y:S02]  /*16ae0*/  IMAD R20, R11, R188.reuse, RZ ;  /* 0x000000bc0b147224 */ /* 0x090fe400078e02ff */
[----:B------:R-:W-:-:S04]  /*16af0*/  IMAD.WIDE.U32 R10, R10, R188, RZ ;  /* 0x000000bc0a0a7225 */ /* 0x000fc800078e00ff */
[----:B------:R-:W-:Y:S01]  /*16b00*/  IMAD.IADD R20, R11, 0x1, R20 ;  /* 0x000000010b147824 */ /* 0x000fe200078e0214 */
[----:B------:R-:W-:Y:S01]  /*16b10*/  IADD3 R21, P2, P3, R12, R10, R3 ;  /* 0x0000000a0c157210 */ /* 0x000fe20007b5e003 */
[----:B------:R-:W0:Y:S01]  /*16b20*/  @P0 LDC R11, c[0x0][0xbec] ;  /* 0x0002fb00ff0b0b82 */ /* 0x000e220000000800 */
[----:B------:R-:W-:-:S05]  /*16b30*/  IMAD.IADD R15, R13, 0x1, R15 ;  /* 0x000000010d0f7824 */ /* 0x000fca00078e020f */
[----:B------:R-:W-:Y:S01]  /*16b40*/  IADD3.X R15, R15, R20, R0, P2, P3 ;  /* 0x000000140f0f7210 */ /* 0x000fe200017e6400 */
[----:B------:R-:W-:Y:S01]  /*16b50*/  IMAD.MOV.U32 R20, RZ, RZ, R23 ;  /* 0x000000ffff147224 */ /* 0x000fe200078e0017 */
[----:B------:R-:W1:Y:S01]  /*16b60*/  @P0 LDC R10, c[0x0][0xbf0] ;  /* 0x0002fc00ff0a0b82 */ /* 0x000e620000000800 */
[----:B0-----:R-:W-:-:S05]  /*16b70*/  @P0 IMAD.HI.U32 R11, R23, R11, RZ ;  /* 0x0000000b170b0227 */ /* 0x001fca00078e00ff */
[----:B-1----:R-:W-:Y:S02]  /*16b80*/  @P0 SHF.R.U32.HI R20, RZ, R10, R11 ;  /* 0x0000000aff140219 */ /* 0x002fe4000001160b */
[----:B------:R-:W0:Y:S01]  /*16b90*/  LDC.64 R10, c[0x0][R14+0x228] ;  /* 0x00008a000e0a7b82 */ /* 0x000e220000000a00 */
[----:B--2---:R-:W-:-:S05]  /*16ba0*/  SEL R80, R80, RZ, P1 ;  /* 0x000000ff50507207 */ /* 0x004fca0000800000 */
        /* <DEDUP_REMOVED lines=9> */
[----:B------:R-:W-:-:S02]  /*16c40*/  IMAD.IADD R15, R194, 0x1, R196 ;  /* 0x00000001c20f7824 */ /* 0x000fc400078e02c4 */
[----:B0-----:R-:W-:Y:S01]  /*16c50*/  SHF.R.S32.HI R14, RZ, 0x1f, R21 ;  /* 0x0000001fff0e7819 */ /* 0x001fe20000011415 */
        /* <DEDUP_REMOVED lines=10> */
[----:B------:R-:W-:Y:S01]  /*16d00*/  ISETP.NE.AND P0, PT, R189, R10, PT ;  /* 0x0000000abd00720c */ /* 0x000fe20003f05270 */
[----:B------:R-:W-:Y:S04]  /*16d10*/  SHFL.IDX PT, R12, R13, 0x1, 0x1c1f ;  /* 0x003c1f000d0c7f89 */ /* 0x000fe800000e0000 */
[----:B------:R-:W-:Y:S04]  /*16d20*/  SHFL.IDX PT, R10, R13, RZ, 0x1c1f ;  /* 0x001c1fff0d0a7589 */ /* 0x000fe800000e0000 */
[----:B------:R-:W0:Y:S04]  /*16d30*/  SHFL.IDX PT, R11, R14, RZ, 0x1c1f ;  /* 0x001c1fff0e0b7589 */ /* 0x000e2800000e0000 */
[----:B------:R1:W2:Y:S02]  /*16d40*/  SHFL.IDX PT, R13, R14, 0x1, 0x1c1f ;  /* 0x003c1f000e0d7f89 */ /* 0x0002a400000e0000 */
[----:B-1----:R-:W-:-:S05]  /*16d50*/  IMAD R14, R8, R156, RZ ;  /* 0x0000009c080e7224 */ /* 0x002fca00078e02ff */
[C---:B------:R-:W-:Y:S01]  /*16d60*/  ISETP.GE.OR P1, PT, R15.reuse, R14, P0 ;  /* 0x0000000e0f00720c */ /* 0x040fe20000726670 */
[----:B------:R-:W-:-:S05]  /*16d70*/  VIADD R15, R15, 0x8 ;  /* 0x000000080f0f7836 */ /* 0x000fca0000000000 */
[----:B------:R-:W-:-:S07]  /*16d80*/  ISETP.GE.OR P0, PT, R15, R14, P0 ;  /* 0x0000000e0f00720c */ /* 0x000fce0000706670 */
[----:B0-----:R1:W-:Y:S06]  /*16d90*/  @!P1 ST.E desc[UR40][R10.64], R155 ;  /* 0x0000009b0a009985 */ /* 0x0013ec000c101928 */
[----:B--2---:R1:W-:Y:S02]  /*16da0*/  @!P0 ST.E desc[UR40][R12.64], R154 ;  /* 0x0000009a0c008985 */ /* 0x0043e4000c101928 */
.L_x_2755:
        /* <DEDUP_REMOVED lines=9> */
[----:B------:R-:W-:-:S04]  /*16e40*/  SHF.R.S32.HI R4, RZ, 0x1f, R21 ;  /* 0x0000001fff047819 */ /* 0x000fc80000011415 */
[----:B------:R-:W-:-:S04]  /*16e50*/  LEA.HI R23, R4, R21, RZ, 0x3 ;  /* 0x0000001504177211 */ /* 0x000fc800078f18ff */
[----:B0-----:R-:W-:-:S05]  /*16e60*/  SHF.R.S32.HI R20, RZ, 0x3, R23 ;  /* 0x00000003ff147819 */ /* 0x001fca0000011417 */
[----:B------:R-:W-:-:S04]  /*16e70*/  IMAD R5, R20, 0x40, R199 ;  /* 0x0000004014057824 */ /* 0x000fc800078e02c7 */
[----:B------:R-:W-:-:S03]  /*16e80*/  IMAD.WIDE R152, R5, 0x2, R152 ;  /* 0x0000000205987825 */ /* 0x000fc600078e0298 */
[----:B------:R-:W-:Y:S01]  /*16e90*/  IADD3 R37, P0, R152, 0x5000, RZ ;  /* 0x0000500098257810 */ /* 0x000fe20007f1e0ff */
[----:B------:R-:W-:Y:S01]  /*16ea0*/  IMAD R0, R0, UR4, RZ ;  /* 0x0000000400007c24 */ /* 0x000fe2000f8e02ff */
[----:B------:R-:W-:Y:S02]  /*16eb0*/  IADD3 R41, P1, R152, 0x6000, RZ ;  /* 0x0000600098297810 */ /* 0x000fe40007f3e0ff */
[----:B------:R-:W-:Y:S01]  /*16ec0*/  LOP3.LUT R36, R37, 0x380, RZ, 0xc0, !PT ;  /* 0x0000038025247812 */ /* 0x000fe200078ec0ff */
[----:B------:R-:W-:Y:S01]  /*16ed0*/  IMAD R87, R3, UR5, R0 ;  /* 0x0000000503577c24 */ /* 0x000fe2000f8e0200 */
[----:B------:R-:W-:Y:S02]  /*16ee0*/  LOP3.LUT R40, R41, 0x380, RZ, 0xc0, !PT ;  /* 0x0000038029287812 */ /* 0x000fe400078ec0ff */
[----:B------:R-:W-:Y:S01]  /*16ef0*/  SHF.R.U64 R36, R36, 0x3, RZ ;  /* 0x0000000324247819 */ /* 0x000fe200000012ff */
[----:B-1----:R-:W-:Y:S01]  /*16f00*/  IMAD.WIDE.U32 R10, R3, UR4, RZ ;  /* 0x00000004030a7c25 */ /* 0x002fe2000f8e00ff */
[----:B------:R-:W-:Y:S01]  /*16f10*/  LOP3.LUT R0, R23, 0xfffffff8, RZ, 0xc0, !PT ;  /* 0xfffffff817007812 */ /* 0x000fe200078ec0ff */
[----:B------:R-:W-:Y:S01]  /*16f20*/  ULDC.64 UR4, c[0x0][0xae8] ;  /* 0x0002ba0000047ab9 */ /* 0x000fe20000000a00 */
[----:B------:R-:W-:Y:S01]  /*16f30*/  LOP3.LUT R36, R36, R37, RZ, 0x3c, !PT ;  /* 0x0000002524247212 */ /* 0x000fe200078e3cff */
[----:B------:R-:W-:Y:S01]  /*16f40*/  IMAD.X R37, RZ, RZ, R153, P0 ;  /* 0x000000ffff257224 */ /* 0x000fe200000e0699 */
[----:B------:R-:W-:-:S02]  /*16f50*/  IADD3 R65, P0, R152, 0xc000, RZ ;  /* 0x0000c00098417810 */ /* 0x000fc40007f1e0ff */
[----:B------:R-:W-:Y:S02]  /*16f60*/  IADD3 R45, P2, R152, 0x7000, RZ ;  /* 0x00007000982d7810 */ /* 0x000fe40007f5e0ff */
[----:B------:R-:W-:Y:S01]  /*16f70*/  LOP3.LUT R64, R65, 0x380, RZ, 0xc0, !PT ;  /* 0x0000038041407812 */ /* 0x000fe200078ec0ff */
[----:B------:R-:W-:Y:S01]  /*16f80*/  IMAD.IADD R11, R11, 0x1, R87 ;  /* 0x000000010b0b7824 */ /* 0x000fe200078e0257 */
[----:B------:R-:W-:Y:S01]  /*16f90*/  SHF.R.U64 R40, R40, 0x3, RZ ;  /* 0x0000000328287819 */ /* 0x000fe200000012ff */
[----:B------:R-:W-:Y:S01]  /*16fa0*/  IMAD.IADD R3, R21, 0x1, -R0 ;  /* 0x0000000115037824 */ /* 0x000fe200078e0a00 */
[----:B------:R-:W-:Y:S01]  /*16fb0*/  SHF.R.U64 R64, R64, 0x3, RZ ;  /* 0x0000000340407819 */ /* 0x000fe200000012ff */
[----:B------:R-:W-:Y:S01]  /*16fc0*/  IMAD.WIDE.U32 R10, R188, UR4, R10 ;  /* 0x00000004bc0a7c25 */ /* 0x000fe2000f8e000a */
[----:B------:R-:W-:Y:S01]  /*16fd0*/  LOP3.LUT R44, R45, 0x380, RZ, 0xc0, !PT ;  /* 0x000003802d2c7812 */ /* 0x000fe200078ec0ff */
[----:B------:R-:W5:Y:S01]  /*16fe0*/  LD.E.128 R36, desc[UR40][R36.64] ;  /* 0x0000002824247980 */ /* 0x000f62000c101d00 */
[----:B------:R-:W-:Y:S01]  /*16ff0*/  LOP3.LUT R64, R64, R65, RZ, 0x3c, !PT ;  /* 0x0000004140407212 */ /* 0x000fe200078e3cff */
[----:B------:R-:W-:Y:S01]  /*17000*/  IMAD.X R65, RZ, RZ, R153, P0 ;  /* 0x000000ffff417224 */ /* 0x000fe200000e0699 */
[----:B---3--:R-:W-:-:S02]  /*17010*/  ISETP.NE.AND P0, PT, R85, 0x1, PT ;  /* 0x000000015500780c */ /* 0x008fc40003f05270 */
[----:B------:R-:W-:Y:S01]  /*17020*/  SHF.R.S32.HI R0, RZ, 0x1f, R9 ;  /* 0x0000001fff007819 */ /* 0x000fe20000011409 */
[----:B------:R-:W-:Y:S01]  /*17030*/  IMAD R11, R188, UR5, R11 ;  /* 0x00000005bc0b7c24 */ /* 0x000fe2000f8e020b */
[----:B------:R-:W-:Y:S01]  /*17040*/  ULDC.64 UR4, c[0x0][0xaf0] ;  /* 0x0002bc0000047ab9 */ /* 0x000fe20000000a00 */
[----:B------:R-:W-:Y:S01]  /*17050*/  IMAD R3, R3, 0x20, R20 ;  /* 0x0000002003037824 */ /* 0x000fe200078e0214 */
[----:B------:R-:W-:Y:S01]  /*17060*/  LOP3.LUT R40, R40, R41, RZ, 0x3c, !PT ;  /* 0x0000002928287212 */ /* 0x000fe200078e3cff */
[C---:B------:R-:W-:Y:S01]  /*17070*/  VIADD R166, R199.reuse, 0x40 ;  /* 0x00000040c7a67836 */ /* 0x040fe20000000000 */
[----:B------:R-:W-:Y:S01]  /*17080*/  IADD3 R13, P3, R152, 0x1000, RZ ;  /* 0x00001000980d7810 */ /* 0x000fe20007f7e0ff */
[C---:B------:R-:W-:Y:S01]  /*17090*/  VIADD R164, R199.reuse, 0x80 ;  /* 0x00000080c7a47836 */ /* 0x040fe20000000000 */
[----:B------:R-:W-:Y:S01]  /*170a0*/  SHF.R.U64 R44, R44, 0x3, RZ ;  /* 0x000000032c2c7819 */ /* 0x000fe200000012ff */
[C---:B------:R-:W-:Y:S01]  /*170b0*/  VIADD R162, R199.reuse, 0xc0 ;  /* 0x000000c0c7a27836 */ /* 0x040fe20000000000 */
[C---:B------:R-:W-:Y:S01]  /*170c0*/  IADD3 R25, P4, R152.reuse, 0x2000, RZ ;  /* 0x0000200098197810 */ /* 0x040fe20007f9e0ff */
[----:B------:R-:W0:Y:S01]  /*170d0*/  @P0 LDC R84, c[0x0][0xbec] ;  /* 0x0002fb00ff540b82 */ /* 0x000e220000000800 */
[C---:B------:R-:W-:Y:S01]  /*170e0*/  IADD3 R29, P5, R152.reuse, 0x3000, RZ ;  /* 0x00003000981d7810 */ /* 0x040fe20007fbe0ff */
[C---:B------:R-:W-:Y:S01]  /*170f0*/  VIADD R160, R199.reuse, 0x100 ;  /* 0x00000100c7a07836 */ /* 0x040fe20000000000 */
[C---:B------:R-:W-:Y:S01]  /*17100*/  IADD3 R33, P6, R152.reuse, 0x4000, RZ ;  /* 0x0000400098217810 */ /* 0x040fe20007fde0ff */
[----:B------:R-:W-:Y:S01]  /*17110*/  VIADD R158, R199, 0x140 ;  /* 0x00000140c79e7836 */ /* 0x000fe20000000000 */
[----:B------:R-:W-:Y:S01]  /*17120*/  LOP3.LUT R5, R152, 0x380, RZ, 0xc0, !PT ;  /* 0x0000038098057812 */ /* 0x000fe200078ec0ff */
[----:B------:R-:W5:Y:S02]  /*17130*/  LD.E.128 R64, desc[UR40][R64.64] ;  /* 0x0000002840407980 */ /* 0x000f64000c101d00 */
[----:B------:R-:W1:Y:S01]  /*17140*/  @P0 LDC R86, c[0x0][0xbf0] ;  /* 0x0002fc00ff560b82 */ /* 0x000e620000000800 */
[----:B------:R-:W-:Y:S01]  /*17150*/  IMAD R80, R0, UR4, RZ ;  /* 0x0000000400507c24 */ /* 0x000fe2000f8e02ff */
[----:B------:R-:W-:Y:S01]  /*17160*/  IADD3 R23, R196, R3, RZ ;  /* 0x00000003c4177210 */ /* 0x000fe20007ffe0ff */
[----:B------:R-:W-:Y:S01]  /*17170*/  IMAD.X R41, RZ, RZ, R153, P1 ;  /* 0x000000ffff297224 */ /* 0x000fe200008e0699 */
[----:B------:R-:W-:Y:S01]  /*17180*/  IADD3 R69, P1, R152, 0xd000, RZ ;  /* 0x0000d00098457810 */ /* 0x000fe20007f3e0ff */
[----:B------:R-:W-:Y:S01]  /*17190*/  IMAD.WIDE.U32 R10, R9, UR4, R10 ;  /* 0x00000004090a7c25 */ /* 0x000fe2000f8e000a */
[----:B------:R-:W-:-:S02]  /*171a0*/  LOP3.LUT R12, R13, 0x380, RZ, 0xc0, !PT ;  /* 0x000003800d0c7812 */ /* 0x000fc400078ec0ff */
[----:B------:R-:W2:Y:S01]  /*171b0*/  LDC R0, c[0x0][0xac8] ;  /* 0x0002b200ff007b82 */ /* 0x000ea20000000800 */
[----:B------:R-:W-:Y:S01]  /*171c0*/  IMAD R21, R9, UR5, R80 ;  /* 0x0000000509157c24 */ /* 0x000fe2000f8e0250 */
[----:B------:R-:W-:Y:S01]  /*171d0*/  LOP3.LUT R44, R44, R45, RZ, 0x3c, !PT ;  /* 0x0000002d2c2c7212 */ /* 0x000fe200078e3cff */
[----:B------:R-:W-:Y:S01]  /*171e0*/  IMAD.MOV.U32 R9, RZ, RZ, R23 ;  /* 0x000000ffff097224 */ /* 0x000fe200078e0017 */
[----:B------:R-:W-:Y:S01]  /*171f0*/  LOP3.LUT R68, R69, 0x380, RZ, 0xc0, !PT ;  /* 0x0000038045447812 */ /* 0x000fe200078ec0ff */
[----:B------:R-:W-:Y:S01]  /*17200*/  IMAD.X R45, RZ, RZ, R153, P2 ;  /* 0x000000ffff2d7224 */ /* 0x000fe200010e0699 */
[----:B------:R-:W-:Y:S01]  /*17210*/  IADD3 R73, P2, R152, 0xe000, RZ ;  /* 0x0000e00098497810 */ /* 0x000fe20007f5e0ff */
[----:B------:R-:W-:Y:S01]  /*17220*/  ULDC.64 UR4, c[0x0][0xae0] ;  /* 0x0002b80000047ab9 */ /* 0x000fe20000000a00 */
[----:B0-----:R-:W-:Y:S01]  /*17230*/  @P0 IMAD.HI.U32 R3, R23, R84, RZ ;  /* 0x0000005417030227 */ /* 0x001fe200078e00ff */
[----:B------:R-:W-:Y:S01]  /*17240*/  SHF.R.U64 R12, R12, 0x3, RZ ;  /* 0x000000030c0c7819 */ /* 0x000fe200000012ff */
[----:B------:R-:W5:Y:S01]  /*17250*/  LD.E.128 R40, desc[UR40][R40.64] ;  /* 0x0000002828287980 */ /* 0x000f62000c101d00 */
[----:B------:R-:W-:-:S02]  /*17260*/  SHF.R.U64 R68, R68, 0x3, RZ ;  /* 0x0000000344447819 */ /* 0x000fc400000012ff */
[----:B------:R-:W-:Y:S01]  /*17270*/  LOP3.LUT R72, R73, 0x380, RZ, 0xc0, !PT ;  /* 0x0000038049487812 */ /* 0x000fe200078ec0ff */
[----:B------:R-:W-:Y:S01]  /*17280*/  IMAD.IADD R11, R11, 0x1, R21 ;  /* 0x000000010b0b7824 */ /* 0x000fe200078e0215 */
[----:B------:R-:W-:Y:S01]  /*17290*/  LOP3.LUT R12, R12, R13, RZ, 0x3c, !PT ;  /* 0x0000000d0c0c7212 */ /* 0x000fe200078e3cff */
[----:B------:R-:W5:Y:S01]  /*172a0*/  LD.E.128 R44, desc[UR40][R44.64] ;  /* 0x000000282c2c7980 */ /* 0x000f62000c101d00 */
[----:B-1----:R-:W-:Y:S02]  /*172b0*/  @P0 SHF.R.U32.HI R9, RZ, R86, R3 ;  /* 0x00000056ff090219 */ /* 0x002fe40000011603 */
[----:B------:R-:W-:Y:S02]  /*172c0*/  IADD3.X R13, RZ, R153, RZ, P3, !PT ;  /* 0x00000099ff0d7210 */ /* 0x000fe40001ffe4ff */
[----:B------:R-:W-:Y:S01]  /*172d0*/  LOP3.LUT R68, R68, R69, RZ, 0x3c, !PT ;  /* 0x0000004544447212 */ /* 0x000fe200078e3cff */
[----:B------:R-:W-:Y:S01]  /*172e0*/  IMAD.MOV R80, RZ, RZ, -R9 ;  /* 0x000000ffff507224 */ /* 0x000fe200078e0a09 */
[----:B------:R-:W-:Y:S01]  /*172f0*/  IADD3 R49, P3, R152, 0x8000, RZ ;  /* 0x0000800098317810 */ /* 0x000fe20007f7e0ff */
[----:B------:R-:W-:Y:S01]  /*17300*/  IMAD.X R69, RZ, RZ, R153, P1 ;  /* 0x000000ffff457224 */ /* 0x000fe200008e0699 */
[----:B------:R-:W-:Y:S01]  /*17310*/  SHF.R.U64 R72, R72, 0x3, RZ ;  /* 0x0000000348487819 */ /* 0x000fe200000012ff */
[----:B------:R-:W-:Y:S01]  /*17320*/  IMAD R3, R85, R80, R23 ;  /* 0x0000005055037224 */ /* 0x000fe200078e0217 */
[----:B------:R-:W-:Y:S01]  /*17330*/  SHF.R.S32.HI R23, RZ, 0x1f, R9 ;  /* 0x0000001fff177819 */ /* 0x000fe20000011409 */
[----:B------:R-:W-:Y:S01]  /*17340*/  IMAD R21, R8, R85, RZ ;  /* 0x0000005508157224 */ /* 0x000fe200078e02ff */
[----:B--2---:R-:W-:-:S02]  /*17350*/  ISETP.GE.AND P1, PT, R166, R0, PT ;  /* 0x00000000a600720c */ /* 0x004fc40003f26270 */
[----:B------:R-:W-:Y:S01]  /*17360*/  LOP3.LUT R24, R25, 0x380, RZ, 0xc0, !PT ;  /* 0x0000038019187812 */ /* 0x000fe200078ec0ff */
[----:B------:R-:W-:Y:S01]  /*17370*/  IMAD R8, R23, UR4, RZ ;  /* 0x0000000417087c24 */ /* 0x000fe2000f8e02ff */
[----:B------:R-:W-:Y:S02]  /*17380*/  LOP3.LUT R28, R29, 0x380, RZ, 0xc0, !PT ;  /* 0x000003801d1c7812 */ /* 0x000fe400078ec0ff */
[----:B------:R-:W-:Y:S02]  /*17390*/  LOP3.LUT R32, R33, 0x380, RZ, 0xc0, !PT ;  /* 0x0000038021207812 */ /* 0x000fe400078ec0ff */
[----:B------:R-:W-:Y:S01]  /*173a0*/  ISETP.GE.AND P0, PT, R164, R0, PT ;  /* 0x00000000a400720c */ /* 0x000fe20003f06270 */
[----:B------:R-:W-:Y:S01]  /*173b0*/  IMAD.WIDE.U32 R10, R9, UR4, R10 ;  /* 0x00000004090a7c25 */ /* 0x000fe2000f8e000a */
[----:B------:R-:W-:Y:S01]  /*173c0*/  LOP3.LUT R48, R49, 0x380, RZ, 0xc0, !PT ;  /* 0x0000038031307812 */ /* 0x000fe200078ec0ff */
[----:B------:R-:W5:Y:S01]  /*173d0*/  LD.E.128 R12, desc[UR40][R12.64] ;  /* 0x000000280c0c7980 */ /* 0x000f62000c101d00 */
[----:B------:R-:W-:Y:S01]  /*173e0*/  LOP3.LUT R72, R72, R73, RZ, 0x3c, !PT ;  /* 0x0000004948487212 */ /* 0x000fe200078e3cff */
[----:B------:R-:W-:Y:S01]  /*173f0*/  IMAD.X R73, RZ, RZ, R153, P2 ;  /* 0x000000ffff497224 */ /* 0x000fe200010e0699 */
[----:B------:R-:W-:Y:S01]  /*17400*/  SEL R23, RZ, 0xffffffff, P1 ;  /* 0xffffffffff177807 */ /* 0x000fe20000800000 */
[----:B------:R-:W5:Y:S01]  /*17410*/  LD.E.128 R68, desc[UR40][R68.64] ;  /* 0x0000002844447980 */ /* 0x000f62000c101d00 */
[----:B------:R-:W-:-:S02]  /*17420*/  SHF.R.U64 R24, R24, 0x3, RZ ;  /* 0x0000000318187819 */ /* 0x000fc400000012ff */
[----:B------:R-:W-:Y:S02]  /*17430*/  SHF.R.U64 R28, R28, 0x3, RZ ;  /* 0x000000031c1c7819 */ /* 0x000fe400000012ff */
[----:B------:R-:W-:Y:S02]  /*17440*/  SHF.R.U64 R32, R32, 0x3, RZ ;  /* 0x0000000320207819 */ /* 0x000fe400000012ff */
[----:B------:R-:W-:Y:S02]  /*17450*/  ISETP.GE.AND P2, PT, R199, R0, PT ;  /* 0x00000000c700720c */ /* 0x000fe40003f46270 */
[----:B------:R-:W-:Y:S01]  /*17460*/  SHF.R.U64 R48, R48, 0x3, RZ ;  /* 0x0000000330307819 */ /* 0x000fe200000012ff */
[----:B------:R-:W-:Y:S01]  /*17470*/  IMAD R85, R9, UR5, R8 ;  /* 0x0000000509557c24 */ /* 0x000fe2000f8e0208 */
[----:B------:R-:W-:Y:S01]  /*17480*/  LOP3.LUT R24, R24, R25, RZ, 0x3c, !PT ;  /* 0x0000001918187212 */ /* 0x000fe200078e3cff */
[----:B------:R-:W-:Y:S01]  /*17490*/  IMAD.SHL.U32 R23, R23, 0x2, RZ ;  /* 0x0000000217177824 */ /* 0x000fe200078e00ff */
[----:B------:R-:W-:Y:S01]  /*174a0*/  LOP3.LUT R28, R28, R29, RZ, 0x3c, !PT ;  /* 0x0000001d1c1c7212 */ /* 0x000fe200078e3cff */
[--C-:B------:R-:W-:Y:S01]  /*174b0*/  IMAD.X R25, RZ, RZ, R153.reuse, P4 ;  /* 0x000000ffff197224 */ /* 0x100fe200020e0699 */
[----:B------:R-:W-:Y:S01]  /*174c0*/  LOP3.LUT R32, R32, R33, RZ, 0x3c, !PT ;  /* 0x0000002120207212 */ /* 0x000fe200078e3cff */
[--C-:B------:R-:W-:Y:S01]  /*174d0*/  IMAD.X R29, RZ, RZ, R153.reuse, P5 ;  /* 0x000000ffff1d7224 */ /* 0x100fe200028e0699 */
[----:B------:R-:W-:Y:S01]  /*174e0*/  SEL R8, RZ, 0x1, P2 ;  /* 0x00000001ff087807 */ /* 0x000fe20001000000 */
[--C-:B------:R-:W-:Y:S01]  /*174f0*/  IMAD.X R33, RZ, RZ, R153.reuse, P6 ;  /* 0x000000ffff217224 */ /* 0x100fe200030e0699 */
[----:B------:R-:W-:Y:S01]  /*17500*/  SEL R9, RZ, 0xffffffff, P0 ;  /* 0xffffffffff097807 */ /* 0x000fe20000000000 */
[----:B------:R-:W-:Y:S01]  /*17510*/  ULDC.64 UR4, c[0x0][0xad8] ;  /* 0x0002b60000047ab9 */ /* 0x000fe20000000a00 */
[----:B------:R-:W-:Y:S01]  /*17520*/  LOP3.LUT R48, R48, R49, RZ, 0x3c, !PT ;  /* 0x0000003130307212 */ /* 0x000fe200078e3cff */
[----:B------:R-:W-:Y:S01]  /*17530*/  IMAD.X R49, RZ, RZ, R153, P3 ;  /* 0x000000ffff317224 */ /* 0x000fe200018e0699 */
[----:B------:R-:W-:-:S02]  /*17540*/  IADD3 R53, P4, R152, 0x9000, RZ ;  /* 0x0000900098357810 */ /* 0x000fc40007f9e0ff */
[----:B------:R-:W-:Y:S01]  /*17550*/  SHF.R.U64 R5, R5, 0x3, RZ ;  /* 0x0000000305057819 */ /* 0x000fe200000012ff */
[----:B------:R-:W-:Y:S01]  /*17560*/  IMAD.IADD R11, R11, 0x1, R85 ;  /* 0x000000010b0b7824 */ /* 0x000fe200078e0255 */
[C---:B------:R-:W-:Y:S01]  /*17570*/  IADD3 R57, P5, R152.reuse, 0xa000, RZ ;  /* 0x0000a00098397810 */ /* 0x040fe20007fbe0ff */
[----:B------:R-:W5:Y:S01]  /*17580*/  LD.E.128 R24, desc[UR40][R24.64] ;  /* 0x0000002818187980 */ /* 0x000f62000c101d00 */
[----:B------:R-:W-:Y:S02]  /*17590*/  IADD3 R61, P6, R152, 0xb000, RZ ;  /* 0x0000b000983d7810 */ /* 0x000fe40007fde0ff */
[----:B------:R-:W-:Y:S01]  /*175a0*/  ISETP.GE.AND P0, PT, R162, R0, PT ;  /* 0x00000000a200720c */ /* 0x000fe20003f06270 */
[----:B------:R-:W5:Y:S01]  /*175b0*/  LD.E.128 R28, desc[UR40][R28.64] ;  /* 0x000000281c1c7980 */ /* 0x000f62000c101d00 */
[----:B------:R-:W-:Y:S02]  /*175c0*/  IADD3 R7, P3, R152, 0xf000, RZ ;  /* 0x0000f00098077810 */ /* 0x000fe40007f7e0ff */
[----:B------:R-:W-:Y:S01]  /*175d0*/  LOP3.LUT R8, R23, 0x2, R8, 0xe2, !PT ;  /* 0x0000000217087812 */ /* 0x000fe200078ee208 */
[----:B------:R-:W-:Y:S01]  /*175e0*/  IMAD.SHL.U32 R23, R9, 0x4, RZ ;  /* 0x0000000409177824 */ /* 0x000fe200078e00ff */
[----:B------:R-:W-:Y:S01]  /*175f0*/  LOP3.LUT R52, R53, 0x380, RZ, 0xc0, !PT ;  /* 0x0000038035347812 */ /* 0x000fe200078ec0ff */
[----:B------:R-:W-:Y:S01]  /*17600*/  IMAD.X R77, RZ, RZ, R153, P3 ;  /* 0x000000ffff4d7224 */ /* 0x000fe200018e0699 */
[----:B------:R-:W-:Y:S01]  /*17610*/  LOP3.LUT R56, R57, 0x380, RZ, 0xc0, !PT ;  /* 0x0000038039387812 */ /* 0x000fe200078ec0ff */
[----:B------:R-:W5:Y:S01]  /*17620*/  LD.E.128 R32, desc[UR40][R32.64] ;  /* 0x0000002820207980 */ /* 0x000f62000c101d00 */
[----:B------:R-:W-:-:S02]  /*17630*/  LOP3.LUT R60, R61, 0x380, RZ, 0xc0, !PT ;  /* 0x000003803d3c7812 */ /* 0x000fc400078ec0ff */
[----:B------:R-:W-:Y:S01]  /*17640*/  SEL R9, RZ, 0xffffffff, P0 ;  /* 0xffffffffff097807 */ /* 0x000fe20000000000 */
[----:B------:R-:W5:Y:S01]  /*17650*/  LD.E.128 R48, desc[UR40][R48.64] ;  /* 0x0000002830307980 */ /* 0x000f62000c101d00 */
[----:B------:R-:W-:Y:S02]  /*17660*/  LOP3.LUT R6, R7, 0x380, RZ, 0xc0, !PT ;  /* 0x0000038007067812 */ /* 0x000fe400078ec0ff */
[----:B------:R-:W-:Y:S01]  /*17670*/  SHF.R.U64 R52, R52, 0x3, RZ ;  /* 0x0000000334347819 */ /* 0x000fe200000012ff */
[----:B------:R-:W-:Y:S01]  /*17680*/  IMAD.SHL.U32 R9, R9, 0x8, RZ ;  /* 0x0000000809097824 */ /* 0x000fe200078e00ff */
[----:B------:R-:W-:Y:S01]  /*17690*/  SHF.R.U64 R56, R56, 0x3, RZ ;  /* 0x0000000338387819 */ /* 0x000fe200000012ff */
[----:B------:R-:W5:Y:S01]  /*176a0*/  LD.E.128 R72, desc[UR40][R72.64] ;  /* 0x0000002848487980 */ /* 0x000f62000c101d00 */
[----:B------:R-:W-:Y:S02]  /*176b0*/  SHF.R.U64 R60, R60, 0x3, RZ ;  /* 0x000000033c3c7819 */ /* 0x000fe400000012ff */
[----:B------:R-:W-:-:S02]  /*176c0*/  SHF.R.U64 R6, R6, 0x3, RZ ;  /* 0x0000000306067819 */ /* 0x000fc400000012ff */
[----:B------:R-:W-:Y:S02]  /*176d0*/  LOP3.LUT R8, R23, 0x4, R8, 0xe2, !PT ;  /* 0x0000000417087812 */ /* 0x000fe400078ee208 */
[----:B------:R-:W-:Y:S02]  /*176e0*/  ISETP.GE.AND P0, PT, R160, R0, PT ;  /* 0x00000000a000720c */ /* 0x000fe40003f06270 */
        /* <DEDUP_REMOVED lines=8> */
[----:B------:R-:W-:Y:S01]  /*17770*/  SHF.R.S32.HI R23, RZ, 0x1f, R3 ;  /* 0x0000001fff177819 */ /* 0x000fe20000011403 */
[----:B------:R-:W5:Y:S01]  /*17780*/  LD.E.128 R52, desc[UR40][R52.64] ;  /* 0x0000002834347980 */ /* 0x000f62000c101d00 */
[----:B------:R-:W-:-:S02]  /*17790*/  LOP3.LUT R76, R6, R7, RZ, 0x3c, !PT ;  /* 0x00000007064c7212 */ /* 0x000fc400078e3cff */
[----:B------:R-:W-:Y:S01]  /*177a0*/  LOP3.LUT R8, R9, 0x8, R8, 0xe2, !PT ;  /* 0x0000000809087812 */ /* 0x000fe200078ee208 */
[----:B------:R-:W-:Y:S01]  /*177b0*/  IMAD R80, R23, UR4, RZ ;  /* 0x0000000417507c24 */ /* 0x000fe2000f8e02ff */
[----:B------:R-:W-:Y:S01]  /*177c0*/  SEL R9, RZ, 0xffffffff, P0 ;  /* 0xffffffffff097807 */ /* 0x000fe20000000000 */
[----:B------:R-:W5:Y:S01]  /*177d0*/  LD.E.128 R4, desc[UR40][R4.64] ;  /* 0x0000002804047980 */ /* 0x000f62000c101d00 */
[----:B------:R-:W-:Y:S01]  /*177e0*/  ISETP.GE.AND P0, PT, R158, R0, PT ;  /* 0x000000009e00720c */ /* 0x000fe20003f06270 */
[----:B------:R-:W-:Y:S02]  /*177f0*/  IMAD.WIDE.U32 R10, R3, UR4, R10 ;  /* 0x00000004030a7c25 */ /* 0x000fe4000f8e000a */
[----:B------:R-:W5:Y:S02]  /*17800*/  LD.E.128 R56, desc[UR40][R56.64] ;  /* 0x0000002838387980 */ /* 0x000f64000c101d00 */
[----:B------:R-:W-:Y:S02]  /*17810*/  IMAD.SHL.U32 R23, R9, 0x10, RZ ;  /* 0x0000001009177824 */ /* 0x000fe400078e00ff */
[----:B------:R-:W5:Y:S01]  /*17820*/  LD.E.128 R60, desc[UR40][R60.64] ;  /* 0x000000283c3c7980 */ /* 0x000f62000c101d00 */
[----:B------:R-:W-:-:S03]  /*17830*/  IMAD R9, R3, UR5, R80 ;  /* 0x0000000503097c24 */ /* 0x000fc6000f8e0250 */
[----:B------:R-:W5:Y:S01]  /*17840*/  LD.E.128 R76, desc[UR40][R76.64] ;  /* 0x000000284c4c7980 */ /* 0x000f62000c101d00 */
[----:B------:R-:W-:Y:S01]  /*17850*/  SEL R3, RZ, 0xffffffff, P0 ;  /* 0xffffffffff037807 */ /* 0x000fe20000000000 */
[----:B------:R-:W-:Y:S01]  /*17860*/  VIADD R156, R199, 0x180 ;  /* 0x00000180c79c7836 */ /* 0x000fe20000000000 */
[----:B------:R-:W-:Y:S01]  /*17870*/  LOP3.LUT R8, R23, 0x10, R8, 0xe2, !PT ;  /* 0x0000001017087812 */ /* 0x000fe200078ee208 */
[----:B------:R-:W-:Y:S01]  /*17880*/  @!PT LDS RZ, [RZ] ;  /* 0x00000000fffff984 */ /* 0x000fe20000000800 */
[----:B------:R-:W-:Y:S01]  /*17890*/  @!PT LDS RZ, [RZ] ;  /* 0x00000000fffff984 */ /* 0x000fe20000000800 */
[----:B------:R-:W-:Y:S01]  /*178a0*/  @!PT LDS RZ, [RZ] ;  /* 0x00000000fffff984 */ /* 0x000fe20000000800 */
[----:B------:R-:W-:Y:S01]  /*178b0*/  @!PT LDS RZ, [RZ] ;  /* 0x00000000fffff984 */ /* 0x000fe20000000800 */
[----:B------:R0:W-:Y:S06]  /*178c0*/  MEMBAR.ALL.CTA ;  /* 0x0000000000007992 */ /* 0x0001ec0000008000 */
[----:B0-----:R-:W0:Y:S01]  /*178d0*/  FENCE.VIEW.ASYNC.S ;  /* 0x00000000000073c6 */ /* 0x001e220000000000 */
[----:B------:R-:W-:Y:S01]  /*178e0*/  ULDC.64 UR4, c[0x0][0xa80] ;  /* 0x0002a00000047ab9 */ /* 0x000fe20000000a00 */
[----:B------:R-:W-:Y:S01]  /*178f0*/  IMAD.SHL.U32 R23, R3, 0x20, RZ ;  /* 0x0000002003177824 */ /* 0x000fe200078e00ff */
[----:B------:R-:W-:Y:S01]  /*17900*/  LEA R80, P1, R10, UR4, 0x1 ;  /* 0x000000040a507c11 */ /* 0x000fe2000f8208ff */
[----:B------:R-:W-:-:S02]  /*17910*/  IMAD.IADD R3, R11, 0x1, R9 ;  /* 0x000000010b037824 */ /* 0x000fc400078e0209 */
[----:B------:R-:W-:Y:S01]  /*17920*/  IMAD.IADD R20, R20, 0x1, R196 ;  /* 0x0000000114147824 */ /* 0x000fe200078e02c4 */
[----:B------:R-:W-:Y:S01]  /*17930*/  ISETP.GE.AND P0, PT, R156, R0, PT ;  /* 0x000000009c00720c */ /* 0x000fe20003f06270 */
[----:B------:R-:W-:Y:S01]  /*17940*/  VIADD R154, R199, 0x1c0 ;  /* 0x000001c0c79a7836 */ /* 0x000fe20000000000 */
[----:B------:R-:W-:Y:S02]  /*17950*/  LEA.HI.X R84, R10, UR5, R3, 0x1, P1 ;  /* 0x000000050a547c11 */ /* 0x000fe400088f0c03 */
[----:B------:R-:W-:Y:S02]  /*17960*/  LOP3.LUT R8, R23, 0x20, R8, 0xe2, !PT ;  /* 0x0000002017087812 */ /* 0x000fe400078ee208 */
[----:B------:R-:W-:Y:S02]  /*17970*/  ISETP.GE.AND P1, PT, R20, R21, PT ;  /* 0x000000151400720c */ /* 0x000fe40003f26270 */
[----:B------:R-:W-:Y:S02]  /*17980*/  SEL R23, RZ, 0x40, P0 ;  /* 0x00000040ff177807 */ /* 0x000fe40000000000 */
[----:B------:R-:W-:-:S02]  /*17990*/  IADD3 R3, R2, 0x28c20, RZ ;  /* 0x00028c2002037810 */ /* 0x000fc40007ffe0ff */
[----:B------:R-:W-:Y:S02]  /*179a0*/  ISETP.GE.AND P0, PT, R154, R0, PT ;  /* 0x000000009a00720c */ /* 0x000fe40003f06270 */
[----:B------:R-:W-:Y:S02]  /*179b0*/  LOP3.LUT R23, R8, R23, RZ, 0xfc, !PT ;  /* 0x0000001708177212 */ /* 0x000fe400078efcff */
[----:B------:R-:W-:Y:S02]  /*179c0*/  PRMT R3, RZ, 0x654, R3 ;  /* 0x00000654ff037816 */ /* 0x000fe40000000003 */
[----:B------:R-:W-:Y:S01]  /*179d0*/  SEL R8, RZ, 0x80, P0 ;  /* 0x00000080ff087807 */ /* 0x000fe20000000000 */
[C---:B------:R-:W-:Y:S01]  /*179e0*/  VIADD R155, R199.reuse, 0x1c0 ;  /* 0x000001c0c79b7836 */ /* 0x040fe20000000000 */
[----:B0-----:R0:W-:Y:S01]  /*179f0*/  SYNCS.ARRIVE.TRANS64.RED.A1T0 RZ, [R3+URZ], RZ ;  /* 0x000000ff03ff79a7 */ /* 0x0011e2000810043f */
[C---:B------:R-:W-:Y:S02]  /*17a00*/  VIADD R157, R199.reuse, 0x180 ;  /* 0x00000180c79d7836 */ /* 0x040fe40000000000 */
[----:B------:R-:W-:-:S02]  /*17a10*/  VIADD R159, R199, 0x140 ;  /* 0x00000140c79f7836 */ /* 0x000fc40000000000 */
[C---:B------:R-:W-:Y:S02]  /*17a20*/  VIADD R161, R199.reuse, 0x100 ;  /* 0x00000100c7a17836 */ /* 0x040fe40000000000 */
[----:B------:R-:W-:Y:S01]  /*17a30*/  VIADD R163, R199, 0xc0 ;  /* 0x000000c0c7a37836 */ /* 0x000fe20000000000 */
[----:B0-----:R-:W-:Y:S01]  /*17a40*/  LOP3.LUT R3, R23, R8, RZ, 0xfc, !PT ;  /* 0x0000000817037212 */ /* 0x001fe200078efcff */
[C---:B------:R-:W-:Y:S02]  /*17a50*/  VIADD R165, R199.reuse, 0x80 ;  /* 0x00000080c7a57836 */ /* 0x040fe40000000000 */
[----:B------:R-:W-:Y:S01]  /*17a60*/  VIADD R167, R199, 0x40 ;  /* 0x00000040c7a77836 */ /* 0x000fe20000000000 */
[----:B------:R0:W1:Y:S01]  /*17a70*/  SHFL.IDX PT, R8, R80, RZ, 0x181f ;  /* 0x00181fff50087589 */ /* 0x00006200000e0000 */
[----:B------:R-:W-:Y:S03]  /*17a80*/  BSSY B1, `(.L_x_2757) ;  /* 0x0000029000017945 */ /* 0x000fe60003800000 */
[----:B------:R0:W2:Y:S01]  /*17a90*/  SHFL.IDX PT, R9, R84, RZ, 0x181f ;  /* 0x00181fff54097589 */ /* 0x0000a200000e0000 */
        /* <DEDUP_REMOVED lines=11> */
[-C--:B------:R-:W-:Y:S02]  /*17b50*/  ISETP.GE.AND P3, PT, R162, R0.reuse, PT ;  /* 0x00000000a200720c */ /* 0x080fe40003f66270 */
[----:B------:R-:W-:-:S05]  /*17b60*/  ISETP.GE.AND P2, PT, R160, R0, PT ;  /* 0x00000000a000720c */ /* 0x000fca0003f46270 */
[----:B-12---:R-:W-:-:S05]  /*17b70*/  @!P0 IMAD.WIDE R10, R199, 0x2, R8 ;  /* 0x00000002c70a8825 */ /* 0x006fca00078e0208 */
[----:B-----5:R0:W-:Y:S02]  /*17b80*/  @!P0 ST.E.128 desc[UR40][R10.64], R4 ;  /* 0x000000040a008985 */ /* 0x0201e4000c101d28 */
[-C--:B0-----:R-:W-:Y:S02]  /*17b90*/  @!P1 LEA R4, P0, R166, R8.reuse, 0x1 ;  /* 0x00000008a6049211 */ /* 0x081fe400078008ff */
[----:B------:R-:W-:Y:S02]  /*17ba0*/  @!P3 LEA R6, P6, R162, R8, 0x1 ;  /* 0x00000008a206b211 */ /* 0x000fe400078c08ff */
[-C--:B------:R-:W-:Y:S02]  /*17bb0*/  @!P1 LEA.HI.X R5, R166, R9.reuse, R167, 0x1, P0 ;  /* 0x00000009a6059211 */ /* 0x080fe400000f0ca7 */
[----:B------:R-:W-:Y:S02]  /*17bc0*/  LOP3.LUT P0, RZ, R23, 0x40, RZ, 0xc0, !PT ;  /* 0x0000004017ff7812 */ /* 0x000fe4000780c0ff */
[----:B------:R-:W-:Y:S01]  /*17bd0*/  @!P3 LEA.HI.X R7, R162, R9, R163, 0x1, P6 ;  /* 0x00000009a207b211 */ /* 0x000fe200030f0ca3 */
[----:B------:R0:W-:Y:S01]  /*17be0*/  @!P1 ST.E.128 desc[UR40][R4.64], R24 ;  /* 0x0000001804009985 */ /* 0x0001e2000c101d28 */
[----:B------:R-:W-:-:S13]  /*17bf0*/  ISETP.GE.AND P1, PT, R158, R0, PT ;  /* 0x000000009e00720c */ /* 0x000fda0003f26270 */
[-C--:B------:R-:W-:Y:S02]  /*17c00*/  @!P1 LEA R10, P6, R158, R8.reuse, 0x1 ;  /* 0x000000089e0a9211 */ /* 0x080fe400078c08ff */
[----:B0-----:R-:W-:Y:S02]  /*17c10*/  @!P5 LEA R4, P4, R164, R8, 0x1 ;  /* 0x00000008a404d211 */ /* 0x001fe400078808ff */
[-C--:B------:R-:W-:Y:S02]  /*17c20*/  @!P1 LEA.HI.X R11, R158, R9.reuse, R159, 0x1, P6 ;  /* 0x000000099e0b9211 */ /* 0x080fe400030f0c9f */
        /* <DEDUP_REMOVED lines=14> */
.L_x_2758:
[----:B------:R-:W-:Y:S05]  /*17d10*/  BSYNC B1 ;  /* 0x0000000000017941 */ /* 0x000fea0003800000 */
.L_x_2757:
[----:B------:R-:W-:Y:S01]  /*17d20*/  VIADD R20, R20, 0x20 ;  /* 0x0000002014147836 */ /* 0x000fe20000000000 */
[----:B0----5:R0:W3:Y:S04]  /*17d30*/  SHFL.IDX PT, R5, R84, 0x1, 0x181f ;  /* 0x00381f0054057f89 */ /* 0x0210e800000e0000 */
        /* <DEDUP_REMOVED lines=36> */
.L_x_2756:
[----:B01----:R-:W2:Y:S01]  /*17f80*/  LDL.LU R12, [R1+0x54] ;  /* 0x00005400010c7983 */ /* 0x003ea20000300800 */
[----:B------:R-:W-:Y:S01]  /*17f90*/  ULDC.64 UR4, c[0x0][0xb08] ;  /* 0x0002c20000047ab9 */ /* 0x000fe20000000a00 */
[----:B------:R-:W0:Y:S01]  /*17fa0*/  LDC R13, c[0x0][0xbe8] ;  /* 0x0002fa00ff0d7b82 */ /* 0x000e220000000800 */
[----:B------:R-:W-:Y:S01]  /*17fb0*/  IMAD R0, R0, UR4, RZ ;  /* 0x0000000400007c24 */ /* 0x000fe2000f8e02ff */
[----:B------:R-:W-:Y:S01]  /*17fc0*/  IADD3 R80, R197, 0xf8, RZ ;  /* 0x000000f8c5507810 */ /* 0x000fe20007ffe0ff */
[----:B------:R-:W-:Y:S01]  /*17fd0*/  IMAD.WIDE.U32 R10, R3, UR4, RZ ;  /* 0x00000004030a7c25 */ /* 0x000fe2000f8e00ff */
[----:B------:R-:W-:Y:S01]  /*17fe0*/  IADD3 R211, R197, 0x60, RZ ;  /* 0x00000060c5d37810 */ /* 0x000fe20007ffe0ff */
[----:B------:R-:W-:Y:S01]  /*17ff0*/  BSSY B1, `(.L_x_2760) ;  /* 0x000010d000017945 */ /* 0x000fe20003800000 */
[----:B------:R-:W-:Y:S01]  /*18000*/  SHF.R.S32.HI R80, RZ, 0x1f, R80 ;  /* 0x0000001fff507819 */ /* 0x000fe20000011450 */
[----:B------:R-:W-:Y:S01]  /*18010*/  IMAD R0, R3, UR5, R0 ;  /* 0x0000000503007c24 */ /* 0x000fe2000f8e0200 */
[----:B------:R-:W-:Y:S01]  /*18020*/  ULDC.64 UR4, c[0x0][0xb38] ;  /* 0x0002ce0000047ab9 */ /* 0x000fe20000000a00 */
[----:B------:R-:W-:Y:S01]  /*18030*/  IMAD.IADD R3, R206, 0x1, R196 ;  /* 0x00000001ce037824 */ /* 0x000fe200078e02c4 */
[----:B------:R-:W-:Y:S01]  /*18040*/  IADD3 R170, R197, 0xa8, RZ ;  /* 0x000000a8c5aa7810 */ /* 0x000fe20007ffe0ff */
[----:B------:R-:W-:Y:S01]  /*18050*/  IMAD.IADD R11, R11, 0x1, R0 ;  /* 0x000000010b0b7824 */ /* 0x000fe200078e0200 */
[----:B------:R-:W-:Y:S01]  /*18060*/  SHF.R.S32.HI R0, RZ, 0x1f, R9 ;  /* 0x0000001fff007819 */ /* 0x000fe20000011409 */
[----:B------:R-:W-:Y:S01]  /*18070*/  IMAD.IADD R196, R194, 0x1, R196 ;  /* 0x00000001c2c47824 */ /* 0x000fe200078e02c4 */
[----:B------:R-:W-:Y:S01]  /*18080*/  SHF.R.S32.HI R211, RZ, 0x1f, R211 ;  /* 0x0000001fffd37819 */ /* 0x000fe200000114d3 */
[----:B------:R-:W-:-:S04]  /*18090*/  IMAD.WIDE.U32 R10, R188, UR4, R10 ;  /* 0x00000004bc0a7c25 */ /* 0x000fc8000f8e000a */
[----:B------:R-:W-:Y:S01]  /*180a0*/  IMAD R11, R188, UR5, R11 ;  /* 0x00000005bc0b7c24 */ /* 0x000fe2000f8e020b */
[----:B------:R-:W-:Y:S01]  /*180b0*/  ULDC.64 UR4, c[0x0][0xb40] ;  /* 0x0002d00000047ab9 */ /* 0x000fe20000000a00 */
[----:B------:R-:W-:Y:S02]  /*180c0*/  VIADD R153, R197, 0xf0 ;  /* 0x000000f0c5997836 */ /* 0x000fe40000000000 */
[----:B------:R-:W-:Y:S01]  /*180d0*/  IMAD R0, R0, UR4, RZ ;  /* 0x0000000400007c24 */ /* 0x000fe2000f8e02ff */
[----:B0-----:R-:W-:Y:S01]  /*180e0*/  ISETP.NE.AND P0, PT, R13, 0x1, PT ;  /* 0x000000010d00780c */ /* 0x001fe20003f05270 */
[----:B------:R-:W-:Y:S01]  /*180f0*/  IMAD.WIDE.U32 R10, R9, UR4, R10 ;  /* 0x00000004090a7c25 */ /* 0x000fe2000f8e000a */
[----:B------:R-:W-:-:S03]  /*18100*/  SHF.R.S32.HI R153, RZ, 0x1f, R153 ;  /* 0x0000001fff997819 */ /* 0x000fc60000011499 */
[----:B------:R-:W-:Y:S01]  /*18110*/  IMAD R0, R9, UR5, R0 ;  /* 0x0000000509007c24 */ /* 0x000fe2000f8e0200 */
[----:B------:R-:W-:Y:S01]  /*18120*/  ULDC.64 UR4, c[0x0][0xb48] ;  /* 0x0002d20000047ab9 */ /* 0x000fe20000000a00 */
[----:B------:R-:W-:Y:S02]  /*18130*/  IMAD.MOV.U32 R9, RZ, RZ, R3 ;  /* 0x000000ffff097224 */ /* 0x000fe400078e0003 */
[----:B------:R-:W-:Y:S02]  /*18140*/  IMAD.IADD R11, R11, 0x1, R0 ;  /* 0x000000010b0b7824 */ /* 0x000fe400078e0200 */
[C---:B------:R-:W-:Y:S02]  /*18150*/  VIADD R155, R197.reuse, 0xe8 ;  /* 0x000000e8c59b7836 */ /* 0x040fe40000000000 */
[----:B------:R-:W0:Y:S01]  /*18160*/  @P0 LDC R0, c[0x0][0xbf0] ;  /* 0x0002fc00ff000b82 */ /* 0x000e220000000800 */
        /* <DEDUP_REMOVED lines=70> */
[----:B------:R-:W1:Y:S02]  /*185d0*/  @P0 LDC R12, c[0x0][0xbec] ;  /* 0x0002fb00ff0c0b82 */ /* 0x000e640000000800 */
[----:B-1----:R-:W-:-:S05]  /*185e0*/  @P0 IMAD.HI.U32 R12, R3, R12, RZ ;  /* 0x0000000c030c0227 */ /* 0x002fca00078e00ff */
[----:B0-----:R-:W-:-:S05]  /*185f0*/  @P0 SHF.R.U32.HI R9, RZ, R0, R12 ;  /* 0x00000000ff090219 */ /* 0x001fca000001160c */
[----:B------:R-:W-:Y:S02]  /*18600*/  IMAD.MOV R0, RZ, RZ, -R9 ;  /* 0x000000ffff007224 */ /* 0x000fe400078e0a09 */
[----:B------:R-:W-:-:S04]  /*18610*/  IMAD.WIDE.U32 R10, R9, UR4, R10 ;  /* 0x00000004090a7c25 */ /* 0x000fc8000f8e000a */
[----:B------:R-:W-:Y:S02]  /*18620*/  IMAD R3, R13, R0, R3 ;  /* 0x000000000d037224 */ /* 0x000fe400078e0203 */
[----:B------:R-:W-:Y:S01]  /*18630*/  IMAD R0, R8, R13, RZ ;  /* 0x0000000d08007224 */ /* 0x000fe200078e02ff */
[----:B------:R-:W-:-:S05]  /*18640*/  SHF.R.S32.HI R8, RZ, 0x1f, R9 ;  /* 0x0000001fff087819 */ /* 0x000fca0000011409 */
[----:B------:R-:W-:-:S04]  /*18650*/  IMAD R8, R8, UR4, RZ ;  /* 0x0000000408087c24 */ /* 0x000fc8000f8e02ff */
[----:B------:R-:W-:Y:S01]  /*18660*/  IMAD R8, R9, UR5, R8 ;  /* 0x0000000509087c24 */ /* 0x000fe2000f8e0208 */
[----:B------:R-:W-:-:S03]  /*18670*/  ULDC.64 UR4, c[0x0][0xb28] ;  /* 0x0002ca0000047ab9 */ /* 0x000fc60000000a00 */
[----:B------:R-:W-:Y:S01]  /*18680*/  IMAD.IADD R11, R11, 0x1, R8 ;  /* 0x000000010b0b7824 */ /* 0x000fe200078e0208 */
[----:B------:R-:W-:Y:S01]  /*18690*/  SHF.R.S32.HI R8, RZ, 0x1f, R3 ;  /* 0x0000001fff087819 */ /* 0x000fe20000011403 */
[----:B------:R-:W-:-:S04]  /*186a0*/  IMAD.WIDE.U32 R10, R3, UR4, R10 ;  /* 0x00000004030a7c25 */ /* 0x000fc8000f8e000a */
[----:B------:R-:W-:-:S04]  /*186b0*/  IMAD R8, R8, UR4, RZ ;  /* 0x0000000408087c24 */ /* 0x000fc8000f8e02ff */
        /* <DEDUP_REMOVED lines=16> */
[----:B------:R-:W-:Y:S01]  /*187c0*/  VIADD R11, R197, 0x8 ;  /* 0x00000008c50b7836 */ /* 0x000fe20000000000 */
[----:B------:R-:W-:Y:S01]  /*187d0*/  ISETP.GE.AND P3, PT, R209, UR4, PT ;  /* 0x00000004d1007c0c */ /* 0x000fe2000bf66270 */
[----:B------:R-:W-:Y:S01]  /*187e0*/  VIADD R21, R197, 0x18 ;  /* 0x00000018c5157836 */ /* 0x000fe20000000000 */
[----:B------:R-:W-:Y:S01]  /*187f0*/  ISETP.GE.AND P4, PT, R195, UR4, PT ;  /* 0x00000004c3007c0c */ /* 0x000fe2000bf86270 */
[----:B------:R-:W-:Y:S01]  /*18800*/  VIADD R10, R197, 0x30 ;  /* 0x00000030c50a7836 */ /* 0x000fe20000000000 */
        /* <DEDUP_REMOVED lines=22> */
[----:B------:R-:W-:Y:S02]  /*18970*/  @!P1 LEA.HI.X R9, R21, R13, R11, 0x2, P2 ;  /* 0x0000000d15099211 */ /* 0x000fe400010f140b */
[----:B------:R-:W-:-:S03]  /*18980*/  IADD3 R11, R197, 0x20, RZ ;  /* 0x00000020c50b7810 */ /* 0x000fc60007ffe0ff */
        /* <DEDUP_REMOVED lines=38> */
[C---:B0-----:R-:W-:Y:S02]  /*18bf0*/  @!P1 LEA R8, P0, R213.reuse, R20, 0x2 ;  /* 0x00000014d5089211 */ /* 0x041fe400078010ff */
        /* <DEDUP_REMOVED lines=10> */
[-C--:B0-----:R-:W-:Y:S02]  /*18ca0*/  @!P0 LEA R8, P4, R184, R20.reuse, 0x2 ;  /* 0x00000014b8088211 */ /* 0x081fe400078810ff */
        /* <DEDUP_REMOVED lines=9> */
[----:B------:R-:W-:Y:S01]  /*18d40*/  @!P2 ST.E.64 desc[UR40][R14.64], R88 ;  /* 0x000000580e00a985 */ /* 0x000fe2000c101b28 */
[-C--:B0-----:R-:W-:Y:S02]  /*18d50*/  @!P3 LEA R6, P6, R178, R20.reuse, 0x2 ;  /* 0x00000014b206b211 */ /* 0x081fe400078c10ff */
[-C--:B------:R-:W-:Y:S02]  /*18d60*/  @!P4 LEA R8, P2, R176, R20.reuse, 0x2 ;  /* 0x00000014b008c211 */ /* 0x080fe400078410ff */
[-C--:B------:R-:W-:Y:S02]  /*18d70*/  @!P3 LEA.HI.X R7, R178, R13.reuse, R179, 0x2, P6 ;  /* 0x0000000db207b211 */ /* 0x080fe400030f14b3 */
[----:B-1----:R-:W-:Y:S02]  /*18d80*/  @!P5 LEA R10, P6, R174, R20, 0x2 ;  /* 0x00000014ae0ad211 */ /* 0x002fe400078c10ff */
        /* <DEDUP_REMOVED lines=51> */
.L_x_2761:
[----:B------:R-:W-:Y:S05]  /*190c0*/  BSYNC B1 ;  /* 0x0000000000017941 */ /* 0x000fea0003800000 */
.L_x_2760:
[----:B---3--:R-:W-:Y:S01]  /*190d0*/  VIADD R7, R196, 0x8 ;  /* 0x00000008c4077836 */ /* 0x008fe20000000000 */
[----:B0-----:R-:W0:Y:S04]  /*190e0*/  SHFL.IDX PT, R12, R12, 0x1, 0x1c1f ;  /* 0x003c1f000c0c7f89 */ /* 0x001e2800000e0000 */
[----:B------:R-:W-:Y:S01]  /*190f0*/  ISETP.GE.AND P0, PT, R7, R0, PT ;  /* 0x000000000700720c */ /* 0x000fe20003f06270 */
[----:B------:R-:W3:-:S12]  /*19100*/  SHFL.IDX PT, R3, R3, 0x1, 0x1c1f ;  /* 0x003c1f0003037f89 */ /* 0x000ed800000e0000 */
[----:B------:R-:W-:Y:S05]  /*19110*/  @P0 BRA `(.L_x_2759) ;  /* 0x00000018005c0947 */ /* 0x000fea0003800000 */
[----:B------:R-:W-:Y:S01]  /*19120*/  ULDC UR4, c[0x0][0xac8] ;  /* 0x0002b20000047ab9 */ /* 0x000fe20000000800 */
[C---:B------:R-:W-:Y:S01]  /*19130*/  VIADD R10, R197.reuse, 0x8 ;  /* 0x00000008c50a7836 */ /* 0x040fe20000000000 */
[C---:B------:R-:W-:Y:S01]  /*19140*/  ISETP.GE.AND P4, PT, R197.reuse, UR4, PT ;  /* 0x00000004c5007c0c */ /* 0x040fe2000bf86270 */
[C---:B------:R-:W-:Y:S01]  /*19150*/  VIADD R24, R197.reuse, 0x10 ;  /* 0x00000010c5187836 */ /* 0x040fe20000000000 */
[----:B------:R-:W-:Y:S01]  /*19160*/  SHF.R.S32.HI R8, RZ, 0x1f, R197 ;  /* 0x0000001fff087819 */ /* 0x000fe200000114c5 */
[C---:B-1----:R-:W-:Y:S01]  /*19170*/  VIADD R20, R197.reuse, 0x18 ;  /* 0x00000018c5147836 */ /* 0x042fe20000000000 */
[----:B------:R-:W-:Y:S01]  /*19180*/  ISETP.GE.AND P2, PT, R10, UR4, PT ;  /* 0x000000040a007c0c */ /* 0x000fe2000bf46270 */
[C---:B------:R-:W-:Y:S01]  /*19190*/  VIADD R11, R197.reuse, 0x8 ;  /* 0x00000008c50b7836 */ /* 0x040fe20000000000 */
[----:B------:R-:W-:Y:S01]  /*191a0*/  ISETP.GE.AND P1, PT, R24, UR4, PT ;  /* 0x0000000418007c0c */ /* 0x000fe2000bf26270 */
[C---:B------:R-:W-:Y:S01]  /*191b0*/  VIADD R14, R197.reuse, 0x20 ;  /* 0x00000020c50e7836 */ /* 0x040fe20000000000 */
[----:B------:R-:W-:Y:S01]  /*191c0*/  ISETP.GE.AND P0, PT, R20, UR4, PT ;  /* 0x0000000414007c0c */ /* 0x000fe2000bf06270 */
[C---:B------:R-:W-:Y:S01]  /*191d0*/  VIADD R25, R197.reuse, 0x10 ;  /* 0x00000010c5197836 */ /* 0x040fe20000000000 */
[----:B------:R-:W-:Y:S01]  /*191e0*/  SHF.R.S32.HI R11, RZ, 0x1f, R11 ;  /* 0x0000001fff0b7819 */ /* 0x000fe2000001140b */
[----:B------:R-:W-:-:S02]  /*191f0*/  VIADD R21, R197, 0x18 ;  /* 0x00000018c5157836 */ /* 0x000fc40000000000 */
[CC--:B---3--:R-:W-:Y:S01]  /*19200*/  @!P4 LEA R6, P3, R197.reuse, R3.reuse, 0x2 ;  /* 0x00000003c506c211 */ /* 0x0c8fe200078610ff */
[C---:B------:R-:W-:Y:S01]  /*19210*/  VIADD R15, R197.reuse, 0x28 ;  /* 0x00000028c50f7836 */ /* 0x040fe20000000000 */
[----:B------:R-:W-:Y:S01]  /*19220*/  SHF.R.S32.HI R25, RZ, 0x1f, R25 ;  /* 0x0000001fff197819 */ /* 0x000fe20000011419 */
[C---:B--2---:R-:W-:Y:S01]  /*19230*/  VIADD R13, R197.reuse, 0x30 ;  /* 0x00000030c50d7836 */ /* 0x044fe20000000000 */
[----:B0-----:R-:W-:Y:S02]  /*19240*/  @!P4 LEA.HI.X R7, R197, R12, R8, 0x2, P3 ;  /* 0x0000000cc507c211 */ /* 0x001fe400018f1408 */
[----:B------:R-:W-:Y:S02]  /*19250*/  ISETP.GE.AND P3, PT, R14, UR4, PT ;  /* 0x000000040e007c0c */ /* 0x000fe4000bf66270 */
[----:B------:R-:W-:Y:S01]  /*19260*/  @!P1 LEA R8, P5, R24, R3, 0x2 ;  /* 0x0000000318089211 */ /* 0x000fe200078a10ff */
[----:B------:R0:W-:Y:S01]  /*19270*/  @!P4 ST.E.64 desc[UR40][R6.64], R26 ;  /* 0x0000001a0600c985 */ /* 0x0001e2000c101b28 */
[----:B------:R-:W-:-:S02]  /*19280*/  SHF.R.S32.HI R21, RZ, 0x1f, R21 ;  /* 0x0000001fff157819 */ /* 0x000fc40000011415 */
[----:B------:R-:W-:Y:S02]  /*19290*/  @!P1 LEA.HI.X R9, R24, R12, R25, 0x2, P5 ;  /* 0x0000000c18099211 */ /* 0x000fe400028f1419 */
[----:B------:R-:W-:Y:S02]  /*192a0*/  ISETP.GE.AND P4, PT, R15, UR4, PT ;  /* 0x000000040f007c0c */ /* 0x000fe4000bf86270 */
[----:B------:R-:W-:Y:S02]  /*192b0*/  ISETP.GE.AND P5, PT, R13, UR4, PT ;  /* 0x000000040d007c0c */ /* 0x000fe4000bfa6270 */
[----:B0-----:R-:W-:-:S04]  /*192c0*/  @!P2 LEA R6, P6, R10, R3, 0x2 ;  /* 0x000000030a06a211 */ /* 0x001fc800078c10ff */
[----:B------:R-:W-:Y:S02]  /*192d0*/  @!P2 LEA.HI.X R7, R10, R12, R11, 0x2, P6 ;  /* 0x0000000c0a07a211 */ /* 0x000fe400030f140b */
[----:B------:R-:W-:-:S03]  /*192e0*/  @!P0 LEA R10, P6, R20, R3, 0x2 ;  /* 0x00000003140a8211 */ /* 0x000fc600078c10ff */
[----:B------:R0:W-:Y:S01]  /*192f0*/  @!P2 ST.E.64 desc[UR40][R6.64], R30 ;  /* 0x0000001e0600a985 */ /* 0x0001e2000c101b28 */
[----:B------:R-:W-:Y:S01]  /*19300*/  @!P0 LEA.HI.X R11, R20, R12, R21, 0x2, P6 ;  /* 0x0000000c140b8211 */ /* 0x000fe200030f1415 */
[----:B------:R-:W-:Y:S02]  /*19310*/  VIADD R20, R197, 0x20 ;  /* 0x00000020c5147836 */ /* 0x000fe40000000000 */
[----:B------:R1:W-:Y:S03]  /*19320*/  @!P1 ST.E.64 desc[UR40][R8.64], R34 ;  /* 0x0000002208009985 */ /* 0x0003e6000c101b28 */
[----:B------:R-:W-:Y:S01]  /*19330*/  SHF.R.S32.HI R20, RZ, 0x1f, R20 ;  /* 0x0000001fff147819 */ /* 0x000fe20000011414 */
[----:B------:R2:W-:Y:S01]  /*19340*/  @!P0 ST.E.64 desc[UR40][R10.64], R38 ;  /* 0x000000260a008985 */ /* 0x0005e2000c101b28 */
[----:B------:R-:W-:Y:S02]  /*19350*/  ISETP.GE.AND P0, PT, R225, UR4, PT ;  /* 0x00000004e1007c0c */ /* 0x000fe4000bf06270 */
[----:B0-----:R-:W-:-:S04]  /*19360*/  @!P3 LEA R6, P1, R14, R3, 0x2 ;  /* 0x000000030e06b211 */ /* 0x001fc800078210ff */
[-C--:B------:R-:W-:Y:S01]  /*19370*/  @!P3 LEA.HI.X R7, R14, R12.reuse, R20, 0x2, P1 ;  /* 0x0000000c0e07b211 */ /* 0x080fe200008f1414 */
[----:B------:R-:W-:Y:S01]  /*19380*/  VIADD R20, R197, 0x28 ;  /* 0x00000028c5147836 */ /* 0x000fe20000000000 */
[-C--:B-1----:R-:W-:Y:S01]  /*19390*/  @!P4 LEA R8, P2, R15, R3.reuse, 0x2 ;  /* 0x000000030f08c211 */ /* 0x082fe200078410ff */
[----:B------:R-:W-:Y:S01]  /*193a0*/  VIADD R14, R197, 0x30 ;  /* 0x00000030c50e7836 */ /* 0x000fe20000000000 */
[----:B------:R-:W-:Y:S01]  /*193b0*/  ISETP.GE.AND P1, PT, R223, UR4, PT ;  /* 0x00000004df007c0c */ /* 0x000fe2000bf26270 */
[----:B------:R0:W-:Y:S01]  /*193c0*/  @!P3 ST.E.64 desc[UR40][R6.64], R42 ;  /* 0x0000002a0600b985 */ /* 0x0001e2000c101b28 */
[----:B------:R-:W-:Y:S02]  /*193d0*/  SHF.R.S32.HI R20, RZ, 0x1f, R20 ;  /* 0x0000001fff147819 */ /* 0x000fe40000011414 */
[----:B--2---:R-:W-:Y:S02]  /*193e0*/  @!P5 LEA R10, P6, R13, R3, 0x2 ;  /* 0x000000030d0ad211 */ /* 0x004fe400078c10ff */
[----:B------:R-:W-:-:S02]  /*193f0*/  @!P4 LEA.HI.X R9, R15, R12, R20, 0x2, P2 ;  /* 0x0000000c0f09c211 */ /* 0x000fc400010f1414 */
[----:B------:R-:W-:Y:S02]  /*19400*/  ISETP.GE.AND P2, PT, R221, UR4, PT ;  /* 0x00000004dd007c0c */ /* 0x000fe4000bf46270 */
[----:B------:R-:W-:Y:S01]  /*19410*/  SHF.R.S32.HI R14, RZ, 0x1f, R14 ;  /* 0x0000001fff0e7819 */ /* 0x000fe2000001140e */
[----:B------:R1:W-:Y:S01]  /*19420*/  @!P4 ST.E.64 desc[UR40][R8.64], R46 ;  /* 0x0000002e0800c985 */ /* 0x0003e2000c101b28 */
[----:B------:R-:W-:Y:S02]  /*19430*/  ISETP.GE.AND P3, PT, R218, UR4, PT ;  /* 0x00000004da007c0c */ /* 0x000fe4000bf66270 */
[-C--:B------:R-:W-:Y:S02]  /*19440*/  @!P5 LEA.HI.X R11, R13, R12.reuse, R14, 0x2, P6 ;  /* 0x0000000c0d0bd211 */ /* 0x080fe400030f140e */
[----:B0-----:R-:W-:Y:S02]  /*19450*/  @!P0 LEA R6, P6, R225, R3, 0x2 ;  /* 0x00000003e1068211 */ /* 0x001fe400078c10ff */
[----:B------:R-:W-:Y:S01]  /*19460*/  ISETP.GE.AND P4, PT, R213, UR4, PT ;  /* 0x00000004d5007c0c */ /* 0x000fe2000bf86270 */
[----:B------:R0:W-:Y:S01]  /*19470*/  @!P5 ST.E.64 desc[UR40][R10.64], R50 ;  /* 0x000000320a00d985 */ /* 0x0001e2000c101b28 */
[----:B------:R-:W-:-:S02]  /*19480*/  @!P0 LEA.HI.X R7, R225, R12, R227, 0x2, P6 ;  /* 0x0000000ce1078211 */ /* 0x000fc400030f14e3 */
[----:B-1----:R-:W-:-:S03]  /*19490*/  @!P1 LEA R8, P5, R223, R3, 0x2 ;  /* 0x00000003df089211 */ /* 0x002fc600078a10ff */
[----:B------:R1:W-:Y:S01]  /*194a0*/  @!P0 ST.E.64 desc[UR40][R6.64], R54 ;  /* 0x0000003606008985 */ /* 0x0003e2000c101b28 */
[----:B------:R-:W-:Y:S02]  /*194b0*/  ISETP.GE.AND P0, PT, R195, UR4, PT ;  /* 0x00000004c3007c0c */ /* 0x000fe4000bf06270 */
[-C--:B------:R-:W-:Y:S02]  /*194c0*/  @!P1 LEA.HI.X R9, R223, R12.reuse, R224, 0x2, P5 ;  /* 0x0000000cdf099211 */ /* 0x080fe400028f14e0 */
[----:B------:R-:W-:Y:S02]  /*194d0*/  ISETP.GE.AND P5, PT, R209, UR4, PT ;  /* 0x00000004d1007c0c */ /* 0x000fe4000bfa6270 */
[C---:B0-----:R-:W-:Y:S01]  /*194e0*/  @!P2 LEA R10, P6, R221.reuse, R3, 0x2 ;  /* 0x00000003dd0aa211 */ /* 0x041fe200078c10ff */
[----:B------:R0:W-:Y:S01]  /*194f0*/  @!P1 ST.E.64 desc[UR40][R8.64], R58 ;  /* 0x0000003a08009985 */ /* 0x0001e2000c101b28 */
[----:B------:R-:W-:Y:S02]  /*19500*/  ISETP.GE.AND P1, PT, R184, UR4, PT ;  /* 0x00000004b8007c0c */ /* 0x000fe4000bf26270 */
[----:B------:R-:W-:-:S02]  /*19510*/  @!P2 LEA.HI.X R11, R221, R12, R222, 0x2, P6 ;  /* 0x0000000cdd0ba211 */ /* 0x000fc400030f14de */
[----:B-1----:R-:W-:-:S03]  /*19520*/  @!P3 LEA R6, P6, R218, R3, 0x2 ;  /* 0x00000003da06b211 */ /* 0x002fc600078c10ff */
[----:B------:R1:W-:Y:S01]  /*19530*/  @!P2 ST.E.64 desc[UR40][R10.64], R62 ;  /* 0x0000003e0a00a985 */ /* 0x0003e2000c101b28 */
[----:B------:R-:W-:Y:S02]  /*19540*/  @!P3 LEA.HI.X R7, R218, R12, R220, 0x2, P6 ;  /* 0x0000000cda07b211 */ /* 0x000fe400030f14dc */
[----:B0-----:R-:W-:-:S03]  /*19550*/  @!P4 LEA R8, P2, R213, R3, 0x2 ;  /* 0x00000003d508c211 */ /* 0x001fc600078410ff */
[----:B------:R0:W-:Y:S01]  /*19560*/  @!P3 ST.E.64 desc[UR40][R6.64], R66 ;  /* 0x000000420600b985 */ /* 0x0001e2000c101b28 */
[-C--:B------:R-:W-:Y:S02]  /*19570*/  @!P4 LEA.HI.X R9, R213, R12.reuse, R217, 0x2, P2 ;  /* 0x0000000cd509c211 */ /* 0x080fe400010f14d9 */
[----:B------:R-:W-:Y:S02]  /*19580*/  ISETP.GE.AND P2, PT, R182, UR4, PT ;  /* 0x00000004b6007c0c */ /* 0x000fe4000bf46270 */
[CC--:B-1----:R-:W-:Y:S01]  /*19590*/  @!P5 LEA R10, P6, R209.reuse, R3.reuse, 0x2 ;  /* 0x00000003d10ad211 */ /* 0x0c2fe200078c10ff */
[----:B------:R1:W-:Y:S03]  /*195a0*/  @!P4 ST.E.64 desc[UR40][R8.64], R70 ;  /* 0x000000460800c985 */ /* 0x0003e6000c101b28 */
        /* <DEDUP_REMOVED lines=10> */
[-C--:B0-----:R-:W-:Y:S01]  /*19650*/  @!P2 LEA R10, P6, R182, R3.reuse, 0x2 ;  /* 0x00000003b60aa211 */ /* 0x081fe200078c10ff */
[----:B------:R0:W-:Y:S01]  /*19660*/  @!P1 ST.E.64 desc[UR40][R8.64], R4 ;  /* 0x0000000408009985 */ /* 0x0001e2000c101b28 */
[----:B------:R-:W-:Y:S02]  /*19670*/  ISETP.GE.AND P1, PT, R172, UR4, PT ;  /* 0x00000004ac007c0c */ /* 0x000fe4000bf26270 */
[----:B------:R-:W-:Y:S02]  /*19680*/  @!P2 LEA.HI.X R11, R182, R12, R183, 0x2, P6 ;  /* 0x0000000cb60ba211 */ /* 0x000fe400030f14b7 */
[----:B-1----:R-:W-:-:S03]  /*19690*/  @!P4 LEA R6, P0, R178, R3, 0x2 ;  /* 0x00000003b206c211 */ /* 0x002fc600078010ff */
[----:B------:R-:W-:Y:S01]  /*196a0*/  @!P2 ST.E.64 desc[UR40][R10.64], R86 ;  /* 0x000000560a00a985 */ /* 0x000fe2000c101b28 */
        /* <DEDUP_REMOVED lines=25> */
[-C--:B------:R-:W-:Y:S02]  /*19840*/  @!P5 LEA.HI.X R5, R168, R12.reuse, R169, 0x2, P1 ;  /* 0x0000000ca805d211 */ /* 0x080fe400008f14a9 */
[----:B--2---:R-:W-:Y:S02]  /*19850*/  @!P3 LEA R8, P6, R164, R3, 0x2 ;  /* 0x00000003a408b211 */ /* 0x004fe400078c10ff */
[----:B------:R-:W-:Y:S01]  /*19860*/  ISETP.GE.AND P1, PT, R160, UR4, PT ;  /* 0x00000004a0007c0c */ /* 0x000fe2000bf26270 */
        /* <DEDUP_REMOVED lines=16> */
[-C--:B------:R-:W-:Y:S02]  /*19970*/  @!P2 LEA.HI.X R9, R154, R12.reuse, R155, 0x2, P1 ;  /* 0x0000000c9a09a211 */ /* 0x080fe400008f149b */
[-C--:B0-----:R-:W-:Y:S02]  /*19980*/  @!P4 LEA R6, P0, R158, R3.reuse, 0x2 ;  /* 0x000000039e06c211 */ /* 0x081fe400078010ff */
[-C--:B-1----:R-:W-:Y:S02]  /*19990*/  @!P3 LEA R4, P6, R156, R3.reuse, 0x2 ;  /* 0x000000039c04b211 */ /* 0x082fe400078c10ff */
[-C--:B------:R-:W-:Y:S02]  /*199a0*/  @!P4 LEA.HI.X R7, R158, R12.reuse, R159, 0x2, P0 ;  /* 0x0000000c9e07c211 */ /* 0x080fe400000f149f */
[----:B------:R-:W-:Y:S02]  /*199b0*/  @!P5 LEA R10, P0, R152, R3, 0x2 ;  /* 0x00000003980ad211 */ /* 0x000fe400078010ff */
        /* <DEDUP_REMOVED lines=8> */
[----:B0-----:R-:W-:-:S04]  /*19a40*/  LEA R4, P0, R23, R3, 0x2 ;  /* 0x0000000317047211 */ /* 0x001fc800078010ff */
[----:B------:R-:W-:-:S05]  /*19a50*/  LEA.HI.X R5, R23, R12, R80, 0x2, P0 ;  /* 0x0000000c17057211 */ /* 0x000fca00000f1450 */
[----:B------:R0:W-:Y:S01]  /*19a60*/  ST.E.64 desc[UR40][R4.64], R150 ;  /* 0x0000009604007985 */ /* 0x0001e2000c101b28 */
[----:B------:R-:W-:Y:S05]  /*19a70*/  BRA `(.L_x_2759) ;  /* 0x0000001000047947 */ /* 0x000fea0003800000 */
.L_x_2753:
[----:B----4-:R-:W4:Y:S01]  /*19a80*/  LDL R10, [R1+0x50] ;  /* 0x00005000010a7983 */ /* 0x010f220000100800 */
[----:B------:R-:W-:Y:S01]  /*19a90*/  ULDC.64 UR4, c[0x0][0xc08] ;  /* 0x0003020000047ab9 */ /* 0x000fe20000000a00 */
[----:B------:R-:W4:Y:S01]  /*19aa0*/  LDC.64 R4, c[0x0][0xc00] ;  /* 0x00030000ff047b82 */ /* 0x000f220000000a00 */
[----:B------:R-:W-:Y:S01]  /*19ab0*/  ISETP.NE.U32.AND P0, PT, RZ, UR4, PT ;  /* 0x00000004ff007c0c */ /* 0x000fe2000bf05070 */
[----:B------:R-:W2:Y:S01]  /*19ac0*/  LDL R9, [R1+0x4c] ;  /* 0x00004c0001097983 */ /* 0x000ea20000100800 */
[----:B------:R-:W-:Y:S02]  /*19ad0*/  IMAD.MOV.U32 R3, RZ, RZ, RZ ;  /* 0x000000ffff037224 */ /* 0x000fe400078e00ff */
[----:B------:R-:W-:Y:S01]  /*19ae0*/  ISETP.NE.AND.EX P1, PT, RZ, UR5, PT, P0 ;  /* 0x00000005ff007c0c */ /* 0x000fe2000bf25300 */
[----:B------:R-:W-:Y:S02]  /*19af0*/  ULDC.64 UR4, c[0x0][0xc00] ;  /* 0x0003000000047ab9 */ /* 0x000fe40000000a00 */
[----:B------:R-:W-:-:S04]  /*19b00*/  ISETP.NE.U32.AND P0, PT, RZ, UR4, PT ;  /* 0x00000004ff007c0c */ /* 0x000fc8000bf05070 */
[----:B------:R-:W-:-:S06]  /*19b10*/  ISETP.NE.AND.EX P0, PT, RZ, UR5, PT, P0 ;  /* 0x00000005ff007c0c */ /* 0x000fcc000bf05300 */
[----:B------:R-:W0:Y:S01]  /*19b20*/  @P1 LDC.64 R6, c[0x0][0xc08] ;  /* 0x00030200ff061b82 */ /* 0x000e220000000a00 */
[----:B------:R-:W-:Y:S02]  /*19b30*/  ULDC UR4, c[0x0][0xa88] ;  /* 0x0002a20000047ab9 */ /* 0x000fe40000000800 */
[----:B------:R-:W-:Y:S01]  /*19b40*/  IMAD.U32 R0, RZ, RZ, UR4 ;  /* 0x00000004ff007e24 */ /* 0x000fe2000f8e00ff */
[----:B------:R-:W1:Y:S01]  /*19b50*/  S2R R31, SR_TID.X ;  /* 0x00000000001f7919 */ /* 0x000e620000002100 */
[----:B----4-:R-:W-:-:S04]  /*19b60*/  IMAD.WIDE R4, R10, 0x4, R4 ;  /* 0x000000040a047825 */ /* 0x010fc800078e0204 */
[----:B0-----:R-:W-:Y:S01]  /*19b70*/  @P1 IMAD.WIDE R6, R10, 0x4, R6 ;  /* 0x000000040a061825 */ /* 0x001fe200078e0206 */
[----:B------:R0:W5:Y:S04]  /*19b80*/  @P0 LDG.E R3, desc[UR40][R4.64] ;  /* 0x0000002804030981 */ /* 0x000168000c1e1900 */
[----:B------:R0:W5:Y:S01]  /*19b90*/  @P1 LDG.E R0, desc[UR40][R6.64] ;  /* 0x0000002806001981 */ /* 0x000162000c1e1900 */
[----:B--2---:R-:W-:Y:S02]  /*19ba0*/  ISETP.NE.AND P2, PT, R9, RZ, PT ;  /* 0x000000ff0900720c */ /* 0x004fe40003f45270 */
[----:B-1----:R-:W-:Y:S02]  /*19bb0*/  IADD3 R8, R31, -0x80, RZ ;  /* 0xffffff801f087810 */ /* 0x002fe40007ffe0ff */
[----:B------:R-:W-:-:S02]  /*19bc0*/  SHF.R.S32.HI R26, RZ, 0x1f, R10 ;  /* 0x0000001fff1a7819 */ /* 0x000fc4000001140a */
[----:B------:R-:W-:-:S07]  /*19bd0*/  ISETP.GT.AND P3, PT, R8, 0x3f, PT ;  /* 0x0000003f0800780c */ /* 0x000fce0003f64270 */
[----:B------:R-:W1:Y:S02]  /*19be0*/  @!P2 LDC R9, c[0x0][0xad4] ;  /* 0x0002b500ff09ab82 */ /* 0x000e640000000800 */
[----:B-1----:R0:W-:Y:S01]  /*19bf0*/  @!P2 STL [R1+0x4c], R9 ;  /* 0x00004c090100a387 */ /* 0x0021e20000100800 */
[----:B------:R-:W-:Y:S01]  /*19c00*/  ISETP.GT.AND P2, PT, R9, 0x1, PT ;  /* 0x000000010900780c */ /* 0x000fe20003f44270 */
[----:B------:R-:W-:-:S12]  /*19c10*/  @P1 BRA `(.L_x_2762) ;  /* 0x0000000000101947 */ /* 0x000fd80003800000 */
[----:B------:R-:W-:Y:S05]  /*19c20*/  @!P0 BRA `(.L_x_2762) ;  /* 0x00000000000c8947 */ /* 0x000fea0003800000 */
[----:B0-----:R-:W2:Y:S04]  /*19c30*/  LDG.E R7, desc[UR40][R4.64] ;  /* 0x0000002804077981 */ /* 0x001ea8000c1e1900 */
[----:B-----5:R-:W2:Y:S02]  /*19c40*/  LDG.E R0, desc[UR40][R4.64+0x4] ;  /* 0x0000042804007981 */ /* 0x020ea4000c1e1900 */
[----:B--2---:R-:W-:-:S07]  /*19c50*/  IMAD.IADD R0, R0, 0x1, -R7 ;  /* 0x0000000100007824 */ /* 0x004fce00078e0a07 */
.L_x_2762:
[----:B------:R-:W-:Y:S01]  /*19c60*/  BSSY B1, `(.L_x_2763) ;  /* 0x0000036000017945 */ /* 0x000fe20003800000 */
[----:B------:R-:W-:Y:S02]  /*19c70*/  SEL R29, R10, RZ, !P0 ;  /* 0x000000ff0a1d7207 */ /* 0x000fe40004000000 */
[----:B------:R-:W-:Y:S02]  /*19c80*/  SEL R26, R26, RZ, !P0 ;  /* 0x000000ff1a1a7207 */ /* 0x000fe40004000000 */
[----:B-----5:R-:W-:Y:S01]  /*19c90*/  SHF.R.S32.HI R24, RZ, 0x1f, R3 ;  /* 0x0000001fff187819 */ /* 0x020fe20000011403 */
[----:B------:R-:W-:Y:S06]  /*19ca0*/  @P3 BRA `(.L_x_2764) ;  /* 0x0000000000c43947 */ /* 0x000fec0003800000 */
[----:B------:R-:W0:Y:S01]  /*19cb0*/  LDC R33, c[0x0][0xbe8] ;  /* 0x0002fa00ff217b82 */ /* 0x000e220000000800 */
[----:B------:R-:W-:Y:S01]  /*19cc0*/  IADD3 R31, R196, -0x80, R31 ;  /* 0xffffff80c41f7810 */ /* 0x000fe20007ffe01f */
[----:B0-----:R-:W-:-:S05]  /*19cd0*/  IMAD R4, R0, R33, RZ ;  /* 0x0000002100047224 */ /* 0x001fca00078e02ff */
        /* <DEDUP_REMOVED lines=9> */
[----:B------:R-:W1:Y:S08]  /*19d70*/  LDC.64 R4, c[0x0][R23+0x220] ;  /* 0x0000880017047b82 */ /* 0x000e700000000a00 */
[----:B------:R-:W4:Y:S08]  /*19d80*/  LDC.64 R12, c[0x0][R23+0x218] ;  /* 0x00008600170c7b82 */ /* 0x000f300000000a00 */
[----:B------:R-:W5:Y:S08]  /*19d90*/  LDC.64 R6, c[0x0][R23+0x228] ;  /* 0x00008a0017067b82 */ /* 0x000f700000000a00 */
[----:B------:R-:W3:Y:S08]  /*19da0*/  @P1 LDC R20, c[0x0][0xbec] ;  /* 0x0002fb00ff141b82 */ /* 0x000ef00000000800 */
[----:B------:R-:W5:Y:S08]  /*19db0*/  LDC.64 R8, c[0x0][R23+0x210] ;  /* 0x0000840017087b82 */ /* 0x000f700000000a00 */
[----:B------:R-:W5:Y:S01]  /*19dc0*/  @P1 LDC R27, c[0x0][0xbf0] ;  /* 0x0002fc00ff1b1b82 */ /* 0x000f620000000800 */
[----:B---3--:R-:W-:-:S07]  /*19dd0*/  @P1 IMAD.HI.U32 R20, R31, R20, RZ ;  /* 0x000000141f141227 */ /* 0x008fce00078e00ff */
[----:B0-----:R-:W0:Y:S01]  /*19de0*/  @!P0 LDC R10, c[0x0][0xb50] ;  /* 0x0002d400ff0a8b82 */ /* 0x001e220000000800 */
[-C--:B-1----:R-:W-:Y:S02]  /*19df0*/  IMAD R5, R5, R29.reuse, RZ ;  /* 0x0000001d05057224 */ /* 0x082fe400078e02ff */
[----:B------:R-:W-:-:S05]  /*19e00*/  IMAD.WIDE.U32 R14, R4, R29, RZ ;  /* 0x0000001d040e7225 */ /* 0x000fca00078e00ff */
[----:B------:R-:W1:Y:S01]  /*19e10*/  @!P0 LDC R11, c[0x0][0xb54] ;  /* 0x0002d500ff0b8b82 */ /* 0x000e620000000800 */
[-C--:B----4-:R-:W-:Y:S02]  /*19e20*/  IMAD R25, R13, R188.reuse, RZ ;  /* 0x000000bc0d197224 */ /* 0x090fe400078e02ff */
[----:B------:R-:W-:Y:S01]  /*19e30*/  IMAD.WIDE.U32 R12, R12, R188, RZ ;  /* 0x000000bc0c0c7225 */ /* 0x000fe200078e00ff */
[----:B-----5:R-:W-:-:S03]  /*19e40*/  @P1 SHF.R.U32.HI R21, RZ, R27, R20 ;  /* 0x0000001bff151219 */ /* 0x020fc60000011614 */
        /* <DEDUP_REMOVED lines=23> */
.L_x_2764:
[----:B------:R-:W-:Y:S05]  /*19fc0*/  BSYNC B1 ;  /* 0x0000000000017941 */ /* 0x000fea0003800000 */
.L_x_2763:
[----:B------:R-:W-:Y:S05]  /*19fd0*/  @P2 BRA `(.L_x_2759) ;  /* 0x0000000800ac2947 */ /* 0x000fea0003800000 */
[----:B0-----:R-:W0:Y:S01]  /*19fe0*/  S2R R6, SR_TID.X ;  /* 0x0000000000067919 */ /* 0x001e220000002100 */
[----:B------:R-:W2:Y:S01]  /*19ff0*/  LDC R9, c[0x0][0xbe8] ;  /* 0x0002fa00ff097b82 */ /* 0x000ea20000000800 */
[----:B------:R-:W-:Y:S01]  /*1a000*/  ULDC.64 UR4, c[0x0][0xaa0] ;  /* 0x0002a80000047ab9 */ /* 0x000fe20000000a00 */
[C---:B------:R-:W-:Y:S01]  /*1a010*/  VIADD R38, R199.reuse, 0x40 ;  /* 0x00000040c7267836 */ /* 0x040fe20000000000 */
[C---:B------:R-:W-:Y:S01]  /*1a020*/  IADD3 R37, R199.reuse, 0x80, RZ ;  /* 0x00000080c7257810 */ /* 0x040fe20007ffe0ff */
[----:B------:R-:W-:Y:S01]  /*1a030*/  IMAD R4, R24, UR4, RZ ;  /* 0x0000000418047c24 */ /* 0x000fe2000f8e02ff */
[----:B------:R-:W-:Y:S01]  /*1a040*/  BSSY B1, `(.L_x_2765) ;  /* 0x0000080000017945 */ /* 0x000fe20003800000 */
[----:B------:R-:W-:Y:S01]  /*1a050*/  VIADD R36, R199, 0x80 ;  /* 0x00000080c7247836 */ /* 0x000fe20000000000 */
[----:B------:R-:W-:Y:S01]  /*1a060*/  SHF.R.S32.HI R37, RZ, 0x1f, R37 ;  /* 0x0000001fff257819 */ /* 0x000fe20000011425 */
[----:B------:R-:W4:Y:S01]  /*1a070*/  LDC R12, c[0x0][0xac8] ;  /* 0x0002b200ff0c7b82 */ /* 0x000f220000000800 */
[----:B------:R-:W-:-:S02]  /*1a080*/  IMAD R7, R3, UR5, R4 ;  /* 0x0000000503077c24 */ /* 0x000fc4000f8e0204 */
[----:B-1----:R-:W-:Y:S01]  /*1a090*/  IMAD.WIDE.U32 R4, R3, UR4, RZ ;  /* 0x0000000403047c25 */ /* 0x002fe2000f8e00ff */
[----:B------:R-:W-:-:S03]  /*1a0a0*/  ULDC.64 UR4, c[0x0][0xae8] ;  /* 0x0002ba0000047ab9 */ /* 0x000fc60000000a00 */
[----:B------:R-:W-:Y:S02]  /*1a0b0*/  IMAD.IADD R5, R5, 0x1, R7 ;  /* 0x0000000105057824 */ /* 0x000fe400078e0207 */
[----:B------:R-:W-:Y:S02]  /*1a0c0*/  VIADD R34, R199, 0xc0 ;  /* 0x000000c0c7227836 */ /* 0x000fe40000000000 */
[----:B------:R-:W-:-:S04]  /*1a0d0*/  IMAD.WIDE.U32 R4, R188, UR4, R4 ;  /* 0x00000004bc047c25 */ /* 0x000fc8000f8e0004 */
[----:B------:R-:W-:Y:S01]  /*1a0e0*/  IMAD R5, R188, UR5, R5 ;  /* 0x00000005bc057c24 */ /* 0x000fe2000f8e0205 */
[----:B--2---:R-:W-:Y:S01]  /*1a0f0*/  ISETP.NE.AND P0, PT, R9, 0x1, PT ;  /* 0x000000010900780c */ /* 0x004fe20003f05270 */
[----:B------:R-:W-:Y:S01]  /*1a100*/  ULDC.64 UR4, c[0x0][0xaf0] ;  /* 0x0002bc0000047ab9 */ /* 0x000fe20000000a00 */
[----:B------:R-:W-:Y:S02]  /*1a110*/  IMAD R21, R0, R9, RZ ;  /* 0x0000000900157224 */ /* 0x000fe400078e02ff */
[----:B------:R-:W-:-:S04]  /*1a120*/  IMAD.WIDE.U32 R4, R29, UR4, R4 ;  /* 0x000000041d047c25 */ /* 0x000fc8000f8e0004 */
[----:B0-----:R-:W-:Y:S01]  /*1a130*/  VIADD R6, R6, 0xffffff80 ;  /* 0xffffff8006067836 */ /* 0x001fe20000000000 */
[-C--:B----4-:R-:W-:Y:S01]  /*1a140*/  ISETP.GE.AND P1, PT, R38, R12.reuse, PT ;  /* 0x0000000c2600720c */ /* 0x090fe20003f26270 */
[C---:B------:R-:W-:Y:S01]  /*1a150*/  VIADD R32, R199.reuse, 0x100 ;  /* 0x00000100c7207836 */ /* 0x040fe20000000000 */
[C---:B------:R-:W-:Y:S01]  /*1a160*/  ISETP.GE.AND P2, PT, R199.reuse, R12, PT ;  /* 0x0000000cc700720c */ /* 0x040fe20003f46270 */
[C---:B------:R-:W-:Y:S01]  /*1a170*/  VIADD R30, R199.reuse, 0x140 ;  /* 0x00000140c71e7836 */ /* 0x040fe20000000000 */
[----:B------:R-:W-:Y:S01]  /*1a180*/  SHF.R.S32.HI R3, RZ, 0x1f, R6 ;  /* 0x0000001fff037819 */ /* 0x000fe20000011406 */
[----:B------:R-:W0:Y:S01]  /*1a190*/  @P0 LDC R11, c[0x0][0xbec] ;  /* 0x0002fb00ff0b0b82 */ /* 0x000e220000000800 */
[----:B------:R-:W-:Y:S01]  /*1a1a0*/  SEL R8, RZ, 0xffffffff, P1 ;  /* 0xffffffffff087807 */ /* 0x000fe20000800000 */
[----:B------:R-:W-:Y:S01]  /*1a1b0*/  VIADD R27, R199, 0x180 ;  /* 0x00000180c71b7836 */ /* 0x000fe20000000000 */
[----:B------:R-:W-:Y:S01]  /*1a1c0*/  LEA.HI R3, R3, R6, RZ, 0x3 ;  /* 0x0000000603037211 */ /* 0x000fe200078f18ff */
[----:B------:R-:W-:Y:S01]  /*1a1d0*/  VIADD R23, R199, 0x1c0 ;  /* 0x000001c0c7177836 */ /* 0x000fe20000000000 */
[----:B------:R-:W-:Y:S01]  /*1a1e0*/  ISETP.GE.AND P1, PT, R36, R12, PT ;  /* 0x0000000c2400720c */ /* 0x000fe20003f26270 */
[----:B------:R-:W-:Y:S01]  /*1a1f0*/  IMAD.SHL.U32 R8, R8, 0x2, RZ ;  /* 0x0000000208087824 */ /* 0x000fe200078e00ff */
[----:B------:R-:W-:Y:S01]  /*1a200*/  LOP3.LUT R7, R3, 0xfffffff8, RZ, 0xc0, !PT ;  /* 0xfffffff803077812 */ /* 0x000fe200078ec0ff */
[----:B------:R-:W1:Y:S01]  /*1a210*/  @P0 LDC R13, c[0x0][0xbf0] ;  /* 0x0002fc00ff0d0b82 */ /* 0x000e620000000800 */
[----:B------:R-:W-:Y:S01]  /*1a220*/  SHF.R.S32.HI R20, RZ, 0x3, R3 ;  /* 0x00000003ff147819 */ /* 0x000fe20000011403 */
[----:B------:R-:W-:-:S02]  /*1a230*/  IMAD R3, R26, UR4, RZ ;  /* 0x000000041a037c24 */ /* 0x000fc4000f8e02ff */
[----:B------:R-:W-:Y:S02]  /*1a240*/  IMAD.IADD R7, R6, 0x1, -R7 ;  /* 0x0000000106077824 */ /* 0x000fe400078e0a07 */
[----:B------:R-:W-:Y:S02]  /*1a250*/  VIADD R25, R199, 0x1c0 ;  /* 0x000001c0c7197836 */ /* 0x000fe40000000000 */
[----:B------:R-:W-:Y:S02]  /*1a260*/  IMAD R7, R7, 0x20, R20 ;  /* 0x0000002007077824 */ /* 0x000fe400078e0214 */
[----:B------:R-:W-:Y:S01]  /*1a270*/  IMAD.IADD R20, R20, 0x1, R196 ;  /* 0x0000000114147824 */ /* 0x000fe200078e02c4 */
[----:B------:R-:W-:Y:S01]  /*1a280*/  SHF.R.S32.HI R25, RZ, 0x1f, R25 ;  /* 0x0000001fff197819 */ /* 0x000fe20000011419 */
[----:B------:R-:W-:Y:S02]  /*1a290*/  IMAD.IADD R196, R196, 0x1, R7 ;  /* 0x00000001c4c47824 */ /* 0x000fe400078e0207 */
[----:B------:R-:W-:Y:S01]  /*1a2a0*/  IMAD R7, R29, UR5, R3 ;  /* 0x000000051d077c24 */ /* 0x000fe2000f8e0203 */
[----:B------:R-:W-:Y:S01]  /*1a2b0*/  ULDC.64 UR4, c[0x0][0xae0] ;  /* 0x0002b80000047ab9 */ /* 0x000fe20000000a00 */
[----:B0-----:R-:W-:-:S03]  /*1a2c0*/  @P0 IMAD.HI.U32 R6, R196, R11, RZ ;  /* 0x0000000bc4060227 */ /* 0x001fc600078e00ff */
[----:B------:R-:W-:Y:S01]  /*1a2d0*/  IADD3 R5, R5, R7, RZ ;  /* 0x0000000705057210 */ /* 0x000fe20007ffe0ff */
[----:B------:R-:W-:Y:S01]  /*1a2e0*/  IMAD.MOV.U32 R3, RZ, RZ, R196 ;  /* 0x000000ffff037224 */ /* 0x000fe200078e00c4 */
[----:B------:R-:W-:Y:S01]  /*1a2f0*/  SEL R7, RZ, 0x1, P2 ;  /* 0x00000001ff077807 */ /* 0x000fe20001000000 */
[----:B------:R-:W-:Y:S01]  /*1a300*/  VIADD R28, R199, 0x180 ;  /* 0x00000180c71c7836 */ /* 0x000fe20000000000 */
[-C--:B------:R-:W-:Y:S01]  /*1a310*/  ISETP.GE.AND P2, PT, R23, R12.reuse, PT ;  /* 0x0000000c1700720c */ /* 0x080fe20003f46270 */
[C---:B------:R-:W-:Y:S01]  /*1a320*/  VIADD R31, R199.reuse, 0x140 ;  /* 0x00000140c71f7836 */ /* 0x040fe20000000000 */
[----:B-1----:R-:W-:Y:S01]  /*1a330*/  @P0 SHF.R.U32.HI R3, RZ, R13, R6 ;  /* 0x0000000dff030219 */ /* 0x002fe20000011606 */
[C---:B------:R-:W-:Y:S01]  /*1a340*/  VIADD R33, R199.reuse, 0x100 ;  /* 0x00000100c7217836 */ /* 0x040fe20000000000 */
[----:B------:R-:W-:Y:S01]  /*1a350*/  LOP3.LUT R6, R8, 0x2, R7, 0xe2, !PT ;  /* 0x0000000208067812 */ /* 0x000fe200078ee207 */
[----:B------:R-:W-:Y:S01]  /*1a360*/  VIADD R35, R199, 0xc0 ;  /* 0x000000c0c7237836 */ /* 0x000fe20000000000 */
[----:B------:R-:W-:Y:S01]  /*1a370*/  SEL R8, RZ, 0xffffffff, P1 ;  /* 0xffffffffff087807 */ /* 0x000fe20000800000 */
[----:B------:R-:W-:Y:S01]  /*1a380*/  IMAD.MOV R7, RZ, RZ, -R3 ;  /* 0x000000ffff077224 */ /* 0x000fe200078e0a03 */
[----:B------:R-:W-:Y:S01]  /*1a390*/  ISETP.GE.AND P0, PT, R34, R12, PT ;  /* 0x0000000c2200720c */ /* 0x000fe20003f06270 */
[----:B------:R-:W-:Y:S01]  /*1a3a0*/  IMAD.WIDE.U32 R4, R3, UR4, R4 ;  /* 0x0000000403047c25 */ /* 0x000fe2000f8e0004 */
[----:B------:R-:W-:-:S02]  /*1a3b0*/  SHF.R.S32.HI R0, RZ, 0x1f, R3 ;  /* 0x0000001fff007819 */ /* 0x000fc40000011403 */
[-C--:B------:R-:W-:Y:S01]  /*1a3c0*/  ISETP.GE.AND P1, PT, R32, R12.reuse, PT ;  /* 0x0000000c2000720c */ /* 0x080fe20003f26270 */
[----:B------:R-:W-:Y:S01]  /*1a3d0*/  IMAD.SHL.U32 R11, R8, 0x4, RZ ;  /* 0x00000004080b7824 */ /* 0x000fe200078e00ff */
[----:B------:R-:W-:Y:S01]  /*1a3e0*/  SEL R8, RZ, 0xffffffff, P0 ;  /* 0xffffffffff087807 */ /* 0x000fe20000000000 */
[----:B------:R-:W-:Y:S01]  /*1a3f0*/  IMAD R0, R0, UR4, RZ ;  /* 0x0000000400007c24 */ /* 0x000fe2000f8e02ff */
[-C--:B------:R-:W-:Y:S01]  /*1a400*/  ISETP.GE.AND P0, PT, R30, R12.reuse, PT ;  /* 0x0000000c1e00720c */ /* 0x080fe20003f06270 */
[----:B------:R-:W-:Y:S01]  /*1a410*/  IMAD R7, R9, R7, R196 ;  /* 0x0000000709077224 */ /* 0x000fe200078e02c4 */
[----:B------:R-:W-:Y:S01]  /*1a420*/  LOP3.LUT R6, R11, 0x4, R6, 0xe2, !PT ;  /* 0x000000040b067812 */ /* 0x000fe200078ee206 */
[----:B------:R-:W-:Y:S01]  /*1a430*/  IMAD.SHL.U32 R9, R8, 0x8, RZ ;  /* 0x0000000808097824 */ /* 0x000fe200078e00ff */
[----:B------:R-:W-:Y:S01]  /*1a440*/  SEL R8, RZ, 0xffffffff, P1 ;  /* 0xffffffffff087807 */ /* 0x000fe20000800000 */
[----:B------:R-:W-:Y:S01]  /*1a450*/  IMAD R3, R3, UR5, R0 ;  /* 0x0000000503037c24 */ /* 0x000fe2000f8e0200 */
[----:B------:R-:W-:Y:S01]  /*1a460*/  SHF.R.S32.HI R0, RZ, 0x1f, R7 ;  /* 0x0000001fff007819 */ /* 0x000fe20000011407 */
[----:B------:R-:W-:Y:S01]  /*1a470*/  ULDC.64 UR4, c[0x0][0xad8] ;  /* 0x0002b60000047ab9 */ /* 0x000fe20000000a00 */
[----:B------:R-:W-:Y:S01]  /*1a480*/  LOP3.LUT R6, R9, 0x8, R6, 0xe2, !PT ;  /* 0x0000000809067812 */ /* 0x000fe200078ee206 */
[----:B------:R-:W-:Y:S01]  /*1a490*/  IMAD.IADD R5, R5, 0x1, R3 ;  /* 0x0000000105057824 */ /* 0x000fe200078e0203 */
[----:B------:R-:W-:Y:S01]  /*1a4a0*/  SEL R3, RZ, 0xffffffff, P0 ;  /* 0xffffffffff037807 */ /* 0x000fe20000000000 */
[----:B------:R-:W-:Y:S01]  /*1a4b0*/  IMAD.SHL.U32 R9, R8, 0x10, RZ ;  /* 0x0000001008097824 */ /* 0x000fe200078e00ff */
[----:B------:R-:W-:Y:S01]  /*1a4c0*/  ISETP.GE.AND P0, PT, R27, R12, PT ;  /* 0x0000000c1b00720c */ /* 0x000fe20003f06270 */
[----:B------:R-:W-:Y:S01]  /*1a4d0*/  IMAD R0, R0, UR4, RZ ;  /* 0x0000000400007c24 */ /* 0x000fe2000f8e02ff */
[----:B------:R-:W-:Y:S01]  /*1a4e0*/  SHF.R.S32.HI R28, RZ, 0x1f, R28 ;  /* 0x0000001fff1c7819 */ /* 0x000fe2000001141c */
[----:B------:R-:W-:Y:S01]  /*1a4f0*/  IMAD.WIDE.U32 R4, R7, UR4, R4 ;  /* 0x0000000407047c25 */ /* 0x000fe2000f8e0004 */
[----:B------:R-:W-:-:S02]  /*1a500*/  LOP3.LUT R6, R9, 0x10, R6, 0xe2, !PT ;  /* 0x0000001009067812 */ /* 0x000fc400078ee206 */
[----:B------:R-:W-:Y:S01]  /*1a510*/  SHF.R.S32.HI R31, RZ, 0x1f, R31 ;  /* 0x0000001fff1f7819 */ /* 0x000fe2000001141f */
[----:B------:R-:W-:Y:S01]  /*1a520*/  IMAD.SHL.U32 R9, R3, 0x20, RZ ;  /* 0x0000002003097824 */ /* 0x000fe200078e00ff */
[----:B------:R-:W-:Y:S01]  /*1a530*/  SHF.R.S32.HI R33, RZ, 0x1f, R33 ;  /* 0x0000001fff217819 */ /* 0x000fe20000011421 */
[----:B------:R-:W-:Y:S01]  /*1a540*/  IMAD R3, R7, UR5, R0 ;  /* 0x0000000507037c24 */ /* 0x000fe2000f8e0200 */
[----:B------:R-:W-:Y:S01]  /*1a550*/  SEL R7, RZ, 0x40, P0 ;  /* 0x00000040ff077807 */ /* 0x000fe20000000000 */
[----:B------:R-:W-:Y:S01]  /*1a560*/  ULDC.64 UR4, c[0x0][0xa80] ;  /* 0x0002a00000047ab9 */ /* 0x000fe20000000a00 */
[----:B------:R-:W-:Y:S01]  /*1a570*/  ISETP.GE.AND P0, PT, R20, R21, PT ;  /* 0x000000151400720c */ /* 0x000fe20003f06270 */
[----:B------:R-:W-:Y:S01]  /*1a580*/  IMAD.IADD R3, R5, 0x1, R3 ;  /* 0x0000000105037824 */ /* 0x000fe200078e0203 */
[----:B------:R-:W-:Y:S01]  /*1a590*/  LEA R13, P1, R4, UR4, 0x1 ;  /* 0x00000004040d7c11 */ /* 0x000fe2000f8208ff */
[----:B------:R-:W-:Y:S01]  /*1a5a0*/  VIADD R39, R199, 0x40 ;  /* 0x00000040c7277836 */ /* 0x000fe20000000000 */
[----:B------:R-:W-:-:S02]  /*1a5b0*/  LOP3.LUT R6, R9, 0x20, R6, 0xe2, !PT ;  /* 0x0000002009067812 */ /* 0x000fc400078ee206 */
[----:B------:R-:W-:Y:S01]  /*1a5c0*/  LEA.HI.X R3, R4, UR5, R3, 0x1, P1 ;  /* 0x0000000504037c11 */ /* 0x000fe200088f0c03 */
[----:B------:R0:W1:Y:S01]  /*1a5d0*/  SHFL.IDX PT, R10, R13, RZ, 0x181f ;  /* 0x00181fff0d0a7589 */ /* 0x00006200000e0000 */
[----:B------:R-:W-:Y:S02]  /*1a5e0*/  LOP3.LUT R14, R6, R7, RZ, 0xfc, !PT ;  /* 0x00000007060e7212 */ /* 0x000fe400078efcff */
[----:B------:R-:W-:Y:S01]  /*1a5f0*/  SEL R5, RZ, 0x80, P2 ;  /* 0x00000080ff057807 */ /* 0x000fe20001000000 */
[----:B------:R0:W2:Y:S01]  /*1a600*/  SHFL.IDX PT, R11, R3, RZ, 0x181f ;  /* 0x00181fff030b7589 */ /* 0x0000a200000e0000 */
[----:B------:R-:W-:Y:S02]  /*1a610*/  SHF.R.S32.HI R35, RZ, 0x1f, R35 ;  /* 0x0000001fff237819 */ /* 0x000fe40000011423 */
[----:B------:R-:W-:Y:S02]  /*1a620*/  LOP3.LUT R15, R14, R5, RZ, 0xfc, !PT ;  /* 0x000000050e0f7212 */ /* 0x000fe400078efcff */
[----:B------:R-:W-:Y:S01]  /*1a630*/  SHF.R.S32.HI R39, RZ, 0x1f, R39 ;  /* 0x0000001fff277819 */ /* 0x000fe20000011427 */
[----:B------:R-:W-:Y:S06]  /*1a640*/  @P0 BRA `(.L_x_2766) ;  /* 0x00000000007c0947 */ /* 0x000fec0003800000 */
[-C--:B------:R-:W-:Y:S02]  /*1a650*/  ISETP.GE.AND P2, PT, R38, R12.reuse, PT ;  /* 0x0000000c2600720c */ /* 0x080fe40003f46270 */
[-C--:B------:R-:W-:Y:S02]  /*1a660*/  ISETP.GE.AND P1, PT, R199, R12.reuse, PT ;  /* 0x0000000cc700720c */ /* 0x080fe40003f26270 */
[-C--:B------:R-:W-:Y:S02]  /*1a670*/  ISETP.GE.AND P5, PT, R36, R12.reuse, PT ;  /* 0x0000000c2400720c */ /* 0x080fe40003fa6270 */
[----:B------:R-:W-:-:S07]  /*1a680*/  ISETP.GE.AND P3, PT, R34, R12, PT ;  /* 0x0000000c2200720c */ /* 0x000fce0003f66270 */
[C---:B-1----:R-:W-:Y:S02]  /*1a690*/  @!P2 LEA R4, P0, R38.reuse, R10, 0x1 ;  /* 0x0000000a2604a211 */ /* 0x042fe400078008ff */
        /* <DEDUP_REMOVED lines=21> */
[----:B------:R-:W-:Y:S02]  /*1a7f0*/  @P4 LEA R10, P5, R23, R10, 0x1 ;  /* 0x0000000a170a4211 */ /* 0x000fe400078a08ff */
[-C--:B------:R-:W-:Y:S02]  /*1a800*/  @P0 LEA.HI.X R5, R27, R11.reuse, R28, 0x1, P3 ;  /* 0x0000000b1b050211 */ /* 0x080fe400018f0c1c */
[----:B------:R-:W-:-:S03]  /*1a810*/  @P4 LEA.HI.X R11, R23, R11, R25, 0x1, P5 ;  /* 0x0000000b170b4211 */ /* 0x000fc600028f0c19 */
[----:B------:R4:W-:Y:S04]  /*1a820*/  @P0 ST.E.128 desc[UR40][R4.64], RZ ;  /* 0x000000ff04000985 */ /* 0x0009e8000c101d28 */
[----:B------:R4:W-:Y:S02]  /*1a830*/  @P4 ST.E.128 desc[UR40][R10.64], RZ ;  /* 0x000000ff0a004985 */ /* 0x0009e4000c101d28 */
.L_x_2766:
[----:B------:R-:W-:Y:S05]  /*1a840*/  BSYNC B1 ;  /* 0x0000000000017941 */ /* 0x000fea0003800000 */
.L_x_2765:
[----:B------:R-:W-:Y:S01]  /*1a850*/  VIADD R0, R20, 0x20 ;  /* 0x0000002014007836 */ /* 0x000fe20000000000 */
[----:B--2-4-:R2:W4:Y:S04]  /*1a860*/  SHFL.IDX PT, R11, R3, 0x1, 0x181f ;  /* 0x00381f00030b7f89 */ /* 0x01452800000e0000 */
        /* <DEDUP_REMOVED lines=9> */
[----:B-1--4-:R-:W-:Y:S02]  /*1a900*/  @!P6 IMAD.WIDE R6, R199, 0x2, R10 ;  /* 0x00000002c706e825 */ /* 0x012fe400078e020a */
        /* <DEDUP_REMOVED lines=24> */
.L_x_2759:
[----:B------:R-:W-:Y:S05]  /*1aa90*/  BSYNC B0 ;  /* 0x0000000000007941 */ /* 0x000fea0003800000 */
.L_x_2752:
[----:B------:R-:W-:Y:S02]  /*1aaa0*/  ULDC UR4, c[0x0][0xc3c] ;  /* 0x00030f0000047ab9 */ /* 0x000fe40000000800 */
[----:B---3--:R-:W-:-:S13]  /*1aab0*/  ISETP.GE.AND P0, PT, R83, UR4, PT ;  /* 0x0000000453007c0c */ /* 0x008fda000bf06270 */
[----:B------:R-:W-:Y:S05]  /*1aac0*/  @!P0 BRA `(.L_x_2767) ;  /* 0xfffffe6c00b48947 */ /* 0x000fea000383ffff */
[----:B------:R-:W-:Y:S05]  /*1aad0*/  BRA `(.L_x_2539) ;  /* 0x0000008800247947 */ /* 0x000fea0003800000 */
.L_x_2537:
        /* <DEDUP_REMOVED lines=16> */
.L_x_2768:
        /* <DEDUP_REMOVED lines=43> */
.L_x_2772:
        /* <DEDUP_REMOVED lines=37> */
.L_x_2770:
        /* <DEDUP_REMOVED lines=13> */
.L_x_2773:
        /* <DEDUP_REMOVED lines=36> */
[----:B------:R-:W-:Y:S01]  /*1b3f0*/  IMAD.MOV R12, RZ, RZ, -R2 ;  /* 0x000000ffff0c7224 */ /* 0x000fe200078e0a02 */
[----:B------:R-:W-:Y:S01]  /*1b400*/  MOV R2, RZ ;  /* 0x000000ff00027202 */ /* 0x000fe20000000f00 */
[----:B------:R-:W-:Y:S01]  /*1b410*/  IMAD R11, R13, R4, RZ ;  /* 0x000000040d0b7224 */ /* 0x000fe200078e02ff */
[----:B------:R-:W-:-:S03]  /*1b420*/  IABS R8, R10 ;  /* 0x0000000a00087213 */ /* 0x000fc60000000000 */
        /* <DEDUP_REMOVED lines=22> */
.L_x_2774:
        /* <DEDUP_REMOVED lines=29> */
[----:B------:R-:W-:-:S03]  /*1b760*/  IMAD.MOV R2, RZ, RZ, -R2 ;  /* 0x000000ffff027224 */ /* 0x000fc600078e0a02 */
[----:B------:R-:W-:Y:S01]  /*1b770*/  IADD3 R3, -R11, RZ, RZ ;  /* 0x000000ff0b037210 */ /* 0x000fe20007ffe1ff */
        /* <DEDUP_REMOVED lines=30> */
.L_x_2775:
[----:B------:R-:W-:-:S05]  /*1b960*/  LOP3.LUT R25, RZ, R2, RZ, 0x33, !PT ;  /* 0x00000002ff197212 */ /* 0x000fca00078e33ff */
[----:B------:R-:W-:Y:S01]  /*1b970*/  IMAD.IADD R25, R6, 0x1, R25 ;  /* 0x0000000106197824 */ /* 0x000fe200078e0219 */
[----:B------:R-:W-:Y:S06]  /*1b980*/  BRA `(.L_x_2776) ;  /* 0x00000000000c7947 */ /* 0x000fec0003800000 */
.L_x_2771:
[----:B------:R-:W-:Y:S02]  /*1b990*/  IMAD.MOV.U32 R25, RZ, RZ, RZ ;  /* 0x000000ffff197224 */ /* 0x000fe400078e00ff */
[----:B------:R-:W-:Y:S02]  /*1b9a0*/  IMAD.U32 R24, RZ, RZ, UR6 ;  /* 0x00000006ff187e24 */ /* 0x000fe4000f8e00ff */
[----:B------:R-:W-:-:S07]  /*1b9b0*/  IMAD.MOV.U32 R26, RZ, RZ, RZ ;  /* 0x000000ffff1a7224 */ /* 0x000fce00078e00ff */
.L_x_2776:
[----:B------:R-:W-:-:S13]  /*1b9c0*/  ISETP.NE.AND P0, PT, R7, RZ, PT ;  /* 0x000000ff0700720c */ /* 0x000fda0003f05270 */
[----:B------:R-:W0:Y:S01]  /*1b9d0*/  @!P0 S2R R3, SR_CgaCtaId ;  /* 0x0000000000038919 */ /* 0x000e220000008800 */
[----:B------:R-:W-:-:S04]  /*1b9e0*/  @!P0 MOV R2, 0x400 ;  /* 0x0000040000028802 */ /* 0x000fc80000000f00 */
[----:B0-----:R-:W-:-:S05]  /*1b9f0*/  @!P0 LEA R2, R3, R2, 0x18 ;  /* 0x0000000203028211 */ /* 0x001fca00078ec0ff */
[----:B------:R1:W-:Y:S01]  /*1ba00*/  @!P0 STS.128 [R2+0x28cd0], R24 ;  /* 0x028cd01802008388 */ /* 0x0003e20000000c00 */
[----:B------:R-:W-:Y:S06]  /*1ba10*/  BAR.ARV 0x5, 0x180 ;  /* 0x0146000000007b1d */ /* 0x000fec0000002000 */
.L_x_2769:
        /* <DEDUP_REMOVED lines=12> */
[----:B------:R-:W-:Y:S01]  /*1bae0*/  LOP3.LUT R3, R2, 0x1f8, RZ, 0xc0, !PT ;  /* 0x000001f802037812 */ /* 0x000fe200078ec0ff */
[----:B------:R-:W-:Y:S01]  /*1baf0*/  IMAD.MOV.U32 R29, RZ, RZ, 0x1 ;  /* 0x00000001ff1d7424 */ /* 0x000fe200078e00ff */
[----:B------:R-:W-:Y:S01]  /*1bb00*/  SHF.L.U32 R35, R5, 0x3, RZ ;  /* 0x0000000305237819 */ /* 0x000fe200000006ff */
[----:B------:R-:W-:Y:S01]  /*1bb10*/  IMAD.MOV.U32 R19, RZ, RZ, RZ ;  /* 0x000000ffff137224 */ /* 0x000fe200078e00ff */
[----:B------:R-:W-:Y:S01]  /*1bb20*/  LOP3.LUT R4, R3, 0x38, R0, 0x78, !PT ;  /* 0x0000003803047812 */ /* 0x000fe200078e7800 */
[----:B------:R-:W-:Y:S01]  /*1bb30*/  IMAD.SHL.U32 R0, R0, 0x10, RZ ;  /* 0x0000001000007824 */ /* 0x000fe200078e00ff */
[----:B------:R-:W-:Y:S01]  /*1bb40*/  SHF.R.U32.HI R3, RZ, 0x3, R5 ;  /* 0x00000003ff037819 */ /* 0x000fe20000011605 */
[----:B------:R-:W-:Y:S01]  /*1bb50*/  IMAD.MOV.U32 R22, RZ, RZ, RZ ;  /* 0x000000ffff167224 */ /* 0x000fe200078e00ff */
[----:B------:R-:W-:Y:S01]  /*1bb60*/  LOP3.LUT R2, R2, 0x38, RZ, 0xc0, !PT ;  /* 0x0000003802027812 */ /* 0x000fe200078ec0ff */
[----:B------:R-:W-:Y:S01]  /*1bb70*/  IMAD.MOV.U32 R28, RZ, RZ, 0x1 ;  /* 0x00000001ff1c7424 */ /* 0x000fe200078e00ff */
[----:B------:R-:W-:Y:S01]  /*1bb80*/  LOP3.LUT R35, R4, 0x200, R35, 0xf8, !PT ;  /* 0x0000020004237812 */ /* 0x000fe200078ef823 */
[----:B------:R-:W-:Y:S01]  /*1bb90*/  ULDC.64 UR42, c[0x0][0x198] ;  /* 0x00006600002a7ab9 */ /* 0x000fe20000000a00 */
[----:B------:R-:W-:Y:S01]  /*1bba0*/  LOP3.LUT R0, R3, 0x70, R0, 0xf8, !PT ;  /* 0x0000007003007812 */ /* 0x000fe200078ef800 */
        /* <DEDUP_REMOVED lines=11> */
[----:B------:R-:W-:-:S05]  /*1bc60*/  IMAD R0, R35, 0x2, R18 ;  /* 0x0000000223007824 */ /* 0x000fca00078e0212 */
[----:B------:R1:W-:Y:S02]  /*1bc70*/  STL [R1+0x34], R0 ;  /* 0x0000340001007387 */ /* 0x0003e40000100800 */
.L_x_2904:
[----:B------:R-:W-:Y:S05]  /*1bc80*/  YIELD ;  /* 0x0000000000007946 */ /* 0x000fea0003800000 */
[----:B------:R-:W-:Y:S01]  /*1bc90*/  ULDC.64 UR4, c[0x0][0xa28] ;  /* 0x00028a0000047ab9 */ /* 0x000fe20000000a00 */
[----:B------:R-:W-:Y:S01]  /*1bca0*/  IMAD.MOV.U32 R33, RZ, RZ, RZ ;  /* 0x000000ffff217224 */ /* 0x000fe200078e00ff */
[----:B------:R-:W-:Y:S01]  /*1bcb0*/  ISETP.NE.U32.AND P0, PT, RZ, UR4, PT ;  /* 0x00000004ff007c0c */ /* 0x000fe2000bf05070 */
[----:B------:R-:W0:Y:S01]  /*1bcc0*/  LDC.64 R4, c[0x0][0xa00] ;  /* 0x00028000ff047b82 */ /* 0x000e220000000a00 */
[----:B------:R-:W-:Y:S02]  /*1bcd0*/  ULDC.64 UR6, c[0x0][0xa10] ;  /* 0x0002840000067ab9 */ /* 0x000fe40000000a00 */
[----:B------:R-:W-:Y:S01]  /*1bce0*/  ISETP.NE.AND.EX P0, PT, RZ, UR5, PT, P0 ;  /* 0x00000005ff007c0c */ /* 0x000fe2000bf05300 */
[----:B------:R-:W-:-:S12]  /*1bcf0*/  ULDC.64 UR4, c[0x0][0xa18] ;  /* 0x0002860000047ab9 */ /* 0x000fd80000000a00 */
[----:B--2---:R-:W2:Y:S02]  /*1bd00*/  @P0 LDC.64 R2, c[0x0][0xa28] ;  /* 0x00028a00ff020b82 */ /* 0x004ea40000000a00 */
[----:B--2---:R-:W-:-:S05]  /*1bd10*/  @P0 IMAD.WIDE R2, R27, 0x4, R2 ;  /* 0x000000041b020825 */ /* 0x004fca00078e0202 */
[----:B------:R2:W5:Y:S01]  /*1bd20*/  @P0 LDG.E R33, desc[UR40][R2.64] ;  /* 0x0000002802210981 */ /* 0x000562000c1e1900 */
[----:B------:R-:W-:Y:S01]  /*1bd30*/  ISETP.NE.U32.AND P0, PT, RZ, UR4, PT ;  /* 0x00000004ff007c0c */ /* 0x000fe2000bf05070 */
[----:B------:R-:W-:Y:S01]  /*1bd40*/  IMAD.MOV.U32 R30, RZ, RZ, RZ ;  /* 0x000000ffff1e7224 */ /* 0x000fe200078e00ff */
[----:B------:R-:W-:Y:S01]  /*1bd50*/  ISETP.NE.U32.AND P1, PT, RZ, UR6, PT ;  /* 0x00000006ff007c0c */ /* 0x000fe2000bf25070 */
[----:B-1----:R-:W-:Y:S01]  /*1bd60*/  IMAD.MOV.U32 R0, RZ, RZ, RZ ;  /* 0x000000ffff007224 */ /* 0x002fe200078e00ff */
[----:B------:R-:W-:Y:S01]  /*1bd70*/  ISETP.NE.AND.EX P2, PT, RZ, UR5, PT, P0 ;  /* 0x00000005ff007c0c */ /* 0x000fe2000bf45300 */
[----:B------:R-:W-:Y:S01]  /*1bd80*/  ULDC.64 UR4, c[0x0][0xa00] ;  /* 0x0002800000047ab9 */ /* 0x000fe20000000a00 */
[----:B------:R-:W-:Y:S01]  /*1bd90*/  ISETP.NE.AND.EX P1, PT, RZ, UR7, PT, P1 ;  /* 0x00000007ff007c0c */ /* 0x000fe2000bf25310 */
[----:B0-----:R-:W-:Y:S01]  /*1bda0*/  IMAD.WIDE R4, R27, 0x4, R4 ;  /* 0x000000041b047825 */ /* 0x001fe200078e0204 */
[----:B------:R-:W-:Y:S01]  /*1bdb0*/  ISETP.NE.U32.AND P0, PT, RZ, UR4, PT ;  /* 0x00000004ff007c0c */ /* 0x000fe2000bf05070 */
[----:B--2---:R-:W0:Y:S08]  /*1bdc0*/  LDC.64 R2, c[0x0][0xa10] ;  /* 0x00028400ff027b82 */ /* 0x004e300000000a00 */
[----:B---3--:R-:W1:Y:S01]  /*1bdd0*/  @P2 LDC.64 R6, c[0x0][0xa18] ;  /* 0x00028600ff062b82 */ /* 0x008e620000000a00 */
[----:B------:R-:W-:Y:S01]  /*1bde0*/  ULDC UR4, c[0x0][0x288] ;  /* 0x0000a20000047ab9 */ /* 0x000fe20000000800 */
[----:B------:R-:W-:Y:S01]  /*1bdf0*/  ISETP.NE.AND.EX P0, PT, RZ, UR5, PT, P0 ;  /* 0x00000005ff007c0c */ /* 0x000fe2000bf05300 */
[----:B------:R-:W-:Y:S01]  /*1be00*/  IMAD.U32 R8, RZ, RZ, UR4 ;  /* 0x00000004ff087e24 */ /* 0x000fe2000f8e00ff */
[----:B------:R-:W-:-:S11]  /*1be10*/  ULDC.64 UR4, c[0x0][0x418] ;  /* 0x0001060000047ab9 */ /* 0x000fd60000000a00 */
[----:B------:R-:W5:Y:S01]  /*1be20*/  @P0 LDG.E R30, desc[UR40][R4.64] ;  /* 0x00000028041e0981 */ /* 0x000f62000c1e1900 */
[----:B0-----:R-:W-:-:S05]  /*1be30*/  IMAD.WIDE R2, R27, 0x4, R2 ;  /* 0x000000041b027825 */ /* 0x001fca00078e0202 */
[----:B------:R-:W5:Y:S01]  /*1be40*/  @P1 LDG.E R0, desc[UR40][R2.64] ;  /* 0x0000002802001981 */ /* 0x000f62000c1e1900 */
[----:B-1----:R-:W-:-:S05]  /*1be50*/  @P2 IMAD.WIDE R6, R27, 0x4, R6 ;  /* 0x000000041b062825 */ /* 0x002fca00078e0206 */
        /* <DEDUP_REMOVED lines=8> */
[----:B0-----:R-:W-:Y:S02]  /*1bee0*/  IMAD.U32 R6, RZ, RZ, UR5 ;  /* 0x00000005ff067e24 */ /* 0x001fe4000f8e00ff */
[----:B------:R-:W-:Y:S01]  /*1bef0*/  IMAD.U32 R11, RZ, RZ, UR4 ;  /* 0x00000004ff0b7e24 */ /* 0x000fe2000f8e00ff */
[----:B--2---:R0:W-:Y:S01]  /*1bf00*/  STL [R1], R8 ;  /* 0x0000000801007387 */ /* 0x0041e20000100800 */
[----:B------:R-:W-:Y:S01]  /*1bf10*/  IMAD.MOV.U32 R14, RZ, RZ, R8 ;  /* 0x000000ffff0e7224 */ /* 0x000fe200078e0008 */
[----:B----4-:R-:W-:Y:S06]  /*1bf20*/  @P2 BRA `(.L_x_2778) ;  /* 0x0000000000142947 */ /* 0x010fec0003800000 */
[----:B------:R-:W-:Y:S05]  /*1bf30*/  @!P0 BRA `(.L_x_2778) ;  /* 0x0000000000108947 */ /* 0x000fea0003800000 */
[----:B0-----:R-:W2:Y:S04]  /*1bf40*/  LDG.E R8, desc[UR40][R4.64] ;  /* 0x0000002804087981 */ /* 0x001ea8000c1e1900 */
[----:B------:R-:W2:Y:S02]  /*1bf50*/  LDG.E R7, desc[UR40][R4.64+0x4] ;  /* 0x0000042804077981 */ /* 0x000ea4000c1e1900 */
[----:B--2---:R-:W-:-:S05]  /*1bf60*/  IMAD.IADD R14, R7, 0x1, -R8 ;  /* 0x00000001070e7824 */ /* 0x004fca00078e0a08 */
[----:B------:R1:W-:Y:S02]  /*1bf70*/  STL [R1], R14 ;  /* 0x0000000e01007387 */ /* 0x0003e40000100800 */
.L_x_2778:
[----:B------:R-:W-:Y:S01]  /*1bf80*/  ULDC.64 UR4, c[0x0][0xa20] ;  /* 0x0002880000047ab9 */ /* 0x000fe20000000a00 */
[C---:B------:R-:W-:Y:S02]  /*1bf90*/  LOP3.LUT R4, R26.reuse, 0xff000000, RZ, 0xc0, !PT ;  /* 0xff0000001a047812 */ /* 0x040fe400078ec0ff */
[----:B------:R-:W-:Y:S02]  /*1bfa0*/  ISETP.NE.U32.AND P0, PT, RZ, UR4, PT ;  /* 0x00000004ff007c0c */ /* 0x000fe4000bf05070 */
[----:B------:R-:W-:Y:S02]  /*1bfb0*/  SHF.R.U32.HI R4, RZ, 0x8, R4 ;  /* 0x00000008ff047819 */ /* 0x000fe40000011604 */
[----:B------:R-:W-:Y:S02]  /*1bfc0*/  ISETP.NE.AND.EX P0, PT, RZ, UR5, PT, P0 ;  /* 0x00000005ff007c0c */ /* 0x000fe4000bf05300 */
[C---:B------:R-:W-:Y:S02]  /*1bfd0*/  LOP3.LUT R9, R26.reuse, 0xff0000, RZ, 0xc0, !PT ;  /* 0x00ff00001a097812 */ /* 0x040fe400078ec0ff */
[----:B------:R-:W-:-:S02]  /*1bfe0*/  LOP3.LUT R17, R26, 0xffff, RZ, 0xc0, !PT ;  /* 0x0000ffff1a117812 */ /* 0x000fc400078ec0ff */
[----:B------:R-:W-:-:S07]  /*1bff0*/  LEA.HI R9, R9, R4, RZ, 0x10 ;  /* 0x0000000409097211 */ /* 0x000fce00078f80ff */
[----:B------:R-:W-:Y:S05]  /*1c000*/  @!P0 BRA `(.L_x_2779) ;  /* 0x0000000000108947 */ /* 0x000fea0003800000 */
[----:B------:R-:W2:Y:S02]  /*1c010*/  LDC.64 R4, c[0x0][0xa20] ;  /* 0x00028800ff047b82 */ /* 0x000ea40000000a00 */
[----:B--2---:R-:W-:-:S05]  /*1c020*/  IMAD.WIDE R4, R27, 0x4, R4 ;  /* 0x000000041b047825 */ /* 0x004fca00078e0204 */
[----:B------:R2:W5:Y:S01]  /*1c030*/  LDG.E R11, desc[UR40][R4.64] ;  /* 0x00000028040b7981 */ /* 0x000562000c1e1900 */
[----:B------:R-:W-:Y:S05]  /*1c040*/  BRA `(.L_x_2780) ;  /* 0x0000000000247947 */ /* 0x000fea0003800000 */
.L_x_2779:
[----:B------:R-:W-:Y:S02]  /*1c050*/  ULDC.64 UR4, c[0x0][0xa08] ;  /* 0x0002820000047ab9 */ /* 0x000fe40000000a00 */
[----:B------:R-:W-:-:S04]  /*1c060*/  ISETP.NE.U32.AND P0, PT, RZ, UR4, PT ;  /* 0x00000004ff007c0c */ /* 0x000fc8000bf05070 */
[----:B------:R-:W-:-:S13]  /*1c070*/  ISETP.NE.AND.EX P0, PT, RZ, UR5, PT, P0 ;  /* 0x00000005ff007c0c */ /* 0x000fda000bf05300 */
[----:B------:R-:W-:Y:S05]  /*1c080*/  @!P0 BRA `(.L_x_2780) ;  /* 0x0000000000148947 */ /* 0x000fea0003800000 */
[----:B------:R-:W2:Y:S02]  /*1c090*/  LDC.64 R4, c[0x0][0xa08] ;  /* 0x00028200ff047b82 */ /* 0x000ea40000000a00 */
[----:B--2---:R-:W-:-:S05]  /*1c0a0*/  IMAD.WIDE R4, R27, 0x4, R4 ;  /* 0x000000041b047825 */ /* 0x004fca00078e0204 */
[----:B------:R-:W2:Y:S04]  /*1c0b0*/  LDG.E R11, desc[UR40][R4.64] ;  /* 0x00000028040b7981 */ /* 0x000ea8000c1e1900 */
[----:B0-----:R-:W2:Y:S02]  /*1c0c0*/  LDG.E R8, desc[UR40][R4.64+0x4] ;  /* 0x0000042804087981 */ /* 0x001ea4000c1e1900 */
[----:B--2---:R-:W-:-:S07]  /*1c0d0*/  IMAD.IADD R11, R8, 0x1, -R11 ;  /* 0x00000001080b7824 */ /* 0x004fce00078e0a0b */
.L_x_2780:
[----:B--2---:R-:W2:Y:S01]  /*1c0e0*/  @P1 LDG.E R4, desc[UR40][R2.64] ;  /* 0x0000002802041981 */ /* 0x004ea2000c1e1900 */
[----:B------:R-:W3:Y:S03]  /*1c0f0*/  LDC R5, c[0x0][0x448] ;  /* 0x00011200ff057b82 */ /* 0x000ee60000000800 */
[----:B------:R-:W2:Y:S01]  /*1c100*/  @P1 LDG.E R13, desc[UR40][R2.64+0x4] ;  /* 0x00000428020d1981 */ /* 0x000ea2000c1e1900 */
[----:B-----5:R-:W-:Y:S02]  /*1c110*/  IMAD.IADD R11, R11, 0x1, -R33 ;  /* 0x000000010b0b7824 */ /* 0x020fe400078e0a21 */
[----:B------:R-:W-:-:S05]  /*1c120*/  IMAD.SHL.U32 R31, R25, 0x40, RZ ;  /* 0x00000040191f7824 */ /* 0x000fca00078e00ff */
[----:B0-----:R-:W-:Y:S02]  /*1c130*/  IADD3 R8, R31, 0x3f, RZ ;  /* 0x0000003f1f087810 */ /* 0x001fe40007ffe0ff */
[----:B---3--:R-:W-:-:S13]  /*1c140*/  ISETP.NE.AND P2, PT, R5, 0x1, PT ;  /* 0x000000010500780c */ /* 0x008fda0003f45270 */
[----:B------:R-:W0:Y:S08]  /*1c150*/  @P2 LDC R7, c[0x0][0x44c] ;  /* 0x00011300ff072b82 */ /* 0x000e300000000800 */
[----:B------:R-:W3:Y:S01]  /*1c160*/  @P2 LDC R5, c[0x0][0x450] ;  /* 0x00011400ff052b82 */ /* 0x000ee20000000800 */
[----:B--2---:R-:W-:Y:S02]  /*1c170*/  @P1 IMAD.IADD R6, R13, 0x1, -R4 ;  /* 0x000000010d061824 */ /* 0x004fe400078e0a04 */
[----:B0-----:R-:W-:-:S04]  /*1c180*/  @P2 IMAD.HI.U32 R4, R8, R7, RZ ;  /* 0x0000000708042227 */ /* 0x001fc800078e00ff */
[----:B------:R-:W-:Y:S01]  /*1c190*/  IMAD.IADD R23, R11, 0x1, R6 ;  /* 0x000000010b177824 */ /* 0x000fe200078e0206 */
[----:B---3--:R-:W-:-:S03]  /*1c1a0*/  @P2 SHF.R.U32.HI R8, RZ, R5, R4 ;  /* 0x00000005ff082219 */ /* 0x008fc60000011604 */
[C---:B------:R-:W-:Y:S01]  /*1c1b0*/  VIADD R10, R23.reuse, 0x3f ;  /* 0x0000003f170a7836 */ /* 0x040fe20000000000 */
[----:B------:R-:W-:-:S04]  /*1c1c0*/  IADD3 R7, R23, 0x1, -R14 ;  /* 0x0000000117077810 */ /* 0x000fc80007ffe80e */
[----:B------:R-:W-:Y:S01]  /*1c1d0*/  SHF.R.S32.HI R3, RZ, 0x1f, R10 ;  /* 0x0000001fff037819 */ /* 0x000fe2000001140a */
[----:B------:R-:W-:-:S03]  /*1c1e0*/  IMAD.IADD R8, R7, 0x1, R8 ;  /* 0x0000000107087824 */ /* 0x000fc600078e0208 */
[----:B------:R-:W-:Y:S02]  /*1c1f0*/  LEA.HI R10, R3, R10, RZ, 0x6 ;  /* 0x0000000a030a7211 */ /* 0x000fe400078f30ff */
[----:B------:R-:W0:Y:S02]  /*1c200*/  LDC.64 R2, c[0x0][0x9e0] ;  /* 0x00027800ff027b82 */ /* 0x000e240000000a00 */
[----:B------:R-:W-:Y:S02]  /*1c210*/  SHF.R.S32.HI R10, RZ, 0x6, R10 ;  /* 0x00000006ff0a7819 */ /* 0x000fe4000001140a */
[----:B0-----:R-:W-:Y:S01]  /*1c220*/  ISETP.GE.AND P3, PT, R3, 0x1, PT ;  /* 0x000000010300780c */ /* 0x001fe20003f66270 */
[----:B------:R-:W-:-:S12]  /*1c230*/  IMAD.IADD R2, R8, 0x1, R2 ;  /* 0x0000000108027824 */ /* 0x000fd800078e0202 */
[----:B------:R-:W-:Y:S05]  /*1c240*/  @!P3 BRA `(.L_x_2781) ;  /* 0x000000000048b947 */ /* 0x000fea0003800000 */
        /* <DEDUP_REMOVED lines=11> */
.L_x_2783:
[----:B------:R-:W-:-:S13]  /*1c300*/  ISETP.NE.AND P0, PT, R3, 0x1, PT ;  /* 0x000000010300780c */ /* 0x000fda0003f05270 */
[----:B------:R-:W0:Y:S02]  /*1c310*/  @P0 LDC.64 R4, c[0x0][0x9e8] ;  /* 0x00027a00ff040b82 */ /* 0x000e240000000a00 */
[----:B0-----:R-:W-:-:S05]  /*1c320*/  @P0 IMAD.HI.U32 R4, R12, R4, RZ ;  /* 0x000000040c040227 */ /* 0x001fca00078e00ff */
[----:B------:R-:W-:-:S07]  /*1c330*/  @P0 SHF.R.U32.HI R12, RZ, R5, R4 ;  /* 0x00000005ff0c0219 */ /* 0x000fce0000011604 */
.L_x_2784:
[----:B------:R-:W-:Y:S05]  /*1c340*/  BSYNC B0 ;  /* 0x0000000000007941 */ /* 0x000fea0003800000 */
.L_x_2782:
[----:B------:R-:W-:-:S05]  /*1c350*/  IMAD R12, R12, R3, R3 ;  /* 0x000000030c0c7224 */ /* 0x000fca00078e0203 */
[----:B------:R-:W-:-:S07]  /*1c360*/  VIMNMX R2, R2, R12, PT ;  /* 0x0000000c02027248 */ /* 0x000fce0003fe0100 */
.L_x_2781:
[----:B------:R-:W0:Y:S01]  /*1c370*/  @P2 LDC R8, c[0x0][0x44c] ;  /* 0x00011300ff082b82 */ /* 0x000e220000000800 */
[----:B------:R-:W-:Y:S01]  /*1c380*/  VIADD R2, R2, 0x3f ;  /* 0x0000003f02027836 */ /* 0x000fe20000000000 */
[----:B------:R-:W-:Y:S01]  /*1c390*/  ULDC UR4, c[0x0][0x9dc] ;  /* 0x0002770000047ab9 */ /* 0x000fe20000000800 */
[----:B------:R-:W-:-:S05]  /*1c3a0*/  IMAD.MOV.U32 R4, RZ, RZ, R31 ;  /* 0x000000ffff047224 */ /* 0x000fca00078e001f */
[----:B------:R-:W2:Y:S01]  /*1c3b0*/  @P2 LDC R5, c[0x0][0x450] ;  /* 0x00011400ff052b82 */ /* 0x000ea20000000800 */
[----:B0-----:R-:W-:-:S05]  /*1c3c0*/  @P2 IMAD.HI.U32 R8, R31, R8, RZ ;  /* 0x000000081f082227 */ /* 0x001fca00078e00ff */
[----:B--2---:R-:W-:Y:S01]  /*1c3d0*/  @P2 SHF.R.U32.HI R4, RZ, R5, R8 ;  /* 0x00000005ff042219 */ /* 0x004fe20000011608 */
[----:B------:R-:W-:Y:S01]  /*1c3e0*/  IMAD.IADD R8, R23, 0x1, -R14 ;  /* 0x0000000117087824 */ /* 0x000fe200078e0a0e */
[----:B------:R-:W-:-:S03]  /*1c3f0*/  SHF.R.S32.HI R5, RZ, 0x1f, R2 ;  /* 0x0000001fff057819 */ /* 0x000fc60000011402 */
[----:B------:R-:W-:Y:S01]  /*1c400*/  IMAD.IADD R13, R8, 0x1, R4 ;  /* 0x00000001080d7824 */ /* 0x000fe200078e0204 */
[----:B------:R-:W-:-:S03]  /*1c410*/  LEA.HI R5, R5, R2, RZ, 0x6 ;  /* 0x0000000205057211 */ /* 0x000fc600078f30ff */
[----:B------:R-:W-:Y:S01]  /*1c420*/  VIADD R2, R13, -UR4 ;  /* 0x800000040d027c36 */ /* 0x000fe20008000000 */
        /* <DEDUP_REMOVED lines=13> */
.L_x_2787:
[----:B------:R-:W-:-:S13]  /*1c500*/  ISETP.NE.AND P0, PT, R3, 0x1, PT ;  /* 0x000000010300780c */ /* 0x000fda0003f05270 */
[----:B------:R-:W0:Y:S02]  /*1c510*/  @P0 LDC.64 R4, c[0x0][0x9e8] ;  /* 0x00027a00ff040b82 */ /* 0x000e240000000a00 */
[----:B0-----:R-:W-:-:S05]  /*1c520*/  @P0 IMAD.HI.U32 R4, R13, R4, RZ ;  /* 0x000000040d040227 */ /* 0x001fca00078e00ff */
[----:B------:R-:W-:-:S07]  /*1c530*/  @P0 SHF.R.U32.HI R13, RZ, R5, R4 ;  /* 0x00000005ff0d0219 */ /* 0x000fce0000011604 */
.L_x_2788:
[----:B------:R-:W-:Y:S05]  /*1c540*/  BSYNC B0 ;  /* 0x0000000000007941 */ /* 0x000fea0003800000 */
.L_x_2786:
[----:B------:R-:W-:-:S05]  /*1c550*/  IMAD R3, R13, R3, RZ ;  /* 0x000000030d037224 */ /* 0x000fca00078e02ff */
[----:B------:R-:W-:-:S07]  /*1c560*/  VIMNMX R2, R2, R3, !PT ;  /* 0x0000000302027248 */ /* 0x000fce0007fe0100 */
.L_x_2785:
[----:B------:R-:W-:Y:S01]  /*1c570*/  SHF.R.S32.HI R3, RZ, 0x1f, R2 ;  /* 0x0000001fff037819 */ /* 0x000fe20000011402 */
[----:B------:R-:W-:Y:S01]  /*1c580*/  BSSY B0, `(.L_x_2789) ;  /* 0x0000026000007945 */ /* 0x000fe20003800000 */
[----:B------:R-:W-:Y:S01]  /*1c590*/  LOP3.LUT R32, R9, 0xff, RZ, 0xc0, !PT ;  /* 0x000000ff09207812 */ /* 0x000fe200078ec0ff */
[----:B------:R-:W-:Y:S01]  /*1c5a0*/  IMAD.MOV.U32 R15, RZ, RZ, RZ ;  /* 0x000000ffff0f7224 */ /* 0x000fe200078e00ff */
[----:B------:R-:W-:Y:S02]  /*1c5b0*/  LEA.HI R3, R3, R2, RZ, 0x6 ;  /* 0x0000000203037211 */ /* 0x000fe400078f30ff */
[----:B------:R-:W-:Y:S02]  /*1c5c0*/  SHF.R.U32.HI R4, RZ, 0x10, R9 ;  /* 0x00000010ff047819 */ /* 0x000fe40000011609 */
[----:B------:R-:W-:-:S04]  /*1c5d0*/  SHF.R.S32.HI R3, RZ, 0x6, R3 ;  /* 0x00000006ff037819 */ /* 0x000fc80000011403 */
[----:B------:R-:W-:-:S04]  /*1c5e0*/  VIMNMX R5, RZ, R3, !PT ;  /* 0x00000003ff057248 */ /* 0x000fc80007fe0100 */
[----:B------:R-:W-:-:S13]  /*1c5f0*/  ISETP.GT.AND P0, PT, R12, R5, PT ;  /* 0x000000050c00720c */ /* 0x000fda0003f04270 */
[----:B------:R-:W-:Y:S05]  /*1c600*/  @!P0 BRA `(.L_x_2790) ;  /* 0x0000000000748947 */ /* 0x000fea0003800000 */
[----:B------:R-:W-:Y:S01]  /*1c610*/  ISETP.NE.AND P0, PT, R4, RZ, PT ;  /* 0x000000ff0400720c */ /* 0x000fe20003f05270 */
[----:B------:R-:W-:-:S03]  /*1c620*/  ULDC UR4, c[0x0][0x9f0] ;  /* 0x00027c0000047ab9 */ /* 0x000fc60000000800 */
[----:B------:R-:W-:-:S04]  /*1c630*/  SEL R9, R4, UR4, P0 ;  /* 0x0000000404097c07 */ /* 0x000fc80008000000 */
[----:B-1----:R-:W-:Y:S02]  /*1c640*/  IABS R14, R9 ;  /* 0x00000009000e7213 */ /* 0x002fe40000000000 */
[----:B------:R-:W-:Y:S02]  /*1c650*/  IADD3 R13, R9, -0x1, R12 ;  /* 0xffffffff090d7810 */ /* 0x000fe40007ffe00c */
[----:B------:R-:W0:Y:S03]  /*1c660*/  I2F.RP R2, R14 ;  /* 0x0000000e00027306 */ /* 0x000e260000209400 */
[----:B------:R-:W-:-:S05]  /*1c670*/  IMAD.IADD R13, R13, 0x1, -R5 ;  /* 0x000000010d0d7824 */ /* 0x000fca00078e0a05 */
        /* <DEDUP_REMOVED lines=15> */
[-C--:B------:R-:W-:Y:S01]  /*1c770*/  @!P2 IADD3 R2, R2, -R14.reuse, RZ ;  /* 0x8000000e0202a210 */ /* 0x080fe20007ffe0ff */
[----:B------:R-:W-:Y:S01]  /*1c780*/  @!P2 VIADD R15, R15, 0x1 ;  /* 0x000000010f0fa836 */ /* 0x000fe20000000000 */
[----:B------:R-:W-:Y:S02]  /*1c790*/  ISETP.NE.AND P2, PT, R9, RZ, PT ;  /* 0x000000ff0900720c */ /* 0x000fe40003f45270 */
[----:B------:R-:W-:-:S13]  /*1c7a0*/  ISETP.GE.U32.AND P0, PT, R2, R14, PT ;  /* 0x0000000e0200720c */ /* 0x000fda0003f06070 */
[----:B------:R-:W-:-:S04]  /*1c7b0*/  @P0 VIADD R15, R15, 0x1 ;  /* 0x000000010f0f0836 */ /* 0x000fc80000000000 */
[----:B------:R-:W-:Y:S01]  /*1c7c0*/  @!P3 IMAD.MOV R15, RZ, RZ, -R15 ;  /* 0x000000ffff0fb224 */ /* 0x000fe200078e0a0f */
[----:B------:R-:W-:-:S07]  /*1c7d0*/  @!P2 LOP3.LUT R15, RZ, R9, RZ, 0x33, !PT ;  /* 0x00000009ff0fa212 */ /* 0x000fce00078e33ff */
.L_x_2790:
[----:B------:R-:W-:Y:S05]  /*1c7e0*/  BSYNC B0 ;  /* 0x0000000000007941 */ /* 0x000fea0003800000 */
.L_x_2789:
[-C--:B------:R-:W-:Y:S01]  /*1c7f0*/  IMAD R5, R32, R15.reuse, R5 ;  /* 0x0000000f20057224 */ /* 0x080fe200078e0205 */
[----:B------:R-:W-:Y:S04]  /*1c800*/  BSSY B0, `(.L_x_2791) ;  /* 0x00001a8000007945 */ /* 0x000fe80003800000 */
        /* <DEDUP_REMOVED lines=21> */
[----:B-1----:R0:W1:Y:S02]  /*1c960*/  SHFL.IDX PT, R14, R2, RZ, 0x1f ;  /* 0x00001fff020e7589 */ /* 0x00206400000e0000 */
.L_x_2959:
[----:B-1----:R-:W-:Y:S02]  /*1c970*/  ISETP.NE.AND P0, PT, R14, RZ, PT ;  /* 0x000000ff0e00720c */ /* 0x002fe40003f05270 */
[----:B------:R-:W-:-:S11]  /*1c980*/  PLOP3.LUT P6, PT, PT, PT, PT, 0x8, 0x0 ;  /* 0x000000000000781c */ /* 0x000fd60003fce170 */
[----:B------:R-:W-:Y:S05]  /*1c990*/  @P0 BRA `(.L_x_2794) ;  /* 0x00000000000c0947 */ /* 0x000fea0003800000 */
[----:B------:R-:W-:-:S03]  /*1c9a0*/  UMOV UR4, 0xffffffff ;  /* 0xffffffff00047882 */ /* 0x000fc60000000000 */
[----:B------:R-:W-:Y:S05]  /*1c9b0*/  BRA.DIV UR4, `(.L_x_2795) ;  /* 0x0000007e040c7947 */ /* 0x000fea000b800000 */
[----:B------:R-:W-:-:S13]  /*1c9c0*/  ELECT P6, URZ, PT ;  /* 0x00000000003f782f */ /* 0x000fda00038c0000 */
.L_x_2794:
        /* <DEDUP_REMOVED lines=9> */
.L_x_2962:
[----:B------:R-:W-:Y:S05]  /*1ca60*/  BSYNC B1 ;  /* 0x0000000000017941 */ /* 0x000fea0003800000 */
.L_x_2796:
[----:B------:R-:W-:Y:S04]  /*1ca70*/  BSSY B1, `(.L_x_2798) ;  /* 0x00000b7000017945 */ /* 0x000fe80003800000 */
[----:B------:R-:W-:Y:S05]  /*1ca80*/  @!P6 BRA `(.L_x_2799) ;  /* 0x0000000800d4e947 */ /* 0x000fea0003800000 */
[----:B------:R-:W-:Y:S01]  /*1ca90*/  IMAD R11, R19, 0x8, R18 ;  /* 0x00000008130b7824 */ /* 0x000fe200078e0212 */
[----:B0-----:R-:W-:Y:S01]  /*1caa0*/  SHF.L.U32 R2, R29, 0x1f, RZ ;  /* 0x0000001f1d027819 */ /* 0x001fe200000006ff */
[----:B------:R-:W0:Y:S01]  /*1cab0*/  S2R R3, SR_TID.X ;  /* 0x0000000000037919 */ /* 0x000e220000002100 */
[----:B------:R-:W-:Y:S02]  /*1cac0*/  BSSY B2, `(.L_x_2800) ;  /* 0x0000005000027945 */ /* 0x000fe40003800000 */
[----:B------:R-:W1:Y:S01]  /*1cad0*/  SYNCS.PHASECHK.TRANS64.TRYWAIT P0, [R11+URZ+0x28ca0], R2 ;  /* 0x028ca0020b0075a7 */ /* 0x000e62000800017f */
[----:B0-----:R-:W-:-:S04]  /*1cae0*/  LOP3.LUT R3, R3, 0x7f, RZ, 0xc0, !PT ;  /* 0x0000007f03037812 */ /* 0x001fc800078ec0ff */
[----:B------:R-:W-:Y:S01]  /*1caf0*/  ISETP.NE.AND P1, PT, R3, RZ, PT ;  /* 0x000000ff0300720c */ /* 0x000fe20003f25270 */
[----:B-1----:R-:W-:-:S12]  /*1cb00*/  @!P0 BRA `(.L_x_2801) ;  /* 0x0000007800ec8947 */ /* 0x002fd80003800000 */
.L_x_2963:
[----:B------:R-:W-:Y:S05]  /*1cb10*/  BSYNC B2 ;  /* 0x0000000000027941 */ /* 0x000fea0003800000 */
.L_x_2800:
        /* <DEDUP_REMOVED lines=9> */
.L_x_2803:
[----:B------:R-:W-:Y:S05]  /*1cbb0*/  BSYNC B2 ;  /* 0x0000000000027941 */ /* 0x000fea0003800000 */
.L_x_2802:
        /* <DEDUP_REMOVED lines=12> */
.L_x_2804:
        /* <DEDUP_REMOVED lines=13> */
.L_x_2964:
[----:B------:R-:W-:Y:S05]  /*1cd50*/  BSYNC B2 ;  /* 0x0000000000027941 */ /* 0x000fea0003800000 */
.L_x_2805:
[----:B------:R-:W-:Y:S01]  /*1cd60*/  BSSY B2, `(.L_x_2807) ;  /* 0x000000b000027945 */ /* 0x000fe20003800000 */
[----:B01----:R-:W-:Y:S01]  /*1cd70*/  IMAD.MOV.U32 R2, RZ, RZ, 0x0 ;  /* 0x00000000ff027424 */ /* 0x003fe200078e00ff */
[----:B------:R-:W-:Y:S02]  /*1cd80*/  MOV R3, 0x12f00000 ;  /* 0x12f0000000037802 */ /* 0x000fe40000000f00 */
[----:B------:R-:W-:Y:S05]  /*1cd90*/  @P1 BRA `(.L_x_2808) ;  /* 0x00000000001c1947 */ /* 0x000fea0003800000 */
[----:B------:R-:W0:Y:S01]  /*1cda0*/  S2R R15, SR_TID.X ;  /* 0x00000000000f7919 */ /* 0x000e220000002100 */
[----:B------:R-:W-:-:S04]  /*1cdb0*/  IMAD.MOV.U32 R12, RZ, RZ, 0x10000 ;  /* 0x00010000ff0c7424 */ /* 0x000fc800078e00ff */
[----:B------:R1:W-:Y:S01]  /*1cdc0*/  SYNCS.ARRIVE.TRANS64 RZ, [R11+URZ+0x28cb0], R12 ;  /* 0x028cb00c0bff79a7 */ /* 0x0003e2000800003f */
[----:B0-----:R-:W-:-:S04]  /*1cdd0*/  LOP3.LUT R15, R15, 0x1f, RZ, 0xc0, !PT ;  /* 0x0000001f0f0f7812 */ /* 0x001fc800078ec0ff */
[----:B------:R-:W-:-:S13]  /*1cde0*/  ISETP.NE.AND P0, PT, R15, RZ, PT ;  /* 0x000000ff0f00720c */ /* 0x000fda0003f05270 */
[----:B-1----:R-:W-:Y:S05]  /*1cdf0*/  @!P0 BRA `(.L_x_2808) ;  /* 0x0000000000048947 */ /* 0x002fea0003800000 */
[----:B------:R-:W-:Y:S01]  /*1ce00*/  BPT.TRAP 0x1 ;  /* 0x000000040000795c */ /* 0x000fe20000300000 */
.L_x_2808:
[----:B------:R-:W-:Y:S05]  /*1ce10*/  BSYNC B2 ;  /* 0x0000000000027941 */ /* 0x000fea0003800000 */
.L_x_2807:
        /* <DEDUP_REMOVED lines=9> */
.L_x_2809:
        /* <DEDUP_REMOVED lines=15> */
.L_x_2810:
        /* <DEDUP_REMOVED lines=15> */
.L_x_2811:
        /* <DEDUP_REMOVED lines=15> */
.L_x_2812:
        /* <DEDUP_REMOVED lines=15> */
.L_x_2813:
        /* <DEDUP_REMOVED lines=15> */
.L_x_2814:
        /* <DEDUP_REMOVED lines=15> */
.L_x_2815:
        /* <DEDUP_REMOVED lines=15> */
.L_x_2816:
        /* <DEDUP_REMOVED lines=10> */
.L_x_2799:
[----:B------:R-:W-:Y:S05]  /*1d5e0*/  BSYNC B1 ;  /* 0x0000000000017941 */ /* 0x000fea0003800000 */
.L_x_2798:
[----:B------:R-:W-:Y:S01]  /*1d5f0*/  VIADD R12, R9, 0xfffffffe ;  /* 0xfffffffe090c7836 */ /* 0x000fe20000000000 */
[----:B------:R-:W-:Y:S01]  /*1d600*/  PLOP3.LUT P0, PT, PT, PT, PT, 0x8, 0x0 ;  /* 0x000000000000781c */ /* 0x000fe20003f0e170 */
[----:B------:R-:W-:-:S03]  /*1d610*/  VIADD R19, R19, 0x1 ;  /* 0x0000000113137836 */ /* 0x000fc60000000000 */
[----:B------:R-:W-:Y:S02]  /*1d620*/  ISETP.GE.AND P2, PT, R12, R6, PT ;  /* 0x000000060c00720c */ /* 0x000fe40003f46270 */
[----:B------:R-:W-:-:S04]  /*1d630*/  ISETP.NE.AND P1, PT, R19, 0x2, PT ;  /* 0x000000021300780c */ /* 0x000fc80003f25270 */
[----:B0-----:R-:W-:Y:S02]  /*1d640*/  SEL R2, RZ, 0x1, P1 ;  /* 0x00000001ff027807 */ /* 0x001fe40000800000 */
[----:B------:R-:W-:Y:S02]  /*1d650*/  SEL R19, R19, RZ, P1 ;  /* 0x000000ff13137207 */ /* 0x000fe40000800000 */
[----:B------:R-:W-:-:S03]  /*1d660*/  LOP3.LUT R29, R29, R2, RZ, 0x3c, !PT ;  /* 0x000000021d1d7212 */ /* 0x000fc600078e3cff */
[----:B------:R-:W-:Y:S05]  /*1d670*/  @!P2 BRA `(.L_x_2792) ;  /* 0x0000000c0000a947 */ /* 0x000fea0003800000 */
.L_x_2836:
[----:B------:R-:W-:Y:S05]  /*1d680*/  YIELD ;  /* 0x0000000000007946 */ /* 0x000fea0003800000 */
[----:B------:R-:W-:Y:S04]  /*1d690*/  BSSY B1, `(.L_x_2817) ;  /* 0x00000b6000017945 */ /* 0x000fe80003800000 */
[----:B------:R-:W-:Y:S05]  /*1d6a0*/  @!P6 BRA `(.L_x_2818) ;  /* 0x0000000800d0e947 */ /* 0x000fea0003800000 */
[----:B------:R-:W-:Y:S01]  /*1d6b0*/  IMAD R11, R19, 0x8, R18 ;  /* 0x00000008130b7824 */ /* 0x000fe200078e0212 */
[----:B------:R-:W-:Y:S01]  /*1d6c0*/  SHF.L.U32 R2, R29, 0x1f, RZ ;  /* 0x0000001f1d027819 */ /* 0x000fe200000006ff */
[----:B------:R-:W0:Y:S01]  /*1d6d0*/  S2R R3, SR_TID.X ;  /* 0x0000000000037919 */ /* 0x000e220000002100 */
[----:B------:R-:W-:Y:S02]  /*1d6e0*/  BSSY B2, `(.L_x_2819) ;  /* 0x0000005000027945 */ /* 0x000fe40003800000 */
[----:B------:R-:W1:Y:S01]  /*1d6f0*/  SYNCS.PHASECHK.TRANS64.TRYWAIT P1, [R11+URZ+0x28ca0], R2 ;  /* 0x028ca0020b0075a7 */ /* 0x000e62000802017f */
[----:B0-----:R-:W-:-:S04]  /*1d700*/  LOP3.LUT R3, R3, 0x7f, RZ, 0xc0, !PT ;  /* 0x0000007f03037812 */ /* 0x001fc800078ec0ff */
[----:B------:R-:W-:Y:S01]  /*1d710*/  ISETP.NE.AND P2, PT, R3, RZ, PT ;  /* 0x000000ff0300720c */ /* 0x000fe20003f45270 */
[----:B-1----:R-:W-:-:S12]  /*1d720*/  @!P1 BRA `(.L_x_2820) ;  /* 0x00000070000c9947 */ /* 0x002fd80003800000 */
.L_x_2965:
[----:B------:R-:W-:Y:S05]  /*1d730*/  BSYNC B2 ;  /* 0x0000000000027941 */ /* 0x000fea0003800000 */
.L_x_2819:
        /* <DEDUP_REMOVED lines=9> */
.L_x_2822:
[----:B------:R-:W-:Y:S05]  /*1d7d0*/  BSYNC B2 ;  /* 0x0000000000027941 */ /* 0x000fea0003800000 */
.L_x_2821:
[----:B------:R-:W-:Y:S01]  /*1d7e0*/  IMAD.MOV.U32 R9, RZ, RZ, RZ ;  /* 0x000000ffff097224 */ /* 0x000fe200078e00ff */
[----:B------:R-:W-:Y:S01]  /*1d7f0*/  UIADD3 UR4, UP0, UR42, 0x570, URZ ;  /* 0x000005702a047890 */ /* 0x000fe2000ff1e03f */
[----:B------:R-:W-:Y:S01]  /*1d800*/  IMAD R3, R19, 0x2000, R18 ;  /* 0x0000200013037824 */ /* 0x000fe200078e0212 */
[----:B------:R-:W-:Y:S01]  /*1d810*/  PLOP3.LUT P1, PT, PT, PT, PT, 0x80, 0x0 ;  /* 0x000000000000781c */ /* 0x000fe20003f2f070 */
[----:B------:R-:W-:Y:S01]  /*1d820*/  VIADD R14, R11, 0x28c90 ;  /* 0x00028c900b0e7836 */ /* 0x000fe20000000000 */
[----:B------:R-:W-:Y:S01]  /*1d830*/  R2UR UR10, R9 ;  /* 0x00000000090a72ca */ /* 0x000fe200000e0000 */
[----:B------:R-:W-:Y:S01]  /*1d840*/  VIADD R3, R3, 0x22400 ;  /* 0x0002240003037836 */ /* 0x000fe20000000000 */
[----:B------:R-:W-:Y:S01]  /*1d850*/  LEA R13, R12, R0, 0x6 ;  /* 0x000000000c0d7211 */ /* 0x000fe200078e30ff */
[----:B------:R-:W-:Y:S01]  /*1d860*/  UIADD3.X UR5, URZ, UR43, URZ, UP0, !UPT ;  /* 0x0000002b3f057290 */ /* 0x000fe200087fe43f */
[----:B------:R-:W-:Y:S01]  /*1d870*/  UMOV UR6, 0x0 ;  /* 0x0000000000067882 */ /* 0x000fe20000000000 */
[----:B------:R-:W-:-:S10]  /*1d880*/  UMOV UR7, 0x12f00000 ;  /* 0x12f0000000077882 */ /* 0x000fd40000000000 */
.L_x_2823:
        /* <DEDUP_REMOVED lines=13> */
.L_x_2966:
[----:B------:R-:W-:Y:S05]  /*1d960*/  BSYNC B2 ;  /* 0x0000000000027941 */ /* 0x000fea0003800000 */
.L_x_2824:
        /* <DEDUP_REMOVED lines=11> */
.L_x_2827:
[----:B------:R-:W-:Y:S05]  /*1da20*/  BSYNC B2 ;  /* 0x0000000000027941 */ /* 0x000fea0003800000 */
.L_x_2826:
[----:B------:R-:W-:Y:S01]  /*1da30*/  R2UR UR6, R2 ;  /* 0x00000000020672ca */ /* 0x000fe200000e0000 */
[----:B------:R-:W-:Y:S01]  /*1da40*/  UIADD3 UR4, UP0, UR42, 0x670, URZ ;  /* 0x000006702a047890 */ /* 0x000fe2000ff1e03f */
[----:B------:R-:W-:Y:S01]  /*1da50*/  R2UR UR7, R3 ;  /* 0x00000000030772ca */ /* 0x000fe200000e0000 */
[----:B------:R-:W-:Y:S01]  /*1da60*/  VIADD R11, R11, 0x28cb0 ;  /* 0x00028cb00b0b7836 */ /* 0x000fe20000000000 */
[----:B------:R-:W-:Y:S01]  /*1da70*/  R2UR UR10, R9 ;  /* 0x00000000090a72ca */ /* 0x000fe200000e0000 */
[----:B------:R-:W-:Y:S01]  /*1da80*/  IMAD R9, R19, 0x10000, R18 ;  /* 0x0001000013097824 */ /* 0x000fe200078e0212 */
[----:B------:R-:W-:Y:S01]  /*1da90*/  PLOP3.LUT P1, PT, PT, PT, PT, 0x80, 0x0 ;  /* 0x000000000000781c */ /* 0x000fe20003f2f070 */
[----:B------:R-:W-:Y:S02]  /*1daa0*/  UIADD3.X UR5, URZ, UR43, URZ, UP0, !UPT ;  /* 0x0000002b3f057290 */ /* 0x000fe400087fe43f */
[----:B------:R-:W-:-:S10]  /*1dab0*/  VIADD R14, R9, 0x400 ;  /* 0x00000400090e7836 */ /* 0x000fd40000000000 */
.L_x_2828:
        /* <DEDUP_REMOVED lines=15> */
.L_x_2829:
        /* <DEDUP_REMOVED lines=15> */
.L_x_2830:
        /* <DEDUP_REMOVED lines=15> */
.L_x_2831:
        /* <DEDUP_REMOVED lines=15> */
.L_x_2832:
        /* <DEDUP_REMOVED lines=15> */
.L_x_2833:
        /* <DEDUP_REMOVED lines=15> */
.L_x_2834:
        /* <DEDUP_REMOVED lines=15> */
.L_x_2835:
        /* <DEDUP_REMOVED lines=10> */
.L_x_2818:
[----:B------:R-:W-:Y:S05]  /*1e1f0*/  BSYNC B1 ;  /* 0x0000000000017941 */ /* 0x000fea0003800000 */
.L_x_2817:
[C---:B------:R-:W-:Y:S01]  /*1e200*/  ISETP.GT.AND P2, PT, R12.reuse, R6, PT ;  /* 0x000000060c00720c */ /* 0x040fe20003f44270 */
[----:B------:R-:W-:Y:S02]  /*1e210*/  VIADD R19, R19, 0x1 ;  /* 0x0000000113137836 */ /* 0x000fe40000000000 */
[----:B------:R-:W-:-:S03]  /*1e220*/  VIADD R12, R12, 0xffffffff ;  /* 0xffffffff0c0c7836 */ /* 0x000fc60000000000 */
[----:B------:R-:W-:-:S04]  /*1e230*/  ISETP.NE.AND P1, PT, R19, 0x2, PT ;  /* 0x000000021300780c */ /* 0x000fc80003f25270 */
[----:B------:R-:W-:Y:S02]  /*1e240*/  SEL R2, RZ, 0x1, P1 ;  /* 0x00000001ff027807 */ /* 0x000fe40000800000 */
[----:B------:R-:W-:Y:S02]  /*1e250*/  SEL R19, R19, RZ, P1 ;  /* 0x000000ff13137207 */ /* 0x000fe40000800000 */
[----:B------:R-:W-:Y:S01]  /*1e260*/  LOP3.LUT R29, R29, R2, RZ, 0x3c, !PT ;  /* 0x000000021d1d7212 */ /* 0x000fe200078e3cff */
[----:B------:R-:W-:Y:S06]  /*1e270*/  @P2 BRA `(.L_x_2836) ;  /* 0xfffffff400002947 */ /* 0x000fec000383ffff */
.L_x_2792:
[----:B------:R-:W-:Y:S05]  /*1e280*/  BSYNC B0 ;  /* 0x0000000000007941 */ /* 0x000fea0003800000 */
.L_x_2791:
[----:B------:R-:W0:Y:S01]  /*1e290*/  LDC R0, c[0x0][0x448] ;  /* 0x00011200ff007b82 */ /* 0x000e220000000800 */
[----:B------:R-:W-:Y:S01]  /*1e2a0*/  VIADD R2, R31, 0x3f ;  /* 0x0000003f1f027836 */ /* 0x000fe20000000000 */
[----:B------:R-:W-:Y:S06]  /*1e2b0*/  @!P0 WARPSYNC.ALL ;  /* 0x0000000000008948 */ /* 0x000fec0003800000 */
[----:B------:R-:W-:Y:S01]  /*1e2c0*/  @!P0 BAR.SYNC.DEFER_BLOCKING 0xc, 0x180 ;  /* 0x0306000000008b1d */ /* 0x000fe20000010000 */
[----:B0-----:R-:W-:-:S13]  /*1e2d0*/  ISETP.NE.AND P1, PT, R0, 0x1, PT ;  /* 0x000000010000780c */ /* 0x001fda0003f25270 */
[----:B------:R-:W0:Y:S08]  /*1e2e0*/  @P1 LDC R3, c[0x0][0x44c] ;  /* 0x00011300ff031b82 */ /* 0x000e300000000800 */
[----:B------:R-:W2:Y:S01]  /*1e2f0*/  @P1 LDC R0, c[0x0][0x450] ;  /* 0x00011400ff001b82 */ /* 0x000ea20000000800 */
[----:B0-----:R-:W-:-:S05]  /*1e300*/  @P1 IMAD.HI.U32 R3, R2, R3, RZ ;  /* 0x0000000302031227 */ /* 0x001fca00078e00ff */
[----:B--2---:R-:W-:-:S05]  /*1e310*/  @P1 SHF.R.U32.HI R2, RZ, R0, R3 ;  /* 0x00000000ff021219 */ /* 0x004fca0000011603 */
[----:B------:R-:W-:Y:S02]  /*1e320*/  IMAD.IADD R0, R7, 0x1, R2 ;  /* 0x0000000107007824 */ /* 0x000fe400078e0202 */
[----:B------:R-:W0:Y:S02]  /*1e330*/  LDC.64 R2, c[0x0][0x9e0] ;  /* 0x00027800ff027b82 */ /* 0x000e240000000a00 */
[----:B0-----:R-:W-:Y:S02]  /*1e340*/  ISETP.GE.AND P2, PT, R3, 0x1, PT ;  /* 0x000000010300780c */ /* 0x001fe40003f46270 */
[----:B------:R-:W-:-:S11]  /*1e350*/  IADD3 R2, R0, R2, RZ ;  /* 0x0000000200027210 */ /* 0x000fd60007ffe0ff */
        /* <DEDUP_REMOVED lines=12> */
.L_x_2839:
[----:B------:R-:W-:-:S13]  /*1e420*/  ISETP.NE.AND P0, PT, R3, 0x1, PT ;  /* 0x000000010300780c */ /* 0x000fda0003f05270 */
[----:B------:R-:W0:Y:S02]  /*1e430*/  @P0 LDC.64 R6, c[0x0][0x9e8] ;  /* 0x00027a00ff060b82 */ /* 0x000e240000000a00 */
[----:B0-----:R-:W-:-:S05]  /*1e440*/  @P0 IMAD.HI.U32 R6, R5, R6, RZ ;  /* 0x0000000605060227 */ /* 0x001fca00078e00ff */
[----:B------:R-:W-:-:S07]  /*1e450*/  @P0 SHF.R.U32.HI R5, RZ, R7, R6 ;  /* 0x00000007ff050219 */ /* 0x000fce0000011606 */
.L_x_2840:
[----:B------:R-:W-:Y:S05]  /*1e460*/  BSYNC B0 ;  /* 0x0000000000007941 */ /* 0x000fea0003800000 */
.L_x_2838:
[----:B------:R-:W-:-:S05]  /*1e470*/  IMAD R5, R5, R3, R3 ;  /* 0x0000000305057224 */ /* 0x000fca00078e0203 */
[----:B------:R-:W-:-:S07]  /*1e480*/  VIMNMX R2, R2, R5, PT ;  /* 0x0000000502027248 */ /* 0x000fce0003fe0100 */
.L_x_2837:
[----:B------:R-:W-:Y:S01]  /*1e490*/  VIADD R2, R2, 0x3f ;  /* 0x0000003f02027836 */ /* 0x000fe20000000000 */
[----:B------:R-:W0:Y:S01]  /*1e4a0*/  @P1 LDC R0, c[0x0][0x450] ;  /* 0x00011400ff001b82 */ /* 0x000e220000000800 */
[----:B------:R-:W-:-:S03]  /*1e4b0*/  ULDC UR4, c[0x0][0x9dc] ;  /* 0x0002770000047ab9 */ /* 0x000fc60000000800 */
[----:B------:R-:W-:-:S04]  /*1e4c0*/  SHF.R.S32.HI R5, RZ, 0x1f, R2 ;  /* 0x0000001fff057819 */ /* 0x000fc80000011402 */
[----:B------:R-:W-:Y:S02]  /*1e4d0*/  LEA.HI R5, R5, R2, RZ, 0x6 ;  /* 0x0000000205057211 */ /* 0x000fe400078f30ff */
[----:B------:R-:W2:Y:S02]  /*1e4e0*/  @P1 LDC R2, c[0x0][0x44c] ;  /* 0x00011300ff021b82 */ /* 0x000ea40000000800 */
[----:B------:R-:W-:-:S04]  /*1e4f0*/  SHF.R.S32.HI R5, RZ, 0x6, R5 ;  /* 0x00000006ff057819 */ /* 0x000fc80000011405 */
[----:B------:R-:W-:Y:S01]  /*1e500*/  VIMNMX R10, R10, R5, PT ;  /* 0x000000050a0a7248 */ /* 0x000fe20003fe0100 */
[----:B------:R-:W-:Y:S02]  /*1e510*/  IMAD.MOV.U32 R5, RZ, RZ, R31 ;  /* 0x000000ffff057224 */ /* 0x000fe400078e001f */
[----:B--2---:R-:W-:-:S05]  /*1e520*/  @P1 IMAD.HI.U32 R2, R31, R2, RZ ;  /* 0x000000021f021227 */ /* 0x004fca00078e00ff */
[----:B0-----:R-:W-:-:S05]  /*1e530*/  @P1 SHF.R.U32.HI R5, RZ, R0, R2 ;  /* 0x00000000ff051219 */ /* 0x001fca0000011602 */
        /* <DEDUP_REMOVED lines=13> */
.L_x_2843:
[----:B------:R-:W-:-:S13]  /*1e610*/  ISETP.NE.AND P0, PT, R3, 0x1, PT ;  /* 0x000000010300780c */ /* 0x000fda0003f05270 */
[----:B------:R-:W0:Y:S02]  /*1e620*/  @P0 LDC.64 R6, c[0x0][0x9e8] ;  /* 0x00027a00ff060b82 */ /* 0x000e240000000a00 */
[----:B0-----:R-:W-:-:S05]  /*1e630*/  @P0 IMAD.HI.U32 R6, R2, R6, RZ ;  /* 0x0000000602060227 */ /* 0x001fca00078e00ff */
[----:B------:R-:W-:-:S07]  /*1e640*/  @P0 SHF.R.U32.HI R2, RZ, R7, R6 ;  /* 0x00000007ff020219 */ /* 0x000fce0000011606 */
.L_x_2844:
[----:B------:R-:W-:Y:S05]  /*1e650*/  BSYNC B0 ;  /* 0x0000000000007941 */ /* 0x000fea0003800000 */
.L_x_2842:
[----:B------:R-:W-:-:S05]  /*1e660*/  IMAD R3, R2, R3, RZ ;  /* 0x0000000302037224 */ /* 0x000fca00078e02ff */
[----:B------:R-:W-:-:S07]  /*1e670*/  VIMNMX R0, R0, R3, !PT ;  /* 0x0000000300007248 */ /* 0x000fce0007fe0100 */
.L_x_2841:
[----:B------:R-:W-:Y:S01]  /*1e680*/  ISETP.NE.AND P1, PT, R4, RZ, PT ;  /* 0x000000ff0400720c */ /* 0x000fe20003f25270 */
[----:B------:R-:W-:Y:S01]  /*1e690*/  BSSY B0, `(.L_x_2845) ;  /* 0x0000024000007945 */ /* 0x000fe20003800000 */
[----:B------:R-:W-:-:S04]  /*1e6a0*/  SHF.R.S32.HI R3, RZ, 0x1f, R0 ;  /* 0x0000001fff037819 */ /* 0x000fc80000011400 */
[----:B------:R-:W-:-:S04]  /*1e6b0*/  LEA.HI R3, R3, R0, RZ, 0x6 ;  /* 0x0000000003037211 */ /* 0x000fc800078f30ff */
[----:B------:R-:W-:Y:S01]  /*1e6c0*/  SHF.R.S32.HI R0, RZ, 0x6, R3 ;  /* 0x00000006ff007819 */ /* 0x000fe20000011403 */
[----:B------:R-:W-:Y:S02]  /*1e6d0*/  IMAD.MOV.U32 R3, RZ, RZ, RZ ;  /* 0x000000ffff037224 */ /* 0x000fe400078e00ff */
[----:B------:R-:W0:Y:S01]  /*1e6e0*/  @!P1 LDC R4, c[0x0][0x9f0] ;  /* 0x00027c00ff049b82 */ /* 0x000e220000000800 */
[----:B------:R-:W-:-:S04]  /*1e6f0*/  VIMNMX R0, RZ, R0, !PT ;  /* 0x00000000ff007248 */ /* 0x000fc80007fe0100 */
[----:B------:R-:W-:-:S13]  /*1e700*/  ISETP.GT.AND P0, PT, R10, R0, PT ;  /* 0x000000000a00720c */ /* 0x000fda0003f04270 */
[----:B------:R-:W-:Y:S05]  /*1e710*/  @!P0 BRA `(.L_x_2846) ;  /* 0x00000000006c8947 */ /* 0x000fea0003800000 */
[-C--:B0-----:R-:W-:Y:S02]  /*1e720*/  IABS R5, R4.reuse ;  /* 0x0000000400057213 */ /* 0x081fe40000000000 */
[----:B------:R-:W-:Y:S02]  /*1e730*/  IABS R7, R4 ;  /* 0x0000000400077213 */ /* 0x000fe40000000000 */
[----:B------:R-:W0:Y:S03]  /*1e740*/  I2F.RP R8, R5 ;  /* 0x0000000500087306 */ /* 0x000e260000209400 */
[----:B------:R-:W-:-:S05]  /*1e750*/  IMAD.MOV R7, RZ, RZ, -R7 ;  /* 0x000000ffff077224 */ /* 0x000fca00078e0a07 */
[----:B0-----:R-:W0:Y:S02]  /*1e760*/  MUFU.RCP R8, R8 ;  /* 0x0000000800087308 */ /* 0x001e240000001000 */
[----:B0-----:R-:W-:-:S06]  /*1e770*/  VIADD R9, R8, 0xffffffe ;  /* 0x0ffffffe08097836 */ /* 0x001fcc0000000000 */
[----:B------:R-:W0:Y:S02]  /*1e780*/  F2I.FTZ.U32.TRUNC.NTZ R3, R9 ;  /* 0x0000000900037305 */ /* 0x000e24000021f000 */
[----:B0-----:R-:W-:-:S04]  /*1e790*/  IMAD.MOV R2, RZ, RZ, -R3 ;  /* 0x000000ffff027224 */ /* 0x001fc800078e0a03 */
[----:B------:R-:W-:Y:S02]  /*1e7a0*/  IMAD R6, R2, R5, RZ ;  /* 0x0000000502067224 */ /* 0x000fe400078e02ff */
[----:B------:R-:W-:-:S04]  /*1e7b0*/  IMAD.MOV.U32 R2, RZ, RZ, RZ ;  /* 0x000000ffff027224 */ /* 0x000fc800078e00ff */
[----:B------:R-:W-:Y:S01]  /*1e7c0*/  IMAD.HI.U32 R6, R3, R6, R2 ;  /* 0x0000000603067227 */ /* 0x000fe200078e0002 */
[----:B------:R-:W-:-:S05]  /*1e7d0*/  IADD3 R3, R4, -0x1, R10 ;  /* 0xffffffff04037810 */ /* 0x000fca0007ffe00a */
[----:B------:R-:W-:-:S05]  /*1e7e0*/  IMAD.IADD R3, R3, 0x1, -R0 ;  /* 0x0000000103037824 */ /* 0x000fca00078e0a00 */
        /* <DEDUP_REMOVED lines=14> */
.L_x_2846:
[----:B------:R-:W-:Y:S05]  /*1e8d0*/  BSYNC B0 ;  /* 0x0000000000007941 */ /* 0x000fea0003800000 */
.L_x_2845:
[-C--:B------:R-:W-:Y:S01]  /*1e8e0*/  IMAD R32, R32, R3.reuse, R0 ;  /* 0x0000000320207224 */ /* 0x080fe200078e0200 */
[----:B------:R-:W-:Y:S04]  /*1e8f0*/  BSSY B7, `(.L_x_2847) ;  /* 0x000036c000077945 */ /* 0x000fe80003800000 */
[----:B------:R-:W-:-:S04]  /*1e900*/  VIADDMNMX R34, R32, R3, R10, PT ;  /* 0x0000000320227246 */ /* 0x000fc8000380010a */
[----:B------:R-:W-:Y:S01]  /*1e910*/  ISETP.GT.AND P0, PT, R34, R32, PT ;  /* 0x000000202200720c */ /* 0x000fe20003f04270 */
[----:B------:R2:W-:-:S12]  /*1e920*/  STL [R1+0xc], R34 ;  /* 0x00000c2201007387 */ /* 0x0005d80000100800 */
[----:B--2---:R-:W-:Y:S05]  /*1e930*/  @P0 BRA `(.L_x_2848) ;  /* 0x0000000000440947 */ /* 0x004fea0003800000 */
[----:B------:R-:W2:Y:S02]  /*1e940*/  S2R R2, SR_TID.X ;  /* 0x0000000000027919 */ /* 0x000ea40000002100 */
[----:B--2---:R-:W-:-:S04]  /*1e950*/  LOP3.LUT R2, R2, 0x7f, RZ, 0xc0, !PT ;  /* 0x0000007f02027812 */ /* 0x004fc800078ec0ff */
[----:B------:R-:W-:-:S13]  /*1e960*/  ISETP.NE.AND P0, PT, R2, RZ, PT ;  /* 0x000000ff0200720c */ /* 0x000fda0003f05270 */
[----:B------:R-:W-:Y:S05]  /*1e970*/  @P0 BRA `(.L_x_2849) ;  /* 0x00000034008c0947 */ /* 0x000fea0003800000 */
[----:B------:R-:W2:Y:S01]  /*1e980*/  S2R R5, SR_LANEID ;  /* 0x0000000000057919 */ /* 0x000ea20000000000 */
[----:B------:R-:W-:Y:S01]  /*1e990*/  VOTEU.ANY UR4, UPT, PT ;  /* 0x0000000000047886 */ /* 0x000fe200038e0100 */
[----:B------:R-:W3:Y:S01]  /*1e9a0*/  LDC.64 R2, c[0x0][0xc60] ;  /* 0x00031800ff027b82 */ /* 0x000ee20000000a00 */
[----:B------:R-:W2:Y:S02]  /*1e9b0*/  FLO.U32 R0, UR4 ;  /* 0x0000000400007d00 */ /* 0x000ea400080e0000 */
[----:B--2---:R-:W-:-:S06]  /*1e9c0*/  ISETP.EQ.U32.AND P0, PT, R0, R5, PT ;  /* 0x000000050000720c */ /* 0x004fcc0003f02070 */
[----:B------:R-:W3:Y:S07]  /*1e9d0*/  POPC R5, UR4 ;  /* 0x0000000400057d09 */ /* 0x000eee0008000000 */
[----:B---3--:R-:W2:Y:S01]  /*1e9e0*/  @P0 ATOMG.E.ADD.STRONG.GPU PT, R3, desc[UR40][R2.64], R5 ;  /* 0x00000005020309a8 */ /* 0x008ea200081ee1e8 */
[----:B0-----:R-:W0:Y:S02]  /*1e9f0*/  S2R R4, SR_LTMASK ;  /* 0x0000000000047919 */ /* 0x001e240000003900 */
[----:B0-----:R-:W-:-:S04]  /*1ea00*/  LOP3.LUT R4, R4, UR4, RZ, 0xc0, !PT ;  /* 0x0000000404047c12 */ /* 0x001fc8000f8ec0ff */
[----:B------:R-:W0:Y:S01]  /*1ea10*/  POPC R7, R4 ;  /* 0x0000000400077309 */ /* 0x000e220000000000 */
[----:B--2---:R-:W0:Y:S02]  /*1ea20*/  SHFL.IDX PT, R0, R3, R0, 0x1f ;  /* 0x00001f0003007589 */ /* 0x004e2400000e0000 */
[----:B0-----:R-:W-:Y:S01]  /*1ea30*/  IADD3 R24, R0, UR37, R7 ;  /* 0x0000002500187c10 */ /* 0x001fe2000fffe007 */
[----:B------:R-:W-:Y:S06]  /*1ea40*/  BRA `(.L_x_2849) ;  /* 0x0000003400587947 */ /* 0x000fec0003800000 */
.L_x_2848:
        /* <DEDUP_REMOVED lines=8> */
[----:B0-----:R-:W-:Y:S01]  /*1ead0*/  MOV R4, UR6 ;  /* 0x0000000600047c02 */ /* 0x001fe20008000f00 */
[----:B------:R-:W-:Y:S01]  /*1eae0*/  IMAD.U32 R5, RZ, RZ, UR7 ;  /* 0x00000007ff057e24 */ /* 0x000fe2000f8e00ff */
        /* <DEDUP_REMOVED lines=9> */
[----:B01----:R-:W-:Y:S05]  /*1eb80*/  CALL.ABS.NOINC R2 ;  /* 0x0000000002007343 */ /* 0x003fea0003c00000 */
.L_x_2851:
[----:B------:R-:W-:Y:S05]  /*1eb90*/  BSYNC B6 ;  /* 0x0000000000067941 */ /* 0x000fea0003800000 */
.L_x_2850:
        /* <DEDUP_REMOVED lines=8> */
[----:B------:R2:W3:Y:S01]  /*1ec20*/  LDC.64 R2, c[0x4][R25] ;  /* 0x0100000019027b82 */ /* 0x0004e20000000a00 */
[----:B0-----:R-:W-:Y:S02]  /*1ec30*/  IMAD.U32 R4, RZ, RZ, UR6 ;  /* 0x00000006ff047e24 */ /* 0x001fe4000f8e00ff */
[----:B------:R-:W-:Y:S02]  /*1ec40*/  IMAD.U32 R5, RZ, RZ, UR7 ;  /* 0x00000007ff057e24 */ /* 0x000fe4000f8e00ff */
[----:B------:R-:W-:Y:S02]  /*1ec50*/  IMAD.U32 R6, RZ, RZ, UR8 ;  /* 0x00000008ff067e24 */ /* 0x000fe4000f8e00ff */
[----:B------:R-:W-:-:S02]  /*1ec60*/  IMAD.U32 R7, RZ, RZ, UR9 ;  /* 0x00000009ff077e24 */ /* 0x000fc4000f8e00ff */
[----:B------:R-:W-:Y:S02]  /*1ec70*/  IMAD.U32 R10, RZ, RZ, UR4 ;  /* 0x00000004ff0a7e24 */ /* 0x000fe4000f8e00ff */
[----:B------:R-:W-:Y:S02]  /*1ec80*/  IMAD.U32 R11, RZ, RZ, UR5 ;  /* 0x00000005ff0b7e24 */ /* 0x000fe4000f8e00ff */
[----:B------:R-:W-:Y:S02]  /*1ec90*/  IMAD.MOV.U32 R8, RZ, RZ, 0x70 ;  /* 0x00000070ff087424 */ /* 0x000fe400078e00ff */
[----:B------:R-:W-:Y:S02]  /*1eca0*/  IMAD.MOV.U32 R12, RZ, RZ, 0x1 ;  /* 0x00000001ff0c7424 */ /* 0x000fe400078e00ff */
[----:B--2---:R-:W-:-:S07]  /*1ecb0*/  IMAD.MOV.U32 R13, RZ, RZ, RZ ;  /* 0x000000ffff0d7224 */ /* 0x004fce00078e00ff */
[----:B------:R-:W-:-:S07]  /*1ecc0*/  LEPC R20, `(.L_x_2854) ;  /* 0x000000001014794e */ /* 0x000fce0000000000 */
[----:B-1-3--:R-:W-:Y:S05]  /*1ecd0*/  CALL.ABS.NOINC R2 ;  /* 0x0000000002007343 */ /* 0x00afea0003c00000 */
.L_x_2854:
[----:B------:R0:W1:Y:S01]  /*1ece0*/  LDC.64 R2, c[0x4][R25] ;  /* 0x0100000019027b82 */ /* 0x0000620000000a00 */
[----:B------:R-:W-:Y:S01]  /*1ecf0*/  ULDC.64 UR4, c[0x4][0x90] ;  /* 0x0100240000047ab9 */ /* 0x000fe20000000a00 */
[----:B------:R-:W-:Y:S01]  /*1ed00*/  ULDC.64 UR6, c[0x4][0x98] ;  /* 0x0100260000067ab9 */ /* 0x000fe20000000a00 */
[----:B------:R-:W-:Y:S01]  /*1ed10*/  ULDC.64 UR8, c[0x4][0x18] ;  /* 0x0100060000087ab9 */ /* 0x000fe20000000a00 */
[----:B------:R-:W-:Y:S01]  /*1ed20*/  MOV R4, UR4 ;  /* 0x0000000400047c02 */ /* 0x000fe20008000f00 */
[----:B------:R-:W-:Y:S02]  /*1ed30*/  IMAD.U32 R5, RZ, RZ, UR5 ;  /* 0x00000005ff057e24 */ /* 0x000fe4000f8e00ff */
        /* <DEDUP_REMOVED lines=9> */
.L_x_2853:
[----:B------:R-:W-:Y:S05]  /*1edd0*/  BSYNC B6 ;  /* 0x0000000000067941 */ /* 0x000fea0003800000 */
.L_x_2852:
[----:B------:R-:W-:Y:S01]  /*1ede0*/  ULDC.64 UR4, c[0x0][0x9f8] ;  /* 0x00027e0000047ab9 */ /* 0x000fe20000000a00 */
[----:B------:R-:W-:Y:S01]  /*1edf0*/  IMAD.MOV.U32 R26, RZ, RZ, R27 ;  /* 0x000000ffff1a7224 */ /* 0x000fe200078e001b */
[----:B------:R-:W-:Y:S01]  /*1ee00*/  ISETP.NE.U32.AND P0, PT, RZ, UR4, PT ;  /* 0x00000004ff007c0c */ /* 0x000fe2000bf05070 */
[----:B------:R-:W2:Y:S01]  /*1ee10*/  S2R R20, SR_TID.X ;  /* 0x0000000000147919 */ /* 0x000ea20000002100 */
[----:B------:R-:W3:Y:S01]  /*1ee20*/  LDC R9, c[0x0][0x430] ;  /* 0x00010c00ff097b82 */ /* 0x000ee20000000800 */
[----:B------:R-:W-:Y:S01]  /*1ee30*/  ULDC UR4, c[0x0][0x320] ;  /* 0x0000c80000047ab9 */ /* 0x000fe20000000800 */
[----:B------:R-:W-:-:S13]  /*1ee40*/  ISETP.NE.AND.EX P0, PT, RZ, UR5, PT, P0 ;  /* 0x00000005ff007c0c */ /* 0x000fda000bf05300 */
[----:B------:R-:W4:Y:S01]  /*1ee50*/  @P0 LDC.64 R2, c[0x0][0x9f8] ;  /* 0x00027e00ff020b82 */ /* 0x000f220000000a00 */
[----:B------:R-:W0:Y:S01]  /*1ee60*/  S2R R25, SR_TID.X ;  /* 0x0000000000197919 */ /* 0x000e220000002100 */
[----:B--2---:R-:W-:Y:S01]  /*1ee70*/  LOP3.LUT R20, R20, 0x7f, RZ, 0xc0, !PT ;  /* 0x0000007f14147812 */ /* 0x004fe200078ec0ff */
[----:B----4-:R-:W-:-:S05]  /*1ee80*/  @P0 IMAD.WIDE R2, R27, 0x4, R2 ;  /* 0x000000041b020825 */ /* 0x010fca00078e0202 */
[----:B------:R2:W4:Y:S01]  /*1ee90*/  @P0 LDG.E R26, desc[UR40][R2.64] ;  /* 0x00000028021a0981 */ /* 0x000522000c1e1900 */
[----:B------:R-:W-:Y:S01]  /*1eea0*/  SHF.R.U32.HI R21, RZ, 0x3, R20 ;  /* 0x00000003ff157819 */ /* 0x000fe20000011614 */
[----:B------:R-:W-:Y:S01]  /*1eeb0*/  IMAD.MOV.U32 R36, RZ, RZ, RZ ;  /* 0x000000ffff247224 */ /* 0x000fe200078e00ff */
[----:B---3--:R-:W-:Y:S01]  /*1eec0*/  ISETP.NE.AND P1, PT, R9, 0x1, PT ;  /* 0x000000010900780c */ /* 0x008fe20003f25270 */
[----:B------:R-:W3:Y:S01]  /*1eed0*/  S2R R20, SR_TID.X ;  /* 0x0000000000147919 */ /* 0x000ee20000002100 */
[----:B0-----:R-:W-:Y:S01]  /*1eee0*/  IMAD.SHL.U32 R25, R25, 0x8, RZ ;  /* 0x0000000819197824 */ /* 0x001fe200078e00ff */
[----:B------:R-:W-:Y:S02]  /*1eef0*/  LEA R0, R34, 0xffffffc0, 0x6 ;  /* 0xffffffc022007811 */ /* 0x000fe400078e30ff */
[----:B------:R-:W0:Y:S01]  /*1ef00*/  S2R R34, SR_TID.X ;  /* 0x0000000000227919 */ /* 0x000e220000002100 */
[----:B------:R-:W-:Y:S02]  /*1ef10*/  LOP3.LUT R16, R16, 0xffffffbf, RZ, 0xc0, !PT ;  /* 0xffffffbf10107812 */ /* 0x000fe400078ec0ff */
[----:B------:R-:W-:-:S04]  /*1ef20*/  LOP3.LUT R25, R25, 0x38, RZ, 0xc0, !PT ;  /* 0x0000003819197812 */ /* 0x000fc800078ec0ff */
[----:B------:R-:W-:Y:S01]  /*1ef30*/  LOP3.LUT R25, R25, 0x40, RZ, 0xfc, !PT ;  /* 0x0000004019197812 */ /* 0x000fe200078efcff */
[----:B--2---:R-:W2:Y:S03]  /*1ef40*/  @P1 LDC R3, c[0x0][0x434] ;  /* 0x00010d00ff031b82 */ /* 0x004ea60000000800 */
[----:B------:R-:W-:Y:S02]  /*1ef50*/  ISETP.GE.AND P2, PT, R25, UR4, PT ;  /* 0x0000000419007c0c */ /* 0x000fe4000bf46270 */
[----:B------:R-:W1:Y:S02]  /*1ef60*/  S2R R25, SR_TID.X ;  /* 0x0000000000197919 */ /* 0x000e640000002100 */
[----:B------:R-:W-:Y:S01]  /*1ef70*/  SEL R7, RZ, 0xffffffff, P2 ;  /* 0xffffffffff077807 */ /* 0x000fe20001000000 */
[----:B------:R-:W2:Y:S04]  /*1ef80*/  @P1 LDC R2, c[0x0][0x438] ;  /* 0x00010e00ff021b82 */ /* 0x000ea80000000800 */
[----:B------:R-:W-:-:S04]  /*1ef90*/  IMAD.SHL.U32 R7, R7, 0x2, RZ ;  /* 0x0000000207077824 */ /* 0x000fc800078e00ff */
[----:B------:R-:W-:Y:S01]  /*1efa0*/  @P2 LOP3.LUT R16, R16, 0x40, RZ, 0xfc, !PT ;  /* 0x0000004010102812 */ /* 0x000fe200078efcff */
[----:B---3--:R-:W-:-:S03]  /*1efb0*/  IMAD.SHL.U32 R20, R20, 0x10, RZ ;  /* 0x0000001014147824 */ /* 0x008fc600078e00ff */
[----:B------:R-:W-:Y:S01]  /*1efc0*/  LOP3.LUT R16, R16, 0xffffff7f, RZ, 0xc0, !PT ;  /* 0xffffff7f10107812 */ /* 0x000fe200078ec0ff */
[----:B0-----:R-:W-:Y:S01]  /*1efd0*/  IMAD.SHL.U32 R34, R34, 0x8, RZ ;  /* 0x0000000822227824 */ /* 0x001fe200078e00ff */
[----:B------:R-:W-:Y:S02]  /*1efe0*/  LOP3.LUT R20, R21, 0x70, R20, 0xf8, !PT ;  /* 0x0000007015147812 */ /* 0x000fe400078ef814 */
[----:B------:R-:W0:Y:S02]  /*1eff0*/  S2R R21, SR_TID.X ;  /* 0x0000000000157919 */ /* 0x000e240000002100 */
[----:B------:R-:W-:Y:S01]  /*1f000*/  LOP3.LUT R34, R34, 0x38, RZ, 0xc0, !PT ;  /* 0x0000003822227812 */ /* 0x000fe200078ec0ff */
[----:B------:R-:W-:-:S03]  /*1f010*/  IMAD.IADD R37, R20, 0x1, R0 ;  /* 0x0000000114257824 */ /* 0x000fc600078e0200 */
[----:B------:R-:W-:Y:S02]  /*1f020*/  LOP3.LUT R34, R34, 0x80, RZ, 0xfc, !PT ;  /* 0x0000008022227812 */ /* 0x000fe400078efcff */
[C---:B------:R-:W-:Y:S01]  /*1f030*/  ISETP.GE.AND P0, PT, R37.reuse, R23, PT ;  /* 0x000000172500720c */ /* 0x040fe20003f06270 */
[----:B------:R-:W-:Y:S01]  /*1f040*/  IMAD.IADD R37, R37, 0x1, R33 ;  /* 0x0000000125257824 */ /* 0x000fe200078e0221 */
[----:B------:R-:W-:Y:S01]  /*1f050*/  ISETP.GE.AND P2, PT, R34, UR4, PT ;  /* 0x0000000422007c0c */ /* 0x000fe2000bf46270 */
[----:B-1----:R-:W-:Y:S01]  /*1f060*/  IMAD.SHL.U32 R25, R25, 0x8, RZ ;  /* 0x0000000819197824 */ /* 0x002fe200078e00ff */
[----:B------:R-:W-:Y:S01]  /*1f070*/  ISETP.GT.U32.OR P0, PT, R20, 0x3f, P0 ;  /* 0x0000003f1400780c */ /* 0x000fe20000704470 */
[----:B--2---:R-:W-:-:S03]  /*1f080*/  @P1 IMAD.HI.U32 R3, R37, R3, RZ ;  /* 0x0000000325031227 */ /* 0x004fc600078e00ff */
[----:B------:R-:W-:Y:S01]  /*1f090*/  LOP3.LUT R25, R25, 0x38, RZ, 0xc0, !PT ;  /* 0x0000003819197812 */ /* 0x000fe200078ec0ff */
[----:B------:R-:W-:Y:S01]  /*1f0a0*/  IMAD.MOV.U32 R6, RZ, RZ, R37 ;  /* 0x000000ffff067224 */ /* 0x000fe200078e0025 */
[----:B------:R-:W-:Y:S02]  /*1f0b0*/  @P1 SHF.R.U32.HI R6, RZ, R2, R3 ;  /* 0x00000002ff061219 */ /* 0x000fe40000011603 */
[----:B------:R-:W-:-:S04]  /*1f0c0*/  LOP3.LUT R25, R25, 0xc0, RZ, 0xfc, !PT ;  /* 0x000000c019197812 */ /* 0x000fc800078efcff */
[----:B------:R-:W-:Y:S01]  /*1f0d0*/  ISETP.GE.AND P1, PT, R25, UR4, PT ;  /* 0x0000000419007c0c */ /* 0x000fe2000bf26270 */
[----:B------:R-:W1:Y:S01]  /*1f0e0*/  @!P0 LDC.64 R2, c[0x0][0x428] ;  /* 0x00010a00ff028b82 */ /* 0x000e620000000a00 */
[----:B------:R-:W2:Y:S02]  /*1f0f0*/  S2R R25, SR_TID.X ;  /* 0x0000000000197919 */ /* 0x000ea40000002100 */
[----:B------:R-:W-:Y:S01]  /*1f100*/  SEL R5, RZ, 0x8, P1 ;  /* 0x00000008ff057807 */ /* 0x000fe20000800000 */
[----:B0-----:R-:W-:-:S05]  /*1f110*/  IMAD.SHL.U32 R21, R21, 0x8, RZ ;  /* 0x0000000815157824 */ /* 0x001fca00078e00ff */
[----:B------:R-:W-:-:S04]  /*1f120*/  LOP3.LUT R21, R21, 0x38, RZ, 0xc0, !PT ;  /* 0x0000003815157812 */ /* 0x000fc800078ec0ff */
[----:B------:R-:W-:-:S04]  /*1f130*/  ISETP.GE.AND P3, PT, R21, UR4, PT ;  /* 0x0000000415007c0c */ /* 0x000fc8000bf66270 */
[----:B------:R-:W-:-:S04]  /*1f140*/  SEL R4, RZ, 0x1, P3 ;  /* 0x00000001ff047807 */ /* 0x000fc80001800000 */
[----:B------:R-:W-:Y:S02]  /*1f150*/  LOP3.LUT R7, R7, 0x2, R4, 0xe2, !PT ;  /* 0x0000000207077812 */ /* 0x000fe400078ee204 */
[----:B------:R-:W-:-:S03]  /*1f160*/  SEL R4, RZ, 0x4, P2 ;  /* 0x00000004ff047807 */ /* 0x000fc60001000000 */
[----:B------:R-:W-:Y:S02]  /*1f170*/  @P3 LOP3.LUT R16, R16, 0x80, RZ, 0xfc, !PT ;  /* 0x0000008010103812 */ /* 0x000fe400078efcff */
[----:B------:R-:W-:Y:S02]  /*1f180*/  LOP3.LUT R7, R5, R7, R4, 0xfe, !PT ;  /* 0x0000000705077212 */ /* 0x000fe400078efe04 */
[----:B------:R-:W-:Y:S01]  /*1f190*/  @!P0 SHF.R.S32.HI R5, RZ, 0x1f, R6 ;  /* 0x0000001fff058819 */ /* 0x000fe20000011406 */
[----:B--2---:R-:W-:Y:S01]  /*1f1a0*/  IMAD.SHL.U32 R25, R25, 0x8, RZ ;  /* 0x0000000819197824 */ /* 0x004fe200078e00ff */
[----:B------:R-:W-:Y:S02]  /*1f1b0*/  @!P0 MOV R4, R6 ;  /* 0x0000000600048202 */ /* 0x000fe40000000f00 */
[----:B------:R-:W-:Y:S02]  /*1f1c0*/  LOP3.LUT R16, R16, 0xffffffdf, RZ, 0xc0, !PT ;  /* 0xffffffdf10107812 */ /* 0x000fe400078ec0ff */
[----:B------:R-:W-:-:S02]  /*1f1d0*/  LOP3.LUT R25, R25, 0x38, RZ, 0xc0, !PT ;  /* 0x0000003819197812 */ /* 0x000fc400078ec0ff */
[----:B------:R-:W-:Y:S02]  /*1f1e0*/  @P2 LOP3.LUT R16, R16, 0x20, RZ, 0xfc, !PT ;  /* 0x0000002010102812 */ /* 0x000fe400078efcff */
[----:B------:R-:W-:Y:S02]  /*1f1f0*/  LOP3.LUT R10, R25, 0x180, RZ, 0xfc, !PT ;  /* 0x00000180190a7812 */ /* 0x000fe400078efcff */
[----:B------:R-:W-:-:S04]  /*1f200*/  LOP3.LUT R16, R16, 0xffffffef, RZ, 0xc0, !PT ;  /* 0xffffffef10107812 */ /* 0x000fc800078ec0ff */
[----:B------:R-:W-:Y:S02]  /*1f210*/  @P1 LOP3.LUT R16, R16, 0x10, RZ, 0xfc, !PT ;  /* 0x0000001010101812 */ /* 0x000fe400078efcff */
[----:B------:R-:W-:-:S04]  /*1f220*/  LOP3.LUT R11, R21, 0x100, RZ, 0xfc, !PT ;  /* 0x00000100150b7812 */ /* 0x000fc800078efcff */
[----:B------:R-:W-:Y:S02]  /*1f230*/  ISETP.GE.AND P3, PT, R11, UR4, PT ;  /* 0x000000040b007c0c */ /* 0x000fe4000bf66270 */
[----:B------:R-:W-:Y:S02]  /*1f240*/  LOP3.LUT R16, R16, 0xfffffff7, RZ, 0xc0, !PT ;  /* 0xfffffff710107812 */ /* 0x000fe400078ec0ff */
[----:B------:R-:W-:-:S09]  /*1f250*/  LOP3.LUT R12, R21, 0x1c0, RZ, 0xfc, !PT ;  /* 0x000001c0150c7812 */ /* 0x000fd200078efcff */
[----:B------:R-:W-:-:S04]  /*1f260*/  @P3 LOP3.LUT R16, R16, 0x8, RZ, 0xfc, !PT ;  /* 0x0000000810103812 */ /* 0x000fc800078efcff */
[----:B------:R-:W-:Y:S02]  /*1f270*/  LOP3.LUT R16, R16, 0xfffffffb, RZ, 0xc0, !PT ;  /* 0xfffffffb10107812 */ /* 0x000fe400078ec0ff */
[----:B----4-:R-:W-:Y:S01]  /*1f280*/  SHF.R.S32.HI R34, RZ, 0x1f, R26 ;  /* 0x0000001fff227819 */ /* 0x010fe2000001141a */
[----:B-1----:R-:W-:-:S04]  /*1f290*/  @!P0 IMAD.WIDE.U32 R4, R26, R2, R4 ;  /* 0x000000021a048225 */ /* 0x002fc800078e0004 */
[----:B------:R-:W-:-:S04]  /*1f2a0*/  @!P0 IMAD R8, R34, R2, RZ ;  /* 0x0000000222088224 */ /* 0x000fc800078e02ff */
[----:B------:R-:W-:Y:S02]  /*1f2b0*/  @!P0 IMAD R8, R26, R3, R8 ;  /* 0x000000031a088224 */ /* 0x000fe400078e0208 */
[----:B------:R-:W0:Y:S02]  /*1f2c0*/  @!P0 LDC.64 R2, c[0x0][0x418] ;  /* 0x00010600ff028b82 */ /* 0x000e240000000a00 */
[----:B------:R-:W-:Y:S01]  /*1f2d0*/  @!P0 IMAD.IADD R8, R5, 0x1, R8 ;  /* 0x0000000105088824 */ /* 0x000fe200078e0208 */
[----:B0-----:R-:W-:-:S04]  /*1f2e0*/  @!P0 LEA R2, P1, R4, R2, 0x2 ;  /* 0x0000000204028211 */ /* 0x001fc800078210ff */
[----:B------:R-:W-:-:S05]  /*1f2f0*/  @!P0 LEA.HI.X R3, R4, R3, R8, 0x2, P1 ;  /* 0x0000000304038211 */ /* 0x000fca00008f1408 */
[----:B------:R0:W5:Y:S01]  /*1f300*/  @!P0 LDG.E R36, desc[UR40][R2.64] ;  /* 0x0000002802248981 */ /* 0x000162000c1e1900 */
[----:B------:R-:W-:Y:S01]  /*1f310*/  ISETP.GE.AND P0, PT, R10, UR4, PT ;  /* 0x000000040a007c0c */ /* 0x000fe2000bf06270 */
[----:B------:R-:W-:Y:S01]  /*1f320*/  IMAD.U32 R8, RZ, RZ, UR38 ;  /* 0x00000026ff087e24 */ /* 0x000fe2000f8e00ff */
[----:B------:R-:W-:Y:S02]  /*1f330*/  LOP3.LUT R10, R21, 0x140, RZ, 0xfc, !PT ;  /* 0x00000140150a7812 */ /* 0x000fe400078efcff */
[----:B------:R-:W-:Y:S02]  /*1f340*/  SEL R4, RZ, 0x10, P3 ;  /* 0x00000010ff047807 */ /* 0x000fe40001800000 */
[----:B------:R-:W-:Y:S02]  /*1f350*/  ISETP.GE.AND P2, PT, R10, UR4, PT ;  /* 0x000000040a007c0c */ /* 0x000fe4000bf46270 */
[----:B0-----:R-:W-:Y:S02]  /*1f360*/  SEL R3, RZ, 0x40, P0 ;  /* 0x00000040ff037807 */ /* 0x001fe40000000000 */
[----:B------:R-:W-:-:S02]  /*1f370*/  SEL R5, RZ, 0x20, P2 ;  /* 0x00000020ff057807 */ /* 0x000fc40001000000 */
[----:B------:R-:W-:Y:S01]  /*1f380*/  ISETP.GE.AND P0, PT, R12, UR4, PT ;  /* 0x000000040c007c0c */ /* 0x000fe2000bf06270 */
[----:B------:R-:W-:Y:S01]  /*1f390*/  UMOV UR4, 0xffffffff ;  /* 0xffffffff00047882 */ /* 0x000fe20000000000 */
[----:B------:R-:W-:Y:S02]  /*1f3a0*/  LOP3.LUT R4, R5, R7, R4, 0xfe, !PT ;  /* 0x0000000705047212 */ /* 0x000fe400078efe04 */
[----:B------:R-:W-:Y:S02]  /*1f3b0*/  SEL R2, RZ, 0x80, P0 ;  /* 0x00000080ff027807 */ /* 0x000fe40000000000 */
[----:B------:R-:W-:Y:S01]  /*1f3c0*/  LOP3.LUT R10, R4, R3, RZ, 0xfc, !PT ;  /* 0x00000003040a7212 */ /* 0x000fe200078efcff */
[----:B------:R-:W-:Y:S01]  /*1f3d0*/  IMAD.MOV R3, RZ, RZ, -R6 ;  /* 0x000000ffff037224 */ /* 0x000fe200078e0a06 */
[----:B------:R-:W-:-:S03]  /*1f3e0*/  @P2 LOP3.LUT R16, R16, 0x4, RZ, 0xfc, !PT ;  /* 0x0000000410102812 */ /* 0x000fc600078efcff */
[----:B------:R0:W-:Y:S01]  /*1f3f0*/  STL [R1+0x28], R10 ;  /* 0x0000280a01007387 */ /* 0x0001e20000100800 */
[----:B------:R-:W-:Y:S01]  /*1f400*/  IMAD R37, R9, R3, R37 ;  /* 0x0000000309257224 */ /* 0x000fe200078e0225 */
[----:B------:R-:W-:Y:S06]  /*1f410*/  BRA.DIV UR4, `(.L_x_2855) ;  /* 0x0000005204f87947 */ /* 0x000fec000b800000 */
.L_x_2969:
        /* <DEDUP_REMOVED lines=8> */
[----:B-1----:R-:W-:Y:S06]  /*1f4a0*/  @!P0 BRA `(.L_x_2856) ;  /* 0x0000000000048947 */ /* 0x002fec0003800000 */
[----:B------:R-:W-:Y:S01]  /*1f4b0*/  BPT.TRAP 0x1 ;  /* 0x000000040000795c */ /* 0x000fe20000300000 */
.L_x_2856:
[----:B------:R-:W1:Y:S01]  /*1f4c0*/  S2R R2, SR_TID.X ;  /* 0x0000000000027919 */ /* 0x000e620000002100 */
[----:B------:R-:W-:Y:S01]  /*1f4d0*/  IMAD R25, R22, 0x8, R18 ;  /* 0x0000000816197824 */ /* 0x000fe200078e0212 */
[----:B------:R-:W-:Y:S01]  /*1f4e0*/  BSSY B0, `(.L_x_2857) ;  /* 0x0000007000007945 */ /* 0x000fe20003800000 */
[----:B-1----:R-:W-:-:S04]  /*1f4f0*/  LOP3.LUT R2, R2, 0x7f, RZ, 0xc0, !PT ;  /* 0x0000007f02027812 */ /* 0x002fc800078ec0ff */
[----:B------:R-:W-:-:S04]  /*1f500*/  SHF.R.U32.HI R2, RZ, 0x3, R2 ;  /* 0x00000003ff027819 */ /* 0x000fc80000011602 */
[----:B------:R-:W-:Y:S02]  /*1f510*/  IADD3 R23, -R2, R23, -R0 ;  /* 0x0000001702177210 */ /* 0x000fe40007ffe900 */
[----:B------:R-:W-:-:S04]  /*1f520*/  SHF.L.U32 R0, R28, 0x1f, RZ ;  /* 0x0000001f1c007819 */ /* 0x000fc800000006ff */
[----:B------:R-:W1:Y:S02]  /*1f530*/  SYNCS.PHASECHK.TRANS64.TRYWAIT P0, [R25+URZ+0x28c40], R0 ;  /* 0x028c4000190075a7 */ /* 0x000e64000800017f */
[----:B-1----:R-:W-:Y:S05]  /*1f540*/  @!P0 BRA `(.L_x_2858) ;  /* 0x0000005000e08947 */ /* 0x002fea0003800000 */
.L_x_2970:
[----:B------:R-:W-:Y:S05]  /*1f550*/  BSYNC B0 ;  /* 0x0000000000007941 */ /* 0x000fea0003800000 */
.L_x_2857:
[----:B------:R-:W2:Y:S01]  /*1f560*/  S2R R7, SR_TID.X ;  /* 0x0000000000077919 */ /* 0x000ea20000002100 */
[----:B-1----:R-:W-:Y:S01]  /*1f570*/  SHF.R.S32.HI R0, RZ, 0x1f, R37 ;  /* 0x0000001fff007819 */ /* 0x002fe20000011425 */
[----:B------:R-:W-:Y:S01]  /*1f580*/  ULDC.64 UR4, c[0x0][0x300] ;  /* 0x0000c00000047ab9 */ /* 0x000fe20000000a00 */
[----:B-----5:R-:W-:Y:S01]  /*1f590*/  SHF.R.S32.HI R4, RZ, 0x1f, R36 ;  /* 0x0000001fff047819 */ /* 0x020fe20000011424 */
[----:B------:R-:W-:Y:S01]  /*1f5a0*/  IMAD.WIDE.U32 R2, R37, UR4, RZ ;  /* 0x0000000425027c25 */ /* 0x000fe2000f8e00ff */
[----:B------:R-:W-:Y:S01]  /*1f5b0*/  ULDC.64 UR6, c[0x0][0x2e8] ;  /* 0x0000ba0000067ab9 */ /* 0x000fe20000000a00 */
[----:B------:R1:W-:Y:S01]  /*1f5c0*/  STL [R1+0x20], R0 ;  /* 0x0000200001007387 */ /* 0x0003e20000100800 */
[----:B------:R-:W-:-:S03]  /*1f5d0*/  LOP3.LUT R16, R16, 0xfffffffd, RZ, 0xc0, !PT ;  /* 0xfffffffd10107812 */ /* 0x000fc600078ec0ff */
[----:B------:R3:W-:Y:S01]  /*1f5e0*/  STL [R1+0x24], R4 ;  /* 0x0000240401007387 */ /* 0x0007e20000100800 */
[----:B-1----:R-:W-:-:S04]  /*1f5f0*/  IMAD R0, R0, UR4, RZ ;  /* 0x0000000400007c24 */ /* 0x002fc8000f8e02ff */
[----:B------:R-:W-:Y:S01]  /*1f600*/  IMAD R0, R37, UR5, R0 ;  /* 0x0000000525007c24 */ /* 0x000fe2000f8e0200 */
[----:B------:R-:W-:-:S03]  /*1f610*/  ULDC.64 UR4, c[0x0][0x310] ;  /* 0x0000c40000047ab9 */ /* 0x000fc60000000a00 */
[----:B------:R-:W-:Y:S02]  /*1f620*/  IMAD.IADD R3, R3, 0x1, R0 ;  /* 0x0000000103037824 */ /* 0x000fe400078e0200 */
[----:B------:R-:W-:Y:S02]  /*1f630*/  IMAD R0, R4, UR4, RZ ;  /* 0x0000000404007c24 */ /* 0x000fe4000f8e02ff */
[----:B------:R-:W-:-:S04]  /*1f640*/  IMAD.WIDE.U32 R2, R36, UR4, R2 ;  /* 0x0000000424027c25 */ /* 0x000fc8000f8e0002 */
[----:B------:R-:W-:Y:S01]  /*1f650*/  IMAD R0, R36, UR5, R0 ;  /* 0x0000000524007c24 */ /* 0x000fe2000f8e0200 */
[----:B------:R-:W-:Y:S01]  /*1f660*/  ULDC.64 UR4, c[0x0][0x308] ;  /* 0x0000c20000047ab9 */ /* 0x000fe20000000a00 */
[----:B--2---:R-:W-:Y:S02]  /*1f670*/  IMAD.SHL.U32 R7, R7, 0x8, RZ ;  /* 0x0000000807077824 */ /* 0x004fe400078e00ff */
[----:B------:R-:W-:Y:S02]  /*1f680*/  IMAD.IADD R3, R3, 0x1, R0 ;  /* 0x0000000103037824 */ /* 0x000fe400078e0200 */
[----:B---3--:R-:W-:Y:S01]  /*1f690*/  IMAD R4, R22, 0x1000, R35 ;  /* 0x0000100016047824 */ /* 0x008fe200078e0223 */
[----:B------:R-:W-:Y:S01]  /*1f6a0*/  LOP3.LUT R7, R7, 0x38, RZ, 0xc0, !PT ;  /* 0x0000003807077812 */ /* 0x000fe200078ec0ff */
        /* <DEDUP_REMOVED lines=10> */
[----:B------:R-:W1:Y:S01]  /*1f750*/  SHFL.IDX PT, R3, R0, RZ, 0x181f ;  /* 0x00181fff00037589 */ /* 0x000e6200000e0000 */
[----:B------:R-:W-:-:S03]  /*1f760*/  @P0 IMAD R6, R4, 0x2, R18 ;  /* 0x0000000204060824 */ /* 0x000fc600078e0212 */
[----:B------:R-:W2:Y:S01]  /*1f770*/  SHFL.IDX PT, R2, R5, RZ, 0x181f ;  /* 0x00181fff05027589 */ /* 0x000ea200000e0000 */
[----:B-1----:R-:W-:-:S05]  /*1f780*/  @P0 LEA R3, P1, R7, R3, 0x1 ;  /* 0x0000000307030211 */ /* 0x002fca00078208ff */
[----:B--2---:R-:W-:-:S05]  /*1f790*/  @P0 IMAD.X R2, RZ, RZ, R2, P1 ;  /* 0x000000ffff020224 */ /* 0x004fca00008e0602 */
[----:B------:R-:W-:-:S04]  /*1f7a0*/  @P0 LOP3.LUT R3, R3, R2, RZ, 0x3c, !PT ;  /* 0x0000000203030212 */ /* 0x000fc800078e3cff */
[----:B------:R-:W-:-:S04]  /*1f7b0*/  @P0 LOP3.LUT R2, R3, R2, RZ, 0x3c, !PT ;  /* 0x0000000203020212 */ /* 0x000fc800078e3cff */
[----:B------:R-:W-:-:S05]  /*1f7c0*/  @P0 LOP3.LUT R3, R3, R2, RZ, 0x3c, !PT ;  /* 0x0000000203030212 */ /* 0x000fca00078e3cff */
[----:B------:R-:W-:Y:S01]  /*1f7d0*/  @!PT LDS RZ, [RZ] ;  /* 0x00000000fffff984 */ /* 0x000fe20000000800 */
[----:B------:R1:W-:Y:S01]  /*1f7e0*/  @P0 LDGSTS.E.BYPASS.LTC128B.128 [R6+0x22400], desc[UR40][R2.64], !P2 ;  /* 0x2240000002060fae */ /* 0x0003e2000d101d68 */
[----:B------:R-:W-:-:S03]  /*1f7f0*/  ISETP.GE.AND P0, PT, R23, 0x11, PT ;  /* 0x000000111700780c */ /* 0x000fc60003f06270 */
[----:B-1----:R-:W1:Y:S10]  /*1f800*/  SHFL.IDX PT, R3, R0, 0x1, 0x181f ;  /* 0x00381f0000037f89 */ /* 0x002e7400000e0000 */
[----:B------:R-:W-:Y:S01]  /*1f810*/  @P0 IMAD R6, R4, 0x2, R18 ;  /* 0x0000000204060824 */ /* 0x000fe200078e0212 */
[----:B------:R-:W2:Y:S01]  /*1f820*/  SHFL.IDX PT, R2, R5, 0x1, 0x181f ;  /* 0x00381f0005027f89 */ /* 0x000ea200000e0000 */
[----:B-1----:R-:W-:-:S05]  /*1f830*/  @P0 LEA R3, P1, R7, R3, 0x1 ;  /* 0x0000000307030211 */ /* 0x002fca00078208ff */
[----:B--2---:R-:W-:-:S05]  /*1f840*/  @P0 IMAD.X R2, RZ, RZ, R2, P1 ;  /* 0x000000ffff020224 */ /* 0x004fca00008e0602 */
[----:B------:R-:W-:-:S04]  /*1f850*/  @P0 LOP3.LUT R3, R3, R2, RZ, 0x3c, !PT ;  /* 0x0000000203030212 */ /* 0x000fc800078e3cff */
[----:B------:R-:W-:-:S04]  /*1f860*/  @P0 LOP3.LUT R2, R3, R2, RZ, 0x3c, !PT ;  /* 0x0000000203020212 */ /* 0x000fc800078e3cff */
[----:B------:R-:W-:-:S05]  /*1f870*/  @P0 LOP3.LUT R3, R3, R2, RZ, 0x3c, !PT ;  /* 0x0000000203030212 */ /* 0x000fca00078e3cff */
[----:B------:R1:W-:Y:S01]  /*1f880*/  @P0 LDGSTS.E.BYPASS.LTC128B.128 [R6+0x22c00], desc[UR40][R2.64], !P2 ;  /* 0x22c0000002060fae */ /* 0x0003e2000d101d68 */
[----:B------:R-:W-:-:S03]  /*1f890*/  ISETP.GE.AND P0, PT, R23, 0x21, PT ;  /* 0x000000211700780c */ /* 0x000fc60003f06270 */
[----:B-1----:R-:W1:Y:S10]  /*1f8a0*/  SHFL.IDX PT, R3, R0, 0x2, 0x181f ;  /* 0x00581f0000037f89 */ /* 0x002e7400000e0000 */
[----:B------:R-:W-:Y:S01]  /*1f8b0*/  @P0 IMAD R6, R4, 0x2, R18 ;  /* 0x0000000204060824 */ /* 0x000fe200078e0212 */
[----:B------:R-:W2:Y:S04]  /*1f8c0*/  SHFL.IDX PT, R2, R5, 0x2, 0x181f ;  /* 0x00581f0005027f89 */ /* 0x000ea800000e0000 */
[----:B------:R-:W3:Y:S04]  /*1f8d0*/  SHFL.IDX PT, R5, R5, 0x3, 0x181f ;  /* 0x00781f0005057f89 */ /* 0x000ee800000e0000 */
[----:B------:R-:W4:Y:S01]  /*1f8e0*/  SHFL.IDX PT, R0, R0, 0x3, 0x181f ;  /* 0x00781f0000007f89 */ /* 0x000f2200000e0000 */
[----:B-1----:R-:W-:-:S05]  /*1f8f0*/  @P0 LEA R3, P1, R7, R3, 0x1 ;  /* 0x0000000307030211 */ /* 0x002fca00078208ff */
[----:B--2---:R-:W-:-:S05]  /*1f900*/  @P0 IMAD.X R2, RZ, RZ, R2, P1 ;  /* 0x000000ffff020224 */ /* 0x004fca00008e0602 */
[----:B------:R-:W-:-:S04]  /*1f910*/  @P0 LOP3.LUT R3, R3, R2, RZ, 0x3c, !PT ;  /* 0x0000000203030212 */ /* 0x000fc800078e3cff */
[----:B------:R-:W-:-:S04]  /*1f920*/  @P0 LOP3.LUT R2, R3, R2, RZ, 0x3c, !PT ;  /* 0x0000000203020212 */ /* 0x000fc800078e3cff */
[----:B------:R-:W-:-:S05]  /*1f930*/  @P0 LOP3.LUT R3, R3, R2, RZ, 0x3c, !PT ;  /* 0x0000000203030212 */ /* 0x000fca00078e3cff */
[----:B---34-:R1:W-:Y:S02]  /*1f940*/  @P0 LDGSTS.E.BYPASS.LTC128B.128 [R6+0x23400], desc[UR40][R2.64], !P2 ;  /* 0x2340000002060fae */ /* 0x0183e4000d101d68 */
.L_x_2980:
        /* <DEDUP_REMOVED lines=10> */
.L_x_2860:
[----:B------:R-:W-:Y:S02]  /*1f9f0*/  PLOP3.LUT P1, PT, P1, P0, PT, 0xa2, 0x0 ;  /* 0x000000000000781c */ /* 0x000fe40000f21472 */
[----:B------:R-:W-:-:S08]  /*1fa00*/  @P0 R2UR P1, UR4, R25 ;  /* 0x00000000190402ca */ /* 0x000fd00000020000 */
[----:B------:R-:W-:-:S05]  /*1fa10*/  @P0 PLOP3.LUT P0, PT, P1, PT, PT, 0x80, 0x0 ;  /* 0x000000000000081c */ /* 0x000fca0000f0f070 */
[----:B------:R-:W-:Y:S01]  /*1fa20*/  @!P1 SYNCS.ARRIVE.TRANS64.RED.A0T1 RZ, [UR4+0x28c30], RZ ;  /* 0x028c30ffffff99a7 */ /* 0x000fe20008200404 */
[----:B------:R-:W-:Y:S07]  /*1fa30*/  @!P1 ARRIVES.LDGSTSBAR.64.TRANSCNT [UR4+0x28c30] ;  /* 0x028c3000ff0099b0 */ /* 0x000fee0008000a84 */
[----:B------:R-:W-:Y:S05]  /*1fa40*/  @P0 BRA.U.ANY `(.L_x_2860) ;  /* 0xfffffffd00e80947 */ /* 0x000fea000393ffff */
[----:B------:R-:W-:Y:S01]  /*1fa50*/  NOP ;  /* 0x0000000000007918 */ /* 0x000fe20000000000 */
[----:B------:R-:W-:-:S04]  /*1fa60*/  MOV R0, UR38 ;  /* 0x0000002600007c02 */ /* 0x000fc80008000f00 */
[----:B------:R-:W-:-:S13]  /*1fa70*/  ISETP.NE.AND P2, PT, R0, 0x3, PT ;  /* 0x000000030000780c */ /* 0x000fda0003f45270 */
[----:B------:R-:W-:Y:S05]  /*1fa80*/  @!P2 BRA `(.L_x_2861) ;  /* 0x000000000004a947 */ /* 0x000fea0003800000 */
[----:B------:R-:W-:Y:S01]  /*1fa90*/  BPT.TRAP 0x1 ;  /* 0x000000040000795c */ /* 0x000fe20000300000 */
.L_x_2861:
[----:B0-----:R0:W5:Y:S01]  /*1faa0*/  LDL R4, [R1+0x4] ;  /* 0x0000040001047983 */ /* 0x0011620000100800 */
[----:B------:R0:W-:Y:S02]  /*1fab0*/  SYNCS.ARRIVE.TRANS64.A1T0 RZ, [R25+URZ+0x28c30], RZ ;  /* 0x028c30ff19ff79a7 */ /* 0x0001e4000810003f */
[----:B------:R-:W-:Y:S05]  /*1fac0*/  WARPSYNC.ALL ;  /* 0x0000000000007948 */ /* 0x000fea0003800000 */
[----:B------:R-:W-:Y:S01]  /*1fad0*/  ULDC.64 UR4, c[0x0][0xa00] ;  /* 0x0002800000047ab9 */ /* 0x000fe20000000a00 */
[----:B------:R-:W-:Y:S01]  /*1fae0*/  VIADD R0, R18, 0x20400 ;  /* 0x0002040012007836 */ /* 0x000fe20000000000 */
[----:B------:R-:W-:Y:S01]  /*1faf0*/  BAR.SYNC.DEFER_BLOCKING 0x8, 0x100 ;  /* 0x0204000000007b1d */ /* 0x000fe20000010000 */
[----:B------:R-:W-:Y:S02]  /*1fb00*/  ISETP.NE.U32.AND P0, PT, RZ, UR4, PT ;  /* 0x00000004ff007c0c */ /* 0x000fe4000bf05070 */
[----:B------:R-:W-:-:S02]  /*1fb10*/  SHF.R.S32.HI R2, RZ, 0x1f, R27 ;  /* 0x0000001fff027819 */ /* 0x000fc4000001141b */
[----:B------:R-:W-:Y:S01]  /*1fb20*/  ISETP.NE.AND.EX P0, PT, RZ, UR5, PT, P0 ;  /* 0x00000005ff007c0c */ /* 0x000fe2000bf05300 */
[----:B------:R-:W-:Y:S01]  /*1fb30*/  ULDC.64 UR4, c[0x0][0x298] ;  /* 0x0000a60000047ab9 */ /* 0x000fe20000000a00 */
[----:B------:R-:W-:Y:S01]  /*1fb40*/  LOP3.LUT P1, RZ, R0, 0x3ff, RZ, 0xc0, !PT ;  /* 0x000003ff00ff7812 */ /* 0x000fe2000782c0ff */
[----:B------:R-:W-:Y:S01]  /*1fb50*/  BSSY B6, `(.L_x_2862) ;  /* 0x000001f000067945 */ /* 0x000fe20003800000 */
[----:B------:R-:W-:Y:S02]  /*1fb60*/  SHF.R.S32.HI R0, RZ, 0x1f, R30 ;  /* 0x0000001fff007819 */ /* 0x000fe4000001141e */
[----:B------:R-:W-:Y:S02]  /*1fb70*/  SEL R3, R2, RZ, !P0 ;  /* 0x000000ff02037207 */ /* 0x000fe40004000000 */
[----:B------:R-:W-:Y:S01]  /*1fb80*/  SEL R2, R27, RZ, !P0 ;  /* 0x000000ff1b027207 */ /* 0x000fe20004000000 */
[----:B------:R-:W-:Y:S02]  /*1fb90*/  IMAD R0, R0, UR4, RZ ;  /* 0x0000000400007c24 */ /* 0x000fe4000f8e02ff */
[----:B------:R-:W-:Y:S02]  /*1fba0*/  STL [R1+0x38], R3 ;  /* 0x0000380301007387 */ /* 0x000fe40000100800 */
[----:B------:R-:W-:-:S02]  /*1fbb0*/  IMAD R0, R30, UR5, R0 ;  /* 0x000000051e007c24 */ /* 0x000fc4000f8e0200 */
[----:B------:R1:W-:Y:S02]  /*1fbc0*/  STL [R1+0x18], R2 ;  /* 0x0000180201007387 */ /* 0x0003e40000100800 */
[----:B-1----:R-:W-:-:S04]  /*1fbd0*/  IMAD.WIDE.U32 R2, R30, UR4, RZ ;  /* 0x000000041e027c25 */ /* 0x002fc8000f8e00ff */
[----:B------:R-:W-:Y:S01]  /*1fbe0*/  IMAD.IADD R0, R3, 0x1, R0 ;  /* 0x0000000103007824 */ /* 0x000fe200078e0200 */
[----:B------:R1:W-:Y:S04]  /*1fbf0*/  STL.64 [R1+0x10], R2 ;  /* 0x0000100201007387 */ /* 0x0003e80000100a00 */
[----:B------:R1:W-:Y:S01]  /*1fc00*/  STL [R1+0x30], R0 ;  /* 0x0000300001007387 */ /* 0x0003e20000100800 */
[----:B-----5:R-:W-:-:S04]  /*1fc10*/  PRMT R30, R4, 0x8880, RZ ;  /* 0x00008880041e7816 */ /* 0x020fc800000000ff */
[----:B------:R-:W-:Y:S01]  /*1fc20*/  PRMT R30, R30, 0x7710, RZ ;  /* 0x000077101e1e7816 */ /* 0x000fe200000000ff */
[----:B------:R-:W-:Y:S06]  /*1fc30*/  @!P1 BRA `(.L_x_2863) ;  /* 0x0000000000409947 */ /* 0x000fec0003800000 */
[----:B-1----:R-:W-:Y:S01]  /*1fc40*/  MOV R2, 0x0 ;  /* 0x0000000000027802 */ /* 0x002fe20000000f00 */
[----:B------:R-:W-:Y:S01]  /*1fc50*/  ULDC.64 UR4, c[0x4][0x90] ;  /* 0x0100240000047ab9 */ /* 0x000fe20000000a00 */
[----:B------:R-:W-:Y:S01]  /*1fc60*/  ULDC.64 UR6, c[0x4][0x98] ;  /* 0x0100260000067ab9 */ /* 0x000fe20000000a00 */
[----:B------:R-:W-:Y:S01]  /*1fc70*/  ULDC.64 UR8, c[0x4][0x20] ;  /* 0x0100080000087ab9 */ /* 0x000fe20000000a00 */
[----:B------:R-:W-:Y:S02]  /*1fc80*/  IMAD.U32 R4, RZ, RZ, UR4 ;  /* 0x00000004ff047e24 */ /* 0x000fe4000f8e00ff */
[----:B------:R-:W1:Y:S01]  /*1fc90*/  LDC.64 R2, c[0x4][R2] ;  /* 0x0100000002027b82 */ /* 0x000e620000000a00 */
        /* <DEDUP_REMOVED lines=10> */
.L_x_2863:
[----:B------:R-:W-:Y:S05]  /*1fd40*/  BSYNC B6 ;  /* 0x0000000000067941 */ /* 0x000fea0003800000 */
.L_x_2862:
[----:B-1----:R-:W2:Y:S01]  /*1fd50*/  LDL.LU R0, [R1+0x30] ;  /* 0x0000300001007983 */ /* 0x002ea20000300800 */
[----:B------:R-:W-:Y:S01]  /*1fd60*/  ULDC.64 UR4, c[0x0][0x2d8] ;  /* 0x0000b60000047ab9 */ /* 0x000fe20000000a00 */
[----:B------:R-:W1:Y:S02]  /*1fd70*/  LDC R7, c[0x0][0x448] ;  /* 0x00011200ff077b82 */ /* 0x000e640000000800 */
[----:B------:R-:W2:Y:S04]  /*1fd80*/  LDL.LU.64 R2, [R1+0x10] ;  /* 0x0000100001027983 */ /* 0x000ea80000300a00 */
[----:B------:R-:W3:Y:S04]  /*1fd90*/  LDL.LU R20, [R1+0x38] ;  /* 0x0000380001147983 */ /* 0x000ee80000300800 */
[----:B------:R-:W4:Y:S04]  /*1fda0*/  LDL.LU R21, [R1+0x18] ;  /* 0x0000180001157983 */ /* 0x000f280000300800 */
[----:B------:R0:W5:Y:S01]  /*1fdb0*/  LDL R8, [R1+0x34] ;  /* 0x0000340001087983 */ /* 0x0001620000100800 */
[----:B-1----:R-:W-:-:S13]  /*1fdc0*/  ISETP.NE.AND P0, PT, R7, 0x1, PT ;  /* 0x000000010700780c */ /* 0x002fda0003f05270 */
[----:B------:R-:W1:Y:S08]  /*1fdd0*/  @P0 LDC R5, c[0x0][0x44c] ;  /* 0x00011300ff050b82 */ /* 0x000e700000000800 */
[----:B------:R-:W0:Y:S01]  /*1fde0*/  @P0 LDC R6, c[0x0][0x450] ;  /* 0x00011400ff060b82 */ /* 0x000e220000000800 */
[----:B--2---:R-:W-:Y:S02]  /*1fdf0*/  IMAD.MOV.U32 R3, RZ, RZ, R0 ;  /* 0x000000ffff037224 */ /* 0x004fe400078e0000 */
        /* <DEDUP_REMOVED lines=15> */
[----:B------:R-:W-:Y:S02]  /*1fef0*/  IMAD.IADD R0, R20, 0x1, R31 ;  /* 0x0000000114007824 */ /* 0x000fe400078e021f */
[----:B------:R2:W5:Y:S02]  /*1ff00*/  LDL R20, [R1] ;  /* 0x0000000001147983 */ /* 0x0005640000100800 */
[----:B-1----:R-:W-:-:S04]  /*1ff10*/  @P0 IMAD.HI.U32 R5, R0, R5, RZ ;  /* 0x0000000500050227 */ /* 0x002fc800078e00ff */
[----:B------:R-:W-:Y:S01]  /*1ff20*/  IMAD.MOV.U32 R4, RZ, RZ, R0 ;  /* 0x000000ffff047224 */ /* 0x000fe200078e0000 */
[----:B0-----:R-:W-:Y:S01]  /*1ff30*/  @P0 SHF.R.U32.HI R4, RZ, R6, R5 ;  /* 0x00000006ff040219 */ /* 0x001fe20000011605 */
        /* <DEDUP_REMOVED lines=16> */
[----:B------:R-:W-:Y:S01]  /*20040*/  ULDC UR4, c[0x0][0x2b8] ;  /* 0x0000ae0000047ab9 */ /* 0x000fe20000000800 */
[----:B------:R-:W-:Y:S02]  /*20050*/  IADD3 R4, R3, R4, RZ ;  /* 0x0000000403047210 */ /* 0x000fe40007ffe0ff */
        /* <DEDUP_REMOVED lines=9> */
[----:B------:R-:W-:Y:S01]  /*200f0*/  IMAD.IADD R31, R10, 0x1, R31 ;  /* 0x000000010a1f7824 */ /* 0x000fe200078e021f */
        /* <DEDUP_REMOVED lines=31> */
.L_x_2989:
        /* <DEDUP_REMOVED lines=10> */
.L_x_2865:
        /* <DEDUP_REMOVED lines=18> */
.L_x_2990:
[----:B------:R-:W-:Y:S05]  /*204b0*/  BSYNC B0 ;  /* 0x0000000000007941 */ /* 0x000fea0003800000 */
.L_x_2866:
[----:B------:R-:W-:-:S05]  /*204c0*/  IMAD.U32 R2, RZ, RZ, UR38 ;  /* 0x00000026ff027e24 */ /* 0x000fca000f8e00ff */
[----:B------:R-:W-:-:S13]  /*204d0*/  ISETP.NE.AND P0, PT, R2, 0x3, PT ;  /* 0x000000030200780c */ /* 0x000fda0003f05270 */
[----:B------:R-:W-:Y:S05]  /*204e0*/  @!P0 BRA `(.L_x_2868) ;  /* 0x0000000000048947 */ /* 0x000fea0003800000 */
[----:B------:R-:W-:Y:S01]  /*204f0*/  BPT.TRAP 0x1 ;  /* 0x000000040000795c */ /* 0x000fe20000300000 */
.L_x_2868:
[----:B0-----:R-:W-:Y:S01]  /*20500*/  SHF.L.U32 R0, R28, 0x1f, RZ ;  /* 0x0000001f1c007819 */ /* 0x001fe200000006ff */
[----:B------:R-:W-:Y:S03]  /*20510*/  BSSY B0, `(.L_x_2869) ;  /* 0x0000003000007945 */ /* 0x000fe60003800000 */
[----:B------:R-:W0:Y:S02]  /*20520*/  SYNCS.PHASECHK.TRANS64.TRYWAIT P0, [R25+URZ+0x28c60], R0 ;  /* 0x028c6000190075a7 */ /* 0x000e24000800017f */
[----:B0-----:R-:W-:Y:S05]  /*20530*/  @!P0 BRA `(.L_x_2870) ;  /* 0x0000004c00a08947 */ /* 0x001fea0003800000 */
.L_x_2991:
[----:B------:R-:W-:Y:S05]  /*20540*/  BSYNC B0 ;  /* 0x0000000000007941 */ /* 0x000fea0003800000 */
.L_x_2869:
[----:B------:R-:W0:Y:S01]  /*20550*/  LDL.LU R2, [R1+0x20] ;  /* 0x0000200001027983 */ /* 0x000e220000300800 */
[----:B------:R-:W-:Y:S01]  /*20560*/  ULDC.64 UR4, c[0x0][0x328] ;  /* 0x0000ca0000047ab9 */ /* 0x000fe20000000a00 */
[----:B------:R-:W-:Y:S02]  /*20570*/  ULDC.64 UR6, c[0x0][0x318] ;  /* 0x0000c60000067ab9 */ /* 0x000fe40000000a00 */
[----:B------:R-:W2:Y:S01]  /*20580*/  LDL.LU R4, [R1+0x24] ;  /* 0x0000240001047983 */ /* 0x000ea20000300800 */
        /* <DEDUP_REMOVED lines=22> */
[----:B------:R-:W-:Y:S01]  /*206f0*/  LOP3.LUT P3, RZ, R30, 0x8, RZ, 0xc0, !PT ;  /* 0x000000081eff7812 */ /* 0x000fe2000786c0ff */
        /* <DEDUP_REMOVED lines=13> */
[----:B------:R-:W-:Y:S02]  /*207d0*/  PRMT R7, R8, 0x8880, RZ ;  /* 0x0000888008077816 */ /* 0x000fe400000000ff */
[----:B0-----:R-:W-:Y:S02]  /*207e0*/  IADD3.X R3, RZ, R3, RZ, P0, !PT ;  /* 0x00000003ff037210 */ /* 0x001fe400007fe4ff */
[----:B------:R-:W-:-:S02]  /*207f0*/  ISETP.LT.OR P0, PT, R23, 0x1, P1 ;  /* 0x000000011700780c */ /* 0x000fc40000f01670 */
        /* <DEDUP_REMOVED lines=66> */
.L_x_3001:
        /* <DEDUP_REMOVED lines=34> */
.L_x_2872:
        /* <DEDUP_REMOVED lines=11> */
.L_x_2873:
        /* <DEDUP_REMOVED lines=12> */
.L_x_2888:
        /* <DEDUP_REMOVED lines=42> */
.L_x_2876:
[----:B------:R-:W-:Y:S01]  /*21250*/  IMAD R6, R22, 0x8, R18 ;  /* 0x0000000816067824 */ /* 0x000fe200078e0212 */
[----:B------:R-:W-:Y:S01]  /*21260*/  SHF.L.U32 R20, R28, 0x1f, RZ ;  /* 0x0000001f1c147819 */ /* 0x000fe200000006ff */
[----:B------:R-:W-:Y:S01]  /*21270*/  BSSY B1, `(.L_x_2877) ;  /* 0x0000004000017945 */ /* 0x000fe20003800000 */
[----:B------:R-:W-:Y:S02]  /*21280*/  SHF.R.S32.HI R9, RZ, 0x1f, R5 ;  /* 0x0000001fff097819 */ /* 0x000fe40000011405 */
[----:B------:R-:W0:Y:S02]  /*21290*/  SYNCS.PHASECHK.TRANS64.TRYWAIT P0, [R6+URZ+0x28c40], R20 ;  /* 0x028c4014060075a7 */ /* 0x000e24000800017f */
[----:B0-----:R-:W-:Y:S05]  /*212a0*/  @!P0 BRA `(.L_x_2878) ;  /* 0x0000004800848947 */ /* 0x001fea0003800000 */
.L_x_3002:
[----:B------:R-:W-:Y:S05]  /*212b0*/  BSYNC B1 ;  /* 0x0000000000017941 */ /* 0x000fea0003800000 */
.L_x_2877:
[----:B------:R-:W-:Y:S01]  /*212c0*/  ULDC.64 UR4, c[0x0][0x300] ;  /* 0x0000c00000047ab9 */ /* 0x000fe20000000a00 */
[----:B-----5:R-:W-:Y:S01]  /*212d0*/  SHF.R.S32.HI R10, RZ, 0x1f, R4 ;  /* 0x0000001fff0a7819 */ /* 0x020fe20000011404 */
[----:B------:R-:W-:Y:S01]  /*212e0*/  IMAD R8, R9, UR4, RZ ;  /* 0x0000000409087c24 */ /* 0x000fe2000f8e02ff */
[----:B------:R-:W-:Y:S01]  /*212f0*/  ULDC.64 UR6, c[0x0][0x2e8] ;  /* 0x0000ba0000067ab9 */ /* 0x000fe20000000a00 */
[----:B------:R-:W-:Y:S01]  /*21300*/  IMAD.WIDE.U32 R2, R5, UR4, RZ ;  /* 0x0000000405027c25 */ /* 0x000fe2000f8e00ff */
[----:B------:R-:W-:-:S03]  /*21310*/  LOP3.LUT P1, RZ, R16, 0x2, RZ, 0xc0, !PT ;  /* 0x0000000210ff7812 */ /* 0x000fc6000782c0ff */
        /* <DEDUP_REMOVED lines=34> */
.L_x_3012:
        /* <DEDUP_REMOVED lines=8> */
.L_x_2880:
        /* <DEDUP_REMOVED lines=11> */
.L_x_2881:
[----:B------:R2:W-:Y:S01]  /*21670*/  SYNCS.ARRIVE.TRANS64.A1T0 RZ, [R6+URZ+0x28c30], RZ ;  /* 0x028c30ff06ff79a7 */ /* 0x0005e2000810003f */
[----:B------:R-:W-:Y:S05]  /*21680*/  @!P2 BRA `(.L_x_2882) ;  /* 0x000000000004a947 */ /* 0x000fea0003800000 */
[----:B------:R-:W-:Y:S01]  /*21690*/  BPT.TRAP 0x1 ;  /* 0x000000040000795c */ /* 0x000fe20000300000 */
.L_x_2882:
[----:B------:R-:W3:Y:S01]  /*216a0*/  SYNCS.PHASECHK.TRANS64.TRYWAIT P0, [R6+URZ+0x28c60], R20 ;  /* 0x028c6014060075a7 */ /* 0x000ee2000800017f */
[----:B------:R-:W-:Y:S04]  /*216b0*/  BSSY B1, `(.L_x_2883) ;  /* 0x0000002000017945 */ /* 0x000fe80003800000 */
[----:B---3--:R-:W-:Y:S05]  /*216c0*/  @!P0 BRA `(.L_x_2884) ;  /* 0x0000004800ac8947 */ /* 0x008fea0003800000 */
.L_x_3013:
[----:B------:R-:W-:Y:S05]  /*216d0*/  BSYNC B1 ;  /* 0x0000000000017941 */ /* 0x000fea0003800000 */
.L_x_2883:
        /* <DEDUP_REMOVED lines=79> */
.L_x_3023:
        /* <DEDUP_REMOVED lines=25> */
.L_x_2886:
        /* <DEDUP_REMOVED lines=11> */
.L_x_2887:
[----:B------:R1:W-:Y:S01]  /*21e10*/  SYNCS.ARRIVE.TRANS64.A1T0 RZ, [R6+URZ+0x28c50], RZ ;  /* 0x028c50ff06ff79a7 */ /* 0x0003e2000810003f */
[----:B------:R-:W-:Y:S05]  /*21e20*/  @P3 BRA `(.L_x_2888) ;  /* 0xfffffff000603947 */ /* 0x000fea000383ffff */
.L_x_2875:
[----:B------:R-:W-:Y:S05]  /*21e30*/  BSYNC B0 ;  /* 0x0000000000007941 */ /* 0x000fea0003800000 */
.L_x_2874:
        /* <DEDUP_REMOVED lines=21> */
.L_x_2890:
[----:B------:R-:W-:Y:S05]  /*21f90*/  BSYNC B0 ;  /* 0x0000000000007941 */ /* 0x000fea0003800000 */
.L_x_2889:
[----:B------:R-:W-:-:S07]  /*21fa0*/  SEL R22, R22, RZ, P0 ;  /* 0x000000ff16167207 */ /* 0x000fce0000000000 */
.L_x_2849:
[----:B------:R-:W-:Y:S05]  /*21fb0*/  BSYNC B7 ;  /* 0x0000000000077941 */ /* 0x000fea0003800000 */
.L_x_2847:
        /* <DEDUP_REMOVED lines=11> */
.L_x_2891:
[----:B------:R-:W4:Y:S01]  /*22070*/  S2R R8, SR_TID.X ;  /* 0x0000000000087919 */ /* 0x000f220000002100 */
[----:B------:R-:W-:Y:S01]  /*22080*/  UMOV UR4, 0xffffffff ;  /* 0xffffffff00047882 */ /* 0x000fe20000000000 */
[----:B----4-:R-:W-:-:S04]  /*22090*/  LOP3.LUT R8, R8, 0x1f, RZ, 0xc0, !PT ;  /* 0x0000001f08087812 */ /* 0x010fc800078ec0ff */
[----:B------:R-:W-:Y:S01]  /*220a0*/  ISETP.NE.AND P0, PT, R8, 0x1f, PT ;  /* 0x0000001f0800780c */ /* 0x000fe20003f05270 */
[----:B------:R-:W-:-:S12]  /*220b0*/  BRA.DIV UR4, `(.L_x_2893) ;  /* 0x0000004a04207947 */ /* 0x000fd8000b800000 */
[----:B------:R-:W-:Y:S01]  /*220c0*/  IADD3 R9, R27, R8, RZ ;  /* 0x000000081b097210 */ /* 0x000fe20007ffe0ff */
[----:B------:R-:W-:-:S03]  /*220d0*/  ULDC UR4, c[0x0][0xc3c] ;  /* 0x00030f0000047ab9 */ /* 0x000fc60000000800 */
        /* <DEDUP_REMOVED lines=36> */
.L_x_3033:
[----:B------:R-:W-:Y:S02]  /*22320*/  ULDC UR4, c[0x0][0xc38] ;  /* 0x00030e0000047ab9 */ /* 0x000fe40000000800 */
[----:B------:R-:W-:-:S04]  /*22330*/  IMAD.U32 R4, RZ, RZ, UR4 ;  /* 0x00000004ff047e24 */ /* 0x000fc8000f8e00ff */
[----:B-1----:R-:W-:-:S04]  /*22340*/  IMAD R3, R14, R4, RZ ;  /* 0x000000040e037224 */ /* 0x002fc800078e02ff */
[----:B------:R-:W-:-:S05]  /*22350*/  IMAD.IADD R6, R6, 0x1, R3 ;  /* 0x0000000106067824 */ /* 0x000fca00078e0203 */
[----:B------:R-:W-:-:S13]  /*22360*/  ISETP.GT.AND P6, PT, R6, R0, PT ;  /* 0x000000000600720c */ /* 0x000fda0003fc4270 */
[----:B------:R-:W-:Y:S05]  /*22370*/  @P6 BRA `(.L_x_2894) ;  /* 0x0000000000a46947 */ /* 0x000fea0003800000 */
.L_x_2897:
[----:B0-----:R-:W0:Y:S01]  /*22380*/  LDC R2, c[0x0][0xc3c] ;  /* 0x00030f00ff027b82 */ /* 0x001e220000000800 */
[----:B------:R-:W-:-:S05]  /*22390*/  VIADD R27, R27, 0x1f ;  /* 0x0000001f1b1b7836 */ /* 0x000fca0000000000 */
[----:B0-----:R-:W-:-:S13]  /*223a0*/  ISETP.GE.AND P6, PT, R27, R2, PT ;  /* 0x000000021b00720c */ /* 0x001fda0003fc6270 */
[----:B------:R-:W-:Y:S05]  /*223b0*/  @P6 BRA `(.L_x_2895) ;  /* 0x0000000800bc6947 */ /* 0x000fea0003800000 */
[----:B------:R-:W0:Y:S01]  /*223c0*/  S2R R3, SR_TID.X ;  /* 0x0000000000037919 */ /* 0x000e220000002100 */
        /* <DEDUP_REMOVED lines=26> */
[----:B------:R-:W0:Y:S02]  /*22570*/  SHFL.UP PT, R14, R4, 0x10, RZ ;  /* 0x06000000040e7989 */ /* 0x000e2400000e00ff */
[----:B0-----:R-:W-:-:S05]  /*22580*/  SEL R7, R14, RZ, P5 ;  /* 0x000000ff0e077207 */ /* 0x001fca0002800000 */
[----:B------:R-:W-:-:S05]  /*22590*/  IMAD.IADD R2, R4, 0x1, R7 ;  /* 0x0000000104027824 */ /* 0x000fca00078e0207 */
[----:B------:R0:W1:Y:S02]  /*225a0*/  SHFL.IDX PT, R14, R2, 0x1f, 0x1f ;  /* 0x03e01f00020e7f89 */ /* 0x00006400000e0000 */
.L_x_3041:
[----:B------:R-:W-:Y:S02]  /*225b0*/  ULDC UR4, c[0x0][0xc38] ;  /* 0x00030e0000047ab9 */ /* 0x000fe40000000800 */
[----:B------:R-:W-:-:S04]  /*225c0*/  IMAD.U32 R4, RZ, RZ, UR4 ;  /* 0x00000004ff047e24 */ /* 0x000fc8000f8e00ff */
[----:B-1----:R-:W-:-:S04]  /*225d0*/  IMAD R3, R14, R4, RZ ;  /* 0x000000040e037224 */ /* 0x002fc800078e02ff */
[----:B------:R-:W-:-:S05]  /*225e0*/  IMAD.IADD R6, R3, 0x1, R6 ;  /* 0x0000000103067824 */ /* 0x000fca00078e0206 */
[----:B------:R-:W-:-:S13]  /*225f0*/  ISETP.GT.AND P6, PT, R6, R0, PT ;  /* 0x000000000600720c */ /* 0x000fda0003fc4270 */
[----:B------:R-:W-:Y:S05]  /*22600*/  @!P6 BRA `(.L_x_2897) ;  /* 0xfffffffc005ce947 */ /* 0x000fea000383ffff */
.L_x_2894:
        /* <DEDUP_REMOVED lines=10> */
.L_x_3046:
[----:B------:R-:W-:-:S13]  /*226b0*/  ISETP.NE.AND P0, PT, R3, RZ, PT ;  /* 0x000000ff0300720c */ /* 0x000fda0003f05270 */
[----:B------:R-:W-:Y:S05]  /*226c0*/  @!P0 BRA `(.L_x_2899) ;  /* 0x0000000000108947 */ /* 0x000fea0003800000 */
[----:B------:R-:W-:Y:S01]  /*226d0*/  UMOV UR4, 0xffffffff ;  /* 0xffffffff00047882 */ /* 0x000fe20000000000 */
[----:B------:R-:W-:Y:S02]  /*226e0*/  VIADD R12, R7, 0xffffffff ;  /* 0xffffffff070c7836 */ /* 0x000fe40000000000 */
[----:B------:R-:W-:Y:S05]  /*226f0*/  BRA.DIV UR4, `(.L_x_2900) ;  /* 0x0000004a04e07947 */ /* 0x000fea000b800000 */
[----:B------:R4:W0:Y:S02]  /*22700*/  SHFL.IDX PT, R24, R2, R12, 0x1f ;  /* 0x00001f0c02187589 */ /* 0x00082400000e0000 */
.L_x_2899:
[----:B---3--:R-:W-:Y:S01]  /*22710*/  ISETP.NE.AND P0, PT, R5, 0x1, PT ;  /* 0x000000010500780c */ /* 0x008fe20003f05270 */
[----:B0-----:R-:W-:-:S04]  /*22720*/  IMAD R24, R24, R4, R6 ;  /* 0x0000000418187224 */ /* 0x001fc800078e0206 */
[----:B------:R-:W-:-:S08]  /*22730*/  IMAD.IADD R0, R0, 0x1, -R24 ;  /* 0x0000000100007824 */ /* 0x000fd000078e0a18 */
[----:B------:R-:W-:Y:S05]  /*22740*/  @!P0 BRA `(.L_x_2901) ;  /* 0x0000000000dc8947 */ /* 0x000fea0003800000 */
[----:B--2---:R-:W-:Y:S01]  /*22750*/  IABS R4, R25 ;  /* 0x0000001900047213 */ /* 0x004fe20000000000 */
[----:B----4-:R-:W-:Y:S01]  /*22760*/  IMAD.MOV.U32 R2, RZ, RZ, RZ ;  /* 0x000000ffff027224 */ /* 0x010fe200078e00ff */
[----:B------:R-:W-:Y:S02]  /*22770*/  IABS R6, R5 ;  /* 0x0000000500067213 */ /* 0x000fe40000000000 */
[----:B-1----:R-:W0:Y:S08]  /*22780*/  I2F.RP R7, R4 ;  /* 0x0000000400077306 */ /* 0x002e300000209400 */
[----:B------:R-:W-:Y:S08]  /*22790*/  I2F.RP R10, R6 ;  /* 0x00000006000a7306 */ /* 0x000ff00000209400 */
[----:B0-----:R-:W0:Y:S02]  /*227a0*/  MUFU.RCP R7, R7 ;  /* 0x0000000700077308 */ /* 0x001e240000001000 */
[----:B0-----:R-:W-:-:S06]  /*227b0*/  VIADD R3, R7, 0xffffffe ;  /* 0x0ffffffe07037836 */ /* 0x001fcc0000000000 */
[----:B------:R-:W0:Y:S02]  /*227c0*/  F2I.FTZ.U32.TRUNC.NTZ R3, R3 ;  /* 0x0000000300037305 */ /* 0x000e24000021f000 */
[----:B0-----:R-:W-:-:S04]  /*227d0*/  IMAD.MOV R9, RZ, RZ, -R3 ;  /* 0x000000ffff097224 */ /* 0x001fc800078e0a03 */
[----:B------:R-:W-:-:S04]  /*227e0*/  IMAD R9, R9, R4, RZ ;  /* 0x0000000409097224 */ /* 0x000fc800078e02ff */
[----:B------:R-:W-:Y:S01]  /*227f0*/  IMAD.HI.U32 R8, R3, R9, R2 ;  /* 0x0000000903087227 */ /* 0x000fe200078e0002 */
[----:B------:R-:W-:Y:S01]  /*22800*/  IABS R9, R0 ;  /* 0x0000000000097213 */ /* 0x000fe20000000000 */
[----:B------:R-:W0:Y:S01]  /*22810*/  MUFU.RCP R2, R10 ;  /* 0x0000000a00027308 */ /* 0x000e220000001000 */
[----:B------:R-:W-:-:S03]  /*22820*/  IABS R3, R25 ;  /* 0x0000001900037213 */ /* 0x000fc60000000000 */
[----:B------:R-:W-:-:S04]  /*22830*/  IMAD.HI.U32 R7, R8, R9, RZ ;  /* 0x0000000908077227 */ /* 0x000fc800078e00ff */
[----:B------:R-:W-:-:S04]  /*22840*/  IMAD.MOV R12, RZ, RZ, -R3 ;  /* 0x000000ffff0c7224 */ /* 0x000fc800078e0a03 */
[----:B------:R-:W-:Y:S02]  /*22850*/  IMAD R9, R7, R12, R9 ;  /* 0x0000000c07097224 */ /* 0x000fe400078e0209 */
[----:B0-----:R-:W-:-:S03]  /*22860*/  VIADD R3, R2, 0xffffffe ;  /* 0x0ffffffe02037836 */ /* 0x001fc60000000000 */
[----:B------:R-:W-:Y:S01]  /*22870*/  ISETP.GT.U32.AND P1, PT, R4, R9, PT ;  /* 0x000000090400720c */ /* 0x000fe20003f24070 */
[----:B------:R-:W-:Y:S02]  /*22880*/  IMAD.MOV.U32 R2, RZ, RZ, RZ ;  /* 0x000000ffff027224 */ /* 0x000fe400078e00ff */
[----:B------:R-:W0:Y:S10]  /*22890*/  F2I.FTZ.U32.TRUNC.NTZ R3, R3 ;  /* 0x0000000300037305 */ /* 0x000e34000021f000 */
[----:B------:R-:W-:-:S02]  /*228a0*/  @!P1 IMAD.IADD R9, R9, 0x1, -R4 ;  /* 0x0000000109099824 */ /* 0x000fc400078e0a04 */
[----:B------:R-:W-:Y:S01]  /*228b0*/  @!P1 VIADD R7, R7, 0x1 ;  /* 0x0000000107079836 */ /* 0x000fe20000000000 */
[----:B------:R-:W-:Y:S02]  /*228c0*/  ISETP.NE.AND P1, PT, R25, RZ, PT ;  /* 0x000000ff1900720c */ /* 0x000fe40003f25270 */
[----:B------:R-:W-:Y:S01]  /*228d0*/  ISETP.GE.U32.AND P0, PT, R9, R4, PT ;  /* 0x000000040900720c */ /* 0x000fe20003f06070 */
[----:B0-----:R-:W-:-:S04]  /*228e0*/  IMAD.MOV R9, RZ, RZ, -R3 ;  /* 0x000000ffff097224 */ /* 0x001fc800078e0a03 */
[----:B------:R-:W-:-:S04]  /*228f0*/  IMAD R9, R9, R6, RZ ;  /* 0x0000000609097224 */ /* 0x000fc800078e02ff */
[----:B------:R-:W-:Y:S01]  /*22900*/  IMAD.HI.U32 R4, R3, R9, R2 ;  /* 0x0000000903047227 */ /* 0x000fe200078e0002 */
[----:B------:R-:W-:-:S03]  /*22910*/  LOP3.LUT R2, R0, R25, RZ, 0x3c, !PT ;  /* 0x0000001900027212 */ /* 0x000fc600078e3cff */
[----:B------:R-:W-:Y:S01]  /*22920*/  @P0 VIADD R7, R7, 0x1 ;  /* 0x0000000107070836 */ /* 0x000fe20000000000 */
[----:B------:R-:W-:Y:S02]  /*22930*/  ISETP.GE.AND P2, PT, R2, RZ, PT ;  /* 0x000000ff0200720c */ /* 0x000fe40003f46270 */
[----:B------:R-:W-:-:S05]  /*22940*/  IABS R2, R5 ;  /* 0x0000000500027213 */ /* 0x000fca0000000000 */
[----:B------:R-:W-:-:S06]  /*22950*/  IMAD.MOV R2, RZ, RZ, -R2 ;  /* 0x000000ffff027224 */ /* 0x000fcc00078e0a02 */
[----:B------:R-:W-:Y:S02]  /*22960*/  @!P2 IADD3 R7, -R7, RZ, RZ ;  /* 0x000000ff0707a210 */ /* 0x000fe40007ffe1ff */
[----:B------:R-:W-:-:S04]  /*22970*/  @!P1 LOP3.LUT R7, RZ, R25, RZ, 0x33, !PT ;  /* 0x00000019ff079212 */ /* 0x000fc800078e33ff */
[----:B------:R-:W-:-:S05]  /*22980*/  IABS R3, R7 ;  /* 0x0000000700037213 */ /* 0x000fca0000000000 */
[----:B------:R-:W-:-:S04]  /*22990*/  IMAD.HI.U32 R4, R4, R3, RZ ;  /* 0x0000000304047227 */ /* 0x000fc800078e00ff */
[----:B------:R-:W-:Y:S01]  /*229a0*/  IMAD R3, R4, R2, R3 ;  /* 0x0000000204037224 */ /* 0x000fe200078e0203 */
[----:B------:R-:W-:-:S04]  /*229b0*/  LOP3.LUT R2, R7, R5, RZ, 0x3c, !PT ;  /* 0x0000000507027212 */ /* 0x000fc800078e3cff */
[----:B------:R-:W-:Y:S02]  /*229c0*/  ISETP.GT.U32.AND P1, PT, R6, R3, PT ;  /* 0x000000030600720c */ /* 0x000fe40003f24070 */
[----:B------:R-:W-:-:S11]  /*229d0*/  ISETP.GE.AND P2, PT, R2, RZ, PT ;  /* 0x000000ff0200720c */ /* 0x000fd60003f46270 */
[----:B------:R-:W-:Y:S02]  /*229e0*/  @!P1 IMAD.IADD R3, R3, 0x1, -R6 ;  /* 0x0000000103039824 */ /* 0x000fe400078e0a06 */
[----:B------:R-:W-:Y:S01]  /*229f0*/  @!P1 VIADD R4, R4, 0x1 ;  /* 0x0000000104049836 */ /* 0x000fe20000000000 */
[----:B------:R-:W-:Y:S02]  /*22a00*/  ISETP.NE.AND P1, PT, R5, RZ, PT ;  /* 0x000000ff0500720c */ /* 0x000fe40003f25270 */
[----:B------:R-:W-:Y:S01]  /*22a10*/  ISETP.GE.U32.AND P0, PT, R3, R6, PT ;  /* 0x000000060300720c */ /* 0x000fe20003f06070 */
[----:B------:R-:W-:-:S04]  /*22a20*/  IMAD.MOV R3, RZ, RZ, -R7 ;  /* 0x000000ffff037224 */ /* 0x000fc800078e0a07 */
[----:B------:R-:W-:-:S08]  /*22a30*/  IMAD R3, R25, R3, R0 ;  /* 0x0000000319037224 */ /* 0x000fd000078e0200 */
[----:B------:R-:W-:-:S04]  /*22a40*/  @P0 VIADD R4, R4, 0x1 ;  /* 0x0000000104040836 */ /* 0x000fc80000000000 */
[----:B------:R-:W-:Y:S01]  /*22a50*/  @!P2 IMAD.MOV R4, RZ, RZ, -R4 ;  /* 0x000000ffff04a224 */ /* 0x000fe200078e0a04 */
[----:B------:R-:W-:-:S05]  /*22a60*/  @!P1 LOP3.LUT R4, RZ, R5, RZ, 0x33, !PT ;  /* 0x00000005ff049212 */ /* 0x000fca00078e33ff */
[--C-:B------:R-:W-:Y:S02]  /*22a70*/  IMAD.MOV R2, RZ, RZ, -R4.reuse ;  /* 0x000000ffff027224 */ /* 0x100fe400078e0a04 */
[C---:B------:R-:W-:Y:S02]  /*22a80*/  IMAD R4, R5.reuse, 0x1000000, R4 ;  /* 0x0100000005047824 */ /* 0x040fe400078e0204 */
[----:B------:R-:W-:-:S04]  /*22a90*/  IMAD R5, R5, R2, R7 ;  /* 0x0000000205057224 */ /* 0x000fc800078e0207 */
[----:B------:R-:W-:Y:S01]  /*22aa0*/  IMAD R26, R5, 0x10000, R4 ;  /* 0x00010000051a7824 */ /* 0x000fe200078e0204 */
[----:B------:R-:W-:Y:S06]  /*22ab0*/  BRA `(.L_x_2902) ;  /* 0x0000000000f07947 */ /* 0x000fec0003800000 */
.L_x_2901:
[----:B----4-:R-:W0:Y:S02]  /*22ac0*/  LDC.64 R2, c[0x0][0xc90] ;  /* 0x00032400ff027b82 */ /* 0x010e240000000a00 */
[----:B0-----:R-:W-:-:S05]  /*22ad0*/  IMAD.WIDE R2, R27, 0x4, R2 ;  /* 0x000000041b027825 */ /* 0x001fca00078e0202 */
[----:B------:R0:W2:Y:S02]  /*22ae0*/  LDG.E R6, desc[UR40][R2.64] ;  /* 0x0000002802067981 */ /* 0x0000a4000c1e1900 */
[----:B0-----:R-:W-:Y:S02]  /*22af0*/  IMAD.MOV.U32 R2, RZ, RZ, RZ ;  /* 0x000000ffff027224 */ /* 0x001fe400078e00ff */
[----:B--2---:R-:W-:-:S05]  /*22b00*/  IMAD R5, R25, R6, RZ ;  /* 0x0000000619057224 */ /* 0x004fca00078e02ff */
[----:B-1----:R-:W-:-:S04]  /*22b10*/  IABS R7, R5 ;  /* 0x0000000500077213 */ /* 0x002fc80000000000 */
        /* <DEDUP_REMOVED lines=30> */
[----:B0-----:R-:W-:-:S02]  /*22d00*/  IADD3 R2, R8, 0xffffffe, RZ ;  /* 0x0ffffffe08027810 */ /* 0x001fc40007ffe0ff */
[----:B------:R-:W-:-:S04]  /*22d10*/  IABS R8, R0 ;  /* 0x0000000000087213 */ /* 0x000fc80000000000 */
        /* <DEDUP_REMOVED lines=22> */
.L_x_2902:
[----:B------:R-:W-:-:S05]  /*22e80*/  LOP3.LUT R0, RZ, R3, RZ, 0x33, !PT ;  /* 0x00000003ff007212 */ /* 0x000fca00078e33ff */
[----:B------:R-:W-:Y:S01]  /*22e90*/  IMAD.IADD R25, R25, 0x1, R0 ;  /* 0x0000000119197824 */ /* 0x000fe200078e0200 */
[----:B------:R-:W-:Y:S06]  /*22ea0*/  BRA `(.L_x_2903) ;  /* 0x00000000001c7947 */ /* 0x000fec0003800000 */
.L_x_2895:
[----:B------:R-:W-:Y:S01]  /*22eb0*/  UMOV UR4, URZ ;  /* 0x0000003f00047c82 */ /* 0x000fe20008000000 */
[----:B------:R-:W-:Y:S01]  /*22ec0*/  UMOV UR5, URZ ;  /* 0x0000003f00057c82 */ /* 0x000fe20008000000 */
[----:B------:R-:W-:Y:S01]  /*22ed0*/  ULDC UR6, c[0x0][0xc3c] ;  /* 0x00030f0000067ab9 */ /* 0x000fe20000000800 */
[----:B------:R-:W-:Y:S02]  /*22ee0*/  IMAD.MOV.U32 R24, RZ, RZ, R0 ;  /* 0x000000ffff187224 */ /* 0x000fe400078e0000 */
[----:B------:R-:W-:Y:S02]  /*22ef0*/  IMAD.U32 R25, RZ, RZ, UR4 ;  /* 0x00000004ff197e24 */ /* 0x000fe4000f8e00ff */
[----:B------:R-:W-:Y:S02]  /*22f00*/  IMAD.U32 R26, RZ, RZ, UR5 ;  /* 0x00000005ff1a7e24 */ /* 0x000fe4000f8e00ff */
[----:B------:R-:W-:-:S07]  /*22f10*/  IMAD.U32 R27, RZ, RZ, UR6 ;  /* 0x00000006ff1b7e24 */ /* 0x000fce000f8e00ff */
.L_x_2903:
[----:B------:R-:W0:Y:S01]  /*22f20*/  S2R R0, SR_TID.X ;  /* 0x0000000000007919 */ /* 0x000e220000002100 */
[----:B------:R-:W-:Y:S05]  /*22f30*/  WARPSYNC.ALL ;  /* 0x0000000000007948 */ /* 0x000fea0003800000 */
[----:B------:R-:W-:Y:S01]  /*22f40*/  BAR.SYNC.DEFER_BLOCKING 0x4, 0x180 ;  /* 0x0106000000007b1d */ /* 0x000fe20000010000 */
[----:B0-----:R-:W-:-:S04]  /*22f50*/  LOP3.LUT R0, R0, 0x1f, RZ, 0xc0, !PT ;  /* 0x0000001f00007812 */ /* 0x001fc800078ec0ff */
[----:B------:R-:W-:-:S13]  /*22f60*/  ISETP.NE.AND P0, PT, R0, RZ, PT ;  /* 0x000000ff0000720c */ /* 0x000fda0003f05270 */
[----:B------:R-:W0:Y:S01]  /*22f70*/  @!P0 S2R R3, SR_CgaCtaId ;  /* 0x0000000000038919 */ /* 0x000e220000008800 */
[----:B------:R-:W-:-:S04]  /*22f80*/  @!P0 MOV R0, 0x400 ;  /* 0x0000040000008802 */ /* 0x000fc80000000f00 */
[----:B0-----:R-:W-:-:S05]  /*22f90*/  @!P0 LEA R18, R3, R0, 0x18 ;  /* 0x0000000003128211 */ /* 0x001fca00078ec0ff */
[----:B------:R0:W-:Y:S01]  /*22fa0*/  @!P0 STS.128 [R18+0x28cd0], R24 ;  /* 0x028cd01812008388 */ /* 0x0001e20000000c00 */
[----:B------:R-:W-:Y:S06]  /*22fb0*/  BAR.ARV 0x5, 0x180 ;  /* 0x0146000000007b1d */ /* 0x000fec0000002000 */
.L_x_2892:
[----:B------:R-:W-:Y:S02]  /*22fc0*/  ULDC UR4, c[0x0][0xc3c] ;  /* 0x00030f0000047ab9 */ /* 0x000fe40000000800 */
[----:B0-----:R-:W-:-:S13]  /*22fd0*/  ISETP.GE.AND P0, PT, R27, UR4, PT ;  /* 0x000000041b007c0c */ /* 0x001fda000bf06270 */
[----:B------:R-:W-:Y:S05]  /*22fe0*/  @!P0 BRA `(.L_x_2904) ;  /* 0xffffff8c00248947 */ /* 0x000fea000383ffff */
[----:B------:R-:W-:Y:S05]  /*22ff0*/  BSYNC B8 ;  /* 0x0000000000087941 */ /* 0x000fea0003800000 */
.L_x_2777:
        /* <DEDUP_REMOVED lines=12> */
.L_x_3049:
[----:B------:R-:W-:Y:S05]  /*230c0*/  BSYNC B0 ;  /* 0x0000000000007941 */ /* 0x000fea0003800000 */
.L_x_2905:
[----:B------:R-:W-:-:S03]  /*230d0*/  UMOV UR4, 0xffffffff ;  /* 0xffffffff00047882 */ /* 0x000fc60000000000 */
[----:B------:R-:W-:Y:S05]  /*230e0*/  BRA.DIV UR4, `(.L_x_2907) ;  /* 0x0000004204a07947 */ /* 0x000fea000b800000 */
[----:B0-----:R-:W0:Y:S02]  /*230f0*/  S2R R0, SR_TID.X ;  /* 0x0000000000007919 */ /* 0x001e240000002100 */
[----:B0-----:R-:W-:-:S04]  /*23100*/  SHF.R.U32.HI R0, RZ, 0x5, R0 ;  /* 0x00000005ff007819 */ /* 0x001fc80000011600 */
[----:B------:R-:W-:-:S05]  /*23110*/  LOP3.LUT R0, R0, 0x3, RZ, 0xc0, !PT ;  /* 0x0000000300007812 */ /* 0x000fca00078ec0ff */
[----:B------:R0:W1:Y:S02]  /*23120*/  SHFL.IDX PT, R14, R0, RZ, 0x1f ;  /* 0x00001fff000e7589 */ /* 0x00006400000e0000 */
.L_x_3052:
[----:B-1----:R-:W-:-:S13]  /*23130*/  ISETP.NE.AND P0, PT, R14, RZ, PT ;  /* 0x000000ff0e00720c */ /* 0x002fda0003f05270 */
[----:B------:R-:W-:Y:S05]  /*23140*/  @P0 BRA `(.L_x_2539) ;  /* 0x0000000000880947 */ /* 0x000fea0003800000 */
[----:B------:R-:W-:-:S03]  /*23150*/  UMOV UR4, 0xffffffff ;  /* 0xffffffff00047882 */ /* 0x000fc60000000000 */
[----:B------:R-:W-:Y:S05]  /*23160*/  BRA.DIV UR4, `(.L_x_2908) ;  /* 0x0000004204b47947 */ /* 0x000fea000b800000 */
[----:B------:R-:W-:-:S13]  /*23170*/  ELECT P6, URZ, PT ;  /* 0x00000000003f782f */ /* 0x000fda00038c0000 */
.L_x_3055:
[----:B------:R-:W-:Y:S05]  /*23180*/  @!P6 BRA `(.L_x_2539) ;  /* 0x000000000078e947 */ /* 0x000fea0003800000 */
[----:B------:R-:W-:-:S06]  /*23190*/  ULOP3.LUT UR4, UR36, 0x2, URZ, 0xfc, !UPT ;  /* 0x0000000224047892 */ /* 0x000fcc000f8efc3f */
[----:B0-----:R-:W-:-:S05]  /*231a0*/  IMAD.U32 R0, RZ, RZ, UR4 ;  /* 0x00000004ff007e24 */ /* 0x001fca000f8e00ff */
[----:B------:R-:W-:-:S13]  /*231b0*/  ISETP.NE.AND P0, PT, R0, 0x3, PT ;  /* 0x000000030000780c */ /* 0x000fda0003f05270 */
[----:B------:R-:W-:Y:S05]  /*231c0*/  @!P0 BRA `(.L_x_2909) ;  /* 0x0000000000048947 */ /* 0x000fea0003800000 */
[----:B------:R-:W-:Y:S01]  /*231d0*/  BPT.TRAP 0x1 ;  /* 0x000000040000795c */ /* 0x000fe20000300000 */
.L_x_2909:
[----:B------:R-:W-:Y:S01]  /*231e0*/  IMAD R5, R22, 0x8, R7 ;  /* 0x0000000816057824 */ /* 0x000fe200078e0207 */
[----:B------:R-:W-:Y:S02]  /*231f0*/  SHF.L.U32 R0, R28, 0x1f, RZ ;  /* 0x0000001f1c007819 */ /* 0x000fe400000006ff */
[----:B------:R-:W-:Y:S02]  /*23200*/  IADD3 R22, R22, 0x1, RZ ;  /* 0x0000000116167810 */ /* 0x000fe40007ffe0ff */
[----:B------:R-:W0:Y:S02]  /*23210*/  SYNCS.PHASECHK.TRANS64.TRYWAIT P1, [R5+URZ+0x28c40], R0 ;  /* 0x028c4000050075a7 */ /* 0x000e24000802017f */
[----:B------:R-:W-:-:S04]  /*23220*/  ISETP.NE.AND P2, PT, R22, 0x2, PT ;  /* 0x000000021600780c */ /* 0x000fc80003f45270 */
[----:B------:R-:W-:Y:S01]  /*23230*/  SEL R3, RZ, 0x1, P2 ;  /* 0x00000001ff037807 */ /* 0x000fe20001000000 */
[----:B0-----:R-:W-:Y:S08]  /*23240*/  @!P1 BRA `(.L_x_2910) ;  /* 0x00000040009c9947 */ /* 0x001ff00003800000 */
.L_x_3056:
[----:B------:R-:W-:Y:S02]  /*23250*/  SEL R22, R22, RZ, P2 ;  /* 0x000000ff16167207 */ /* 0x000fe40001000000 */
[----:B------:R-:W-:Y:S01]  /*23260*/  LOP3.LUT R2, R28, R3, RZ, 0x3c, !PT ;  /* 0x000000031c027212 */ /* 0x000fe200078e3cff */
[----:B------:R-:W-:Y:S06]  /*23270*/  @!P0 BRA `(.L_x_2911) ;  /* 0x0000000000048947 */ /* 0x000fec0003800000 */
[----:B------:R-:W-:Y:S01]  /*23280*/  BPT.TRAP 0x1 ;  /* 0x000000040000795c */ /* 0x000fe20000300000 */
.L_x_2911:
[----:B------:R-:W-:Y:S01]  /*23290*/  IMAD R3, R22, 0x8, R7 ;  /* 0x0000000816037824 */ /* 0x000fe200078e0207 */
[----:B------:R-:W-:-:S04]  /*232a0*/  SHF.L.U32 R2, R2, 0x1f, RZ ;  /* 0x0000001f02027819 */ /* 0x000fc800000006ff */
[----:B------:R-:W1:Y:S02]  /*232b0*/  SYNCS.PHASECHK.TRANS64.TRYWAIT P1, [R3+URZ+0x28c40], R2 ;  /* 0x028c4002030075a7 */ /* 0x000e64000802017f */
[----:B-1----:R-:W-:Y:S05]  /*232c0*/  @!P1 BRA `(.L_x_2912) ;  /* 0x0000004000909947 */ /* 0x002fea0003800000 */
.L_x_3057:
[----:B------:R-:W-:Y:S05]  /*232d0*/  @!P0 BRA `(.L_x_2913) ;  /* 0x0000000000048947 */ /* 0x000fea0003800000 */
[----:B------:R-:W-:Y:S01]  /*232e0*/  BPT.TRAP 0x1 ;  /* 0x000000040000795c */ /* 0x000fe20000300000 */
.L_x_2913:
[----:B------:R-:W5:Y:S02]  /*232f0*/  SYNCS.PHASECHK.TRANS64.TRYWAIT P1, [R5+URZ+0x28c60], R0 ;  /* 0x028c6000050075a7 */ /* 0x000f64000802017f */
[----:B-----5:R-:W-:Y:S05]  /*23300*/  @!P1 BRA `(.L_x_2914) ;  /* 0x0000004000949947 */ /* 0x020fea0003800000 */
.L_x_3058:
[----:B------:R-:W-:Y:S05]  /*23310*/  @!P0 BRA `(.L_x_2915) ;  /* 0x0000000000048947 */ /* 0x000fea0003800000 */
[----:B------:R-:W-:Y:S01]  /*23320*/  BPT.TRAP 0x1 ;  /* 0x000000040000795c */ /* 0x000fe20000300000 */
.L_x_2915:
[----:B------:R0:W0:Y:S02]  /*23330*/  SYNCS.PHASECHK.TRANS64.TRYWAIT P0, [R3+URZ+0x28c60], R2 ;  /* 0x028c6002030075a7 */ /* 0x000024000800017f */
[----:B0-----:R-:W-:Y:S05]  /*23340*/  @!P0 NANOSLEEP.SYNCS 0x989680 ;  /* 0x009896800000895d */ /* 0x001fea0003900000 */
[----:B------:R-:W0:Y:S02]  /*23350*/  @!P0 SYNCS.PHASECHK.TRANS64 P0, [R3+URZ+0x28c60], R2 ;  /* 0x028c6002030085a7 */ /* 0x000e24000800007f */
[----:B0-----:R-:W-:Y:S05]  /*23360*/  @!P0 BRA `(.L_x_2915) ;  /* 0xfffffffc00f08947 */ /* 0x001fea000383ffff */
.L_x_2539:
[----:B------:R-:W-:Y:S05]  /*23370*/  BSYNC B9 ;  /* 0x0000000000097941 */ /* 0x000fea0003800000 */
.L_x_2536:
[----:B------:R-:W-:Y:S05]  /*23380*/  EXIT ;  /* 0x000000000000794d */ /* 0x000fea0003800000 */
.L_x_2565:
[----:B0-----:R0:W1:Y:S02]  /*23390*/  SYNCS.PHASECHK.TRANS64.TRYWAIT P6, [R60+URZ+0x28c90], R67 ;  /* 0x028c90433c0075a7 */ /* 0x00106400080c017f */
[----:B-1----:R-:W-:Y:S05]  /*233a0*/  @!P6 NANOSLEEP.SYNCS 0x989680 ;  /* 0x009896800000e95d */ /* 0x002fea0003900000 */
[----:B------:R-:W1:Y:S02]  /*233b0*/  @!P6 SYNCS.PHASECHK.TRANS64 P6, [R60+URZ+0x28c90], R67 ;  /* 0x028c90433c00e5a7 */ /* 0x000e6400080c007f */
[----:B-1----:R-:W-:Y:S05]  /*233c0*/  @!P6 BRA `(.L_x_2565) ;  /* 0xfffffffc00f0e947 */ /* 0x002fea000383ffff */
[----:B------:R-:W-:Y:S05]  /*233d0*/  BRA `(.L_x_2916) ;  /* 0xfffffe0000347947 */ /* 0x000fea000383ffff */
.L_x_2566:
        /* <DEDUP_REMOVED lines=8> */
.L_x_2918:
[----:B------:R-:W-:Y:S05]  /*23460*/  BSYNC B1 ;  /* 0x0000000000017941 */ /* 0x000fea0003800000 */
.L_x_2917:
        /* <DEDUP_REMOVED lines=8> */
.L_x_2919:
[----:B------:R-:W-:Y:S01]  /*234f0*/  IMAD.MOV.U32 R68, RZ, RZ, R14 ;  /* 0x000000ffff447224 */ /* 0x000fe200078e000e */
[----:B------:R-:W-:Y:S06]  /*23500*/  BRA `(.L_x_2920) ;  /* 0xfffffdfc00fc7947 */ /* 0x000fec000383ffff */
.L_x_2576:
[----:B0-----:R0:W1:Y:S02]  /*23510*/  SYNCS.PHASECHK.TRANS64.TRYWAIT P6, [R60+URZ+0x28c90], R67 ;  /* 0x028c90433c0075a7 */ /* 0x00106400080c017f */
[----:B-1----:R-:W-:Y:S05]  /*23520*/  @!P6 NANOSLEEP.SYNCS 0x989680 ;  /* 0x009896800000e95d */ /* 0x002fea0003900000 */
[----:B------:R-:W1:Y:S02]  /*23530*/  @!P6 SYNCS.PHASECHK.TRANS64 P6, [R60+URZ+0x28c90], R67 ;  /* 0x028c90433c00e5a7 */ /* 0x000e6400080c007f */
[----:B-1----:R-:W-:Y:S05]  /*23540*/  @!P6 BRA `(.L_x_2576) ;  /* 0xfffffffc00f0e947 */ /* 0x002fea000383ffff */
[----:B------:R-:W-:Y:S05]  /*23550*/  BRA `(.L_x_2921) ;  /* 0xfffffe0800547947 */ /* 0x000fea000383ffff */
.L_x_2577:
        /* <DEDUP_REMOVED lines=8> */
.L_x_2923:
[----:B------:R-:W-:Y:S05]  /*235e0*/  BSYNC B1 ;  /* 0x0000000000017941 */ /* 0x000fea0003800000 */
.L_x_2922:
[----:B------:R-:W-:Y:S01]  /*235f0*/  IMAD.MOV.U32 R13, RZ, RZ, R68 ;  /* 0x000000ffff0d7224 */ /* 0x000fe200078e0044 */
[----:B------:R-:W-:Y:S01]  /*23600*/  MOV R11, 0x1c1f ;  /* 0x00001c1f000b7802 */ /* 0x000fe20000000f00 */
[----:B------:R-:W-:Y:S02]  /*23610*/  IMAD.MOV.U32 R12, RZ, RZ, RZ ;  /* 0x000000ffff0c7224 */ /* 0x000fe400078e00ff */
[----:B------:R-:W-:Y:S02]  /*23620*/  IMAD.MOV.U32 R15, RZ, RZ, -0x1 ;  /* 0xffffffffff0f7424 */ /* 0x000fe400078e00ff */
[----:B------:R-:W-:-:S07]  /*23630*/  IMAD.MOV.U32 R69, RZ, RZ, R14 ;  /* 0x000000ffff457224 */ /* 0x000fce00078e000e */
[----:B------:R-:W-:Y:S05]  /*23640*/  WARPSYNC.COLLECTIVE R15, `(.L_x_2924) ;  /* 0x000000000f087348 */ /* 0x000fea0003c00000 */
[----:B------:R0:W1:Y:S02]  /*23650*/  SHFL.IDX P6, R14, R13, R12, R11 ;  /* 0x0000000c0d0e7389 */ /* 0x00006400000c000b */
[----:B01----:R-:W-:Y:S01]  /*23660*/  ENDCOLLECTIVE ;  /* 0x000000000000791b */ /* 0x003fe20003800000 */
.L_x_2924:
[----:B------:R-:W-:Y:S01]  /*23670*/  IMAD.MOV.U32 R68, RZ, RZ, R14 ;  /* 0x000000ffff447224 */ /* 0x000fe200078e000e */
[----:B------:R-:W-:Y:S06]  /*23680*/  BRA `(.L_x_2925) ;  /* 0xfffffe08001c7947 */ /* 0x000fec000383ffff */
.L_x_2582:
[----:B0-----:R0:W1:Y:S02]  /*23690*/  SYNCS.PHASECHK.TRANS64.TRYWAIT P0, [R60+URZ+0x28c90], R67 ;  /* 0x028c90433c0075a7 */ /* 0x001064000800017f */
[----:B-1----:R-:W-:Y:S05]  /*236a0*/  @!P0 NANOSLEEP.SYNCS 0x989680 ;  /* 0x009896800000895d */ /* 0x002fea0003900000 */
[----:B------:R-:W1:Y:S02]  /*236b0*/  @!P0 SYNCS.PHASECHK.TRANS64 P0, [R60+URZ+0x28c90], R67 ;  /* 0x028c90433c0085a7 */ /* 0x000e64000800007f */
[----:B-1----:R-:W-:Y:S05]  /*236c0*/  @!P0 BRA `(.L_x_2582) ;  /* 0xfffffffc00f08947 */ /* 0x002fea000383ffff */
[----:B------:R-:W-:Y:S05]  /*236d0*/  BRA `(.L_x_2926) ;  /* 0xfffffe1000187947 */ /* 0x000fea000383ffff */
.L_x_2583:
[----:B------:R-:W-:Y:S01]  /*236e0*/  BSSY B1, `(.L_x_2927) ;  /* 0x0000007000017945 */ /* 0x000fe20003800000 */
[----:B------:R-:W-:Y:S02]  /*236f0*/  IMAD.MOV.U32 R12, RZ, RZ, RZ ;  /* 0x000000ffff0c7224 */ /* 0x000fe400078e00ff */
[----:B------:R-:W-:Y:S02]  /*23700*/  IMAD.MOV.U32 R11, RZ, RZ, 0x1c1f ;  /* 0x00001c1fff0b7424 */ /* 0x000fe400078e00ff */
[----:B------:R-:W-:-:S07]  /*23710*/  IMAD.MOV.U32 R15, RZ, RZ, -0x1 ;  /* 0xffffffffff0f7424 */ /* 0x000fce00078e00ff */
[----:B0-----:R-:W-:Y:S05]  /*23720*/  WARPSYNC.COLLECTIVE R15, `(.L_x_2928) ;  /* 0x000000000f087348 */ /* 0x001fea0003c00000 */
[----:B------:R1:W2:Y:S02]  /*23730*/  SHFL.IDX P6, R14, R13, R12, R11 ;  /* 0x0000000c0d0e7389 */ /* 0x0002a400000c000b */
[----:B012---:R-:W-:Y:S01]  /*23740*/  ENDCOLLECTIVE ;  /* 0x000000000000791b */ /* 0x007fe20003800000 */
.L_x_2928:
[----:B------:R-:W-:Y:S05]  /*23750*/  BSYNC B1 ;  /* 0x0000000000017941 */ /* 0x000fea0003800000 */
.L_x_2927:
        /* <DEDUP_REMOVED lines=8> */
.L_x_2929:
[----:B------:R-:W-:Y:S05]  /*237e0*/  BRA `(.L_x_2930) ;  /* 0xfffffe1000387947 */ /* 0x000fea000383ffff */
.L_x_2587:
[----:B--2---:R2:W4:Y:S02]  /*237f0*/  SYNCS.PHASECHK.TRANS64.TRYWAIT P5, [R60+URZ+0x28cb0], R67 ;  /* 0x028cb0433c0075a7 */ /* 0x00452400080a017f */
[----:B----4-:R-:W-:Y:S05]  /*23800*/  @!P5 NANOSLEEP.SYNCS 0x989680 ;  /* 0x009896800000d95d */ /* 0x010fea0003900000 */
[----:B------:R-:W4:Y:S02]  /*23810*/  @!P5 SYNCS.PHASECHK.TRANS64 P5, [R60+URZ+0x28cb0], R67 ;  /* 0x028cb0433c00d5a7 */ /* 0x000f2400080a007f */
[----:B----4-:R-:W-:Y:S05]  /*23820*/  @!P5 BRA `(.L_x_2587) ;  /* 0xfffffffc00f0d947 */ /* 0x010fea000383ffff */
[----:B------:R-:W-:Y:S05]  /*23830*/  BRA `(.L_x_2931) ;  /* 0xfffffe1000c47947 */ /* 0x000fea000383ffff */
.L_x_2608:
[----:B0-----:R0:W2:Y:S02]  /*23840*/  SYNCS.PHASECHK.TRANS64.TRYWAIT P1, [R12+URZ+0x28c50], R5 ;  /* 0x028c50050c0075a7 */ /* 0x0010a4000802017f */
[----:B--2---:R-:W-:Y:S05]  /*23850*/  @!P1 NANOSLEEP.SYNCS 0x989680 ;  /* 0x009896800000995d */ /* 0x004fea0003900000 */
[----:B------:R-:W2:Y:S02]  /*23860*/  @!P1 SYNCS.PHASECHK.TRANS64 P1, [R12+URZ+0x28c50], R5 ;  /* 0x028c50050c0095a7 */ /* 0x000ea4000802007f */
[----:B--2---:R-:W-:Y:S05]  /*23870*/  @!P1 BRA `(.L_x_2608) ;  /* 0xfffffffc00f09947 */ /* 0x004fea000383ffff */
[----:B------:R-:W-:Y:S05]  /*23880*/  BRA `(.L_x_2932) ;  /* 0xfffffe2800707947 */ /* 0x000fea000383ffff */
.L_x_2616:
[----:B-1----:R1:W2:Y:S02]  /*23890*/  SYNCS.PHASECHK.TRANS64.TRYWAIT P1, [R21+URZ+0x28c50], R12 ;  /* 0x028c500c150075a7 */ /* 0x0022a4000802017f */
[----:B--2---:R-:W-:Y:S05]  /*238a0*/  @!P1 NANOSLEEP.SYNCS 0x989680 ;  /* 0x009896800000995d */ /* 0x004fea0003900000 */
[----:B------:R-:W2:Y:S02]  /*238b0*/  @!P1 SYNCS.PHASECHK.TRANS64 P1, [R21+URZ+0x28c50], R12 ;  /* 0x028c500c150095a7 */ /* 0x000ea4000802007f */
[----:B--2---:R-:W-:Y:S05]  /*238c0*/  @!P1 BRA `(.L_x_2616) ;  /* 0xfffffffc00f09947 */ /* 0x004fea000383ffff */
[----:B------:R-:W-:Y:S05]  /*238d0*/  BRA `(.L_x_2615) ;  /* 0xfffffe3400987947 */ /* 0x000fea000383ffff */
.L_x_2640:
[----:B------:R-:W-:Y:S01]  /*238e0*/  BSSY B1, `(.L_x_2933) ;  /* 0x0000008000017945 */ /* 0x000fe20003800000 */
[----:B------:R-:W-:Y:S02]  /*238f0*/  IMAD.MOV.U32 R13, RZ, RZ, R31 ;  /* 0x000000ffff0d7224 */ /* 0x000fe400078e001f */
[----:B------:R-:W-:Y:S02]  /*23900*/  IMAD.MOV.U32 R12, RZ, RZ, RZ ;  /* 0x000000ffff0c7224 */ /* 0x000fe400078e00ff */
[----:B-1----:R-:W-:Y:S02]  /*23910*/  IMAD.MOV.U32 R11, RZ, RZ, 0x1c1f ;  /* 0x00001c1fff0b7424 */ /* 0x002fe400078e00ff */
[----:B------:R-:W-:-:S07]  /*23920*/  IMAD.MOV.U32 R15, RZ, RZ, -0x1 ;  /* 0xffffffffff0f7424 */ /* 0x000fce00078e00ff */
[----:B------:R-:W-:Y:S05]  /*23930*/  WARPSYNC.COLLECTIVE R15, `(.L_x_2934) ;  /* 0x000000000f087348 */ /* 0x000fea0003c00000 */
[----:B------:R0:W1:Y:S02]  /*23940*/  SHFL.IDX P6, R14, R13, R12, R11 ;  /* 0x0000000c0d0e7389 */ /* 0x00006400000c000b */
[----:B01----:R-:W-:Y:S01]  /*23950*/  ENDCOLLECTIVE ;  /* 0x000000000000791b */ /* 0x003fe20003800000 */
.L_x_2934:
[----:B------:R-:W-:Y:S05]  /*23960*/  BSYNC B1 ;  /* 0x0000000000017941 */ /* 0x000fea0003800000 */
.L_x_2933:
[----:B------:R-:W-:Y:S01]  /*23970*/  IMAD.MOV.U32 R13, RZ, RZ, R10 ;  /* 0x000000ffff0d7224 */ /* 0x000fe200078e000a */
[----:B------:R-:W-:Y:S01]  /*23980*/  MOV R15, 0xffffffff ;  /* 0xffffffff000f7802 */ /* 0x000fe20000000f00 */
[----:B------:R-:W-:Y:S02]  /*23990*/  IMAD.MOV.U32 R12, RZ, RZ, RZ ;  /* 0x000000ffff0c7224 */ /* 0x000fe400078e00ff */
[----:B------:R-:W-:Y:S02]  /*239a0*/  IMAD.MOV.U32 R11, RZ, RZ, 0x1c1f ;  /* 0x00001c1fff0b7424 */ /* 0x000fe400078e00ff */
[----:B------:R-:W-:-:S07]  /*239b0*/  IMAD.MOV.U32 R0, RZ, RZ, R14 ;  /* 0x000000ffff007224 */ /* 0x000fce00078e000e */
[----:B------:R-:W-:Y:S05]  /*239c0*/  WARPSYNC.COLLECTIVE R15, `(.L_x_2935) ;  /* 0x000000000f087348 */ /* 0x000fea0003c00000 */
[----:B------:R0:W1:Y:S02]  /*239d0*/  SHFL.IDX P6, R14, R13, R12, R11 ;  /* 0x0000000c0d0e7389 */ /* 0x00006400000c000b */
[----:B01----:R-:W-:Y:S01]  /*239e0*/  ENDCOLLECTIVE ;  /* 0x000000000000791b */ /* 0x003fe20003800000 */
.L_x_2935:
[----:B------:R-:W-:Y:S02]  /*239f0*/  IMAD.MOV.U32 R13, RZ, RZ, R80 ;  /* 0x000000ffff0d7224 */ /* 0x000fe400078e0050 */
[----:B------:R-:W-:-:S07]  /*23a00*/  IMAD.MOV.U32 R3, RZ, RZ, R14 ;  /* 0x000000ffff037224 */ /* 0x000fce00078e000e */
[----:B------:R-:W-:Y:S05]  /*23a10*/  WARPSYNC.COLLECTIVE R15, `(.L_x_2936) ;  /* 0x000000000f087348 */ /* 0x000fea0003c00000 */
[----:B------:R0:W1:Y:S02]  /*23a20*/  SHFL.IDX P6, R14, R13, R12, R11 ;  /* 0x0000000c0d0e7389 */ /* 0x00006400000c000b */
[----:B01----:R-:W-:Y:S01]  /*23a30*/  ENDCOLLECTIVE ;  /* 0x000000000000791b */ /* 0x003fe20003800000 */
.L_x_2936:
[----:B------:R-:W-:Y:S02]  /*23a40*/  IMAD.MOV.U32 R13, RZ, RZ, R30 ;  /* 0x000000ffff0d7224 */ /* 0x000fe400078e001e */
[----:B------:R-:W-:-:S07]  /*23a50*/  IMAD.MOV.U32 R7, RZ, RZ, R14 ;  /* 0x000000ffff077224 */ /* 0x000fce00078e000e */
[----:B------:R-:W-:Y:S05]  /*23a60*/  WARPSYNC.COLLECTIVE R15, `(.L_x_2937) ;  /* 0x000000000f087348 */ /* 0x000fea0003c00000 */
[----:B------:R0:W1:Y:S02]  /*23a70*/  SHFL.IDX P6, R14, R13, R12, R11 ;  /* 0x0000000c0d0e7389 */ /* 0x00006400000c000b */
[----:B01----:R-:W-:Y:S01]  /*23a80*/  ENDCOLLECTIVE ;  /* 0x000000000000791b */ /* 0x003fe20003800000 */
.L_x_2937:
[----:B------:R-:W-:Y:S01]  /*23a90*/  IMAD.MOV.U32 R8, RZ, RZ, R14 ;  /* 0x000000ffff087224 */ /* 0x000fe200078e000e */
[----:B------:R-:W-:Y:S06]  /*23aa0*/  BRA `(.L_x_2938) ;  /* 0xfffffe5000c87947 */ /* 0x000fec000383ffff */
.L_x_2643:
[----:B------:R-:W-:Y:S01]  /*23ab0*/  BSSY B1, `(.L_x_2939) ;  /* 0x0000008000017945 */ /* 0x000fe20003800000 */
[----:B------:R-:W-:Y:S02]  /*23ac0*/  IMAD.MOV.U32 R13, RZ, RZ, R31 ;  /* 0x000000ffff0d7224 */ /* 0x000fe400078e001f */
[----:B------:R-:W-:Y:S02]  /*23ad0*/  IMAD.MOV.U32 R12, RZ, RZ, 0x1 ;  /* 0x00000001ff0c7424 */ /* 0x000fe400078e00ff */
[----:B-1----:R-:W-:Y:S02]  /*23ae0*/  IMAD.MOV.U32 R11, RZ, RZ, 0x1c1f ;  /* 0x00001c1fff0b7424 */ /* 0x002fe400078e00ff */
[----:B------:R-:W-:-:S07]  /*23af0*/  IMAD.MOV.U32 R15, RZ, RZ, -0x1 ;  /* 0xffffffffff0f7424 */ /* 0x000fce00078e00ff */
[----:B----4-:R-:W-:Y:S05]  /*23b00*/  WARPSYNC.COLLECTIVE R15, `(.L_x_2940) ;  /* 0x000000000f087348 */ /* 0x010fea0003c00000 */
[----:B------:R0:W1:Y:S02]  /*23b10*/  SHFL.IDX P6, R14, R13, R12, R11 ;  /* 0x0000000c0d0e7389 */ /* 0x00006400000c000b */
[----:B01--4-:R-:W-:Y:S01]  /*23b20*/  ENDCOLLECTIVE ;  /* 0x000000000000791b */ /* 0x013fe20003800000 */
.L_x_2940:
[----:B------:R-:W-:Y:S05]  /*23b30*/  BSYNC B1 ;  /* 0x0000000000017941 */ /* 0x000fea0003800000 */
.L_x_2939:
[----:B------:R-:W-:Y:S02]  /*23b40*/  IMAD.MOV.U32 R13, RZ, RZ, R10 ;  /* 0x000000ffff0d7224 */ /* 0x000fe400078e000a */
[----:B------:R-:W-:Y:S02]  /*23b50*/  IMAD.MOV.U32 R12, RZ, RZ, 0x1 ;  /* 0x00000001ff0c7424 */ /* 0x000fe400078e00ff */
[----:B------:R-:W-:Y:S02]  /*23b60*/  IMAD.MOV.U32 R11, RZ, RZ, 0x1c1f ;  /* 0x00001c1fff0b7424 */ /* 0x000fe400078e00ff */
[----:B------:R-:W-:Y:S02]  /*23b70*/  IMAD.MOV.U32 R15, RZ, RZ, -0x1 ;  /* 0xffffffffff0f7424 */ /* 0x000fe400078e00ff */
[----:B------:R-:W-:-:S07]  /*23b80*/  IMAD.MOV.U32 R0, RZ, RZ, R14 ;  /* 0x000000ffff007224 */ /* 0x000fce00078e000e */
[----:B------:R-:W-:Y:S05]  /*23b90*/  WARPSYNC.COLLECTIVE R15, `(.L_x_2941) ;  /* 0x000000000f087348 */ /* 0x000fea0003c00000 */
[----:B------:R0:W1:Y:S02]  /*23ba0*/  SHFL.IDX P6, R14, R13, R12, R11 ;  /* 0x0000000c0d0e7389 */ /* 0x00006400000c000b */
[----:B01----:R-:W-:Y:S01]  /*23bb0*/  ENDCOLLECTIVE ;  /* 0x000000000000791b */ /* 0x003fe20003800000 */
.L_x_2941:
[----:B------:R-:W-:Y:S02]  /*23bc0*/  IMAD.MOV.U32 R13, RZ, RZ, R80 ;  /* 0x000000ffff0d7224 */ /* 0x000fe400078e0050 */
[----:B------:R-:W-:-:S07]  /*23bd0*/  IMAD.MOV.U32 R3, RZ, RZ, R14 ;  /* 0x000000ffff037224 */ /* 0x000fce00078e000e */
[----:B------:R-:W-:Y:S05]  /*23be0*/  WARPSYNC.COLLECTIVE R15, `(.L_x_2942) ;  /* 0x000000000f087348 */ /* 0x000fea0003c00000 */
[----:B------:R0:W1:Y:S02]  /*23bf0*/  SHFL.IDX P6, R14, R13, R12, R11 ;  /* 0x0000000c0d0e7389 */ /* 0x00006400000c000b */
[----:B01----:R-:W-:Y:S01]  /*23c00*/  ENDCOLLECTIVE ;  /* 0x000000000000791b */ /* 0x003fe20003800000 */
.L_x_2942:
[----:B------:R-:W-:Y:S02]  /*23c10*/  IMAD.MOV.U32 R13, RZ, RZ, R30 ;  /* 0x000000ffff0d7224 */ /* 0x000fe400078e001e */
[----:B------:R-:W-:-:S07]  /*23c20*/  IMAD.MOV.U32 R7, RZ, RZ, R14 ;  /* 0x000000ffff077224 */ /* 0x000fce00078e000e */
[----:B------:R-:W-:Y:S05]  /*23c30*/  WARPSYNC.COLLECTIVE R15, `(.L_x_2943) ;  /* 0x000000000f087348 */ /* 0x000fea0003c00000 */
[----:B------:R0:W1:Y:S02]  /*23c40*/  SHFL.IDX P6, R14, R13, R12, R11 ;  /* 0x0000000c0d0e7389 */ /* 0x00006400000c000b */
[----:B01----:R-:W-:Y:S01]  /*23c50*/  ENDCOLLECTIVE ;  /* 0x000000000000791b */ /* 0x003fe20003800000 */
.L_x_2943:
[----:B------:R-:W-:Y:S01]  /*23c60*/  MOV R30, R14 ;  /* 0x0000000e001e7202 */ /* 0x000fe20000000f00 */
[----:B------:R-:W-:Y:S06]  /*23c70*/  BRA `(.L_x_2944) ;  /* 0xfffffe5400287947 */ /* 0x000fec000383ffff */
.L_x_2647:
[----:B0-----:R0:W1:Y:S02]  /*23c80*/  SYNCS.PHASECHK.TRANS64.TRYWAIT P0, [R2+URZ+0x28c00], R35 ;  /* 0x028c0023020075a7 */ /* 0x001064000800017f */
[----:B-1----:R-:W-:Y:S05]  /*23c90*/  @!P0 NANOSLEEP.SYNCS 0x989680 ;  /* 0x009896800000895d */ /* 0x002fea0003900000 */
[----:B------:R-:W1:Y:S02]  /*23ca0*/  @!P0 SYNCS.PHASECHK.TRANS64 P0, [R2+URZ+0x28c00], R35 ;  /* 0x028c0023020085a7 */ /* 0x000e64000800007f */
[----:B-1----:R-:W-:Y:S05]  /*23cb0*/  @!P0 BRA `(.L_x_2647) ;  /* 0xfffffffc00f08947 */ /* 0x002fea000383ffff */
[----:B------:R-:W-:Y:S05]  /*23cc0*/  BRA `(.L_x_2945) ;  /* 0xfffffe5800187947 */ /* 0x000fea000383ffff */
.L_x_2655:
[----:B------:R-:W0:Y:S01]  /*23cd0*/  LDC R37, c[0x0][0x3f4] ;  /* 0x0000fd00ff257b82 */ /* 0x000e220000000800 */
[----:B------:R-:W-:Y:S01]  /*23ce0*/  BSSY B1, `(.L_x_2946) ;  /* 0x0000008000017945 */ /* 0x000fe20003800000 */
[----:B------:R-:W-:Y:S02]  /*23cf0*/  IMAD.MOV.U32 R13, RZ, RZ, R27 ;  /* 0x000000ffff0d7224 */ /* 0x000fe400078e001b */
[----:B------:R-:W-:Y:S02]  /*23d00*/  IMAD.MOV.U32 R12, RZ, RZ, RZ ;  /* 0x000000ffff0c7224 */ /* 0x000fe400078e00ff */
[----:B-1----:R-:W-:Y:S02]  /*23d10*/  IMAD.MOV.U32 R11, RZ, RZ, 0x1c1f ;  /* 0x00001c1fff0b7424 */ /* 0x002fe400078e00ff */
[----:B------:R-:W-:-:S07]  /*23d20*/  IMAD.MOV.U32 R15, RZ, RZ, -0x1 ;  /* 0xffffffffff0f7424 */ /* 0x000fce00078e00ff */
[----:B0---4-:R-:W-:Y:S05]  /*23d30*/  WARPSYNC.COLLECTIVE R15, `(.L_x_2947) ;  /* 0x000000000f087348 */ /* 0x011fea0003c00000 */
[----:B------:R1:W2:Y:S02]  /*23d40*/  SHFL.IDX P6, R14, R13, R12, R11 ;  /* 0x0000000c0d0e7389 */ /* 0x0002a400000c000b */
[----:B012-4-:R-:W-:Y:S01]  /*23d50*/  ENDCOLLECTIVE ;  /* 0x000000000000791b */ /* 0x017fe20003800000 */
.L_x_2947:
[----:B------:R-:W-:Y:S05]  /*23d60*/  BSYNC B1 ;  /* 0x0000000000017941 */ /* 0x000fea0003800000 */
.L_x_2946:
[----:B------:R-:W-:Y:S01]  /*23d70*/  IMAD.MOV.U32 R13, RZ, RZ, R26 ;  /* 0x000000ffff0d7224 */ /* 0x000fe200078e001a */
[----:B------:R-:W-:Y:S01]  /*23d80*/  ISETP.GE.AND P0, PT, R18, R37, PT ;  /* 0x000000251200720c */ /* 0x000fe20003f06270 */
[----:B------:R-:W-:Y:S02]  /*23d90*/  IMAD.MOV.U32 R12, RZ, RZ, RZ ;  /* 0x000000ffff0c7224 */ /* 0x000fe400078e00ff */
[----:B------:R-:W-:Y:S02]  /*23da0*/  IMAD.MOV.U32 R11, RZ, RZ, 0x1c1f ;  /* 0x00001c1fff0b7424 */ /* 0x000fe400078e00ff */
[----:B------:R-:W-:Y:S02]  /*23db0*/  IMAD.MOV.U32 R15, RZ, RZ, -0x1 ;  /* 0xffffffffff0f7424 */ /* 0x000fe400078e00ff */
[----:B------:R-:W-:Y:S02]  /*23dc0*/  IMAD.MOV.U32 R0, RZ, RZ, R14 ;  /* 0x000000ffff007224 */ /* 0x000fe400078e000e */
[----:B------:R-:W-:-:S07]  /*23dd0*/  IMAD R3, R23, R6, RZ ;  /* 0x0000000617037224 */ /* 0x000fce00078e02ff */
[----:B------:R-:W-:Y:S05]  /*23de0*/  WARPSYNC.COLLECTIVE R15, `(.L_x_2948) ;  /* 0x000000000f087348 */ /* 0x000fea0003c00000 */
[----:B------:R0:W1:Y:S02]  /*23df0*/  SHFL.IDX P6, R14, R13, R12, R11 ;  /* 0x0000000c0d0e7389 */ /* 0x00006400000c000b */
[----:B01----:R-:W-:Y:S01]  /*23e00*/  ENDCOLLECTIVE ;  /* 0x000000000000791b */ /* 0x003fe20003800000 */
.L_x_2948:
[----:B------:R-:W-:Y:S01]  /*23e10*/  ISETP.GE.OR P1, PT, R34, R3, P0 ;  /* 0x000000032200720c */ /* 0x000fe20000726670 */
[----:B------:R-:W-:-:S12]  /*23e20*/  IMAD.MOV.U32 R13, RZ, RZ, R25 ;  /* 0x000000ffff0d7224 */ /* 0x000fd800078e0019 */
[C---:B------:R-:W-:Y:S01]  /*23e30*/  @!P1 IMAD.SHL.U32 R7, R18.reuse, 0x2, RZ ;  /* 0x0000000212079824 */ /* 0x040fe200078e00ff */
[----:B------:R-:W-:Y:S01]  /*23e40*/  @!P1 SHF.L.U64.HI R6, R18, 0x1, R19 ;  /* 0x0000000112069819 */ /* 0x000fe20000010213 */
[----:B------:R-:W-:-:S07]  /*23e50*/  IMAD.MOV.U32 R4, RZ, RZ, R14 ;  /* 0x000000ffff047224 */ /* 0x000fce00078e000e */
[----:B------:R-:W-:Y:S05]  /*23e60*/  WARPSYNC.COLLECTIVE R15, `(.L_x_2949) ;  /* 0x000000000f087348 */ /* 0x000fea0003c00000 */
[----:B------:R0:W1:Y:S02]  /*23e70*/  SHFL.IDX P6, R14, R13, R12, R11 ;  /* 0x0000000c0d0e7389 */ /* 0x00006400000c000b */
[----:B01----:R-:W-:Y:S01]  /*23e80*/  ENDCOLLECTIVE ;  /* 0x000000000000791b */ /* 0x003fe20003800000 */
.L_x_2949:
[----:B------:R-:W-:-:S05]  /*23e90*/  @!P1 IADD3 R8, P2, R4, R7, RZ ;  /* 0x0000000704089210 */ /* 0x000fca0007f5e0ff */
[----:B------:R-:W-:Y:S02]  /*23ea0*/  @!P1 IMAD.X R9, R0, 0x1, R6, P2 ;  /* 0x0000000100099824 */ /* 0x000fe400010e0606 */
[----:B------:R-:W-:Y:S02]  /*23eb0*/  IMAD.MOV.U32 R13, RZ, RZ, R35 ;  /* 0x000000ffff0d7224 */ /* 0x000fe400078e0023 */
[----:B------:R-:W-:-:S07]  /*23ec0*/  IMAD.MOV.U32 R5, RZ, RZ, R14 ;  /* 0x000000ffff057224 */ /* 0x000fce00078e000e */
[----:B------:R-:W-:Y:S05]  /*23ed0*/  WARPSYNC.COLLECTIVE R15, `(.L_x_2950) ;  /* 0x000000000f087348 */ /* 0x000fea0003c00000 */
[----:B------:R0:W1:Y:S02]  /*23ee0*/  SHFL.IDX P6, R14, R13, R12, R11 ;  /* 0x0000000c0d0e7389 */ /* 0x00006400000c000b */
[----:B01----:R-:W-:Y:S01]  /*23ef0*/  ENDCOLLECTIVE ;  /* 0x000000000000791b */ /* 0x003fe20003800000 */
.L_x_2950:
[----:B------:R-:W2:Y:S01]  /*23f00*/  @!P1 LD.E.128 R8, desc[UR40][R8.64] ;  /* 0x0000002808089980 */ /* 0x000ea2000c101d00 */
[----:B------:R-:W-:-:S05]  /*23f10*/  @!P1 IADD3 R4, P2, R14, R7, RZ ;  /* 0x000000070e049210 */ /* 0x000fca0007f5e0ff */
[----:B------:R-:W-:-:S06]  /*23f20*/  @!P1 IMAD.X R5, R5, 0x1, R6, P2 ;  /* 0x0000000105059824 */ /* 0x000fcc00010e0606 */
[----:B------:R-:W5:Y:S01]  /*23f30*/  @!P1 LD.E.128 R4, desc[UR40][R4.64] ;  /* 0x0000002804049980 */ /* 0x000f62000c101d00 */
[----:B------:R-:W-:Y:S02]  /*23f40*/  CS2R R20, SRZ ;  /* 0x0000000000147805 */ /* 0x000fe4000001ff00 */
[----:B------:R-:W-:Y:S01]  /*23f50*/  CS2R R28, SRZ ;  /* 0x00000000001c7805 */ /* 0x000fe2000001ff00 */
[----:B------:R-:W-:Y:S01]  /*23f60*/  IMAD.MOV.U32 R13, RZ, RZ, R27 ;  /* 0x000000ffff0d7224 */ /* 0x000fe200078e001b */
[----:B------:R-:W-:Y:S02]  /*23f70*/  CS2R R30, SRZ ;  /* 0x00000000001e7805 */ /* 0x000fe4000001ff00 */
[----:B------:R-:W-:Y:S01]  /*23f80*/  CS2R R32, SRZ ;  /* 0x0000000000207805 */ /* 0x000fe2000001ff00 */
[----:B--2---:R-:W-:Y:S02]  /*23f90*/  @!P1 IMAD.MOV.U32 R21, RZ, RZ, R9 ;  /* 0x000000ffff159224 */ /* 0x004fe400078e0009 */
[----:B------:R-:W-:-:S02]  /*23fa0*/  @!P1 IMAD.MOV.U32 R29, RZ, RZ, R11 ;  /* 0x000000ffff1d9224 */ /* 0x000fc400078e000b */
[----:B------:R-:W-:Y:S02]  /*23fb0*/  IMAD.MOV.U32 R12, RZ, RZ, R21 ;  /* 0x000000ffff0c7224 */ /* 0x000fe400078e0015 */
[----:B------:R-:W-:Y:S02]  /*23fc0*/  IMAD.MOV.U32 R11, RZ, RZ, 0x1c1f ;  /* 0x00001c1fff0b7424 */ /* 0x000fe400078e00ff */
[----:B------:R-:W-:Y:S01]  /*23fd0*/  @!P1 IMAD.MOV.U32 R20, RZ, RZ, R8 ;  /* 0x000000ffff149224 */ /* 0x000fe200078e0008 */
[----:B------:R-:W-:Y:S01]  /*23fe0*/  PRMT R46, R12, 0x7610, R46 ;  /* 0x000076100c2e7816 */ /* 0x000fe2000000002e */
[----:B------:R-:W-:Y:S02]  /*23ff0*/  IMAD.MOV.U32 R12, RZ, RZ, 0x1 ;  /* 0x00000001ff0c7424 */ /* 0x000fe400078e00ff */
[----:B------:R-:W-:Y:S01]  /*24000*/  @!P1 IMAD.MOV.U32 R28, RZ, RZ, R10 ;  /* 0x000000ffff1c9224 */ /* 0x000fe200078e000a */
[----:B------:R-:W-:Y:S01]  /*24010*/  MOV R0, R20 ;  /* 0x0000001400007202 */ /* 0x000fe20000000f00 */
[----:B------:R-:W-:-:S07]  /*24020*/  IMAD.MOV.U32 R9, RZ, RZ, R29 ;  /* 0x000000ffff097224 */ /* 0x000fce00078e001d */
[----:B-----5:R-:W-:Y:S05]  /*24030*/  WARPSYNC.COLLECTIVE R15, `(.L_x_2951) ;  /* 0x000000000f087348 */ /* 0x020fea0003c00000 */
[----:B------:R0:W1:Y:S02]  /*24040*/  SHFL.IDX P6, R14, R13, R12, R11 ;  /* 0x0000000c0d0e7389 */ /* 0x00006400000c000b */
[----:B01---5:R-:W-:Y:S01]  /*24050*/  ENDCOLLECTIVE ;  /* 0x000000000000791b */ /* 0x023fe20003800000 */
.L_x_2951:
[----:B------:R-:W-:Y:S01]  /*24060*/  IMAD.MOV.U32 R8, RZ, RZ, R28 ;  /* 0x000000ffff087224 */ /* 0x000fe200078e001c */
[----:B------:R-:W-:Y:S01]  /*24070*/  PRMT R56, R56, 0x5410, R0 ;  /* 0x0000541038387816 */ /* 0x000fe20000000000 */
[----:B------:R-:W-:-:S03]  /*24080*/  @!P1 IMAD.MOV.U32 R30, RZ, RZ, R4 ;  /* 0x000000ffff1e9224 */ /* 0x000fc600078e0004 */
[----:B------:R-:W-:Y:S01]  /*24090*/  PRMT R36, R8, 0x5410, R9 ;  /* 0x0000541008247816 */ /* 0x000fe20000000009 */
[----:B------:R-:W-:Y:S02]  /*240a0*/  @!P1 IMAD.MOV.U32 R31, RZ, RZ, R5 ;  /* 0x000000ffff1f9224 */ /* 0x000fe400078e0005 */
[----:B------:R-:W-:Y:S01]  /*240b0*/  @!P1 IMAD.MOV.U32 R32, RZ, RZ, R6 ;  /* 0x000000ffff209224 */ /* 0x000fe200078e0006 */
[----:B------:R-:W-:Y:S01]  /*240c0*/  MOV R4, R30 ;  /* 0x0000001e00047202 */ /* 0x000fe20000000f00 */
[----:B------:R-:W-:Y:S02]  /*240d0*/  @!P1 IMAD.MOV.U32 R33, RZ, RZ, R7 ;  /* 0x000000ffff219224 */ /* 0x000fe400078e0007 */
[----:B------:R-:W-:Y:S01]  /*240e0*/  IMAD.MOV.U32 R13, RZ, RZ, R26 ;  /* 0x000000ffff0d7224 */ /* 0x000fe200078e001a */
[----:B------:R-:W-:Y:S01]  /*240f0*/  PRMT R56, R4, 0x7610, R56 ;  /* 0x0000761004387816 */ /* 0x000fe20000000038 */
[----:B------:R-:W-:Y:S02]  /*24100*/  IMAD.MOV.U32 R5, RZ, RZ, R31 ;  /* 0x000000ffff057224 */ /* 0x000fe400078e001f */
[----:B------:R-:W-:-:S02]  /*24110*/  IMAD.MOV.U32 R6, RZ, RZ, R32 ;  /* 0x000000ffff067224 */ /* 0x000fc400078e0020 */
[----:B------:R-:W-:Y:S01]  /*24120*/  IMAD.MOV.U32 R7, RZ, RZ, R33 ;  /* 0x000000ffff077224 */ /* 0x000fe200078e0021 */
[----:B------:R-:W-:Y:S02]  /*24130*/  PRMT R47, R5, 0x7610, R47 ;  /* 0x00007610052f7816 */ /* 0x000fe4000000002f */
[----:B------:R-:W-:Y:S02]  /*24140*/  CS2R R4, SRZ ;  /* 0x0000000000047805 */ /* 0x000fe4000001ff00 */
[----:B------:R-:W-:Y:S01]  /*24150*/  PRMT R57, R6, 0x7610, R57 ;  /* 0x0000761006397816 */ /* 0x000fe20000000039 */
[----:B------:R-:W-:Y:S01]  /*24160*/  IMAD.MOV.U32 R0, RZ, RZ, R14 ;  /* 0x000000ffff007224 */ /* 0x000fe200078e000e */
[----:B------:R-:W-:-:S07]  /*24170*/  PRMT R50, R7, 0x7610, R50 ;  /* 0x0000761007327816 */ /* 0x000fce0000000032 */
[----:B------:R-:W-:Y:S05]  /*24180*/  WARPSYNC.COLLECTIVE R15, `(.L_x_2952) ;  /* 0x000000000f087348 */ /* 0x000fea0003c00000 */
[----:B------:R0:W1:Y:S02]  /*24190*/  SHFL.IDX P6, R14, R13, R12, R11 ;  /* 0x0000000c0d0e7389 */ /* 0x00006400000c000b */
[----:B01----:R-:W-:Y:S01]  /*241a0*/  ENDCOLLECTIVE ;  /* 0x000000000000791b */ /* 0x003fe20003800000 */
.L_x_2952:
[----:B------:R-:W-:Y:S02]  /*241b0*/  IMAD.MOV.U32 R13, RZ, RZ, R25 ;  /* 0x000000ffff0d7224 */ /* 0x000fe400078e0019 */
[----:B------:R-:W-:-:S07]  /*241c0*/  IMAD.MOV.U32 R24, RZ, RZ, R14 ;  /* 0x000000ffff187224 */ /* 0x000fce00078e000e */
[----:B------:R-:W-:Y:S05]  /*241d0*/  WARPSYNC.COLLECTIVE R15, `(.L_x_2953) ;  /* 0x000000000f087348 */ /* 0x000fea0003c00000 */
[----:B------:R0:W1:Y:S02]  /*241e0*/  SHFL.IDX P6, R14, R13, R12, R11 ;  /* 0x0000000c0d0e7389 */ /* 0x00006400000c000b */
[----:B01----:R-:W-:Y:S01]  /*241f0*/  ENDCOLLECTIVE ;  /* 0x000000000000791b */ /* 0x003fe20003800000 */
.L_x_2953:
[----:B------:R-:W-:Y:S02]  /*24200*/  IMAD.MOV.U32 R13, RZ, RZ, R35 ;  /* 0x000000ffff0d7224 */ /* 0x000fe400078e0023 */
[----:B------:R-:W-:-:S07]  /*24210*/  IMAD.MOV.U32 R25, RZ, RZ, R14 ;  /* 0x000000ffff197224 */ /* 0x000fce00078e000e */
[----:B------:R-:W-:Y:S05]  /*24220*/  WARPSYNC.COLLECTIVE R15, `(.L_x_2954) ;  /* 0x000000000f087348 */ /* 0x000fea0003c00000 */
[----:B------:R0:W1:Y:S02]  /*24230*/  SHFL.IDX P6, R14, R13, R12, R11 ;  /* 0x0000000c0d0e7389 */ /* 0x00006400000c000b */
[----:B01----:R-:W-:Y:S01]  /*24240*/  ENDCOLLECTIVE ;  /* 0x000000000000791b */ /* 0x003fe20003800000 */
.L_x_2954:
[----:B------:R-:W-:Y:S05]  /*24250*/  BRA `(.L_x_2955) ;  /* 0xfffffe6000fc7947 */ /* 0x000fea000383ffff */
.L_x_2659:
[----:B0-----:R0:W1:Y:S02]  /*24260*/  SYNCS.PHASECHK.TRANS64.TRYWAIT P1, [R2+URZ+0x28c00], R13 ;  /* 0x028c000d020075a7 */ /* 0x001064000802017f */
[----:B-1----:R-:W-:Y:S05]  /*24270*/  @!P1 NANOSLEEP.SYNCS 0x989680 ;  /* 0x009896800000995d */ /* 0x002fea0003900000 */
[----:B------:R-:W1:Y:S02]  /*24280*/  @!P1 SYNCS.PHASECHK.TRANS64 P1, [R2+URZ+0x28c00], R13 ;  /* 0x028c000d020095a7 */ /* 0x000e64000802007f */
[----:B-1----:R-:W-:Y:S05]  /*24290*/  @!P1 BRA `(.L_x_2659) ;  /* 0xfffffffc00f09947 */ /* 0x002fea000383ffff */
[----:B------:R-:W-:Y:S05]  /*242a0*/  BRA `(.L_x_2956) ;  /* 0xfffffe6400987947 */ /* 0x000fea000383ffff */
.L_x_2665:
[----:B0-----:R0:W2:Y:S02]  /*242b0*/  SYNCS.PHASECHK.TRANS64.TRYWAIT P1, [R12+URZ+0x28c30], R57 ;  /* 0x028c30390c0075a7 */ /* 0x0010a4000802017f */
[----:B--2---:R-:W-:Y:S05]  /*242c0*/  @!P1 NANOSLEEP.SYNCS 0x989680 ;  /* 0x009896800000995d */ /* 0x004fea0003900000 */
[----:B------:R-:W2:Y:S02]  /*242d0*/  @!P1 SYNCS.PHASECHK.TRANS64 P1, [R12+URZ+0x28c30], R57 ;  /* 0x028c30390c0095a7 */ /* 0x000ea4000802007f */
[----:B--2---:R-:W-:Y:S05]  /*242e0*/  @!P1 BRA `(.L_x_2665) ;  /* 0xfffffffc00f09947 */ /* 0x004fea000383ffff */
[----:B------:R-:W-:Y:S05]  /*242f0*/  BRA `(.L_x_2664) ;  /* 0xfffffe74000c7947 */ /* 0x000fea000383ffff */
.L_x_2679:
[----:B-1----:R1:W3:Y:S02]  /*24300*/  SYNCS.PHASECHK.TRANS64.TRYWAIT P1, [R12+URZ+0x28c50], R57 ;  /* 0x028c50390c0075a7 */ /* 0x0022e4000802017f */
[----:B---3--:R-:W-:Y:S05]  /*24310*/  @!P1 NANOSLEEP.SYNCS 0x989680 ;  /* 0x009896800000995d */ /* 0x008fea0003900000 */
[----:B------:R-:W3:Y:S02]  /*24320*/  @!P1 SYNCS.PHASECHK.TRANS64 P1, [R12+URZ+0x28c50], R57 ;  /* 0x028c50390c0095a7 */ /* 0x000ee4000802007f */
[----:B---3--:R-:W-:Y:S05]  /*24330*/  @!P1 BRA `(.L_x_2679) ;  /* 0xfffffffc00f09947 */ /* 0x008fea000383ffff */
[----:B------:R-:W-:Y:S05]  /*24340*/  BRA `(.L_x_2678) ;  /* 0xfffffe9000dc7947 */ /* 0x000fea000383ffff */
.L_x_2692:
[----:B-1----:R1:W2:Y:S02]  /*24350*/  SYNCS.PHASECHK.TRANS64.TRYWAIT P1, [R21+URZ+0x28c30], R213 ;  /* 0x028c30d5150075a7 */ /* 0x0022a4000802017f */
[----:B--2---:R-:W-:Y:S05]  /*24360*/  @!P1 NANOSLEEP.SYNCS 0x989680 ;  /* 0x009896800000995d */ /* 0x004fea0003900000 */
[----:B------:R-:W2:Y:S02]  /*24370*/  @!P1 SYNCS.PHASECHK.TRANS64 P1, [R21+URZ+0x28c30], R213 ;  /* 0x028c30d5150095a7 */ /* 0x000ea4000802007f */
[----:B--2---:R-:W-:Y:S05]  /*24380*/  @!P1 BRA `(.L_x_2692) ;  /* 0xfffffffc00f09947 */ /* 0x004fea000383ffff */
[----:B------:R-:W-:Y:S05]  /*24390*/  BRA `(.L_x_2691) ;  /* 0xfffffe9800647947 */ /* 0x000fea000383ffff */
.L_x_2706:
[----:B---3--:R3:W4:Y:S02]  /*243a0*/  SYNCS.PHASECHK.TRANS64.TRYWAIT P1, [R21+URZ+0x28c50], R213 ;  /* 0x028c50d5150075a7 */ /* 0x008724000802017f */
[----:B----4-:R-:W-:Y:S05]  /*243b0*/  @!P1 NANOSLEEP.SYNCS 0x989680 ;  /* 0x009896800000995d */ /* 0x010fea0003900000 */
[----:B------:R-:W4:Y:S02]  /*243c0*/  @!P1 SYNCS.PHASECHK.TRANS64 P1, [R21+URZ+0x28c50], R213 ;  /* 0x028c50d5150095a7 */ /* 0x000f24000802007f */
[----:B----4-:R-:W-:Y:S05]  /*243d0*/  @!P1 BRA `(.L_x_2706) ;  /* 0xfffffffc00f09947 */ /* 0x010fea000383ffff */
[----:B------:R-:W-:Y:S05]  /*243e0*/  BRA `(.L_x_2705) ;  /* 0xfffffebc00e47947 */ /* 0x000fea000383ffff */
.L_x_2720:
[----:B-1----:R1:W2:Y:S02]  /*243f0*/  SYNCS.PHASECHK.TRANS64.TRYWAIT P2, [R12+URZ+0x28c30], R211 ;  /* 0x028c30d30c0075a7 */ /* 0x0022a4000804017f */
[----:B--2---:R-:W-:Y:S05]  /*24400*/  @!P2 NANOSLEEP.SYNCS 0x989680 ;  /* 0x009896800000a95d */ /* 0x004fea0003900000 */
[----:B------:R-:W2:Y:S02]  /*24410*/  @!P2 SYNCS.PHASECHK.TRANS64 P2, [R12+URZ+0x28c30], R211 ;  /* 0x028c30d30c00a5a7 */ /* 0x000ea4000804007f */
[----:B--2---:R-:W-:Y:S05]  /*24420*/  @!P2 BRA `(.L_x_2720) ;  /* 0xfffffffc00f0a947 */ /* 0x004fea000383ffff */
[----:B------:R-:W-:Y:S05]  /*24430*/  BRA `(.L_x_2719) ;  /* 0xfffffec400b47947 */ /* 0x000fea000383ffff */
.L_x_2726:
[----:B----4-:R4:W0:Y:S02]  /*24440*/  SYNCS.PHASECHK.TRANS64.TRYWAIT P2, [R12+URZ+0x28c50], R211 ;  /* 0x028c50d30c0075a7 */ /* 0x010824000804017f */
[----:B0-----:R-:W-:Y:S05]  /*24450*/  @!P2 NANOSLEEP.SYNCS 0x989680 ;  /* 0x009896800000a95d */ /* 0x001fea0003900000 */
[----:B------:R-:W0:Y:S02]  /*24460*/  @!P2 SYNCS.PHASECHK.TRANS64 P2, [R12+URZ+0x28c50], R211 ;  /* 0x028c50d30c00a5a7 */ /* 0x000e24000804007f */
[----:B0-----:R-:W-:Y:S05]  /*24470*/  @!P2 BRA `(.L_x_2726) ;  /* 0xfffffffc00f0a947 */ /* 0x001fea000383ffff */
[----:B------:R-:W-:Y:S05]  /*24480*/  BRA `(.L_x_2725) ;  /* 0xfffffee000187947 */ /* 0x000fea000383ffff */
.L_x_2735:
[----:B-1----:R1:W2:Y:S02]  /*24490*/  SYNCS.PHASECHK.TRANS64.TRYWAIT P1, [R21+URZ+0x28c30], R209 ;  /* 0x028c30d1150075a7 */ /* 0x0022a4000802017f */
[----:B--2---:R-:W-:Y:S05]  /*244a0*/  @!P1 NANOSLEEP.SYNCS 0x989680 ;  /* 0x009896800000995d */ /* 0x004fea0003900000 */
[----:B------:R-:W2:Y:S02]  /*244b0*/  @!P1 SYNCS.PHASECHK.TRANS64 P1, [R21+URZ+0x28c30], R209 ;  /* 0x028c30d1150095a7 */ /* 0x000ea4000802007f */
[----:B--2---:R-:W-:Y:S05]  /*244c0*/  @!P1 BRA `(.L_x_2735) ;  /* 0xfffffffc00f09947 */ /* 0x004fea000383ffff */
[----:B------:R-:W-:Y:S05]  /*244d0*/  BRA `(.L_x_2734) ;  /* 0xfffffee400307947 */ /* 0x000fea000383ffff */
.L_x_2749:
[----:B-1----:R1:W2:Y:S02]  /*244e0*/  SYNCS.PHASECHK.TRANS64.TRYWAIT P1, [R21+URZ+0x28c50], R209 ;  /* 0x028c50d1150075a7 */ /* 0x0022a4000802017f */
[----:B--2---:R-:W-:Y:S05]  /*244f0*/  @!P1 NANOSLEEP.SYNCS 0x989680 ;  /* 0x009896800000995d */ /* 0x004fea0003900000 */
[----:B------:R-:W2:Y:S02]  /*24500*/  @!P1 SYNCS.PHASECHK.TRANS64 P1, [R21+URZ+0x28c50], R209 ;  /* 0x028c50d1150095a7 */ /* 0x000ea4000802007f */
[----:B--2---:R-:W-:Y:S05]  /*24510*/  @!P1 BRA `(.L_x_2749) ;  /* 0xfffffffc00f09947 */ /* 0x004fea000383ffff */
[----:B------:R-:W-:Y:S05]  /*24520*/  BRA `(.L_x_2748) ;  /* 0xffffff08003c7947 */ /* 0x000fea000383ffff */
.L_x_2793:
[----:B------:R-:W0:Y:S01]  /*24530*/  S2R R13, SR_TID.X ;  /* 0x00000000000d7919 */ /* 0x000e220000002100 */
[----:B------:R-:W-:Y:S01]  /*24540*/  BSSY B1, `(.L_x_2957) ;  /* 0x0000009000017945 */ /* 0x000fe20003800000 */
[----:B------:R-:W-:Y:S02]  /*24550*/  IMAD.MOV.U32 R12, RZ, RZ, RZ ;  /* 0x000000ffff0c7224 */ /* 0x000fe400078e00ff */
[----:B------:R-:W-:Y:S02]  /*24560*/  IMAD.MOV.U32 R11, RZ, RZ, 0x1f ;  /* 0x0000001fff0b7424 */ /* 0x000fe400078e00ff */
[----:B------:R-:W-:Y:S01]  /*24570*/  IMAD.MOV.U32 R15, RZ, RZ, -0x1 ;  /* 0xffffffffff0f7424 */ /* 0x000fe200078e00ff */
[----:B0-----:R-:W-:-:S04]  /*24580*/  SHF.R.U32.HI R13, RZ, 0x5, R13 ;  /* 0x00000005ff0d7819 */ /* 0x001fc8000001160d */
[----:B------:R-:W-:-:S07]  /*24590*/  LOP3.LUT R13, R13, 0x3, RZ, 0xc0, !PT ;  /* 0x000000030d0d7812 */ /* 0x000fce00078ec0ff */
[----:B-1----:R-:W-:Y:S05]  /*245a0*/  WARPSYNC.COLLECTIVE R15, `(.L_x_2958) ;  /* 0x000000000f087348 */ /* 0x002fea0003c00000 */
[----:B-1----:R0:W1:Y:S02]  /*245b0*/  SHFL.IDX P6, R14, R13, R12, R11 ;  /* 0x0000000c0d0e7389 */ /* 0x00206400000c000b */
[----:B01----:R-:W-:Y:S01]  /*245c0*/  ENDCOLLECTIVE ;  /* 0x000000000000791b */ /* 0x003fe20003800000 */
.L_x_2958:
[----:B------:R-:W-:Y:S05]  /*245d0*/  BSYNC B1 ;  /* 0x0000000000017941 */ /* 0x000fea0003800000 */
.L_x_2957:
[----:B------:R-:W-:Y:S05]  /*245e0*/  BRA `(.L_x_2959) ;  /* 0xffffff8000e07947 */ /* 0x000fea000383ffff */
.L_x_2795:
[----:B------:R-:W-:Y:S01]  /*245f0*/  BSSY B1, `(.L_x_2960) ;  /* 0x0000006000017945 */ /* 0x000fe20003800000 */
[----:B------:R-:W-:-:S07]  /*24600*/  IMAD.MOV.U32 R15, RZ, RZ, -0x1 ;  /* 0xffffffffff0f7424 */ /* 0x000fce00078e00ff */
[----:B0-----:R-:W-:Y:S05]  /*24610*/  WARPSYNC.COLLECTIVE R15, `(.L_x_2961) ;  /* 0x000000000f0c7348 */ /* 0x001fea0003c00000 */
[----:B------:R-:W-:Y:S02]  /*24620*/  ELECT P6, UR62, PT ;  /* 0x00000000003e782f */ /* 0x000fe400038c0000 */
[----:B------:R-:W-:Y:S01]  /*24630*/  MOV R14, UR62 ;  /* 0x0000003e000e7c02 */ /* 0x000fe20008000f00 */
[----:B0-----:R-:W-:Y:S10]  /*24640*/  ENDCOLLECTIVE ;  /* 0x000000000000791b */ /* 0x001ff40003800000 */
.L_x_2961:
[----:B------:R-:W-:Y:S05]  /*24650*/  BSYNC B1 ;  /* 0x0000000000017941 */ /* 0x000fea0003800000 */
.L_x_2960:
[----:B------:R-:W-:Y:S05]  /*24660*/  BRA `(.L_x_2794) ;  /* 0xffffff8000d87947 */ /* 0x000fea000383ffff */
.L_x_2797:
[----:B0-----:R0:W1:Y:S02]  /*24670*/  SYNCS.PHASECHK.TRANS64.TRYWAIT P0, [R18+URZ+0x28c20], R2 ;  /* 0x028c2002120075a7 */ /* 0x001064000800017f */
[----:B-1----:R-:W-:Y:S05]  /*24680*/  @!P0 NANOSLEEP.SYNCS 0x989680 ;  /* 0x009896800000895d */ /* 0x002fea0003900000 */
[----:B------:R-:W1:Y:S02]  /*24690*/  @!P0 SYNCS.PHASECHK.TRANS64 P0, [R18+URZ+0x28c20], R2 ;  /* 0x028c2002120085a7 */ /* 0x000e64000800007f */
[----:B-1----:R-:W-:Y:S05]  /*246a0*/  @!P0 BRA `(.L_x_2797) ;  /* 0xfffffffc00f08947 */ /* 0x002fea000383ffff */
[----:B------:R-:W-:Y:S05]  /*246b0*/  BRA `(.L_x_2962) ;  /* 0xffffff8000e87947 */ /* 0x000fea000383ffff */
.L_x_2801:
[----:B0-----:R0:W1:Y:S02]  /*246c0*/  SYNCS.PHASECHK.TRANS64.TRYWAIT P0, [R11+URZ+0x28ca0], R2 ;  /* 0x028ca0020b0075a7 */ /* 0x001064000800017f */
[----:B-1----:R-:W-:Y:S05]  /*246d0*/  @!P0 NANOSLEEP.SYNCS 0x989680 ;  /* 0x009896800000895d */ /* 0x002fea0003900000 */
[----:B------:R-:W1:Y:S02]  /*246e0*/  @!P0 SYNCS.PHASECHK.TRANS64 P0, [R11+URZ+0x28ca0], R2 ;  /* 0x028ca0020b0085a7 */ /* 0x000e64000800007f */
[----:B-1----:R-:W-:Y:S05]  /*246f0*/  @!P0 BRA `(.L_x_2801) ;  /* 0xfffffffc00f08947 */ /* 0x002fea000383ffff */
[----:B------:R-:W-:Y:S05]  /*24700*/  BRA `(.L_x_2963) ;  /* 0xffffff8400007947 */ /* 0x000fea000383ffff */
.L_x_2806:
[----:B-1----:R1:W2:Y:S02]  /*24710*/  SYNCS.PHASECHK.TRANS64.TRYWAIT P0, [R11+URZ+0x28cc0], R2 ;  /* 0x028cc0020b0075a7 */ /* 0x0022a4000800017f */
[----:B--2---:R-:W-:Y:S05]  /*24720*/  @!P0 NANOSLEEP.SYNCS 0x989680 ;  /* 0x009896800000895d */ /* 0x004fea0003900000 */
[----:B------:R-:W2:Y:S02]  /*24730*/  @!P0 SYNCS.PHASECHK.TRANS64 P0, [R11+URZ+0x28cc0], R2 ;  /* 0x028cc0020b0085a7 */ /* 0x000ea4000800007f */
[----:B--2---:R-:W-:Y:S05]  /*24740*/  @!P0 BRA `(.L_x_2806) ;  /* 0xfffffffc00f08947 */ /* 0x004fea000383ffff */
[----:B------:R-:W-:Y:S05]  /*24750*/  BRA `(.L_x_2964) ;  /* 0xffffff84007c7947 */ /* 0x000fea000383ffff */
.L_x_2820:
[----:B0-----:R0:W1:Y:S02]  /*24760*/  SYNCS.PHASECHK.TRANS64.TRYWAIT P1, [R11+URZ+0x28ca0], R2 ;  /* 0x028ca0020b0075a7 */ /* 0x001064000802017f */
[----:B-1----:R-:W-:Y:S05]  /*24770*/  @!P1 NANOSLEEP.SYNCS 0x989680 ;  /* 0x009896800000995d */ /* 0x002fea0003900000 */
[----:B------:R-:W1:Y:S02]  /*24780*/  @!P1 SYNCS.PHASECHK.TRANS64 P1, [R11+URZ+0x28ca0], R2 ;  /* 0x028ca0020b0095a7 */ /* 0x000e64000802007f */
[----:B-1----:R-:W-:Y:S05]  /*24790*/  @!P1 BRA `(.L_x_2820) ;  /* 0xfffffffc00f09947 */ /* 0x002fea000383ffff */
[----:B------:R-:W-:Y:S05]  /*247a0*/  BRA `(.L_x_2965) ;  /* 0xffffff8c00e07947 */ /* 0x000fea000383ffff */
.L_x_2825:
[----:B-1----:R1:W2:Y:S02]  /*247b0*/  SYNCS.PHASECHK.TRANS64.TRYWAIT P1, [R11+URZ+0x28cc0], R2 ;  /* 0x028cc0020b0075a7 */ /* 0x0022a4000802017f */
[----:B--2---:R-:W-:Y:S05]  /*247c0*/  @!P1 NANOSLEEP.SYNCS 0x989680 ;  /* 0x009896800000995d */ /* 0x004fea0003900000 */
[----:B------:R-:W2:Y:S02]  /*247d0*/  @!P1 SYNCS.PHASECHK.TRANS64 P1, [R11+URZ+0x28cc0], R2 ;  /* 0x028cc0020b0095a7 */ /* 0x000ea4000802007f */
[----:B--2---:R-:W-:Y:S05]  /*247e0*/  @!P1 BRA `(.L_x_2825) ;  /* 0xfffffffc00f09947 */ /* 0x004fea000383ffff */
[----:B------:R-:W-:Y:S05]  /*247f0*/  BRA `(.L_x_2966) ;  /* 0xffffff9000587947 */ /* 0x000fea000383ffff */
.L_x_2855:
[----:B------:R-:W1:Y:S01]  /*24800*/  S2R R11, SR_TID.X ;  /* 0x00000000000b7919 */ /* 0x000e620000002100 */
[----:B------:R-:W-:Y:S01]  /*24810*/  BSSY B0, `(.L_x_2967) ;  /* 0x000000a000007945 */ /* 0x000fe20003800000 */
[----:B------:R-:W-:Y:S02]  /*24820*/  IMAD.MOV.U32 R12, RZ, RZ, RZ ;  /* 0x000000ffff0c7224 */ /* 0x000fe400078e00ff */
[----:B------:R-:W-:Y:S01]  /*24830*/  IMAD.MOV.U32 R15, RZ, RZ, -0x1 ;  /* 0xffffffffff0f7424 */ /* 0x000fe200078e00ff */
[----:B-1----:R-:W-:-:S04]  /*24840*/  SHF.R.U32.HI R11, RZ, 0x5, R11 ;  /* 0x00000005ff0b7819 */ /* 0x002fc8000001160b */
[----:B------:R-:W-:-:S05]  /*24850*/  LOP3.LUT R11, R11, 0x3, RZ, 0xc0, !PT ;  /* 0x000000030b0b7812 */ /* 0x000fca00078ec0ff */
[----:B------:R-:W-:Y:S02]  /*24860*/  IMAD.MOV.U32 R13, RZ, RZ, R11 ;  /* 0x000000ffff0d7224 */ /* 0x000fe400078e000b */
[----:B------:R-:W-:-:S07]  /*24870*/  IMAD.MOV.U32 R11, RZ, RZ, 0x1f ;  /* 0x0000001fff0b7424 */ /* 0x000fce00078e00ff */
[----:B0----5:R-:W-:Y:S05]  /*24880*/  WARPSYNC.COLLECTIVE R15, `(.L_x_2968) ;  /* 0x000000000f087348 */ /* 0x021fea0003c00000 */
[----:B------:R1:W2:Y:S02]  /*24890*/  SHFL.IDX P6, R14, R13, R12, R11 ;  /* 0x0000000c0d0e7389 */ /* 0x0002a400000c000b */
[----:B012--5:R-:W-:Y:S01]  /*248a0*/  ENDCOLLECTIVE ;  /* 0x000000000000791b */ /* 0x027fe20003800000 */
.L_x_2968:
[----:B------:R-:W-:Y:S05]  /*248b0*/  BSYNC B0 ;  /* 0x0000000000007941 */ /* 0x000fea0003800000 */
.L_x_2967:
[----:B------:R-:W-:Y:S05]  /*248c0*/  BRA `(.L_x_2969) ;  /* 0xffffffa800d47947 */ /* 0x000fea000383ffff */
.L_x_2858:
[----:B-1----:R1:W2:Y:S02]  /*248d0*/  SYNCS.PHASECHK.TRANS64.TRYWAIT P0, [R25+URZ+0x28c40], R0 ;  /* 0x028c4000190075a7 */ /* 0x0022a4000800017f */
[----:B--2---:R-:W-:Y:S05]  /*248e0*/  @!P0 NANOSLEEP.SYNCS 0x989680 ;  /* 0x009896800000895d */ /* 0x004fea0003900000 */
[----:B------:R-:W2:Y:S02]  /*248f0*/  @!P0 SYNCS.PHASECHK.TRANS64 P0, [R25+URZ+0x28c40], R0 ;  /* 0x028c4000190085a7 */ /* 0x000ea4000800007f */
[----:B--2---:R-:W-:Y:S05]  /*24900*/  @!P0 BRA `(.L_x_2858) ;  /* 0xfffffffc00f08947 */ /* 0x004fea000383ffff */
[----:B------:R-:W-:Y:S05]  /*24910*/  BRA `(.L_x_2970) ;  /* 0xffffffac000c7947 */ /* 0x000fea000383ffff */
.L_x_2859:
        /* <DEDUP_REMOVED lines=8> */
.L_x_2972:
[----:B------:R-:W-:Y:S05]  /*249a0*/  BSYNC B0 ;  /* 0x0000000000007941 */ /* 0x000fea0003800000 */
.L_x_2971:
[----:B------:R-:W-:Y:S01]  /*249b0*/  IMAD.MOV.U32 R13, RZ, RZ, R0 ;  /* 0x000000ffff0d7224 */ /* 0x000fe200078e0000 */
[----:B------:R-:W-:Y:S01]  /*249c0*/  MOV R11, 0x181f ;  /* 0x0000181f000b7802 */ /* 0x000fe20000000f00 */
[----:B------:R-:W-:Y:S02]  /*249d0*/  IMAD.MOV.U32 R12, RZ, RZ, RZ ;  /* 0x000000ffff0c7224 */ /* 0x000fe400078e00ff */
[----:B------:R-:W-:Y:S02]  /*249e0*/  IMAD.MOV.U32 R15, RZ, RZ, -0x1 ;  /* 0xffffffffff0f7424 */ /* 0x000fe400078e00ff */
[----:B------:R-:W-:Y:S02]  /*249f0*/  IMAD.MOV.U32 R2, RZ, RZ, R14 ;  /* 0x000000ffff027224 */ /* 0x000fe400078e000e */
[----:B------:R-:W-:-:S07]  /*24a00*/  @P0 IMAD R6, R4, 0x2, R18 ;  /* 0x0000000204060824 */ /* 0x000fce00078e0212 */
[----:B------:R-:W-:Y:S05]  /*24a10*/  WARPSYNC.COLLECTIVE R15, `(.L_x_2973) ;  /* 0x000000000f087348 */ /* 0x000fea0003c00000 */
[----:B------:R0:W1:Y:S02]  /*24a20*/  SHFL.IDX P6, R14, R13, R12, R11 ;  /* 0x0000000c0d0e7389 */ /* 0x00006400000c000b */
[----:B01----:R-:W-:Y:S01]  /*24a30*/  ENDCOLLECTIVE ;  /* 0x000000000000791b */ /* 0x003fe20003800000 */
.L_x_2973:
[----:B------:R-:W-:Y:S02]  /*24a40*/  IMAD.MOV.U32 R13, RZ, RZ, R5 ;  /* 0x000000ffff0d7224 */ /* 0x000fe400078e0005 */
[----:B------:R-:W-:Y:S02]  /*24a50*/  IMAD.MOV.U32 R12, RZ, RZ, 0x1 ;  /* 0x00000001ff0c7424 */ /* 0x000fe400078e00ff */
[----:B------:R-:W-:-:S07]  /*24a60*/  IMAD.MOV.U32 R3, RZ, RZ, R14 ;  /* 0x000000ffff037224 */ /* 0x000fce00078e000e */
[----:B------:R-:W-:Y:S05]  /*24a70*/  WARPSYNC.COLLECTIVE R15, `(.L_x_2974) ;  /* 0x000000000f087348 */ /* 0x000fea0003c00000 */
[----:B------:R0:W1:Y:S02]  /*24a80*/  SHFL.IDX P6, R14, R13, R12, R11 ;  /* 0x0000000c0d0e7389 */ /* 0x00006400000c000b */
[----:B01----:R-:W-:Y:S01]  /*24a90*/  ENDCOLLECTIVE ;  /* 0x000000000000791b */ /* 0x003fe20003800000 */
.L_x_2974:
        /* <DEDUP_REMOVED lines=15> */
.L_x_2975:
[----:B------:R-:W-:Y:S02]  /*24b90*/  @P0 IMAD R6, R4, 0x2, R18 ;  /* 0x0000000204060824 */ /* 0x000fe400078e0212 */
[----:B------:R-:W-:Y:S02]  /*24ba0*/  IMAD.MOV.U32 R13, RZ, RZ, R5 ;  /* 0x000000ffff0d7224 */ /* 0x000fe400078e0005 */
[----:B------:R-:W-:Y:S02]  /*24bb0*/  IMAD.MOV.U32 R12, RZ, RZ, 0x2 ;  /* 0x00000002ff0c7424 */ /* 0x000fe400078e00ff */
[----:B------:R-:W-:-:S07]  /*24bc0*/  IMAD.MOV.U32 R3, RZ, RZ, R14 ;  /* 0x000000ffff037224 */ /* 0x000fce00078e000e */
[----:B------:R-:W-:Y:S05]  /*24bd0*/  WARPSYNC.COLLECTIVE R15, `(.L_x_2976) ;  /* 0x000000000f087348 */ /* 0x000fea0003c00000 */
[----:B------:R0:W1:Y:S02]  /*24be0*/  SHFL.IDX P6, R14, R13, R12, R11 ;  /* 0x0000000c0d0e7389 */ /* 0x00006400000c000b */
[----:B01----:R-:W-:Y:S01]  /*24bf0*/  ENDCOLLECTIVE ;  /* 0x000000000000791b */ /* 0x003fe20003800000 */
.L_x_2976:
        /* <DEDUP_REMOVED lines=15> */
.L_x_2977:
[----:B------:R-:W-:Y:S01]  /*24cf0*/  @P0 IMAD R6, R4, 0x2, R18 ;  /* 0x0000000204060824 */ /* 0x000fe200078e0212 */
[----:B------:R-:W-:Y:S01]  /*24d00*/  MOV R13, R5 ;  /* 0x00000005000d7202 */ /* 0x000fe20000000f00 */
[----:B------:R-:W-:Y:S02]  /*24d10*/  IMAD.MOV.U32 R12, RZ, RZ, 0x3 ;  /* 0x00000003ff0c7424 */ /* 0x000fe400078e00ff */
[----:B------:R-:W-:-:S07]  /*24d20*/  IMAD.MOV.U32 R3, RZ, RZ, R14 ;  /* 0x000000ffff037224 */ /* 0x000fce00078e000e */
[----:B------:R-:W-:Y:S05]  /*24d30*/  WARPSYNC.COLLECTIVE R15, `(.L_x_2978) ;  /* 0x000000000f087348 */ /* 0x000fea0003c00000 */
[----:B------:R0:W1:Y:S02]  /*24d40*/  SHFL.IDX P6, R14, R13, R12, R11 ;  /* 0x0000000c0d0e7389 */ /* 0x00006400000c000b */
[----:B01----:R-:W-:Y:S01]  /*24d50*/  ENDCOLLECTIVE ;  /* 0x000000000000791b */ /* 0x003fe20003800000 */
.L_x_2978:
        /* <DEDUP_REMOVED lines=10> */
.L_x_2979:
[----:B------:R-:W-:Y:S01]  /*24e00*/  @!PT LDS RZ, [RZ] ;  /* 0x00000000fffff984 */ /* 0x000fe20000000800 */
[----:B------:R-:W-:Y:S01]  /*24e10*/  @!PT LDS RZ, [RZ] ;  /* 0x00000000fffff984 */ /* 0x000fe20000000800 */
[----:B------:R-:W-:Y:S01]  /*24e20*/  @!PT LDS RZ, [RZ] ;  /* 0x00000000fffff984 */ /* 0x000fe20000000800 */
[----:B------:R0:W-:Y:S01]  /*24e30*/  @P0 LDGSTS.E.BYPASS.LTC128B.128 [R6+0x23400], desc[UR40][R2.64], !P2 ;  /* 0x2340000002060fae */ /* 0x0001e2000d101d68 */
[----:B------:R-:W-:Y:S01]  /*24e40*/  IMAD.MOV.U32 R0, RZ, RZ, R14 ;  /* 0x000000ffff007224 */ /* 0x000fe200078e000e */
[----:B------:R-:W-:Y:S06]  /*24e50*/  BRA `(.L_x_2980) ;  /* 0xffffffa800bc7947 */ /* 0x000fec000383ffff */
.L_x_2864:
[----:B------:R-:W-:Y:S02]  /*24e60*/  IMAD.MOV.U32 R13, RZ, RZ, R4 ;  /* 0x000000ffff0d7224 */ /* 0x000fe400078e0004 */
[----:B------:R-:W-:Y:S02]  /*24e70*/  IMAD.MOV.U32 R12, RZ, RZ, RZ ;  /* 0x000000ffff0c7224 */ /* 0x000fe400078e00ff */
[----:B------:R-:W-:Y:S02]  /*24e80*/  IMAD.MOV.U32 R11, RZ, RZ, 0x181f ;  /* 0x0000181fff0b7424 */ /* 0x000fe400078e00ff */
[----:B------:R-:W-:Y:S02]  /*24e90*/  IMAD.MOV.U32 R15, RZ, RZ, -0x1 ;  /* 0xffffffffff0f7424 */ /* 0x000fe400078e00ff */
[----:B-----5:R-:W-:Y:S02]  /*24ea0*/  IMAD R5, R20, R7, RZ ;  /* 0x0000000714057224 */ /* 0x020fe400078e02ff */
[----:B------:R-:W-:-:S07]  /*24eb0*/  IMAD.IADD R31, R10, 0x1, R31 ;  /* 0x000000010a1f7824 */ /* 0x000fce00078e021f */
[----:B------:R-:W-:Y:S05]  /*24ec0*/  WARPSYNC.COLLECTIVE R15, `(.L_x_2981) ;  /* 0x000000000f087348 */ /* 0x000fea0003c00000 */
[----:B------:R0:W1:Y:S02]  /*24ed0*/  SHFL.IDX P6, R14, R13, R12, R11 ;  /* 0x0000000c0d0e7389 */ /* 0x00006400000c000b */
[----:B01----:R-:W-:Y:S01]  /*24ee0*/  ENDCOLLECTIVE ;  /* 0x000000000000791b */ /* 0x003fe20003800000 */
.L_x_2981:
[C---:B------:R-:W-:Y:S01]  /*24ef0*/  VIADD R6, R31.reuse, 0x10 ;  /* 0x000000101f067836 */ /* 0x040fe20000000000 */
[----:B------:R-:W-:Y:S01]  /*24f00*/  ISETP.GE.AND P0, PT, R31, R5, PT ;  /* 0x000000051f00720c */ /* 0x000fe20003f06270 */
[----:B------:R-:W-:Y:S02]  /*24f10*/  IMAD.MOV.U32 R13, RZ, RZ, R0 ;  /* 0x000000ffff0d7224 */ /* 0x000fe400078e0000 */
[----:B------:R-:W-:-:S10]  /*24f20*/  IMAD.MOV.U32 R2, RZ, RZ, R14 ;  /* 0x000000ffff027224 */ /* 0x000fd400078e000e */
[----:B------:R-:W-:Y:S05]  /*24f30*/  WARPSYNC.COLLECTIVE R15, `(.L_x_2982) ;  /* 0x000000000f087348 */ /* 0x000fea0003c00000 */
[----:B------:R0:W1:Y:S02]  /*24f40*/  SHFL.IDX P6, R14, R13, R12, R11 ;  /* 0x0000000c0d0e7389 */ /* 0x00006400000c000b */
[----:B01----:R-:W-:Y:S01]  /*24f50*/  ENDCOLLECTIVE ;  /* 0x000000000000791b */ /* 0x003fe20003800000 */
.L_x_2982:
[----:B------:R-:W-:Y:S02]  /*24f60*/  IMAD.MOV.U32 R13, RZ, RZ, R4 ;  /* 0x000000ffff0d7224 */ /* 0x000fe400078e0004 */
[----:B------:R-:W-:Y:S02]  /*24f70*/  IMAD.MOV.U32 R12, RZ, RZ, 0x1 ;  /* 0x00000001ff0c7424 */ /* 0x000fe400078e00ff */
[----:B------:R-:W-:-:S07]  /*24f80*/  IMAD.MOV.U32 R3, RZ, RZ, R14 ;  /* 0x000000ffff037224 */ /* 0x000fce00078e000e */
[----:B------:R-:W-:Y:S05]  /*24f90*/  WARPSYNC.COLLECTIVE R15, `(.L_x_2983) ;  /* 0x000000000f087348 */ /* 0x000fea0003c00000 */
[----:B------:R0:W1:Y:S02]  /*24fa0*/  SHFL.IDX P6, R14, R13, R12, R11 ;  /* 0x0000000c0d0e7389 */ /* 0x00006400000c000b */
[----:B01----:R-:W-:Y:S01]  /*24fb0*/  ENDCOLLECTIVE ;  /* 0x000000000000791b */ /* 0x003fe20003800000 */
.L_x_2983:
        /* <DEDUP_REMOVED lines=15> */
.L_x_2984:
[----:B------:R-:W-:Y:S02]  /*250b0*/  IMAD.MOV.U32 R13, RZ, RZ, R4 ;  /* 0x000000ffff0d7224 */ /* 0x000fe400078e0004 */
[----:B------:R-:W-:Y:S01]  /*250c0*/  IMAD.MOV.U32 R12, RZ, RZ, 0x2 ;  /* 0x00000002ff0c7424 */ /* 0x000fe200078e00ff */
[----:B------:R-:W-:-:S07]  /*250d0*/  MOV R3, R14 ;  /* 0x0000000e00037202 */ /* 0x000fce0000000f00 */
[----:B------:R-:W-:Y:S05]  /*250e0*/  WARPSYNC.COLLECTIVE R15, `(.L_x_2985) ;  /* 0x000000000f087348 */ /* 0x000fea0003c00000 */
[----:B------:R0:W1:Y:S02]  /*250f0*/  SHFL.IDX P6, R14, R13, R12, R11 ;  /* 0x0000000c0d0e7389 */ /* 0x00006400000c000b */
[----:B01----:R-:W-:Y:S01]  /*25100*/  ENDCOLLECTIVE ;  /* 0x000000000000791b */ /* 0x003fe20003800000 */
.L_x_2985:
        /* <DEDUP_REMOVED lines=16> */
.L_x_2986:
[----:B------:R-:W-:Y:S02]  /*25210*/  IMAD.MOV.U32 R13, RZ, RZ, R4 ;  /* 0x000000ffff0d7224 */ /* 0x000fe400078e0004 */
[----:B------:R-:W-:Y:S02]  /*25220*/  IMAD.MOV.U32 R12, RZ, RZ, 0x3 ;  /* 0x00000003ff0c7424 */ /* 0x000fe400078e00ff */
[----:B------:R-:W-:-:S07]  /*25230*/  IMAD.MOV.U32 R3, RZ, RZ, R14 ;  /* 0x000000ffff037224 */ /* 0x000fce00078e000e */
[----:B------:R-:W-:Y:S05]  /*25240*/  WARPSYNC.COLLECTIVE R15, `(.L_x_2987) ;  /* 0x000000000f087348 */ /* 0x000fea0003c00000 */
[----:B------:R0:W1:Y:S02]  /*25250*/  SHFL.IDX P6, R14, R13, R12, R11 ;  /* 0x0000000c0d0e7389 */ /* 0x00006400000c000b */
[----:B01----:R-:W-:Y:S01]  /*25260*/  ENDCOLLECTIVE ;  /* 0x000000000000791b */ /* 0x003fe20003800000 */
.L_x_2987:
        /* <DEDUP_REMOVED lines=10> */
.L_x_2988:
[----:B------:R-:W-:Y:S01]  /*25310*/  @!PT LDS RZ, [RZ] ;  /* 0x00000000fffff984 */ /* 0x000fe20000000800 */
[----:B------:R-:W-:Y:S01]  /*25320*/  @!PT LDS RZ, [RZ] ;  /* 0x00000000fffff984 */ /* 0x000fe20000000800 */
[----:B------:R-:W-:Y:S01]  /*25330*/  @!PT LDS RZ, [RZ] ;  /* 0x00000000fffff984 */ /* 0x000fe20000000800 */
[----:B------:R1:W-:Y:S01]  /*25340*/  @!P0 LDGSTS.E.BYPASS.LTC128B.128 [R8+0x21400], desc[UR40][R2.64], !P1 ;  /* 0x2140000002088fae */ /* 0x0003e2000c901d68 */
[----:B------:R-:W-:Y:S01]  /*25350*/  IMAD.MOV.U32 R0, RZ, RZ, R14 ;  /* 0x000000ffff007224 */ /* 0x000fe200078e000e */
[----:B------:R-:W-:Y:S06]  /*25360*/  BRA `(.L_x_2989) ;  /* 0xffffffac00e07947 */ /* 0x000fec000383ffff */
.L_x_2867:
[----:B0-----:R0:W1:Y:S02]  /*25370*/  SYNCS.PHASECHK.TRANS64.TRYWAIT P0, [R18+URZ+0x28c20], R0 ;  /* 0x028c2000120075a7 */ /* 0x001064000800017f */
[----:B-1----:R-:W-:Y:S05]  /*25380*/  @!P0 NANOSLEEP.SYNCS 0x989680 ;  /* 0x009896800000895d */ /* 0x002fea0003900000 */
[----:B------:R-:W1:Y:S02]  /*25390*/  @!P0 SYNCS.PHASECHK.TRANS64 P0, [R18+URZ+0x28c20], R0 ;  /* 0x028c2000120085a7 */ /* 0x000e64000800007f */
[----:B-1----:R-:W-:Y:S05]  /*253a0*/  @!P0 BRA `(.L_x_2867) ;  /* 0xfffffffc00f08947 */ /* 0x002fea000383ffff */
[----:B------:R-:W-:Y:S05]  /*253b0*/  BRA `(.L_x_2990) ;  /* 0xffffffb0003c7947 */ /* 0x000fea000383ffff */
.L_x_2870:
[----:B0-----:R0:W1:Y:S02]  /*253c0*/  SYNCS.PHASECHK.TRANS64.TRYWAIT P0, [R25+URZ+0x28c60], R0 ;  /* 0x028c6000190075a7 */ /* 0x001064000800017f */
[----:B-1----:R-:W-:Y:S05]  /*253d0*/  @!P0 NANOSLEEP.SYNCS 0x989680 ;  /* 0x009896800000895d */ /* 0x002fea0003900000 */
[----:B------:R-:W1:Y:S02]  /*253e0*/  @!P0 SYNCS.PHASECHK.TRANS64 P0, [R25+URZ+0x28c60], R0 ;  /* 0x028c6000190085a7 */ /* 0x000e64000800007f */
[----:B-1----:R-:W-:Y:S05]  /*253f0*/  @!P0 BRA `(.L_x_2870) ;  /* 0xfffffffc00f08947 */ /* 0x002fea000383ffff */
[----:B------:R-:W-:Y:S05]  /*25400*/  BRA `(.L_x_2991) ;  /* 0xffffffb0004c7947 */ /* 0x000fea000383ffff */
.L_x_2871:
        /* <DEDUP_REMOVED lines=8> */
.L_x_2993:
[----:B------:R-:W-:Y:S05]  /*25490*/  BSYNC B0 ;  /* 0x0000000000007941 */ /* 0x000fea0003800000 */
.L_x_2992:
[----:B------:R0:W5:Y:S01]  /*254a0*/  LDL R8, [R1+0x4] ;  /* 0x0000040001087983 */ /* 0x0001620000100800 */
[----:B------:R-:W-:Y:S01]  /*254b0*/  MOV R13, R5 ;  /* 0x00000005000d7202 */ /* 0x000fe20000000f00 */
[----:B------:R-:W-:Y:S01]  /*254c0*/  IMAD.MOV.U32 R12, RZ, RZ, RZ ;  /* 0x000000ffff0c7224 */ /* 0x000fe200078e00ff */
[C---:B------:R-:W-:Y:S01]  /*254d0*/  LOP3.LUT P5, RZ, R30.reuse, 0x2, RZ, 0xc0, !PT ;  /* 0x000000021eff7812 */ /* 0x040fe200078ac0ff */
        /* <DEDUP_REMOVED lines=11> */
.L_x_2994:
        /* <DEDUP_REMOVED lines=40> */
.L_x_2995:
[----:B------:R-:W-:Y:S02]  /*25810*/  IMAD.MOV.U32 R13, RZ, RZ, R5 ;  /* 0x000000ffff0d7224 */ /* 0x000fe400078e0005 */
[----:B------:R-:W-:-:S07]  /*25820*/  IMAD.MOV.U32 R3, RZ, RZ, R14 ;  /* 0x000000ffff037224 */ /* 0x000fce00078e000e */
[----:B------:R-:W-:Y:S05]  /*25830*/  WARPSYNC.COLLECTIVE R15, `(.L_x_2996) ;  /* 0x000000000f087348 */ /* 0x000fea0003c00000 */
[----:B------:R0:W1:Y:S02]  /*25840*/  SHFL.IDX P6, R14, R13, R12, R11 ;  /* 0x0000000c0d0e7389 */ /* 0x00006400000c000b */
[----:B01----:R-:W-:Y:S01]  /*25850*/  ENDCOLLECTIVE ;  /* 0x000000000000791b */ /* 0x003fe20003800000 */
.L_x_2996:
        /* <DEDUP_REMOVED lines=29> */
.L_x_2997:
[----:B------:R-:W-:Y:S02]  /*25a30*/  IMAD.MOV.U32 R13, RZ, RZ, R5 ;  /* 0x000000ffff0d7224 */ /* 0x000fe400078e0005 */
[----:B------:R-:W-:-:S07]  /*25a40*/  IMAD.MOV.U32 R7, RZ, RZ, R14 ;  /* 0x000000ffff077224 */ /* 0x000fce00078e000e */
[----:B------:R-:W-:Y:S05]  /*25a50*/  WARPSYNC.COLLECTIVE R15, `(.L_x_2998) ;  /* 0x000000000f087348 */ /* 0x000fea0003c00000 */
[----:B------:R0:W1:Y:S02]  /*25a60*/  SHFL.IDX P6, R14, R13, R12, R11 ;  /* 0x0000000c0d0e7389 */ /* 0x00006400000c000b */
[----:B01----:R-:W-:Y:S01]  /*25a70*/  ENDCOLLECTIVE ;  /* 0x000000000000791b */ /* 0x003fe20003800000 */
.L_x_2998:
        /* <DEDUP_REMOVED lines=29> */
.L_x_2999:
[----:B------:R-:W-:Y:S02]  /*25c50*/  IMAD.MOV.U32 R13, RZ, RZ, R5 ;  /* 0x000000ffff0d7224 */ /* 0x000fe400078e0005 */
[----:B------:R-:W-:-:S07]  /*25c60*/  IMAD.MOV.U32 R6, RZ, RZ, R14 ;  /* 0x000000ffff067224 */ /* 0x000fce00078e000e */
[----:B------:R-:W-:Y:S05]  /*25c70*/  WARPSYNC.COLLECTIVE R15, `(.L_x_3000) ;  /* 0x000000000f087348 */ /* 0x000fea0003c00000 */
[----:B------:R0:W1:Y:S02]  /*25c80*/  SHFL.IDX P6, R14, R13, R12, R11 ;  /* 0x0000000c0d0e7389 */ /* 0x00006400000c000b */
[----:B01----:R-:W-:Y:S01]  /*25c90*/  ENDCOLLECTIVE ;  /* 0x000000000000791b */ /* 0x003fe20003800000 */
.L_x_3000:
[----:B------:R-:W-:Y:S01]  /*25ca0*/  IMAD.MOV.U32 R2, RZ, RZ, R14 ;  /* 0x000000ffff027224 */ /* 0x000fe200078e000e */
[----:B------:R-:W-:Y:S06]  /*25cb0*/  BRA `(.L_x_3001) ;  /* 0xffffffac00d87947 */ /* 0x000fec000383ffff */
.L_x_2878:
[----:B0-----:R0:W1:Y:S02]  /*25cc0*/  SYNCS.PHASECHK.TRANS64.TRYWAIT P0, [R6+URZ+0x28c40], R20 ;  /* 0x028c4014060075a7 */ /* 0x001064000800017f */
[----:B-1----:R-:W-:Y:S05]  /*25cd0*/  @!P0 NANOSLEEP.SYNCS 0x989680 ;  /* 0x009896800000895d */ /* 0x002fea0003900000 */
[----:B------:R-:W1:Y:S02]  /*25ce0*/  @!P0 SYNCS.PHASECHK.TRANS64 P0, [R6+URZ+0x28c40], R20 ;  /* 0x028c4014060085a7 */ /* 0x000e64000800007f */
[----:B-1----:R-:W-:Y:S05]  /*25cf0*/  @!P0 BRA `(.L_x_2878) ;  /* 0xfffffffc00f08947 */ /* 0x002fea000383ffff */
[----:B------:R-:W-:Y:S05]  /*25d00*/  BRA `(.L_x_3002) ;  /* 0xffffffb400687947 */ /* 0x000fea000383ffff */
.L_x_2879:
        /* <DEDUP_REMOVED lines=8> */
.L_x_3004:
[----:B------:R-:W-:Y:S05]  /*25d90*/  BSYNC B1 ;  /* 0x0000000000017941 */ /* 0x000fea0003800000 */
.L_x_3003:
        /* <DEDUP_REMOVED lines=9> */
.L_x_3005:
[----:B------:R-:W-:Y:S01]  /*25e30*/  MOV R13, R25 ;  /* 0x00000019000d7202 */ /* 0x000fe20000000f00 */
[----:B------:R-:W-:Y:S02]  /*25e40*/  IMAD.MOV.U32 R12, RZ, RZ, 0x1 ;  /* 0x00000001ff0c7424 */ /* 0x000fe400078e00ff */
[----:B------:R-:W-:-:S07]  /*25e50*/  IMAD.MOV.U32 R2, RZ, RZ, R14 ;  /* 0x000000ffff027224 */ /* 0x000fce00078e000e */
[----:B------:R-:W-:Y:S05]  /*25e60*/  WARPSYNC.COLLECTIVE R15, `(.L_x_3006) ;  /* 0x000000000f087348 */ /* 0x000fea0003c00000 */
[----:B------:R0:W1:Y:S02]  /*25e70*/  SHFL.IDX P6, R14, R13, R12, R11 ;  /* 0x0000000c0d0e7389 */ /* 0x00006400000c000b */
[----:B01----:R-:W-:Y:S01]  /*25e80*/  ENDCOLLECTIVE ;  /* 0x000000000000791b */ /* 0x003fe20003800000 */
.L_x_3006:
        /* <DEDUP_REMOVED lines=11> */
.L_x_3007:
[----:B------:R-:W-:Y:S02]  /*25f40*/  IMAD.MOV.U32 R13, RZ, RZ, R25 ;  /* 0x000000ffff0d7224 */ /* 0x000fe400078e0019 */
[----:B------:R-:W-:Y:S02]  /*25f50*/  IMAD.MOV.U32 R12, RZ, RZ, 0x2 ;  /* 0x00000002ff0c7424 */ /* 0x000fe400078e00ff */
[----:B------:R-:W-:-:S07]  /*25f60*/  IMAD.MOV.U32 R2, RZ, RZ, R14 ;  /* 0x000000ffff027224 */ /* 0x000fce00078e000e */
[----:B------:R-:W-:Y:S05]  /*25f70*/  WARPSYNC.COLLECTIVE R15, `(.L_x_3008) ;  /* 0x000000000f087348 */ /* 0x000fea0003c00000 */
[----:B------:R0:W1:Y:S02]  /*25f80*/  SHFL.IDX P6, R14, R13, R12, R11 ;  /* 0x0000000c0d0e7389 */ /* 0x00006400000c000b */
[----:B01----:R-:W-:Y:S01]  /*25f90*/  ENDCOLLECTIVE ;  /* 0x000000000000791b */ /* 0x003fe20003800000 */
.L_x_3008:
        /* <DEDUP_REMOVED lines=11> */
.L_x_3009:
[----:B------:R-:W-:Y:S02]  /*26050*/  IMAD.MOV.U32 R13, RZ, RZ, R25 ;  /* 0x000000ffff0d7224 */ /* 0x000fe400078e0019 */
[----:B------:R-:W-:Y:S02]  /*26060*/  IMAD.MOV.U32 R12, RZ, RZ, 0x3 ;  /* 0x00000003ff0c7424 */ /* 0x000fe400078e00ff */
[----:B------:R-:W-:-:S07]  /*26070*/  IMAD.MOV.U32 R2, RZ, RZ, R14 ;  /* 0x000000ffff027224 */ /* 0x000fce00078e000e */
[----:B------:R-:W-:Y:S05]  /*26080*/  WARPSYNC.COLLECTIVE R15, `(.L_x_3010) ;  /* 0x000000000f087348 */ /* 0x000fea0003c00000 */
[----:B------:R0:W1:Y:S02]  /*26090*/  SHFL.IDX P6, R14, R13, R12, R11 ;  /* 0x0000000c0d0e7389 */ /* 0x00006400000c000b */
[----:B01----:R-:W-:Y:S01]  /*260a0*/  ENDCOLLECTIVE ;  /* 0x000000000000791b */ /* 0x003fe20003800000 */
.L_x_3010:
        /* <DEDUP_REMOVED lines=11> */
.L_x_3011:
[----:B------:R-:W-:Y:S01]  /*26160*/  IMAD.MOV.U32 R2, RZ, RZ, R14 ;  /* 0x000000ffff027224 */ /* 0x000fe200078e000e */
[----:B------:R-:W-:Y:S06]  /*26170*/  BRA `(.L_x_3012) ;  /* 0xffffffb000f07947 */ /* 0x000fec000383ffff */
.L_x_2884:
[----:B---3--:R3:W4:Y:S02]  /*26180*/  SYNCS.PHASECHK.TRANS64.TRYWAIT P0, [R6+URZ+0x28c60], R20 ;  /* 0x028c6014060075a7 */ /* 0x008724000800017f */
[----:B----4-:R-:W-:Y:S05]  /*26190*/  @!P0 NANOSLEEP.SYNCS 0x989680 ;  /* 0x009896800000895d */ /* 0x010fea0003900000 */
[----:B------:R-:W4:Y:S02]  /*261a0*/  @!P0 SYNCS.PHASECHK.TRANS64 P0, [R6+URZ+0x28c60], R20 ;  /* 0x028c6014060085a7 */ /* 0x000f24000800007f */
[----:B----4-:R-:W-:Y:S05]  /*261b0*/  @!P0 BRA `(.L_x_2884) ;  /* 0xfffffffc00f08947 */ /* 0x010fea000383ffff */
[----:B------:R-:W-:Y:S05]  /*261c0*/  BRA `(.L_x_3013) ;  /* 0xffffffb400407947 */ /* 0x000fea000383ffff */
.L_x_2885:
[----:B------:R-:W-:Y:S01]  /*261d0*/  BSSY B1, `(.L_x_3014) ;  /* 0x0000008000017945 */ /* 0x000fe20003800000 */
[----:B------:R-:W-:Y:S01]  /*261e0*/  IMAD.MOV.U32 R13, RZ, RZ, R10 ;  /* 0x000000ffff0d7224 */ /* 0x000fe200078e000a */
[----:B------:R-:W-:Y:S01]  /*261f0*/  MOV R11, 0x181f ;  /* 0x0000181f000b7802 */ /* 0x000fe20000000f00 */
[----:B------:R-:W-:Y:S02]  /*26200*/  IMAD.MOV.U32 R12, RZ, RZ, RZ ;  /* 0x000000ffff0c7224 */ /* 0x000fe400078e00ff */
[----:B------:R-:W-:-:S07]  /*26210*/  IMAD.MOV.U32 R15, RZ, RZ, -0x1 ;  /* 0xffffffffff0f7424 */ /* 0x000fce00078e00ff */
[----:B0-23--:R-:W-:Y:S05]  /*26220*/  WARPSYNC.COLLECTIVE R15, `(.L_x_3015) ;  /* 0x000000000f087348 */ /* 0x00dfea0003c00000 */
[----:B------:R1:W4:Y:S02]  /*26230*/  SHFL.IDX P6, R14, R13, R12, R11 ;  /* 0x0000000c0d0e7389 */ /* 0x00032400000c000b */
[----:B01234-:R-:W-:Y:S01]  /*26240*/  ENDCOLLECTIVE ;  /* 0x000000000000791b */ /* 0x01ffe20003800000 */
.L_x_3015:
[----:B------:R-:W-:Y:S05]  /*26250*/  BSYNC B1 ;  /* 0x0000000000017941 */ /* 0x000fea0003800000 */
.L_x_3014:
        /* <DEDUP_REMOVED lines=13> */
.L_x_3016:
        /* <DEDUP_REMOVED lines=17> */
.L_x_3017:
        /* <DEDUP_REMOVED lines=16> */
.L_x_3018:
        /* <DEDUP_REMOVED lines=19> */
.L_x_3019:
        /* <DEDUP_REMOVED lines=14> */
.L_x_3020:
        /* <DEDUP_REMOVED lines=10> */
[----:B------:R-:W-:-:S09]  /*267f0*/  LOP3.LUT P3, RZ, R16, 0x4000, RZ, 0xc0, !PT ;  /* 0x0000400010ff7812 */ /* 0x000fd2000786c0ff */
[----:B------:R0:W-:Y:S04]  /*26800*/  LDGSTS.E.BYPASS.LTC128B.128 [R21+0x3400], desc[UR40][R2.64+0x80], !P2 ;  /* 0x0340008002157fae */ /* 0x0001e8000d101d68 */
[----:B------:R0:W-:Y:S02]  /*26810*/  LDGSTS.E.BYPASS.LTC128B.128 [R21+0x5400], desc[UR40][R2.64+0x100], !P6 ;  /* 0x0540010002157fae */ /* 0x0001e4000f101d68 */
[----:B0-----:R-:W-:Y:S05]  /*26820*/  WARPSYNC.COLLECTIVE R15, `(.L_x_3021) ;  /* 0x000000000f087348 */ /* 0x001fea0003c00000 */
[----:B------:R1:W2:Y:S02]  /*26830*/  SHFL.IDX P6, R14, R13, R12, R11 ;  /* 0x0000000c0d0e7389 */ /* 0x0002a400000c000b */
[----:B012---:R-:W-:Y:S01]  /*26840*/  ENDCOLLECTIVE ;  /* 0x000000000000791b */ /* 0x007fe20003800000 */
.L_x_3021:
        /* <DEDUP_REMOVED lines=14> */
.L_x_3022:
[----:B------:R-:W-:Y:S05]  /*26930*/  BRA `(.L_x_3023) ;  /* 0xffffffb000a47947 */ /* 0x000fea000383ffff */
.L_x_2893:
[----:B------:R-:W-:Y:S01]  /*26940*/  BSSY B0, `(.L_x_3024) ;  /* 0x0000008000007945 */ /* 0x000fe20003800000 */
[----:B------:R-:W-:Y:S02]  /*26950*/  IMAD.MOV.U32 R13, RZ, RZ, R24 ;  /* 0x000000ffff0d7224 */ /* 0x000fe400078e0018 */
[----:B------:R-:W-:Y:S02]  /*26960*/  IMAD.MOV.U32 R12, RZ, RZ, RZ ;  /* 0x000000ffff0c7224 */ /* 0x000fe400078e00ff */
[----:B------:R-:W-:Y:S02]  /*26970*/  IMAD.MOV.U32 R11, RZ, RZ, 0x1f ;  /* 0x0000001fff0b7424 */ /* 0x000fe400078e00ff */
[----:B------:R-:W-:-:S07]  /*26980*/  IMAD.MOV.U32 R15, RZ, RZ, -0x1 ;  /* 0xffffffffff0f7424 */ /* 0x000fce00078e00ff */
[----:B0123--:R-:W-:Y:S05]  /*26990*/  WARPSYNC.COLLECTIVE R15, `(.L_x_3025) ;  /* 0x000000000f087348 */ /* 0x00ffea0003c00000 */
[----:B-1----:R1:W4:Y:S02]  /*269a0*/  SHFL.IDX P6, R14, R13, R12, R11 ;  /* 0x0000000c0d0e7389 */ /* 0x00232400000c000b */
[----:B01234-:R-:W-:Y:S01]  /*269b0*/  ENDCOLLECTIVE ;  /* 0x000000000000791b */ /* 0x01ffe20003800000 */
.L_x_3025:
[----:B------:R-:W-:Y:S05]  /*269c0*/  BSYNC B0 ;  /* 0x0000000000007941 */ /* 0x000fea0003800000 */
.L_x_3024:
        /* <DEDUP_REMOVED lines=9> */
.L_x_3026:
[----:B------:R-:W-:Y:S02]  /*26a60*/  ULDC UR4, c[0x0][0xc3c] ;  /* 0x00030f0000047ab9 */ /* 0x000fe40000000800 */
[----:B------:R-:W-:-:S13]  /*26a70*/  ISETP.GE.OR P1, PT, R9, UR4, !P0 ;  /* 0x0000000409007c0c */ /* 0x000fda000c726670 */
[----:B------:R-:W0:Y:S08]  /*26a80*/  @!P1 LDC.64 R2, c[0x0][0xc80] ;  /* 0x00032000ff029b82 */ /* 0x000e300000000a00 */
[----:B------:R-:W1:Y:S01]  /*26a90*/  @!P1 LDC.64 R4, c[0x0][0xc78] ;  /* 0x00031e00ff049b82 */ /* 0x000e620000000a00 */
[----:B------:R-:W-:Y:S02]  /*26aa0*/  CS2R R24, SRZ ;  /* 0x0000000000187805 */ /* 0x000fe4000001ff00 */
[----:B------:R-:W-:Y:S01]  /*26ab0*/  MOV R11, RZ ;  /* 0x000000ff000b7202 */ /* 0x000fe20000000f00 */
[----:B------:R-:W-:-:S02]  /*26ac0*/  IMAD.MOV.U32 R6, RZ, RZ, R14 ;  /* 0x000000ffff067224 */ /* 0x000fc400078e000e */
[----:B0-----:R-:W-:-:S05]  /*26ad0*/  @!P1 IMAD.WIDE R2, R9, 0x4, R2 ;  /* 0x0000000409029825 */ /* 0x001fca00078e0202 */
[----:B------:R1:W2:Y:S02]  /*26ae0*/  @!P1 LDG.E R7, desc[UR40][R2.64] ;  /* 0x0000002802079981 */ /* 0x0002a4000c1e1900 */
[----:B-1----:R-:W-:-:S05]  /*26af0*/  @!P1 IMAD.WIDE R2, R9, 0x4, R4 ;  /* 0x0000000409029825 */ /* 0x002fca00078e0204 */
[----:B------:R-:W3:Y:S01]  /*26b00*/  @!P1 LDG.E R4, desc[UR40][R2.64] ;  /* 0x0000002802049981 */ /* 0x000ee2000c1e1900 */
[----:B------:R-:W-:Y:S01]  /*26b10*/  IMAD.MOV.U32 R5, RZ, RZ, RZ ;  /* 0x000000ffff057224 */ /* 0x000fe200078e00ff */
        /* <DEDUP_REMOVED lines=11> */
.L_x_3027:
[----:B------:R-:W-:Y:S01]  /*26bd0*/  IMAD.MOV.U32 R12, RZ, RZ, 0x2 ;  /* 0x00000002ff0c7424 */ /* 0x000fe200078e00ff */
[----:B------:R-:W-:-:S05]  /*26be0*/  SEL R4, R14, RZ, P1 ;  /* 0x000000ff0e047207 */ /* 0x000fca0000800000 */
[----:B------:R-:W-:-:S04]  /*26bf0*/  IMAD.IADD R4, R13, 0x1, R4 ;  /* 0x000000010d047824 */ /* 0x000fc800078e0204 */
[----:B------:R-:W-:-:S07]  /*26c00*/  IMAD.MOV.U32 R13, RZ, RZ, R4 ;  /* 0x000000ffff0d7224 */ /* 0x000fce00078e0004 */
[----:B------:R-:W-:Y:S05]  /*26c10*/  WARPSYNC.COLLECTIVE R15, `(.L_x_3028) ;  /* 0x000000000f087348 */ /* 0x000fea0003c00000 */
[----:B------:R0:W1:Y:S02]  /*26c20*/  SHFL.UP P6, R14, R13, R12, R11 ;  /* 0x0400000c0d0e7389 */ /* 0x00006400000c000b */
[----:B01----:R-:W-:Y:S01]  /*26c30*/  ENDCOLLECTIVE ;  /* 0x000000000000791b */ /* 0x003fe20003800000 */
.L_x_3028:
[----:B------:R-:W-:Y:S01]  /*26c40*/  IMAD.MOV.U32 R12, RZ, RZ, 0x4 ;  /* 0x00000004ff0c7424 */ /* 0x000fe200078e00ff */
[----:B------:R-:W-:-:S05]  /*26c50*/  SEL R3, R14, RZ, P2 ;  /* 0x000000ff0e037207 */ /* 0x000fca0001000000 */
[----:B------:R-:W-:-:S04]  /*26c60*/  IMAD.IADD R2, R4, 0x1, R3 ;  /* 0x0000000104027824 */ /* 0x000fc800078e0203 */
[----:B------:R-:W-:-:S07]  /*26c70*/  IMAD.MOV.U32 R13, RZ, RZ, R2 ;  /* 0x000000ffff0d7224 */ /* 0x000fce00078e0002 */
[----:B------:R-:W-:Y:S05]  /*26c80*/  WARPSYNC.COLLECTIVE R15, `(.L_x_3029) ;  /* 0x000000000f087348 */ /* 0x000fea0003c00000 */
[----:B------:R0:W1:Y:S02]  /*26c90*/  SHFL.UP P6, R14, R13, R12, R11 ;  /* 0x0400000c0d0e7389 */ /* 0x00006400000c000b */
[----:B01----:R-:W-:Y:S01]  /*26ca0*/  ENDCOLLECTIVE ;  /* 0x000000000000791b */ /* 0x003fe20003800000 */
.L_x_3029:
[----:B------:R-:W-:Y:S01]  /*26cb0*/  IMAD.MOV.U32 R12, RZ, RZ, 0x8 ;  /* 0x00000008ff0c7424 */ /* 0x000fe200078e00ff */
[----:B------:R-:W-:-:S05]  /*26cc0*/  SEL R3, R14, RZ, P3 ;  /* 0x000000ff0e037207 */ /* 0x000fca0001800000 */
[----:B------:R-:W-:-:S04]  /*26cd0*/  IMAD.IADD R3, R2, 0x1, R3 ;  /* 0x0000000102037824 */ /* 0x000fc800078e0203 */
[----:B------:R-:W-:-:S07]  /*26ce0*/  IMAD.MOV.U32 R13, RZ, RZ, R3 ;  /* 0x000000ffff0d7224 */ /* 0x000fce00078e0003 */
[----:B------:R-:W-:Y:S05]  /*26cf0*/  WARPSYNC.COLLECTIVE R15, `(.L_x_3030) ;  /* 0x000000000f087348 */ /* 0x000fea0003c00000 */
[----:B------:R0:W1:Y:S02]  /*26d00*/  SHFL.UP P6, R14, R13, R12, R11 ;  /* 0x0400000c0d0e7389 */ /* 0x00006400000c000b */
[----:B01----:R-:W-:Y:S01]  /*26d10*/  ENDCOLLECTIVE ;  /* 0x000000000000791b */ /* 0x003fe20003800000 */
.L_x_3030:
[----:B------:R-:W-:Y:S01]  /*26d20*/  IMAD.MOV.U32 R12, RZ, RZ, 0x10 ;  /* 0x00000010ff0c7424 */ /* 0x000fe200078e00ff */
[----:B------:R-:W-:-:S05]  /*26d30*/  SEL R4, R14, RZ, P4 ;  /* 0x000000ff0e047207 */ /* 0x000fca0002000000 */
[----:B------:R-:W-:-:S04]  /*26d40*/  IMAD.IADD R4, R3, 0x1, R4 ;  /* 0x0000000103047824 */ /* 0x000fc800078e0204 */
[----:B------:R-:W-:-:S07]  /*26d50*/  IMAD.MOV.U32 R13, RZ, RZ, R4 ;  /* 0x000000ffff0d7224 */ /* 0x000fce00078e0004 */
[----:B------:R-:W-:Y:S05]  /*26d60*/  WARPSYNC.COLLECTIVE R15, `(.L_x_3031) ;  /* 0x000000000f087348 */ /* 0x000fea0003c00000 */
[----:B------:R0:W1:Y:S02]  /*26d70*/  SHFL.UP P6, R14, R13, R12, R11 ;  /* 0x0400000c0d0e7389 */ /* 0x00006400000c000b */
[----:B01----:R-:W-:Y:S01]  /*26d80*/  ENDCOLLECTIVE ;  /* 0x000000000000791b */ /* 0x003fe20003800000 */
.L_x_3031:
        /* <DEDUP_REMOVED lines=8> */
.L_x_3032:
[----:B------:R-:W-:Y:S05]  /*26e10*/  BRA `(.L_x_3033) ;  /* 0xffffffb400407947 */ /* 0x000fea000383ffff */
.L_x_2896:
[----:B------:R-:W-:Y:S01]  /*26e20*/  BSSY B0, `(.L_x_3034) ;  /* 0x0000007000007945 */ /* 0x000fe20003800000 */
[----:B------:R-:W-:Y:S01]  /*26e30*/  IMAD.MOV.U32 R12, RZ, RZ, 0x1 ;  /* 0x00000001ff0c7424 */ /* 0x000fe200078e00ff */
[----:B------:R-:W-:Y:S01]  /*26e40*/  MOV R15, 0xffffffff ;  /* 0xffffffff000f7802 */ /* 0x000fe20000000f00 */
[----:B------:R-:W-:-:S07]  /*26e50*/  IMAD.MOV.U32 R11, RZ, RZ, RZ ;  /* 0x000000ffff0b7224 */ /* 0x000fce00078e00ff */
[----:B------:R-:W-:Y:S05]  /*26e60*/  WARPSYNC.COLLECTIVE R15, `(.L_x_3035) ;  /* 0x000000000f087348 */ /* 0x000fea0003c00000 */
[----:B------:R0:W1:Y:S02]  /*26e70*/  SHFL.UP P6, R14, R13, R12, R11 ;  /* 0x0400000c0d0e7389 */ /* 0x00006400000c000b */
[----:B01----:R-:W-:Y:S01]  /*26e80*/  ENDCOLLECTIVE ;  /* 0x000000000000791b */ /* 0x003fe20003800000 */
.L_x_3035:
[----:B------:R-:W-:Y:S05]  /*26e90*/  BSYNC B0 ;  /* 0x0000000000007941 */ /* 0x000fea0003800000 */
.L_x_3034:
        /* <DEDUP_REMOVED lines=8> */
.L_x_3036:
[----:B------:R-:W-:Y:S01]  /*26f20*/  IMAD.MOV.U32 R12, RZ, RZ, 0x4 ;  /* 0x00000004ff0c7424 */ /* 0x000fe200078e00ff */
[----:B------:R-:W-:-:S05]  /*26f30*/  SEL R2, R14, RZ, P2 ;  /* 0x000000ff0e027207 */ /* 0x000fca0001000000 */
[----:B------:R-:W-:-:S04]  /*26f40*/  IMAD.IADD R2, R13, 0x1, R2 ;  /* 0x000000010d027824 */ /* 0x000fc800078e0202 */
[----:B------:R-:W-:-:S07]  /*26f50*/  IMAD.MOV.U32 R13, RZ, RZ, R2 ;  /* 0x000000ffff0d7224 */ /* 0x000fce00078e0002 */
[----:B------:R-:W-:Y:S05]  /*26f60*/  WARPSYNC.COLLECTIVE R15, `(.L_x_3037) ;  /* 0x000000000f087348 */ /* 0x000fea0003c00000 */
[----:B------:R0:W1:Y:S02]  /*26f70*/  SHFL.UP P6, R14, R13, R12, R11 ;  /* 0x0400000c0d0e7389 */ /* 0x00006400000c000b */
[----:B01----:R-:W-:Y:S01]  /*26f80*/  ENDCOLLECTIVE ;  /* 0x000000000000791b */ /* 0x003fe20003800000 */
.L_x_3037:
[----:B------:R-:W-:Y:S01]  /*26f90*/  IMAD.MOV.U32 R12, RZ, RZ, 0x8 ;  /* 0x00000008ff0c7424 */ /* 0x000fe200078e00ff */
[----:B------:R-:W-:-:S05]  /*26fa0*/  SEL R3, R14, RZ, P3 ;  /* 0x000000ff0e037207 */ /* 0x000fca0001800000 */
[----:B------:R-:W-:-:S04]  /*26fb0*/  IMAD.IADD R3, R2, 0x1, R3 ;  /* 0x0000000102037824 */ /* 0x000fc800078e0203 */
[----:B------:R-:W-:-:S07]  /*26fc0*/  IMAD.MOV.U32 R13, RZ, RZ, R3 ;  /* 0x000000ffff0d7224 */ /* 0x000fce00078e0003 */
[----:B------:R-:W-:Y:S05]  /*26fd0*/  WARPSYNC.COLLECTIVE R15, `(.L_x_3038) ;  /* 0x000000000f087348 */ /* 0x000fea0003c00000 */
[----:B------:R0:W1:Y:S02]  /*26fe0*/  SHFL.UP P6, R14, R13, R12, R11 ;  /* 0x0400000c0d0e7389 */ /* 0x00006400000c000b */
[----:B01----:R-:W-:Y:S01]  /*26ff0*/  ENDCOLLECTIVE ;  /* 0x000000000000791b */ /* 0x003fe20003800000 */
.L_x_3038:
[----:B------:R-:W-:Y:S01]  /*27000*/  IMAD.MOV.U32 R12, RZ, RZ, 0x10 ;  /* 0x00000010ff0c7424 */ /* 0x000fe200078e00ff */
[----:B------:R-:W-:-:S05]  /*27010*/  SEL R4, R14, RZ, P4 ;  /* 0x000000ff0e047207 */ /* 0x000fca0002000000 */
[----:B------:R-:W-:-:S04]  /*27020*/  IMAD.IADD R4, R3, 0x1, R4 ;  /* 0x0000000103047824 */ /* 0x000fc800078e0204 */
[----:B------:R-:W-:-:S07]  /*27030*/  IMAD.MOV.U32 R13, RZ, RZ, R4 ;  /* 0x000000ffff0d7224 */ /* 0x000fce00078e0004 */
[----:B------:R-:W-:Y:S05]  /*27040*/  WARPSYNC.COLLECTIVE R15, `(.L_x_3039) ;  /* 0x000000000f087348 */ /* 0x000fea0003c00000 */
[----:B------:R0:W1:Y:S02]  /*27050*/  SHFL.UP P6, R14, R13, R12, R11 ;  /* 0x0400000c0d0e7389 */ /* 0x00006400000c000b */
[----:B01----:R-:W-:Y:S01]  /*27060*/  ENDCOLLECTIVE ;  /* 0x000000000000791b */ /* 0x003fe20003800000 */
.L_x_3039:
        /* <DEDUP_REMOVED lines=8> */
.L_x_3040:
[----:B------:R-:W-:Y:S05]  /*270f0*/  BRA `(.L_x_3041) ;  /* 0xffffffb4002c7947 */ /* 0x000fea000383ffff */
.L_x_2898:
[----:B------:R-:W-:Y:S01]  /*27100*/  BSSY B0, `(.L_x_3042) ;  /* 0x0000006000007945 */ /* 0x000fe20003800000 */
[----:B------:R-:W-:Y:S01]  /*27110*/  PLOP3.LUT P6, PT, P6, PT, PT, 0x8, 0x0 ;  /* 0x000000000000781c */ /* 0x000fe200037ce170 */
[----:B------:R-:W-:-:S12]  /*27120*/  IMAD.MOV.U32 R15, RZ, RZ, -0x1 ;  /* 0xffffffffff0f7424 */ /* 0x000fd800078e00ff */
[----:B0-----:R-:W-:Y:S05]  /*27130*/  WARPSYNC.COLLECTIVE R15, `(.L_x_3043) ;  /* 0x000000000f087348 */ /* 0x001fea0003c00000 */
[----:B------:R-:W-:Y:S01]  /*27140*/  VOTE.ANY R14, PT, P6 ;  /* 0x00000000000e7806 */ /* 0x000fe200030e0100 */
[----:B0-----:R-:W-:Y:S06]  /*27150*/  ENDCOLLECTIVE ;  /* 0x000000000000791b */ /* 0x001fec0003800000 */
.L_x_3043:
[----:B------:R-:W-:Y:S05]  /*27160*/  BSYNC B0 ;  /* 0x0000000000007941 */ /* 0x000fea0003800000 */
.L_x_3042:
[----:B------:R-:W-:Y:S01]  /*27170*/  MOV R3, R14 ;  /* 0x0000000e00037202 */ /* 0x000fe20000000f00 */
[----:B------:R-:W-:Y:S02]  /*27180*/  IMAD.MOV.U32 R13, RZ, RZ, R25 ;  /* 0x000000ffff0d7224 */ /* 0x000fe400078e0019 */
[----:B------:R-:W-:Y:S01]  /*27190*/  IMAD.MOV.U32 R11, RZ, RZ, 0x1f ;  /* 0x0000001fff0b7424 */ /* 0x000fe200078e00ff */
[----:B------:R-:W0:Y:S01]  /*271a0*/  POPC R7, R3 ;  /* 0x0000000300077309 */ /* 0x000e220000000000 */
[----:B------:R-:W-:Y:S02]  /*271b0*/  IMAD.MOV.U32 R15, RZ, RZ, -0x1 ;  /* 0xffffffffff0f7424 */ /* 0x000fe400078e00ff */
[----:B0-----:R-:W-:Y:S02]  /*271c0*/  IMAD.MOV.U32 R12, RZ, RZ, R7 ;  /* 0x000000ffff0c7224 */ /* 0x001fe400078e0007 */
[----:B------:R-:W-:-:S07]  /*271d0*/  IMAD.IADD R27, R7, 0x1, R27 ;  /* 0x00000001071b7824 */ /* 0x000fce00078e021b */
[----:B------:R-:W-:Y:S05]  /*271e0*/  WARPSYNC.COLLECTIVE R15, `(.L_x_3044) ;  /* 0x000000000f087348 */ /* 0x000fea0003c00000 */
[----:B------:R0:W1:Y:S02]  /*271f0*/  SHFL.IDX P6, R14, R13, R12, R11 ;  /* 0x0000000c0d0e7389 */ /* 0x00006400000c000b */
[----:B01----:R-:W-:Y:S01]  /*27200*/  ENDCOLLECTIVE ;  /* 0x000000000000791b */ /* 0x003fe20003800000 */
.L_x_3044:
[----:B------:R-:W-:Y:S02]  /*27210*/  IMAD.MOV.U32 R13, RZ, RZ, R5 ;  /* 0x000000ffff0d7224 */ /* 0x000fe400078e0005 */
[----:B------:R-:W-:-:S07]  /*27220*/  IMAD.MOV.U32 R25, RZ, RZ, R14 ;  /* 0x000000ffff197224 */ /* 0x000fce00078e000e */
[----:B------:R-:W-:Y:S05]  /*27230*/  WARPSYNC.COLLECTIVE R15, `(.L_x_3045) ;  /* 0x000000000f087348 */ /* 0x000fea0003c00000 */
[----:B------:R0:W1:Y:S02]  /*27240*/  SHFL.IDX P6, R14, R13, R12, R11 ;  /* 0x0000000c0d0e7389 */ /* 0x00006400000c000b */
[----:B01----:R-:W-:Y:S01]  /*27250*/  ENDCOLLECTIVE ;  /* 0x000000000000791b */ /* 0x003fe20003800000 */
.L_x_3045:
[----:B------:R-:W-:Y:S01]  /*27260*/  IMAD.MOV.U32 R5, RZ, RZ, R14 ;  /* 0x000000ffff057224 */ /* 0x000fe200078e000e */
[----:B------:R-:W-:Y:S06]  /*27270*/  BRA `(.L_x_3046) ;  /* 0xffffffb4000c7947 */ /* 0x000fec000383ffff */
.L_x_2900:
[----:B------:R-:W-:Y:S01]  /*27280*/  BSSY B0, `(.L_x_3047) ;  /* 0x0000007000007945 */ /* 0x000fe20003800000 */
[----:B------:R-:W-:Y:S02]  /*27290*/  IMAD.MOV.U32 R13, RZ, RZ, R2 ;  /* 0x000000ffff0d7224 */ /* 0x000fe400078e0002 */
[----:B------:R-:W-:Y:S02]  /*272a0*/  IMAD.MOV.U32 R11, RZ, RZ, 0x1f ;  /* 0x0000001fff0b7424 */ /* 0x000fe400078e00ff */
[----:B------:R-:W-:-:S07]  /*272b0*/  IMAD.MOV.U32 R15, RZ, RZ, -0x1 ;  /* 0xffffffffff0f7424 */ /* 0x000fce00078e00ff */
[----:B0123--:R-:W-:Y:S05]  /*272c0*/  WARPSYNC.COLLECTIVE R15, `(.L_x_3048) ;  /* 0x000000000f087348 */ /* 0x00ffea0003c00000 */
[----:B------:R4:W0:Y:S02]  /*272d0*/  SHFL.IDX P6, R14, R13, R12, R11 ;  /* 0x0000000c0d0e7389 */ /* 0x00082400000c000b */
[----:B01234-:R-:W-:Y:S01]  /*272e0*/  ENDCOLLECTIVE ;  /* 0x000000000000791b */ /* 0x01ffe20003800000 */
.L_x_3048:
[----:B------:R-:W-:Y:S05]  /*272f0*/  BSYNC B0 ;  /* 0x0000000000007941 */ /* 0x000fea0003800000 */
.L_x_3047:
[----:B------:R-:W-:Y:S01]  /*27300*/  IMAD.MOV.U32 R24, RZ, RZ, R14 ;  /* 0x000000ffff187224 */ /* 0x000fe200078e000e */
[----:B------:R-:W-:Y:S06]  /*27310*/  BRA `(.L_x_2899) ;  /* 0xffffffb000fc7947 */ /* 0x000fec000383ffff */
.L_x_2906:
[----:B0-----:R0:W1:Y:S02]  /*27320*/  SYNCS.PHASECHK.TRANS64.TRYWAIT P0, [R7+URZ+0x28c20], R0 ;  /* 0x028c2000070075a7 */ /* 0x001064000800017f */
[----:B-1----:R-:W-:Y:S05]  /*27330*/  @!P0 NANOSLEEP.SYNCS 0x989680 ;  /* 0x009896800000895d */ /* 0x002fea0003900000 */
[----:B------:R-:W1:Y:S02]  /*27340*/  @!P0 SYNCS.PHASECHK.TRANS64 P0, [R7+URZ+0x28c20], R0 ;  /* 0x028c2000070085a7 */ /* 0x000e64000800007f */
[----:B-1----:R-:W-:Y:S05]  /*27350*/  @!P0 BRA `(.L_x_2906) ;  /* 0xfffffffc00f08947 */ /* 0x002fea000383ffff */
[----:B------:R-:W-:Y:S05]  /*27360*/  BRA `(.L_x_3049) ;  /* 0xffffffbc00547947 */ /* 0x000fea000383ffff */
.L_x_2907:
        /* <DEDUP_REMOVED lines=11> */
.L_x_3051:
[----:B------:R-:W-:Y:S05]  /*27420*/  BSYNC B0 ;  /* 0x0000000000007941 */ /* 0x000fea0003800000 */
.L_x_3050:
[----:B------:R-:W-:Y:S05]  /*27430*/  BRA `(.L_x_3052) ;  /* 0xffffffbc003c7947 */ /* 0x000fea000383ffff */
.L_x_2908:
[----:B------:R-:W-:Y:S01]  /*27440*/  BSSY B0, `(.L_x_3053) ;  /* 0x0000006000007945 */ /* 0x000fe20003800000 */
[----:B------:R-:W-:-:S07]  /*27450*/  IMAD.MOV.U32 R15, RZ, RZ, -0x1 ;  /* 0xffffffffff0f7424 */ /* 0x000fce00078e00ff */
[----:B0-234-:R-:W-:Y:S05]  /*27460*/  WARPSYNC.COLLECTIVE R15, `(.L_x_3054) ;  /* 0x000000000f0c7348 */ /* 0x01dfea0003c00000 */
[----:B------:R-:W-:Y:S02]  /*27470*/  ELECT P6, UR62, PT ;  /* 0x00000000003e782f */ /* 0x000fe400038c0000 */
[----:B------:R-:W-:Y:S01]  /*27480*/  MOV R14, UR62 ;  /* 0x0000003e000e7c02 */ /* 0x000fe20008000f00 */
[----:B0-234-:R-:W-:Y:S10]  /*27490*/  ENDCOLLECTIVE ;  /* 0x000000000000791b */ /* 0x01dff40003800000 */
.L_x_3054:
[----:B------:R-:W-:Y:S05]  /*274a0*/  BSYNC B0 ;  /* 0x0000000000007941 */ /* 0x000fea0003800000 */
.L_x_3053:
[----:B------:R-:W-:Y:S05]  /*274b0*/  BRA `(.L_x_3055) ;  /* 0xffffffbc00307947 */ /* 0x000fea000383ffff */
.L_x_2910:
[----:B0-----:R0:W1:Y:S02]  /*274c0*/  SYNCS.PHASECHK.TRANS64.TRYWAIT P1, [R5+URZ+0x28c40], R0 ;  /* 0x028c4000050075a7 */ /* 0x001064000802017f */
[----:B-1----:R-:W-:Y:S05]  /*274d0*/  @!P1 NANOSLEEP.SYNCS 0x989680 ;  /* 0x009896800000995d */ /* 0x002fea0003900000 */
[----:B------:R-:W1:Y:S02]  /*274e0*/  @!P1 SYNCS.PHASECHK.TRANS64 P1, [R5+URZ+0x28c40], R0 ;  /* 0x028c4000050095a7 */ /* 0x000e64000802007f */
[----:B-1----:R-:W-:Y:S05]  /*274f0*/  @!P1 BRA `(.L_x_2910) ;  /* 0xfffffffc00f09947 */ /* 0x002fea000383ffff */
[----:B------:R-:W-:Y:S05]  /*27500*/  BRA `(.L_x_3056) ;  /* 0xffffffbc00507947 */ /* 0x000fea000383ffff */
.L_x_2912:
[----:B-1----:R1:W0:Y:S02]  /*27510*/  SYNCS.PHASECHK.TRANS64.TRYWAIT P1, [R3+URZ+0x28c40], R2 ;  /* 0x028c4002030075a7 */ /* 0x002224000802017f */
[----:B0-----:R-:W-:Y:S05]  /*27520*/  @!P1 NANOSLEEP.SYNCS 0x989680 ;  /* 0x009896800000995d */ /* 0x001fea0003900000 */
[----:B------:R-:W0:Y:S02]  /*27530*/  @!P1 SYNCS.PHASECHK.TRANS64 P1, [R3+URZ+0x28c40], R2 ;  /* 0x028c4002030095a7 */ /* 0x000e24000802007f */
[----:B0-----:R-:W-:Y:S05]  /*27540*/  @!P1 BRA `(.L_x_2912) ;  /* 0xfffffffc00f09947 */ /* 0x001fea000383ffff */
[----:B------:R-:W-:Y:S05]  /*27550*/  BRA `(.L_x_3057) ;  /* 0xffffffbc005c7947 */ /* 0x000fea000383ffff */
.L_x_2914:
[----:B------:R0:W0:Y:S02]  /*27560*/  SYNCS.PHASECHK.TRANS64.TRYWAIT P1, [R5+URZ+0x28c60], R0 ;  /* 0x028c6000050075a7 */ /* 0x000024000802017f */
[----:B0-----:R-:W-:Y:S05]  /*27570*/  @!P1 NANOSLEEP.SYNCS 0x989680 ;  /* 0x009896800000995d */ /* 0x001fea0003900000 */
[----:B------:R-:W0:Y:S02]  /*27580*/  @!P1 SYNCS.PHASECHK.TRANS64 P1, [R5+URZ+0x28c60], R0 ;  /* 0x028c6000050095a7 */ /* 0x000e24000802007f */
[----:B0-----:R-:W-:Y:S05]  /*27590*/  @!P1 BRA `(.L_x_2914) ;  /* 0xfffffffc00f09947 */ /* 0x001fea000383ffff */
[----:B------:R-:W-:Y:S05]  /*275a0*/  BRA `(.L_x_3058) ;  /* 0xffffffbc00587947 */ /* 0x000fea000383ffff */
.L_x_3059:
        /* <DEDUP_REMOVED lines=13> */
.L_x_5836:


//--------------------- .text._ZN7cutlass13device_kernelIN5flash11enable_sm90INS1_16FlashAttnFwdSm90INS1_25CollectiveMainloopFwdSm90ILi2EN4cute5tupleIJNS5_1CILi1EEES8_S8_EEENS6_IJNS7_ILi64EEESA_SA_EEELi512ENS_6half_tEfNS_4arch4Sm90ELb0ELb1ELb1ELb1ELb1ELb0ELb1ELb0ELb0ELb1ELb1ELb0EEENS1_21CollectiveEpilogueFwdINS6_IJSA_NS7_ILi512EEESA_EEES9_SC_SE_Li256ELb1ELb1ELb1ELb0EEENS1_36VarlenDynamicPersistentTileSchedulerILi64ELi64ELi256ELi128ELb1ELb1ELb1ELb1ELb0ELb1EEEEEEEEEvNT_6ParamsE --------------------------
	.section	.text._ZN7cutlass13device_kernelIN5flash11enable_sm90INS1_16FlashAttnFwdSm90INS1_25CollectiveMainloopFwdSm90ILi2EN4cute5tupleIJNS5_1CILi1EEES8_S8_EEENS6_IJNS7_ILi64EEESA_SA_EEELi512ENS_6half_tEfNS_4arch4Sm90ELb0ELb1ELb1ELb1ELb1ELb0ELb1ELb0ELb0ELb1ELb1ELb0EEENS1_21CollectiveEpilogueFwdINS6_IJSA_NS7_ILi512EEESA_EEES9_SC_SE_Li256ELb1ELb1ELb1ELb0EEENS1_36VarlenDynamicPersistentTileSchedulerILi64ELi64ELi256ELi128ELb1ELb1ELb1ELb1ELb0ELb1EEEEEEEEEvNT_6ParamsE,"ax",@progbits
	.align	128
.text._ZN7cutlass13device_kernelIN5flash11enable_sm90INS1_16FlashAttnFwdSm90INS1_25CollectiveMainloopFwdSm90ILi2EN4cute5tupleIJNS5_1CILi1EEES8_S8_EEENS6_IJNS7_ILi64EEESA_SA_EEELi512ENS_6half_tEfNS_4arch4Sm90ELb0ELb1ELb1ELb1ELb1ELb0ELb1ELb0ELb0ELb1ELb1ELb0EEENS1_21CollectiveEpilogueFwdINS6_IJSA_NS7_ILi512EEESA_EEES9_SC_SE_Li256ELb1ELb1ELb1ELb0EEENS1_36VarlenDynamicPersistentTileSchedulerILi64ELi64ELi256ELi128ELb1ELb1ELb1ELb1ELb0ELb1EEEEEEEEEvNT_6ParamsE:
        .type           _ZN7cutlass13device_kernelIN5flash11enable_sm90INS1_16FlashAttnFwdSm90INS1_25CollectiveMainloopFwdSm90ILi2EN4cute5tupleIJNS5_1CILi1EEES8_S8_EEENS6_IJNS7_ILi64EEESA_SA_EEELi512ENS_6half_tEfNS_4arch4Sm90ELb0ELb1ELb1ELb1ELb1ELb0ELb1ELb0ELb0ELb1ELb1ELb0EEENS1_21CollectiveEpilogueFwdINS6_IJSA_NS7_ILi512EEESA_EEES9_SC_SE_Li256ELb1ELb1ELb1ELb0EEENS1_36VarlenDynamicPersistentTileSchedulerILi64ELi64ELi256ELi128ELb1ELb1ELb1ELb1ELb0ELb1EEEEEEEEEvNT_6ParamsE,@function
        .size           _ZN7cutlass13device_kernelIN5flash11enable_sm90INS1_16FlashAttnFwdSm90INS1_25CollectiveMainloopFwdSm90ILi2EN4cute5tupleIJNS5_1CILi1EEES8_S8_EEENS6_IJNS7_ILi64EEESA_SA_EEELi512ENS_6half_tEfNS_4arch4Sm90ELb0ELb1ELb1ELb1ELb1ELb0ELb1ELb0ELb0ELb1ELb1ELb0EEENS1_21CollectiveEpilogueFwdINS6_IJSA_NS7_ILi512EEESA_EEES9_SC_SE_Li256ELb1ELb1ELb1ELb0EEENS1_36VarlenDynamicPersistentTileSchedulerILi64ELi64ELi256ELi128ELb1ELb1ELb1ELb1ELb0ELb1EEEEEEEEEvNT_6ParamsE,(.L_x_5837 - _ZN7cutlass13device_kernelIN5flash11enable_sm90INS1_16FlashAttnFwdSm90INS1_25CollectiveMainloopFwdSm90ILi2EN4cute5tupleIJNS5_1CILi1EEES8_S8_EEENS6_IJNS7_ILi64EEESA_SA_EEELi512ENS_6half_tEfNS_4arch4Sm90ELb0ELb1ELb1ELb1ELb1ELb0ELb1ELb0ELb0ELb1ELb1ELb0EEENS1_21CollectiveEpilogueFwdINS6_IJSA_NS7_ILi512EEESA_EEES9_SC_SE_Li256ELb1ELb1ELb1ELb0EEENS1_36VarlenDynamicPersistentTileSchedulerILi64ELi64ELi256ELi128ELb1ELb1ELb1ELb1ELb0ELb1EEEEEEEEEvNT_6ParamsE)
        .other          _ZN7cutlass13device_kernelIN5flash11enable_sm90INS1_16FlashAttnFwdSm90INS1_25CollectiveMainloopFwdSm90ILi2EN4cute5tupleIJNS5_1CILi1EEES8_S8_EEENS6_IJNS7_ILi64EEESA_SA_EEELi512ENS_6half_tEfNS_4arch4Sm90ELb0ELb1ELb1ELb1ELb1ELb0ELb1ELb0ELb0ELb1ELb1ELb0EEENS1_21CollectiveEpilogueFwdINS6_IJSA_NS7_ILi512EEESA_EEES9_SC_SE_Li256ELb1ELb1ELb1ELb0EEENS1_36VarlenDynamicPersistentTileSchedulerILi64ELi64ELi256ELi128ELb1ELb1ELb1ELb1ELb0ELb1EEEEEEEEEvNT_6ParamsE,@"STO_CUDA_ENTRY STV_DEFAULT"
_ZN7cutlass13device_kernelIN5flash11enable_sm90INS1_16FlashAttnFwdSm90INS1_25CollectiveMainloopFwdSm90ILi2EN4cute5tupleIJNS5_1CILi1EEES8_S8_EEENS6_IJNS7_ILi64EEESA_SA_EEELi512ENS_6half_tEfNS_4arch4Sm90ELb0ELb1ELb1ELb1ELb1ELb0ELb1ELb0ELb0ELb1ELb1ELb0EEENS1_21CollectiveEpilogueFwdINS6_IJSA_NS7_ILi512EEESA_EEES9_SC_SE_Li256ELb1ELb1ELb1ELb0EEENS1_36VarlenDynamicPersistentTileSchedulerILi64ELi64ELi256ELi128ELb1ELb1ELb1ELb1ELb0ELb1EEEEEEEEEvNT_6ParamsE:
        /* <DEDUP_REMOVED lines=43> */
.L_x_3060:
        /* <DEDUP_REMOVED lines=22> */
.L_x_3061:
        /* <DEDUP_REMOVED lines=18> */
.L_x_3062:
        /* <DEDUP_REMOVED lines=22> */
.L_x_3063:
        /* <DEDUP_REMOVED lines=23> */
.L_x_3064:
[----:B------:R-:W-:Y:S01]  /*0800*/  UISETP.NE.AND UP0, UPT, UR58, URZ, UPT ;  /* 0x0000003f3a00728c */ /* 0x000fe2000bf05270 */
[----:B------:R-:W-:Y:S01]  /*0810*/  NOP ;  /* 0x0000000000007918 */ /* 0x000fe20000000000 */
[----:B0-----:R-:W-:Y:S01]  /*0820*/  ULDC UR5, c[0x0][0x20] ;  /* 0x0000080000057ab9 */ /* 0x001fe20000000800 */
[----:B------:R-:W-:Y:S01]  /*0830*/  UMOV UR4, 0x1 ;  /* 0x0000000100047882 */ /* 0x000fe20000000000 */
[----:B-1234-:R-:W-:Y:S01]  /*0840*/  BAR.SYNC.DEFER_BLOCKING 0x0 ;  /* 0x0000000000007b1d */ /* 0x01efe20000010000 */
[----:B------:R-:W-:Y:S01]  /*0850*/  IADD3 R2, P0, R1, UR5, RZ ;  /* 0x0000000501027c10 */ /* 0x000fe2000ff1e0ff */
[----:B------:R-:W-:Y:S01]  /*0860*/  USEL UR5, UR4, 0x2, !UP0 ;  /* 0x0000000204057887 */ /* 0x000fe2000c000000 */
[----:B------:R-:W-:-:S03]  /*0870*/  PLOP3.LUT P1, PT, PT, PT, UP0, 0x40, 0x0 ;  /* 0x000000000000781c */ /* 0x000fc60003f2e808 */
[----:B------:R-:W-:Y:S01]  /*0880*/  ULDC UR4, c[0x0][0x24] ;  /* 0x0000090000047ab9 */ /* 0x000fe20000000800 */
[----:B------:R-:W-:Y:S01]  /*0890*/  ULDC.64 UR36, c[0x0][0x208] ;  /* 0x0000820000247ab9 */ /* 0x000fe20000000a00 */
[----:B------:R-:W-:Y:S02]  /*08a0*/  IMAD.U32 R3, RZ, RZ, UR5 ;  /* 0x00000005ff037e24 */ /* 0x000fe4000f8e00ff */
[----:B------:R-:W-:-:S03]  /*08b0*/  IMAD.X R18, RZ, RZ, UR4, P0 ;  /* 0x00000004ff127e24 */ /* 0x000fc600080e06ff */
[----:B------:R0:W-:Y:S03]  /*08c0*/  STL [R1+0x454], R3 ;  /* 0x0004540301007387 */ /* 0x0001e60000100800 */
[----:B------:R-:W-:Y:S05]  /*08d0*/  @P1 BRA `(.L_x_3065) ;  /* 0x0000027000d81947 */ /* 0x000fea0003800000 */
.L_x_3066:
[----:B------:R-:W-:-:S08]  /*08e0*/  NOP ;  /* 0x0000000000007918 */ /* 0x000fd00000000000 */
[----:B------:R-:W1:Y:S02]  /*08f0*/  USETMAXREG.TRY_ALLOC.CTAPOOL UP0, 0xe8 ;  /* 0x000000e8000079c8 */ /* 0x000e640008000600 */
[----:B-1----:R-:W-:-:S13]  /*0900*/  PLOP3.LUT P0, PT, PT, PT, UP0, 0x80, 0x0 ;  /* 0x000000000000781c */ /* 0x002fda0003f0f008 */
[----:B------:R-:W-:Y:S05]  /*0910*/  @!P0 BRA `(.L_x_3066) ;  /* 0xfffffffc00f08947 */ /* 0x000fea000383ffff */
[----:B0-----:R-:W0:Y:S01]  /*0920*/  S2R R3, SR_TID.X ;  /* 0x0000000000037919 */ /* 0x001e220000002100 */
[----:B------:R-:W1:Y:S01]  /*0930*/  S2UR UR21, SR_CgaCtaId ;  /* 0x00000000001579c3 */ /* 0x000e620000008800 */
[----:B------:R-:W-:Y:S01]  /*0940*/  UMOV UR44, 0x400 ;  /* 0x00000400002c7882 */ /* 0x000fe20000000000 */
[----:B------:R-:W-:Y:S01]  /*0950*/  ULDC UR4, c[0x0][0xd3c] ;  /* 0x00034f0000047ab9 */ /* 0x000fe20000000800 */
[----:B------:R-:W-:Y:S04]  /*0960*/  STL.64 [R1+0x1c8], RZ ;  /* 0x0001c8ff01007387 */ /* 0x000fe80000100a00 */
[----:B------:R-:W-:Y:S04]  /*0970*/  STL [R1+0x1d0], RZ ;  /* 0x0001d0ff01007387 */ /* 0x000fe80000100800 */
[----:B------:R-:W-:Y:S01]  /*0980*/  STL [R1+0x1d4], RZ ;  /* 0x0001d4ff01007387 */ /* 0x000fe20000100800 */
[----:B-1----:R-:W-:Y:S01]  /*0990*/  ULEA UR44, UR21, UR44, 0x18 ;  /* 0x0000002c152c7291 */ /* 0x002fe2000f8ec03f */
[----:B0-----:R-:W-:-:S04]  /*09a0*/  LOP3.LUT R0, R3, 0xffffff80, RZ, 0xc0, !PT ;  /* 0xffffff8003007812 */ /* 0x001fc800078ec0ff */
[----:B------:R-:W-:-:S13]  /*09b0*/  ISETP.NE.AND P0, PT, R0, 0x80, PT ;  /* 0x000000800000780c */ /* 0x000fda0003f05270 */
[----:B------:R-:W-:Y:S06]  /*09c0*/  @!P0 BAR.ARV 0x8, 0x100 ;  /* 0x0204000000008b1d */ /* 0x000fec0000002000 */
[----:B------:R-:W-:-:S13]  /*09d0*/  ISETP.GE.U32.AND P0, PT, R3, 0x100, PT ;  /* 0x000001000300780c */ /* 0x000fda0003f06070 */
        /* <DEDUP_REMOVED lines=8> */
[----:B------:R-:W0:Y:S01]  /*0a60*/  S2UR UR4, SR_SWINHI ;  /* 0x00000000000479c3 */ /* 0x000e220000002f00 */
[----:B------:R-:W-:Y:S02]  /*0a70*/  R2UR UR7, R6 ;  /* 0x00000000060772ca */ /* 0x000fe400000e0000 */
[----:B------:R-:W-:Y:S02]  /*0a80*/  SHF.R.S32.HI R3, RZ, 0x1f, R0 ;  /* 0x0000001fff037819 */ /* 0x000fe40000011400 */
[----:B------:R-:W-:Y:S02]  /*0a90*/  R2UR UR5, R5 ;  /* 0x00000000050572ca */ /* 0x000fe400000e0000 */
[CC--:B------:R-:W-:Y:S02]  /*0aa0*/  LEA.HI R7, R3.reuse, R0.reuse, RZ, 0x7 ;  /* 0x0000000003077211 */ /* 0x0c0fe400078f38ff */
[----:B------:R-:W-:-:S02]  /*0ab0*/  LEA.HI R4, R3, R0, RZ, 0x4 ;  /* 0x0000000003047211 */ /* 0x000fc400078f20ff */
[CC--:B------:R-:W-:Y:S02]  /*0ac0*/  LEA.HI R207, R3.reuse, R0.reuse, RZ, 0x3 ;  /* 0x0000000003cf7211 */ /* 0x0c0fe400078f18ff */
[-C--:B------:R-:W-:Y:S02]  /*0ad0*/  LEA.HI R6, R3, R0.reuse, RZ, 0x2 ;  /* 0x0000000003067211 */ /* 0x080fe400078f10ff */
[----:B------:R-:W-:Y:S02]  /*0ae0*/  LOP3.LUT R9, R7, 0xffffff80, RZ, 0xc0, !PT ;  /* 0xffffff8007097812 */ /* 0x000fe400078ec0ff */
[----:B------:R-:W-:Y:S02]  /*0af0*/  LEA.HI R5, R3, R0, RZ, 0x5 ;  /* 0x0000000003057211 */ /* 0x000fe400078f28ff */
[----:B------:R-:W-:Y:S01]  /*0b00*/  LOP3.LUT R3, R4, 0xfffffff0, RZ, 0xc0, !PT ;  /* 0xfffffff004037812 */ /* 0x000fe200078ec0ff */
[----:B------:R-:W-:Y:S01]  /*0b10*/  IMAD.IADD R9, R0, 0x1, -R9 ;  /* 0x0000000100097824 */ /* 0x000fe200078e0a09 */
[----:B------:R-:W-:-:S02]  /*0b20*/  LOP3.LUT R157, R207, 0xfffffff8, RZ, 0xc0, !PT ;  /* 0xfffffff8cf9d7812 */ /* 0x000fc400078ec0ff */
[----:B------:R-:W-:Y:S01]  /*0b30*/  LOP3.LUT R11, R6, 0xfffffffc, RZ, 0xc0, !PT ;  /* 0xfffffffc060b7812 */ /* 0x000fe200078ec0ff */
[C---:B------:R-:W-:Y:S01]  /*0b40*/  IMAD.IADD R12, R0.reuse, 0x1, -R3 ;  /* 0x00000001000c7824 */ /* 0x040fe200078e0a03 */
[----:B------:R-:W-:Y:S01]  /*0b50*/  SHF.R.S32.HI R208, RZ, 0x7, R7 ;  /* 0x00000007ffd07819 */ /* 0x000fe20000011407 */
[C---:B------:R-:W-:Y:S01]  /*0b60*/  IMAD.IADD R157, R0.reuse, 0x1, -R157 ;  /* 0x00000001009d7824 */ /* 0x040fe200078e0a9d */
[----:B------:R-:W-:Y:S01]  /*0b70*/  SHF.R.S32.HI R13, RZ, 0x5, R5 ;  /* 0x00000005ff0d7819 */ /* 0x000fe20000011405 */
[----:B------:R-:W-:Y:S01]  /*0b80*/  IMAD.IADD R10, R0, 0x1, -R11 ;  /* 0x00000001000a7824 */ /* 0x000fe200078e0a0b */
[----:B------:R-:W-:Y:S01]  /*0b90*/  SHF.R.S32.HI R0, RZ, 0x1f, R9 ;  /* 0x0000001fff007819 */ /* 0x000fe20000011409 */
[----:B------:R-:W-:Y:S01]  /*0ba0*/  UMOV UR38, UR44 ;  /* 0x0000002c00267c82 */ /* 0x000fe20008000000 */
[----:B0-----:R-:W-:Y:S01]  /*0bb0*/  UMOV UR39, UR4 ;  /* 0x0000000400277c82 */ /* 0x001fe20008000000 */
[----:B------:R-:W-:Y:S01]  /*0bc0*/  SHF.R.S32.HI R5, RZ, 0x1f, R5 ;  /* 0x0000001fff057819 */ /* 0x000fe20000011405 */
[----:B------:R-:W-:Y:S01]  /*0bd0*/  IMAD.SHL.U32 R19, R157, 0x8, RZ ;  /* 0x000000089d137824 */ /* 0x000fe200078e00ff */
[----:B------:R-:W-:Y:S01]  /*0be0*/  LEA.HI R6, R0, R9, RZ, 0x2 ;  /* 0x0000000900067211 */ /* 0x000fe200078f10ff */
[----:B------:R-:W-:Y:S01]  /*0bf0*/  IMAD.U32 R14, RZ, RZ, UR38 ;  /* 0x00000026ff0e7e24 */ /* 0x000fe2000f8e00ff */
[----:B------:R-:W-:Y:S01]  /*0c00*/  LEA.HI R7, R7, R208, RZ, 0x1 ;  /* 0x000000d007077211 */ /* 0x000fe200078f08ff */
[----:B------:R-:W-:Y:S01]  /*0c10*/  IMAD.U32 R15, RZ, RZ, UR39 ;  /* 0x00000027ff0f7e24 */ /* 0x000fe2000f8e00ff */
[----:B------:R-:W-:Y:S01]  /*0c20*/  SHF.R.S32.HI R3, RZ, 0x4, R4 ;  /* 0x00000004ff037819 */ /* 0x000fe20000011404 */
[C---:B------:R-:W-:Y:S01]  /*0c30*/  VIADD R155, R19.reuse, 0x80 ;  /* 0x00000080139b7836 */ /* 0x040fe20000000000 */
[--C-:B------:R-:W-:Y:S01]  /*0c40*/  SHF.R.S32.HI R8, RZ, 0x2, R6.reuse ;  /* 0x00000002ff087819 */ /* 0x100fe20000011406 */
[----:B------:R0:W-:Y:S01]  /*0c50*/  STL [R1+0x458], R12 ;  /* 0x0004580c01007387 */ /* 0x0001e20000100800 */
[----:B------:R-:W-:Y:S01]  /*0c60*/  SHF.R.S32.HI R11, RZ, 0x1f, R6 ;  /* 0x0000001fff0b7819 */ /* 0x000fe20000011406 */
[----:B------:R-:W-:Y:S01]  /*0c70*/  VIADD R156, R19, 0x40 ;  /* 0x00000040139c7836 */ /* 0x000fe20000000000 */
[----:B------:R-:W-:Y:S01]  /*0c80*/  LEA.HI R5, R5, R13, RZ, 0x2 ;  /* 0x0000000d05057211 */ /* 0x000fe200078f10ff */
[----:B------:R-:W-:Y:S01]  /*0c90*/  STL.64 [R1+0x440], R14 ;  /* 0x0004400e01007387 */ /* 0x000fe20000100a00 */
[----:B------:R-:W-:Y:S01]  /*0ca0*/  LOP3.LUT R7, R7, 0xfffffe, RZ, 0xc0, !PT ;  /* 0x00fffffe07077812 */ /* 0x000fe200078ec0ff */
[C---:B------:R-:W-:Y:S01]  /*0cb0*/  VIADD R154, R19.reuse, 0xc0 ;  /* 0x000000c0139a7836 */ /* 0x040fe20000000000 */
[----:B------:R-:W-:Y:S01]  /*0cc0*/  LEA.HI R4, R4, R3, RZ, 0x1 ;  /* 0x0000000304047211 */ /* 0x000fe200078f08ff */
[----:B------:R-:W-:Y:S01]  /*0cd0*/  VIADD R210, R19, 0x180 ;  /* 0x0000018013d27836 */ /* 0x000fe20000000000 */
[----:B------:R-:W-:Y:S01]  /*0ce0*/  LEA.HI R11, R11, R8, RZ, 0x3 ;  /* 0x000000080b0b7211 */ /* 0x000fe200078f18ff */
[C---:B------:R-:W-:Y:S01]  /*0cf0*/  IMAD.IADD R7, R208.reuse, 0x1, -R7 ;  /* 0x00000001d0077824 */ /* 0x040fe200078e0a07 */
[----:B------:R-:W-:Y:S01]  /*0d00*/  LOP3.LUT R5, R5, 0x3ffffc, RZ, 0xc0, !PT ;  /* 0x003ffffc05057812 */ /* 0x000fe200078ec0ff */
[----:B0-----:R-:W-:Y:S01]  /*0d10*/  IMAD R12, R208, 0x100, R12 ;  /* 0x00000100d00c7824 */ /* 0x001fe200078e020c */
[----:B------:R-:W-:Y:S01]  /*0d20*/  LOP3.LUT R4, R4, 0x1ffffffe, RZ, 0xc0, !PT ;  /* 0x1ffffffe04047812 */ /* 0x000fe200078ec0ff */
[----:B------:R-:W-:Y:S01]  /*0d30*/  VIADD R152, R19, 0x140 ;  /* 0x0000014013987836 */ /* 0x000fe20000000000 */
[----:B------:R-:W-:Y:S01]  /*0d40*/  LOP3.LUT R11, R11, 0xfffffff8, RZ, 0xc0, !PT ;  /* 0xfffffff80b0b7812 */ /* 0x000fe200078ec0ff */
[----:B------:R-:W-:Y:S01]  /*0d50*/  IMAD.IADD R5, R13, 0x1, -R5 ;  /* 0x000000010d057824 */ /* 0x000fe200078e0a05 */
[----:B------:R-:W-:Y:S01]  /*0d60*/  LEA.HI R0, R0, R9, RZ, 0x5 ;  /* 0x0000000900007211 */ /* 0x000fe200078f28ff */
[----:B------:R-:W-:Y:S01]  /*0d70*/  IMAD.SHL.U32 R13, R7, 0x100, RZ ;  /* 0x00000100070d7824 */ /* 0x000fe200078e00ff */
[----:B------:R-:W-:Y:S01]  /*0d80*/  LOP3.LUT R6, R6, 0x7ffffffc, RZ, 0xc0, !PT ;  /* 0x7ffffffc06067812 */ /* 0x000fe200078ec0ff */
[----:B------:R-:W-:Y:S01]  /*0d90*/  IMAD.IADD R4, R3, 0x1, -R4 ;  /* 0x0000000103047824 */ /* 0x000fe200078e0a04 */
[----:B------:R-:W-:Y:S01]  /*0da0*/  SHF.R.S32.HI R0, RZ, 0x5, R0 ;  /* 0x00000005ff007819 */ /* 0x000fe20000011400 */
[----:B------:R-:W-:Y:S01]  /*0db0*/  IMAD.IADD R11, R8, 0x1, -R11 ;  /* 0x00000001080b7824 */ /* 0x000fe200078e0a0b */
[----:B------:R-:W-:Y:S01]  /*0dc0*/  LEA.HI R3, R10, R10, RZ, 0x1 ;  /* 0x0000000a0a037211 */ /* 0x000fe200078f08ff */
[----:B------:R-:W-:Y:S01]  /*0dd0*/  IMAD.IADD R6, R9, 0x1, -R6 ;  /* 0x0000000109067824 */ /* 0x000fe200078e0a06 */
[----:B------:R-:W-:Y:S01]  /*0de0*/  STL [R1+0x448], R13 ;  /* 0x0004480d01007387 */ /* 0x000fe20000100800 */
[----:B------:R-:W-:Y:S01]  /*0df0*/  IMAD R22, R0, 0x10, R11 ;  /* 0x0000001000167824 */ /* 0x000fe200078e020b */
[----:B------:R-:W-:Y:S01]  /*0e00*/  LOP3.LUT R3, R3, 0x1ffffffe, RZ, 0xc0, !PT ;  /* 0x1ffffffe03037812 */ /* 0x000fe200078ec0ff */
[----:B------:R-:W-:Y:S01]  /*0e10*/  IMAD.SHL.U32 R16, R4, 0x8, RZ ;  /* 0x0000000804107824 */ /* 0x000fe200078e00ff */
[----:B------:R-:W-:Y:S01]  /*0e20*/  SHF.R.S32.HI R0, RZ, 0x1f, R155 ;  /* 0x0000001fff007819 */ /* 0x000fe2000001149b */
[----:B------:R-:W-:Y:S01]  /*0e30*/  IMAD.SHL.U32 R0, R6, 0x2, RZ ;  /* 0x0000000206007824 */ /* 0x000fe200078e00ff */
[----:B------:R-:W-:Y:S01]  /*0e40*/  SHF.R.S32.HI R4, RZ, 0x1f, R156 ;  /* 0x0000001fff047819 */ /* 0x000fe2000001149c */
[----:B------:R-:W-:Y:S01]  /*0e50*/  IMAD.IADD R3, R10, 0x1, -R3 ;  /* 0x000000010a037824 */ /* 0x000fe200078e0a03 */
[----:B------:R-:W-:Y:S01]  /*0e60*/  SHF.R.S32.HI R4, RZ, 0x1f, R154 ;  /* 0x0000001fff047819 */ /* 0x000fe2000001149a */
[----:B------:R-:W-:Y:S01]  /*0e70*/  IMAD.IADD R23, R0, 0x1, R13 ;  /* 0x0000000100177824 */ /* 0x000fe200078e020d */
[----:B------:R0:W-:Y:S01]  /*0e80*/  STL [R1+0x44c], R0 ;  /* 0x00044c0001007387 */ /* 0x0001e20000100800 */
[----:B------:R-:W-:Y:S01]  /*0e90*/  VIADD R209, R19, 0x1c0 ;  /* 0x000001c013d17836 */ /* 0x000fe20000000000 */
[----:B------:R-:W-:Y:S01]  /*0ea0*/  SHF.R.S32.HI R4, RZ, 0x1f, R152 ;  /* 0x0000001fff047819 */ /* 0x000fe20000011498 */
[----:B------:R-:W-:Y:S01]  /*0eb0*/  VIADD R206, R23, 0x8 ;  /* 0x0000000817ce7836 */ /* 0x000fe20000000000 */
[----:B------:R-:W-:Y:S01]  /*0ec0*/  STL [R1+0x450], R16 ;  /* 0x0004501001007387 */ /* 0x000fe20000100800 */
[----:B------:R-:W-:Y:S01]  /*0ed0*/  IMAD R3, R3, 0x8, R22 ;  /* 0x0000000803037824 */ /* 0x000fe200078e0216 */
[----:B------:R-:W-:Y:S01]  /*0ee0*/  SHF.R.S32.HI R4, RZ, 0x1f, R209 ;  /* 0x0000001fff047819 */ /* 0x000fe200000114d1 */
[----:B------:R-:W-:Y:S01]  /*0ef0*/  IMAD R5, R5, 0x10, R12 ;  /* 0x0000001005057824 */ /* 0x000fe200078e020c */
        /* <DEDUP_REMOVED lines=18> */
[----:B0-----:R-:W-:Y:S01]  /*1020*/  SHF.R.S32.HI R3, RZ, 0x1f, R204 ;  /* 0x0000001fff037819 */ /* 0x001fe200000114cc */
        /* <DEDUP_REMOVED lines=44> */
[----:B------:R-:W-:Y:S01]  /*12f0*/  IMAD.U32 R16, R5, 0x40, R16 ;  /* 0x0000004005107824 */ /* 0x000fe200078e0010 */
[----:B------:R-:W-:-:S02]  /*1300*/  SHF.R.S32.HI R215, RZ, 0x1f, R177 ;  /* 0x0000001fffd77819 */ /* 0x000fc400000114b1 */
[----:B------:R-:W-:Y:S01]  /*1310*/  SHF.R.S32.HI R214, RZ, 0x1f, R176 ;  /* 0x0000001fffd67819 */ /* 0x000fe200000114b0 */
[----:B------:R-:W-:Y:S01]  /*1320*/  IMAD.WIDE R16, R16, 0x2, R14 ;  /* 0x0000000210107825 */ /* 0x000fe200078e020e */
[----:B------:R-:W-:Y:S02]  /*1330*/  SHF.R.S32.HI R213, RZ, 0x1f, R159 ;  /* 0x0000001fffd57819 */ /* 0x000fe4000001149f */
[----:B------:R-:W-:-:S07]  /*1340*/  SHF.R.S32.HI R212, RZ, 0x1f, R158 ;  /* 0x0000001fffd47819 */ /* 0x000fce000001149e */
.L_x_3214:
[----:B------:R-:W-:Y:S01]  /*1350*/  ULDC.64 UR8, c[0x0][0xb20] ;  /* 0x0002c80000087ab9 */ /* 0x000fe20000000a00 */
[----:B------:R-:W-:Y:S02]  /*1360*/  ULOP3.LUT UR61, UR7, 0xff0000, URZ, 0xc0, !UPT ;  /* 0x00ff0000073d7892 */ /* 0x000fe4000f8ec03f */
[----:B------:R-:W-:Y:S01]  /*1370*/  UISETP.NE.U32.AND UP0, UPT, UR8, URZ, UPT ;  /* 0x0000003f0800728c */ /* 0x000fe2000bf05070 */
[----:B------:R-:W-:-:S03]  /*1380*/  ULDC UR48, c[0x0][0x2f0] ;  /* 0x0000bc0000307ab9 */ /* 0x000fc60000000800 */
        /* <DEDUP_REMOVED lines=9> */
[----:B0-23--:R-:W-:Y:S02]  /*1420*/  IMAD.U32 R4, RZ, RZ, UR8 ;  /* 0x00000008ff047e24 */ /* 0x00dfe4000f8e00ff */
[----:B----4-:R-:W-:Y:S01]  /*1430*/  IMAD.U32 R5, RZ, RZ, UR9 ;  /* 0x00000009ff057e24 */ /* 0x010fe2000f8e00ff */
[----:B------:R-:W-:-:S03]  /*1440*/  @UP1 UIMAD.WIDE UR8, UR6, 0x4, UR10 ;  /* 0x00000004060818a5 */ /* 0x000fc6000f8e020a */
[----:B------:R-:W-:Y:S01]  /*1450*/  ULDC.64 UR10, c[0x0][0xb18] ;  /* 0x0002c600000a7ab9 */ /* 0x000fe20000000a00 */
[----:B------:R-:W2:Y:S02]  /*1460*/  @P0 LDG.E R4, desc[UR36][R4.64] ;  /* 0x0000002404040981 */ /* 0x000ea4000c1e1900 */
[----:B-1----:R-:W-:Y:S02]  /*1470*/  IMAD.U32 R6, RZ, RZ, UR8 ;  /* 0x00000008ff067e24 */ /* 0x002fe4000f8e00ff */
[----:B------:R-:W-:Y:S01]  /*1480*/  IMAD.U32 R7, RZ, RZ, UR9 ;  /* 0x00000009ff077e24 */ /* 0x000fe2000f8e00ff */
[----:B------:R-:W-:-:S04]  /*1490*/  ULDC.64 UR8, c[0x0][0x418] ;  /* 0x0001060000087ab9 */ /* 0x000fc80000000a00 */
[----:B------:R-:W3:Y:S01]  /*14a0*/  @P2 LDG.E R6, desc[UR36][R6.64] ;  /* 0x0000002406062981 */ /* 0x000ee2000c1e1900 */
[----:B------:R-:W-:Y:S01]  /*14b0*/  UISETP.NE.U32.AND UP0, UPT, UR8, URZ, UPT ;  /* 0x0000003f0800728c */ /* 0x000fe2000bf05070 */
[----:B------:R-:W-:Y:S01]  /*14c0*/  ISETP.NE.U32.AND P1, PT, RZ, UR10, PT ;  /* 0x0000000aff007c0c */ /* 0x000fe2000bf25070 */
[----:B------:R-:W-:Y:S02]  /*14d0*/  ULOP3.LUT UR8, UR7, 0xff000000, URZ, 0xc0, !UPT ;  /* 0xff00000007087892 */ /* 0x000fe4000f8ec03f */
[----:B------:R-:W-:Y:S01]  /*14e0*/  IMAD.U32 R211, RZ, RZ, UR7 ;  /* 0x00000007ffd37e24 */ /* 0x000fe2000f8e00ff */
[----:B------:R-:W-:Y:S01]  /*14f0*/  UISETP.NE.AND.EX UP0, UPT, UR9, URZ, UPT, UP0 ;  /* 0x0000003f0900728c */ /* 0x000fe2000bf05300 */
[----:B------:R-:W-:Y:S01]  /*1500*/  ISETP.NE.AND.EX P1, PT, RZ, UR11, PT, P1 ;  /* 0x0000000bff007c0c */ /* 0x000fe2000bf25310 */
[----:B------:R-:W-:Y:S01]  /*1510*/  USHF.R.U32.HI UR8, URZ, 0x8, UR8 ;  /* 0x000000083f087899 */ /* 0x000fe20008011608 */
[----:B------:R-:W-:Y:S01]  /*1520*/  ULDC UR9, c[0x0][0x424] ;  /* 0x0001090000097ab9 */ /* 0x000fe20000000800 */
[----:B------:R-:W-:Y:S01]  /*1530*/  UMOV UR4, URZ ;  /* 0x0000003f00047c82 */ /* 0x000fe20008000000 */
[----:B------:R-:W-:-:S02]  /*1540*/  USEL UR9, UR9, 0x1, UP0 ;  /* 0x0000000109097887 */ /* 0x000fc40008000000 */
[----:B------:R-:W-:Y:S02]  /*1550*/  ULEA.HI UR61, UR61, UR8, URZ, 0x10 ;  /* 0x000000083d3d7291 */ /* 0x000fe4000f8f803f */
[----:B------:R-:W-:Y:S01]  /*1560*/  UIMAD UR48, UR9, UR48, URZ ;  /* 0x00000030093072a4 */ /* 0x000fe2000f8e023f */
        /* <DEDUP_REMOVED lines=17> */
.L_x_3067:
[----:B------:R-:W-:Y:S01]  /*1680*/  UMOV UR59, UR5 ;  /* 0x00000005003b7c82 */ /* 0x000fe20008000000 */
        /* <DEDUP_REMOVED lines=9> */
.L_x_3068:
        /* <DEDUP_REMOVED lines=13> */
.L_x_3069:
[----:B------:R-:W0:Y:S01]  /*17f0*/  LDC R0, c[0x0][0xa80] ;  /* 0x0002a000ff007b82 */ /* 0x000e220000000800 */
[----:B------:R-:W-:Y:S01]  /*1800*/  UISETP.NE.AND UP0, UPT, UR58, 0x1, UPT ;  /* 0x000000013a00788c */ /* 0x000fe2000bf05270 */
[----:B------:R1:W-:Y:S01]  /*1810*/  STL.128 [R1+0x1e0], RZ ;  /* 0x0001e0ff01007387 */ /* 0x0003e20000100c00 */
[C---:B------:R-:W-:Y:S01]  /*1820*/  IADD3 R36, P0, R2.reuse, 0x1e0, RZ ;  /* 0x000001e002247810 */ /* 0x040fe20007f1e0ff */
[----:B------:R-:W-:Y:S01]  /*1830*/  UIADD3 UR48, -UR4, UR48, URZ ;  /* 0x0000003004307290 */ /* 0x000fe2000fffe13f */
[----:B------:R-:W-:Y:S01]  /*1840*/  IADD3 R34, P1, R2, 0x210, RZ ;  /* 0x0000021002227810 */ /* 0x000fe20007f3e0ff */
[----:B------:R1:W-:Y:S01]  /*1850*/  STL.128 [R1+0x1f0], RZ ;  /* 0x0001f0ff01007387 */ /* 0x0003e20000100c00 */
[----:B------:R-:W-:Y:S01]  /*1860*/  PLOP3.LUT P2, PT, PT, PT, UP0, 0x80, 0x0 ;  /* 0x000000000000781c */ /* 0x000fe20003f4f008 */
[--C-:B------:R-:W-:Y:S02]  /*1870*/  IMAD.X R37, RZ, RZ, R18.reuse, P0 ;  /* 0x000000ffff257224 */ /* 0x100fe400000e0612 */
[----:B------:R1:W-:Y:S01]  /*1880*/  STL.128 [R1+0x210], RZ ;  /* 0x000210ff01007387 */ /* 0x0003e20000100c00 */
[----:B------:R-:W-:-:S03]  /*1890*/  IMAD.X R35, RZ, RZ, R18, P1 ;  /* 0x000000ffff237224 */ /* 0x000fc600008e0612 */
[----:B------:R1:W-:Y:S04]  /*18a0*/  STL.128 [R1+0x220], RZ ;  /* 0x000220ff01007387 */ /* 0x0003e80000100c00 */
[----:B------:R1:W-:Y:S04]  /*18b0*/  STL.128 [R1+0x230], RZ ;  /* 0x000230ff01007387 */ /* 0x0003e80000100c00 */
[----:B------:R1:W-:Y:S04]  /*18c0*/  STL.128 [R1+0x240], RZ ;  /* 0x000240ff01007387 */ /* 0x0003e80000100c00 */
[----:B0-----:R1:W-:Y:S04]  /*18d0*/  STL [R1+0x200], R0 ;  /* 0x0002000001007387 */ /* 0x0013e80000100800 */
[----:B------:R1:W-:Y:S04]  /*18e0*/  STL.128 [R1+0x250], RZ ;  /* 0x000250ff01007387 */ /* 0x0003e80000100c00 */
        /* <DEDUP_REMOVED lines=26> */
[----:B------:R1:W-:Y:S01]  /*1a90*/  STL.128 [R1+0x400], RZ ;  /* 0x000400ff01007387 */ /* 0x0003e20000100c00 */
[----:B------:R-:W-:Y:S05]  /*1aa0*/  @!P2 BRA `(.L_x_3070) ;  /* 0x0000008000c0a947 */ /* 0x000fea0003800000 */
[----:B------:R-:W-:Y:S01]  /*1ab0*/  ULDC UR4, c[0x0][0x448] ;  /* 0x0001120000047ab9 */ /* 0x000fe20000000800 */
[----:B------:R-:W-:Y:S02]  /*1ac0*/  USHF.L.U32 UR8, UR5, 0x6, URZ ;  /* 0x0000000605087899 */ /* 0x000fe4000800063f */
[----:B------:R-:W-:Y:S02]  /*1ad0*/  UISETP.NE.AND UP0, UPT, UR4, 0x1, UPT ;  /* 0x000000010400788c */ /* 0x000fe4000bf05270 */
[----:B------:R-:W-:Y:S01]  /*1ae0*/  UIADD3 UR9, UR8, 0x3f, URZ ;  /* 0x0000003f08097890 */ /* 0x000fe2000fffe03f */
[----:B------:R-:W-:Y:S01]  /*1af0*/  ULDC.64 UR4, c[0x0][0xad8] ;  /* 0x0002b60000047ab9 */ /* 0x000fe20000000a00 */
[----:B------:R-:W-:Y:S02]  /*1b00*/  UIADD3 UR10, UR48, 0x1, -UR47 ;  /* 0x00000001300a7890 */ /* 0x000fe4000fffe82f */
[----:B------:R-:W-:-:S05]  /*1b10*/  UISETP.GE.AND UP1, UPT, UR5, 0x1, UPT ;  /* 0x000000010500788c */ /* 0x000fca000bf26270 */
[----:B------:R-:W-:Y:S01]  /*1b20*/  @UP0 UIADD3 UR6, UR8, 0x3f, URZ ;  /* 0x0000003f08060890 */ /* 0x000fe2000fffe03f */
[----:B------:R-:W-:Y:S01]  /*1b30*/  @UP0 ULDC UR7, c[0x0][0x44c] ;  /* 0x0001130000070ab9 */ /* 0x000fe20000000800 */
[----:B------:R-:W-:Y:S02]  /*1b40*/  PLOP3.LUT P1, PT, PT, PT, UP1, 0x80, 0x0 ;  /* 0x000000000000781c */ /* 0x000fe40003f2f018 */
        /* <DEDUP_REMOVED lines=16> */
.L_x_3072:
[----:B------:R-:W-:-:S11]  /*1c50*/  UISETP.NE.AND UP1, UPT, UR5, 0x1, UPT ;  /* 0x000000010500788c */ /* 0x000fd6000bf25270 */
[----:B------:R-:W-:Y:S02]  /*1c60*/  @UP1 ULDC.64 UR10, c[0x0][0xae0] ;  /* 0x0002b800000a1ab9 */ /* 0x000fe40000000a00 */
[----:B------:R-:W-:-:S04]  /*1c70*/  UIMAD.WIDE.U32 UR6, UR9, UR10, URZ ;  /* 0x0000000a090672a5 */ /* 0x000fc8000f8e003f */
[----:B------:R-:W-:-:S12]  /*1c80*/  @UP1 USHF.R.U32.HI UR9, URZ, UR11, UR7 ;  /* 0x0000000b3f091299 */ /* 0x000fd80008011607 */
.L_x_3073:
[----:B------:R-:W-:-:S04]  /*1c90*/  UIMAD UR9, UR9, UR5, UR5 ;  /* 0x00000005090972a4 */ /* 0x000fc8000f8e0205 */
[----:B------:R-:W-:-:S04]  /*1ca0*/  UISETP.LT.AND UP1, UPT, UR4, UR9, UPT ;  /* 0x000000090400728c */ /* 0x000fc8000bf21270 */
[----:B------:R-:W-:-:S12]  /*1cb0*/  USEL UR4, UR4, UR9, UP1 ;  /* 0x0000000904047287 */ /* 0x000fd80008800000 */
.L_x_3071:
[----:B------:R-:W-:Y:S02]  /*1cc0*/  UIADD3 UR9, UR48, 0x3f, URZ ;  /* 0x0000003f30097890 */ /* 0x000fe4000fffe03f */
[----:B------:R-:W-:Y:S02]  /*1cd0*/  UIADD3 UR10, UR4, 0x3f, URZ ;  /* 0x0000003f040a7890 */ /* 0x000fe4000fffe03f */
[----:B------:R-:W-:Y:S02]  /*1ce0*/  USHF.R.S32.HI UR4, URZ, 0x1f, UR9 ;  /* 0x0000001f3f047899 */ /* 0x000fe40008011409 */
[----:B------:R-:W-:Y:S01]  /*1cf0*/  USHF.R.S32.HI UR11, URZ, 0x1f, UR10 ;  /* 0x0000001f3f0b7899 */ /* 0x000fe2000801140a */
[----:B------:R-:W-:Y:S01]  /*1d00*/  @UP0 ULDC UR6, c[0x0][0x44c] ;  /* 0x0001130000060ab9 */ /* 0x000fe20000000800 */
[----:B------:R-:W-:Y:S02]  /*1d10*/  ULEA.HI UR4, UR4, UR9, URZ, 0x6 ;  /* 0x0000000904047291 */ /* 0x000fe4000f8f303f */
[----:B------:R-:W-:-:S02]  /*1d20*/  ULEA.HI UR11, UR11, UR10, URZ, 0x6 ;  /* 0x0000000a0b0b7291 */ /* 0x000fc4000f8f303f */
[----:B------:R-:W-:Y:S01]  /*1d30*/  UIMAD.WIDE.U32 UR6, UR8, UR6, URZ ;  /* 0x00000006080672a5 */ /* 0x000fe2000f8e003f */
[----:B------:R-:W-:Y:S01]  /*1d40*/  @UP0 ULDC UR9, c[0x0][0x450] ;  /* 0x0001140000090ab9 */ /* 0x000fe20000000800 */
[----:B------:R-:W-:Y:S02]  /*1d50*/  USHF.R.S32.HI UR4, URZ, 0x6, UR4 ;  /* 0x000000063f047899 */ /* 0x000fe40008011404 */
[----:B------:R-:W-:Y:S02]  /*1d60*/  USHF.R.S32.HI UR11, URZ, 0x6, UR11 ;  /* 0x000000063f0b7899 */ /* 0x000fe4000801140b */
[----:B------:R-:W-:Y:S02]  /*1d70*/  @UP0 USHF.R.U32.HI UR8, URZ, UR9, UR7 ;  /* 0x000000093f080299 */ /* 0x000fe40008011607 */
[----:B------:R-:W-:Y:S02]  /*1d80*/  UISETP.LT.AND UP0, UPT, UR4, UR11, UPT ;  /* 0x0000000b0400728c */ /* 0x000fe4000bf01270 */
[----:B------:R-:W-:Y:S01]  /*1d90*/  UIADD3 UR8, UR8, UR48, -UR47 ;  /* 0x0000003008087290 */ /* 0x000fe2000fffe82f */
[----:B------:R-:W-:Y:S01]  /*1da0*/  ULDC UR6, c[0x0][0xad4] ;  /* 0x0002b50000067ab9 */ /* 0x000fe20000000800 */
[----:B------:R-:W-:-:S02]  /*1db0*/  USEL UR11, UR4, UR11, UP0 ;  /* 0x0000000b040b7287 */ /* 0x000fc40008000000 */
        /* <DEDUP_REMOVED lines=12> */
.L_x_3075:
[----:B------:R-:W-:-:S11]  /*1e80*/  UISETP.NE.AND UP0, UPT, UR5, 0x1, UPT ;  /* 0x000000010500788c */ /* 0x000fd6000bf05270 */
[----:B------:R-:W-:Y:S02]  /*1e90*/  @UP0 ULDC.64 UR12, c[0x0][0xae0] ;  /* 0x0002b800000c0ab9 */ /* 0x000fe40000000a00 */
[----:B------:R-:W-:-:S04]  /*1ea0*/  UIMAD.WIDE.U32 UR6, UR8, UR12, URZ ;  /* 0x0000000c080672a5 */ /* 0x000fc8000f8e003f */
[----:B------:R-:W-:-:S12]  /*1eb0*/  @UP0 USHF.R.U32.HI UR8, URZ, UR13, UR7 ;  /* 0x0000000d3f080299 */ /* 0x000fd80008011607 */
.L_x_3076:
[----:B------:R-:W-:-:S04]  /*1ec0*/  UIMAD UR5, UR8, UR5, URZ ;  /* 0x00000005080572a4 */ /* 0x000fc8000f8e023f */
[----:B------:R-:W-:-:S04]  /*1ed0*/  UISETP.LT.AND UP0, UPT, UR4, UR5, UPT ;  /* 0x000000050400728c */ /* 0x000fc8000bf01270 */
[----:B------:R-:W-:-:S12]  /*1ee0*/  USEL UR4, UR4, UR5, !UP0 ;  /* 0x0000000504047287 */ /* 0x000fd8000c000000 */
.L_x_3074:
        /* <DEDUP_REMOVED lines=15> */
[-C--:B-1----:R-:W-:Y:S01]  /*1fe0*/  IABS R0, R4.reuse ;  /* 0x0000000400007213 */ /* 0x082fe20000000000 */
        /* <DEDUP_REMOVED lines=31> */
.L_x_3077:
[----:B------:R-:W-:Y:S01]  /*21e0*/  UIMAD UR20, UR20, UR4, UR9 ;  /* 0x00000004141472a4 */ /* 0x000fe2000f8e0209 */
[----:B-1----:R-:W-:Y:S02]  /*21f0*/  IMAD.U32 R0, RZ, RZ, UR11 ;  /* 0x0000000bff007e24 */ /* 0x002fe4000f8e00ff */
[----:B------:R-:W-:-:S05]  /*2200*/  IMAD.U32 R3, RZ, RZ, UR4 ;  /* 0x00000004ff037e24 */ /* 0x000fca000f8e00ff */
[----:B------:R-:W-:-:S04]  /*2210*/  VIADDMNMX R0, R3, UR20, R0, PT ;  /* 0x0000001403007c46 */ /* 0x000fc8000b800100 */
[----:B------:R-:W-:Y:S02]  /*2220*/  R2UR UR22, R0 ;  /* 0x00000000001672ca */ /* 0x000fe400000e0000 */
[----:B------:R-:W-:-:S11]  /*2230*/  PRMT R0, RZ, 0x7610, R0 ;  /* 0x00007610ff007816 */ /* 0x000fd60000000000 */
[----:B------:R-:W-:-:S06]  /*2240*/  UISETP.GT.AND UP0, UPT, UR22, UR20, UPT ;  /* 0x000000141600728c */ /* 0x000fcc000bf04270 */
[----:B------:R-:W-:-:S13]  /*2250*/  PLOP3.LUT P0, PT, PT, PT, UP0, 0x80, 0x0 ;  /* 0x000000000000781c */ /* 0x000fda0003f0f008 */
        /* <DEDUP_REMOVED lines=108> */
[----:B------:R-:W0:Y:S04]  /*2920*/  SHFL.IDX PT, R3, R208, RZ, 0x1f ;  /* 0x00001fffd0037589 */ /* 0x000e2800000e0000 */
[----:B--2---:R1:W-:Y:S04]  /*2930*/  STL [R1+0x210], R0 ;  /* 0x0002100001007387 */ /* 0x0043e80000100800 */
[----:B---3--:R-:W-:Y:S04]  /*2940*/  STL [R1+0x214], R8 ;  /* 0x0002140801007387 */ /* 0x008fe80000100800 */
[----:B----4-:R2:W-:Y:S04]  /*2950*/  STL [R1+0x220], R6 ;  /* 0x0002200601007387 */ /* 0x0105e80000100800 */
[----:B------:R-:W3:Y:S04]  /*2960*/  LDL R162, [R1+0x2cc] ;  /* 0x0002cc0001a27983 */ /* 0x000ee80000100800 */
[----:B------:R-:W4:Y:S01]  /*2970*/  LDL R164, [R1+0x2d4] ;  /* 0x0002d40001a47983 */ /* 0x000f220000100800 */
[----:B0-----:R-:W-:-:S03]  /*2980*/  R2UR UR4, R3 ;  /* 0x00000000030472ca */ /* 0x001fc600000e0000 */
        /* <DEDUP_REMOVED lines=14> */
[----:B-1----:R-:W4:Y:S04]  /*2a70*/  LDL R0, [R1+0x3f8] ;  /* 0x0003f80001007983 */ /* 0x002f280000100800 */
[----:B------:R-:W4:Y:S04]  /*2a80*/  LDL R3, [R1+0x3fc] ;  /* 0x0003fc0001037983 */ /* 0x000f280000100800 */
[----:B--2---:R-:W2:Y:S04]  /*2a90*/  LDL R6, [R1+0x400] ;  /* 0x0004000001067983 */ /* 0x004ea80000100800 */
[----:B------:R-:W2:Y:S04]  /*2aa0*/  LDL R7, [R1+0x404] ;  /* 0x0004040001077983 */ /* 0x000ea80000100800 */
[----:B------:R-:W2:Y:S04]  /*2ab0*/  LDL R8, [R1+0x408] ;  /* 0x0004080001087983 */ /* 0x000ea80000100800 */
[----:B------:R-:W2:Y:S01]  /*2ac0*/  LDL R9, [R1+0x40c] ;  /* 0x00040c0001097983 */ /* 0x000ea20000100800 */
[----:B------:R-:W-:-:S04]  /*2ad0*/  ULEA.HI UR5, UR4, UR4, URZ, 0x1 ;  /* 0x0000000404057291 */ /* 0x000fc8000f8f083f */
[----:B------:R-:W-:-:S04]  /*2ae0*/  ULOP3.LUT UR5, UR5, 0x1fffe, URZ, 0xc0, !UPT ;  /* 0x0001fffe05057892 */ /* 0x000fc8000f8ec03f */
[----:B------:R-:W-:-:S04]  /*2af0*/  UIADD3 UR5, UR4, -UR5, URZ ;  /* 0x8000000504057290 */ /* 0x000fc8000fffe03f */
[----:B------:R-:W-:-:S04]  /*2b00*/  ULEA UR5, UR5, UR44, 0xf ;  /* 0x0000002c05057291 */ /* 0x000fc8000f8e783f */
[----:B------:R-:W-:-:S04]  /*2b10*/  UIADD3 UR5, UR5, 0x400, URZ ;  /* 0x0000040005057890 */ /* 0x000fc8000fffe03f */
[----:B------:R-:W-:-:S04]  /*2b20*/  USHF.R.U32.HI UR5, URZ, 0x4, UR5 ;  /* 0x000000043f057899 */ /* 0x000fc80008011605 */
[----:B------:R-:W-:Y:S02]  /*2b30*/  ULOP3.LUT UR5, UR5, 0x3fff, URZ, 0xc0, !UPT ;  /* 0x00003fff05057892 */ /* 0x000fe4000f8ec03f */
[----:B------:R-:W-:Y:S02]  /*2b40*/  UIADD3 UR4, UR44, 0x36400, URZ ;  /* 0x000364002c047890 */ /* 0x000fe4000fffe03f */
[----:B------:R-:W-:Y:S01]  /*2b50*/  ULOP3.LUT UR23, UR5, 0x2000000, URZ, 0xfc, !UPT ;  /* 0x0200000005177892 */ /* 0x000fe2000f8efc3f */
[----:B------:R0:W-:Y:S01]  /*2b60*/  STL [R1+0x2f4], R5 ;  /* 0x0002f40501007387 */ /* 0x0001e20000100800 */
[----:B------:R-:W-:-:S04]  /*2b70*/  USHF.R.U32.HI UR4, URZ, 0x4, UR4 ;  /* 0x000000043f047899 */ /* 0x000fc80008011604 */
[----:B------:R-:W-:Y:S01]  /*2b80*/  LEA R4, R4, UR23, 0xc ;  /* 0x0000001704047c11 */ /* 0x000fe2000f8e60ff */
[----:B0-----:R-:W-:Y:S01]  /*2b90*/  IMAD.MOV.U32 R5, RZ, RZ, 0x40000040 ;  /* 0x40000040ff057424 */ /* 0x001fe200078e00ff */
[----:B------:R0:W-:Y:S02]  /*2ba0*/  STL [R1+0x230], R30 ;  /* 0x0002301e01007387 */ /* 0x0001e40000100800 */
[C---:B------:R-:W-:Y:S01]  /*2bb0*/  R2UR UR14, R4.reuse ;  /* 0x00000000040e72ca */ /* 0x040fe200000e0000 */
[----:B------:R-:W-:Y:S01]  /*2bc0*/  ULOP3.LUT UR4, UR4, 0x3fff, URZ, 0xc0, !UPT ;  /* 0x00003fff04047892 */ /* 0x000fe2000f8ec03f */
[----:B------:R1:W-:Y:S01]  /*2bd0*/  STL [R1+0x31c], R31 ;  /* 0x00031c1f01007387 */ /* 0x0003e20000100800 */
[----:B------:R-:W-:Y:S02]  /*2be0*/  R2UR UR15, R5 ;  /* 0x00000000050f72ca */ /* 0x000fe400000e0000 */
[----:B------:R-:W-:Y:S01]  /*2bf0*/  ULOP3.LUT UR12, UR4, 0x10000, URZ, 0xfc, !UPT ;  /* 0x00010000040c7892 */ /* 0x000fe2000f8efc3f */
[----:B0-----:R-:W-:-:S02]  /*2c00*/  VIADD R30, R4, 0x80 ;  /* 0x00000080041e7836 */ /* 0x001fc40000000000 */
[----:B-1----:R-:W-:Y:S01]  /*2c10*/  IMAD.MOV.U32 R31, RZ, RZ, 0x40000040 ;  /* 0x40000040ff1f7424 */ /* 0x002fe200078e00ff */
[----:B------:R-:W-:Y:S02]  /*2c20*/  STL [R1+0x218], R84 ;  /* 0x0002185401007387 */ /* 0x000fe40000100800 */
[----:B------:R-:W-:Y:S02]  /*2c30*/  R2UR UR18, R30 ;  /* 0x000000001e1272ca */ /* 0x000fe400000e0000 */
[----:B------:R-:W-:Y:S01]  /*2c40*/  STL [R1+0x21c], R86 ;  /* 0x00021c5601007387 */ /* 0x000fe20000100800 */
[----:B------:R-:W-:-:S03]  /*2c50*/  R2UR UR19, R31 ;  /* 0x000000001f1372ca */ /* 0x000fc600000e0000 */
        /* <DEDUP_REMOVED lines=99> */
[----:B------:R-:W-:Y:S01]  /*3290*/  UMOV UR13, 0x40000040 ;  /* 0x40000040000d7882 */ /* 0x000fe20000000000 */
[----:B0-----:R-:W-:-:S06]  /*32a0*/  WARPGROUP.ARRIVE ;  /* 0x00000000000079c5 */ /* 0x001fcc0000000000 */
[----:B------:R-:W-:Y:S01]  /*32b0*/  HGMMA.64x256x16.F32 R24, gdesc[UR12].tnspB, RZ, !UPT, gsb0 ;  /* 0x43e000000c1879f0 */ /* 0x000fe2000c0008ff */
[----:B------:R-:W-:Y:S01]  /*32c0*/  UIADD3 UR16, UR12, 0x2, URZ ;  /* 0x000000020c107890 */ /* 0x000fe2000fffe03f */
        /* <DEDUP_REMOVED lines=18> */
[----:B--2---:R0:W-:Y:S04]  /*33f0*/  STL [R1+0x400], R6 ;  /* 0x0004000601007387 */ /* 0x0041e80000100800 */
[----:B------:R1:W-:Y:S04]  /*3400*/  STL [R1+0x404], R7 ;  /* 0x0004040701007387 */ /* 0x0003e80000100800 */
[----:B------:R-:W-:Y:S04]  /*3410*/  STL [R1+0x408], R8 ;  /* 0x0004080801007387 */ /* 0x000fe80000100800 */
[----:B------:R-:W-:Y:S01]  /*3420*/  STL [R1+0x40c], R9 ;  /* 0x00040c0901007387 */ /* 0x000fe20000100800 */
[----:B------:R-:W-:Y:S01]  /*3430*/  UMOV UR17, 0x40000040 ;  /* 0x4000004000117882 */ /* 0x000fe20000000000 */
[----:B0-----:R-:W-:-:S02]  /*3440*/  VIADD R6, R4, 0x100 ;  /* 0x0000010004067836 */ /* 0x001fc40000000000 */
[----:B-1----:R-:W-:Y:S01]  /*3450*/  IMAD.MOV.U32 R7, RZ, RZ, 0x40000040 ;  /* 0x40000040ff077424 */ /* 0x002fe200078e00ff */
[----:B------:R-:W-:Y:S01]  /*3460*/  UIADD3 UR4, UR12, 0x4, URZ ;  /* 0x000000040c047890 */ /* 0x000fe2000fffe03f */
[----:B------:R-:W-:Y:S01]  /*3470*/  UMOV UR5, 0x40000040 ;  /* 0x4000004000057882 */ /* 0x000fe20000000000 */
        /* <DEDUP_REMOVED lines=33> */
[----:B------:R-:W-:Y:S01]  /*3690*/  IMAD.MOV.U32 R5, RZ, RZ, 0x40000040 ;  /* 0x40000040ff057424 */ /* 0x000fe200078e00ff */
[----:B------:R-:W-:Y:S01]  /*36a0*/  UIADD3 UR8, UR12, 0x6, URZ ;  /* 0x000000060c087890 */ /* 0x000fe2000fffe03f */
[----:B------:R-:W-:Y:S01]  /*36b0*/  UMOV UR9, 0x40000040 ;  /* 0x4000004000097882 */ /* 0x000fe20000000000 */
[----:B------:R1:W5:Y:S01]  /*36c0*/  LDL R3, [R1+0x1c8] ;  /* 0x0001c80001037983 */ /* 0x0003620000100800 */
[----:B0-----:R-:W-:-:S06]  /*36d0*/  WARPGROUP.ARRIVE ;  /* 0x00000000000079c5 */ /* 0x001fcc0000000000 */
[----:B------:R-:W-:Y:S01]  /*36e0*/  HGMMA.64x256x16.F32 R24, gdesc[UR16].tnspB, R24, gsb0 ;  /* 0x43e00000101879f0 */ /* 0x000fe20008000818 */
[----:B------:R-:W-:Y:S02]  /*36f0*/  R2UR UR6, R6 ;  /* 0x00000000060672ca */ /* 0x000fe400000e0000 */
[----:B------:R-:W-:Y:S01]  /*3700*/  R2UR UR7, R7 ;  /* 0x00000000070772ca */ /* 0x000fe200000e0000 */
[----:B------:R-:W-:Y:S01]  /*3710*/  VIADD R4, R4, 0x180 ;  /* 0x0000018004047836 */ /* 0x000fe20000000000 */
[----:B------:R-:W-:-:S04]  /*3720*/  R2UR UR11, R5 ;  /* 0x00000000050b72ca */ /* 0x000fc800000e0000 */
        /* <DEDUP_REMOVED lines=107> */
[----:B--2---:R-:W2:Y:S04]  /*3de0*/  LDL R76, [R1+0x21c] ;  /* 0x00021c00014c7983 */ /* 0x004ea80000100800 */
[----:B------:R-:W2:Y:S04]  /*3df0*/  LDL R4, [R1+0x220] ;  /* 0x0002200001047983 */ /* 0x000ea80000100800 */
[----:B------:R-:W2:Y:S04]  /*3e00*/  LDL R78, [R1+0x224] ;  /* 0x00022400014e7983 */ /* 0x000ea80000100800 */
[----:B---3--:R-:W3:Y:S04]  /*3e10*/  LDL R80, [R1+0x228] ;  /* 0x0002280001507983 */ /* 0x008ee80000100800 */
[----:B------:R-:W3:Y:S04]  /*3e20*/  LDL R82, [R1+0x22c] ;  /* 0x00022c0001527983 */ /* 0x000ee80000100800 */
[----:B------:R-:W3:Y:S04]  /*3e30*/  LDL R6, [R1+0x230] ;  /* 0x0002300001067983 */ /* 0x000ee80000100800 */
[----:B----4-:R-:W4:Y:S04]  /*3e40*/  LDL R84, [R1+0x234] ;  /* 0x0002340001547983 */ /* 0x010f280000100800 */
[----:B------:R-:W4:Y:S04]  /*3e50*/  LDL R86, [R1+0x238] ;  /* 0x0002380001567983 */ /* 0x000f280000100800 */
[----:B-1----:R-:W4:Y:S04]  /*3e60*/  LDL R88, [R1+0x23c] ;  /* 0x00023c0001587983 */ /* 0x002f280000100800 */
        /* <DEDUP_REMOVED lines=244> */
[----:B------:R-:W-:Y:S06]  /*4db0*/  BAR.ARV 0xf, 0x100 ;  /* 0x03c4000000007b1d */ /* 0x000fec0000002000 */
[----:B------:R-:W-:-:S13]  /*4dc0*/  ISETP.NE.AND P0, PT, RZ, UR58, PT ;  /* 0x0000003aff007c0c */ /* 0x000fda000bf05270 */
[----:B0-----:R-:W-:Y:S05]  /*4dd0*/  @P0 BRA `(.L_x_3079) ;  /* 0x0000000000040947 */ /* 0x001fea0003800000 */
[----:B------:R-:W-:Y:S01]  /*4de0*/  BPT.TRAP 0x1 ;  /* 0x000000040000795c */ /* 0x000fe20000300000 */
.L_x_3079:
[----:B------:R-:W-:Y:S01]  /*4df0*/  UIADD3 UR6, UR22, -0x2, URZ ;  /* 0xfffffffe16067890 */ /* 0x000fe2000fffe03f */
[----:B-----5:R-:W-:Y:S01]  /*4e00*/  LEA R3, R3, UR44, 0x3 ;  /* 0x0000002c03037c11 */ /* 0x020fe2000f8e18ff */
[----:B------:R-:W-:Y:S02]  /*4e10*/  IMAD.U32 R0, RZ, RZ, UR21 ;  /* 0x00000015ff007e24 */ /* 0x000fe4000f8e00ff */
[----:B------:R-:W-:Y:S02]  /*4e20*/  UISETP.GE.AND UP0, UPT, UR6, UR20, UPT ;  /* 0x000000140600728c */ /* 0x000fe4000bf06270 */
[----:B------:R-:W-:-:S04]  /*4e30*/  VIADD R3, R3, 0x38860 ;  /* 0x0003886003037836 */ /* 0x000fc80000000000 */
[----:B------:R-:W-:Y:S02]  /*4e40*/  PLOP3.LUT P0, PT, PT, PT, UP0, 0x80, 0x0 ;  /* 0x000000000000781c */ /* 0x000fe40003f0f008 */
[----:B------:R-:W-:-:S04]  /*4e50*/  PRMT R3, R0, 0x654, R3 ;  /* 0x0000065400037816 */ /* 0x000fc80000000003 */
[----:B------:R0:W-:Y:S07]  /*4e60*/  SYNCS.ARRIVE.TRANS64.RED.A1T0 RZ, [R3+URZ], RZ ;  /* 0x000000ff03ff79a7 */ /* 0x0001ee000810043f */
[----:B------:R-:W-:Y:S05]  /*4e70*/  @!P0 BRA `(.L_x_3080) ;  /* 0x0000003c00708947 */ /* 0x000fea0003800000 */
[----:B------:R-:W-:-:S05]  /*4e80*/  UMOV UR22, UR6 ;  /* 0x0000000600167c82 */ /* 0x000fca0008000000 */
.L_x_3082:
        /* <DEDUP_REMOVED lines=60> */
[----:B-1----:R-:W4:Y:S04]  /*5250*/  LDL.64 R4, [R1+0x3c8] ;  /* 0x0003c80001047983 */ /* 0x002f280000100a00 */
[----:B------:R-:W4:Y:S04]  /*5260*/  LDL.64 R12, [R1+0x3d8] ;  /* 0x0003d800010c7983 */ /* 0x000f280000100a00 */
[----:B------:R-:W4:Y:S04]  /*5270*/  LDL.64 R10, [R1+0x3e8] ;  /* 0x0003e800010a7983 */ /* 0x000f280000100a00 */
[----:B------:R-:W4:Y:S04]  /*5280*/  LDL.64 R8, [R1+0x3f8] ;  /* 0x0003f80001087983 */ /* 0x000f280000100a00 */
[----:B------:R-:W4:Y:S01]  /*5290*/  LDL.64 R6, [R1+0x408] ;  /* 0x0004080001067983 */ /* 0x000f220000100a00 */
[----:B--2---:R-:W-:-:S05]  /*52a0*/  IMAD R138, R0, 0x40, R22 ;  /* 0x00000040008a7824 */ /* 0x004fca00078e0216 */
[----:B------:R-:W-:Y:S01]  /*52b0*/  LEA R138, R138, UR44, 0x2 ;  /* 0x0000002c8a8a7c11 */ /* 0x000fe2000f8e10ff */
[----:B------:R-:W-:Y:S06]  /*52c0*/  BAR.SYNC.DEFER_BLOCKING 0xe, 0x100 ;  /* 0x0384000000007b1d */ /* 0x000fec0000010000 */
[----:B0-----:R-:W3:Y:S04]  /*52d0*/  LDS R3, [R138+0x38400] ;  /* 0x038400008a037984 */ /* 0x001ee80000000800 */
[----:B------:R-:W0:Y:S01]  /*52e0*/  LDS R138, [R138+0x38420] ;  /* 0x038420008a8a7984 */ /* 0x000e220000000800 */
        /* <DEDUP_REMOVED lines=60> */
[-C--:B------:R-:W-:Y:S01]  /*56b0*/  FMUL.FTZ R80, R80, R3.reuse ;  /* 0x0000000350507220 */ /* 0x080fe20000410000 */
[----:B------:R-:W-:Y:S01]  /*56c0*/  FMUL.FTZ R81, R81, R3 ;  /* 0x0000000351517220 */ /* 0x000fe20000410000 */
[C---:B------:R-:W-:Y:S01]  /*56d0*/  FMUL.FTZ R79, R3.reuse, R79 ;  /* 0x0000004f034f7220 */ /* 0x040fe20000410000 */
[----:B------:R-:W-:Y:S01]  /*56e0*/  FMUL.FTZ R78, R3, R78 ;  /* 0x0000004e034e7220 */ /* 0x000fe20000410000 */
[C---:B0-----:R-:W-:Y:S01]  /*56f0*/  FMUL.FTZ R77, R138.reuse, R77 ;  /* 0x0000004d8a4d7220 */ /* 0x041fe20000410000 */
        /* <DEDUP_REMOVED lines=90> */
[----:B------:R0:W-:Y:S01]  /*5ca0*/  STL.64 [R1+0x3f0], R72 ;  /* 0x0003f04801007387 */ /* 0x0001e20000100a00 */
[C---:B------:R-:W-:Y:S01]  /*5cb0*/  FMUL.FTZ R7, R138.reuse, R7 ;  /* 0x000000078a077220 */ /* 0x040fe20000410000 */
[----:B------:R-:W-:Y:S02]  /*5cc0*/  FMUL.FTZ R6, R138, R6 ;  /* 0x000000068a067220 */ /* 0x000fe40000410000 */
        /* <DEDUP_REMOVED lines=322> */
[----:B------:R-:W-:Y:S01]  /*70f0*/  IMAD.MOV.U32 R5, RZ, RZ, 0x40000040 ;  /* 0x40000040ff057424 */ /* 0x000fe200078e00ff */
[----:B------:R-:W3:Y:S01]  /*7100*/  LDL R3, [R1+0x1d0] ;  /* 0x0001d00001037983 */ /* 0x000ee20000100800 */
[----:B------:R-:W-:Y:S01]  /*7110*/  IMAD.MOV.U32 R7, RZ, RZ, 0x40000040 ;  /* 0x40000040ff077424 */ /* 0x000fe200078e00ff */
[----:B------:R-:W-:Y:S02]  /*7120*/  ISETP.NE.AND P0, PT, R0, 0x2, PT ;  /* 0x000000020000780c */ /* 0x000fe40003f05270 */
[----:B------:R0:W-:Y:S01]  /*7130*/  STL [R1+0x1c8], R0 ;  /* 0x0001c80001007387 */ /* 0x0001e20000100800 */
[----:B------:R-:W-:Y:S01]  /*7140*/  R2UR UR15, R5 ;  /* 0x00000000050f72ca */ /* 0x000fe200000e0000 */
[----:B------:R-:W-:Y:S01]  /*7150*/  IMAD.MOV.U32 R5, RZ, RZ, 0x40000040 ;  /* 0x40000040ff057424 */ /* 0x000fe200078e00ff */
[----:B------:R-:W-:Y:S01]  /*7160*/  R2UR UR19, R7 ;  /* 0x00000000071372ca */ /* 0x000fe200000e0000 */
[----:B------:R-:W-:-:S03]  /*7170*/  IMAD.MOV.U32 R7, RZ, RZ, 0x40000040 ;  /* 0x40000040ff077424 */ /* 0x000fc600078e00ff */
[----:B------:R-:W-:Y:S02]  /*7180*/  R2UR UR11, R5 ;  /* 0x00000000050b72ca */ /* 0x000fe400000e0000 */
[----:B------:R-:W-:Y:S02]  /*7190*/  R2UR UR7, R7 ;  /* 0x00000000070772ca */ /* 0x000fe400000e0000 */
[----:B0-----:R-:W-:-:S05]  /*71a0*/  @!P0 IMAD.MOV.U32 R0, RZ, RZ, RZ ;  /* 0x000000ffff008224 */ /* 0x001fca00078e00ff */
[----:B------:R-:W-:Y:S02]  /*71b0*/  LEA R4, R0, UR23, 0xc ;  /* 0x0000001700047c11 */ /* 0x000fe4000f8e60ff */
[----:B------:R-:W4:Y:S02]  /*71c0*/  @!P0 LDL R0, [R1+0x1cc] ;  /* 0x0001cc0001008983 */ /* 0x000f240000100800 */
[C---:B------:R-:W-:Y:S01]  /*71d0*/  R2UR UR14, R4.reuse ;  /* 0x00000000040e72ca */ /* 0x040fe200000e0000 */
[----:B------:R-:W-:-:S05]  /*71e0*/  VIADD R6, R4, 0x80 ;  /* 0x0000008004067836 */ /* 0x000fca0000000000 */
[----:B------:R-:W-:Y:S01]  /*71f0*/  R2UR UR18, R6 ;  /* 0x00000000061272ca */ /* 0x000fe200000e0000 */
[C---:B------:R-:W-:Y:S02]  /*7200*/  VIADD R6, R4.reuse, 0x100 ;  /* 0x0000010004067836 */ /* 0x040fe40000000000 */
[----:B------:R-:W-:-:S03]  /*7210*/  VIADD R4, R4, 0x180 ;  /* 0x0000018004047836 */ /* 0x000fc60000000000 */
[----:B------:R-:W-:Y:S02]  /*7220*/  R2UR UR6, R6 ;  /* 0x00000000060672ca */ /* 0x000fe400000e0000 */
[----:B------:R-:W-:Y:S01]  /*7230*/  R2UR UR10, R4 ;  /* 0x00000000040a72ca */ /* 0x000fe200000e0000 */
        /* <DEDUP_REMOVED lines=139> */
[----:B------:R-:W-:Y:S04]  /*7af0*/  STL.128 [R1+0x3e0], R140 ;  /* 0x0003e08c01007387 */ /* 0x000fe80000100c00 */
[----:B------:R-:W-:Y:S04]  /*7b00*/  STL.128 [R1+0x3f0], R144 ;  /* 0x0003f09001007387 */ /* 0x000fe80000100c00 */
[----:B------:R-:W-:Y:S04]  /*7b10*/  STL.128 [R1+0x400], R148 ;  /* 0x0004009401007387 */ /* 0x000fe80000100c00 */
[----:B-1----:R-:W2:Y:S04]  /*7b20*/  LDL R138, [R1+0x210] ;  /* 0x00021000018a7983 */ /* 0x002ea80000100800 */
        /* <DEDUP_REMOVED lines=127> */
[----:B---3--:R-:W-:Y:S01]  /*8320*/  VIADD R3, R3, 0x1 ;  /* 0x0000000103037836 */ /* 0x008fe20000000000 */
[----:B------:R-:W-:-:S02]  /*8330*/  UISETP.NE.AND UP0, UPT, UR58, URZ, UPT ;  /* 0x0000003f3a00728c */ /* 0x000fc4000bf05270 */
[----:B--2---:R-:W-:Y:S04]  /*8340*/  STL [R1+0x210], R138 ;  /* 0x0002108a01007387 */ /* 0x004fe80000100800 */
        /* <DEDUP_REMOVED lines=129> */
[----:B------:R-:W-:-:S02]  /*8b60*/  PLOP3.LUT P1, PT, PT, PT, UP0, 0x80, 0x0 ;  /* 0x000000000000781c */ /* 0x000fc40003f2f008 */
[----:B------:R-:W-:-:S05]  /*8b70*/  @!P0 LOP3.LUT R0, R0, 0x1, RZ, 0x3c, !PT ;  /* 0x0000000100008812 */ /* 0x000fca00078e3cff */
[----:B------:R1:W-:Y:S02]  /*8b80*/  @!P0 STL [R1+0x1cc], R0 ;  /* 0x0001cc0001008387 */ /* 0x0003e40000100800 */
[----:B-1----:R-:W-:Y:S01]  /*8b90*/  IMAD.U32 R0, RZ, RZ, UR22 ;  /* 0x00000016ff007e24 */ /* 0x002fe2000f8e00ff */
[----:B------:R-:W-:-:S04]  /*8ba0*/  UIADD3 UR22, UR22, -0x1, URZ ;  /* 0xffffffff16167890 */ /* 0x000fc8000fffe03f */
[----:B------:R-:W-:Y:S01]  /*8bb0*/  ISETP.GT.AND P0, PT, R0, UR20, PT ;  /* 0x0000001400007c0c */ /* 0x000fe2000bf04270 */
[----:B0-----:R-:W-:-:S12]  /*8bc0*/  @P1 BRA `(.L_x_3081) ;  /* 0x0000000000041947 */ /* 0x001fd80003800000 */
[----:B------:R-:W-:Y:S01]  /*8bd0*/  BPT.TRAP 0x1 ;  /* 0x000000040000795c */ /* 0x000fe20000300000 */
.L_x_3081:
[----:B-----5:R-:W-:Y:S01]  /*8be0*/  LEA R4, R4, UR44, 0x3 ;  /* 0x0000002c04047c11 */ /* 0x020fe2000f8e18ff */
[----:B------:R-:W-:-:S04]  /*8bf0*/  IMAD.U32 R3, RZ, RZ, UR21 ;  /* 0x00000015ff037e24 */ /* 0x000fc8000f8e00ff */
[----:B------:R-:W-:-:S05]  /*8c00*/  VIADD R4, R4, 0x38860 ;  /* 0x0003886004047836 */ /* 0x000fca0000000000 */
[----:B------:R-:W-:-:S04]  /*8c10*/  PRMT R4, R3, 0x654, R4 ;  /* 0x0000065403047816 */ /* 0x000fc80000000004 */
[----:B------:R1:W-:Y:S01]  /*8c20*/  SYNCS.ARRIVE.TRANS64.RED.A1T0 RZ, [R4+URZ], RZ ;  /* 0x000000ff04ff79a7 */ /* 0x0003e2000810043f */
[----:B------:R-:W-:Y:S05]  /*8c30*/  @P0 BRA `(.L_x_3082) ;  /* 0xffffffc000940947 */ /* 0x000fea000383ffff */
.L_x_3080:
[----:B------:R-:W2:Y:S04]  /*8c40*/  LDL R135, [R1+0x1c8] ;  /* 0x0001c80001877983 */ /* 0x000ea80000100800 */
[----:B------:R-:W3:Y:S04]  /*8c50*/  LDL.64 R6, [R1+0x210] ;  /* 0x0002100001067983 */ /* 0x000ee80000100a00 */
[----:B-1----:R-:W4:Y:S04]  /*8c60*/  LDL.64 R4, [R1+0x220] ;  /* 0x0002200001047983 */ /* 0x002f280000100a00 */
        /* <DEDUP_REMOVED lines=61> */
[----:B0-----:R-:W5:Y:S01]  /*9040*/  LDL R3, [R1+0x1c8] ;  /* 0x0001c80001037983 */ /* 0x001f620000100800 */
[----:B--2---:R-:W-:-:S05]  /*9050*/  IMAD R135, R135, 0x40, R22 ;  /* 0x0000004087877824 */ /* 0x004fca00078e0216 */
[----:B------:R-:W-:Y:S01]  /*9060*/  LEA R135, R135, UR44, 0x2 ;  /* 0x0000002c87877c11 */ /* 0x000fe2000f8e10ff */
[----:B------:R-:W-:Y:S06]  /*9070*/  BAR.SYNC.DEFER_BLOCKING 0xe, 0x100 ;  /* 0x0384000000007b1d */ /* 0x000fec0000010000 */
[----:B------:R-:W3:Y:S04]  /*9080*/  LDS R0, [R135+0x38400] ;  /* 0x0384000087007984 */ /* 0x000ee80000000800 */
[----:B------:R-:W5:Y:S01]  /*9090*/  LDS R135, [R135+0x38420] ;  /* 0x0384200087877984 */ /* 0x000f620000000800 */
[C---:B---3--:R-:W-:Y:S01]  /*90a0*/  FMUL.FTZ R7, R0.reuse, R7 ;  /* 0x0000000700077220 */ /* 0x048fe20000410000 */
[C---:B------:R-:W-:Y:S01]  /*90b0*/  FMUL.FTZ R6, R0.reuse, R6 ;  /* 0x0000000600067220 */ /* 0x040fe20000410000 */
[C---:B----4-:R-:W-:Y:S01]  /*90c0*/  FMUL.FTZ R5, R0.reuse, R5 ;  /* 0x0000000500057220 */ /* 0x050fe20000410000 */
[----:B------:R-:W-:-:S03]  /*90d0*/  FMUL.FTZ R4, R0, R4 ;  /* 0x0000000400047220 */ /* 0x000fc60000410000 */
[----:B------:R0:W-:Y:S04]  /*90e0*/  STL.64 [R1+0x210], R6 ;  /* 0x0002100601007387 */ /* 0x0001e80000100a00 */
[----:B------:R1:W-:Y:S04]  /*90f0*/  STL.64 [R1+0x220], R4 ;  /* 0x0002200401007387 */ /* 0x0003e80000100a00 */
[----:B0-----:R-:W2:Y:S04]  /*9100*/  LDL.64 R6, [R1+0x408] ;  /* 0x0004080001067983 */ /* 0x001ea80000100a00 */
[----:B-1----:R-:W3:Y:S01]  /*9110*/  LDL.64 R4, [R1+0x3e8] ;  /* 0x0003e80001047983 */ /* 0x002ee20000100a00 */
[C---:B-----5:R-:W-:Y:S01]  /*9120*/  FMUL.FTZ R11, R135.reuse, R11 ;  /* 0x0000000b870b7220 */ /* 0x060fe20000410000 */
[C---:B------:R-:W-:Y:S01]  /*9130*/  FMUL.FTZ R10, R135.reuse, R10 ;  /* 0x0000000a870a7220 */ /* 0x040fe20000410000 */
[C---:B------:R-:W-:Y:S01]  /*9140*/  FMUL.FTZ R133, R0.reuse, R133 ;  /* 0x0000008500857220 */ /* 0x040fe20000410000 */
[C---:B------:R-:W-:Y:S01]  /*9150*/  FMUL.FTZ R132, R0.reuse, R132 ;  /* 0x0000008400847220 */ /* 0x040fe20000410000 */
[C---:B------:R-:W-:Y:S01]  /*9160*/  FMUL.FTZ R131, R0.reuse, R131 ;  /* 0x0000008300837220 */ /* 0x040fe20000410000 */
        /* <DEDUP_REMOVED lines=116> */
[----:B------:R-:W-:-:S02]  /*98b0*/  VIADD R134, R134, 0x1 ;  /* 0x0000000186867836 */ /* 0x000fc40000000000 */
[----:B0-----:R-:W-:Y:S01]  /*98c0*/  VIADD R10, R3, 0x1 ;  /* 0x00000001030a7836 */ /* 0x001fe20000000000 */
        /* <DEDUP_REMOVED lines=31> */
[----:B------:R0:W-:Y:S01]  /*9ac0*/  STL.64 [R1+0x228], R72 ;  /* 0x0002284801007387 */ /* 0x0001e20000100a00 */
[C---:B--2---:R-:W-:Y:S01]  /*9ad0*/  FMUL.FTZ R7, R135.reuse, R7 ;  /* 0x0000000787077220 */ /* 0x044fe20000410000 */
[C---:B------:R-:W-:Y:S01]  /*9ae0*/  FMUL.FTZ R6, R135.reuse, R6 ;  /* 0x0000000687067220 */ /* 0x040fe20000410000 */
[C---:B---3--:R-:W-:Y:S01]  /*9af0*/  FMUL.FTZ R5, R135.reuse, R5 ;  /* 0x0000000587057220 */ /* 0x048fe20000410000 */
[----:B------:R-:W-:Y:S01]  /*9b00*/  FMUL.FTZ R4, R135, R4 ;  /* 0x0000000487047220 */ /* 0x000fe20000410000 */
        /* <DEDUP_REMOVED lines=33> */
[----:B------:R-:W-:Y:S01]  /*9d20*/  BSSY B0, `(.L_x_3083) ;  /* 0x0000007000007945 */ /* 0x000fe20003800000 */
[----:B------:R-:W-:-:S11]  /*9d30*/  IMAD.MOV.U32 R0, RZ, RZ, 0x1 ;  /* 0x00000001ff007424 */ /* 0x000fd600078e00ff */
[----:B0-----:R-:W-:Y:S05]  /*9d40*/  @P0 BRA `(.L_x_3084) ;  /* 0x0000000000100947 */ /* 0x001fea0003800000 */
[----:B------:R-:W2:Y:S04]  /*9d50*/  LDL R4, [R1+0x1cc] ;  /* 0x0001cc0001047983 */ /* 0x000ea80000100800 */
[----:B------:R0:W-:Y:S01]  /*9d60*/  STL [R1+0x1c8], RZ ;  /* 0x0001c8ff01007387 */ /* 0x0001e20000100800 */
[----:B--2---:R-:W-:-:S05]  /*9d70*/  LOP3.LUT R4, R4, 0x1, RZ, 0x3c, !PT ;  /* 0x0000000104047812 */ /* 0x004fca00078e3cff */
[----:B------:R0:W-:Y:S02]  /*9d80*/  STL [R1+0x1cc], R4 ;  /* 0x0001cc0401007387 */ /* 0x0001e40000100800 */
.L_x_3084:
[----:B------:R-:W-:Y:S05]  /*9d90*/  BSYNC B0 ;  /* 0x0000000000007941 */ /* 0x000fea0003800000 */
.L_x_3083:
[----:B------:R-:W-:Y:S05]  /*9da0*/  BRA `(.L_x_3078) ;  /* 0x0000018c00d07947 */ /* 0x000fea0003800000 */
.L_x_3070:
[----:B------:R-:W2:Y:S01]  /*9db0*/  LDL R3, [R1+0x454] ;  /* 0x0004540001037983 */ /* 0x000ea20000100800 */
[----:B------:R-:W-:Y:S01]  /*9dc0*/  UIADD3 UR4, UP3, UR38, 0x38860, URZ ;  /* 0x0003886026047890 */ /* 0x000fe2000ff7e03f */
[----:B------:R-:W-:Y:S01]  /*9dd0*/  IMAD.MOV.U32 R11, RZ, RZ, 0x80 ;  /* 0x00000080ff0b7424 */ /* 0x000fe200078e00ff */
[----:B------:R-:W-:Y:S01]  /*9de0*/  UIADD3 UR7, UP2, UR38, 0x38850, URZ ;  /* 0x0003885026077890 */ /* 0x000fe2000ff5e03f */
[----:B------:R-:W-:Y:S01]  /*9df0*/  IMAD.MOV.U32 R5, RZ, RZ, 0x80 ;  /* 0x00000080ff057424 */ /* 0x000fe200078e00ff */
[----:B------:R-:W-:Y:S01]  /*9e00*/  UIADD3 UR11, UP0, UR38, 0x38830, URZ ;  /* 0x00038830260b7890 */ /* 0x000fe2000ff1e03f */
[----:B------:R-:W-:Y:S01]  /*9e10*/  IMAD.MOV.U32 R6, RZ, RZ, 0x80 ;  /* 0x00000080ff067424 */ /* 0x000fe200078e00ff */
[----:B------:R-:W-:Y:S01]  /*9e20*/  UIADD3 UR9, UP1, UR38, 0x38840, URZ ;  /* 0x0003884026097890 */ /* 0x000fe2000ff3e03f */
[----:B------:R-:W-:Y:S01]  /*9e30*/  IMAD.U32 R7, RZ, RZ, UR21 ;  /* 0x00000015ff077e24 */ /* 0x000fe2000f8e00ff */
[----:B------:R-:W-:Y:S01]  /*9e40*/  UIADD3.X UR8, URZ, UR39, URZ, UP2, !UPT ;  /* 0x000000273f087290 */ /* 0x000fe200097fe43f */
[----:B------:R-:W-:Y:S01]  /*9e50*/  IMAD.MOV.U32 R8, RZ, RZ, 0x100 ;  /* 0x00000100ff087424 */ /* 0x000fe200078e00ff */
[----:B------:R-:W-:Y:S01]  /*9e60*/  ULDC UR13, c[0x0][0x448] ;  /* 0x00011200000d7ab9 */ /* 0x000fe20000000800 */
[----:B------:R-:W-:Y:S01]  /*9e70*/  IMAD.U32 R9, RZ, RZ, UR21 ;  /* 0x00000015ff097e24 */ /* 0x000fe2000f8e00ff */
[----:B------:R-:W-:Y:S01]  /*9e80*/  UIADD3.X UR12, URZ, UR39, URZ, UP0, !UPT ;  /* 0x000000273f0c7290 */ /* 0x000fe200087fe43f */
[----:B-1----:R-:W-:Y:S01]  /*9e90*/  IMAD.U32 R0, RZ, RZ, UR7 ;  /* 0x00000007ff007e24 */ /* 0x002fe2000f8e00ff */
[----:B------:R-:W-:Y:S01]  /*9ea0*/  UIADD3.X UR10, URZ, UR39, URZ, UP1, !UPT ;  /* 0x000000273f0a7290 */ /* 0x000fe20008ffe43f */
[----:B------:R-:W-:Y:S01]  /*9eb0*/  IMAD.U32 R12, RZ, RZ, UR5 ;  /* 0x00000005ff0c7e24 */ /* 0x000fe2000f8e00ff */
[----:B------:R-:W-:Y:S01]  /*9ec0*/  UISETP.NE.AND UP4, UPT, UR13, 0x1, UPT ;  /* 0x000000010d00788c */ /* 0x000fe2000bf85270 */
[----:B------:R0:W-:Y:S01]  /*9ed0*/  STL.64 [R1+0x30], R8 ;  /* 0x0000300801007387 */ /* 0x0001e20000100a00 */
[----:B------:R-:W-:Y:S01]  /*9ee0*/  UIADD3 UR40, UR48, 0x1, -UR47 ;  /* 0x0000000130287890 */ /* 0x000fe2000fffe82f */
[----:B------:R-:W-:Y:S01]  /*9ef0*/  IADD3 R39, P0, R2, 0x28, RZ ;  /* 0x0000002802277810 */ /* 0x000fe20007f1e0ff */
[----:B------:R-:W-:Y:S01]  /*9f00*/  UP2UR UR41, UPR, URZ, 0x10 ;  /* 0x000000103f297883 */ /* 0x000fe20008000000 */
[----:B------:R-:W-:Y:S03]  /*9f10*/  STL [R1+0x50], R12 ;  /* 0x0000500c01007387 */ /* 0x000fe60000100800 */
[----:B------:R-:W-:Y:S01]  /*9f20*/  IMAD.X R44, RZ, RZ, R18, P0 ;  /* 0x000000ffff2c7224 */ /* 0x000fe200000e0612 */
[----:B------:R-:W-:Y:S02]  /*9f30*/  STL [R1+0x10], RZ ;  /* 0x000010ff01007387 */ /* 0x000fe40000100800 */
[----:B------:R-:W-:Y:S01]  /*9f40*/  @UP4 ULDC UR7, c[0x0][0x44c] ;  /* 0x0001130000074ab9 */ /* 0x000fe20000000800 */
[----:B0-----:R-:W-:Y:S01]  /*9f50*/  IMAD.U32 R8, RZ, RZ, UR11 ;  /* 0x0000000bff087e24 */ /* 0x001fe2000f8e00ff */
[----:B------:R-:W-:Y:S01]  /*9f60*/  STL [R1+0x38], RZ ;  /* 0x000038ff01007387 */ /* 0x000fe20000100800 */
[----:B------:R-:W-:-:S05]  /*9f70*/  IMAD.U32 R9, RZ, RZ, UR12 ;  /* 0x0000000cff097e24 */ /* 0x000fca000f8e00ff */
[----:B------:R-:W-:Y:S01]  /*9f80*/  STL.64 [R1+0x18], R8 ;  /* 0x0000180801007387 */ /* 0x000fe20000100a00 */
[----:B--2---:R-:W-:Y:S01]  /*9f90*/  R2UR UR6, R3 ;  /* 0x00000000030672ca */ /* 0x004fe200000e0000 */
[----:B------:R-:W-:Y:S01]  /*9fa0*/  IMAD.U32 R3, RZ, RZ, UR8 ;  /* 0x00000008ff037e24 */ /* 0x000fe2000f8e00ff */
[----:B------:R-:W-:-:S11]  /*9fb0*/  USHF.L.U32 UR8, UR5, 0x6, URZ ;  /* 0x0000000605087899 */ /* 0x000fd6000800063f */
[----:B------:R-:W-:Y:S02]  /*9fc0*/  IMAD.U32 R10, RZ, RZ, UR6 ;  /* 0x00000006ff0a7e24 */ /* 0x000fe4000f8e00ff */
[----:B------:R-:W-:Y:S01]  /*9fd0*/  IMAD.U32 R4, RZ, RZ, UR6 ;  /* 0x00000006ff047e24 */ /* 0x000fe2000f8e00ff */
[----:B------:R-:W-:Y:S02]  /*9fe0*/  UIADD3.X UR6, URZ, UR39, URZ, UP3, !UPT ;  /* 0x000000273f067290 */ /* 0x000fe40009ffe43f */
[----:B------:R0:W-:Y:S04]  /*9ff0*/  STL.64 [R1+0x28], R10 ;  /* 0x0000280a01007387 */ /* 0x0001e80000100a00 */
[----:B------:R1:W-:Y:S01]  /*a000*/  STL.128 [R1], R4 ;  /* 0x0000000401007387 */ /* 0x0003e20000100c00 */
[----:B0-----:R-:W-:Y:S01]  /*a010*/  IMAD.U32 R10, RZ, RZ, UR4 ;  /* 0x00000004ff0a7e24 */ /* 0x001fe2000f8e00ff */
[----:B------:R-:W-:Y:S01]  /*a020*/  ULDC.64 UR4, c[0x0][0xad8] ;  /* 0x0002b60000047ab9 */ /* 0x000fe20000000a00 */
[----:B------:R-:W-:Y:S01]  /*a030*/  IMAD.U32 R11, RZ, RZ, UR6 ;  /* 0x00000006ff0b7e24 */ /* 0x000fe2000f8e00ff */
[----:B------:R-:W-:-:S02]  /*a040*/  UISETP.GE.AND UP0, UPT, UR5, 0x1, UPT ;  /* 0x000000010500788c */ /* 0x000fc4000bf06270 */
[----:B------:R-:W-:Y:S02]  /*a050*/  @UP4 UIADD3 UR6, UR8, 0x3f, URZ ;  /* 0x0000003f08064890 */ /* 0x000fe4000fffe03f */
[----:B------:R-:W-:Y:S01]  /*a060*/  UP2UR UR43, UPR, URZ, 0x1 ;  /* 0x000000013f2b7883 */ /* 0x000fe20008000000 */
[----:B-1----:R-:W-:Y:S01]  /*a070*/  IMAD.MOV.U32 R6, RZ, RZ, R10 ;  /* 0x000000ffff067224 */ /* 0x002fe200078e000a */
[----:B------:R-:W-:Y:S01]  /*a080*/  UIMAD.WIDE.U32 UR6, UR6, UR7, URZ ;  /* 0x00000007060672a5 */ /* 0x000fe2000f8e003f */
[----:B------:R-:W-:Y:S01]  /*a090*/  IMAD.MOV.U32 R7, RZ, RZ, R11 ;  /* 0x000000ffff077224 */ /* 0x000fe200078e000b */
[----:B------:R-:W-:Y:S01]  /*a0a0*/  PLOP3.LUT P1, PT, PT, PT, UP0, 0x40, 0x0 ;  /* 0x000000000000781c */ /* 0x000fe20003f2e808 */
[----:B------:R-:W-:Y:S02]  /*a0b0*/  IMAD.MOV.U32 R4, RZ, RZ, R0 ;  /* 0x000000ffff047224 */ /* 0x000fe400078e0000 */
[----:B------:R-:W-:Y:S02]  /*a0c0*/  IMAD.MOV.U32 R5, RZ, RZ, R3 ;  /* 0x000000ffff057224 */ /* 0x000fe400078e0003 */
[----:B------:R-:W-:Y:S01]  /*a0d0*/  IMAD.U32 R10, RZ, RZ, UR9 ;  /* 0x00000009ff0a7e24 */ /* 0x000fe2000f8e00ff */
[----:B------:R-:W-:Y:S01]  /*a0e0*/  UIADD3 UR9, UR8, 0x3f, URZ ;  /* 0x0000003f08097890 */ /* 0x000fe2000fffe03f */
[----:B------:R-:W-:Y:S01]  /*a0f0*/  IMAD.U32 R11, RZ, RZ, UR10 ;  /* 0x0000000aff0b7e24 */ /* 0x000fe2000f8e00ff */
[----:B------:R0:W-:Y:S01]  /*a100*/  STL.128 [R1+0x40], R4 ;  /* 0x0000400401007387 */ /* 0x0001e20000100c00 */
[----:B------:R-:W-:-:S02]  /*a110*/  @UP4 ULDC UR10, c[0x0][0x450] ;  /* 0x00011400000a4ab9 */ /* 0x000fc40000000800 */
[----:B------:R-:W-:Y:S01]  /*a120*/  @UP4 USHF.R.U32.HI UR9, URZ, UR10, UR7 ;  /* 0x0000000a3f094299 */ /* 0x000fe20008011607 */
[----:B------:R0:W-:Y:S03]  /*a130*/  STL.64 [R1+0x20], R10 ;  /* 0x0000200a01007387 */ /* 0x0001e60000100a00 */
[----:B------:R-:W-:-:S04]  /*a140*/  UIADD3 UR6, UR40, UR9, URZ ;  /* 0x0000000928067290 */ /* 0x000fc8000fffe03f */
[----:B------:R-:W-:Y:S01]  /*a150*/  UIADD3 UR4, UR6, UR4, URZ ;  /* 0x0000000406047290 */ /* 0x000fe2000fffe03f */
[----:B------:R-:W-:Y:S11]  /*a160*/  @P1 BRA `(.L_x_3085) ;  /* 0x0000000000441947 */ /* 0x000ff60003800000 */
        /* <DEDUP_REMOVED lines=10> */
.L_x_3086:
[----:B------:R-:W-:-:S11]  /*a210*/  UISETP.NE.AND UP0, UPT, UR5, 0x1, UPT ;  /* 0x000000010500788c */ /* 0x000fd6000bf05270 */
[----:B------:R-:W-:Y:S02]  /*a220*/  @UP0 ULDC.64 UR10, c[0x0][0xae0] ;  /* 0x0002b800000a0ab9 */ /* 0x000fe40000000a00 */
[----:B------:R-:W-:-:S04]  /*a230*/  UIMAD.WIDE.U32 UR6, UR9, UR10, URZ ;  /* 0x0000000a090672a5 */ /* 0x000fc8000f8e003f */
[----:B------:R-:W-:-:S12]  /*a240*/  @UP0 USHF.R.U32.HI UR9, URZ, UR11, UR7 ;  /* 0x0000000b3f090299 */ /* 0x000fd80008011607 */
.L_x_3087:
[----:B------:R-:W-:-:S04]  /*a250*/  UIMAD UR9, UR9, UR5, UR5 ;  /* 0x00000005090972a4 */ /* 0x000fc8000f8e0205 */
[----:B------:R-:W-:-:S04]  /*a260*/  UISETP.LT.AND UP0, UPT, UR4, UR9, UPT ;  /* 0x000000090400728c */ /* 0x000fc8000bf01270 */
[----:B------:R-:W-:-:S12]  /*a270*/  USEL UR4, UR4, UR9, UP0 ;  /* 0x0000000904047287 */ /* 0x000fd80008000000 */
.L_x_3085:
[----:B------:R-:W-:Y:S02]  /*a280*/  UISETP.NE.AND UP0, UPT, UR41, URZ, UPT ;  /* 0x0000003f2900728c */ /* 0x000fe4000bf05270 */
[----:B------:R-:W-:Y:S02]  /*a290*/  UIADD3 UR10, UR48, 0x3f, URZ ;  /* 0x0000003f300a7890 */ /* 0x000fe4000fffe03f */
[----:B------:R-:W-:Y:S02]  /*a2a0*/  UIADD3 UR4, UR4, 0x3f, URZ ;  /* 0x0000003f04047890 */ /* 0x000fe4000fffe03f */
[----:B------:R-:W-:Y:S02]  /*a2b0*/  UISETP.GE.AND UP1, UPT, UR5, 0x1, UPT ;  /* 0x000000010500788c */ /* 0x000fe4000bf26270 */
[----:B------:R-:W-:Y:S02]  /*a2c0*/  USHF.R.S32.HI UR11, URZ, 0x1f, UR10 ;  /* 0x0000001f3f0b7899 */ /* 0x000fe4000801140a */
[----:B------:R-:W-:Y:S01]  /*a2d0*/  USHF.R.S32.HI UR9, URZ, 0x1f, UR4 ;  /* 0x0000001f3f097899 */ /* 0x000fe20008011404 */
[----:B------:R-:W-:Y:S01]  /*a2e0*/  @UP0 ULDC UR6, c[0x0][0x44c] ;  /* 0x0001130000060ab9 */ /* 0x000fe20000000800 */
[----:B------:R-:W-:Y:S01]  /*a2f0*/  ULEA.HI UR11, UR11, UR10, URZ, 0x6 ;  /* 0x0000000a0b0b7291 */ /* 0x000fe2000f8f303f */
[----:B------:R-:W-:Y:S01]  /*a300*/  PLOP3.LUT P0, PT, PT, PT, UP1, 0x40, 0x0 ;  /* 0x000000000000781c */ /* 0x000fe20003f0e818 */
[----:B------:R-:W-:-:S02]  /*a310*/  UIMAD.WIDE.U32 UR6, UR8, UR6, URZ ;  /* 0x00000006080672a5 */ /* 0x000fc4000f8e003f */
[----:B------:R-:W-:Y:S01]  /*a320*/  ULEA.HI UR9, UR9, UR4, URZ, 0x6 ;  /* 0x0000000409097291 */ /* 0x000fe2000f8f303f */
[----:B------:R-:W-:Y:S01]  /*a330*/  @UP0 ULDC UR12, c[0x0][0x450] ;  /* 0x00011400000c0ab9 */ /* 0x000fe20000000800 */
[----:B------:R-:W-:Y:S02]  /*a340*/  UIADD3 UR45, UR48, -UR47, URZ ;  /* 0x8000002f302d7290 */ /* 0x000fe4000fffe03f */
[----:B------:R-:W-:Y:S02]  /*a350*/  USHF.R.S32.HI UR11, URZ, 0x6, UR11 ;  /* 0x000000063f0b7899 */ /* 0x000fe4000801140b */
[----:B------:R-:W-:Y:S02]  /*a360*/  USHF.R.S32.HI UR9, URZ, 0x6, UR9 ;  /* 0x000000063f097899 */ /* 0x000fe40008011409 */
[----:B------:R-:W-:Y:S02]  /*a370*/  @UP0 USHF.R.U32.HI UR8, URZ, UR12, UR7 ;  /* 0x0000000c3f080299 */ /* 0x000fe40008011607 */
[----:B------:R-:W-:-:S02]  /*a380*/  UISETP.LT.AND UP0, UPT, UR9, UR11, UPT ;  /* 0x0000000b0900728c */ /* 0x000fc4000bf01270 */
[----:B------:R-:W-:Y:S01]  /*a390*/  UIADD3 UR8, UR45, UR8, URZ ;  /* 0x000000082d087290 */ /* 0x000fe2000fffe03f */
[----:B------:R-:W-:Y:S01]  /*a3a0*/  ULDC UR4, c[0x0][0xad4] ;  /* 0x0002b50000047ab9 */ /* 0x000fe20000000800 */
[----:B------:R-:W-:Y:S02]  /*a3b0*/  USEL UR6, UR9, UR11, UP0 ;  /* 0x0000000b09067287 */ /* 0x000fe40008000000 */
[----:B------:R-:W-:Y:S01]  /*a3c0*/  UIADD3 UR7, UR8, -UR4, URZ ;  /* 0x8000000408077290 */ /* 0x000fe2000fffe03f */
[----:B------:R-:W-:Y:S11]  /*a3d0*/  @P0 BRA `(.L_x_3088) ;  /* 0x0000000000480947 */ /* 0x000ff60003800000 */
        /* <DEDUP_REMOVED lines=11> */
.L_x_3089:
[----:B------:R-:W-:-:S11]  /*a490*/  UISETP.NE.AND UP0, UPT, UR5, 0x1, UPT ;  /* 0x000000010500788c */ /* 0x000fd6000bf05270 */
[----:B------:R-:W-:Y:S02]  /*a4a0*/  @UP0 ULDC.64 UR10, c[0x0][0xae0] ;  /* 0x0002b800000a0ab9 */ /* 0x000fe40000000a00 */
[----:B------:R-:W-:-:S04]  /*a4b0*/  UIMAD.WIDE.U32 UR8, UR4, UR10, URZ ;  /* 0x0000000a040872a5 */ /* 0x000fc8000f8e003f */
[----:B------:R-:W-:-:S12]  /*a4c0*/  @UP0 USHF.R.U32.HI UR4, URZ, UR11, UR9 ;  /* 0x0000000b3f040299 */ /* 0x000fd80008011609 */
.L_x_3090:
[----:B------:R-:W-:-:S04]  /*a4d0*/  UIMAD UR4, UR4, UR5, URZ ;  /* 0x00000005040472a4 */ /* 0x000fc8000f8e023f */
[----:B------:R-:W-:-:S04]  /*a4e0*/  UISETP.LT.AND UP0, UPT, UR7, UR4, UPT ;  /* 0x000000040700728c */ /* 0x000fc8000bf01270 */
[----:B------:R-:W-:-:S12]  /*a4f0*/  USEL UR7, UR7, UR4, !UP0 ;  /* 0x0000000407077287 */ /* 0x000fd8000c000000 */
.L_x_3088:
        /* <DEDUP_REMOVED lines=13> */
[----:B0-----:R-:W-:Y:S01]  /*a5d0*/  IMAD.U32 R4, RZ, RZ, UR12 ;  /* 0x0000000cff047e24 */ /* 0x001fe2000f8e00ff */
        /* <DEDUP_REMOVED lines=33> */
.L_x_3091:
[----:B------:R-:W-:Y:S01]  /*a7f0*/  UIMAD UR42, UR10, UR4, UR42 ;  /* 0x000000040a2a72a4 */ /* 0x000fe2000f8e022a */
[----:B------:R-:W-:Y:S02]  /*a800*/  IMAD.U32 R0, RZ, RZ, UR6 ;  /* 0x00000006ff007e24 */ /* 0x000fe4000f8e00ff */
[----:B------:R-:W-:-:S05]  /*a810*/  IMAD.U32 R3, RZ, RZ, UR4 ;  /* 0x00000004ff037e24 */ /* 0x000fca000f8e00ff */
[----:B------:R-:W-:-:S04]  /*a820*/  VIADDMNMX R0, R3, UR42, R0, PT ;  /* 0x0000002a03007c46 */ /* 0x000fc8000b800100 */
[----:B------:R-:W-:Y:S02]  /*a830*/  R2UR UR46, R0 ;  /* 0x00000000002e72ca */ /* 0x000fe400000e0000 */
[----:B------:R-:W-:-:S11]  /*a840*/  PRMT R0, RZ, 0x7610, R0 ;  /* 0x00007610ff007816 */ /* 0x000fd60000000000 */
[----:B------:R-:W-:-:S06]  /*a850*/  UISETP.GT.AND UP0, UPT, UR46, UR42, UPT ;  /* 0x0000002a2e00728c */ /* 0x000fcc000bf04270 */
[----:B------:R-:W-:-:S13]  /*a860*/  PLOP3.LUT P0, PT, PT, PT, UP0, 0x80, 0x0 ;  /* 0x000000000000781c */ /* 0x000fda0003f0f008 */
[----:B------:R-:W-:Y:S05]  /*a870*/  @!P0 BRA `(.L_x_3078) ;  /* 0x00000184001c8947 */ /* 0x000fea0003800000 */
[----:B------:R-:W1:Y:S01]  /*a880*/  SHFL.IDX PT, R0, R208, RZ, 0x1f ;  /* 0x00001fffd0007589 */ /* 0x000e6200000e0000 */
[----:B------:R-:W-:Y:S01]  /*a890*/  UIADD3 UR8, UR44, 0x400, URZ ;  /* 0x000004002c087890 */ /* 0x000fe2000fffe03f */
[----:B0-----:R-:W-:Y:S01]  /*a8a0*/  IMAD.MOV.U32 R4, RZ, RZ, 0x1 ;  /* 0x00000001ff047424 */ /* 0x001fe200078e00ff */
[----:B------:R-:W-:Y:S01]  /*a8b0*/  UIADD3 UR6, UR44, 0x26400, URZ ;  /* 0x000264002c067890 */ /* 0x000fe2000fffe03f */
[----:B------:R-:W0:Y:S01]  /*a8c0*/  S2R R26, SR_TID.X ;  /* 0x00000000001a7919 */ /* 0x000e220000002100 */
[----:B------:R-:W-:Y:S01]  /*a8d0*/  UIADD3 UR5, UR44, 0x22400, URZ ;  /* 0x000224002c057890 */ /* 0x000fe2000fffe03f */
[----:B------:R-:W-:Y:S01]  /*a8e0*/  IMAD.MOV.U32 R5, RZ, RZ, RZ ;  /* 0x000000ffff057224 */ /* 0x000fe200078e00ff */
[----:B------:R-:W-:Y:S01]  /*a8f0*/  USHF.R.U32.HI UR6, URZ, 0x4, UR6 ;  /* 0x000000043f067899 */ /* 0x000fe20008011606 */
[----:B------:R-:W-:Y:S01]  /*a900*/  IMAD.MOV.U32 R6, RZ, RZ, 0x1 ;  /* 0x00000001ff067424 */ /* 0x000fe200078e00ff */
[----:B------:R-:W-:Y:S01]  /*a910*/  USHF.R.U32.HI UR7, URZ, 0x4, UR8 ;  /* 0x000000043f077899 */ /* 0x000fe20008011608 */
[----:B------:R-:W-:Y:S01]  /*a920*/  IMAD.MOV.U32 R7, RZ, RZ, RZ ;  /* 0x000000ffff077224 */ /* 0x000fe200078e00ff */
[----:B------:R-:W-:Y:S01]  /*a930*/  USHF.R.U32.HI UR5, URZ, 0x4, UR5 ;  /* 0x000000043f057899 */ /* 0x000fe20008011605 */
[----:B------:R-:W2:Y:S01]  /*a940*/  S2R R13, SR_TID.X ;  /* 0x00000000000d7919 */ /* 0x000ea20000002100 */
[----:B------:R-:W-:Y:S01]  /*a950*/  ULOP3.LUT UR6, UR6, 0x3fff, URZ, 0xc0, !UPT ;  /* 0x00003fff06067892 */ /* 0x000fe2000f8ec03f */
[----:B------:R-:W-:Y:S01]  /*a960*/  IMAD.MOV.U32 R11, RZ, RZ, 0x40000040 ;  /* 0x40000040ff0b7424 */ /* 0x000fe200078e00ff */
[----:B------:R-:W-:Y:S01]  /*a970*/  ULOP3.LUT UR7, UR7, 0x3fff, URZ, 0xc0, !UPT ;  /* 0x00003fff07077892 */ /* 0x000fe2000f8ec03f */
[----:B------:R3:W-:Y:S01]  /*a980*/  STL.128 [R1+0x60], R4 ;  /* 0x0000600401007387 */ /* 0x0007e20000100c00 */
[----:B------:R-:W-:Y:S01]  /*a990*/  ULOP3.LUT UR5, UR5, 0x3fff, URZ, 0xc0, !UPT ;  /* 0x00003fff05057892 */ /* 0x000fe2000f8ec03f */
[C---:B------:R-:W-:Y:S01]  /*a9a0*/  IADD3 R48, P5, R2.reuse, 0x60, RZ ;  /* 0x0000006002307810 */ /* 0x040fe20007fbe0ff */
[----:B------:R-:W-:Y:S01]  /*a9b0*/  ULOP3.LUT UR6, UR6, 0x10000, URZ, 0xfc, !UPT ;  /* 0x0001000006067892 */ /* 0x000fe2000f8efc3f */
[C---:B------:R-:W-:Y:S01]  /*a9c0*/  IADD3 R27, P1, R2.reuse, 0x74, RZ ;  /* 0x00000074021b7810 */ /* 0x040fe20007f3e0ff */
[----:B------:R-:W-:Y:S01]  /*a9d0*/  ULOP3.LUT UR7, UR7, 0x10000, URZ, 0xfc, !UPT ;  /* 0x0001000007077892 */ /* 0x000fe2000f8efc3f */
[----:B------:R-:W-:Y:S01]  /*a9e0*/  IADD3 R24, P6, R2, 0x58, RZ ;  /* 0x0000005802187810 */ /* 0x000fe20007fde0ff */
[----:B------:R-:W-:Y:S01]  /*a9f0*/  ULOP3.LUT UR5, UR5, 0x10000, URZ, 0xfc, !UPT ;  /* 0x0001000005057892 */ /* 0x000fe2000f8efc3f */
[----:B-1----:R-:W-:Y:S01]  /*aa00*/  LEA.HI R3, R0, R0, RZ, 0x1 ;  /* 0x0000000000037211 */ /* 0x002fe200078f08ff */
[----:B------:R-:W-:Y:S01]  /*aa10*/  UIADD3 UR4, UR44, 0x20400, URZ ;  /* 0x000204002c047890 */ /* 0x000fe2000fffe03f */
[C---:B------:R-:W-:Y:S01]  /*aa20*/  IADD3 R41, P0, R2.reuse, 0x68, RZ ;  /* 0x0000006802297810 */ /* 0x040fe20007f1e0ff */
[----:B------:R-:W-:Y:S01]  /*aa30*/  UIADD3 UR9, UP0, UR38, 0x38400, URZ ;  /* 0x0003840026097890 */ /* 0x000fe2000ff1e03f */
[----:B------:R-:W-:Y:S01]  /*aa40*/  LOP3.LUT R3, R3, 0x6, RZ, 0xc0, !PT ;  /* 0x0000000603037812 */ /* 0x000fe200078ec0ff */
[----:B------:R-:W-:Y:S01]  /*aa50*/  USHF.R.U32.HI UR4, URZ, 0x4, UR4 ;  /* 0x000000043f047899 */ /* 0x000fe20008011604 */
[----:B------:R-:W-:Y:S01]  /*aa60*/  IADD3 R43, P4, R2, 0x78, RZ ;  /* 0x00000078022b7810 */ /* 0x000fe20007f9e0ff */
[----:B------:R-:W-:Y:S01]  /*aa70*/  UIADD3.X UR10, URZ, UR39, URZ, UP0, !UPT ;  /* 0x000000273f0a7290 */ /* 0x000fe200087fe43f */
[----:B---3--:R-:W-:Y:S01]  /*aa80*/  IMAD.U32 R4, RZ, RZ, UR6 ;  /* 0x00000006ff047e24 */ /* 0x008fe2000f8e00ff */
[----:B------:R-:W-:Y:S01]  /*aa90*/  ULOP3.LUT UR4, UR4, 0x3fff, URZ, 0xc0, !UPT ;  /* 0x00003fff04047892 */ /* 0x000fe2000f8ec03f */
[----:B------:R-:W-:Y:S01]  /*aaa0*/  IMAD.IADD R0, R0, 0x1, -R3 ;  /* 0x0000000100007824 */ /* 0x000fe200078e0a03 */
[----:B------:R-:W-:Y:S01]  /*aab0*/  IADD3 R42, P3, R2, 0x80, RZ ;  /* 0x00000080022a7810 */ /* 0x000fe20007f7e0ff */
[----:B------:R-:W-:Y:S01]  /*aac0*/  IMAD.U32 R6, RZ, RZ, UR7 ;  /* 0x00000007ff067e24 */ /* 0x000fe2000f8e00ff */
[----:B------:R-:W-:Y:S01]  /*aad0*/  ULOP3.LUT UR4, UR4, 0x10000, URZ, 0xfc, !UPT ;  /* 0x0001000004047892 */ /* 0x000fe2000f8efc3f */
[----:B------:R-:W-:Y:S01]  /*aae0*/  IMAD.MOV.U32 R5, RZ, RZ, 0x40000040 ;  /* 0x40000040ff057424 */ /* 0x000fe200078e00ff */
[----:B------:R-:W-:Y:S01]  /*aaf0*/  LEA R0, R0, UR8, 0xf ;  /* 0x0000000800007c11 */ /* 0x000fe2000f8e78ff */
[----:B------:R-:W-:Y:S01]  /*ab00*/  IMAD.MOV.U32 R7, RZ, RZ, 0x40000040 ;  /* 0x40000040ff077424 */ /* 0x000fe200078e00ff */
[----:B------:R-:W-:Y:S01]  /*ab10*/  IADD3 R38, P2, R2, 0x88, RZ ;  /* 0x0000008802267810 */ /* 0x000fe20007f5e0ff */
[----:B0-----:R-:W-:Y:S01]  /*ab20*/  VIADD R12, R26, 0xffffff80 ;  /* 0xffffff801a0c7836 */ /* 0x001fe20000000000 */
[----:B------:R-:W-:Y:S01]  /*ab30*/  SHF.R.U32.HI R0, RZ, 0x4, R0 ;  /* 0x00000004ff007819 */ /* 0x000fe20000011600 */
[----:B------:R-:W-:Y:S01]  /*ab40*/  IMAD.U32 R3, RZ, RZ, UR5 ;  /* 0x00000005ff037e24 */ /* 0x000fe2000f8e00ff */
[----:B------:R-:W-:Y:S01]  /*ab50*/  STL.128 [R1+0x90], R4 ;  /* 0x0000900401007387 */ /* 0x000fe20000100c00 */
[----:B------:R-:W-:Y:S01]  /*ab60*/  IMAD.U32 R10, RZ, RZ, UR4 ;  /* 0x00000004ff0a7e24 */ /* 0x000fe2000f8e00ff */
[----:B------:R-:W-:Y:S01]  /*ab70*/  LOP3.LUT R0, R0, 0x3fff, RZ, 0xc0, !PT ;  /* 0x00003fff00007812 */ /* 0x000fe200078ec0ff */
[----:B------:R-:W-:Y:S01]  /*ab80*/  IMAD.U32 R8, RZ, RZ, UR9 ;  /* 0x00000009ff087e24 */ /* 0x000fe2000f8e00ff */
[----:B------:R0:W-:Y:S01]  /*ab90*/  STL [R1+0x74], R12 ;  /* 0x0000740c01007387 */ /* 0x0001e20000100800 */
[----:B------:R-:W-:Y:S01]  /*aba0*/  IMAD.U32 R9, RZ, RZ, UR10 ;  /* 0x0000000aff097e24 */ /* 0x000fe2000f8e00ff */
[----:B------:R-:W-:Y:S01]  /*abb0*/  LOP3.LUT R0, R0, 0x2000000, RZ, 0xfc, !PT ;  /* 0x0200000000007812 */ /* 0x000fe200078efcff */
[----:B------:R-:W-:Y:S01]  /*abc0*/  UIADD3 UR4, UR44, 0x36400, URZ ;  /* 0x000364002c047890 */ /* 0x000fe2000fffe03f */
[----:B------:R1:W-:Y:S01]  /*abd0*/  STL.64 [R1+0x78], R10 ;  /* 0x0000780a01007387 */ /* 0x0003e20000100a00 */
[----:B--2---:R-:W-:-:S02]  /*abe0*/  VIADD R14, R13, 0xffffff80 ;  /* 0xffffff800d0e7836 */ /* 0x004fc40000000000 */
[----:B------:R-:W-:Y:S01]  /*abf0*/  ULOP3.LUT UP0, URZ, UR4, 0x3ff, URZ, 0xc0, !UPT ;  /* 0x000003ff043f7892 */ /* 0x000fe2000f80c03f */
[----:B------:R1:W-:Y:S01]  /*ac00*/  STL.64 [R1+0x58], R8 ;  /* 0x0000580801007387 */ /* 0x0003e20000100a00 */
[----:B------:R-:W-:Y:S02]  /*ac10*/  VIADD R13, R13, 0xffffff80 ;  /* 0xffffff800d0d7836 */ /* 0x000fe40000000000 */
[----:B------:R-:W-:Y:S01]  /*ac20*/  IMAD.X R55, RZ, RZ, R18, P5 ;  /* 0x000000ffff377224 */ /* 0x000fe200028e0612 */
[----:B0-----:R1:W5:Y:S01]  /*ac30*/  LDL R12, [R1+0x450] ;  /* 0x00045000010c7983 */ /* 0x0013620000100800 */
[----:B------:R-:W-:Y:S01]  /*ac40*/  IMAD.MOV.U32 R4, RZ, RZ, R3 ;  /* 0x000000ffff047224 */ /* 0x000fe200078e0003 */
[----:B------:R-:W-:Y:S01]  /*ac50*/  SHF.R.S32.HI R13, RZ, 0x1f, R13 ;  /* 0x0000001fff0d7819 */ /* 0x000fe2000001140d */
[----:B------:R-:W-:Y:S01]  /*ac60*/  IMAD.MOV.U32 R6, RZ, RZ, R0 ;  /* 0x000000ffff067224 */ /* 0x000fe200078e0000 */
[----:B------:R1:W5:Y:S01]  /*ac70*/  LDL R3, [R1+0x458] ;  /* 0x0004580001037983 */ /* 0x0003620000100800 */
[----:B------:R-:W-:Y:S01]  /*ac80*/  PLOP3.LUT P5, PT, PT, PT, UP0, 0x80, 0x0 ;  /* 0x000000000000781c */ /* 0x000fe20003faf008 */
[--C-:B------:R-:W-:Y:S01]  /*ac90*/  IMAD.X R28, RZ, RZ, R18.reuse, P1 ;  /* 0x000000ffff1c7224 */ /* 0x100fe200008e0612 */
[----:B------:R-:W-:Y:S01]  /*aca0*/  LEA.HI R13, R13, R14, RZ, 0x5 ;  /* 0x0000000e0d0d7211 */ /* 0x000fe200078f28ff */
[----:B------:R1:W-:Y:S01]  /*acb0*/  STL.128 [R1+0x80], R4 ;  /* 0x0000800401007387 */ /* 0x0003e20000100c00 */
[----:B------:R-:W-:Y:S01]  /*acc0*/  IMAD.X R25, RZ, RZ, R18, P6 ;  /* 0x000000ffff197224 */ /* 0x000fe200030e0612 */
[----:B------:R-:W-:-:S02]  /*acd0*/  IADD3 R40, P1, R2, 0x90, RZ ;  /* 0x0000009002287810 */ /* 0x000fc40007f3e0ff */
[----:B------:R-:W-:Y:S02]  /*ace0*/  SHF.R.S32.HI R13, RZ, 0x5, R13 ;  /* 0x00000005ff0d7819 */ /* 0x000fe4000001140d */
[----:B------:R-:W-:Y:S01]  /*acf0*/  IADD3 R46, P6, R2, 0x98, RZ ;  /* 0x00000098022e7810 */ /* 0x000fe20007fde0ff */
[--C-:B------:R-:W-:Y:S02]  /*ad00*/  IMAD.X R50, RZ, RZ, R18.reuse, P0 ;  /* 0x000000ffff327224 */ /* 0x100fe400000e0612 */
[----:B------:R-:W-:Y:S02]  /*ad10*/  IMAD.MOV.U32 R0, RZ, RZ, R13 ;  /* 0x000000ffff007224 */ /* 0x000fe400078e000d */
[--C-:B------:R-:W-:Y:S02]  /*ad20*/  IMAD.X R52, RZ, RZ, R18.reuse, P4 ;  /* 0x000000ffff347224 */ /* 0x100fe400020e0612 */
[--C-:B------:R-:W-:Y:S02]  /*ad30*/  IMAD.X R51, RZ, RZ, R18.reuse, P3 ;  /* 0x000000ffff337224 */ /* 0x100fe400018e0612 */
[----:B------:R-:W-:-:S02]  /*ad40*/  IMAD.X R45, RZ, RZ, R18, P2 ;  /* 0x000000ffff2d7224 */ /* 0x000fc400010e0612 */
[--C-:B------:R-:W-:Y:S02]  /*ad50*/  IMAD.X R49, RZ, RZ, R18.reuse, P1 ;  /* 0x000000ffff317224 */ /* 0x100fe400008e0612 */
[----:B------:R-:W-:Y:S01]  /*ad60*/  IMAD.X R47, RZ, RZ, R18, P6 ;  /* 0x000000ffff2f7224 */ /* 0x000fe200030e0612 */
[----:B-1----:R-:W-:Y:S06]  /*ad70*/  @!P5 BRA `(.L_x_3092) ;  /* 0x000000000070d947 */ /* 0x002fec0003800000 */
        /* <DEDUP_REMOVED lines=12> */
[----:B-----5:R-:W-:Y:S02]  /*ae40*/  IMAD.MOV.U32 R12, RZ, RZ, 0x1 ;  /* 0x00000001ff0c7424 */ /* 0x020fe400078e00ff */
[----:B------:R-:W-:-:S07]  /*ae50*/  IMAD.MOV.U32 R13, RZ, RZ, RZ ;  /* 0x000000ffff0d7224 */ /* 0x000fce00078e00ff */
[----:B------:R-:W-:-:S07]  /*ae60*/  LEPC R20, `(.L_x_3093) ;  /* 0x000000001014794e */ /* 0x000fce0000000000 */
[----:B0-----:R-:W-:Y:S05]  /*ae70*/  CALL.ABS.NOINC R14 ;  /* 0x000000000e007343 */ /* 0x001fea0003c00000 */
.L_x_3093:
[----:B------:R-:W2:Y:S02]  /*ae80*/  LDL R7, [R1+0x74] ;  /* 0x0000740001077983 */ /* 0x000ea40000100800 */
[----:B--2---:R-:W-:-:S04]  /*ae90*/  SHF.R.S32.HI R0, RZ, 0x1f, R7 ;  /* 0x0000001fff007819 */ /* 0x004fc80000011407 */
[CC--:B------:R-:W-:Y:S02]  /*aea0*/  LEA.HI R3, R0.reuse, R7.reuse, RZ, 0x4 ;  /* 0x0000000700037211 */ /* 0x0c0fe400078f20ff */
[----:B------:R-:W-:Y:S02]  /*aeb0*/  LEA.HI R0, R0, R7, RZ, 0x5 ;  /* 0x0000000700007211 */ /* 0x000fe400078f28ff */
[----:B------:R-:W-:Y:S02]  /*aec0*/  SHF.R.S32.HI R4, RZ, 0x4, R3 ;  /* 0x00000004ff047819 */ /* 0x000fe40000011403 */
[----:B------:R-:W-:Y:S02]  /*aed0*/  SHF.R.S32.HI R0, RZ, 0x5, R0 ;  /* 0x00000005ff007819 */ /* 0x000fe40000011400 */
[C---:B------:R-:W-:Y:S02]  /*aee0*/  LEA.HI R5, R3.reuse, R4, RZ, 0x1 ;  /* 0x0000000403057211 */ /* 0x040fe400078f08ff */
[----:B------:R-:W-:-:S02]  /*aef0*/  LOP3.LUT R3, R3, 0xfffffff0, RZ, 0xc0, !PT ;  /* 0xfffffff003037812 */ /* 0x000fc400078ec0ff */
[----:B------:R-:W-:-:S03]  /*af00*/  LOP3.LUT R5, R5, 0x1ffffffe, RZ, 0xc0, !PT ;  /* 0x1ffffffe05057812 */ /* 0x000fc600078ec0ff */
[----:B------:R-:W-:Y:S02]  /*af10*/  IMAD.IADD R3, R7, 0x1, -R3 ;  /* 0x0000000107037824 */ /* 0x000fe400078e0a03 */
[----:B------:R-:W-:-:S04]  /*af20*/  IMAD.IADD R5, R4, 0x1, -R5 ;  /* 0x0000000104057824 */ /* 0x000fc800078e0a05 */
[----:B------:R-:W-:-:S07]  /*af30*/  IMAD.SHL.U32 R12, R5, 0x8, RZ ;  /* 0x00000008050c7824 */ /* 0x000fce00078e00ff */
.L_x_3092:
[----:B------:R-:W2:Y:S01]  /*af40*/  LDL R53, [R1+0x1d4] ;  /* 0x0001d40001357983 */ /* 0x000ea20000100800 */
[----:B-----5:R-:W-:Y:S01]  /*af50*/  SHF.R.S32.HI R4, RZ, 0x1f, R3 ;  /* 0x0000001fff047819 */ /* 0x020fe20000011403 */
[----:B------:R-:W-:Y:S01]  /*af60*/  VIADD R10, R26, 0xffffff80 ;  /* 0xffffff801a0a7836 */ /* 0x000fe20000000000 */
[----:B------:R-:W-:Y:S01]  /*af70*/  IADD3 R8, P0, R2, 0xfc, RZ ;  /* 0x000000fc02087810 */ /* 0x000fe20007f1e0ff */
[----:B------:R0:W-:Y:S01]  /*af80*/  STL.64 [R1+0xc0], R24 ;  /* 0x0000c01801007387 */ /* 0x0001e20000100a00 */
[----:B------:R-:W-:Y:S01]  /*af90*/  LEA.HI R4, R4, R3, RZ, 0x3 ;  /* 0x0000000304047211 */ /* 0x000fe200078f18ff */
[----:B------:R-:W1:Y:S01]  /*afa0*/  LDC.64 R20, c[0x0][0xad0] ;  /* 0x0002b400ff147b82 */ /* 0x000e620000000a00 */
[----:B------:R-:W-:Y:S01]  /*afb0*/  IMAD.U32 R30, RZ, RZ, UR38 ;  /* 0x00000026ff1e7e24 */ /* 0x000fe2000f8e00ff */
[----:B------:R3:W-:Y:S01]  /*afc0*/  STL [R1+0xcc], R10 ;  /* 0x0000cc0a01007387 */ /* 0x0007e20000100800 */
[C---:B------:R-:W-:Y:S01]  /*afd0*/  LOP3.LUT R6, R4.reuse, 0xfffffff8, RZ, 0xc0, !PT ;  /* 0xfffffff804067812 */ /* 0x040fe200078ec0ff */
[----:B------:R-:W-:Y:S01]  /*afe0*/  IMAD.SHL.U32 R4, R4, 0x40, RZ ;  /* 0x0000004004047824 */ /* 0x000fe200078e00ff */
[C---:B------:R-:W-:Y:S01]  /*aff0*/  IADD3 R14, P3, R2.reuse, 0xa0, RZ ;  /* 0x000000a0020e7810 */ /* 0x040fe20007f7e0ff */
[----:B------:R-:W-:Y:S01]  /*b000*/  IMAD.X R11, RZ, RZ, R18, P0 ;  /* 0x000000ffff0b7224 */ /* 0x000fe200000e0612 */
[----:B------:R-:W-:Y:S01]  /*b010*/  IADD3 R26, P2, R2, 0xb0, RZ ;  /* 0x000000b0021a7810 */ /* 0x000fe20007f5e0ff */
[----:B------:R-:W-:Y:S01]  /*b020*/  IMAD.IADD R3, R3, 0x1, -R6 ;  /* 0x0000000103037824 */ /* 0x000fe200078e0a06 */
[----:B------:R-:W-:Y:S01]  /*b030*/  LOP3.LUT R7, R4, 0xfffffe00, RZ, 0xc0, !PT ;  /* 0xfffffe0004077812 */ /* 0x000fe200078ec0ff */
[----:B------:R-:W-:Y:S01]  /*b040*/  IMAD.U32 R31, RZ, RZ, UR39 ;  /* 0x00000027ff1f7e24 */ /* 0x000fe2000f8e00ff */
[----:B------:R-:W-:Y:S01]  /*b050*/  IADD3 R6, P1, R2, 0x70, RZ ;  /* 0x0000007002067810 */ /* 0x000fe20007f3e0ff */
[C---:B------:R-:W-:Y:S01]  /*b060*/  IMAD.SHL.U32 R5, R3.reuse, 0x40, RZ ;  /* 0x0000004003057824 */ /* 0x040fe200078e00ff */
[----:B------:R-:W-:Y:S01]  /*b070*/  LOP3.LUT P0, RZ, R3, 0x2, RZ, 0xc0, !PT ;  /* 0x0000000203ff7812 */ /* 0x000fe2000780c0ff */
[----:B------:R-:W-:Y:S01]  /*b080*/  IMAD R0, R0, 0x400, R7 ;  /* 0x0000040000007824 */ /* 0x000fe200078e0207 */
[----:B------:R-:W-:Y:S01]  /*b090*/  STL.64 [R1+0xb0], R22 ;  /* 0x0000b01601007387 */ /* 0x000fe20000100a00 */
[----:B------:R-:W-:Y:S01]  /*b0a0*/  IMAD.X R13, RZ, RZ, R18, P1 ;  /* 0x000000ffff0d7224 */ /* 0x000fe200008e0612 */
[----:B------:R-:W-:Y:S01]  /*b0b0*/  LOP3.LUT R5, R5, 0x1c0, RZ, 0xc0, !PT ;  /* 0x000001c005057812 */ /* 0x000fe200078ec0ff */
[----:B------:R-:W-:Y:S01]  /*b0c0*/  IMAD.MOV.U32 R32, RZ, RZ, 0x10 ;  /* 0x00000010ff207424 */ /* 0x000fe200078e00ff */
[----:B------:R-:W-:Y:S01]  /*b0d0*/  LOP3.LUT P1, RZ, R3, 0x4, RZ, 0xc0, !PT ;  /* 0x0000000403ff7812 */ /* 0x000fe2000782c0ff */
[----:B------:R-:W-:Y:S01]  /*b0e0*/  IMAD.MOV.U32 R7, RZ, RZ, R13 ;  /* 0x000000ffff077224 */ /* 0x000fe200078e000d */
[----:B------:R-:W-:Y:S01]  /*b0f0*/  LOP3.LUT R4, R5, 0x8, R12, 0xf8, !PT ;  /* 0x0000000805047812 */ /* 0x000fe200078ef80c */
[----:B------:R-:W-:Y:S01]  /*b100*/  IMAD.MOV.U32 R12, RZ, RZ, R27 ;  /* 0x000000ffff0c7224 */ /* 0x000fe200078e001b */
[----:B------:R-:W-:Y:S01]  /*b110*/  SHF.R.U32.HI R5, RZ, 0x3, R5 ;  /* 0x00000003ff057819 */ /* 0x000fe20000011605 */
[----:B------:R-:W-:Y:S01]  /*b120*/  IMAD.MOV.U32 R13, RZ, RZ, R28 ;  /* 0x000000ffff0d7224 */ /* 0x000fe200078e001c */
[----:B------:R-:W-:Y:S01]  /*b130*/  SEL R32, R32, 0xfffffff0, !P0 ;  /* 0xfffffff020207807 */ /* 0x000fe20004000000 */
[----:B------:R-:W-:Y:S01]  /*b140*/  IMAD.X R15, RZ, RZ, R18, P3 ;  /* 0x000000ffff0f7224 */ /* 0x000fe200018e0612 */
[----:B------:R-:W-:Y:S01]  /*b150*/  LOP3.LUT R9, R4, R5, RZ, 0x3c, !PT ;  /* 0x0000000504097212 */ /* 0x000fe200078e3cff */
[----:B------:R-:W-:Y:S01]  /*b160*/  IMAD.MOV.U32 R4, RZ, RZ, R8 ;  /* 0x000000ffff047224 */ /* 0x000fe200078e0008 */
[----:B------:R-:W-:Y:S01]  /*b170*/  STL.U8 [R1+0xc8], RZ ;  /* 0x0000c8ff01007387 */ /* 0x000fe20000100000 */
[----:B------:R-:W-:Y:S01]  /*b180*/  IMAD.MOV.U32 R5, RZ, RZ, R11 ;  /* 0x000000ffff057224 */ /* 0x000fe200078e000b */
[----:B------:R-:W-:Y:S01]  /*b190*/  BSSY B0, `(.L_x_3094) ;  /* 0x0000024000007945 */ /* 0x000fe20003800000 */
[----:B0-----:R-:W-:Y:S01]  /*b1a0*/  IMAD.IADD R25, R0, 0x1, R9 ;  /* 0x0000000100197824 */ /* 0x001fe200078e0209 */
[----:B---3--:R-:W0:Y:S01]  /*b1b0*/  LDC.64 R10, c[0x0][0xae0] ;  /* 0x0002b800ff0a7b82 */ /* 0x008e220000000a00 */
[----:B------:R-:W-:Y:S01]  /*b1c0*/  IMAD.X R27, RZ, RZ, R18, P2 ;  /* 0x000000ffff1b7224 */ /* 0x000fe200010e0612 */
[----:B------:R3:W-:Y:S01]  /*b1d0*/  STL.128 [R1+0x100], R4 ;  /* 0x0001000401007387 */ /* 0x0007e20000100c00 */
[----:B------:R-:W-:-:S03]  /*b1e0*/  IMAD.WIDE.U32 R24, R25, 0x2, R30 ;  /* 0x0000000219187825 */ /* 0x000fc600078e001e */
[----:B------:R4:W-:Y:S01]  /*b1f0*/  STL.128 [R1+0x110], R12 ;  /* 0x0001100c01007387 */ /* 0x0009e20000100c00 */
[----:B------:R-:W-:Y:S01]  /*b200*/  IMAD.MOV.U32 R33, RZ, RZ, 0x20 ;  /* 0x00000020ff217424 */ /* 0x000fe200078e00ff */
[----:B------:R-:W0:Y:S01]  /*b210*/  LDC.64 R8, c[0x0][0xad8] ;  /* 0x0002b600ff087b82 */ /* 0x000e220000000a00 */
[----:B------:R-:W-:Y:S01]  /*b220*/  IADD3 R28, P0, R24, 0x36400, RZ ;  /* 0x00036400181c7810 */ /* 0x000fe20007f1e0ff */
[----:B------:R0:W-:Y:S01]  /*b230*/  STL.64 [R1+0xb8], R26 ;  /* 0x0000b81a01007387 */ /* 0x0001e20000100a00 */
[----:B------:R-:W-:Y:S01]  /*b240*/  IMAD.MOV.U32 R24, RZ, RZ, RZ ;  /* 0x000000ffff187224 */ /* 0x000fe200078e00ff */
[----:B------:R-:W-:Y:S02]  /*b250*/  SEL R33, R33, 0xffffffe0, !P1 ;  /* 0xffffffe021217807 */ /* 0x000fe40004800000 */
[----:B------:R-:W-:Y:S01]  /*b260*/  IMAD.X R29, RZ, RZ, R25, P0 ;  /* 0x000000ffff1d7224 */ /* 0x000fe200000e0619 */
[----:B------:R0:W-:Y:S01]  /*b270*/  STL.U8 [R1+0x120], RZ ;  /* 0x000120ff01007387 */ /* 0x0001e20000100000 */
[----:B---3--:R-:W3:Y:S01]  /*b280*/  LDC R6, c[0x0][0x450] ;  /* 0x00011400ff067b82 */ /* 0x008ee20000000800 */
[----:B-1----:R-:W-:-:S02]  /*b290*/  IMAD.MOV.U32 R7, RZ, RZ, R20 ;  /* 0x000000ffff077224 */ /* 0x002fc400078e0014 */
[----:B------:R1:W-:Y:S01]  /*b2a0*/  STL.64 [R1+0xa0], R32 ;  /* 0x0000a02001007387 */ /* 0x0003e20000100a00 */
[----:B----4-:R-:W-:Y:S02]  /*b2b0*/  IMAD.U32 R13, RZ, RZ, UR48 ;  /* 0x00000030ff0d7e24 */ /* 0x010fe4000f8e00ff */
[----:B------:R-:W-:Y:S01]  /*b2c0*/  IMAD.U32 R12, RZ, RZ, UR47 ;  /* 0x0000002fff0c7e24 */ /* 0x000fe2000f8e00ff */
[----:B------:R1:W-:Y:S01]  /*b2d0*/  STL.64 [R1+0xa8], R28 ;  /* 0x0000a81c01007387 */ /* 0x0003e20000100a00 */
[----:B------:R-:W3:Y:S01]  /*b2e0*/  LDC.64 R4, c[0x0][0x448] ;  /* 0x00011200ff047b82 */ /* 0x000ee20000000a00 */
[----:B------:R-:W-:Y:S02]  /*b2f0*/  IMAD.MOV.U32 R14, RZ, RZ, R21 ;  /* 0x000000ffff0e7224 */ /* 0x000fe400078e0015 */
[----:B0-----:R-:W-:Y:S02]  /*b300*/  IMAD.MOV.U32 R26, RZ, RZ, R10 ;  /* 0x000000ffff1a7224 */ /* 0x001fe400078e000a */
[----:B------:R-:W-:-:S02]  /*b310*/  IMAD.MOV.U32 R27, RZ, RZ, R11 ;  /* 0x000000ffff1b7224 */ /* 0x000fc400078e000b */
[----:B------:R-:W-:Y:S02]  /*b320*/  IMAD.MOV.U32 R15, RZ, RZ, R8 ;  /* 0x000000ffff0f7224 */ /* 0x000fe400078e0008 */
[----:B------:R-:W-:-:S03]  /*b330*/  IMAD.MOV.U32 R25, RZ, RZ, R9 ;  /* 0x000000ffff197224 */ /* 0x000fc600078e0009 */
[----:B------:R1:W-:Y:S04]  /*b340*/  STL.128 [R1+0xd0], R12 ;  /* 0x0000d00c01007387 */ /* 0x0003e80000100c00 */
[----:B------:R1:W-:Y:S04]  /*b350*/  STL.128 [R1+0xe0], R24 ;  /* 0x0000e01801007387 */ /* 0x0003e80000100c00 */
[----:B---3--:R1:W-:Y:S01]  /*b360*/  STL.128 [R1+0xf0], R4 ;  /* 0x0000f00401007387 */ /* 0x0083e20000100c00 */
[----:B--2---:R-:W-:-:S04]  /*b370*/  LEA.HI R0, R53, R53, RZ, 0x1 ;  /* 0x0000003535007211 */ /* 0x004fc800078f08ff */
[----:B------:R-:W-:-:S05]  /*b380*/  LOP3.LUT R0, R0, 0xfffffffe, RZ, 0xc0, !PT ;  /* 0xfffffffe00007812 */ /* 0x000fca00078ec0ff */
[----:B------:R-:W-:-:S05]  /*b390*/  IMAD.IADD R0, R53, 0x1, -R0 ;  /* 0x0000000135007824 */ /* 0x000fca00078e0a00 */
[----:B------:R-:W-:-:S04]  /*b3a0*/  SHF.L.U32 R0, R0, 0x1f, RZ ;  /* 0x0000001f00007819 */ /* 0x000fc800000006ff */
[----:B------:R-:W0:Y:S02]  /*b3b0*/  SYNCS.PHASECHK.TRANS64.TRYWAIT P0, [UR44+0x38800], R0 ;  /* 0x03880000ff0075a7 */ /* 0x000e24000800016c */
[----:B01----:R-:W-:Y:S05]  /*b3c0*/  @!P0 BRA `(.L_x_3095) ;  /* 0x0000023c003c8947 */ /* 0x003fea0003800000 */
.L_x_3315:
[----:B------:R-:W-:Y:S05]  /*b3d0*/  BSYNC B0 ;  /* 0x0000000000007941 */ /* 0x000fea0003800000 */
.L_x_3094:
[----:B------:R-:W2:Y:S04]  /*b3e0*/  LDL R32, [R1] ;  /* 0x0000000001207983 */ /* 0x000ea80000100800 */
[----:B------:R1:W5:Y:S01]  /*b3f0*/  LDL.64 R20, [R1+0x1c8] ;  /* 0x0001c80001147983 */ /* 0x0003620000100a00 */
[C---:B------:R-:W-:Y:S01]  /*b400*/  IADD3 R14, P0, R2.reuse, 0xc8, RZ ;  /* 0x000000c8020e7810 */ /* 0x040fe20007f1e0ff */
[----:B------:R-:W-:Y:S01]  /*b410*/  IMAD.MOV.U32 R12, RZ, RZ, R48 ;  /* 0x000000ffff0c7224 */ /* 0x000fe200078e0030 */
[C---:B------:R-:W-:Y:S01]  /*b420*/  IADD3 R7, P1, R2.reuse, 0x100, RZ ;  /* 0x0000010002077810 */ /* 0x040fe20007f3e0ff */
[----:B------:R-:W-:Y:S01]  /*b430*/  IMAD.MOV.U32 R13, RZ, RZ, R55 ;  /* 0x000000ffff0d7224 */ /* 0x000fe200078e0037 */
[C---:B------:R-:W-:Y:S01]  /*b440*/  IADD3 R4, P2, R2.reuse, 0x108, RZ ;  /* 0x0000010802047810 */ /* 0x040fe20007f5e0ff */
[--C-:B------:R-:W-:Y:S01]  /*b450*/  IMAD.X R15, RZ, RZ, R18.reuse, P0 ;  /* 0x000000ffff0f7224 */ /* 0x100fe200000e0612 */
[C---:B0-----:R-:W-:Y:S01]  /*b460*/  IADD3 R0, P0, R2.reuse, 0x1d4, RZ ;  /* 0x000001d402007810 */ /* 0x041fe20007f1e0ff */
[----:B------:R-:W-:Y:S01]  /*b470*/  IMAD.X R24, RZ, RZ, R18, P1 ;  /* 0x000000ffff187224 */ /* 0x000fe200008e0612 */
[----:B------:R-:W-:Y:S01]  /*b480*/  IADD3 R26, P1, R2, 0x120, RZ ;  /* 0x00000120021a7810 */ /* 0x000fe20007f3e0ff */
[----:B------:R-:W-:Y:S01]  /*b490*/  IMAD.MOV.U32 R28, RZ, RZ, R42 ;  /* 0x000000ffff1c7224 */ /* 0x000fe200078e002a */
[----:B------:R0:W-:Y:S01]  /*b4a0*/  STL.128 [R1+0x130], R12 ;  /* 0x0001300c01007387 */ /* 0x0001e20000100c00 */
[----:B------:R-:W-:Y:S01]  /*b4b0*/  IMAD.X R3, RZ, RZ, R18, P0 ;  /* 0x000000ffff037224 */ /* 0x000fe200000e0612 */
[----:B------:R-:W-:Y:S01]  /*b4c0*/  BSSY B0, `(.L_x_3096) ;  /* 0x0000034000007945 */ /* 0x000fe20003800000 */
[----:B------:R-:W-:-:S02]  /*b4d0*/  IMAD.MOV.U32 R29, RZ, RZ, R51 ;  /* 0x000000ffff1d7224 */ /* 0x000fc400078e0033 */
[----:B------:R-:W-:-:S03]  /*b4e0*/  IMAD.X R27, RZ, RZ, R18, P1 ;  /* 0x000000ffff1b7224 */ /* 0x000fc600008e0612 */
[----:B------:R-:W-:Y:S04]  /*b4f0*/  STL.128 [R1+0x150], R28 ;  /* 0x0001501c01007387 */ /* 0x000fe80000100c00 */
[----:B------:R-:W-:Y:S01]  /*b500*/  STL.64 [R1+0x1c0], R26 ;  /* 0x0001c01a01007387 */ /* 0x000fe20000100a00 */
[----:B0-----:R-:W-:Y:S02]  /*b510*/  IMAD.MOV.U32 R14, RZ, RZ, R43 ;  /* 0x000000ffff0e7224 */ /* 0x001fe400078e002b */
[----:B------:R-:W-:Y:S02]  /*b520*/  IMAD.MOV.U32 R15, RZ, RZ, R52 ;  /* 0x000000ffff0f7224 */ /* 0x000fe400078e0034 */
[----:B------:R-:W-:Y:S02]  /*b530*/  IMAD.MOV.U32 R12, RZ, RZ, R2 ;  /* 0x000000ffff0c7224 */ /* 0x000fe400078e0002 */
[----:B------:R-:W-:-:S05]  /*b540*/  IMAD.MOV.U32 R13, RZ, RZ, R18 ;  /* 0x000000ffff0d7224 */ /* 0x000fca00078e0012 */
[----:B------:R0:W-:Y:S02]  /*b550*/  STL.128 [R1+0x140], R12 ;  /* 0x0001400c01007387 */ /* 0x0001e40000100c00 */
[----:B0-----:R-:W-:Y:S02]  /*b560*/  IMAD.MOV.U32 R14, RZ, RZ, R39 ;  /* 0x000000ffff0e7224 */ /* 0x001fe400078e0027 */
[----:B------:R-:W-:Y:S02]  /*b570*/  IMAD.MOV.U32 R15, RZ, RZ, R44 ;  /* 0x000000ffff0f7224 */ /* 0x000fe400078e002c */
[----:B------:R-:W-:Y:S01]  /*b580*/  IMAD.MOV.U32 R12, RZ, RZ, R0 ;  /* 0x000000ffff0c7224 */ /* 0x000fe200078e0000 */
[----:B------:R-:W-:Y:S01]  /*b590*/  IADD3 R0, P0, R2, 0x1d8, RZ ;  /* 0x000001d802007810 */ /* 0x000fe20007f1e0ff */
[----:B------:R-:W-:-:S04]  /*b5a0*/  IMAD.MOV.U32 R13, RZ, RZ, R3 ;  /* 0x000000ffff0d7224 */ /* 0x000fc800078e0003 */
[----:B------:R-:W-:Y:S01]  /*b5b0*/  IMAD.X R3, RZ, RZ, R18, P0 ;  /* 0x000000ffff037224 */ /* 0x000fe200000e0612 */
[----:B------:R0:W-:Y:S01]  /*b5c0*/  STL.128 [R1+0x160], R12 ;  /* 0x0001600c01007387 */ /* 0x0001e20000100c00 */
[----:B------:R-:W-:Y:S01]  /*b5d0*/  IADD3 R25, P0, R2, 0xb8, RZ ;  /* 0x000000b802197810 */ /* 0x000fe20007f1e0ff */
        /* <DEDUP_REMOVED lines=8> */
[----:B------:R-:W-:Y:S02]  /*b660*/  IMAD.MOV.U32 R15, RZ, RZ, R3 ;  /* 0x000000ffff0f7224 */ /* 0x000fe400078e0003 */
[----:B------:R-:W-:-:S02]  /*b670*/  IMAD.X R0, RZ, RZ, R18, P0 ;  /* 0x000000ffff007224 */ /* 0x000fc400000e0612 */
[----:B------:R-:W-:Y:S01]  /*b680*/  IMAD.X R3, RZ, RZ, R18, P2 ;  /* 0x000000ffff037224 */ /* 0x000fe200010e0612 */
[----:B------:R0:W-:Y:S02]  /*b690*/  STL.128 [R1+0x180], R12 ;  /* 0x0001800c01007387 */ /* 0x0001e40000100c00 */
[----:B0-----:R-:W-:Y:S02]  /*b6a0*/  IMAD.MOV.U32 R14, RZ, RZ, R36 ;  /* 0x000000ffff0e7224 */ /* 0x001fe400078e0024 */
[----:B------:R-:W-:Y:S02]  /*b6b0*/  IMAD.MOV.U32 R15, RZ, RZ, R37 ;  /* 0x000000ffff0f7224 */ /* 0x000fe400078e0025 */
[----:B------:R-:W-:Y:S02]  /*b6c0*/  IMAD.MOV.U32 R12, RZ, RZ, R7 ;  /* 0x000000ffff0c7224 */ /* 0x000fe400078e0007 */
[----:B------:R-:W-:Y:S01]  /*b6d0*/  IMAD.MOV.U32 R13, RZ, RZ, R24 ;  /* 0x000000ffff0d7224 */ /* 0x000fe200078e0018 */
[----:B------:R-:W-:-:S04]  /*b6e0*/  IADD3 R24, P0, R2, 0x1c8, RZ ;  /* 0x000001c802187810 */ /* 0x000fc80007f1e0ff */
[----:B------:R0:W-:Y:S02]  /*b6f0*/  STL.128 [R1+0x190], R12 ;  /* 0x0001900c01007387 */ /* 0x0001e40000100c00 */
[----:B0-----:R-:W-:Y:S02]  /*b700*/  IMAD.MOV.U32 R12, RZ, RZ, R25 ;  /* 0x000000ffff0c7224 */ /* 0x001fe400078e0019 */
[----:B------:R-:W-:Y:S02]  /*b710*/  IMAD.MOV.U32 R13, RZ, RZ, R0 ;  /* 0x000000ffff0d7224 */ /* 0x000fe400078e0000 */
[----:B------:R-:W-:Y:S02]  /*b720*/  IMAD.MOV.U32 R14, RZ, RZ, R4 ;  /* 0x000000ffff0e7224 */ /* 0x000fe400078e0004 */
[----:B------:R-:W-:Y:S02]  /*b730*/  IMAD.MOV.U32 R15, RZ, RZ, R3 ;  /* 0x000000ffff0f7224 */ /* 0x000fe400078e0003 */
[----:B------:R-:W-:-:S03]  /*b740*/  IMAD.X R25, RZ, RZ, R18, P0 ;  /* 0x000000ffff197224 */ /* 0x000fc600000e0612 */
[----:B------:R0:W-:Y:S04]  /*b750*/  STL.128 [R1+0x1a0], R12 ;  /* 0x0001a00c01007387 */ /* 0x0001e80000100c00 */
[----:B------:R1:W-:Y:S01]  /*b760*/  STL.64 [R1+0x128], R24 ;  /* 0x0001281801007387 */ /* 0x0003e20000100a00 */
        /* <DEDUP_REMOVED lines=9> */
.L_x_3097:
[----:B------:R-:W-:Y:S05]  /*b800*/  BSYNC B0 ;  /* 0x0000000000007941 */ /* 0x000fea0003800000 */
.L_x_3096:
        /* <DEDUP_REMOVED lines=8> */
.L_x_3099:
[----:B------:R-:W-:Y:S05]  /*b890*/  BSYNC B0 ;  /* 0x0000000000007941 */ /* 0x000fea0003800000 */
.L_x_3098:
[----:B------:R-:W-:Y:S04]  /*b8a0*/  BSSY B0, `(.L_x_3100) ;  /* 0x0000004000007945 */ /* 0x000fe80003800000 */
[----:B-1----:R-:W-:Y:S05]  /*b8b0*/  @P0 BRA `(.L_x_3101) ;  /* 0x0000000000080947 */ /* 0x002fea0003800000 */
[----:B------:R-:W1:Y:S02]  /*b8c0*/  SYNCS.PHASECHK.TRANS64.TRYWAIT P0, [R20+URZ], R21 ;  /* 0x00000015140075a7 */ /* 0x000e64000800017f */
[----:B-1----:R-:W-:Y:S05]  /*b8d0*/  @!P0 BRA `(.L_x_3102) ;  /* 0x0000023800108947 */ /* 0x002fea0003800000 */
.L_x_3101:
[----:B------:R-:W-:Y:S05]  /*b8e0*/  BSYNC B0 ;  /* 0x0000000000007941 */ /* 0x000fea0003800000 */
.L_x_3100:
[----:B------:R-:W2:Y:S04]  /*b8f0*/  LDL R7, [R1+0x1c8] ;  /* 0x0001c80001077983 */ /* 0x000ea80000100800 */
[----:B------:R-:W2:Y:S01]  /*b900*/  LDL.64 R12, [R1+0x80] ;  /* 0x00008000010c7983 */ /* 0x000ea20000100a00 */
[----:B------:R-:W-:Y:S05]  /*b910*/  WARPSYNC.ALL ;  /* 0x0000000000007948 */ /* 0x000fea0003800000 */
[----:B------:R-:W3:Y:S04]  /*b920*/  LDL.64 R24, [R1+0x78] ;  /* 0x0000780001187983 */ /* 0x000ee80000100a00 */
[----:B------:R-:W4:Y:S04]  /*b930*/  LDL.64 R14, [R1+0x78] ;  /* 0x00007800010e7983 */ /* 0x000f280000100a00 */
[----:B01----:R-:W5:Y:S04]  /*b940*/  LDL.64 R20, [R1+0x78] ;  /* 0x0000780001147983 */ /* 0x003f680000100a00 */
[----:B------:R-:W5:Y:S01]  /*b950*/  LDL.64 R56, [R1+0x78] ;  /* 0x0000780001387983 */ /* 0x000f620000100a00 */
[----:B--2---:R-:W-:Y:S01]  /*b960*/  IMAD R12, R7, 0x200, R12 ;  /* 0x00000200070c7824 */ /* 0x004fe200078e020c */
[----:B------:R-:W-:-:S02]  /*b970*/  R2UR UR7, R13 ;  /* 0x000000000d0772ca */ /* 0x000fc400000e0000 */
[----:B------:R-:W2:Y:S01]  /*b980*/  LDL R3, [R1+0x1d4] ;  /* 0x0001d40001037983 */ /* 0x000ea20000100800 */
[C---:B------:R-:W-:Y:S01]  /*b990*/  VIADD R58, R12.reuse, 0x2 ;  /* 0x000000020c3a7836 */ /* 0x040fe20000000000 */
[----:B------:R-:W-:Y:S01]  /*b9a0*/  R2UR UR6, R12 ;  /* 0x000000000c0672ca */ /* 0x000fe200000e0000 */
[----:B------:R-:W-:Y:S01]  /*b9b0*/  IMAD.MOV.U32 R59, RZ, RZ, R13 ;  /* 0x000000ffff3b7224 */ /* 0x000fe200078e000d */
[----:B------:R0:W-:Y:S01]  /*b9c0*/  STL [R1+0x60], RZ ;  /* 0x000060ff01007387 */ /* 0x0001e20000100800 */
[----:B------:R-:W-:Y:S01]  /*b9d0*/  BSSY B0, `(.L_x_3103) ;  /* 0x000002c000007945 */ /* 0x000fe20003800000 */
[----:B---3--:R-:W-:Y:S02]  /*b9e0*/  R2UR UR4, R24 ;  /* 0x00000000180472ca */ /* 0x008fe400000e0000 */
[----:B------:R-:W-:Y:S02]  /*b9f0*/  R2UR UR5, R25 ;  /* 0x00000000190572ca */ /* 0x000fe400000e0000 */
[----:B------:R-:W-:Y:S01]  /*ba00*/  WARPGROUP.ARRIVE ;  /* 0x00000000000079c5 */ /* 0x000fe20000000000 */
        /* <DEDUP_REMOVED lines=40> */
.L_x_3316:
[----:B------:R-:W-:Y:S05]  /*bc90*/  BSYNC B0 ;  /* 0x0000000000007941 */ /* 0x000fea0003800000 */
.L_x_3103:
[----:B0-----:R-:W2:Y:S04]  /*bca0*/  LDL R3, [R1+0x28] ;  /* 0x0000280001037983 */ /* 0x001ea80000100800 */
[----:B------:R0:W5:Y:S01]  /*bcb0*/  LDL.64 R12, [R1+0x1c8] ;  /* 0x0001c800010c7983 */ /* 0x0001620000100a00 */
[----:B------:R-:W-:Y:S01]  /*bcc0*/  BSSY B0, `(.L_x_3105) ;  /* 0x0000005000007945 */ /* 0x000fe20003800000 */
[----:B--2---:R-:W-:-:S04]  /*bcd0*/  LOP3.LUT R3, R3, 0x1, RZ, 0xfc, !PT ;  /* 0x0000000103037812 */ /* 0x004fc800078efcff */
[----:B------:R-:W-:-:S13]  /*bce0*/  ISETP.NE.AND P1, PT, R3, 0x3, PT ;  /* 0x000000030300780c */ /* 0x000fda0003f25270 */
[----:B0-----:R-:W-:Y:S05]  /*bcf0*/  @!P1 BRA `(.L_x_3106) ;  /* 0x0000000000049947 */ /* 0x001fea0003800000 */
[----:B------:R-:W-:Y:S01]  /*bd00*/  BPT.TRAP 0x1 ;  /* 0x000000040000795c */ /* 0x000fe20000300000 */
.L_x_3106:
[----:B------:R-:W-:Y:S05]  /*bd10*/  BSYNC B0 ;  /* 0x0000000000007941 */ /* 0x000fea0003800000 */
.L_x_3105:
        /* <DEDUP_REMOVED lines=8> */
.L_x_3108:
[----:B------:R-:W-:Y:S05]  /*bda0*/  BSYNC B0 ;  /* 0x0000000000007941 */ /* 0x000fea0003800000 */
.L_x_3107:
[----:B------:R-:W-:Y:S04]  /*bdb0*/  BSSY B0, `(.L_x_3109) ;  /* 0x0000004000007945 */ /* 0x000fe80003800000 */
[----:B-1----:R-:W-:Y:S05]  /*bdc0*/  @P0 BRA `(.L_x_3110) ;  /* 0x0000000000080947 */ /* 0x002fea0003800000 */
[----:B------:R-:W1:Y:S02]  /*bdd0*/  SYNCS.PHASECHK.TRANS64.TRYWAIT P0, [R12+URZ], R13 ;  /* 0x0000000d0c0075a7 */ /* 0x000e64000800017f */
[----:B-1----:R-:W-:Y:S05]  /*bde0*/  @!P0 BRA `(.L_x_3111) ;  /* 0x0000023000f88947 */ /* 0x002fea0003800000 */
.L_x_3110:
[----:B------:R-:W-:Y:S05]  /*bdf0*/  BSYNC B0 ;  /* 0x0000000000007941 */ /* 0x000fea0003800000 */
.L_x_3109:
        /* <DEDUP_REMOVED lines=9> */
[----:B------:R-:W4:Y:S05]  /*be90*/  LDL.64 R56, [R1+0x90] ;  /* 0x0000900001387983 */ /* 0x000f2a0000100a00 */
[----:B------:R-:W0:Y:S01]  /*bea0*/  S2R R7, SR_TID.X ;  /* 0x0000000000077919 */ /* 0x000e220000002100 */
[----:B------:R-:W4:Y:S01]  /*beb0*/  LDL.64 R64, [R1+0x90] ;  /* 0x0000900001407983 */ /* 0x000f220000100a00 */
[----:B--2---:R-:W-:Y:S01]  /*bec0*/  ISETP.NE.U32.AND P0, PT, R4, RZ, PT ;  /* 0x000000ff0400720c */ /* 0x004fe20003f05070 */
[----:B---3--:R-:W-:Y:S01]  /*bed0*/  IMAD R12, R3, 0x1000, R12 ;  /* 0x00001000030c7824 */ /* 0x008fe200078e020c */
[----:B------:R-:W-:-:S02]  /*bee0*/  R2UR UR7, R13 ;  /* 0x000000000d0772ca */ /* 0x000fc400000e0000 */
[----:B----4-:R-:W-:Y:S02]  /*bef0*/  R2UR UR4, R20 ;  /* 0x00000000140472ca */ /* 0x010fe400000e0000 */
[----:B------:R-:W-:Y:S02]  /*bf00*/  R2UR UR6, R12 ;  /* 0x000000000c0672ca */ /* 0x000fe400000e0000 */
[----:B------:R-:W-:-:S05]  /*bf10*/  R2UR UR5, R21 ;  /* 0x00000000150572ca */ /* 0x000fca00000e0000 */
[----:B------:R-:W-:Y:S01]  /*bf20*/  VOTEU.ANY UP0, P0 ;  /* 0x00000000003f7886 */ /* 0x000fe20000000100 */
[----:B------:R-:W-:Y:S01]  /*bf30*/  VIADD R14, R14, 0x2 ;  /* 0x000000020e0e7836 */ /* 0x000fe20000000000 */
[----:B------:R-:W2:Y:S06]  /*bf40*/  LDL.64 R20, [R1+0x90] ;  /* 0x0000900001147983 */ /* 0x000eac0000100a00 */
[----:B------:R-:W-:Y:S01]  /*bf50*/  HGMMA.64x64x16.F32 R24, gdesc[UR4], R24, UP0, gsb0 ;  /* 0x00e00000041879f0 */ /* 0x000fe2000b800818 */
[----:B------:R-:W-:Y:S02]  /*bf60*/  VIADD R62, R12, 0x2 ;  /* 0x000000020c3e7836 */ /* 0x000fe40000000000 */
[----:B------:R-:W-:Y:S01]  /*bf70*/  IMAD.MOV.U32 R63, RZ, RZ, R13 ;  /* 0x000000ffff3f7224 */ /* 0x000fe200078e000d */
[----:B------:R-:W-:-:S02]  /*bf80*/  R2UR UR4, R14 ;  /* 0x000000000e0472ca */ /* 0x000fc400000e0000 */
        /* <DEDUP_REMOVED lines=158> */
[----:B------:R-:W-:Y:S01]  /*c970*/  VIADD R4, R12, 0x800 ;  /* 0x000008000c047836 */ /* 0x000fe20000000000 */
[----:B------:R-:W-:Y:S01]  /*c980*/  UMOV UR8, 0x1 ;  /* 0x0000000100087882 */ /* 0x000fe20000000000 */
[----:B------:R-:W-:Y:S01]  /*c990*/  IMAD.MOV.U32 R67, RZ, RZ, 0x4 ;  /* 0x00000004ff437424 */ /* 0x000fe200078e00ff */
[----:B------:R-:W4:Y:S04]  /*c9a0*/  LDL.64 R62, [R1+0x90] ;  /* 0x00009000013e7983 */ /* 0x000f280000100a00 */
[----:B------:R-:W0:Y:S01]  /*c9b0*/  SHFL.IDX PT, R3, R7, RZ, 0x1f ;  /* 0x00001fff07037589 */ /* 0x000e2200000e0000 */
[----:B------:R-:W-:-:S02]  /*c9c0*/  WARPGROUP.DEPBAR.LE gsb0, 0x0 ;  /* 0x00008000000079c5 */ /* 0x000fc40000010000 */
[----:B------:R-:W-:-:S06]  /*c9d0*/  WARPGROUP.ARRIVE ;  /* 0x00000000000079c5 */ /* 0x000fcc0000000000 */
[----:B------:R-:W-:Y:S01]  /*c9e0*/  HGMMA.64x64x16.F32 R24, gdesc[UR4], R24, gsb0 ;  /* 0x00e00000041879f0 */ /* 0x000fe20008000818 */
[----:B0-----:R-:W-:-:S04]  /*c9f0*/  ISETP.GT.AND P0, PT, R3, 0x7f, PT ;  /* 0x0000007f0300780c */ /* 0x001fc80003f04270 */
[----:B------:R-:W-:Y:S01]  /*ca00*/  SEL R3, RZ, 0x2, !P0 ;  /* 0x00000002ff037807 */ /* 0x000fe20004000000 */
[----:B------:R-:W-:-:S03]  /*ca10*/  IMAD.MOV.U32 R21, RZ, RZ, R13 ;  /* 0x000000ffff157224 */ /* 0x000fc600078e000d */
[----:B------:R-:W-:Y:S01]  /*ca20*/  IADD3 R14, R14, 0x800, R3 ;  /* 0x000008000e0e7810 */ /* 0x000fe20007ffe003 */
[----:B------:R-:W-:Y:S01]  /*ca30*/  IMAD.IADD R20, R3, 0x1, R4 ;  /* 0x0000000103147824 */ /* 0x000fe200078e0204 */
[----:B------:R-:W-:Y:S02]  /*ca40*/  R2UR UR7, R21 ;  /* 0x00000000150772ca */ /* 0x000fe400000e0000 */
[----:B------:R-:W-:Y:S02]  /*ca50*/  R2UR UR4, R14 ;  /* 0x000000000e0472ca */ /* 0x000fe400000e0000 */
[----:B------:R-:W-:Y:S02]  /*ca60*/  R2UR UR6, R20 ;  /* 0x00000000140672ca */ /* 0x000fe400000e0000 */
[----:B------:R-:W-:Y:S01]  /*ca70*/  R2UR UR5, R15 ;  /* 0x000000000f0572ca */ /* 0x000fe200000e0000 */
[----:B------:R-:W-:Y:S01]  /*ca80*/  UISETP.NE.U32.AND UP0, UPT, UR8, URZ, UPT ;  /* 0x0000003f0800728c */ /* 0x000fe2000bf05070 */
[----:B------:R-:W-:-:S02]  /*ca90*/  WARPGROUP.DEPBAR.LE gsb0, 0x0 ;  /* 0x00008000000079c5 */ /* 0x000fc40000010000 */
[----:B------:R-:W-:-:S09]  /*caa0*/  WARPGROUP.ARRIVE ;  /* 0x00000000000079c5 */ /* 0x000fd20000000000 */
[----:B------:R-:W-:Y:S01]  /*cab0*/  HGMMA.64x64x16.F32 R24, gdesc[UR4], R24, UP0, gsb0 ;  /* 0x00e00000041879f0 */ /* 0x000fe2000b800818 */
        /* <DEDUP_REMOVED lines=8> */
[----:B------:R-:W-:Y:S01]  /*cb40*/  IMAD.MOV.U32 R21, RZ, RZ, R13 ;  /* 0x000000ffff157224 */ /* 0x000fe200078e000d */
[----:B------:R-:W-:-:S02]  /*cb50*/  WARPGROUP.DEPBAR.LE gsb0, 0x0 ;  /* 0x00008000000079c5 */ /* 0x000fc40000010000 */
[----:B------:R-:W-:Y:S01]  /*cb60*/  WARPGROUP.ARRIVE ;  /* 0x00000000000079c5 */ /* 0x000fe20000000000 */
[----:B------:R-:W-:Y:S01]  /*cb70*/  SEL R67, R67, 0x6, !P0 ;  /* 0x0000000643437807 */ /* 0x000fe20004000000 */
[----:B------:R-:W2:Y:S07]  /*cb80*/  LDL.64 R14, [R1+0x90] ;  /* 0x00009000010e7983 */ /* 0x000eae0000100a00 */
[----:B------:R-:W-:Y:S01]  /*cb90*/  HGMMA.64x64x16.F32 R24, gdesc[UR4], R24, gsb0 ;  /* 0x00e00000041879f0 */ /* 0x000fe20008000818 */
[----:B------:R-:W-:Y:S01]  /*cba0*/  IMAD.IADD R20, R4, 0x1, R67 ;  /* 0x0000000104147824 */ /* 0x000fe200078e0243 */
[----:B---3--:R-:W-:Y:S01]  /*cbb0*/  IADD3 R60, R67, 0x800, R60 ;  /* 0x00000800433c7810 */ /* 0x008fe20007ffe03c */
[----:B------:R-:W3:Y:S01]  /*cbc0*/  LDL.64 R58, [R1+0x90] ;  /* 0x00009000013a7983 */ /* 0x000ee20000100a00 */
        /* <DEDUP_REMOVED lines=24> */
[----:B------:R-:W4:Y:S07]  /*cd50*/  LDL.64 R20, [R1+0x90] ;  /* 0x0000900001147983 */ /* 0x000f2e0000100a00 */
[----:B------:R-:W-:Y:S01]  /*cd60*/  HGMMA.64x64x16.F32 R24, gdesc[UR4], R24, gsb0 ;  /* 0x00e00000041879f0 */ /* 0x000fe20008000818 */
[----:B------:R-:W-:-:S02]  /*cd70*/  IMAD.IADD R56, R3, 0x1, R4 ;  /* 0x0000000103387824 */ /* 0x000fc400078e0204 */
[--C-:B------:R-:W-:Y:S01]  /*cd80*/  IMAD.MOV.U32 R57, RZ, RZ, R13.reuse ;  /* 0x000000ffff397224 */ /* 0x100fe200078e000d */
[----:B------:R-:W-:Y:S02]  /*cd90*/  R2UR UR4, R64 ;  /* 0x00000000400472ca */ /* 0x000fe400000e0000 */
[----:B------:R-:W-:Y:S02]  /*cda0*/  R2UR UR6, R56 ;  /* 0x00000000380672ca */ /* 0x000fe400000e0000 */
[----:B------:R-:W-:Y:S02]  /*cdb0*/  R2UR UR7, R57 ;  /* 0x00000000390772ca */ /* 0x000fe400000e0000 */
[----:B------:R-:W-:Y:S01]  /*cdc0*/  R2UR UR5, R65 ;  /* 0x00000000410572ca */ /* 0x000fe200000e0000 */
[C---:B------:R-:W-:Y:S01]  /*cdd0*/  IMAD.IADD R60, R7.reuse, 0x1, R4 ;  /* 0x00000001073c7824 */ /* 0x040fe200078e0204 */
[----:B------:R-:W-:Y:S01]  /*cde0*/  IADD3 R62, R7, 0xa00, R62 ;  /* 0x00000a00073e7810 */ /* 0x000fe20007ffe03e */
[----:B------:R-:W-:Y:S01]  /*cdf0*/  IMAD.MOV.U32 R61, RZ, RZ, R13 ;  /* 0x000000ffff3d7224 */ /* 0x000fe200078e000d */
[----:B------:R-:W4:Y:S01]  /*ce00*/  LDL.64 R56, [R1+0x90] ;  /* 0x0000900001387983 */ /* 0x000f220000100a00 */
        /* <DEDUP_REMOVED lines=8> */
[----:B------:R-:W-:Y:S01]  /*ce90*/  WARPGROUP.ARRIVE ;  /* 0x00000000000079c5 */ /* 0x000fe20000000000 */
[C---:B--2---:R-:W-:Y:S01]  /*cea0*/  IADD3 R14, R67.reuse, 0xa00, R14 ;  /* 0x00000a00430e7810 */ /* 0x044fe20007ffe00e */
[----:B------:R-:W2:Y:S08]  /*ceb0*/  LDL.64 R60, [R1+0x90] ;  /* 0x00009000013c7983 */ /* 0x000eb00000100a00 */
[----:B------:R-:W-:Y:S01]  /*cec0*/  HGMMA.64x64x16.F32 R24, gdesc[UR4], R24, gsb0 ;  /* 0x00e00000041879f0 */ /* 0x000fe20008000818 */
[----:B------:R-:W-:-:S02]  /*ced0*/  IMAD.IADD R62, R67, 0x1, R4 ;  /* 0x00000001433e7824 */ /* 0x000fc400078e0204 */
[----:B------:R-:W-:Y:S01]  /*cee0*/  IMAD.MOV.U32 R63, RZ, RZ, R13 ;  /* 0x000000ffff3f7224 */ /* 0x000fe200078e000d */
[----:B------:R-:W-:Y:S02]  /*cef0*/  R2UR UR4, R14 ;  /* 0x000000000e0472ca */ /* 0x000fe400000e0000 */
[----:B------:R-:W-:Y:S02]  /*cf00*/  R2UR UR6, R62 ;  /* 0x000000003e0672ca */ /* 0x000fe400000e0000 */
[----:B------:R-:W-:Y:S02]  /*cf10*/  R2UR UR7, R63 ;  /* 0x000000003f0772ca */ /* 0x000fe400000e0000 */
[----:B------:R-:W-:Y:S01]  /*cf20*/  R2UR UR5, R15 ;  /* 0x000000000f0572ca */ /* 0x000fe200000e0000 */
[----:B------:R-:W-:Y:S01]  /*cf30*/  IMAD.MOV.U32 R4, RZ, RZ, 0x30 ;  /* 0x00000030ff047424 */ /* 0x000fe200078e00ff */
[----:B------:R-:W2:Y:S01]  /*cf40*/  LDL.64 R62, [R1+0x90] ;  /* 0x00009000013e7983 */ /* 0x000ea20000100a00 */
        /* <DEDUP_REMOVED lines=18> */
[C---:B----4-:R-:W-:Y:S01]  /*d070*/  IADD3 R20, R3.reuse, 0xc00, R20 ;  /* 0x00000c0003147810 */ /* 0x050fe20007ffe014 */
        /* <DEDUP_REMOVED lines=11> */
[----:B------:R-:W-:Y:S01]  /*d130*/  IADD3 R56, R7, 0xc00, R56 ;  /* 0x00000c0007387810 */ /* 0x000fe20007ffe038 */
        /* <DEDUP_REMOVED lines=38> */
[----:B------:R-:W-:Y:S01]  /*d3a0*/  VIADD R4, R12, 0xe00 ;  /* 0x00000e000c047836 */ /* 0x000fe20000000000 */
[C---:B---3--:R-:W-:Y:S01]  /*d3b0*/  IADD3 R14, R3.reuse, 0xe00, R14 ;  /* 0x00000e00030e7810 */ /* 0x048fe20007ffe00e */
[----:B------:R-:W-:Y:S02]  /*d3c0*/  IMAD.MOV.U32 R57, RZ, RZ, R13 ;  /* 0x000000ffff397224 */ /* 0x000fe400078e000d */
[----:B------:R-:W-:Y:S01]  /*d3d0*/  IMAD.IADD R56, R3, 0x1, R4 ;  /* 0x0000000103387824 */ /* 0x000fe200078e0204 */
[----:B------:R-:W-:Y:S01]  /*d3e0*/  R2UR UR4, R14 ;  /* 0x000000000e0472ca */ /* 0x000fe200000e0000 */
[----:B------:R0:W5:Y:S01]  /*d3f0*/  LDL R3, [R1+0x1c8] ;  /* 0x0001c80001037983 */ /* 0x0001620000100800 */
[----:B------:R-:W-:Y:S02]  /*d400*/  R2UR UR7, R57 ;  /* 0x00000000390772ca */ /* 0x000fe400000e0000 */
[----:B------:R-:W-:Y:S01]  /*d410*/  R2UR UR6, R56 ;  /* 0x00000000380672ca */ /* 0x000fe200000e0000 */
[----:B------:R-:W3:Y:S01]  /*d420*/  LDL R57, [R1] ;  /* 0x0000000001397983 */ /* 0x000ee20000100800 */
[----:B------:R-:W-:-:S03]  /*d430*/  R2UR UR5, R15 ;  /* 0x000000000f0572ca */ /* 0x000fc600000e0000 */
[----:B------:R0:W5:Y:S01]  /*d440*/  LDL R56, [R1+0xc] ;  /* 0x00000c0001387983 */ /* 0x0001620000100800 */
[----:B------:R-:W-:Y:S02]  /*d450*/  WARPGROUP.DEPBAR.LE gsb0, 0x0 ;  /* 0x00008000000079c5 */ /* 0x000fe40000010000 */
[----:B------:R-:W-:-:S07]  /*d460*/  WARPGROUP.ARRIVE ;  /* 0x00000000000079c5 */ /* 0x000fce0000000000 */
        /* <DEDUP_REMOVED lines=28> */
[----:B------:R-:W-:Y:S01]  /*d630*/  IMAD.IADD R60, R7, 0x1, R60 ;  /* 0x00000001073c7824 */ /* 0x000fe200078e023c */
[----:B------:R-:W-:Y:S02]  /*d640*/  R2UR UR7, R13 ;  /* 0x000000000d0772ca */ /* 0x000fe400000e0000 */
[----:B------:R-:W-:Y:S02]  /*d650*/  R2UR UR6, R12 ;  /* 0x000000000c0672ca */ /* 0x000fe400000e0000 */
        /* <DEDUP_REMOVED lines=43> */
.L_x_3113:
[----:B------:R-:W-:Y:S05]  /*d910*/  BSYNC B0 ;  /* 0x0000000000007941 */ /* 0x000fea0003800000 */
.L_x_3112:
        /* <DEDUP_REMOVED lines=8> */
[----:B------:R-:W3:Y:S04]  /*d9a0*/  LDL R62, [R1+0x50] ;  /* 0x00005000013e7983 */ /* 0x000ee80000100800 */
[----:B------:R-:W3:Y:S04]  /*d9b0*/  LDL R60, [R1+0xf8] ;  /* 0x0000f800013c7983 */ /* 0x000ee80000100800 */
[----:B------:R-:W3:Y:S04]  /*d9c0*/  LDL.128 R56, [R1+0xe0] ;  /* 0x0000e00001387983 */ /* 0x000ee80000100c00 */
[----:B--2---:R-:W2:Y:S04]  /*d9d0*/  LD.E R7, desc[UR36][R12.64] ;  /* 0x000000240c077980 */ /* 0x004ea8000c101900 */
[----:B------:R-:W2:Y:S01]  /*d9e0*/  LDL.128 R12, [R1+0xd0] ;  /* 0x0000d000010c7983 */ /* 0x000ea20000100c00 */
[----:B----4-:R-:W-:Y:S01]  /*d9f0*/  ISETP.NE.AND P0, PT, R20, 0x1, PT ;  /* 0x000000011400780c */ /* 0x010fe20003f05270 */
[----:B------:R-:W-:-:S02]  /*da00*/  UMOV UR4, 0xffffffc0 ;  /* 0xffffffc000047882 */ /* 0x000fc40000000000 */
[----:B------:R-:W-:Y:S01]  /*da10*/  UIMAD UR4, UR46, UR4, 0x41 ;  /* 0x000000412e0474a4 */ /* 0x000fe2000f8e0204 */
[----:B---3--:R-:W-:Y:S01]  /*da20*/  ISETP.GE.AND P1, PT, R57, 0x1, PT ;  /* 0x000000013900780c */ /* 0x008fe20003f26270 */
[----:B------:R-:W-:Y:S01]  /*da30*/  BSSY B0, `(.L_x_3114) ;  /* 0x000007b000007945 */ /* 0x000fe20003800000 */
[-C--:B--2---:R-:W-:Y:S01]  /*da40*/  FMUL.FTZ R0, R26, R7.reuse ;  /* 0x000000071a007220 */ /* 0x084fe20000410000 */
[-C--:B------:R-:W-:Y:S01]  /*da50*/  FMUL.FTZ R26, R30, R7.reuse ;  /* 0x000000071e1a7220 */ /* 0x080fe20000410000 */
[-C--:B------:R-:W-:Y:S01]  /*da60*/  FMUL.FTZ R30, R38, R7.reuse ;  /* 0x00000007261e7220 */ /* 0x080fe20000410000 */
[----:B------:R-:W-:Y:S01]  /*da70*/  SHF.R.S32.HI R38, RZ, 0x1f, R61 ;  /* 0x0000001fff267819 */ /* 0x000fe2000001143d */
[-C--:B0-----:R-:W-:Y:S01]  /*da80*/  FMUL.FTZ R3, R24, R7.reuse ;  /* 0x0000000718037220 */ /* 0x081fe20000410000 */
[-C--:B------:R-:W-:Y:S01]  /*da90*/  FMUL.FTZ R24, R25, R7.reuse ;  /* 0x0000000719187220 */ /* 0x080fe20000410000 */
[-C--:B------:R-:W-:Y:S01]  /*daa0*/  FMUL.FTZ R64, R36, R7.reuse ;  /* 0x0000000724407220 */ /* 0x080fe20000410000 */
[----:B------:R-:W-:Y:S01]  /*dab0*/  FMUL.FTZ R25, R28, R7 ;  /* 0x000000071c197220 */ /* 0x000fe20000410000 */
[----:B------:R-:W-:Y:S01]  /*dac0*/  LEA.HI R36, R38, R61, RZ, 0x7 ;  /* 0x0000003d26247211 */ /* 0x000fe200078f38ff */
[-C--:B------:R-:W-:Y:S01]  /*dad0*/  FMUL.FTZ R28, R34, R7.reuse ;  /* 0x00000007221c7220 */ /* 0x080fe20000410000 */
[-C--:B------:R-:W-:Y:S01]  /*dae0*/  FMUL.FTZ R34, R42, R7.reuse ;  /* 0x000000072a227220 */ /* 0x080fe20000410000 */
[-C--:B------:R-:W-:Y:S01]  /*daf0*/  FMUL.FTZ R42, R44, R7.reuse ;  /* 0x000000072c2a7220 */ /* 0x080fe20000410000 */
[----:B------:R-:W-:Y:S01]  /*db00*/  LOP3.LUT R44, R36, 0xffffff80, RZ, 0xc0, !PT ;  /* 0xffffff80242c7812 */ /* 0x000fe200078ec0ff */
[-C--:B------:R-:W-:Y:S01]  /*db10*/  FMUL.FTZ R4, R27, R7.reuse ;  /* 0x000000071b047220 */ /* 0x080fe20000410000 */
[----:B------:R-:W-:-:S03]  /*db20*/  FMUL.FTZ R27, R31, R7 ;  /* 0x000000071f1b7220 */ /* 0x000fc60000410000 */
[----:B------:R-:W-:Y:S02]  /*db30*/  IMAD.IADD R44, R61, 0x1, -R44 ;  /* 0x000000013d2c7824 */ /* 0x000fe400078e0a2c */
[-C--:B------:R-:W-:Y:S01]  /*db40*/  FMUL.FTZ R31, R39, R7.reuse ;  /* 0x00000007271f7220 */ /* 0x080fe20000410000 */
[-C--:B------:R-:W-:Y:S01]  /*db50*/  FMUL.FTZ R63, R29, R7.reuse ;  /* 0x000000071d3f7220 */ /* 0x080fe20000410000 */
[-C--:B------:R-:W-:Y:S01]  /*db60*/  FMUL.FTZ R29, R35, R7.reuse ;  /* 0x00000007231d7220 */ /* 0x080fe20000410000 */
[----:B------:R-:W-:Y:S01]  /*db70*/  SHF.R.S32.HI R39, RZ, 0x1f, R44 ;  /* 0x0000001fff277819 */ /* 0x000fe2000001142c */
[-C--:B------:R-:W-:Y:S01]  /*db80*/  FMUL.FTZ R35, R43, R7.reuse ;  /* 0x000000072b237220 */ /* 0x080fe20000410000 */
[-C--:B------:R-:W-:Y:S01]  /*db90*/  FMUL.FTZ R36, R46, R7.reuse ;  /* 0x000000072e247220 */ /* 0x080fe20000410000 */
[----:B------:R-:W-:Y:S01]  /*dba0*/  FMUL.FTZ R43, R45, R7 ;  /* 0x000000072d2b7220 */ /* 0x000fe20000410000 */
[----:B------:R-:W-:Y:S02]  /*dbb0*/  LEA.HI R46, R38, R61, RZ, 0x2 ;  /* 0x0000003d262e7211 */ /* 0x000fe400078f10ff */
[----:B------:R-:W-:Y:S01]  /*dbc0*/  LEA.HI R45, R39, R44, RZ, 0x2 ;  /* 0x0000002c272d7211 */ /* 0x000fe200078f10ff */
[-C--:B------:R-:W-:Y:S01]  /*dbd0*/  FMUL.FTZ R65, R37, R7.reuse ;  /* 0x0000000725417220 */ /* 0x080fe20000410000 */
[----:B------:R-:W-:Y:S01]  /*dbe0*/  FMUL.FTZ R37, R47, R7 ;  /* 0x000000072f257220 */ /* 0x000fe20000410000 */
[----:B------:R-:W-:-:S02]  /*dbf0*/  LOP3.LUT R46, R46, 0xfffffffc, RZ, 0xc0, !PT ;  /* 0xfffffffc2e2e7812 */ /* 0x000fc400078ec0ff */
[--C-:B------:R-:W-:Y:S02]  /*dc00*/  SHF.R.S32.HI R38, RZ, 0x2, R45.reuse ;  /* 0x00000002ff267819 */ /* 0x100fe4000001142d */
[----:B------:R-:W-:Y:S01]  /*dc10*/  SHF.R.S32.HI R47, RZ, 0x1f, R45 ;  /* 0x0000001fff2f7819 */ /* 0x000fe2000001142d */
[----:B------:R-:W-:Y:S01]  /*dc20*/  IMAD.IADD R46, R61, 0x1, -R46 ;  /* 0x000000013d2e7824 */ /* 0x000fe200078e0a2e */
[----:B------:R-:W-:Y:S02]  /*dc30*/  LEA.HI R39, R39, R44, RZ, 0x5 ;  /* 0x0000002c27277211 */ /* 0x000fe400078f28ff */
[----:B------:R-:W-:Y:S02]  /*dc40*/  LEA.HI R47, R47, R38, RZ, 0x3 ;  /* 0x000000262f2f7211 */ /* 0x000fe400078f18ff */
[----:B------:R-:W-:Y:S02]  /*dc50*/  LEA.HI R61, R46, R46, RZ, 0x1 ;  /* 0x0000002e2e3d7211 */ /* 0x000fe400078f08ff */
[----:B------:R-:W-:-:S02]  /*dc60*/  LOP3.LUT R47, R47, 0xfffffff8, RZ, 0xc0, !PT ;  /* 0xfffffff82f2f7812 */ /* 0x000fc400078ec0ff */
[----:B------:R-:W-:Y:S02]  /*dc70*/  SHF.R.S32.HI R39, RZ, 0x5, R39 ;  /* 0x00000005ff277819 */ /* 0x000fe40000011427 */
[----:B------:R-:W-:Y:S01]  /*dc80*/  LOP3.LUT R61, R61, 0x1ffffffe, RZ, 0xc0, !PT ;  /* 0x1ffffffe3d3d7812 */ /* 0x000fe200078ec0ff */
[----:B------:R-:W-:Y:S02]  /*dc90*/  IMAD.IADD R47, R38, 0x1, -R47 ;  /* 0x00000001262f7824 */ /* 0x000fe400078e0a2f */
[----:B------:R-:W-:Y:S02]  /*dca0*/  IMAD R38, R62, 0x4, R39 ;  /* 0x000000043e267824 */ /* 0x000fe400078e0227 */
[----:B------:R-:W-:Y:S02]  /*dcb0*/  IMAD.IADD R61, R46, 0x1, -R61 ;  /* 0x000000012e3d7824 */ /* 0x000fe400078e0a3d */
[----:B------:R-:W-:-:S04]  /*dcc0*/  IMAD.U32 R38, R38, 0x10, R47 ;  /* 0x0000001026267824 */ /* 0x000fc800078e002f */
[----:B------:R-:W-:-:S04]  /*dcd0*/  IMAD R68, R61, 0x8, R38 ;  /* 0x000000083d447824 */ /* 0x000fc800078e0226 */
[----:B------:R-:W-:-:S04]  /*dce0*/  @P0 IMAD.HI.U32 R21, R68, R21, RZ ;  /* 0x0000001544150227 */ /* 0x000fc800078e00ff */
[----:B------:R-:W-:Y:S01]  /*dcf0*/  FMUL.FTZ R48, R48, R7 ;  /* 0x0000000730307220 */ /* 0x000fe20000410000 */
[----:B------:R-:W-:-:S03]  /*dd00*/  @P0 SHF.R.U32.HI R68, RZ, R60, R21 ;  /* 0x0000003cff440219 */ /* 0x000fc60000011615 */
[----:B------:R0:W1:Y:S01]  /*dd10*/  MUFU.TANH R67, R48 ;  /* 0x0000003000437308 */ /* 0x0000620000002400 */
[----:B------:R-:W-:Y:S01]  /*dd20*/  LOP3.LUT R45, R45, 0x7ffffffc, RZ, 0xc0, !PT ;  /* 0x7ffffffc2d2d7812 */ /* 0x000fe200078ec0ff */
[-C--:B------:R-:W-:Y:S01]  /*dd30*/  FMUL.FTZ R32, R32, R7.reuse ;  /* 0x0000000720207220 */ /* 0x080fe20000410000 */
[-C--:B------:R-:W-:Y:S01]  /*dd40*/  FMUL.FTZ R33, R33, R7.reuse ;  /* 0x0000000721217220 */ /* 0x080fe20000410000 */
[-C--:B------:R-:W-:Y:S01]  /*dd50*/  FMUL.FTZ R40, R40, R7.reuse ;  /* 0x0000000728287220 */ /* 0x080fe20000410000 */
[----:B0-----:R-:W0:Y:S01]  /*dd60*/  SHFL.IDX PT, R48, R68, RZ, 0x1c1f ;  /* 0x001c1fff44307589 */ /* 0x001e2200000e0000 */
        /* <DEDUP_REMOVED lines=8> */
[----:B------:R-:W-:Y:S01]  /*ddf0*/  FMUL.FTZ R7, R55, R7 ;  /* 0x0000000737077220 */ /* 0x000fe20000410000 */
[----:B------:R-:W-:Y:S01]  /*de00*/  VIADD R44, R13, UR4 ;  /* 0x000000040d2c7c36 */ /* 0x000fe20008000000 */
[----:B------:R-:W-:Y:S01]  /*de10*/  ULEA UR4, UR46, 0xffffffc0, 0x6 ;  /* 0xffffffc02e047891 */ /* 0x000fe2000f8e303f */
[----:B------:R-:W2:Y:S02]  /*de20*/  MUFU.TANH R3, R3 ;  /* 0x0000000300037308 */ /* 0x000ea40000002400 */
[----:B------:R-:W-:-:S03]  /*de30*/  IMAD R21, R45, -0x2, R44 ;  /* 0xfffffffe2d157824 */ /* 0x000fc600078e022c */
[----:B------:R-:W-:-:S03]  /*de40*/  VIADD R44, R13, -UR4 ;  /* 0x800000040d2c7c36 */ /* 0x000fc60008000000 */
[----:B------:R-:W3:Y:S01]  /*de50*/  MUFU.TANH R24, R24 ;  /* 0x0000001800187308 */ /* 0x000ee20000002400 */
[----:B------:R-:W-:Y:S01]  /*de60*/  IMAD.IADD R46, R21, 0x1, -R12 ;  /* 0x00000001152e7824 */ /* 0x000fe200078e0a0c */
[----:B------:R-:W-:-:S06]  /*de70*/  LOP3.LUT R21, RZ, R14, RZ, 0x33, !PT ;  /* 0x0000000eff157212 */ /* 0x000fcc00078e33ff */
[----:B------:R-:W4:Y:S01]  /*de80*/  MUFU.TANH R0, R0 ;  /* 0x0000000000007308 */ /* 0x000f220000002400 */
        /* <DEDUP_REMOVED lines=29> */
[----:B------:R-:W1:Y:S01]  /*e060*/  MUFU.TANH R7, R7 ;  /* 0x0000000700077308 */ /* 0x000e620000002400 */
[----:B------:R-:W-:Y:S01]  /*e070*/  IMAD.IADD R51, R46, 0x1, R21 ;  /* 0x000000012e337824 */ /* 0x000fe200078e0215 */
[----:B0-----:R-:W-:Y:S01]  /*e080*/  VIADDMNMX R14, R48, R70, R47, PT ;  /* 0x00000046300e7246 */ /* 0x001fe2000380012f */
[----:B------:R-:W-:-:S02]  /*e090*/  VIADD R55, R56, -UR4 ;  /* 0x8000000438377c36 */ /* 0x000fc40008000000 */
        /* <DEDUP_REMOVED lines=12> */
.L_x_3117:
[----:B------:R-:W-:-:S13]  /*e160*/  ISETP.NE.AND P0, PT, R57, 0x1, PT ;  /* 0x000000013900780c */ /* 0x000fda0003f05270 */
[----:B------:R-:W-:-:S05]  /*e170*/  @P0 IMAD.HI.U32 R44, R21, R58, RZ ;  /* 0x0000003a152c0227 */ /* 0x000fca00078e00ff */
[----:B------:R-:W-:-:S07]  /*e180*/  @P0 SHF.R.U32.HI R21, RZ, R59, R44 ;  /* 0x0000003bff150219 */ /* 0x000fce000001162c */
.L_x_3118:
[----:B------:R-:W-:Y:S05]  /*e190*/  BSYNC B1 ;  /* 0x0000000000017941 */ /* 0x000fea0003800000 */
.L_x_3116:
[----:B------:R-:W-:-:S04]  /*e1a0*/  IMAD R44, R21, R57, -UR4 ;  /* 0x80000004152c7e24 */ /* 0x000fc8000f8e0239 */
[----:B------:R-:W-:-:S05]  /*e1b0*/  IMAD R44, R45, -0x2, R44 ;  /* 0xfffffffe2d2c7824 */ /* 0x000fca00078e022c */
[----:B------:R-:W-:Y:S02]  /*e1c0*/  VIMNMX R15, R15, R44, !PT ;  /* 0x0000002c0f0f7248 */ /* 0x000fe40007fe0100 */
[----:B------:R-:W-:-:S07]  /*e1d0*/  VIADDMNMX R14, R44, R57, R14, PT ;  /* 0x000000392c0e7246 */ /* 0x000fce000380010e */
.L_x_3115:
[----:B------:R-:W-:Y:S05]  /*e1e0*/  BSYNC B0 ;  /* 0x0000000000007941 */ /* 0x000fea0003800000 */
.L_x_3114:
        /* <DEDUP_REMOVED lines=51> */
[----:B------:R-:W-:Y:S02]  /*e520*/  ISETP.GT.AND P3, PT, R15, 0x29, !P2 ;  /* 0x000000290f00780c */ /* 0x000fe40005764270 */
[----:B0-----:R-:W-:Y:S02]  /*e530*/  VIADDMNMX R64, R68, R70, R47, PT ;  /* 0x0000004644407246 */ /* 0x001fe4000380012f */
[----:B------:R-:W-:-:S04]  /*e540*/  ISETP.LT.OR P3, PT, R14, 0x2a, P3 ;  /* 0x0000002a0e00780c */ /* 0x000fc80001f61670 */
[----:B------:R-:W-:Y:S02]  /*e550*/  FSEL R48, R43, -INF , !P3 ;  /* 0xff8000002b307808 */ /* 0x000fe40005800000 */
[----:B------:R-:W-:-:S04]  /*e560*/  ISETP.GE.AND P3, PT, R55, 0x31, PT ;  /* 0x000000313700780c */ /* 0x000fc80003f66270 */
[----:B------:R-:W-:-:S04]  /*e570*/  ISETP.GT.AND P4, PT, R15, 0x30, !P3 ;  /* 0x000000300f00780c */ /* 0x000fc80005f84270 */
[----:B------:R-:W-:-:S04]  /*e580*/  ISETP.LT.OR P4, PT, R14, 0x31, P4 ;  /* 0x000000310e00780c */ /* 0x000fc80002781670 */
[----:B-1----:R-:W-:Y:S02]  /*e590*/  FSEL R42, R67, -INF , !P4 ;  /* 0xff800000432a7808 */ /* 0x002fe40006000000 */
        /* <DEDUP_REMOVED lines=12> */
[----:B------:R-:W-:Y:S01]  /*e660*/  FSEL R160, R3, -INF , !P6 ;  /* 0xff80000003a07808 */ /* 0x000fe20007000000 */
[----:B------:R-:W-:Y:S01]  /*e670*/  IMAD.IADD R3, R51, 0x1, R68 ;  /* 0x0000000133037824 */ /* 0x000fe200078e0244 */
[----:B------:R-:W-:-:S04]  /*e680*/  ISETP.GE.AND P6, PT, R55, 0x3a, PT ;  /* 0x0000003a3700780c */ /* 0x000fc80003fc6270 */
[----:B------:R-:W-:Y:S02]  /*e690*/  P2R R43, PR, RZ, 0x40 ;  /* 0x00000040ff2b7803 */ /* 0x000fe40000000000 */
[----:B------:R-:W-:-:S04]  /*e6a0*/  ISETP.GT.AND P6, PT, R15, 0x39, !P6 ;  /* 0x000000390f00780c */ /* 0x000fc800077c4270 */
[----:B------:R-:W-:-:S04]  /*e6b0*/  ISETP.LT.OR P6, PT, R14, 0x3a, P6 ;  /* 0x0000003a0e00780c */ /* 0x000fc800037c1670 */
        /* <DEDUP_REMOVED lines=13> */
.L_x_3122:
[----:B------:R-:W-:-:S13]  /*e790*/  ISETP.NE.AND P6, PT, R57, 0x1, PT ;  /* 0x000000013900780c */ /* 0x000fda0003fc5270 */
[----:B------:R-:W-:-:S05]  /*e7a0*/  @P6 IMAD.HI.U32 R58, R12, R58, RZ ;  /* 0x0000003a0c3a6227 */ /* 0x000fca00078e00ff */
[----:B------:R-:W-:-:S07]  /*e7b0*/  @P6 SHF.R.U32.HI R12, RZ, R59, R58 ;  /* 0x0000003bff0c6219 */ /* 0x000fce000001163a */
.L_x_3123:
[----:B------:R-:W-:Y:S05]  /*e7c0*/  BSYNC B1 ;  /* 0x0000000000017941 */ /* 0x000fea0003800000 */
.L_x_3121:
[----:B------:R-:W-:-:S04]  /*e7d0*/  IMAD R12, R12, R57, -UR4 ;  /* 0x800000040c0c7e24 */ /* 0x000fc8000f8e0239 */
[----:B------:R-:W-:-:S05]  /*e7e0*/  IMAD R12, R45, -0x2, R12 ;  /* 0xfffffffe2d0c7824 */ /* 0x000fca00078e020c */
[----:B------:R-:W-:Y:S02]  /*e7f0*/  VIADDMNMX R64, R12, R57, R64, PT ;  /* 0x000000390c407246 */ /* 0x000fe40003800140 */
[----:B------:R-:W-:-:S07]  /*e800*/  VIMNMX R3, R3, R12, !PT ;  /* 0x0000000c03037248 */ /* 0x000fce0007fe0100 */
.L_x_3120:
[----:B------:R-:W-:Y:S05]  /*e810*/  BSYNC B0 ;  /* 0x0000000000007941 */ /* 0x000fea0003800000 */
.L_x_3119:
[----:B------:R-:W-:Y:S01]  /*e820*/  ISETP.GT.AND P0, PT, R3, 0x1, !P0 ;  /* 0x000000010300780c */ /* 0x000fe20004704270 */
[----:B------:R-:W-:Y:S01]  /*e830*/  BAR.SYNC.DEFER_BLOCKING 0xf, 0x100 ;  /* 0x03c4000000007b1d */ /* 0x000fe20000010000 */
[----:B------:R-:W-:Y:S02]  /*e840*/  ISETP.NE.AND P6, PT, R21, RZ, PT ;  /* 0x000000ff1500720c */ /* 0x000fe40003fc5270 */
        /* <DEDUP_REMOVED lines=12> */
[----:B------:R-:W2:Y:S01]  /*e910*/  LDL R67, [R1+0x2c4] ;  /* 0x0002c40001437983 */ /* 0x000ea20000100800 */
[----:B------:R-:W-:-:S02]  /*e920*/  FSEL R27, R27, -INF , !P0 ;  /* 0xff8000001b1b7808 */ /* 0x000fc40004000000 */
[----:B------:R-:W-:Y:S01]  /*e930*/  ISETP.NE.AND P0, PT, R69, RZ, PT ;  /* 0x000000ff4500720c */ /* 0x000fe20003f05270 */
[----:B------:R-:W2:Y:S01]  /*e940*/  LDL R68, [R1+0x2c8] ;  /* 0x0002c80001447983 */ /* 0x000ea20000100800 */
[----:B------:R-:W-:Y:S02]  /*e950*/  ISETP.LT.OR P1, PT, R64, 0x9, P1 ;  /* 0x000000094000780c */ /* 0x000fe40000f21670 */
[----:B------:R-:W-:Y:S01]  /*e960*/  ISETP.GT.AND P0, PT, R3, 0x10, !P0 ;  /* 0x000000100300780c */ /* 0x000fe20004704270 */
[----:B------:R-:W2:Y:S01]  /*e970*/  LDL R69, [R1+0x2cc] ;  /* 0x0002cc0001457983 */ /* 0x000ea20000100800 */
[----:B------:R-:W-:Y:S02]  /*e980*/  FMNMX.FTZ R13, R60, R13, !PT ;  /* 0x0000000d3c0d7209 */ /* 0x000fe40007810000 */
[----:B------:R-:W-:Y:S01]  /*e990*/  ISETP.LT.OR P0, PT, R64, 0x11, P0 ;  /* 0x000000114000780c */ /* 0x000fe20000701670 */
[----:B------:R-:W2:Y:S01]  /*e9a0*/  LDL R70, [R1+0x2d0] ;  /* 0x0002d00001467983 */ /* 0x000ea20000100800 */
[----:B------:R-:W-:-:S02]  /*e9b0*/  FSEL R25, R26, -INF , !P1 ;  /* 0xff8000001a197808 */ /* 0x000fc40004800000 */
[----:B------:R-:W-:Y:S01]  /*e9c0*/  FSEL R28, R28, -INF , !P0 ;  /* 0xff8000001c1c7808 */ /* 0x000fe20004000000 */
[----:B------:R-:W2:Y:S01]  /*e9d0*/  LDL R73, [R1+0x2dc] ;  /* 0x0002dc0001497983 */ /* 0x000ea20000100800 */
[----:B------:R-:W-:Y:S02]  /*e9e0*/  ISETP.NE.AND P0, PT, R63, RZ, PT ;  /* 0x000000ff3f00720c */ /* 0x000fe40003f05270 */
[----:B------:R-:W-:Y:S01]  /*e9f0*/  ISETP.NE.AND P1, PT, R71, RZ, PT ;  /* 0x000000ff4700720c */ /* 0x000fe20003f25270 */
[----:B------:R-:W2:Y:S01]  /*ea00*/  LDL R63, [R1+0x2b4] ;  /* 0x0002b400013f7983 */ /* 0x000ea20000100800 */
[----:B------:R-:W-:Y:S02]  /*ea10*/  ISETP.GT.AND P0, PT, R3, 0x11, !P0 ;  /* 0x000000110300780c */ /* 0x000fe40004704270 */
[----:B------:R-:W-:Y:S01]  /*ea20*/  FMNMX.FTZ R13, R56, R13, !PT ;  /* 0x0000000d380d7209 */ /* 0x000fe20007810000 */
[----:B------:R-:W2:Y:S01]  /*ea30*/  LDL R71, [R1+0x2d4] ;  /* 0x0002d40001477983 */ /* 0x000ea20000100800 */
[----:B------:R-:W-:-:S02]  /*ea40*/  ISETP.LT.OR P0, PT, R64, 0x12, P0 ;  /* 0x000000124000780c */ /* 0x000fc40000701670 */
[----:B------:R-:W-:Y:S01]  /*ea50*/  FMNMX.FTZ R13, R54, R13, !PT ;  /* 0x0000000d360d7209 */ /* 0x000fe20007810000 */
[----:B------:R-:W2:Y:S01]  /*ea60*/  LDL R74, [R1+0x2e0] ;  /* 0x0002e000014a7983 */ /* 0x000ea20000100800 */
[----:B------:R-:W-:Y:S02]  /*ea70*/  FSEL R29, R29, -INF , !P0 ;  /* 0xff8000001d1d7808 */ /* 0x000fe40004000000 */
[----:B------:R-:W-:Y:S01]  /*ea80*/  ISETP.NE.AND P0, PT, R33, RZ, PT ;  /* 0x000000ff2100720c */ /* 0x000fe20003f05270 */
[----:B------:R-:W2:Y:S01]  /*ea90*/  LDL R75, [R1+0x2e4] ;  /* 0x0002e400014b7983 */ /* 0x000ea20000100800 */
[----:B------:R-:W-:Y:S02]  /*eaa0*/  FMNMX.FTZ R13, R50, R13, !PT ;  /* 0x0000000d320d7209 */ /* 0x000fe40007810000 */
[----:B------:R-:W-:Y:S01]  /*eab0*/  ISETP.GT.AND P0, PT, R3, 0x18, !P0 ;  /* 0x000000180300780c */ /* 0x000fe20004704270 */
[----:B------:R-:W2:Y:S01]  /*eac0*/  LDL R76, [R1+0x2e8] ;  /* 0x0002e800014c7983 */ /* 0x000ea20000100800 */
[----:B------:R-:W-:-:S02]  /*ead0*/  FMNMX.FTZ R13, R44, R13, !PT ;  /* 0x0000000d2c0d7209 */ /* 0x000fc40007810000 */
[----:B------:R-:W-:Y:S01]  /*eae0*/  ISETP.LT.OR P0, PT, R64, 0x19, P0 ;  /* 0x000000194000780c */ /* 0x000fe20000701670 */
[----:B------:R-:W2:Y:S01]  /*eaf0*/  LDL R77, [R1+0x2ec] ;  /* 0x0002ec00014d7983 */ /* 0x000ea20000100800 */
[----:B------:R-:W-:Y:S02]  /*eb00*/  FMNMX.FTZ R13, R32, R13, !PT ;  /* 0x0000000d200d7209 */ /* 0x000fe40007810000 */
[----:B------:R-:W-:Y:S01]  /*eb10*/  FSEL R30, R30, -INF , !P0 ;  /* 0xff8000001e1e7808 */ /* 0x000fe20004000000 */
        /* <DEDUP_REMOVED lines=19> */
[----:B------:R-:W-:Y:S02]  /*ec50*/  ISETP.GT.AND P0, PT, R3, RZ, !P6 ;  /* 0x000000ff0300720c */ /* 0x000fe40007704270 */
[----:B------:R-:W-:Y:S01]  /*ec60*/  ISETP.NE.AND P6, PT, R43, RZ, PT ;  /* 0x000000ff2b00720c */ /* 0x000fe20003fc5270 */
[----:B------:R-:W2:Y:S01]  /*ec70*/  LDL R84, [R1+0x308] ;  /* 0x0003080001547983 */ /* 0x000ea20000100800 */
[----:B------:R-:W-:-:S02]  /*ec80*/  ISETP.LT.OR P0, PT, R64, 0x1, P0 ;  /* 0x000000014000780c */ /* 0x000fc40000701670 */
[----:B------:R-:W-:Y:S01]  /*ec90*/  FMNMX.FTZ R14, R52, R13, !PT ;  /* 0x0000000d340e7209 */ /* 0x000fe20007810000 */
[----:B------:R-:W2:Y:S01]  /*eca0*/  LDL R85, [R1+0x30c] ;  /* 0x00030c0001557983 */ /* 0x000ea20000100800 */
[----:B------:R-:W-:Y:S02]  /*ecb0*/  FSEL R43, R0, -INF , !P0 ;  /* 0xff800000002b7808 */ /* 0x000fe40004000000 */
[----:B------:R-:W-:Y:S01]  /*ecc0*/  ISETP.NE.AND P0, PT, R72, RZ, PT ;  /* 0x000000ff4800720c */ /* 0x000fe20003f05270 */
[----:B------:R-:W0:Y:S01]  /*ecd0*/  SHFL.BFLY PT, R15, R14, 0x2, 0x1f ;  /* 0x0c401f000e0f7f89 */ /* 0x000e2200000e0000 */
[----:B------:R-:W-:Y:S02]  /*ece0*/  FMNMX.FTZ R0, R43, R21, !PT ;  /* 0x000000152b007209 */ /* 0x000fe40007810000 */
[----:B------:R-:W-:Y:S01]  /*ecf0*/  ISETP.NE.AND P1, PT, R41, RZ, PT ;  /* 0x000000ff2900720c */ /* 0x000fe20003f25270 */
[----:B------:R-:W2:Y:S01]  /*ed00*/  LDL R72, [R1+0x2d8] ;  /* 0x0002d80001487983 */ /* 0x000ea20000100800 */
[----:B------:R-:W-:-:S02]  /*ed10*/  FMNMX.FTZ R0, R25, R0, !PT ;  /* 0x0000000019007209 */ /* 0x000fc40007810000 */
[----:B------:R-:W-:Y:S01]  /*ed20*/  ISETP.GT.AND P0, PT, R3, 0x21, !P0 ;  /* 0x000000210300780c */ /* 0x000fe20004704270 */
[----:B------:R-:W2:Y:S01]  /*ed30*/  LDL R86, [R1+0x310] ;  /* 0x0003100001567983 */ /* 0x000ea20000100800 */
[----:B------:R-:W-:Y:S02]  /*ed40*/  FMNMX.FTZ R13, R27, R0, !PT ;  /* 0x000000001b0d7209 */ /* 0x000fe40007810000 */
[----:B------:R-:W-:Y:S01]  /*ed50*/  ISETP.GT.AND P1, PT, R3, 0x28, !P1 ;  /* 0x000000280300780c */ /* 0x000fe20004f24270 */
[----:B------:R-:W2:Y:S01]  /*ed60*/  LDL R87, [R1+0x314] ;  /* 0x0003140001577983 */ /* 0x000ea20000100800 */
[----:B------:R-:W-:Y:S02]  /*ed70*/  FMNMX.FTZ R0, R28, R13, !PT ;  /* 0x0000000d1c007209 */ /* 0x000fe40007810000 */
[----:B------:R-:W-:Y:S01]  /*ed80*/  ISETP.LT.OR P0, PT, R64, 0x22, P0 ;  /* 0x000000224000780c */ /* 0x000fe20000701670 */
[----:B------:R-:W2:Y:S01]  /*ed90*/  LDL R88, [R1+0x318] ;  /* 0x0003180001587983 */ /* 0x000ea20000100800 */
[----:B------:R-:W-:-:S02]  /*eda0*/  FMNMX.FTZ R13, R29, R0, !PT ;  /* 0x000000001d0d7209 */ /* 0x000fc40007810000 */
[----:B------:R-:W-:Y:S01]  /*edb0*/  ISETP.GT.AND P2, PT, R3, 0x29, !P2 ;  /* 0x000000290300780c */ /* 0x000fe20005744270 */
[----:B------:R-:W2:Y:S01]  /*edc0*/  LDL R89, [R1+0x31c] ;  /* 0x00031c0001597983 */ /* 0x000ea20000100800 */
[----:B------:R-:W-:Y:S02]  /*edd0*/  FMNMX.FTZ R0, R30, R13, !PT ;  /* 0x0000000d1e007209 */ /* 0x000fe40007810000 */
[----:B------:R-:W-:Y:S01]  /*ede0*/  ISETP.LT.OR P1, PT, R64, 0x29, P1 ;  /* 0x000000294000780c */ /* 0x000fe20000f21670 */
[----:B------:R-:W2:Y:S01]  /*edf0*/  LDL R90, [R1+0x320] ;  /* 0x00032000015a7983 */ /* 0x000ea20000100800 */
[----:B------:R-:W-:Y:S02]  /*ee00*/  FMNMX.FTZ R13, R31, R0, !PT ;  /* 0x000000001f0d7209 */ /* 0x000fe40007810000 */
[----:B------:R-:W-:Y:S01]  /*ee10*/  FSEL R45, R35, -INF , !P0 ;  /* 0xff800000232d7808 */ /* 0x000fe20004000000 */
[----:B------:R-:W2:Y:S01]  /*ee20*/  LDL R91, [R1+0x324] ;  /* 0x00032400015b7983 */ /* 0x000ea20000100800 */
[----:B------:R-:W-:-:S02]  /*ee30*/  FMNMX.FTZ R0, R34, R13, !PT ;  /* 0x0000000d22007209 */ /* 0x000fc40007810000 */
[----:B------:R-:W-:Y:S01]  /*ee40*/  ISETP.GT.AND P3, PT, R3, 0x30, !P3 ;  /* 0x000000300300780c */ /* 0x000fe20005f64270 */
[----:B------:R-:W2:Y:S01]  /*ee50*/  LDL R92, [R1+0x328] ;  /* 0x00032800015c7983 */ /* 0x000ea20000100800 */
[----:B0-----:R-:W-:Y:S02]  /*ee60*/  FMNMX.FTZ R4, R14, R15, !PT ;  /* 0x0000000f0e047209 */ /* 0x001fe40007810000 */
[----:B------:R-:W-:Y:S01]  /*ee70*/  ISETP.LT.OR P2, PT, R64, 0x2a, P2 ;  /* 0x0000002a4000780c */ /* 0x000fe20001741670 */
[----:B------:R-:W2:Y:S01]  /*ee80*/  LDL R93, [R1+0x32c] ;  /* 0x00032c00015d7983 */ /* 0x000ea20000100800 */
[----:B------:R-:W-:Y:S02]  /*ee90*/  FSEL R47, R36, -INF , !P1 ;  /* 0xff800000242f7808 */ /* 0x000fe40004800000 */
[----:B------:R-:W-:Y:S01]  /*eea0*/  FMNMX.FTZ R0, R45, R0, !PT ;  /* 0x000000002d007209 */ /* 0x000fe20007810000 */
[----:B------:R-:W0:Y:S01]  /*eeb0*/  SHFL.BFLY PT, R13, R4, 0x1, 0x1f ;  /* 0x0c201f00040d7f89 */ /* 0x000e2200000e0000 */
[----:B------:R-:W-:-:S02]  /*eec0*/  ISETP.GT.AND P4, PT, R3, 0x31, !P4 ;  /* 0x000000310300780c */ /* 0x000fc40006784270 */
[C---:B------:R-:W-:Y:S01]  /*eed0*/  ISETP.LT.OR P3, PT, R64.reuse, 0x31, P3 ;  /* 0x000000314000780c */ /* 0x040fe20001f61670 */
[----:B------:R-:W3:Y:S01]  /*eee0*/  LDL R36, [R1+0x200] ;  /* 0x0002000001247983 */ /* 0x000ee20000100800 */
[----:B------:R-:W-:Y:S02]  /*eef0*/  FSEL R49, R37, -INF , !P2 ;  /* 0xff80000025317808 */ /* 0x000fe40005000000 */
[----:B------:R-:W-:Y:S01]  /*ef00*/  FMNMX.FTZ R0, R47, R0, !PT ;  /* 0x000000002f007209 */ /* 0x000fe20007810000 */
[----:B------:R-:W2:Y:S01]  /*ef10*/  LDL R94, [R1+0x330] ;  /* 0x00033000015e7983 */ /* 0x000ea20000100800 */
[----:B------:R-:W-:Y:S02]  /*ef20*/  ISETP.GT.AND P5, PT, R3, 0x38, !P5 ;  /* 0x000000380300780c */ /* 0x000fe40006fa4270 */
[----:B------:R-:W-:Y:S01]  /*ef30*/  ISETP.LT.OR P4, PT, R64, 0x32, P4 ;  /* 0x000000324000780c */ /* 0x000fe20002781670 */
[----:B------:R-:W2:Y:S01]  /*ef40*/  LDL R95, [R1+0x334] ;  /* 0x00033400015f7983 */ /* 0x000ea20000100800 */
[----:B------:R-:W-:-:S02]  /*ef50*/  FSEL R51, R20, -INF , !P3 ;  /* 0xff80000014337808 */ /* 0x000fc40005800000 */
[----:B------:R-:W-:Y:S01]  /*ef60*/  FMNMX.FTZ R0, R49, R0, !PT ;  /* 0x0000000031007209 */ /* 0x000fe20007810000 */
[----:B------:R-:W2:Y:S01]  /*ef70*/  LDL R96, [R1+0x338] ;  /* 0x0003380001607983 */ /* 0x000ea20000100800 */
[----:B------:R-:W-:Y:S02]  /*ef80*/  ISETP.GT.AND P0, PT, R3, 0x39, !P6 ;  /* 0x000000390300780c */ /* 0x000fe40007704270 */
[----:B------:R-:W-:Y:S01]  /*ef90*/  ISETP.LT.OR P5, PT, R64, 0x39, P5 ;  /* 0x000000394000780c */ /* 0x000fe20002fa1670 */
[----:B------:R-:W2:Y:S01]  /*efa0*/  LDL R97, [R1+0x33c] ;  /* 0x00033c0001617983 */ /* 0x000ea20000100800 */
[----:B------:R-:W-:Y:S02]  /*efb0*/  FSEL R41, R38, -INF , !P4 ;  /* 0xff80000026297808 */ /* 0x000fe40006000000 */
[----:B------:R-:W-:Y:S01]  /*efc0*/  FMNMX.FTZ R0, R51, R0, !PT ;  /* 0x0000000033007209 */ /* 0x000fe20007810000 */
[----:B------:R-:W2:Y:S01]  /*efd0*/  LDL R98, [R1+0x340] ;  /* 0x0003400001627983 */ /* 0x000ea20000100800 */
[----:B------:R-:W-:-:S02]  /*efe0*/  ISETP.LT.OR P0, PT, R64, 0x3a, P0 ;  /* 0x0000003a4000780c */ /* 0x000fc40000701670 */
[----:B------:R-:W-:Y:S01]  /*eff0*/  FSEL R20, R39, -INF , !P5 ;  /* 0xff80000027147808 */ /* 0x000fe20006800000 */
[----:B------:R-:W2:Y:S01]  /*f000*/  LDL R64, [R1+0x2b8] ;  /* 0x0002b80001407983 */ /* 0x000ea20000100800 */
[----:B------:R-:W-:Y:S02]  /*f010*/  FMNMX.FTZ R3, R41, R0, !PT ;  /* 0x0000000029037209 */ /* 0x000fe40007810000 */
[----:B------:R-:W-:Y:S01]  /*f020*/  FSEL R33, R7, -INF , !P0 ;  /* 0xff80000007217808 */ /* 0x000fe20004000000 */
[----:B------:R-:W2:Y:S01]  /*f030*/  LDL R99, [R1+0x344] ;  /* 0x0003440001637983 */ /* 0x000ea20000100800 */
[----:B------:R-:W-:-:S03]  /*f040*/  FMNMX.FTZ R0, R20, R3, !PT ;  /* 0x0000000314007209 */ /* 0x000fc60007810000 */
[----:B------:R-:W2:Y:S01]  /*f050*/  LDL R100, [R1+0x348] ;  /* 0x0003480001647983 */ /* 0x000ea20000100800 */
[----:B------:R-:W-:Y:S02]  /*f060*/  FMNMX.FTZ R15, R33, R0, !PT ;  /* 0x00000000210f7209 */ /* 0x000fe40007810000 */
[----:B0-----:R-:W-:Y:S01]  /*f070*/  FMNMX.FTZ R0, R4, R13, !PT ;  /* 0x0000000d04007209 */ /* 0x001fe20007810000 */
[----:B------:R-:W2:Y:S04]  /*f080*/  LDL R101, [R1+0x34c] ;  /* 0x00034c0001657983 */ /* 0x000ea80000100800 */
[----:B------:R-:W-:Y:S04]  /*f090*/  STL.64 [R1+0x1e0], R14 ;  /* 0x0001e00e01007387 */ /* 0x000fe80000100a00 */
[----:B------:R-:W4:Y:S04]  /*f0a0*/  LDL R4, [R1+0x1e4] ;  /* 0x0001e40001047983 */ /* 0x000f280000100800 */
[----:B------:R-:W-:Y:S04]  /*f0b0*/  STL [R1+0x1e0], R0 ;  /* 0x0001e00001007387 */ /* 0x000fe80000100800 */
[----:B------:R-:W3:Y:S04]  /*f0c0*/  LDL R7, [R1+0x1e0] ;  /* 0x0001e00001077983 */ /* 0x000ee80000100800 */
[----:B------:R-:W2:Y:S04]  /*f0d0*/  LDL.64 R12, [R1+0x118] ;  /* 0x00011800010c7983 */ /* 0x000ea80000100a00 */
        /* <DEDUP_REMOVED lines=43> */
[----:B----4-:R-:W0:Y:S02]  /*f390*/  SHFL.BFLY PT, R15, R4, 0x2, 0x1f ;  /* 0x0c401f00040f7f89 */ /* 0x010e2400000e0000 */
[----:B0-----:R-:W-:-:S05]  /*f3a0*/  FMNMX.FTZ R15, R15, R4, !PT ;  /* 0x000000040f0f7209 */ /* 0x001fca0007810000 */
[----:B------:R-:W0:Y:S01]  /*f3b0*/  SHFL.BFLY PT, R26, R15, 0x1, 0x1f ;  /* 0x0c201f000f1a7f89 */ /* 0x000e2200000e0000 */
[----:B---3--:R-:W-:Y:S01]  /*f3c0*/  FMUL.FTZ R3, R36, R7 ;  /* 0x0000000724037220 */ /* 0x008fe20000410000 */
[----:B------:R-:W-:-:S04]  /*f3d0*/  FSETP.NEU.FTZ.AND P0, PT, R7, -INF , PT ;  /* 0xff8000000700780b */ /* 0x000fc80003f1d000 */
[----:B------:R-:W-:-:S05]  /*f3e0*/  FSEL R3, R3, RZ, P0 ;  /* 0x000000ff03037208 */ /* 0x000fca0000000000 */
[----:B------:R-:W-:Y:S01]  /*f3f0*/  FFMA.FTZ R0, R62, R36, -R3 ;  /* 0x000000243e007223 */ /* 0x000fe20000010803 */
[----:B0-----:R-:W-:-:S03]  /*f400*/  FMNMX.FTZ R26, R15, R26, !PT ;  /* 0x0000001a0f1a7209 */ /* 0x001fc60007810000 */
[----:B------:R0:W-:Y:S01]  /*f410*/  MUFU.EX2 R35, R0 ;  /* 0x0000000000237308 */ /* 0x0001e20000000800 */
[-CC-:B------:R-:W-:Y:S01]  /*f420*/  FFMA.FTZ R160, R160, R36.reuse, -R3.reuse ;  /* 0x00000024a0a07223 */ /* 0x180fe20000010803 */
[-CC-:B------:R-:W-:Y:S01]  /*f430*/  FFMA.FTZ R7, R66, R36.reuse, -R3.reuse ;  /* 0x0000002442077223 */ /* 0x180fe20000010803 */
[----:B------:R-:W-:Y:S01]  /*f440*/  FSETP.NEU.FTZ.AND P0, PT, R26, -INF , PT ;  /* 0xff8000001a00780b */ /* 0x000fe20003f1d000 */
[-CC-:B------:R-:W-:Y:S01]  /*f450*/  FFMA.FTZ R32, R32, R36.reuse, -R3.reuse ;  /* 0x0000002420207223 */ /* 0x180fe20000010803 */
[-CC-:B------:R-:W-:Y:S01]  /*f460*/  FFMA.FTZ R162, R162, R36.reuse, -R3.reuse ;  /* 0x00000024a2a27223 */ /* 0x180fe20000010803 */
[-CC-:B------:R-:W-:Y:S01]  /*f470*/  FFMA.FTZ R164, R60, R36.reuse, -R3.reuse ;  /* 0x000000243ca47223 */ /* 0x180fe20000010803 */
[-CC-:B------:R-:W-:Y:S01]  /*f480*/  FFMA.FTZ R37, R56, R36.reuse, -R3.reuse ;  /* 0x0000002438257223 */ /* 0x180fe20000010803 */
[-CC-:B------:R-:W-:Y:S01]  /*f490*/  FFMA.FTZ R166, R54, R36.reuse, -R3.reuse ;  /* 0x0000002436a67223 */ /* 0x180fe20000010803 */
[-C--:B0-----:R-:W-:Y:S01]  /*f4a0*/  FMUL.FTZ R0, R26, R36.reuse ;  /* 0x000000241a007220 */ /* 0x081fe20000410000 */
[----:B------:R-:W-:Y:S01]  /*f4b0*/  MUFU.EX2 R160, R160 ;  /* 0x000000a000a07308 */ /* 0x000fe20000000800 */
[-CC-:B------:R-:W-:Y:S01]  /*f4c0*/  FFMA.FTZ R39, R50, R36.reuse, -R3.reuse ;  /* 0x0000002432277223 */ /* 0x180fe20000010803 */
[-CC-:B------:R-:W-:Y:S01]  /*f4d0*/  FFMA.FTZ R168, R44, R36.reuse, -R3.reuse ;  /* 0x000000242ca87223 */ /* 0x180fe20000010803 */
[-CC-:B------:R-:W-:Y:S01]  /*f4e0*/  FFMA.FTZ R24, R24, R36.reuse, -R3.reuse ;  /* 0x0000002418187223 */ /* 0x180fe20000010803 */
[----:B------:R-:W-:Y:S01]  /*f4f0*/  FSEL R0, R0, RZ, P0 ;  /* 0x000000ff00007208 */ /* 0x000fe20000000000 */
[-CC-:B------:R-:W-:Y:S01]  /*f500*/  FFMA.FTZ R48, R48, R36.reuse, -R3.reuse ;  /* 0x0000002430307223 */ /* 0x180fe20000010803 */
[-CC-:B------:R-:W-:Y:S01]  /*f510*/  FFMA.FTZ R42, R42, R36.reuse, -R3.reuse ;  /* 0x000000242a2a7223 */ /* 0x180fe20000010803 */
[-CC-:B------:R-:W-:Y:S01]  /*f520*/  FFMA.FTZ R46, R46, R36.reuse, -R3.reuse ;  /* 0x000000242e2e7223 */ /* 0x180fe20000010803 */
[----:B------:R-:W-:Y:S01]  /*f530*/  MUFU.EX2 R7, R7 ;  /* 0x0000000700077308 */ /* 0x000fe20000000800 */
[-CC-:B------:R-:W-:Y:S01]  /*f540*/  FFMA.FTZ R43, R43, R36.reuse, -R0.reuse ;  /* 0x000000242b2b7223 */ /* 0x180fe20000010800 */
[-CC-:B------:R-:W-:Y:S01]  /*f550*/  FFMA.FTZ R21, R21, R36.reuse, -R0.reuse ;  /* 0x0000002415157223 */ /* 0x180fe20000010800 */
[-CC-:B------:R-:W-:Y:S01]  /*f560*/  FFMA.FTZ R25, R25, R36.reuse, -R0.reuse ;  /* 0x0000002419197223 */ /* 0x180fe20000010800 */
[-C--:B------:R-:W-:Y:S01]  /*f570*/  FFMA.FTZ R40, R40, R36.reuse, -R3 ;  /* 0x0000002428287223 */ /* 0x080fe20000010803 */
[----:B------:R0:W-:Y:S03]  /*f580*/  STL [R1+0x1e4], R26 ;  /* 0x0001e41a01007387 */ /* 0x0001e60000100800 */
[----:B------:R-:W-:Y:S01]  /*f590*/  MUFU.EX2 R53, R32 ;  /* 0x0000002000357308 */ /* 0x000fe20000000800 */
[-CC-:B------:R-:W-:Y:S01]  /*f5a0*/  FFMA.FTZ R27, R27, R36.reuse, -R0.reuse ;  /* 0x000000241b1b7223 */ /* 0x180fe20000010800 */
[-CC-:B------:R-:W-:Y:S01]  /*f5b0*/  FFMA.FTZ R28, R28, R36.reuse, -R0.reuse ;  /* 0x000000241c1c7223 */ /* 0x180fe20000010800 */
[----:B------:R-:W3:Y:S04]  /*f5c0*/  LDL R50, [R1+0x280] ;  /* 0x0002800001327983 */ /* 0x000ee80000100800 */
[----:B------:R-:W4:Y:S01]  /*f5d0*/  LDL R54, [R1+0x290] ;  /* 0x0002900001367983 */ /* 0x000f220000100800 */
[----:B------:R-:W-:Y:S01]  /*f5e0*/  MUFU.EX2 R43, R43 ;  /* 0x0000002b002b7308 */ /* 0x000fe20000000800 */
[----:B------:R-:W-:-:S02]  /*f5f0*/  FFMA.FTZ R29, R29, R36, -R0 ;  /* 0x000000241d1d7223 */ /* 0x000fc40000010800 */
[----:B------:R-:W4:Y:S04]  /*f600*/  LDL R56, [R1+0x298] ;  /* 0x0002980001387983 */ /* 0x000f280000100800 */
[----:B------:R-:W4:Y:S01]  /*f610*/  LDL R60, [R1+0x2a8] ;  /* 0x0002a800013c7983 */ /* 0x000f220000100800 */
[----:B------:R-:W1:Y:S03]  /*f620*/  MUFU.EX2 R32, R21 ;  /* 0x0000001500207308 */ /* 0x000e660000000800 */
[----:B------:R-:W4:Y:S04]  /*f630*/  LDL R62, [R1+0x2b0] ;  /* 0x0002b000013e7983 */ /* 0x000f280000100800 */
[----:B------:R-:W4:Y:S01]  /*f640*/  LDL R66, [R1+0x2c0] ;  /* 0x0002c00001427983 */ /* 0x000f220000100800 */
[----:B------:R-:W2:Y:S01]  /*f650*/  MUFU.EX2 R162, R162 ;  /* 0x000000a200a27308 */ /* 0x000ea20000000800 */
[-C--:B------:R-:W-:Y:S01]  /*f660*/  FFMA.FTZ R3, R52, R36.reuse, -R3 ;  /* 0x0000002434037223 */ /* 0x080fe20000010803 */
[----:B------:R-:W-:-:S06]  /*f670*/  FFMA.FTZ R30, R30, R36, -R0 ;  /* 0x000000241e1e7223 */ /* 0x000fcc0000010800 */
[----:B------:R-:W-:Y:S01]  /*f680*/  MUFU.EX2 R164, R164 ;  /* 0x000000a400a47308 */ /* 0x000fe20000000800 */
[----:B------:R-:W-:-:S07]  /*f690*/  FFMA.FTZ R31, R31, R36, -R0 ;  /* 0x000000241f1f7223 */ /* 0x000fce0000010800 */
[----:B------:R-:W-:Y:S01]  /*f6a0*/  MUFU.EX2 R37, R37 ;  /* 0x0000002500257308 */ /* 0x000fe20000000800 */
[----:B------:R-:W-:-:S07]  /*f6b0*/  FFMA.FTZ R34, R34, R36, -R0 ;  /* 0x0000002422227223 */ /* 0x000fce0000010800 */
[----:B------:R-:W-:Y:S01]  /*f6c0*/  MUFU.EX2 R166, R166 ;  /* 0x000000a600a67308 */ /* 0x000fe20000000800 */
[----:B------:R-:W-:-:S07]  /*f6d0*/  FFMA.FTZ R45, R45, R36, -R0 ;  /* 0x000000242d2d7223 */ /* 0x000fce0000010800 */
[----:B------:R-:W-:Y:S01]  /*f6e0*/  MUFU.EX2 R39, R39 ;  /* 0x0000002700277308 */ /* 0x000fe20000000800 */
[----:B------:R-:W-:-:S07]  /*f6f0*/  FFMA.FTZ R47, R47, R36, -R0 ;  /* 0x000000242f2f7223 */ /* 0x000fce0000010800 */
[----:B------:R-:W-:Y:S01]  /*f700*/  MUFU.EX2 R168, R168 ;  /* 0x000000a800a87308 */ /* 0x000fe20000000800 */
[-CC-:B------:R-:W-:Y:S01]  /*f710*/  FFMA.FTZ R49, R49, R36.reuse, -R0.reuse ;  /* 0x0000002431317223 */ /* 0x180fe20000010800 */
[----:B------:R-:W-:-:S06]  /*f720*/  FFMA.FTZ R173, R51, R36, -R0 ;  /* 0x0000002433ad7223 */ /* 0x000fcc0000010800 */
[----:B------:R-:W-:Y:S01]  /*f730*/  MUFU.EX2 R170, R24 ;  /* 0x0000001800aa7308 */ /* 0x000fe20000000800 */
[----:B------:R-:W-:Y:S01]  /*f740*/  FFMA.FTZ R175, R20, R36, -R0 ;  /* 0x0000002414af7223 */ /* 0x000fe20000010800 */
[----:B0-----:R-:W4:Y:S06]  /*f750*/  LDL R26, [R1+0x220] ;  /* 0x00022000011a7983 */ /* 0x001f2c0000100800 */
[----:B------:R-:W0:Y:S08]  /*f760*/  MUFU.EX2 R163, R25 ;  /* 0x0000001900a37308 */ /* 0x000e300000000800 */
[----:B------:R0:W2:Y:S01]  /*f770*/  MUFU.EX2 R38, R27 ;  /* 0x0000001b00267308 */ /* 0x0000a20000000800 */
[----:B-1----:R-:W-:-:S07]  /*f780*/  FADD.FTZ R4, R43, R32 ;  /* 0x000000202b047221 */ /* 0x002fce0000010000 */
[----:B------:R-:W1:Y:S08]  /*f790*/  MUFU.EX2 R28, R28 ;  /* 0x0000001c001c7308 */ /* 0x000e700000000800 */
[----:B------:R-:W1:Y:S08]  /*f7a0*/  MUFU.EX2 R29, R29 ;  /* 0x0000001d001d7308 */ /* 0x000e700000000800 */
[----:B------:R-:W-:Y:S08]  /*f7b0*/  MUFU.EX2 R55, R48 ;  /* 0x0000003000377308 */ /* 0x000ff00000000800 */
[----:B------:R-:W-:Y:S08]  /*f7c0*/  MUFU.EX2 R42, R42 ;  /* 0x0000002a002a7308 */ /* 0x000ff00000000800 */
[----:B------:R-:W-:Y:S08]  /*f7d0*/  MUFU.EX2 R57, R46 ;  /* 0x0000002e00397308 */ /* 0x000ff00000000800 */
[----:B------:R-:W-:Y:S01]  /*f7e0*/  MUFU.EX2 R40, R40 ;  /* 0x0000002800287308 */ /* 0x000fe20000000800 */
[----:B------:R-:W-:Y:S01]  /*f7f0*/  F2FP.F16.F32.PACK_AB R161, R32, R43 ;  /* 0x0000002b20a1723e */ /* 0x000fe200000000ff */
[----:B0-----:R-:W4:Y:S04]  /*f800*/  LDL R27, [R1+0x224] ;  /* 0x00022400011b7983 */ /* 0x001f280000100800 */
[----:B------:R-:W4:Y:S02]  /*f810*/  LDL R51, [R1+0x284] ;  /* 0x0002840001337983 */ /* 0x000f240000100800 */
[----:B------:R0:W-:Y:S02]  /*f820*/  MUFU.EX2 R59, R3 ;  /* 0x00000003003b7308 */ /* 0x0001e40000000800 */
[----:B------:R-:W4:Y:S06]  /*f830*/  LDL R52, [R1+0x288] ;  /* 0x0002880001347983 */ /* 0x000f2c0000100800 */
[----:B------:R-:W1:Y:S01]  /*f840*/  MUFU.EX2 R30, R30 ;  /* 0x0000001e001e7308 */ /* 0x000e620000000800 */
[----:B0-----:R-:W-:-:S07]  /*f850*/  FADD.FTZ R3, R160, R7 ;  /* 0x00000007a0037221 */ /* 0x001fce0000010000 */
[----:B------:R-:W0:Y:S01]  /*f860*/  MUFU.EX2 R31, R31 ;  /* 0x0000001f001f7308 */ /* 0x000e220000000800 */
[----:B--2---:R-:W-:Y:S01]  /*f870*/  FADD.FTZ R14, R162, R3 ;  /* 0x00000003a20e7221 */ /* 0x004fe20000010000 */
[----:B------:R-:W-:-:S06]  /*f880*/  FADD.FTZ R3, R163, R4 ;  /* 0x00000004a3037221 */ /* 0x000fcc0000010000 */
[----:B------:R-:W2:Y:S01]  /*f890*/  MUFU.EX2 R34, R34 ;  /* 0x0000002200227308 */ /* 0x000ea20000000800 */
[----:B------:R-:W-:Y:S01]  /*f8a0*/  FADD.FTZ R15, R35, R14 ;  /* 0x0000000e230f7221 */ /* 0x000fe20000010000 */
[----:B------:R-:W-:-:S06]  /*f8b0*/  FADD.FTZ R3, R38, R3 ;  /* 0x0000000326037221 */ /* 0x000fcc0000010000 */
[----:B------:R-:W2:Y:S01]  /*f8c0*/  MUFU.EX2 R45, R45 ;  /* 0x0000002d002d7308 */ /* 0x000ea20000000800 */
[----:B------:R-:W-:Y:S01]  /*f8d0*/  FADD.FTZ R4, R164, R15 ;  /* 0x0000000fa4047221 */ /* 0x000fe20000010000 */
[----:B-1----:R-:W-:-:S06]  /*f8e0*/  FADD.FTZ R14, R28, R3 ;  /* 0x000000031c0e7221 */ /* 0x002fcc0000010000 */
[----:B------:R-:W1:Y:S01]  /*f8f0*/  MUFU.EX2 R47, R47 ;  /* 0x0000002f002f7308 */ /* 0x000e620000000800 */
[----:B------:R-:W-:Y:S01]  /*f900*/  FADD.FTZ R3, R37, R4 ;  /* 0x0000000425037221 */ /* 0x000fe20000010000 */
[----:B------:R-:W-:-:S06]  /*f910*/  FADD.FTZ R15, R29, R14 ;  /* 0x0000000e1d0f7221 */ /* 0x000fcc0000010000 */
[----:B------:R-:W1:Y:S01]  /*f920*/  MUFU.EX2 R44, R49 ;  /* 0x00000031002c7308 */ /* 0x000e620000000800 */
[----:B------:R-:W-:Y:S01]  /*f930*/  FADD.FTZ R14, R166, R3 ;  /* 0x00000003a60e7221 */ /* 0x000fe20000010000 */
[----:B------:R-:W-:Y:S01]  /*f940*/  FADD.FTZ R24, R30, R15 ;  /* 0x0000000f1e187221 */ /* 0x000fe20000010000 */
[----:B------:R-:W-:-:S05]  /*f950*/  FFMA.FTZ R4, R41, R36, -R0 ;  /* 0x0000002429047223 */ /* 0x000fca0000010800 */
[----:B------:R-:W1:Y:S01]  /*f960*/  MUFU.EX2 R173, R173 ;  /* 0x000000ad00ad7308 */ /* 0x000e620000000800 */
[----:B------:R-:W-:Y:S01]  /*f970*/  FADD.FTZ R3, R39, R14 ;  /* 0x0000000e27037221 */ /* 0x000fe20000010000 */
[----:B0-----:R-:W-:-:S06]  /*f980*/  FADD.FTZ R15, R31, R24 ;  /* 0x000000181f0f7221 */ /* 0x001fcc0000010000 */
[----:B------:R-:W-:Y:S01]  /*f990*/  MUFU.EX2 R175, R175 ;  /* 0x000000af00af7308 */ /* 0x000fe20000000800 */
[----:B------:R-:W-:Y:S01]  /*f9a0*/  FADD.FTZ R14, R168, R3 ;  /* 0x00000003a80e7221 */ /* 0x000fe20000010000 */
[----:B--2---:R-:W-:Y:S01]  /*f9b0*/  FADD.FTZ R20, R34, R15 ;  /* 0x0000000f22147221 */ /* 0x004fe20000010000 */
[----:B------:R-:W-:Y:S01]  /*f9c0*/  FFMA.FTZ R3, R33, R36, -R0 ;  /* 0x0000002421037223 */ /* 0x000fe20000010800 */
[----:B------:R-:W-:Y:S01]  /*f9d0*/  F2FP.F16.F32.PACK_AB R162, R35, R162 ;  /* 0x000000a223a2723e */ /* 0x000fe200000000ff */
[----:B------:R-:W-:Y:S01]  /*f9e0*/  FADD.FTZ R15, R53, R14 ;  /* 0x0000000e350f7221 */ /* 0x000fe20000010000 */
[----:B------:R-:W-:Y:S01]  /*f9f0*/  FADD.FTZ R20, R45, R20 ;  /* 0x000000142d147221 */ /* 0x000fe20000010000 */
[----:B------:R-:W-:Y:S01]  /*fa00*/  F2FP.F16.F32.PACK_AB R164, R37, R164 ;  /* 0x000000a425a4723e */ /* 0x000fe200000000ff */
[----:B------:R-:W0:Y:S01]  /*fa10*/  MUFU.EX2 R4, R4 ;  /* 0x0000000400047308 */ /* 0x000e220000000800 */
[----:B------:R-:W-:Y:S01]  /*fa20*/  FADD.FTZ R0, R170, R15 ;  /* 0x0000000faa007221 */ /* 0x000fe20000010000 */
[----:B-1----:R-:W-:Y:S01]  /*fa30*/  FADD.FTZ R15, R47, R20 ;  /* 0x000000142f0f7221 */ /* 0x002fe20000010000 */
[----:B------:R-:W-:Y:S01]  /*fa40*/  F2FP.F16.F32.PACK_AB R166, R39, R166 ;  /* 0x000000a627a6723e */ /* 0x000fe200000000ff */
[----:B------:R-:W2:Y:S01]  /*fa50*/  LDL R32, [R1+0x238] ;  /* 0x0002380001207983 */ /* 0x000ea20000100800 */
[----:B------:R-:W-:Y:S01]  /*fa60*/  FADD.FTZ R21, R55, R0 ;  /* 0x0000000037157221 */ /* 0x000fe20000010000 */
[----:B------:R-:W-:-:S02]  /*fa70*/  FADD.FTZ R0, R44, R15 ;  /* 0x0000000f2c007221 */ /* 0x000fc40000010000 */
[----:B------:R-:W1:Y:S01]  /*fa80*/  MUFU.EX2 R3, R3 ;  /* 0x0000000300037308 */ /* 0x000e620000000800 */
[----:B------:R-:W-:Y:S01]  /*fa90*/  FADD.FTZ R14, R42, R21 ;  /* 0x000000152a0e7221 */ /* 0x000fe20000010000 */
[----:B------:R-:W-:Y:S01]  /*faa0*/  FADD.FTZ R15, R173, R0 ;  /* 0x00000000ad0f7221 */ /* 0x000fe20000010000 */
[----:B------:R-:W-:Y:S01]  /*fab0*/  F2FP.F16.F32.PACK_AB R168, R53, R168 ;  /* 0x000000a835a8723e */ /* 0x000fe200000000ff */
[----:B------:R-:W2:Y:S01]  /*fac0*/  LDL R33, [R1+0x23c] ;  /* 0x00023c0001217983 */ /* 0x000ea20000100800 */
[----:B------:R-:W-:Y:S01]  /*fad0*/  FADD.FTZ R21, R57, R14 ;  /* 0x0000000e39157221 */ /* 0x000fe20000010000 */
[----:B------:R-:W-:Y:S02]  /*fae0*/  F2FP.F16.F32.PACK_AB R170, R55, R170 ;  /* 0x000000aa37aa723e */ /* 0x000fe400000000ff */
[----:B------:R-:W-:Y:S01]  /*faf0*/  F2FP.F16.F32.PACK_AB R172, R57, R42 ;  /* 0x0000002a39ac723e */ /* 0x000fe200000000ff */
[----:B0-----:R-:W-:Y:S01]  /*fb00*/  FADD.FTZ R0, R4, R15 ;  /* 0x0000000f04007221 */ /* 0x001fe20000010000 */
[----:B------:R-:W-:Y:S01]  /*fb10*/  FADD.FTZ R24, R40, R21 ;  /* 0x0000001528187221 */ /* 0x000fe20000010000 */
[----:B------:R-:W-:Y:S01]  /*fb20*/  F2FP.F16.F32.PACK_AB R174, R59, R40 ;  /* 0x000000283bae723e */ /* 0x000fe200000000ff */
[----:B------:R-:W2:Y:S01]  /*fb30*/  LDL R35, [R1+0x244] ;  /* 0x0002440001237983 */ /* 0x000ea20000100800 */
[----:B------:R-:W-:Y:S01]  /*fb40*/  FADD.FTZ R0, R175, R0 ;  /* 0x00000000af007221 */ /* 0x000fe20000010000 */
[----:B------:R-:W-:Y:S01]  /*fb50*/  FADD.FTZ R24, R59, R24 ;  /* 0x000000183b187221 */ /* 0x000fe20000010000 */
[----:B------:R-:W-:Y:S01]  /*fb60*/  F2FP.F16.F32.PACK_AB R163, R38, R163 ;  /* 0x000000a326a3723e */ /* 0x000fe200000000ff */
[----:B------:R-:W2:Y:S01]  /*fb70*/  LDL R36, [R1+0x248] ;  /* 0x0002480001247983 */ /* 0x000ea20000100800 */
[----:B-1----:R-:W-:Y:S01]  /*fb80*/  FADD.FTZ R25, R3, R0 ;  /* 0x0000000003197221 */ /* 0x002fe20000010000 */
[----:B------:R-:W-:-:S02]  /*fb90*/  F2FP.F16.F32.PACK_AB R165, R29, R28 ;  /* 0x0000001c1da5723e */ /* 0x000fc400000000ff */
[----:B------:R-:W-:Y:S01]  /*fba0*/  F2FP.F16.F32.PACK_AB R167, R31, R30 ;  /* 0x0000001e1fa7723e */ /* 0x000fe200000000ff */
[----:B------:R-:W2:Y:S04]  /*fbb0*/  LDL R28, [R1+0x228] ;  /* 0x00022800011c7983 */ /* 0x000ea80000100800 */
[----:B------:R0:W-:Y:S04]  /*fbc0*/  STL.64 [R1+0x1f0], R24 ;  /* 0x0001f01801007387 */ /* 0x0001e80000100a00 */
[----:B------:R-:W2:Y:S04]  /*fbd0*/  LD.E.64 R20, desc[UR36][R12.64+0x8] ;  /* 0x000008240c147980 */ /* 0x000ea8000c101b00 */
[----:B------:R-:W2:Y:S01]  /*fbe0*/  LD.E.64 R14, desc[UR36][R12.64] ;  /* 0x000000240c0e7980 */ /* 0x000ea2000c101b00 */
[----:B------:R-:W-:-:S02]  /*fbf0*/  F2FP.F16.F32.PACK_AB R169, R45, R34 ;  /* 0x000000222da9723e */ /* 0x000fc400000000ff */
[----:B------:R-:W-:Y:S01]  /*fc00*/  F2FP.F16.F32.PACK_AB R171, R44, R47 ;  /* 0x0000002f2cab723e */ /* 0x000fe200000000ff */
[----:B0-----:R-:W2:Y:S04]  /*fc10*/  LDL R24, [R1+0x218] ;  /* 0x0002180001187983 */ /* 0x001ea80000100800 */
[----:B------:R-:W2:Y:S04]  /*fc20*/  LDL R25, [R1+0x21c] ;  /* 0x00021c0001197983 */ /* 0x000ea80000100800 */
        /* <DEDUP_REMOVED lines=22> */
[----:B------:R-:W-:-:S02]  /*fd90*/  F2FP.F16.F32.PACK_AB R160, R7, R160 ;  /* 0x000000a007a0723e */ /* 0x000fc400000000ff */
[----:B------:R-:W-:Y:S01]  /*fda0*/  F2FP.F16.F32.PACK_AB R173, R4, R173 ;  /* 0x000000ad04ad723e */ /* 0x000fe200000000ff */
[----:B------:R-:W2:Y:S01]  /*fdb0*/  LDL R7, [R1+0x408] ;  /* 0x0004080001077983 */ /* 0x000ea20000100800 */
[----:B------:R-:W-:-:S03]  /*fdc0*/  F2FP.F16.F32.PACK_AB R175, R3, R175 ;  /* 0x000000af03af723e */ /* 0x000fc600000000ff */
[----:B------:R-:W2:Y:S04]  /*fdd0*/  LDL R3, [R1+0x400] ;  /* 0x0004000001037983 */ /* 0x000ea80000100800 */
[----:B------:R-:W2:Y:S04]  /*fde0*/  LDL R4, [R1+0x404] ;  /* 0x0004040001047983 */ /* 0x000ea80000100800 */
        /* <DEDUP_REMOVED lines=10> */
[----:B--2---:R-:W-:-:S03]  /*fe90*/  MOV R0, R20 ;  /* 0x0000001400007202 */ /* 0x004fc60000000f00 */
[----:B------:R-:W2:Y:S02]  /*fea0*/  LDL R20, [R1+0x210] ;  /* 0x0002100001147983 */ /* 0x000ea40000100800 */
[--C-:B------:R-:W-:Y:S02]  /*feb0*/  IMAD R15, R15, 0x2, R0.reuse ;  /* 0x000000020f0f7824 */ /* 0x100fe400078e0200 */
[----:B------:R-:W3:Y:S04]  /*fec0*/  LDL R21, [R1+0x214] ;  /* 0x0002140001157983 */ /* 0x000ee80000100800 */
[----:B------:R0:W-:Y:S02]  /*fed0*/  STSM.16.M88.4 [R0], R160 ;  /* 0x000000a000007844 */ /* 0x0001e40000000200 */
[----:B0-----:R-:W-:-:S02]  /*fee0*/  IMAD R0, R14, 0x2, R0 ;  /* 0x000000020e007824 */ /* 0x001fc400078e0200 */
[----:B------:R-:W-:-:S03]  /*fef0*/  IMAD R14, R14, 0x2, R15 ;  /* 0x000000020e0e7824 */ /* 0x000fc600078e020f */
[----:B------:R0:W-:Y:S04]  /*ff00*/  STSM.16.M88.4 [R0], R164 ;  /* 0x000000a400007844 */ /* 0x0001e80000000200 */
[----:B------:R-:W-:Y:S04]  /*ff10*/  STSM.16.M88.4 [R15], R168 ;  /* 0x000000a80f007844 */ /* 0x000fe80000000200 */
[----:B------:R1:W-:Y:S04]  /*ff20*/  STSM.16.M88.4 [R14], R172 ;  /* 0x000000ac0e007844 */ /* 0x0003e80000000200 */
[----:B0-----:R-:W4:Y:S04]  /*ff30*/  LDL R0, [R1+0x3fc] ;  /* 0x0003fc0001007983 */ /* 0x001f280000100800 */
[----:B-1----:R-:W4:Y:S01]  /*ff40*/  LDL R14, [R1+0x40c] ;  /* 0x00040c00010e7983 */ /* 0x002f220000100800 */
[----:B------:R-:W-:Y:S01]  /*ff50*/  IMAD R12, R145, 0x1000, R12 ;  /* 0x00001000910c7824 */ /* 0x000fe200078e020c */
[----:B------:R-:W-:-:S04]  /*ff60*/  R2UR UR7, R13 ;  /* 0x000000000d0772ca */ /* 0x000fc800000e0000 */
        /* <DEDUP_REMOVED lines=111> */
[----:B------:R0:W-:Y:S02]  /*10660*/  STL [R1+0x3f8], R144 ;  /* 0x0003f89001007387 */ /* 0x0001e40000100800 */
[----:B0-----:R-:W-:-:S06]  /*10670*/  WARPGROUP.ARRIVE ;  /* 0x00000000000079c5 */ /* 0x001fcc0000000000 */
[----:B------:R-:W-:Y:S01]  /*10680*/  HGMMA.64x256x16.F32 R24, R160, gdesc[UR4].tnspB, RZ, !UPT, gsb0 ;  /* 0x43e00004a0187df0 */ /* 0x000fe2000c0008ff */
[----:B--2---:R0:W-:Y:S04]  /*10690*/  STL [R1+0x210], R20 ;  /* 0x0002101401007387 */ /* 0x0041e80000100800 */
[----:B---3--:R1:W-:Y:S01]  /*106a0*/  STL [R1+0x214], R21 ;  /* 0x0002141501007387 */ /* 0x0083e20000100800 */
[----:B0-----:R-:W-:Y:S02]  /*106b0*/  VIADD R20, R12, 0x80 ;  /* 0x000000800c147836 */ /* 0x001fe40000000000 */
[----:B-1----:R-:W-:-:S03]  /*106c0*/  IMAD.MOV.U32 R21, RZ, RZ, R13 ;  /* 0x000000ffff157224 */ /* 0x002fc600078e000d */
[----:B------:R-:W-:Y:S02]  /*106d0*/  R2UR UR10, R20 ;  /* 0x00000000140a72ca */ /* 0x000fe400000e0000 */
[----:B------:R-:W-:Y:S01]  /*106e0*/  R2UR UR11, R21 ;  /* 0x00000000150b72ca */ /* 0x000fe200000e0000 */
[----:B----4-:R-:W-:Y:S04]  /*106f0*/  STL [R1+0x3fc], R0 ;  /* 0x0003fc0001007387 */ /* 0x010fe80000100800 */
[----:B------:R-:W-:Y:S04]  /*10700*/  STL [R1+0x400], R3 ;  /* 0x0004000301007387 */ /* 0x000fe80000100800 */
[----:B------:R-:W-:Y:S04]  /*10710*/  STL [R1+0x404], R4 ;  /* 0x0004040401007387 */ /* 0x000fe80000100800 */
[----:B------:R-:W-:Y:S04]  /*10720*/  STL [R1+0x408], R7 ;  /* 0x0004080701007387 */ /* 0x000fe80000100800 */
[----:B------:R0:W-:Y:S01]  /*10730*/  STL [R1+0x40c], R14 ;  /* 0x00040c0e01007387 */ /* 0x0001e20000100800 */
[----:B------:R-:W-:-:S02]  /*10740*/  IMAD.MOV.U32 R15, RZ, RZ, R13 ;  /* 0x000000ffff0f7224 */ /* 0x000fc400078e000d */
[----:B0-----:R-:W-:-:S03]  /*10750*/  VIADD R14, R12, 0x100 ;  /* 0x000001000c0e7836 */ /* 0x001fc60000000000 */
        /* <DEDUP_REMOVED lines=142> */
[----:B------:R-:W-:Y:S04]  /*11040*/  STL.128 [R1+0x400], R148 ;  /* 0x0004009401007387 */ /* 0x000fe80000100c00 */
        /* <DEDUP_REMOVED lines=10> */
[----:B0-----:R-:W4:Y:S04]  /*110f0*/  LDL R24, [R1+0x238] ;  /* 0x0002380001187983 */ /* 0x001f280000100800 */
[----:B------:R-:W4:Y:S04]  /*11100*/  LDL R25, [R1+0x23c] ;  /* 0x00023c0001197983 */ /* 0x000f280000100800 */
[----:B------:R-:W4:Y:S04]  /*11110*/  LDL R26, [R1+0x240] ;  /* 0x00024000011a7983 */ /* 0x000f280000100800 */
[----:B------:R-:W4:Y:S04]  /*11120*/  LDL R27, [R1+0x244] ;  /* 0x00024400011b7983 */ /* 0x000f280000100800 */
[----:B-1----:R-:W4:Y:S04]  /*11130*/  LDL R28, [R1+0x248] ;  /* 0x00024800011c7983 */ /* 0x002f280000100800 */
        /* <DEDUP_REMOVED lines=137> */
[----:B--2---:R2:W-:Y:S04]  /*119d0*/  STL [R1+0x258], R32 ;  /* 0x0002582001007387 */ /* 0x0045e80000100800 */
[----:B------:R2:W-:Y:S04]  /*119e0*/  STL [R1+0x25c], R33 ;  /* 0x00025c2101007387 */ /* 0x0005e80000100800 */
[----:B------:R2:W-:Y:S04]  /*119f0*/  STL [R1+0x260], R34 ;  /* 0x0002602201007387 */ /* 0x0005e80000100800 */
[----:B------:R2:W-:Y:S04]  /*11a00*/  STL [R1+0x264], R35 ;  /* 0x0002642301007387 */ /* 0x0005e80000100800 */
[----:B---3--:R2:W-:Y:S04]  /*11a10*/  STL [R1+0x268], R36 ;  /* 0x0002682401007387 */ /* 0x0085e80000100800 */
[----:B------:R2:W-:Y:S04]  /*11a20*/  STL [R1+0x26c], R37 ;  /* 0x00026c2501007387 */ /* 0x0005e80000100800 */
        /* <DEDUP_REMOVED lines=113> */
.L_x_3125:
[----:B------:R-:W-:Y:S05]  /*12140*/  BSYNC B0 ;  /* 0x0000000000007941 */ /* 0x000fea0003800000 */
.L_x_3124:
        /* <DEDUP_REMOVED lines=11> */
[----:B------:R-:W-:Y:S01]  /*12200*/  UIADD3 UR46, UR46, -0x2, URZ ;  /* 0xfffffffe2e2e7890 */ /* 0x000fe2000fffe03f */
[----:B--2---:R-:W-:-:S09]  /*12210*/  IMAD.SHL.U32 R4, R0, 0x40, RZ ;  /* 0x0000004000047824 */ /* 0x004fd200078e00ff */
[----:B------:R-:W-:Y:S01]  /*12220*/  @P0 IMAD.HI.U32 R5, R4, R5, RZ ;  /* 0x0000000504050227 */ /* 0x000fe200078e00ff */
[----:B------:R-:W-:-:S03]  /*12230*/  PLOP3.LUT P0, PT, PT, PT, UP0, 0x40, 0x0 ;  /* 0x000000000000781c */ /* 0x000fc60003f0e808 */
[----:B------:R-:W-:Y:S01]  /*12240*/  IMAD.MOV.U32 R0, RZ, RZ, R4 ;  /* 0x000000ffff007224 */ /* 0x000fe200078e0004 */
[----:B------:R-:W-:-:S05]  /*12250*/  @P1 SHF.R.U32.HI R0, RZ, R6, R5 ;  /* 0x00000006ff001219 */ /* 0x000fca0000011605 */
[----:B------:R-:W-:Y:S02]  /*12260*/  VIADD R3, R0, UR45 ;  /* 0x0000002d00037c36 */ /* 0x000fe40008000000 */
[----:B------:R-:W-:Y:S02]  /*12270*/  IMAD.U32 R0, RZ, RZ, UR46 ;  /* 0x0000002eff007e24 */ /* 0x000fe4000f8e00ff */
        /* <DEDUP_REMOVED lines=12> */
.L_x_3128:
[----:B------:R-:W-:-:S13]  /*12340*/  ISETP.NE.AND P0, PT, R9, 0x1, PT ;  /* 0x000000010900780c */ /* 0x000fda0003f05270 */
[----:B------:R-:W-:-:S05]  /*12350*/  @P0 IMAD.HI.U32 R10, R5, R10, RZ ;  /* 0x0000000a050a0227 */ /* 0x000fca00078e00ff */
[----:B------:R-:W-:-:S07]  /*12360*/  @P0 SHF.R.U32.HI R5, RZ, R11, R10 ;  /* 0x0000000bff050219 */ /* 0x000fce000001160a */
.L_x_3129:
[----:B------:R-:W-:Y:S05]  /*12370*/  BSYNC B0 ;  /* 0x0000000000007941 */ /* 0x000fea0003800000 */
.L_x_3127:
[----:B------:R-:W-:-:S05]  /*12380*/  IMAD R5, R5, R9, R9 ;  /* 0x0000000905057224 */ /* 0x000fca00078e0209 */
[----:B------:R-:W-:-:S07]  /*12390*/  VIMNMX R8, R8, R5, PT ;  /* 0x0000000508087248 */ /* 0x000fce0003fe0100 */
.L_x_3126:
[----:B------:R-:W-:Y:S01]  /*123a0*/  SHF.R.S32.HI R3, RZ, 0x1f, R8 ;  /* 0x0000001fff037819 */ /* 0x000fe20000011408 */
[----:B------:R-:W-:Y:S03]  /*123b0*/  BSSY B1, `(.L_x_3130) ;  /* 0x0000014000017945 */ /* 0x000fe60003800000 */
[----:B------:R-:W-:-:S04]  /*123c0*/  LEA.HI R3, R3, R8, RZ, 0x6 ;  /* 0x0000000803037211 */ /* 0x000fc800078f30ff */
[----:B------:R-:W-:-:S04]  /*123d0*/  SHF.R.S32.HI R3, RZ, 0x6, R3 ;  /* 0x00000006ff037819 */ /* 0x000fc80000011403 */
[----:B------:R-:W-:-:S04]  /*123e0*/  VIMNMX R3, R3, UR42, !PT ;  /* 0x0000002a03037c48 */ /* 0x000fc8000ffe0100 */
[----:B------:R-:W-:-:S13]  /*123f0*/  ISETP.GE.AND P0, PT, R0, R3, PT ;  /* 0x000000030000720c */ /* 0x000fda0003f06270 */
[----:B------:R-:W-:Y:S05]  /*12400*/  @!P0 BRA `(.L_x_3131) ;  /* 0x0000000000388947 */ /* 0x000fea0003800000 */
[----:B------:R-:W-:Y:S01]  /*12410*/  BSSY B0, `(.L_x_3132) ;  /* 0x000000b000007945 */ /* 0x000fe20003800000 */
.L_x_3133:
[C---:B------:R-:W-:Y:S01]  /*12420*/  IADD3 R6, P0, R2.reuse, 0x50, RZ ;  /* 0x0000005002067810 */ /* 0x040fe20007f1e0ff */
[C---:B------:R-:W-:Y:S01]  /*12430*/  VIADD R12, R2.reuse, 0x128 ;  /* 0x00000128020c7836 */ /* 0x040fe20000000000 */
[----:B------:R-:W-:Y:S02]  /*12440*/  IADD3 R28, P1, R2, 0xcc, RZ ;  /* 0x000000cc021c7810 */ /* 0x000fe40007f3e0ff */
[----:B------:R-:W-:Y:S01]  /*12450*/  MOV R13, 0x12490 ;  /* 0x00012490000d7802 */ /* 0x000fe20000000f00 */
[--C-:B------:R-:W-:Y:S02]  /*12460*/  IMAD.X R7, RZ, RZ, R18.reuse, P0 ;  /* 0x000000ffff077224 */ /* 0x100fe400000e0612 */
[----:B------:R-:W-:-:S08]  /*12470*/  IMAD.X R29, RZ, RZ, R18, P1 ;  /* 0x000000ffff1d7224 */ /* 0x000fd000008e0612 */
[----:B------:R-:W-:Y:S05]  /*12480*/  CALL.REL.NOINC `($_ZN7cutlass13device_kernelIN5flash11enable_sm90INS1_16FlashAttnFwdSm90INS1_25CollectiveMainloopFwdSm90ILi2EN4cute5tupleIJNS5_1CILi1EEES8_S8_EEENS6_IJNS7_ILi64EEESA_SA_EEELi512ENS_6half_tEfNS_4arch4Sm90ELb0ELb1ELb1ELb1ELb1ELb0ELb1ELb0ELb0ELb1ELb1ELb0EEENS1_21CollectiveEpilogueFwdINS6_IJSA_NS7_ILi512EEESA_EEES9_SC_SE_Li256ELb1ELb1ELb1ELb0EEENS1_36VarlenDynamicPersistentTileSchedulerILi64ELi64ELi256ELi128ELb1ELb1ELb1ELb1ELb0ELb1EEEEEEEEEvNT_6ParamsE$_ZZN5flash25CollectiveMainloopFwdSm90ILi2EN4cute5tupleIJNS1_1CILi1EEES4_S4_EEENS2_IJNS3_ILi64EEES6_S6_EEELi512EN7cutlass6half_tEfNS8_4arch4Sm90ELb0ELb1ELb1ELb1ELb1ELb0ELb1ELb0ELb0ELb1ELb1ELb0EE3mmaINS_16FlashAttnFwdSm90ISC_NS_21CollectiveEpilogueFwdINS2_IJS6_NS3_ILi512EEES6_EEES5_S9_SB_Li256ELb1ELb1ELb1ELb0EEENS_36VarlenDynamicPersistentTileSchedulerILi64ELi64ELi256ELi128ELb1ELb1ELb1ELb1ELb0ELb1EEEE13SharedStorageENS1_6TensorINS1_11ArrayEngineIfLm128EEENS1_6LayoutINS2_IJNS2_IJNS3_ILi2EEESR_NS3_ILi32EEEEEES4_S4_EEENS2_IJNS2_IJS4_SR_NS3_ILi4EEEEEENS3_ILi0EEESX_EEEEEEENS_7SoftmaxILi2ELi0EEEEEbRKNSC_6ParamsENS8_13PipelineAsyncILi2EEES17_RNS8_13PipelineStateILj2EEERT0_RT1_iRiRKNS_16SeqlenInfoQKNewKILb1ELb0EEENS2_IJiiiiEEERT_ENKUliT_T0_T1_E_clIZSD_ISM_S10_S12_EbS15_S17_S17_S1A_S1C_S1E_iS1F_S1J_S1K_S1M_EUlRS1N_iE1_NS3_ILb0EEENS3_ILb1EEEEEDaiS1N_S1O_S1P_) ;  /* 0x0000020400ec7944 */ /* 0x000fea0003c00000 */
[C---:B------:R-:W-:Y:S01]  /*12490*/  ISETP.GT.AND P0, PT, R0.reuse, R3, PT ;  /* 0x000000030000720c */ /* 0x040fe20003f04270 */
[----:B------:R-:W-:-:S12]  /*124a0*/  VIADD R0, R0, 0xffffffff ;  /* 0xffffffff00007836 */ /* 0x000fd80000000000 */
[----:B------:R-:W-:Y:S05]  /*124b0*/  @P0 BRA `(.L_x_3133) ;  /* 0xfffffffc00d80947 */ /* 0x000fea000383ffff */
[----:B------:R-:W-:Y:S05]  /*124c0*/  BSYNC B0 ;  /* 0x0000000000007941 */ /* 0x000fea0003800000 */
.L_x_3132:
[----:B------:R-:W2:Y:S02]  /*124d0*/  LDL R4, [R1+0x50] ;  /* 0x0000500001047983 */ /* 0x000ea40000100800 */
[----:B--2---:R-:W-:-:S07]  /*124e0*/  IMAD.SHL.U32 R4, R4, 0x40, RZ ;  /* 0x0000004004047824 */ /* 0x004fce00078e00ff */
.L_x_3131:
[----:B------:R-:W-:Y:S05]  /*124f0*/  BSYNC B1 ;  /* 0x0000000000017941 */ /* 0x000fea0003800000 */
.L_x_3130:
        /* <DEDUP_REMOVED lines=26> */
.L_x_3136:
[----:B------:R-:W-:Y:S02]  /*126a0*/  ULDC UR4, c[0x0][0xadc] ;  /* 0x0002b70000047ab9 */ /* 0x000fe40000000800 */
[----:B------:R-:W-:-:S05]  /*126b0*/  IMAD.U32 R7, RZ, RZ, UR4 ;  /* 0x00000004ff077e24 */ /* 0x000fca000f8e00ff */
[----:B------:R-:W-:-:S13]  /*126c0*/  ISETP.NE.AND P0, PT, R7, 0x1, PT ;  /* 0x000000010700780c */ /* 0x000fda0003f05270 */
[----:B------:R-:W0:Y:S02]  /*126d0*/  @P0 LDC.64 R8, c[0x0][0xae0] ;  /* 0x0002b800ff080b82 */ /* 0x000e240000000a00 */
[----:B0-----:R-:W-:-:S05]  /*126e0*/  @P0 IMAD.HI.U32 R6, R4, R8, RZ ;  /* 0x0000000804060227 */ /* 0x001fca00078e00ff */
[----:B------:R-:W-:-:S07]  /*126f0*/  @P0 SHF.R.U32.HI R4, RZ, R9, R6 ;  /* 0x00000009ff040219 */ /* 0x000fce0000011606 */
.L_x_3137:
[----:B------:R-:W-:Y:S05]  /*12700*/  BSYNC B0 ;  /* 0x0000000000007941 */ /* 0x000fea0003800000 */
.L_x_3135:
[----:B------:R-:W-:-:S05]  /*12710*/  IMAD R4, R4, R7, RZ ;  /* 0x0000000704047224 */ /* 0x000fca00078e02ff */
[----:B------:R-:W-:-:S07]  /*12720*/  VIMNMX R3, R3, R4, !PT ;  /* 0x0000000403037248 */ /* 0x000fce0007fe0100 */
.L_x_3134:
[----:B------:R-:W-:-:S05]  /*12730*/  VIADD R3, R3, 0x3f ;  /* 0x0000003f03037836 */ /* 0x000fca0000000000 */
[----:B------:R-:W-:-:S04]  /*12740*/  SHF.R.S32.HI R4, RZ, 0x1f, R3 ;  /* 0x0000001fff047819 */ /* 0x000fc80000011403 */
[----:B------:R-:W-:-:S04]  /*12750*/  LEA.HI R4, R4, R3, RZ, 0x6 ;  /* 0x0000000304047211 */ /* 0x000fc800078f30ff */
[----:B------:R-:W-:-:S04]  /*12760*/  SHF.R.S32.HI R4, RZ, 0x6, R4 ;  /* 0x00000006ff047819 */ /* 0x000fc80000011404 */
[----:B------:R-:W-:-:S04]  /*12770*/  VIMNMX R20, R4, UR42, !PT ;  /* 0x0000002a04147c48 */ /* 0x000fc8000ffe0100 */
[----:B------:R-:W-:-:S13]  /*12780*/  ISETP.GE.AND P0, PT, R0, R20, PT ;  /* 0x000000140000720c */ /* 0x000fda0003f06270 */
[----:B------:R-:W-:Y:S05]  /*12790*/  @!P0 BRA `(.L_x_3138) ;  /* 0x0000007000448947 */ /* 0x000fea0003800000 */
.L_x_3161:
        /* <DEDUP_REMOVED lines=20> */
.L_x_3140:
[----:B------:R-:W-:Y:S05]  /*128e0*/  BSYNC B0 ;  /* 0x0000000000007941 */ /* 0x000fea0003800000 */
.L_x_3139:
[----:B0-----:R-:W2:Y:S02]  /*128f0*/  LDL.64 R4, [R1+0x18] ;  /* 0x0000180001047983 */ /* 0x001ea40000100a00 */
[----:B--2---:R-:W-:Y:S02]  /*12900*/  MOV R3, R4 ;  /* 0x0000000400037202 */ /* 0x004fe40000000f00 */
[----:B-----5:R-:W-:-:S03]  /*12910*/  SHF.L.U32 R5, R8, 0x1f, RZ ;  /* 0x0000001f08057819 */ /* 0x020fc600000006ff */
[----:B------:R-:W-:-:S04]  /*12920*/  IMAD R6, R6, 0x8, R3 ;  /* 0x0000000806067824 */ /* 0x000fc800078e0203 */
[----:B------:R0:W1:Y:S01]  /*12930*/  SYNCS.PHASECHK.TRANS64.TRYWAIT P0, [R6+URZ], R5 ;  /* 0x00000005060075a7 */ /* 0x000062000800017f */
[----:B------:R0:W5:Y:S01]  /*12940*/  LDL.64 R8, [R1+0x1c8] ;  /* 0x0001c80001087983 */ /* 0x0001620000100a00 */
[----:B------:R-:W-:Y:S04]  /*12950*/  BSSY B0, `(.L_x_3141) ;  /* 0x0000003000007945 */ /* 0x000fe80003800000 */
[----:B------:R-:W-:Y:S05]  /*12960*/  @!P1 BRA `(.L_x_3142) ;  /* 0x0000000000049947 */ /* 0x000fea0003800000 */
[----:B------:R-:W-:Y:S01]  /*12970*/  BPT.TRAP 0x1 ;  /* 0x000000040000795c */ /* 0x000fe20000300000 */
.L_x_3142:
[----:B------:R-:W-:Y:S05]  /*12980*/  BSYNC B0 ;  /* 0x0000000000007941 */ /* 0x000fea0003800000 */
.L_x_3141:
[----:B------:R-:W-:Y:S04]  /*12990*/  BSSY B0, `(.L_x_3143) ;  /* 0x0000006000007945 */ /* 0x000fe80003800000 */
[----:B-1----:R-:W-:Y:S05]  /*129a0*/  @P0 BRA `(.L_x_3144) ;  /* 0x0000000000100947 */ /* 0x002fea0003800000 */
[----:B-----5:R-:W-:Y:S01]  /*129b0*/  IMAD R8, R8, 0x8, R3 ;  /* 0x0000000808087824 */ /* 0x020fe200078e0203 */
[----:B------:R-:W-:-:S04]  /*129c0*/  SHF.L.U32 R9, R9, 0x1f, RZ ;  /* 0x0000001f09097819 */ /* 0x000fc800000006ff */
[----:B------:R-:W1:Y:S02]  /*129d0*/  SYNCS.PHASECHK.TRANS64.TRYWAIT P0, [R8+URZ], R9 ;  /* 0x00000009080075a7 */ /* 0x000e64000800017f */
[----:B-1----:R-:W-:Y:S05]  /*129e0*/  @!P0 BRA `(.L_x_3145) ;  /* 0x000001c8000c8947 */ /* 0x002fea0003800000 */
.L_x_3144:
[----:B------:R-:W-:Y:S05]  /*129f0*/  BSYNC B0 ;  /* 0x0000000000007941 */ /* 0x000fea0003800000 */
.L_x_3143:
[----:B------:R-:W2:Y:S04]  /*12a00*/  LDL R3, [R1+0x1c8] ;  /* 0x0001c80001037983 */ /* 0x000ea80000100800 */
[----:B0-----:R-:W2:Y:S01]  /*12a10*/  LDL.64 R6, [R1+0x80] ;  /* 0x0000800001067983 */ /* 0x001ea20000100a00 */
[----:B------:R-:W-:Y:S05]  /*12a20*/  WARPSYNC.ALL ;  /* 0x0000000000007948 */ /* 0x000fea0003800000 */
[----:B------:R-:W3:Y:S04]  /*12a30*/  LDL.64 R4, [R1+0x78] ;  /* 0x0000780001047983 */ /* 0x000ee80000100a00 */
[----:B-1---5:R-:W4:Y:S04]  /*12a40*/  LDL.64 R8, [R1+0x78] ;  /* 0x0000780001087983 */ /* 0x022f280000100a00 */
        /* <DEDUP_REMOVED lines=52> */
.L_x_3147:
[----:B------:R-:W-:Y:S05]  /*12d90*/  BSYNC B0 ;  /* 0x0000000000007941 */ /* 0x000fea0003800000 */
.L_x_3146:
        /* <DEDUP_REMOVED lines=8> */
.L_x_3149:
[----:B------:R-:W-:Y:S05]  /*12e20*/  BSYNC B0 ;  /* 0x0000000000007941 */ /* 0x000fea0003800000 */
.L_x_3148:
[----:B------:R-:W-:Y:S04]  /*12e30*/  BSSY B0, `(.L_x_3150) ;  /* 0x0000004000007945 */ /* 0x000fe80003800000 */
[----:B-1----:R-:W-:Y:S05]  /*12e40*/  @P0 BRA `(.L_x_3151) ;  /* 0x0000000000080947 */ /* 0x002fea0003800000 */
[----:B------:R-:W1:Y:S02]  /*12e50*/  SYNCS.PHASECHK.TRANS64.TRYWAIT P0, [R4+URZ], R5 ;  /* 0x00000005040075a7 */ /* 0x000e64000800017f */
[----:B-1----:R-:W-:Y:S05]  /*12e60*/  @!P0 BRA `(.L_x_3152) ;  /* 0x000001c400008947 */ /* 0x002fea0003800000 */
.L_x_3151:
[----:B------:R-:W-:Y:S05]  /*12e70*/  BSYNC B0 ;  /* 0x0000000000007941 */ /* 0x000fea0003800000 */
.L_x_3150:
        /* <DEDUP_REMOVED lines=9> */
[----:B--2---:R-:W-:Y:S01]  /*12f10*/  ISETP.NE.U32.AND P0, PT, R12, RZ, PT ;  /* 0x000000ff0c00720c */ /* 0x004fe20003f05070 */
[----:B---3--:R-:W-:Y:S01]  /*12f20*/  IMAD R4, R13, 0x1000, R4 ;  /* 0x000010000d047824 */ /* 0x008fe200078e0204 */
[----:B------:R-:W-:Y:S01]  /*12f30*/  R2UR UR7, R5 ;  /* 0x00000000050772ca */ /* 0x000fe200000e0000 */
[----:B------:R-:W2:Y:S01]  /*12f40*/  LDL.64 R12, [R1+0x90] ;  /* 0x00009000010c7983 */ /* 0x000ea20000100a00 */
[----:B----4-:R-:W-:-:S09]  /*12f50*/  R2UR UR4, R14 ;  /* 0x000000000e0472ca */ /* 0x010fd200000e0000 */
[----:B------:R-:W-:Y:S01]  /*12f60*/  VOTEU.ANY UP0, P0 ;  /* 0x00000000003f7886 */ /* 0x000fe20000000100 */
[C---:B------:R-:W-:Y:S01]  /*12f70*/  R2UR UR6, R4.reuse ;  /* 0x00000000040672ca */ /* 0x040fe200000e0000 */
[----:B------:R-:W-:Y:S01]  /*12f80*/  VIADD R56, R4, 0x2 ;  /* 0x0000000204387836 */ /* 0x000fe20000000000 */
[----:B------:R-:W-:Y:S01]  /*12f90*/  R2UR UR5, R15 ;  /* 0x000000000f0572ca */ /* 0x000fe200000e0000 */
[----:B------:R-:W-:Y:S01]  /*12fa0*/  VIADD R6, R6, 0x2 ;  /* 0x0000000206067836 */ /* 0x000fe20000000000 */
[----:B------:R-:W3:Y:S11]  /*12fb0*/  LDL.64 R14, [R1+0x90] ;  /* 0x00009000010e7983 */ /* 0x000ef60000100a00 */
[----:B------:R-:W-:Y:S01]  /*12fc0*/  HGMMA.64x64x16.F32 R24, gdesc[UR4], R24, UP0, gsb0 ;  /* 0x00e00000041879f0 */ /* 0x000fe2000b800818 */
        /* <DEDUP_REMOVED lines=40> */
[----:B---3--:R-:W-:Y:S01]  /*13250*/  VIADD R14, R14, 0x202 ;  /* 0x000002020e0e7836 */ /* 0x008fe20000000000 */
        /* <DEDUP_REMOVED lines=109> */
[----:B----4-:R-:W-:-:S05]  /*13930*/  VIADD R14, R14, 0x606 ;  /* 0x000006060e0e7836 */ /* 0x010fca0000000000 */
[----:B------:R-:W0:Y:S04]  /*13940*/  S2R R58, SR_TID.X ;  /* 0x00000000003a7919 */ /* 0x000e280000002100 */
[----:B------:R-:W-:Y:S01]  /*13950*/  HGMMA.64x64x16.F32 R24, gdesc[UR4], R24, gsb0 ;  /* 0x00e00000041879f0 */ /* 0x000fe20008000818 */
[----:B------:R-:W-:Y:S01]  /*13960*/  VIADD R12, R4, 0x606 ;  /* 0x00000606040c7836 */ /* 0x000fe20000000000 */
[----:B------:R-:W4:Y:S01]  /*13970*/  LDL.64 R10, [R1+0x90] ;  /* 0x00009000010a7983 */ /* 0x000f220000100a00 */
[----:B------:R-:W-:Y:S01]  /*13980*/  IMAD.MOV.U32 R13, RZ, RZ, R5 ;  /* 0x000000ffff0d7224 */ /* 0x000fe200078e0005 */
[----:B------:R-:W-:Y:S02]  /*13990*/  R2UR UR4, R14 ;  /* 0x000000000e0472ca */ /* 0x000fe400000e0000 */
[----:B------:R-:W-:-:S02]  /*139a0*/  R2UR UR6, R12 ;  /* 0x000000000c0672ca */ /* 0x000fc400000e0000 */
[----:B------:R-:W-:Y:S02]  /*139b0*/  R2UR UR7, R13 ;  /* 0x000000000d0772ca */ /* 0x000fe400000e0000 */
[----:B------:R-:W-:Y:S02]  /*139c0*/  R2UR UR5, R15 ;  /* 0x000000000f0572ca */ /* 0x000fe400000e0000 */
[----:B0-----:R-:W-:Y:S01]  /*139d0*/  SHF.R.U32.HI R58, RZ, 0x7, R58 ;  /* 0x00000007ff3a7819 */ /* 0x001fe2000001163a */
[----:B------:R-:W-:Y:S02]  /*139e0*/  WARPGROUP.DEPBAR.LE gsb0, 0x0 ;  /* 0x00008000000079c5 */ /* 0x000fe40000010000 */
[----:B------:R-:W-:Y:S01]  /*139f0*/  WARPGROUP.ARRIVE ;  /* 0x00000000000079c5 */ /* 0x000fe20000000000 */
[----:B------:R-:W-:Y:S01]  /*13a00*/  IMAD.MOV.U32 R13, RZ, RZ, R5 ;  /* 0x000000ffff0d7224 */ /* 0x000fe200078e0005 */
[----:B------:R-:W-:Y:S01]  /*13a10*/  R2UR UR9, R57 ;  /* 0x00000000390972ca */ /* 0x000fe200000e0000 */
[----:B------:R-:W4:Y:S05]  /*13a20*/  LDL.64 R14, [R1+0x90] ;  /* 0x00009000010e7983 */ /* 0x000f2a0000100a00 */
[----:B------:R-:W-:Y:S01]  /*13a30*/  HGMMA.64x64x16.F32 R24, gdesc[UR4], R24, gsb0 ;  /* 0x00e00000041879f0 */ /* 0x000fe20008000818 */
[----:B------:R0:W1:Y:S02]  /*13a40*/  SHFL.IDX PT, R12, R58, RZ, 0x1f ;  /* 0x00001fff3a0c7589 */ /* 0x00006400000e0000 */
[----:B0-----:R-:W-:Y:S01]  /*13a50*/  VIADD R58, R4, 0x800 ;  /* 0x00000800043a7836 */ /* 0x001fe20000000000 */
[----:B------:R-:W-:Y:S01]  /*13a60*/  R2UR UR11, R13 ;  /* 0x000000000d0b72ca */ /* 0x000fe200000e0000 */
[----:B------:R-:W-:Y:S01]  /*13a70*/  UMOV UR4, 0x1 ;  /* 0x0000000100047882 */ /* 0x000fe20000000000 */
[----:B-1----:R-:W-:-:S04]  /*13a80*/  ISETP.GT.AND P0, PT, R12, 0x7f, PT ;  /* 0x0000007f0c00780c */ /* 0x002fc80003f04270 */
[----:B------:R-:W-:-:S04]  /*13a90*/  SEL R59, RZ, 0x2, !P0 ;  /* 0x00000002ff3b7807 */ /* 0x000fc80004000000 */
[----:B------:R-:W-:Y:S01]  /*13aa0*/  IADD3 R56, R56, 0x800, R59 ;  /* 0x0000080038387810 */ /* 0x000fe20007ffe03b */
[----:B------:R-:W-:Y:S01]  /*13ab0*/  IMAD.IADD R12, R59, 0x1, R58 ;  /* 0x000000013b0c7824 */ /* 0x000fe200078e023a */
[----:B------:R-:W-:Y:S02]  /*13ac0*/  UISETP.NE.U32.AND UP0, UPT, UR4, URZ, UPT ;  /* 0x0000003f0400728c */ /* 0x000fe4000bf05070 */
[----:B------:R-:W-:Y:S02]  /*13ad0*/  R2UR UR8, R56 ;  /* 0x00000000380872ca */ /* 0x000fe400000e0000 */
[----:B------:R-:W-:Y:S01]  /*13ae0*/  R2UR UR10, R12 ;  /* 0x000000000c0a72ca */ /* 0x000fe200000e0000 */
[----:B------:R-:W-:Y:S01]  /*13af0*/  IMAD.MOV.U32 R63, RZ, RZ, 0x4 ;  /* 0x00000004ff3f7424 */ /* 0x000fe200078e00ff */
[----:B------:R-:W4:Y:S01]  /*13b00*/  LDL.64 R12, [R1+0x90] ;  /* 0x00009000010c7983 */ /* 0x000f220000100a00 */
[----:B------:R-:W-:Y:S02]  /*13b10*/  WARPGROUP.DEPBAR.LE gsb0, 0x0 ;  /* 0x00008000000079c5 */ /* 0x000fe40000010000 */
[----:B------:R-:W-:-:S08]  /*13b20*/  WARPGROUP.ARRIVE ;  /* 0x00000000000079c5 */ /* 0x000fd00000000000 */
        /* <DEDUP_REMOVED lines=16> */
[----:B---3--:R-:W-:-:S02]  /*13c30*/  IADD3 R8, R63, 0x800, R8 ;  /* 0x000008003f087810 */ /* 0x008fc40007ffe008 */
[----:B------:R-:W-:Y:S02]  /*13c40*/  R2UR UR7, R57 ;  /* 0x00000000390772ca */ /* 0x000fe400000e0000 */
[----:B------:R-:W-:Y:S02]  /*13c50*/  R2UR UR6, R56 ;  /* 0x00000000380672ca */ /* 0x000fe400000e0000 */
[----:B------:R-:W-:Y:S02]  /*13c60*/  R2UR UR4, R8 ;  /* 0x00000000080472ca */ /* 0x000fe400000e0000 */
[----:B------:R-:W-:Y:S01]  /*13c70*/  R2UR UR5, R9 ;  /* 0x00000000090572ca */ /* 0x000fe200000e0000 */
[----:B------:R-:W-:Y:S01]  /*13c80*/  IMAD.MOV.U32 R8, RZ, RZ, 0x28 ;  /* 0x00000028ff087424 */ /* 0x000fe200078e00ff */
[----:B------:R-:W3:Y:S01]  /*13c90*/  LDL.64 R56, [R1+0x90] ;  /* 0x0000900001387983 */ /* 0x000ee20000100a00 */
        /* <DEDUP_REMOVED lines=31> */
[----:B------:R-:W4:Y:S07]  /*13e90*/  LDL.64 R10, [R1+0x90] ;  /* 0x00009000010a7983 */ /* 0x000f2e0000100a00 */
[----:B------:R-:W-:Y:S01]  /*13ea0*/  HGMMA.64x64x16.F32 R24, gdesc[UR4], R24, gsb0 ;  /* 0x00e00000041879f0 */ /* 0x000fe20008000818 */
[----:B------:R-:W-:Y:S01]  /*13eb0*/  IMAD.MOV.U32 R15, RZ, RZ, R5 ;  /* 0x000000ffff0f7224 */ /* 0x000fe200078e0005 */
        /* <DEDUP_REMOVED lines=91> */
[----:B------:R-:W-:-:S02]  /*14470*/  R2UR UR7, R11 ;  /* 0x000000000b0772ca */ /* 0x000fc400000e0000 */
[----:B------:R-:W-:Y:S01]  /*14480*/  R2UR UR4, R6 ;  /* 0x00000000060472ca */ /* 0x000fe200000e0000 */
[----:B------:R0:W5:Y:S01]  /*14490*/  LDL R11, [R1+0xc] ;  /* 0x00000c00010b7983 */ /* 0x0001620000100800 */
[----:B------:R-:W-:Y:S02]  /*144a0*/  R2UR UR6, R10 ;  /* 0x000000000a0672ca */ /* 0x000fe400000e0000 */
[----:B------:R-:W-:Y:S01]  /*144b0*/  R2UR UR5, R7 ;  /* 0x00000000070572ca */ /* 0x000fe200000e0000 */
[----:B------:R0:W5:Y:S01]  /*144c0*/  LDL R10, [R1+0x1c8] ;  /* 0x0001c800010a7983 */ /* 0x0001620000100800 */
[----:B------:R-:W-:Y:S02]  /*144d0*/  WARPGROUP.DEPBAR.LE gsb0, 0x0 ;  /* 0x00008000000079c5 */ /* 0x000fe40000010000 */
[----:B------:R-:W-:-:S09]  /*144e0*/  WARPGROUP.ARRIVE ;  /* 0x00000000000079c5 */ /* 0x000fd20000000000 */
        /* <DEDUP_REMOVED lines=74> */
.L_x_3154:
[----:B------:R-:W-:Y:S05]  /*14990*/  BSYNC B0 ;  /* 0x0000000000007941 */ /* 0x000fea0003800000 */
.L_x_3153:
[----:B------:R-:W2:Y:S02]  /*149a0*/  LDL.64 R4, [R1+0x20] ;  /* 0x0000200001047983 */ /* 0x000ea40000100a00 */
[----:B--2---:R-:W-:-:S05]  /*149b0*/  MOV R5, R4 ;  /* 0x0000000400057202 */ /* 0x004fca0000000f00 */
[----:B-----5:R-:W-:-:S05]  /*149c0*/  IMAD R10, R10, 0x8, R5 ;  /* 0x000000080a0a7824 */ /* 0x020fca00078e0205 */
[----:B------:R-:W-:-:S04]  /*149d0*/  PRMT R10, R11, 0x654, R10 ;  /* 0x000006540b0a7816 */ /* 0x000fc8000000000a */
[----:B------:R0:W-:Y:S01]  /*149e0*/  SYNCS.ARRIVE.TRANS64.RED.A1T0 RZ, [R10+URZ], RZ ;  /* 0x000000ff0aff79a7 */ /* 0x0001e2000810043f */
[----:B------:R-:W2:Y:S04]  /*149f0*/  LDL.64 R4, [R1+0x100] ;  /* 0x0001000001047983 */ /* 0x000ea80000100a00 */
[----:B------:R-:W3:Y:S04]  /*14a00*/  LDL R13, [R1+0x200] ;  /* 0x00020000010d7983 */ /* 0x000ee80000100800 */
[----:B--2---:R-:W2:Y:S04]  /*14a10*/  LD.E R6, desc[UR36][R4.64] ;  /* 0x0000002404067980 */ /* 0x004ea8000c101900 */
[----:B------:R-:W4:Y:S01]  /*14a20*/  LDL.64 R4, [R1+0x1e0] ;  /* 0x0001e00001047983 */ /* 0x000f220000100a00 */
[-C--:B--2---:R-:W-:Y:S01]  /*14a30*/  FMUL.FTZ R59, R24, R6.reuse ;  /* 0x00000006183b7220 */ /* 0x084fe20000410000 */
[-C--:B------:R-:W-:Y:S01]  /*14a40*/  FMUL.FTZ R56, R26, R6.reuse ;  /* 0x000000061a387220 */ /* 0x080fe20000410000 */
[-C--:B------:R-:W-:Y:S01]  /*14a50*/  FMUL.FTZ R57, R25, R6.reuse ;  /* 0x0000000619397220 */ /* 0x080fe20000410000 */
[-C--:B------:R-:W-:Y:S01]  /*14a60*/  FMUL.FTZ R3, R27, R6.reuse ;  /* 0x000000061b037220 */ /* 0x080fe20000410000 */
[-C--:B------:R-:W-:Y:S01]  /*14a70*/  FMUL.FTZ R58, R28, R6.reuse ;  /* 0x000000061c3a7220 */ /* 0x080fe20000410000 */
[-C--:B------:R-:W-:Y:S01]  /*14a80*/  FMUL.FTZ R60, R30, R6.reuse ;  /* 0x000000061e3c7220 */ /* 0x080fe20000410000 */
[----:B------:R-:W4:Y:S01]  /*14a90*/  MUFU.TANH R59, R59 ;  /* 0x0000003b003b7308 */ /* 0x000f220000002400 */
[-C--:B------:R-:W-:Y:S01]  /*14aa0*/  FMUL.FTZ R61, R29, R6.reuse ;  /* 0x000000061d3d7220 */ /* 0x080fe20000410000 */
[-C--:B------:R-:W-:Y:S01]  /*14ab0*/  FMUL.FTZ R30, R31, R6.reuse ;  /* 0x000000061f1e7220 */ /* 0x080fe20000410000 */
[-C--:B------:R-:W-:Y:S01]  /*14ac0*/  FMUL.FTZ R63, R32, R6.reuse ;  /* 0x00000006203f7220 */ /* 0x080fe20000410000 */
[-C--:B------:R-:W-:Y:S01]  /*14ad0*/  FMUL.FTZ R32, R34, R6.reuse ;  /* 0x0000000622207220 */ /* 0x080fe20000410000 */
[-C--:B------:R-:W-:Y:S01]  /*14ae0*/  FMUL.FTZ R62, R33, R6.reuse ;  /* 0x00000006213e7220 */ /* 0x080fe20000410000 */
[-C--:B------:R-:W-:Y:S01]  /*14af0*/  FMUL.FTZ R31, R35, R6.reuse ;  /* 0x00000006231f7220 */ /* 0x080fe20000410000 */
[-C--:B------:R-:W-:Y:S01]  /*14b00*/  FMUL.FTZ R65, R36, R6.reuse ;  /* 0x0000000624417220 */ /* 0x080fe20000410000 */
[----:B------:R-:W0:Y:S01]  /*14b10*/  MUFU.TANH R56, R56 ;  /* 0x0000003800387308 */ /* 0x000e220000002400 */
[-C--:B------:R-:W-:Y:S01]  /*14b20*/  FMUL.FTZ R35, R38, R6.reuse ;  /* 0x0000000626237220 */ /* 0x080fe20000410000 */
[-C--:B------:R-:W-:Y:S01]  /*14b30*/  FMUL.FTZ R64, R37, R6.reuse ;  /* 0x0000000625407220 */ /* 0x080fe20000410000 */
[-C--:B------:R-:W-:Y:S01]  /*14b40*/  FMUL.FTZ R34, R39, R6.reuse ;  /* 0x0000000627227220 */ /* 0x080fe20000410000 */
[-C--:B------:R-:W-:Y:S01]  /*14b50*/  FMUL.FTZ R67, R40, R6.reuse ;  /* 0x0000000628437220 */ /* 0x080fe20000410000 */
[-C--:B------:R-:W-:Y:S01]  /*14b60*/  FMUL.FTZ R38, R42, R6.reuse ;  /* 0x000000062a267220 */ /* 0x080fe20000410000 */
[-C--:B------:R-:W-:Y:S01]  /*14b70*/  FMUL.FTZ R66, R41, R6.reuse ;  /* 0x0000000629427220 */ /* 0x080fe20000410000 */
[----:B------:R-:W-:Y:S01]  /*14b80*/  FMUL.FTZ R39, R43, R6 ;  /* 0x000000062b277220 */ /* 0x000fe20000410000 */
[----:B------:R-:W1:Y:S01]  /*14b90*/  MUFU.TANH R57, R57 ;  /* 0x0000003900397308 */ /* 0x000e620000002400 */
[----:B----4-:R-:W-:Y:S01]  /*14ba0*/  FMNMX.FTZ R8, R59, R4, !PT ;  /* 0x000000043b087209 */ /* 0x010fe20007810000 */
[-C--:B------:R-:W-:Y:S01]  /*14bb0*/  FMUL.FTZ R44, R44, R6.reuse ;  /* 0x000000062c2c7220 */ /* 0x080fe20000410000 */
[-C--:B------:R-:W-:Y:S01]  /*14bc0*/  FMUL.FTZ R42, R46, R6.reuse ;  /* 0x000000062e2a7220 */ /* 0x080fe20000410000 */
[-C--:B------:R-:W-:Y:S01]  /*14bd0*/  FMUL.FTZ R43, R45, R6.reuse ;  /* 0x000000062d2b7220 */ /* 0x080fe20000410000 */
[-C--:B------:R-:W-:Y:S01]  /*14be0*/  FMUL.FTZ R40, R47, R6.reuse ;  /* 0x000000062f287220 */ /* 0x080fe20000410000 */
[-C--:B------:R-:W-:Y:S01]  /*14bf0*/  FMUL.FTZ R46, R48, R6.reuse ;  /* 0x00000006302e7220 */ /* 0x080fe20000410000 */
[-C--:B------:R-:W-:Y:S01]  /*14c00*/  FMUL.FTZ R41, R50, R6.reuse ;  /* 0x0000000632297220 */ /* 0x080fe20000410000 */
[----:B------:R-:W2:Y:S01]  /*14c10*/  MUFU.TANH R3, R3 ;  /* 0x0000000300037308 */ /* 0x000ea20000002400 */
[----:B0-----:R-:W-:Y:S01]  /*14c20*/  FMNMX.FTZ R10, R56, R5, !PT ;  /* 0x00000005380a7209 */ /* 0x001fe20007810000 */
[-C--:B------:R-:W-:Y:S01]  /*14c30*/  FMUL.FTZ R45, R49, R6.reuse ;  /* 0x00000006312d7220 */ /* 0x080fe20000410000 */
[-C--:B------:R-:W-:Y:S01]  /*14c40*/  FMUL.FTZ R36, R51, R6.reuse ;  /* 0x0000000633247220 */ /* 0x080fe20000410000 */
[-C--:B------:R-:W-:Y:S01]  /*14c50*/  FMUL.FTZ R47, R52, R6.reuse ;  /* 0x00000006342f7220 */ /* 0x080fe20000410000 */
[-C--:B------:R-:W-:Y:S01]  /*14c60*/  FMUL.FTZ R37, R54, R6.reuse ;  /* 0x0000000636257220 */ /* 0x080fe20000410000 */
[-C--:B------:R-:W-:Y:S01]  /*14c70*/  FMUL.FTZ R48, R53, R6.reuse ;  /* 0x0000000635307220 */ /* 0x080fe20000410000 */
[----:B------:R-:W-:Y:S01]  /*14c80*/  FMUL.FTZ R33, R55, R6 ;  /* 0x0000000637217220 */ /* 0x000fe20000410000 */
        /* <DEDUP_REMOVED lines=53> */
[----:B0-----:R-:W-:Y:S02]  /*14fe0*/  FMNMX.FTZ R7, R47, R8, !PT ;  /* 0x000000082f077209 */ /* 0x001fe40007810000 */
[----:B------:R-:W4:Y:S05]  /*14ff0*/  LDL.64 R8, [R1+0x1f0] ;  /* 0x0001f00001087983 */ /* 0x000f2a0000100a00 */
[----:B------:R-:W0:Y:S01]  /*15000*/  MUFU.TANH R33, R33 ;  /* 0x0000002100217308 */ /* 0x000e220000002400 */
[----:B-1----:R-:W-:Y:S02]  /*15010*/  FMNMX.FTZ R6, R37, R6, !PT ;  /* 0x0000000625067209 */ /* 0x002fe40007810000 */
[----:B--2---:R-:W-:-:S02]  /*15020*/  FMNMX.FTZ R10, R48, R7, !PT ;  /* 0x00000007300a7209 */ /* 0x004fc40007810000 */
[----:B0-----:R-:W-:-:S03]  /*15030*/  FMNMX.FTZ R11, R33, R6, !PT ;  /* 0x00000006210b7209 */ /* 0x001fc60007810000 */
[----:B------:R-:W0:Y:S04]  /*15040*/  SHFL.BFLY PT, R7, R10, 0x2, 0x1f ;  /* 0x0c401f000a077f89 */ /* 0x000e2800000e0000 */
[----:B------:R-:W-:Y:S04]  /*15050*/  STL.64 [R1+0x1e0], R10 ;  /* 0x0001e00a01007387 */ /* 0x000fe80000100a00 */
[----:B------:R-:W2:Y:S01]  /*15060*/  LDL R24, [R1+0x1e4] ;  /* 0x0001e40001187983 */ /* 0x000ea20000100800 */
[----:B0-----:R-:W-:-:S05]  /*15070*/  FMNMX.FTZ R12, R10, R7, !PT ;  /* 0x000000070a0c7209 */ /* 0x001fca0007810000 */
[----:B------:R-:W0:Y:S02]  /*15080*/  SHFL.BFLY PT, R7, R12, 0x1, 0x1f ;  /* 0x0c201f000c077f89 */ /* 0x000e2400000e0000 */
[----:B0-----:R-:W-:Y:S02]  /*15090*/  FMNMX.FTZ R14, R12, R7, !PT ;  /* 0x000000070c0e7209 */ /* 0x001fe40007810000 */
[----:B------:R-:W4:Y:S04]  /*150a0*/  LDL.64 R6, [R1+0xb8] ;  /* 0x0000b80001067983 */ /* 0x000f280000100a00 */
        /* <DEDUP_REMOVED lines=10> */
[----:B------:R-:W4:Y:S08]  /*15150*/  MUFU.EX2 R124, R4 ;  /* 0x00000004007c7308 */ /* 0x000f300000000800 */
[----:B------:R-:W0:Y:S01]  /*15160*/  MUFU.EX2 R123, R12 ;  /* 0x0000000c007b7308 */ /* 0x000e220000000800 */
[----:B------:R1:W-:Y:S01]  /*15170*/  STL [R1+0x1e4], R10 ;  /* 0x0001e40a01007387 */ /* 0x0003e20000100800 */
[----:B----4-:R-:W-:Y:S01]  /*15180*/  FMUL.FTZ R8, R124, R8 ;  /* 0x000000087c087220 */ /* 0x010fe20000410000 */
[----:B0-----:R-:W-:-:S05]  /*15190*/  FMUL.FTZ R9, R9, R123 ;  /* 0x0000007b09097220 */ /* 0x001fca0000410000 */
[----:B------:R1:W-:Y:S04]  /*151a0*/  STL.64 [R1+0x1f0], R8 ;  /* 0x0001f00801007387 */ /* 0x0003e80000100a00 */
[----:B------:R-:W2:Y:S01]  /*151b0*/  LD.E R5, desc[UR36][R6.64+0x4] ;  /* 0x0000042406057980 */ /* 0x000ea2000c101900 */
[----:B------:R-:W-:Y:S01]  /*151c0*/  BSSY B0, `(.L_x_3155) ;  /* 0x000000c000007945 */ /* 0x000fe20003800000 */
[----:B--2---:R-:W-:-:S13]  /*151d0*/  ISETP.NE.AND P0, PT, R5, RZ, PT ;  /* 0x000000ff0500720c */ /* 0x004fda0003f05270 */
[----:B-1----:R-:W-:Y:S05]  /*151e0*/  @P0 BRA `(.L_x_3156) ;  /* 0x0000000000240947 */ /* 0x002fea0003800000 */
        /* <DEDUP_REMOVED lines=9> */
.L_x_3156:
[----:B------:R-:W-:Y:S05]  /*15280*/  BSYNC B0 ;  /* 0x0000000000007941 */ /* 0x000fea0003800000 */
.L_x_3155:
        /* <DEDUP_REMOVED lines=9> */
.L_x_3158:
[----:B------:R-:W-:Y:S05]  /*15320*/  BSYNC B0 ;  /* 0x0000000000007941 */ /* 0x000fea0003800000 */
.L_x_3157:
        /* <DEDUP_REMOVED lines=35> */
[----:B------:R-:W4:Y:S01]  /*15560*/  LDL R146, [R1+0x1c8] ;  /* 0x0001c80001927983 */ /* 0x000f220000100800 */
[----:B--2---:R-:W-:-:S04]  /*15570*/  FMUL.FTZ R28, R28, R49 ;  /* 0x000000311c1c7220 */ /* 0x004fc80000410000 */
[-CC-:B------:R-:W-:Y:S01]  /*15580*/  FFMA.FTZ R174, R44, R49.reuse, -R28.reuse ;  /* 0x000000312cae7223 */ /* 0x180fe2000001081c */
[-C--:B------:R-:W-:Y:S01]  /*15590*/  FMUL.FTZ R44, R29, R49.reuse ;  /* 0x000000311d2c7220 */ /* 0x080fe20000410000 */
[----:B------:R-:W-:-:S03]  /*155a0*/  FFMA.FTZ R122, R59, R49, -R28 ;  /* 0x000000313b7a7223 */ /* 0x000fc6000001081c */
[-CC-:B------:R-:W-:Y:S01]  /*155b0*/  FFMA.FTZ R133, R56, R49.reuse, -R44.reuse ;  /* 0x0000003138857223 */ /* 0x180fe2000001082c */
[-C--:B------:R-:W-:Y:S01]  /*155c0*/  FFMA.FTZ R161, R3, R49.reuse, -R44 ;  /* 0x0000003103a17223 */ /* 0x080fe2000001082c */
[-C--:B------:R-:W-:Y:S01]  /*155d0*/  FFMA.FTZ R160, R57, R49.reuse, -R28 ;  /* 0x0000003139a07223 */ /* 0x080fe2000001081c */
[----:B------:R-:W3:Y:S01]  /*155e0*/  MUFU.EX2 R122, R122 ;  /* 0x0000007a007a7308 */ /* 0x000ee20000000800 */
[-C--:B------:R-:W-:Y:S01]  /*155f0*/  FFMA.FTZ R163, R60, R49.reuse, -R44 ;  /* 0x000000313ca37223 */ /* 0x080fe2000001082c */
[-C--:B------:R-:W-:Y:S01]  /*15600*/  FFMA.FTZ R121, R58, R49.reuse, -R28 ;  /* 0x000000313a797223 */ /* 0x080fe2000001081c */
[-C--:B------:R-:W-:Y:S01]  /*15610*/  FFMA.FTZ R132, R30, R49.reuse, -R44 ;  /* 0x000000311e847223 */ /* 0x080fe2000001082c */
[-C--:B------:R-:W-:Y:S01]  /*15620*/  FFMA.FTZ R162, R61, R49.reuse, -R28 ;  /* 0x000000313da27223 */ /* 0x080fe2000001081c */
[-C--:B------:R-:W-:Y:S01]  /*15630*/  FFMA.FTZ R165, R32, R49.reuse, -R44 ;  /* 0x0000003120a57223 */ /* 0x080fe2000001082c */
[-C--:B------:R-:W-:Y:S01]  /*15640*/  FFMA.FTZ R120, R63, R49.reuse, -R28 ;  /* 0x000000313f787223 */ /* 0x080fe2000001081c */
[-C--:B------:R-:W-:Y:S01]  /*15650*/  FFMA.FTZ R131, R31, R49.reuse, -R44 ;  /* 0x000000311f837223 */ /* 0x080fe2000001082c */
        /* <DEDUP_REMOVED lines=8> */
[----:B------:R-:W1:Y:S01]  /*156e0*/  MUFU.EX2 R161, R161 ;  /* 0x000000a100a17308 */ /* 0x000e620000000800 */
[-CC-:B------:R-:W-:Y:S01]  /*156f0*/  FFMA.FTZ R168, R45, R49.reuse, -R28.reuse ;  /* 0x000000312da87223 */ /* 0x180fe2000001081c */
[-CC-:B------:R-:W-:Y:S01]  /*15700*/  FFMA.FTZ R170, R47, R49.reuse, -R28.reuse ;  /* 0x000000312faa7223 */ /* 0x180fe2000001081c */
[-C--:B------:R-:W-:Y:S01]  /*15710*/  FFMA.FTZ R21, R48, R49.reuse, -R28 ;  /* 0x0000003130157223 */ /* 0x080fe2000001081c */
[-CC-:B------:R-:W-:Y:S01]  /*15720*/  FFMA.FTZ R167, R35, R49.reuse, -R44.reuse ;  /* 0x0000003123a77223 */ /* 0x180fe2000001082c */
[-CC-:B------:R-:W-:Y:S01]  /*15730*/  FFMA.FTZ R129, R34, R49.reuse, -R44.reuse ;  /* 0x0000003122817223 */ /* 0x180fe2000001082c */
[-CC-:B------:R-:W-:Y:S01]  /*15740*/  FFMA.FTZ R173, R38, R49.reuse, -R44.reuse ;  /* 0x0000003126ad7223 */ /* 0x180fe2000001082c */
[-C--:B------:R-:W-:Y:S01]  /*15750*/  FFMA.FTZ R127, R39, R49.reuse, -R44 ;  /* 0x00000031277f7223 */ /* 0x080fe2000001082c */
[----:B------:R-:W2:Y:S01]  /*15760*/  MUFU.EX2 R160, R160 ;  /* 0x000000a000a07308 */ /* 0x000ea20000000800 */
[----:B---3--:R-:W-:Y:S01]  /*15770*/  FADD.FTZ R3, R122, R8 ;  /* 0x000000087a037221 */ /* 0x008fe20000010000 */
[-CC-:B------:R-:W-:Y:S01]  /*15780*/  FFMA.FTZ R125, R42, R49.reuse, -R44.reuse ;  /* 0x000000312a7d7223 */ /* 0x180fe2000001082c */
[-CC-:B------:R-:W-:Y:S01]  /*15790*/  FFMA.FTZ R175, R40, R49.reuse, -R44.reuse ;  /* 0x0000003128af7223 */ /* 0x180fe2000001082c */
[----:B------:R-:W-:-:S04]  /*157a0*/  FFMA.FTZ R169, R41, R49, -R44 ;  /* 0x0000003129a97223 */ /* 0x000fc8000001082c */
[----:B------:R-:W-:Y:S01]  /*157b0*/  MUFU.EX2 R174, R174 ;  /* 0x000000ae00ae7308 */ /* 0x000fe20000000800 */
[----:B------:R-:W-:Y:S01]  /*157c0*/  FFMA.FTZ R171, R37, R49, -R44 ;  /* 0x0000003125ab7223 */ /* 0x000fe2000001082c */
[C---:B----4-:R-:W-:Y:S01]  /*157d0*/  FMUL.FTZ R25, R124.reuse, R25 ;  /* 0x000000197c197220 */ /* 0x050fe20000410000 */
[C---:B------:R-:W-:Y:S01]  /*157e0*/  FMUL.FTZ R24, R124.reuse, R24 ;  /* 0x000000187c187220 */ /* 0x040fe20000410000 */
[C---:B------:R-:W-:Y:S01]  /*157f0*/  FMUL.FTZ R27, R123.reuse, R27 ;  /* 0x0000001b7b1b7220 */ /* 0x040fe20000410000 */
[----:B------:R-:W-:Y:S01]  /*15800*/  FMUL.FTZ R26, R123, R26 ;  /* 0x0000001a7b1a7220 */ /* 0x000fe20000410000 */
[C---:B------:R-:W-:Y:S01]  /*15810*/  FMUL.FTZ R15, R124.reuse, R15 ;  /* 0x0000000f7c0f7220 */ /* 0x040fe20000410000 */
[C---:B------:R-:W-:Y:S01]  /*15820*/  FMUL.FTZ R14, R124.reuse, R14 ;  /* 0x0000000e7c0e7220 */ /* 0x040fe20000410000 */
[----:B------:R-:W3:Y:S01]  /*15830*/  MUFU.EX2 R163, R163 ;  /* 0x000000a300a37308 */ /* 0x000ee20000000800 */
[C---:B------:R-:W-:Y:S01]  /*15840*/  FMUL.FTZ R11, R124.reuse, R11 ;  /* 0x0000000b7c0b7220 */ /* 0x040fe20000410000 */
[C---:B------:R-:W-:Y:S01]  /*15850*/  FMUL.FTZ R10, R124.reuse, R10 ;  /* 0x0000000a7c0a7220 */ /* 0x040fe20000410000 */
[C---:B------:R-:W-:Y:S01]  /*15860*/  FMUL.FTZ R13, R124.reuse, R13 ;  /* 0x0000000d7c0d7220 */ /* 0x040fe20000410000 */
[C---:B------:R-:W-:Y:S01]  /*15870*/  FMUL.FTZ R12, R124.reuse, R12 ;  /* 0x0000000c7c0c7220 */ /* 0x040fe20000410000 */
[C---:B------:R-:W-:Y:S01]  /*15880*/  FMUL.FTZ R99, R124.reuse, R99 ;  /* 0x000000637c637220 */ /* 0x040fe20000410000 */
[C---:B------:R-:W-:Y:S01]  /*15890*/  FMUL.FTZ R98, R124.reuse, R98 ;  /* 0x000000627c627220 */ /* 0x040fe20000410000 */
[C---:B------:R-:W-:Y:S01]  /*158a0*/  FMUL.FTZ R97, R124.reuse, R97 ;  /* 0x000000617c617220 */ /* 0x040fe20000410000 */
[----:B------:R-:W4:Y:S01]  /*158b0*/  MUFU.EX2 R121, R121 ;  /* 0x0000007900797308 */ /* 0x000f220000000800 */
[----:B0-----:R-:W-:Y:S01]  /*158c0*/  FADD.FTZ R28, R133, R9 ;  /* 0x00000009851c7221 */ /* 0x001fe20000010000 */
[C---:B------:R-:W-:Y:S01]  /*158d0*/  FMUL.FTZ R96, R124.reuse, R96 ;  /* 0x000000607c607220 */ /* 0x040fe20000410000 */
[C---:B------:R-:W-:Y:S01]  /*158e0*/  FMUL.FTZ R101, R124.reuse, R93 ;  /* 0x0000005d7c657220 */ /* 0x040fe20000410000 */
[C---:B------:R-:W-:Y:S01]  /*158f0*/  FMUL.FTZ R100, R124.reuse, R92 ;  /* 0x0000005c7c647220 */ /* 0x040fe20000410000 */
[C---:B------:R-:W-:Y:S01]  /*15900*/  FMUL.FTZ R111, R124.reuse, R111 ;  /* 0x0000006f7c6f7220 */ /* 0x040fe20000410000 */
[C---:B------:R-:W-:Y:S01]  /*15910*/  FMUL.FTZ R110, R124.reuse, R110 ;  /* 0x0000006e7c6e7220 */ /* 0x040fe20000410000 */
[C---:B------:R-:W-:Y:S01]  /*15920*/  FMUL.FTZ R105, R124.reuse, R105 ;  /* 0x000000697c697220 */ /* 0x040fe20000410000 */
[----:B------:R-:W0:Y:S01]  /*15930*/  MUFU.EX2 R132, R132 ;  /* 0x0000008400847308 */ /* 0x000e220000000800 */
[C---:B------:R-:W-:Y:S01]  /*15940*/  FMUL.FTZ R104, R124.reuse, R104 ;  /* 0x000000687c687220 */ /* 0x040fe20000410000 */
[C---:B------:R-:W-:Y:S01]  /*15950*/  FMUL.FTZ R113, R124.reuse, R103 ;  /* 0x000000677c717220 */ /* 0x040fe20000410000 */
[----:B------:R-:W-:Y:S01]  /*15960*/  FMUL.FTZ R112, R124, R102 ;  /* 0x000000667c707220 */ /* 0x000fe20000410000 */
[C---:B------:R-:W-:Y:S01]  /*15970*/  FMUL.FTZ R109, R123.reuse, R109 ;  /* 0x0000006d7b6d7220 */ /* 0x040fe20000410000 */
[C---:B------:R-:W-:Y:S01]  /*15980*/  FMUL.FTZ R108, R123.reuse, R108 ;  /* 0x0000006c7b6c7220 */ /* 0x040fe20000410000 */
[C---:B------:R-:W-:Y:S01]  /*15990*/  FMUL.FTZ R115, R123.reuse, R107 ;  /* 0x0000006b7b737220 */ /* 0x040fe20000410000 */
[----:B------:R-:W-:Y:S01]  /*159a0*/  FMUL.FTZ R114, R123, R106 ;  /* 0x0000006a7b727220 */ /* 0x000fe20000410000 */
[----:B------:R-:W0:Y:S01]  /*159b0*/  MUFU.EX2 R162, R162 ;  /* 0x000000a200a27308 */ /* 0x000e220000000800 */
[----:B-1----:R-:W-:Y:S01]  /*159c0*/  FADD.FTZ R28, R161, R28 ;  /* 0x0000001ca11c7221 */ /* 0x002fe20000010000 */
[----:B--2---:R-:W-:Y:S01]  /*159d0*/  FADD.FTZ R8, R160, R3 ;  /* 0x00000003a0087221 */ /* 0x004fe20000010000 */
[C---:B------:R-:W-:Y:S01]  /*159e0*/  FMUL.FTZ R7, R123.reuse, R7 ;  /* 0x000000077b077220 */ /* 0x040fe20000410000 */
[----:B------:R-:W-:Y:S01]  /*159f0*/  FMUL.FTZ R6, R123, R6 ;  /* 0x000000067b067220 */ /* 0x000fe20000410000 */
[----:B------:R-:W2:Y:S03]  /*15a00*/  LDL.64 R62, [R1+0x3a0] ;  /* 0x0003a000013e7983 */ /* 0x000ea60000100a00 */
[----:B------:R-:W1:Y:S01]  /*15a10*/  MUFU.EX2 R165, R165 ;  /* 0x000000a500a57308 */ /* 0x000e620000000800 */
[----:B------:R-:W2:Y:S04]  /*15a20*/  LDL.64 R60, [R1+0x3b0] ;  /* 0x0003b000013c7983 */ /* 0x000ea80000100a00 */
[----:B------:R-:W2:Y:S03]  /*15a30*/  LDL.64 R58, [R1+0x3c0] ;  /* 0x0003c000013a7983 */ /* 0x000ea60000100a00 */
[----:B------:R-:W1:Y:S01]  /*15a40*/  MUFU.EX2 R120, R120 ;  /* 0x0000007800787308 */ /* 0x000e620000000800 */
[----:B---3--:R-:W-:Y:S01]  /*15a50*/  FADD.FTZ R9, R163, R28 ;  /* 0x0000001ca3097221 */ /* 0x008fe20000010000 */
[----:B----4-:R-:W-:Y:S01]  /*15a60*/  FADD.FTZ R3, R121, R8 ;  /* 0x0000000879037221 */ /* 0x010fe20000010000 */
[----:B------:R-:W3:Y:S04]  /*15a70*/  LDL.64 R64, [R1+0x340] ;  /* 0x0003400001407983 */ /* 0x000ee80000100a00 */
[----:B------:R-:W4:Y:S01]  /*15a80*/  LDL.64 R66, [R1+0x380] ;  /* 0x0003800001427983 */ /* 0x000f220000100a00 */
[----:B------:R-:W1:Y:S03]  /*15a90*/  MUFU.EX2 R131, R131 ;  /* 0x0000008300837308 */ /* 0x000e660000000800 */
[----:B------:R-:W2:Y:S04]  /*15aa0*/  LDL.64 R56, [R1+0x3d0] ;  /* 0x0003d00001387983 */ /* 0x000ea80000100a00 */
[----:B------:R-:W2:Y:S01]  /*15ab0*/  LDL.64 R46, [R1+0x268] ;  /* 0x00026800012e7983 */ /* 0x000ea20000100a00 */
[----:B------:R-:W1:Y:S01]  /*15ac0*/  MUFU.EX2 R164, R164 ;  /* 0x000000a400a47308 */ /* 0x000e620000000800 */
[----:B0-----:R-:W-:Y:S01]  /*15ad0*/  FADD.FTZ R8, R132, R9 ;  /* 0x0000000984087221 */ /* 0x001fe20000010000 */
[----:B------:R-:W-:Y:S01]  /*15ae0*/  FADD.FTZ R3, R162, R3 ;  /* 0x00000003a2037221 */ /* 0x000fe20000010000 */
[----:B------:R-:W2:Y:S05]  /*15af0*/  LDL.64 R34, [R1+0x278] ;  /* 0x0002780001227983 */ /* 0x000eaa0000100a00 */
[----:B------:R-:W0:Y:S08]  /*15b00*/  MUFU.EX2 R167, R167 ;  /* 0x000000a700a77308 */ /* 0x000e300000000800 */
[----:B------:R-:W0:Y:S01]  /*15b10*/  MUFU.EX2 R130, R130 ;  /* 0x0000008200827308 */ /* 0x000e220000000800 */
[----:B-1----:R-:W-:Y:S01]  /*15b20*/  FADD.FTZ R8, R165, R8 ;  /* 0x00000008a5087221 */ /* 0x002fe20000010000 */
[----:B------:R-:W-:Y:S01]  /*15b30*/  FADD.FTZ R3, R120, R3 ;  /* 0x0000000378037221 */ /* 0x000fe20000010000 */
[----:B------:R-:W2:Y:S05]  /*15b40*/  LDL.64 R42, [R1+0x288] ;  /* 0x00028800012a7983 */ /* 0x000eaa0000100a00 */
[----:B------:R-:W1:Y:S08]  /*15b50*/  MUFU.EX2 R129, R129 ;  /* 0x0000008100817308 */ /* 0x000e700000000800 */
[----:B------:R-:W1:Y:S01]  /*15b60*/  MUFU.EX2 R166, R166 ;  /* 0x000000a600a67308 */ /* 0x000e620000000800 */
[----:B------:R-:W-:Y:S01]  /*15b70*/  FADD.FTZ R8, R131, R8 ;  /* 0x0000000883087221 */ /* 0x000fe20000010000 */
[----:B------:R-:W-:Y:S01]  /*15b80*/  FADD.FTZ R3, R164, R3 ;  /* 0x00000003a4037221 */ /* 0x000fe20000010000 */
[----:B------:R-:W2:Y:S04]  /*15b90*/  LDL.64 R40, [R1+0x298] ;  /* 0x0002980001287983 */ /* 0x000ea80000100a00 */
[----:B------:R-:W2:Y:S01]  /*15ba0*/  LDL.64 R38, [R1+0x2a8] ;  /* 0x0002a80001267983 */ /* 0x000ea20000100a00 */
[----:B------:R-:W1:Y:S08]  /*15bb0*/  MUFU.EX2 R173, R173 ;  /* 0x000000ad00ad7308 */ /* 0x000e700000000800 */
[----:B------:R-:W1:Y:S01]  /*15bc0*/  MUFU.EX2 R128, R128 ;  /* 0x0000008000807308 */ /* 0x000e620000000800 */
[----:B0-----:R-:W-:Y:S01]  /*15bd0*/  FADD.FTZ R8, R167, R8 ;  /* 0x00000008a7087221 */ /* 0x001fe20000010000 */
[----:B------:R-:W-:-:S06]  /*15be0*/  FADD.FTZ R3, R130, R3 ;  /* 0x0000000382037221 */ /* 0x000fcc0000010000 */
[----:B------:R-:W0:Y:S08]  /*15bf0*/  MUFU.EX2 R127, R127 ;  /* 0x0000007f007f7308 */ /* 0x000e300000000800 */
[----:B------:R-:W0:Y:S01]  /*15c00*/  MUFU.EX2 R172, R172 ;  /* 0x000000ac00ac7308 */ /* 0x000e220000000800 */
[----:B-1----:R-:W-:Y:S01]  /*15c10*/  FADD.FTZ R8, R129, R8 ;  /* 0x0000000881087221 */ /* 0x002fe20000010000 */
[----:B------:R-:W-:-:S06]  /*15c20*/  FADD.FTZ R3, R166, R3 ;  /* 0x00000003a6037221 */ /* 0x000fcc0000010000 */
[----:B------:R-:W1:Y:S01]  /*15c30*/  MUFU.EX2 R125, R125 ;  /* 0x0000007d007d7308 */ /* 0x000e620000000800 */
[----:B------:R-:W-:Y:S01]  /*15c40*/  FFMA.FTZ R9, R36, R49, -R44 ;  /* 0x0000003124097223 */ /* 0x000fe2000001082c */
[----:B------:R-:W-:-:S06]  /*15c50*/  FADD.FTZ R8, R173, R8 ;  /* 0x00000008ad087221 */ /* 0x000fcc0000010000 */
[----:B------:R-:W1:Y:S01]  /*15c60*/  MUFU.EX2 R175, R175 ;  /* 0x000000af00af7308 */ /* 0x000e620000000800 */
[----:B------:R-:W-:-:S07]  /*15c70*/  FADD.FTZ R3, R128, R3 ;  /* 0x0000000380037221 */ /* 0x000fce0000010000 */
[----:B------:R-:W1:Y:S01]  /*15c80*/  MUFU.EX2 R126, R126 ;  /* 0x0000007e007e7308 */ /* 0x000e620000000800 */
[----:B0-----:R-:W-:Y:S01]  /*15c90*/  FADD.FTZ R28, R127, R8 ;  /* 0x000000087f1c7221 */ /* 0x001fe20000010000 */
[----:B------:R-:W-:-:S06]  /*15ca0*/  FADD.FTZ R3, R172, R3 ;  /* 0x00000003ac037221 */ /* 0x000fcc0000010000 */
[----:B------:R-:W-:Y:S01]  /*15cb0*/  MUFU.EX2 R193, R193 ;  /* 0x000000c100c17308 */ /* 0x000fe20000000800 */
[----:B------:R-:W-:-:S07]  /*15cc0*/  FFMA.FTZ R8, R33, R49, -R44 ;  /* 0x0000003121087223 */ /* 0x000fce000001082c */
[----:B------:R-:W0:Y:S01]  /*15cd0*/  MUFU.EX2 R169, R169 ;  /* 0x000000a900a97308 */ /* 0x000e220000000800 */
[----:B-1----:R-:W-:Y:S01]  /*15ce0*/  FADD.FTZ R28, R125, R28 ;  /* 0x0000001c7d1c7221 */ /* 0x002fe20000010000 */
[----:B------:R-:W-:Y:S01]  /*15cf0*/  FADD.FTZ R3, R174, R3 ;  /* 0x00000003ae037221 */ /* 0x000fe20000010000 */
[----:B------:R-:W2:Y:S04]  /*15d00*/  LDL.64 R44, [R1+0x3e0] ;  /* 0x0003e000012c7983 */ /* 0x000ea80000100a00 */
[----:B------:R-:W2:Y:S01]  /*15d10*/  LDL.64 R36, [R1+0x2b8] ;  /* 0x0002b80001247983 */ /* 0x000ea20000100a00 */
[----:B------:R-:W-:Y:S03]  /*15d20*/  MUFU.EX2 R168, R168 ;  /* 0x000000a800a87308 */ /* 0x000fe60000000800 */
[----:B------:R-:W2:Y:S04]  /*15d30*/  LDL.64 R92, [R1+0x348] ;  /* 0x00034800015c7983 */ /* 0x000ea80000100a00 */
[----:B------:R-:W2:Y:S01]  /*15d40*/  LDL.64 R102, [R1+0x388] ;  /* 0x0003880001667983 */ /* 0x000ea20000100a00 */
[----:B------:R-:W1:Y:S01]  /*15d50*/  MUFU.EX2 R9, R9 ;  /* 0x0000000900097308 */ /* 0x000e620000000800 */
[----:B------:R-:W-:Y:S01]  /*15d60*/  FADD.FTZ R30, R175, R28 ;  /* 0x0000001caf1e7221 */ /* 0x000fe20000010000 */
[----:B------:R-:W-:Y:S01]  /*15d70*/  FADD.FTZ R28, R126, R3 ;  /* 0x000000037e1c7221 */ /* 0x000fe20000010000 */
[----:B------:R-:W2:Y:S04]  /*15d80*/  LDL.64 R48, [R1+0x258] ;  /* 0x0002580001307983 */ /* 0x000ea80000100a00 */
[----:B------:R-:W2:Y:S01]  /*15d90*/  LDL.64 R32, [R1+0x2d8] ;  /* 0x0002d80001207983 */ /* 0x000ea20000100a00 */
[----:B------:R-:W-:Y:S08]  /*15da0*/  MUFU.EX2 R170, R170 ;  /* 0x000000aa00aa7308 */ /* 0x000ff00000000800 */
[----:B------:R-:W1:Y:S01]  /*15db0*/  MUFU.EX2 R171, R171 ;  /* 0x000000ab00ab7308 */ /* 0x000e620000000800 */
[----:B0-----:R-:W-:Y:S01]  /*15dc0*/  FADD.FTZ R30, R169, R30 ;  /* 0x0000001ea91e7221 */ /* 0x001fe20000010000 */
[----:B------:R-:W-:Y:S01]  /*15dd0*/  FADD.FTZ R3, R193, R28 ;  /* 0x0000001cc1037221 */ /* 0x000fe20000010000 */
[----:B------:R-:W2:Y:S05]  /*15de0*/  LDL.64 R106, [R1+0x3c8] ;  /* 0x0003c800016a7983 */ /* 0x000eaa0000100a00 */
[----:B------:R-:W0:Y:S08]  /*15df0*/  MUFU.EX2 R21, R21 ;  /* 0x0000001500157308 */ /* 0x000e300000000800 */
[----:B------:R-:W0:Y:S01]  /*15e00*/  MUFU.EX2 R8, R8 ;  /* 0x0000000800087308 */ /* 0x000e220000000800 */
[----:B-1----:R-:W-:Y:S01]  /*15e10*/  FADD.FTZ R30, R9, R30 ;  /* 0x0000001e091e7221 */ /* 0x002fe20000010000 */
[----:B------:R-:W-:-:S03]  /*15e20*/  FADD.FTZ R3, R168, R3 ;  /* 0x00000003a8037221 */ /* 0x000fc60000010000 */
[----:B------:R-:W-:Y:S01]  /*15e30*/  FADD.FTZ R29, R171, R30 ;  /* 0x0000001eab1d7221 */ /* 0x000fe20000010000 */
[----:B------:R-:W-:Y:S01]  /*15e40*/  FADD.FTZ R28, R170, R3 ;  /* 0x00000003aa1c7221 */ /* 0x000fe20000010000 */
[----:B------:R-:W2:Y:S03]  /*15e50*/  LDL.64 R30, [R1+0x2e8] ;  /* 0x0002e800011e7983 */ /* 0x000ea60000100a00 */
[----:B0-----:R-:W-:Y:S01]  /*15e60*/  FADD.FTZ R28, R21, R28 ;  /* 0x0000001c151c7221 */ /* 0x001fe20000010000 */
[----:B------:R-:W-:-:S05]  /*15e70*/  FADD.FTZ R29, R8, R29 ;  /* 0x0000001d081d7221 */ /* 0x000fca0000010000 */
[----:B------:R0:W-:Y:S01]  /*15e80*/  STL.64 [R1+0x1f0], R28 ;  /* 0x0001f01c01007387 */ /* 0x0001e20000100a00 */
[----:B------:R-:W-:Y:S06]  /*15e90*/  BAR.SYNC.DEFER_BLOCKING 0xf, 0x100 ;  /* 0x03c4000000007b1d */ /* 0x000fec0000010000 */
[----:B0-----:R-:W2:Y:S04]  /*15ea0*/  LDL.64 R28, [R1+0x2f8] ;  /* 0x0002f800011c7983 */ /* 0x001ea80000100a00 */
[----:B------:R-:W2:Y:S04]  /*15eb0*/  LD.E.64 R88, desc[UR36][R4.64+0x8] ;  /* 0x0000082404587980 */ /* 0x000ea8000c101b00 */
[----:B------:R-:W2:Y:S04]  /*15ec0*/  LD.E.64 R4, desc[UR36][R4.64] ;  /* 0x0000002404047980 */ /* 0x000ea8000c101b00 */
[----:B------:R0:W-:Y:S04]  /*15ed0*/  STL.64 [R1+0x400], R24 ;  /* 0x0004001801007387 */ /* 0x0001e80000100a00 */
[----:B------:R1:W-:Y:S04]  /*15ee0*/  STL.64 [R1+0x408], R26 ;  /* 0x0004081a01007387 */ /* 0x0003e80000100a00 */
[----:B------:R-:W-:Y:S04]  /*15ef0*/  STL.64 [R1+0x210], R14 ;  /* 0x0002100e01007387 */ /* 0x000fe80000100a00 */
        /* <DEDUP_REMOVED lines=8> */
[----:B------:R3:W-:Y:S04]  /*15f80*/  STL.64 [R1+0x218], R108 ;  /* 0x0002186c01007387 */ /* 0x0007e80000100a00 */
[----:B------:R3:W-:Y:S04]  /*15f90*/  STL.64 [R1+0x228], R114 ;  /* 0x0002287201007387 */ /* 0x0007e80000100a00 */
[----:B0-----:R-:W2:Y:S04]  /*15fa0*/  LDL.64 R24, [R1+0x2c8] ;  /* 0x0002c80001187983 */ /* 0x001ea80000100a00 */
[----:B-1----:R-:W2:Y:S04]  /*15fb0*/  LDL.64 R26, [R1+0x308] ;  /* 0x00030800011a7983 */ /* 0x002ea80000100a00 */
        /* <DEDUP_REMOVED lines=8> */
[----:B---3--:R-:W3:Y:S04]  /*16040*/  LDL.64 R112, [R1+0x3b8] ;  /* 0x0003b80001707983 */ /* 0x008ee80000100a00 */
[----:B------:R-:W3:Y:S04]  /*16050*/  LDL.64 R108, [R1+0x3d8] ;  /* 0x0003d800016c7983 */ /* 0x000ee80000100a00 */
[----:B------:R-:W3:Y:S04]  /*16060*/  LDL.64 R114, [R1+0x3e8] ;  /* 0x0003e80001727983 */ /* 0x000ee80000100a00 */
[----:B------:R0:W-:Y:S04]  /*16070*/  STL.64 [R1+0x238], R6 ;  /* 0x0002380601007387 */ /* 0x0001e80000100a00 */
        /* <DEDUP_REMOVED lines=11> */
[----:B------:R-:W3:Y:S01]  /*16130*/  LDL R145, [R1+0x23c] ;  /* 0x00023c0001917983 */ /* 0x000ee20000100800 */
        /* <DEDUP_REMOVED lines=28> */
[C---:B----4-:R-:W-:Y:S01]  /*16300*/  FMUL.FTZ R67, R124.reuse, R67 ;  /* 0x000000437c437220 */ /* 0x050fe20000410000 */
        /* <DEDUP_REMOVED lines=41> */
[----:B------:R-:W-:Y:S04]  /*165a0*/  STL.64 [R1+0x2a0], R118 ;  /* 0x0002a07601007387 */ /* 0x000fe80000100a00 */
[----:B------:R-:W-:Y:S04]  /*165b0*/  STL.64 [R1+0x2b0], R94 ;  /* 0x0002b05e01007387 */ /* 0x000fe80000100a00 */
[----:B------:R-:W-:Y:S04]  /*165c0*/  STL.64 [R1+0x2c0], R90 ;  /* 0x0002c05a01007387 */ /* 0x000fe80000100a00 */
[----:B------:R-:W-:Y:S01]  /*165d0*/  STL.64 [R1+0x2d0], R74 ;  /* 0x0002d04a01007387 */ /* 0x000fe20000100a00 */
[C---:B------:R-:W-:Y:S01]  /*165e0*/  FMUL.FTZ R31, R123.reuse, R31 ;  /* 0x0000001f7b1f7220 */ /* 0x040fe20000410000 */
[----:B------:R-:W-:-:S02]  /*165f0*/  FMUL.FTZ R30, R123, R30 ;  /* 0x0000001e7b1e7220 */ /* 0x000fc40000410000 */
[----:B------:R-:W-:Y:S04]  /*16600*/  STL.64 [R1+0x2e0], R76 ;  /* 0x0002e04c01007387 */ /* 0x000fe80000100a00 */
[----:B------:R-:W-:Y:S04]  /*16610*/  STL.64 [R1+0x2f0], R78 ;  /* 0x0002f04e01007387 */ /* 0x000fe80000100a00 */
        /* <DEDUP_REMOVED lines=9> */
[----:B------:R-:W-:Y:S01]  /*166b0*/  STL.64 [R1+0x370], R68 ;  /* 0x0003704401007387 */ /* 0x000fe20000100a00 */
[----:B------:R-:W-:-:S03]  /*166c0*/  MOV R3, R88 ;  /* 0x0000005800037202 */ /* 0x000fc60000000f00 */
        /* <DEDUP_REMOVED lines=35> */
[C---:B---3--:R-:W-:Y:S01]  /*16900*/  FMUL.FTZ R113, R123.reuse, R113 ;  /* 0x000000717b717220 */ /* 0x048fe20000410000 */
        /* <DEDUP_REMOVED lines=20> */
[----:B------:R-:W-:Y:S04]  /*16a50*/  STL.64 [R1+0x3a8], R110 ;  /* 0x0003a86e01007387 */ /* 0x000fe80000100a00 */
[----:B------:R-:W-:Y:S04]  /*16a60*/  STL.64 [R1+0x3b8], R112 ;  /* 0x0003b87001007387 */ /* 0x000fe80000100a00 */
[----:B------:R4:W-:Y:S04]  /*16a70*/  STL.64 [R1+0x3c8], R106 ;  /* 0x0003c86a01007387 */ /* 0x0009e80000100a00 */
[----:B------:R4:W-:Y:S04]  /*16a80*/  STL.64 [R1+0x3d8], R108 ;  /* 0x0003d86c01007387 */ /* 0x0009e80000100a00 */
[----:B------:R4:W-:Y:S04]  /*16a90*/  STL.64 [R1+0x3e8], R114 ;  /* 0x0003e87201007387 */ /* 0x0009e80000100a00 */
[----:B------:R4:W-:Y:S04]  /*16aa0*/  STL.64 [R1+0x3f8], R116 ;  /* 0x0003f87401007387 */ /* 0x0009e80000100a00 */
        /* <DEDUP_REMOVED lines=12> */
[----:B0-----:R-:W4:Y:S04]  /*16b70*/  LDL.64 R6, [R1+0x88] ;  /* 0x0000880001067983 */ /* 0x001f280000100a00 */
[----:B-1----:R-:W4:Y:S04]  /*16b80*/  LDL R10, [R1+0x240] ;  /* 0x00024000010a7983 */ /* 0x002f280000100800 */
        /* <DEDUP_REMOVED lines=115> */
[----:B------:R-:W-:Y:S01]  /*172c0*/  IMAD R6, R146, 0x1000, R6 ;  /* 0x0000100092067824 */ /* 0x000fe200078e0206 */
[----:B------:R-:W-:-:S02]  /*172d0*/  F2FP.F16.F32.PACK_AB R160, R160, R122 ;  /* 0x0000007aa0a0723e */ /* 0x000fc400000000ff */
[----:B------:R-:W-:Y:S01]  /*172e0*/  STL [R1+0x240], R10 ;  /* 0x0002400a01007387 */ /* 0x000fe20000100800 */
[----:B------:R-:W-:Y:S02]  /*172f0*/  F2FP.F16.F32.PACK_AB R161, R161, R133 ;  /* 0x00000085a1a1723e */ /* 0x000fe400000000ff */
[----:B------:R-:W-:Y:S01]  /*17300*/  F2FP.F16.F32.PACK_AB R162, R162, R121 ;  /* 0x00000079a2a2723e */ /* 0x000fe200000000ff */
[----:B------:R-:W-:Y:S01]  /*17310*/  STL [R1+0x244], R11 ;  /* 0x0002440b01007387 */ /* 0x000fe20000100800 */
[----:B------:R-:W-:Y:S02]  /*17320*/  F2FP.F16.F32.PACK_AB R163, R132, R163 ;  /* 0x000000a384a3723e */ /* 0x000fe400000000ff */
[----:B------:R-:W-:Y:S01]  /*17330*/  F2FP.F16.F32.PACK_AB R164, R164, R120 ;  /* 0x00000078a4a4723e */ /* 0x000fe200000000ff */
[----:B--2---:R-:W-:Y:S01]  /*17340*/  STL [R1+0x248], R12 ;  /* 0x0002480c01007387 */ /* 0x004fe20000100800 */
[----:B------:R-:W-:Y:S02]  /*17350*/  F2FP.F16.F32.PACK_AB R165, R131, R165 ;  /* 0x000000a583a5723e */ /* 0x000fe400000000ff */
[----:B------:R-:W-:Y:S01]  /*17360*/  F2FP.F16.F32.PACK_AB R166, R166, R130 ;  /* 0x00000082a6a6723e */ /* 0x000fe200000000ff */
[----:B------:R-:W-:Y:S01]  /*17370*/  STL [R1+0x24c], R13 ;  /* 0x00024c0d01007387 */ /* 0x000fe20000100800 */
[----:B------:R-:W-:-:S02]  /*17380*/  F2FP.F16.F32.PACK_AB R167, R129, R167 ;  /* 0x000000a781a7723e */ /* 0x000fc400000000ff */
[----:B------:R-:W-:Y:S01]  /*17390*/  F2FP.F16.F32.PACK_AB R172, R172, R128 ;  /* 0x00000080acac723e */ /* 0x000fe200000000ff */
[----:B------:R-:W-:Y:S01]  /*173a0*/  STL [R1+0x250], R14 ;  /* 0x0002500e01007387 */ /* 0x000fe20000100800 */
[----:B------:R-:W-:Y:S02]  /*173b0*/  F2FP.F16.F32.PACK_AB R173, R127, R173 ;  /* 0x000000ad7fad723e */ /* 0x000fe400000000ff */
[----:B------:R-:W-:Y:S01]  /*173c0*/  F2FP.F16.F32.PACK_AB R174, R126, R174 ;  /* 0x000000ae7eae723e */ /* 0x000fe200000000ff */
[----:B------:R-:W-:Y:S01]  /*173d0*/  STL [R1+0x254], R15 ;  /* 0x0002540f01007387 */ /* 0x000fe20000100800 */
[----:B------:R-:W-:-:S03]  /*173e0*/  F2FP.F16.F32.PACK_AB R175, R175, R125 ;  /* 0x0000007dafaf723e */ /* 0x000fc600000000ff */
[----:B------:R-:W-:Y:S04]  /*173f0*/  STL [R1+0x258], R24 ;  /* 0x0002581801007387 */ /* 0x000fe80000100800 */
[----:B------:R-:W-:Y:S04]  /*17400*/  STL [R1+0x25c], R25 ;  /* 0x00025c1901007387 */ /* 0x000fe80000100800 */
[----:B------:R-:W-:Y:S04]  /*17410*/  STL [R1+0x260], R26 ;  /* 0x0002601a01007387 */ /* 0x000fe80000100800 */
[----:B------:R0:W-:Y:S04]  /*17420*/  STL [R1+0x264], R27 ;  /* 0x0002641b01007387 */ /* 0x0001e80000100800 */
        /* <DEDUP_REMOVED lines=64> */
[----:B---3--:R-:W-:Y:S04]  /*17830*/  STL [R1+0x368], R92 ;  /* 0x0003685c01007387 */ /* 0x008fe80000100800 */
[----:B------:R-:W-:Y:S04]  /*17840*/  STL [R1+0x36c], R93 ;  /* 0x00036c5d01007387 */ /* 0x000fe80000100800 */
[----:B------:R-:W-:Y:S04]  /*17850*/  STL [R1+0x370], R94 ;  /* 0x0003705e01007387 */ /* 0x000fe80000100800 */
[----:B------:R3:W-:Y:S04]  /*17860*/  STL [R1+0x374], R95 ;  /* 0x0003745f01007387 */ /* 0x0007e80000100800 */
[----:B----4-:R-:W-:Y:S04]  /*17870*/  STL [R1+0x378], R96 ;  /* 0x0003786001007387 */ /* 0x010fe80000100800 */
        /* <DEDUP_REMOVED lines=23> */
[----:B------:R4:W-:Y:S04]  /*179f0*/  STL [R1+0x3d8], R123 ;  /* 0x0003d87b01007387 */ /* 0x0009e80000100800 */
[----:B------:R4:W-:Y:S04]  /*17a00*/  STL [R1+0x3dc], R124 ;  /* 0x0003dc7c01007387 */ /* 0x0009e80000100800 */
        /* <DEDUP_REMOVED lines=44> */
[----:B------:R-:W-:Y:S01]  /*17cd0*/  IMAD R5, R5, 0x2, R3 ;  /* 0x0000000205057824 */ /* 0x000fe200078e0203 */
[----:B------:R-:W-:-:S02]  /*17ce0*/  R2UR UR6, R6 ;  /* 0x00000000060672ca */ /* 0x000fc400000e0000 */
[----:B------:R0:W-:Y:S01]  /*17cf0*/  STSM.16.M88.4 [R3], R160 ;  /* 0x000000a003007844 */ /* 0x0001e20000000200 */
[----:B------:R-:W-:Y:S02]  /*17d00*/  R2UR UR7, R7 ;  /* 0x00000000070772ca */ /* 0x000fe400000e0000 */
[----:B------:R-:W-:Y:S02]  /*17d10*/  F2FP.F16.F32.PACK_AB R168, R168, R193 ;  /* 0x000000c1a8a8723e */ /* 0x000fe400000000ff */
[----:B------:R-:W-:Y:S02]  /*17d20*/  F2FP.F16.F32.PACK_AB R169, R9, R169 ;  /* 0x000000a909a9723e */ /* 0x000fe400000000ff */
[----:B------:R-:W-:Y:S02]  /*17d30*/  F2FP.F16.F32.PACK_AB R170, R21, R170 ;  /* 0x000000aa15aa723e */ /* 0x000fe400000000ff */
[----:B------:R-:W-:Y:S01]  /*17d40*/  F2FP.F16.F32.PACK_AB R171, R8, R171 ;  /* 0x000000ab08ab723e */ /* 0x000fe200000000ff */
[----:B0-----:R-:W-:-:S02]  /*17d50*/  IMAD R3, R4, 0x2, R3 ;  /* 0x0000000204037824 */ /* 0x001fc400078e0203 */
[----:B------:R-:W-:-:S03]  /*17d60*/  IMAD R4, R4, 0x2, R5 ;  /* 0x0000000204047824 */ /* 0x000fc600078e0205 */
[----:B------:R-:W-:Y:S04]  /*17d70*/  STSM.16.M88.4 [R3], R164 ;  /* 0x000000a403007844 */ /* 0x000fe80000000200 */
[----:B------:R0:W-:Y:S04]  /*17d80*/  STSM.16.M88.4 [R5], R172 ;  /* 0x000000ac05007844 */ /* 0x0001e80000000200 */
[----:B------:R1:W-:Y:S01]  /*17d90*/  STSM.16.M88.4 [R4], R168 ;  /* 0x000000a804007844 */ /* 0x0003e20000000200 */
[----:B0-----:R-:W-:Y:S02]  /*17da0*/  IMAD.MOV.U32 R5, RZ, RZ, R7 ;  /* 0x000000ffff057224 */ /* 0x001fe400078e0007 */
[----:B-1----:R-:W-:Y:S01]  /*17db0*/  VIADD R4, R6, 0x80 ;  /* 0x0000008006047836 */ /* 0x002fe20000000000 */
[----:B--2---:R-:W-:-:S06]  /*17dc0*/  WARPGROUP.ARRIVE ;  /* 0x00000000000079c5 */ /* 0x004fcc0000000000 */
[----:B------:R-:W-:Y:S01]  /*17dd0*/  HGMMA.64x256x16.F32 R24, R160, gdesc[UR4].tnspB, R24, gsb0 ;  /* 0x43e00004a0187df0 */ /* 0x000fe20008000818 */
[----:B------:R-:W-:Y:S02]  /*17de0*/  R2UR UR6, R4 ;  /* 0x00000000040672ca */ /* 0x000fe400000e0000 */
[----:B------:R-:W-:Y:S01]  /*17df0*/  R2UR UR7, R5 ;  /* 0x00000000050772ca */ /* 0x000fe200000e0000 */
[----:B------:R-:W-:Y:S02]  /*17e00*/  VIADD R4, R6, 0x100 ;  /* 0x0000010006047836 */ /* 0x000fe40000000000 */
        /* <DEDUP_REMOVED lines=279> */
[----:B------:R1:W-:Y:S04]  /*18f80*/  STL [R1+0x210], R4 ;  /* 0x0002100401007387 */ /* 0x0003e80000100800 */
        /* <DEDUP_REMOVED lines=128> */
[----:B-1----:R-:W4:Y:S04]  /*19790*/  LDL R4, [R1+0x28] ;  /* 0x0000280001047983 */ /* 0x002f280000100800 */
[----:B--2---:R3:W5:Y:S01]  /*197a0*/  LDL R3, [R1+0x1c8] ;  /* 0x0001c80001037983 */ /* 0x0047620000100800 */
[----:B------:R-:W-:Y:S01]  /*197b0*/  BSSY B0, `(.L_x_3159) ;  /* 0x0000006000007945 */ /* 0x000fe20003800000 */
[----:B------:R-:W-:Y:S06]  /*197c0*/  BAR.ARV 0xe, 0x100 ;  /* 0x0384000000007b1d */ /* 0x000fec0000002000 */
[----:B----4-:R-:W-:-:S04]  /*197d0*/  LOP3.LUT R4, R4, 0x1, RZ, 0xfc, !PT ;  /* 0x0000000104047812 */ /* 0x010fc800078efcff */
[----:B------:R-:W-:-:S13]  /*197e0*/  ISETP.NE.AND P0, PT, R4, 0x3, PT ;  /* 0x000000030400780c */ /* 0x000fda0003f05270 */
[----:B---3--:R-:W-:Y:S05]  /*197f0*/  @!P0 BRA `(.L_x_3160) ;  /* 0x0000000000048947 */ /* 0x008fea0003800000 */
[----:B------:R-:W-:Y:S01]  /*19800*/  BPT.TRAP 0x1 ;  /* 0x000000040000795c */ /* 0x000fe20000300000 */
.L_x_3160:
[----:B------:R-:W-:Y:S05]  /*19810*/  BSYNC B0 ;  /* 0x0000000000007941 */ /* 0x000fea0003800000 */
.L_x_3159:
        /* <DEDUP_REMOVED lines=9> */
.L_x_3138:
[----:B------:R-:W-:-:S13]  /*198b0*/  ISETP.GE.AND P0, PT, R0, UR42, PT ;  /* 0x0000002a00007c0c */ /* 0x000fda000bf06270 */
[----:B------:R-:W-:Y:S05]  /*198c0*/  @!P0 BRA `(.L_x_3162) ;  /* 0x0000007c00e08947 */ /* 0x000fea0003800000 */
.L_x_3195:
        /* <DEDUP_REMOVED lines=20> */
.L_x_3164:
[----:B------:R-:W-:Y:S05]  /*19a10*/  BSYNC B0 ;  /* 0x0000000000007941 */ /* 0x000fea0003800000 */
.L_x_3163:
        /* <DEDUP_REMOVED lines=9> */
.L_x_3166:
[----:B------:R-:W-:Y:S05]  /*19ab0*/  BSYNC B0 ;  /* 0x0000000000007941 */ /* 0x000fea0003800000 */
.L_x_3165:
[----:B------:R-:W-:Y:S04]  /*19ac0*/  BSSY B0, `(.L_x_3167) ;  /* 0x0000006000007945 */ /* 0x000fe80003800000 */
[----:B-1----:R-:W-:Y:S05]  /*19ad0*/  @P0 BRA `(.L_x_3168) ;  /* 0x0000000000100947 */ /* 0x002fea0003800000 */
[----:B-----5:R-:W-:Y:S01]  /*19ae0*/  IMAD R8, R8, 0x8, R3 ;  /* 0x0000000808087824 */ /* 0x020fe200078e0203 */
[----:B------:R-:W-:-:S04]  /*19af0*/  SHF.L.U32 R9, R9, 0x1f, RZ ;  /* 0x0000001f09097819 */ /* 0x000fc800000006ff */
[----:B------:R-:W1:Y:S02]  /*19b00*/  SYNCS.PHASECHK.TRANS64.TRYWAIT P0, [R8+URZ], R9 ;  /* 0x00000009080075a7 */ /* 0x000e64000800017f */
[----:B-1----:R-:W-:Y:S05]  /*19b10*/  @!P0 BRA `(.L_x_3169) ;  /* 0x0000015400e88947 */ /* 0x002fea0003800000 */
.L_x_3168:
[----:B------:R-:W-:Y:S05]  /*19b20*/  BSYNC B0 ;  /* 0x0000000000007941 */ /* 0x000fea0003800000 */
.L_x_3167:
        /* <DEDUP_REMOVED lines=57> */
.L_x_3171:
[----:B------:R-:W-:Y:S05]  /*19ec0*/  BSYNC B0 ;  /* 0x0000000000007941 */ /* 0x000fea0003800000 */
.L_x_3170:
        /* <DEDUP_REMOVED lines=8> */
.L_x_3173:
[----:B------:R-:W-:Y:S05]  /*19f50*/  BSYNC B0 ;  /* 0x0000000000007941 */ /* 0x000fea0003800000 */
.L_x_3172:
[----:B------:R-:W-:Y:S04]  /*19f60*/  BSSY B0, `(.L_x_3174) ;  /* 0x0000004000007945 */ /* 0x000fe80003800000 */
[----:B-1----:R-:W-:Y:S05]  /*19f70*/  @P0 BRA `(.L_x_3175) ;  /* 0x0000000000080947 */ /* 0x002fea0003800000 */
[----:B------:R-:W1:Y:S02]  /*19f80*/  SYNCS.PHASECHK.TRANS64.TRYWAIT P0, [R4+URZ], R5 ;  /* 0x00000005040075a7 */ /* 0x000e64000800017f */
[----:B-1----:R-:W-:Y:S05]  /*19f90*/  @!P0 BRA `(.L_x_3176) ;  /* 0x0000015000dc8947 */ /* 0x002fea0003800000 */
.L_x_3175:
[----:B------:R-:W-:Y:S05]  /*19fa0*/  BSYNC B0 ;  /* 0x0000000000007941 */ /* 0x000fea0003800000 */
.L_x_3174:
        /* <DEDUP_REMOVED lines=184> */
[----:B------:R-:W-:Y:S01]  /*1ab30*/  VIADD R58, R4, 0x800 ;  /* 0x00000800043a7836 */ /* 0x000fe20000000000 */
[----:B------:R-:W-:Y:S01]  /*1ab40*/  R2UR UR9, R21 ;  /* 0x00000000150972ca */ /* 0x000fe200000e0000 */
        /* <DEDUP_REMOVED lines=247> */
.L_x_3178:
[----:B------:R-:W-:Y:S05]  /*1bac0*/  BSYNC B0 ;  /* 0x0000000000007941 */ /* 0x000fea0003800000 */
.L_x_3177:
        /* <DEDUP_REMOVED lines=10> */
[----:B0-----:R-:W3:Y:S04]  /*1bb70*/  LDL.128 R8, [R1+0xe0] ;  /* 0x0000e00001087983 */ /* 0x001ee80000100c00 */
[----:B--2---:R-:W2:Y:S04]  /*1bb80*/  LD.E R57, desc[UR36][R4.64] ;  /* 0x0000002404397980 */ /* 0x004ea8000c101900 */
[----:B------:R-:W2:Y:S01]  /*1bb90*/  LDL.128 R4, [R1+0xd0] ;  /* 0x0000d00001047983 */ /* 0x000ea20000100c00 */
[----:B----4-:R-:W-:Y:S01]  /*1bba0*/  ISETP.NE.AND P0, PT, R12, 0x1, PT ;  /* 0x000000010c00780c */ /* 0x010fe20003f05270 */
[----:B------:R-:W-:Y:S01]  /*1bbb0*/  IMAD.SHL.U32 R69, R0, 0x40, RZ ;  /* 0x0000004000457824 */ /* 0x000fe200078e00ff */
[----:B---3--:R-:W-:Y:S01]  /*1bbc0*/  ISETP.GE.AND P1, PT, R9, 0x1, PT ;  /* 0x000000010900780c */ /* 0x008fe20003f26270 */
[----:B------:R-:W-:Y:S02]  /*1bbd0*/  BSSY B0, `(.L_x_3179) ;  /* 0x0000078000007945 */ /* 0x000fe40003800000 */
[----:B------:R-:W-:-:S02]  /*1bbe0*/  IMAD.IADD R68, R8, 0x1, -R69 ;  /* 0x0000000108447824 */ /* 0x000fc400078e0a45 */
[-C--:B--2---:R-:W-:Y:S01]  /*1bbf0*/  FMUL.FTZ R21, R28, R57.reuse ;  /* 0x000000391c157220 */ /* 0x084fe20000410000 */
[-C--:B------:R-:W-:Y:S01]  /*1bc00*/  FMUL.FTZ R28, R35, R57.reuse ;  /* 0x00000039231c7220 */ /* 0x080fe20000410000 */
[-C--:B------:R-:W-:Y:S01]  /*1bc10*/  FMUL.FTZ R35, R37, R57.reuse ;  /* 0x0000003925237220 */ /* 0x080fe20000410000 */
[----:B------:R-:W-:Y:S01]  /*1bc20*/  SHF.R.S32.HI R37, RZ, 0x1f, R58 ;  /* 0x0000001fff257819 */ /* 0x000fe2000001143a */
[-C--:B------:R-:W-:Y:S01]  /*1bc30*/  FMUL.FTZ R20, R25, R57.reuse ;  /* 0x0000003919147220 */ /* 0x080fe20000410000 */
[-C--:B------:R-:W-:Y:S02]  /*1bc40*/  FMUL.FTZ R25, R31, R57.reuse ;  /* 0x000000391f197220 */ /* 0x080fe40000410000 */
[----:B------:R-:W-:Y:S01]  /*1bc50*/  LEA.HI R31, R37, R58, RZ, 0x7 ;  /* 0x0000003a251f7211 */ /* 0x000fe200078f38ff */
[-C--:B------:R-:W-:Y:S01]  /*1bc60*/  FMUL.FTZ R62, R32, R57.reuse ;  /* 0x00000039203e7220 */ /* 0x080fe20000410000 */
[-C--:B------:R-:W-:Y:S02]  /*1bc70*/  FMUL.FTZ R32, R39, R57.reuse ;  /* 0x0000003927207220 */ /* 0x080fe40000410000 */
[----:B------:R-:W-:Y:S01]  /*1bc80*/  LOP3.LUT R39, R31, 0xffffff80, RZ, 0xc0, !PT ;  /* 0xffffff801f277812 */ /* 0x000fe200078ec0ff */
[-C--:B------:R-:W-:Y:S01]  /*1bc90*/  FMUL.FTZ R3, R26, R57.reuse ;  /* 0x000000391a037220 */ /* 0x080fe20000410000 */
[-C--:B------:R-:W-:Y:S01]  /*1bca0*/  FMUL.FTZ R44, R44, R57.reuse ;  /* 0x000000392c2c7220 */ /* 0x080fe20000410000 */
[----:B------:R-:W-:-:S02]  /*1bcb0*/  FMUL.FTZ R26, R34, R57 ;  /* 0x00000039221a7220 */ /* 0x000fc40000410000 */
[----:B------:R-:W-:Y:S02]  /*1bcc0*/  IMAD.IADD R39, R58, 0x1, -R39 ;  /* 0x000000013a277824 */ /* 0x000fe400078e0a27 */
[-C--:B------:R-:W-:Y:S01]  /*1bcd0*/  FMUL.FTZ R34, R36, R57.reuse ;  /* 0x0000003924227220 */ /* 0x080fe20000410000 */
[-C--:B------:R-:W-:Y:S01]  /*1bce0*/  FMUL.FTZ R36, R40, R57.reuse ;  /* 0x0000003928247220 */ /* 0x080fe20000410000 */
[----:B------:R0:W1:Y:S01]  /*1bcf0*/  MUFU.TANH R64, R44 ;  /* 0x0000002c00407308 */ /* 0x0000620000002400 */
[-C--:B------:R-:W-:Y:S01]  /*1bd00*/  FMUL.FTZ R45, R45, R57.reuse ;  /* 0x000000392d2d7220 */ /* 0x080fe20000410000 */
[----:B------:R-:W-:Y:S01]  /*1bd10*/  SHF.R.S32.HI R40, RZ, 0x1f, R39 ;  /* 0x0000001fff287819 */ /* 0x000fe20000011427 */
[-C--:B------:R-:W-:Y:S01]  /*1bd20*/  FMUL.FTZ R63, R33, R57.reuse ;  /* 0x00000039213f7220 */ /* 0x080fe20000410000 */
[-C--:B------:R-:W-:Y:S01]  /*1bd30*/  FMUL.FTZ R33, R38, R57.reuse ;  /* 0x0000003926217220 */ /* 0x080fe20000410000 */
[----:B------:R-:W-:Y:S01]  /*1bd40*/  FMUL.FTZ R38, R41, R57 ;  /* 0x0000003929267220 */ /* 0x000fe20000410000 */
[----:B------:R-:W-:-:S02]  /*1bd50*/  LEA.HI R41, R40, R39, RZ, 0x2 ;  /* 0x0000002728297211 */ /* 0x000fc400078f10ff */
[----:B0-----:R-:W-:Y:S01]  /*1bd60*/  LEA.HI R44, R37, R58, RZ, 0x2 ;  /* 0x0000003a252c7211 */ /* 0x001fe200078f10ff */
[----:B------:R0:W2:Y:S01]  /*1bd70*/  MUFU.TANH R66, R45 ;  /* 0x0000002d00427308 */ /* 0x0000a20000002400 */
[-C--:B------:R-:W-:Y:S01]  /*1bd80*/  FMUL.FTZ R14, R24, R57.reuse ;  /* 0x00000039180e7220 */ /* 0x080fe20000410000 */
[-C--:B------:R-:W-:Y:S01]  /*1bd90*/  FMUL.FTZ R24, R30, R57.reuse ;  /* 0x000000391e187220 */ /* 0x080fe20000410000 */
[----:B------:R-:W-:Y:S01]  /*1bda0*/  FMUL.FTZ R30, R42, R57 ;  /* 0x000000392a1e7220 */ /* 0x000fe20000410000 */
[--C-:B------:R-:W-:Y:S02]  /*1bdb0*/  SHF.R.S32.HI R37, RZ, 0x2, R41.reuse ;  /* 0x00000002ff257819 */ /* 0x100fe40000011429 */
[----:B------:R-:W-:Y:S02]  /*1bdc0*/  SHF.R.S32.HI R42, RZ, 0x1f, R41 ;  /* 0x0000001fff2a7819 */ /* 0x000fe40000011429 */
[----:B0-----:R-:W-:Y:S02]  /*1bdd0*/  LOP3.LUT R45, R44, 0xfffffffc, RZ, 0xc0, !PT ;  /* 0xfffffffc2c2d7812 */ /* 0x001fe400078ec0ff */
[----:B------:R-:W-:-:S03]  /*1bde0*/  LEA.HI R42, R42, R37, RZ, 0x3 ;  /* 0x000000252a2a7211 */ /* 0x000fc600078f18ff */
[----:B------:R-:W-:Y:S01]  /*1bdf0*/  IMAD.IADD R45, R58, 0x1, -R45 ;  /* 0x000000013a2d7824 */ /* 0x000fe200078e0a2d */
[----:B------:R-:W-:Y:S02]  /*1be00*/  LEA.HI R40, R40, R39, RZ, 0x5 ;  /* 0x0000002728287211 */ /* 0x000fe400078f28ff */
[----:B------:R-:W-:Y:S02]  /*1be10*/  LOP3.LUT R42, R42, 0xfffffff8, RZ, 0xc0, !PT ;  /* 0xfffffff82a2a7812 */ /* 0x000fe400078ec0ff */
[----:B------:R-:W-:Y:S02]  /*1be20*/  LEA.HI R44, R45, R45, RZ, 0x1 ;  /* 0x0000002d2d2c7211 */ /* 0x000fe400078f08ff */
[----:B------:R-:W-:Y:S02]  /*1be30*/  SHF.R.S32.HI R40, RZ, 0x5, R40 ;  /* 0x00000005ff287819 */ /* 0x000fe40000011428 */
[----:B------:R-:W-:Y:S01]  /*1be40*/  LOP3.LUT R44, R44, 0x1ffffffe, RZ, 0xc0, !PT ;  /* 0x1ffffffe2c2c7812 */ /* 0x000fe200078ec0ff */
[----:B------:R-:W-:-:S02]  /*1be50*/  IMAD.IADD R42, R37, 0x1, -R42 ;  /* 0x00000001252a7824 */ /* 0x000fc400078e0a2a */
[----:B------:R-:W-:Y:S02]  /*1be60*/  IMAD R59, R59, 0x4, R40 ;  /* 0x000000043b3b7824 */ /* 0x000fe400078e0228 */
[----:B------:R-:W-:Y:S02]  /*1be70*/  IMAD.IADD R44, R45, 0x1, -R44 ;  /* 0x000000012d2c7824 */ /* 0x000fe400078e0a2c */
[----:B------:R-:W-:-:S04]  /*1be80*/  IMAD.U32 R45, R59, 0x10, R42 ;  /* 0x000000103b2d7824 */ /* 0x000fc800078e002a */
[----:B------:R-:W-:-:S04]  /*1be90*/  IMAD R44, R44, 0x8, R45 ;  /* 0x000000082c2c7824 */ /* 0x000fc800078e022d */
[----:B------:R-:W-:Y:S01]  /*1bea0*/  @P0 IMAD.HI.U32 R13, R44, R13, RZ ;  /* 0x0000000d2c0d0227 */ /* 0x000fe200078e00ff */
[----:B------:R-:W-:-:S04]  /*1beb0*/  LOP3.LUT R40, R41, 0x7ffffffc, RZ, 0xc0, !PT ;  /* 0x7ffffffc29287812 */ /* 0x000fc800078ec0ff */
[----:B------:R-:W-:Y:S01]  /*1bec0*/  @P0 SHF.R.U32.HI R44, RZ, R60, R13 ;  /* 0x0000003cff2c0219 */ /* 0x000fe2000001160d */
[----:B------:R-:W-:-:S04]  /*1bed0*/  IMAD.IADD R40, R39, 0x1, -R40 ;  /* 0x0000000127287824 */ /* 0x000fc800078e0a28 */
[----:B------:R-:W0:Y:S01]  /*1bee0*/  SHFL.IDX PT, R41, R44, RZ, 0x1c1f ;  /* 0x001c1fff2c297589 */ /* 0x000e2200000e0000 */
[-C--:B------:R-:W-:Y:S01]  /*1bef0*/  FMUL.FTZ R15, R27, R57.reuse ;  /* 0x000000391b0f7220 */ /* 0x080fe20000410000 */
        /* <DEDUP_REMOVED lines=42> */
[----:B------:R-:W0:Y:S08]  /*1c1a0*/  MUFU.TANH R52, R52 ;  /* 0x0000003400347308 */ /* 0x000e300000002400 */
[----:B------:R0:W0:Y:S08]  /*1c1b0*/  MUFU.TANH R50, R53 ;  /* 0x0000003500327308 */ /* 0x0000300000002400 */
[----:B------:R-:W1:Y:S08]  /*1c1c0*/  MUFU.TANH R13, R13 ;  /* 0x0000000d000d7308 */ /* 0x000e700000002400 */
[----:B------:R-:W1:Y:S01]  /*1c1d0*/  MUFU.TANH R54, R54 ;  /* 0x0000003600367308 */ /* 0x000e620000002400 */
[----:B------:R-:W-:-:S02]  /*1c1e0*/  IMAD.IADD R58, R42, 0x1, R7 ;  /* 0x000000012a3a7824 */ /* 0x000fc400078e0207 */
[----:B------:R-:W-:Y:S02]  /*1c1f0*/  IMAD.IADD R60, R42, 0x1, R39 ;  /* 0x000000012a3c7824 */ /* 0x000fe400078e0227 */
[--C-:B0-----:R-:W-:Y:S02]  /*1c200*/  IMAD.IADD R6, R58, 0x1, R41.reuse ;  /* 0x000000013a067824 */ /* 0x101fe400078e0229 */
        /* <DEDUP_REMOVED lines=12> */
.L_x_3182:
[----:B------:R-:W-:-:S13]  /*1c2d0*/  ISETP.NE.AND P0, PT, R9, 0x1, PT ;  /* 0x000000010900780c */ /* 0x000fda0003f05270 */
[----:B------:R-:W-:-:S05]  /*1c2e0*/  @P0 IMAD.HI.U32 R42, R8, R10, RZ ;  /* 0x0000000a082a0227 */ /* 0x000fca00078e00ff */
[----:B------:R-:W-:-:S07]  /*1c2f0*/  @P0 SHF.R.U32.HI R8, RZ, R11, R42 ;  /* 0x0000000bff080219 */ /* 0x000fce000001162a */
.L_x_3183:
[----:B------:R-:W-:Y:S05]  /*1c300*/  BSYNC B1 ;  /* 0x0000000000017941 */ /* 0x000fea0003800000 */
.L_x_3181:
[----:B------:R-:W-:-:S04]  /*1c310*/  IMAD R39, R8, R9, -R69 ;  /* 0x0000000908277224 */ /* 0x000fc800078e0a45 */
[----:B------:R-:W-:-:S05]  /*1c320*/  IMAD R8, R40, -0x2, R39 ;  /* 0xfffffffe28087824 */ /* 0x000fca00078e0227 */
[----:B------:R-:W-:Y:S02]  /*1c330*/  VIMNMX R7, R7, R8, !PT ;  /* 0x0000000807077248 */ /* 0x000fe40007fe0100 */
[----:B------:R-:W-:-:S07]  /*1c340*/  VIADDMNMX R6, R8, R9, R6, PT ;  /* 0x0000000908067246 */ /* 0x000fce0003800106 */
.L_x_3180:
[----:B------:R-:W-:Y:S05]  /*1c350*/  BSYNC B0 ;  /* 0x0000000000007941 */ /* 0x000fea0003800000 */
.L_x_3179:
[C---:B------:R-:W-:Y:S01]  /*1c360*/  ISETP.GE.AND P1, PT, R68.reuse, 0x9, PT ;  /* 0x000000094400780c */ /* 0x040fe20003f26270 */
[----:B------:R-:W-:Y:S01]  /*1c370*/  BSSY B0, `(.L_x_3184) ;  /* 0x0000061000007945 */ /* 0x000fe20003800000 */
[----:B------:R-:W-:Y:S02]  /*1c380*/  ISETP.GE.AND P0, PT, R68, 0x2, PT ;  /* 0x000000024400780c */ /* 0x000fe40003f06270 */
[C---:B------:R-:W-:Y:S02]  /*1c390*/  ISETP.GT.AND P2, PT, R7.reuse, 0x8, !P1 ;  /* 0x000000080700780c */ /* 0x040fe40004f44270 */
[----:B------:R-:W-:Y:S02]  /*1c3a0*/  ISETP.GT.AND P3, PT, R7, 0x1, !P0 ;  /* 0x000000010700780c */ /* 0x000fe40004764270 */
[----:B------:R-:W-:Y:S02]  /*1c3b0*/  ISETP.LT.OR P2, PT, R6, 0x9, P2 ;  /* 0x000000090600780c */ /* 0x000fe40001741670 */
[----:B------:R-:W-:-:S02]  /*1c3c0*/  ISETP.GE.AND P4, PT, R68, 0x11, PT ;  /* 0x000000114400780c */ /* 0x000fc40003f86270 */
[----:B------:R-:W-:Y:S02]  /*1c3d0*/  FSEL R61, R21, -INF , !P2 ;  /* 0xff800000153d7808 */ /* 0x000fe40005000000 */
[----:B------:R-:W-:Y:S01]  /*1c3e0*/  ISETP.LT.OR P3, PT, R6, 0x2, P3 ;  /* 0x000000020600780c */ /* 0x000fe20001f61670 */
[----:B------:R-:W0:Y:S01]  /*1c3f0*/  SHFL.IDX PT, R21, R44, 0x1, 0x1c1f ;  /* 0x003c1f002c157f89 */ /* 0x000e2200000e0000 */
        /* <DEDUP_REMOVED lines=38> */
[----:B-1----:R-:W-:Y:S02]  /*1c660*/  FSEL R45, R64, -INF , !P2 ;  /* 0xff800000402d7808 */ /* 0x002fe40005000000 */
        /* <DEDUP_REMOVED lines=41> */
.L_x_3187:
[----:B------:R-:W-:-:S13]  /*1c900*/  ISETP.NE.AND P6, PT, R9, 0x1, PT ;  /* 0x000000010900780c */ /* 0x000fda0003fc5270 */
[----:B------:R-:W-:-:S05]  /*1c910*/  @P6 IMAD.HI.U32 R10, R4, R10, RZ ;  /* 0x0000000a040a6227 */ /* 0x000fca00078e00ff */
[----:B------:R-:W-:-:S07]  /*1c920*/  @P6 SHF.R.U32.HI R4, RZ, R11, R10 ;  /* 0x0000000bff046219 */ /* 0x000fce000001160a */
.L_x_3188:
[----:B------:R-:W-:Y:S05]  /*1c930*/  BSYNC B1 ;  /* 0x0000000000017941 */ /* 0x000fea0003800000 */
.L_x_3186:
[----:B------:R-:W-:-:S04]  /*1c940*/  IMAD R5, R4, R9, -R69 ;  /* 0x0000000904057224 */ /* 0x000fc800078e0a45 */
[----:B------:R-:W-:-:S05]  /*1c950*/  IMAD R40, R40, -0x2, R5 ;  /* 0xfffffffe28287824 */ /* 0x000fca00078e0205 */
[----:B------:R-:W-:Y:S02]  /*1c960*/  VIADDMNMX R6, R40, R9, R6, PT ;  /* 0x0000000928067246 */ /* 0x000fe40003800106 */
[----:B------:R-:W-:-:S07]  /*1c970*/  VIMNMX R7, R7, R40, !PT ;  /* 0x0000002807077248 */ /* 0x000fce0007fe0100 */
.L_x_3185:
[----:B------:R-:W-:Y:S05]  /*1c980*/  BSYNC B0 ;  /* 0x0000000000007941 */ /* 0x000fea0003800000 */
.L_x_3184:
[----:B------:R-:W2:Y:S01]  /*1c990*/  LDL.64 R10, [R1+0x1e0] ;  /* 0x0001e000010a7983 */ /* 0x000ea20000100a00 */
[C---:B------:R-:W-:Y:S02]  /*1c9a0*/  ISETP.GT.AND P0, PT, R7.reuse, 0x1, !P0 ;  /* 0x000000010700780c */ /* 0x040fe40004704270 */
[----:B------:R-:W-:Y:S02]  /*1c9b0*/  ISETP.GT.AND P1, PT, R7, 0x8, !P1 ;  /* 0x000000080700780c */ /* 0x000fe40004f24270 */
[C---:B------:R-:W-:Y:S02]  /*1c9c0*/  ISETP.LT.OR P0, PT, R6.reuse, 0x2, P0 ;  /* 0x000000020600780c */ /* 0x040fe40000701670 */
[----:B------:R-:W-:Y:S02]  /*1c9d0*/  ISETP.LT.OR P1, PT, R6, 0x9, P1 ;  /* 0x000000090600780c */ /* 0x000fe40000f21670 */
[----:B------:R-:W-:Y:S02]  /*1c9e0*/  FSEL R46, R15, -INF , !P0 ;  /* 0xff8000000f2e7808 */ /* 0x000fe40004000000 */
[----:B------:R-:W-:-:S02]  /*1c9f0*/  ISETP.NE.AND P0, PT, R20, RZ, PT ;  /* 0x000000ff1400720c */ /* 0x000fc40003f05270 */
[----:B------:R-:W-:Y:S02]  /*1ca00*/  FSEL R44, R24, -INF , !P1 ;  /* 0xff800000182c7808 */ /* 0x000fe40004800000 */
[----:B------:R-:W-:Y:S02]  /*1ca10*/  ISETP.GT.AND P0, PT, R7, 0x9, !P0 ;  /* 0x000000090700780c */ /* 0x000fe40004704270 */
[----:B------:R-:W-:Y:S02]  /*1ca20*/  ISETP.NE.AND P1, PT, R42, RZ, PT ;  /* 0x000000ff2a00720c */ /* 0x000fe40003f25270 */
[----:B------:R-:W-:Y:S02]  /*1ca30*/  ISETP.LT.OR P0, PT, R6, 0xa, P0 ;  /* 0x0000000a0600780c */ /* 0x000fe40000701670 */
[----:B------:R-:W-:Y:S02]  /*1ca40*/  ISETP.NE.AND P6, PT, R63, RZ, PT ;  /* 0x000000ff3f00720c */ /* 0x000fe40003fc5270 */
[----:B------:R-:W-:-:S02]  /*1ca50*/  FSEL R42, R25, -INF , !P0 ;  /* 0xff800000192a7808 */ /* 0x000fc40004000000 */
        /* <DEDUP_REMOVED lines=23> */
[----:B------:R-:W-:Y:S01]  /*1cbd0*/  FSEL R30, R30, -INF , !P0 ;  /* 0xff8000001e1e7808 */ /* 0x000fe20004000000 */
[----:B------:R-:W3:Y:S01]  /*1cbe0*/  LDL R14, [R1+0x200] ;  /* 0x00020000010e7983 */ /* 0x000ee20000100800 */
        /* <DEDUP_REMOVED lines=9> */
[C---:B------:R-:W-:Y:S02]  /*1cc80*/  ISETP.LT.OR P2, PT, R6.reuse, 0x2a, P2 ;  /* 0x0000002a0600780c */ /* 0x040fe40001741670 */
[----:B------:R-:W-:Y:S02]  /*1cc90*/  FSEL R50, R31, -INF , !P1 ;  /* 0xff8000001f327808 */ /* 0x000fe40004800000 */
[----:B------:R-:W-:-:S02]  /*1cca0*/  ISETP.LT.OR P3, PT, R6, 0x31, P3 ;  /* 0x000000310600780c */ /* 0x000fc40001f61670 */
[----:B------:R-:W-:Y:S02]  /*1ccb0*/  FSEL R43, R43, -INF , !P2 ;  /* 0xff8000002b2b7808 */ /* 0x000fe40005000000 */
[----:B------:R-:W-:Y:S02]  /*1ccc0*/  ISETP.GT.AND P5, PT, R7, 0x38, !P5 ;  /* 0x000000380700780c */ /* 0x000fe40006fa4270 */
[C---:B------:R-:W-:Y:S02]  /*1ccd0*/  ISETP.LT.OR P4, PT, R6.reuse, 0x32, P4 ;  /* 0x000000320600780c */ /* 0x040fe40002781670 */
[----:B------:R-:W-:Y:S02]  /*1cce0*/  FSEL R37, R37, -INF , !P3 ;  /* 0xff80000025257808 */ /* 0x000fe40005800000 */
[----:B------:R-:W-:Y:S02]  /*1ccf0*/  ISETP.GT.AND P6, PT, R7, 0x39, !P6 ;  /* 0x000000390700780c */ /* 0x000fe400077c4270 */
[----:B------:R-:W-:-:S02]  /*1cd00*/  ISETP.LT.OR P5, PT, R6, 0x39, P5 ;  /* 0x000000390600780c */ /* 0x000fc40002fa1670 */
[----:B------:R-:W-:Y:S02]  /*1cd10*/  FSEL R31, R12, -INF , !P4 ;  /* 0xff8000000c1f7808 */ /* 0x000fe40006000000 */
[----:B------:R-:W-:Y:S02]  /*1cd20*/  ISETP.LT.OR P6, PT, R6, 0x3a, P6 ;  /* 0x0000003a0600780c */ /* 0x000fe400037c1670 */
[----:B------:R-:W-:Y:S01]  /*1cd30*/  FSEL R29, R13, -INF , !P5 ;  /* 0xff8000000d1d7808 */ /* 0x000fe20006800000 */
[----:B------:R-:W4:Y:S01]  /*1cd40*/  LDL.64 R6, [R1+0x1f0] ;  /* 0x0001f00001067983 */ /* 0x000f220000100a00 */
[----:B------:R-:W-:Y:S02]  /*1cd50*/  FSEL R28, R54, -INF , !P6 ;  /* 0xff800000361c7808 */ /* 0x000fe40007000000 */
[----:B--2---:R-:W-:-:S04]  /*1cd60*/  FMNMX.FTZ R3, R67, R10, !PT ;  /* 0x0000000a43037209 */ /* 0x004fc80007810000 */
        /* <DEDUP_REMOVED lines=33> */
[----:B------:R-:W2:Y:S01]  /*1cf80*/  LDL R20, [R1+0x1e4] ;  /* 0x0001e40001147983 */ /* 0x000ea20000100800 */
[----:B0-----:R-:W-:-:S05]  /*1cf90*/  FMNMX.FTZ R3, R8, R3, !PT ;  /* 0x0000000308037209 */ /* 0x001fca0007810000 */
[----:B------:R-:W0:Y:S02]  /*1cfa0*/  SHFL.BFLY PT, R4, R3, 0x1, 0x1f ;  /* 0x0c201f0003047f89 */ /* 0x000e2400000e0000 */
[----:B0-----:R-:W-:Y:S02]  /*1cfb0*/  FMNMX.FTZ R12, R3, R4, !PT ;  /* 0x00000004030c7209 */ /* 0x001fe40007810000 */
[----:B------:R-:W5:Y:S04]  /*1cfc0*/  LDL.64 R4, [R1+0xb8] ;  /* 0x0000b80001047983 */ /* 0x000f680000100a00 */
[----:B------:R-:W-:Y:S04]  /*1cfd0*/  STL [R1+0x1e0], R12 ;  /* 0x0001e00c01007387 */ /* 0x000fe80000100800 */
[----:B------:R-:W3:Y:S04]  /*1cfe0*/  LDL R15, [R1+0x1e0] ;  /* 0x0001e000010f7983 */ /* 0x000ee80000100800 */
[----:B--2---:R-:W0:Y:S02]  /*1cff0*/  SHFL.BFLY PT, R13, R20, 0x2, 0x1f ;  /* 0x0c401f00140d7f89 */ /* 0x004e2400000e0000 */
[----:B0-----:R-:W-:-:S05]  /*1d000*/  FMNMX.FTZ R13, R13, R20, !PT ;  /* 0x000000140d0d7209 */ /* 0x001fca0007810000 */
[----:B------:R-:W0:Y:S01]  /*1d010*/  SHFL.BFLY PT, R8, R13, 0x1, 0x1f ;  /* 0x0c201f000d087f89 */ /* 0x000e2200000e0000 */
[----:B---3--:R-:W-:Y:S02]  /*1d020*/  FSETP.NEU.FTZ.AND P0, PT, R15, -INF , PT ;  /* 0xff8000000f00780b */ /* 0x008fe40003f1d000 */
[----:B0-----:R-:W-:Y:S02]  /*1d030*/  FMNMX.FTZ R8, R13, R8, !PT ;  /* 0x000000080d087209 */ /* 0x001fe40007810000 */
[----:B------:R-:W-:Y:S02]  /*1d040*/  FSEL R3, R15, RZ, P0 ;  /* 0x000000ff0f037208 */ /* 0x000fe40000000000 */
[----:B------:R-:W-:-:S03]  /*1d050*/  FSETP.NEU.FTZ.AND P0, PT, R8, -INF , PT ;  /* 0xff8000000800780b */ /* 0x000fc60003f1d000 */
[----:B------:R-:W-:Y:S01]  /*1d060*/  FADD.FTZ R3, R10, -R3 ;  /* 0x800000030a037221 */ /* 0x000fe20000010000 */
[----:B------:R-:W-:-:S05]  /*1d070*/  FSEL R10, R8, RZ, P0 ;  /* 0x000000ff080a7208 */ /* 0x000fca0000000000 */
        /* <DEDUP_REMOVED lines=9> */
[----:B-----5:R-:W2:Y:S01]  /*1d110*/  LD.E R9, desc[UR36][R4.64+0x4] ;  /* 0x0000042404097980 */ /* 0x020ea2000c101900 */
        /* <DEDUP_REMOVED lines=12> */
.L_x_3190:
[----:B------:R-:W-:Y:S05]  /*1d1e0*/  BSYNC B0 ;  /* 0x0000000000007941 */ /* 0x000fea0003800000 */
.L_x_3189:
        /* <DEDUP_REMOVED lines=9> */
.L_x_3192:
[----:B------:R-:W-:Y:S05]  /*1d280*/  BSYNC B0 ;  /* 0x0000000000007941 */ /* 0x000fea0003800000 */
.L_x_3191:
[----:B------:R-:W2:Y:S04]  /*1d290*/  LDL R63, [R1+0x200] ;  /* 0x00020000013f7983 */ /* 0x000ea80000100800 */
[----:B------:R-:W2:Y:S04]  /*1d2a0*/  LDL.64 R10, [R1+0x1e0] ;  /* 0x0001e000010a7983 */ /* 0x000ea80000100a00 */
[----:B------:R-:W3:Y:S04]  /*1d2b0*/  LDL.64 R8, [R1+0x1f0] ;  /* 0x0001f00001087983 */ /* 0x000ee80000100a00 */
[----:B------:R-:W4:Y:S04]  /*1d2c0*/  LDL.64 R24, [R1+0x400] ;  /* 0x0004000001187983 */ /* 0x000f280000100a00 */
[----:B------:R-:W3:Y:S04]  /*1d2d0*/  LDL.64 R26, [R1+0x408] ;  /* 0x00040800011a7983 */ /* 0x000ee80000100a00 */
        /* <DEDUP_REMOVED lines=12> */
[----:B0-----:R-:W3:Y:S04]  /*1d3a0*/  LDL.64 R6, [R1+0x238] ;  /* 0x0002380001067983 */ /* 0x001ee80000100a00 */
        /* <DEDUP_REMOVED lines=13> */
[----:B------:R-:W3:Y:S01]  /*1d480*/  LDL R144, [R1+0x1c8] ;  /* 0x0001c80001907983 */ /* 0x000ee20000100800 */
[C---:B--2---:R-:W-:Y:S01]  /*1d490*/  FMUL.FTZ R3, R10.reuse, R63 ;  /* 0x0000003f0a037220 */ /* 0x044fe20000410000 */
[----:B------:R-:W-:-:S04]  /*1d4a0*/  FSETP.NEU.FTZ.AND P0, PT, R10, -INF , PT ;  /* 0xff8000000a00780b */ /* 0x000fc80003f1d000 */
[----:B------:R-:W-:Y:S01]  /*1d4b0*/  FSEL R10, R3, RZ, P0 ;  /* 0x000000ff030a7208 */ /* 0x000fe20000000000 */
[C---:B------:R-:W-:Y:S01]  /*1d4c0*/  FMUL.FTZ R3, R11.reuse, R63 ;  /* 0x0000003f0b037220 */ /* 0x040fe20000410000 */
        /* <DEDUP_REMOVED lines=26> */
[-C--:B------:R-:W-:Y:S01]  /*1d670*/  FFMA.FTZ R193, R35, R63.reuse, -R10 ;  /* 0x0000003f23c17223 */ /* 0x080fe2000001080a */
        /* <DEDUP_REMOVED lines=8> */
[----:B------:R-:W-:Y:S01]  /*1d700*/  FFMA.FTZ R171, R29, R63, -R11 ;  /* 0x0000003f1dab7223 */ /* 0x000fe2000001080b */
[C---:B----4-:R-:W-:Y:S01]  /*1d710*/  FMUL.FTZ R25, R131.reuse, R25 ;  /* 0x0000001983197220 */ /* 0x050fe20000410000 */
[C---:B------:R-:W-:Y:S01]  /*1d720*/  FMUL.FTZ R24, R131.reuse, R24 ;  /* 0x0000001883187220 */ /* 0x040fe20000410000 */
[C---:B---3--:R-:W-:Y:S01]  /*1d730*/  FMUL.FTZ R27, R130.reuse, R27 ;  /* 0x0000001b821b7220 */ /* 0x048fe20000410000 */
[----:B------:R-:W-:Y:S01]  /*1d740*/  FMUL.FTZ R26, R130, R26 ;  /* 0x0000001a821a7220 */ /* 0x000fe20000410000 */
        /* <DEDUP_REMOVED lines=19> */
[C---:B------:R-:W-:Y:S01]  /*1d880*/  FMUL.FTZ R103, R131.reuse, R103 ;  /* 0x0000006783677220 */ /* 0x040fe20000410000 */
[C---:B------:R-:W-:Y:S01]  /*1d890*/  FMUL.FTZ R102, R131.reuse, R102 ;  /* 0x0000006683667220 */ /* 0x040fe20000410000 */
[C---:B------:R-:W-:Y:S01]  /*1d8a0*/  FMUL.FTZ R109, R131.reuse, R101 ;  /* 0x00000065836d7220 */ /* 0x040fe20000410000 */
[----:B------:R-:W-:Y:S01]  /*1d8b0*/  FMUL.FTZ R108, R131, R100 ;  /* 0x00000064836c7220 */ /* 0x000fe20000410000 */
[----:B------:R-:W-:Y:S01]  /*1d8c0*/  FMUL.FTZ R111, R130, R111 ;  /* 0x0000006f826f7220 */ /* 0x000fe20000410000 */
[----:B------:R-:W0:Y:S01]  /*1d8d0*/  MUFU.EX2 R162, R162 ;  /* 0x000000a200a27308 */ /* 0x000e220000000800 */
[----:B-1----:R-:W-:Y:S01]  /*1d8e0*/  FADD.FTZ R10, R161, R10 ;  /* 0x0000000aa10a7221 */ /* 0x002fe20000010000 */
[----:B--2---:R-:W-:Y:S01]  /*1d8f0*/  FADD.FTZ R8, R120, R3 ;  /* 0x0000000378087221 */ /* 0x004fe20000010000 */
[C---:B------:R-:W-:Y:S01]  /*1d900*/  FMUL.FTZ R110, R130.reuse, R110 ;  /* 0x0000006e826e7220 */ /* 0x040fe20000410000 */
[C---:B------:R-:W-:Y:S01]  /*1d910*/  FMUL.FTZ R113, R130.reuse, R105 ;  /* 0x0000006982717220 */ /* 0x040fe20000410000 */
[C---:B------:R-:W-:Y:S01]  /*1d920*/  FMUL.FTZ R112, R130.reuse, R104 ;  /* 0x0000006882707220 */ /* 0x040fe20000410000 */
[C---:B------:R-:W-:Y:S01]  /*1d930*/  FMUL.FTZ R7, R130.reuse, R7 ;  /* 0x0000000782077220 */ /* 0x040fe20000410000 */
[----:B------:R-:W-:Y:S01]  /*1d940*/  FMUL.FTZ R6, R130, R6 ;  /* 0x0000000682067220 */ /* 0x000fe20000410000 */
        /* <DEDUP_REMOVED lines=9> */
[----:B------:R-:W4:Y:S04]  /*1d9e0*/  LDL.64 R58, [R1+0x3c0] ;  /* 0x0003c000013a7983 */ /* 0x000f280000100a00 */
[----:B------:R-:W4:Y:S01]  /*1d9f0*/  LDL.64 R56, [R1+0x3d0] ;  /* 0x0003d00001387983 */ /* 0x000f220000100a00 */
[----:B------:R-:W1:Y:S01]  /*1da00*/  MUFU.EX2 R164, R164 ;  /* 0x000000a400a47308 */ /* 0x000e620000000800 */
[----:B0-----:R-:W-:Y:S01]  /*1da10*/  FADD.FTZ R8, R128, R9 ;  /* 0x0000000980087221 */ /* 0x001fe20000010000 */
[----:B------:R-:W-:Y:S01]  /*1da20*/  FADD.FTZ R3, R162, R3 ;  /* 0x00000003a2037221 */ /* 0x000fe20000010000 */
[----:B------:R-:W4:Y:S04]  /*1da30*/  LDL.64 R44, [R1+0x3e0] ;  /* 0x0003e000012c7983 */ /* 0x000f280000100a00 */
[----:B------:R-:W4:Y:S01]  /*1da40*/  LDL.64 R48, [R1+0x258] ;  /* 0x0002580001307983 */ /* 0x000f220000100a00 */
[----:B------:R-:W0:Y:S08]  /*1da50*/  MUFU.EX2 R167, R167 ;  /* 0x000000a700a77308 */ /* 0x000e300000000800 */
[----:B------:R-:W0:Y:S01]  /*1da60*/  MUFU.EX2 R166, R166 ;  /* 0x000000a600a67308 */ /* 0x000e220000000800 */
[----:B-1----:R-:W-:Y:S01]  /*1da70*/  FADD.FTZ R8, R165, R8 ;  /* 0x00000008a5087221 */ /* 0x002fe20000010000 */
[----:B------:R-:W-:Y:S01]  /*1da80*/  FADD.FTZ R3, R118, R3 ;  /* 0x0000000376037221 */ /* 0x000fe20000010000 */
[----:B------:R-:W4:Y:S04]  /*1da90*/  LDL.64 R52, [R1+0x3f0] ;  /* 0x0003f00001347983 */ /* 0x000f280000100a00 */
[----:B------:R-:W4:Y:S01]  /*1daa0*/  LDL.64 R46, [R1+0x268] ;  /* 0x00026800012e7983 */ /* 0x000f220000100a00 */
[----:B------:R-:W1:Y:S08]  /*1dab0*/  MUFU.EX2 R125, R125 ;  /* 0x0000007d007d7308 */ /* 0x000e700000000800 */
[----:B------:R-:W1:Y:S01]  /*1dac0*/  MUFU.EX2 R126, R126 ;  /* 0x0000007e007e7308 */ /* 0x000e620000000800 */
[----:B------:R-:W-:Y:S01]  /*1dad0*/  FADD.FTZ R8, R127, R8 ;  /* 0x000000087f087221 */ /* 0x000fe20000010000 */
[----:B------:R-:W-:Y:S01]  /*1dae0*/  FADD.FTZ R3, R164, R3 ;  /* 0x00000003a4037221 */ /* 0x000fe20000010000 */
[----:B------:R-:W4:Y:S04]  /*1daf0*/  LDL.64 R50, [R1+0x248] ;  /* 0x0002480001327983 */ /* 0x000f280000100a00 */
[----:B------:R-:W4:Y:S01]  /*1db00*/  LDL.64 R34, [R1+0x278] ;  /* 0x0002780001227983 */ /* 0x000f220000100a00 */
[----:B------:R-:W1:Y:S08]  /*1db10*/  MUFU.EX2 R173, R173 ;  /* 0x000000ad00ad7308 */ /* 0x000e700000000800 */
        /* <DEDUP_REMOVED lines=9> */
[----:B------:R-:W4:Y:S05]  /*1dbb0*/  LDL.64 R32, [R1+0x2d8] ;  /* 0x0002d80001207983 */ /* 0x000f2a0000100a00 */
[----:B------:R-:W1:Y:S01]  /*1dbc0*/  MUFU.EX2 R121, R121 ;  /* 0x0000007900797308 */ /* 0x000e620000000800 */
[----:B------:R-:W-:-:S07]  /*1dbd0*/  FFMA.FTZ R9, R31, R63, -R11 ;  /* 0x0000003f1f097223 */ /* 0x000fce000001080b */
        /* <DEDUP_REMOVED lines=14> */
[----:B------:R-:W4:Y:S04]  /*1dcc0*/  LDL.64 R62, [R1+0x3a0] ;  /* 0x0003a000013e7983 */ /* 0x000f280000100a00 */
[----:B------:R-:W4:Y:S01]  /*1dcd0*/  LDL.64 R30, [R1+0x2e8] ;  /* 0x0002e800011e7983 */ /* 0x000f220000100a00 */
[----:B------:R-:W-:Y:S03]  /*1dce0*/  MUFU.EX2 R168, R168 ;  /* 0x000000a800a87308 */ /* 0x000fe60000000800 */
[----:B------:R-:W4:Y:S04]  /*1dcf0*/  LDL.64 R92, [R1+0x348] ;  /* 0x00034800015c7983 */ /* 0x000f280000100a00 */
[----:B------:R-:W4:Y:S01]  /*1dd00*/  LDL.64 R100, [R1+0x388] ;  /* 0x0003880001647983 */ /* 0x000f220000100a00 */
[----:B------:R-:W1:Y:S01]  /*1dd10*/  MUFU.EX2 R9, R9 ;  /* 0x0000000900097308 */ /* 0x000e620000000800 */
[----:B------:R-:W-:Y:S01]  /*1dd20*/  FADD.FTZ R28, R175, R10 ;  /* 0x0000000aaf1c7221 */ /* 0x000fe20000010000 */
[----:B------:R-:W-:Y:S01]  /*1dd30*/  FADD.FTZ R10, R174, R3 ;  /* 0x00000003ae0a7221 */ /* 0x000fe20000010000 */
[----:B------:R-:W4:Y:S05]  /*1dd40*/  LDL.64 R104, [R1+0x3c8] ;  /* 0x0003c80001687983 */ /* 0x000f2a0000100a00 */
[----:B------:R-:W-:Y:S08]  /*1dd50*/  MUFU.EX2 R170, R170 ;  /* 0x000000aa00aa7308 */ /* 0x000ff00000000800 */
[----:B------:R-:W1:Y:S01]  /*1dd60*/  MUFU.EX2 R171, R171 ;  /* 0x000000ab00ab7308 */ /* 0x000e620000000800 */
[----:B0-----:R-:W-:Y:S01]  /*1dd70*/  FADD.FTZ R28, R169, R28 ;  /* 0x0000001ca91c7221 */ /* 0x001fe20000010000 */
[----:B------:R-:W-:-:S06]  /*1dd80*/  FADD.FTZ R3, R195, R10 ;  /* 0x0000000ac3037221 */ /* 0x000fcc0000010000 */
[----:B------:R-:W0:Y:S08]  /*1dd90*/  MUFU.EX2 R193, R193 ;  /* 0x000000c100c17308 */ /* 0x000e300000000800 */
[----:B------:R-:W0:Y:S01]  /*1dda0*/  MUFU.EX2 R8, R8 ;  /* 0x0000000800087308 */ /* 0x000e220000000800 */
[----:B-1----:R-:W-:Y:S01]  /*1ddb0*/  FADD.FTZ R28, R9, R28 ;  /* 0x0000001c091c7221 */ /* 0x002fe20000010000 */
[----:B------:R-:W-:-:S03]  /*1ddc0*/  FADD.FTZ R3, R168, R3 ;  /* 0x00000003a8037221 */ /* 0x000fc60000010000 */
[----:B------:R-:W-:Y:S01]  /*1ddd0*/  FADD.FTZ R11, R171, R28 ;  /* 0x0000001cab0b7221 */ /* 0x000fe20000010000 */
[----:B------:R-:W-:Y:S01]  /*1dde0*/  FADD.FTZ R10, R170, R3 ;  /* 0x00000003aa0a7221 */ /* 0x000fe20000010000 */
[----:B------:R-:W4:Y:S03]  /*1ddf0*/  LDL.64 R28, [R1+0x2f8] ;  /* 0x0002f800011c7983 */ /* 0x000f260000100a00 */
[----:B0-----:R-:W-:Y:S01]  /*1de00*/  FADD.FTZ R10, R193, R10 ;  /* 0x0000000ac10a7221 */ /* 0x001fe20000010000 */
[----:B------:R-:W-:-:S05]  /*1de10*/  FADD.FTZ R11, R8, R11 ;  /* 0x0000000b080b7221 */ /* 0x000fca0000010000 */
[----:B------:R0:W-:Y:S01]  /*1de20*/  STL.64 [R1+0x1f0], R10 ;  /* 0x0001f00a01007387 */ /* 0x0001e20000100a00 */
[----:B------:R-:W-:Y:S06]  /*1de30*/  BAR.SYNC.DEFER_BLOCKING 0xf, 0x100 ;  /* 0x03c4000000007b1d */ /* 0x000fec0000010000 */
[----:B0-----:R-:W4:Y:S04]  /*1de40*/  LDL.64 R10, [R1+0x350] ;  /* 0x00035000010a7983 */ /* 0x001f280000100a00 */
[----:B------:R-:W4:Y:S04]  /*1de50*/  LD.E.64 R88, desc[UR36][R4.64+0x8] ;  /* 0x0000082404587980 */ /* 0x000f28000c101b00 */
[----:B------:R-:W4:Y:S04]  /*1de60*/  LD.E.64 R4, desc[UR36][R4.64] ;  /* 0x0000002404047980 */ /* 0x000f28000c101b00 */
        /* <DEDUP_REMOVED lines=13> */
[----:B0-----:R-:W4:Y:S04]  /*1df40*/  LDL.64 R24, [R1+0x2c8] ;  /* 0x0002c80001187983 */ /* 0x001f280000100a00 */
[----:B-1----:R-:W4:Y:S04]  /*1df50*/  LDL.64 R26, [R1+0x308] ;  /* 0x00030800011a7983 */ /* 0x002f280000100a00 */
[----:B------:R-:W4:Y:S04]  /*1df60*/  LDL.64 R12, [R1+0x318] ;  /* 0x00031800010c7983 */ /* 0x000f280000100a00 */
[----:B------:R-:W4:Y:S04]  /*1df70*/  LDL.64 R20, [R1+0x328] ;  /* 0x0003280001147983 */ /* 0x000f280000100a00 */
[----:B------:R-:W4:Y:S04]  /*1df80*/  LDL.64 R14, [R1+0x338] ;  /* 0x00033800010e7983 */ /* 0x000f280000100a00 */
[----:B------:R-:W4:Y:S04]  /*1df90*/  LDL.64 R94, [R1+0x358] ;  /* 0x00035800015e7983 */ /* 0x000f280000100a00 */
[----:B------:R-:W4:Y:S04]  /*1dfa0*/  LDL.64 R96, [R1+0x368] ;  /* 0x0003680001607983 */ /* 0x000f280000100a00 */
[----:B------:R-:W4:Y:S04]  /*1dfb0*/  LDL.64 R98, [R1+0x378] ;  /* 0x0003780001627983 */ /* 0x000f280000100a00 */
[----:B--2---:R-:W2:Y:S04]  /*1dfc0*/  LDL.64 R102, [R1+0x398] ;  /* 0x0003980001667983 */ /* 0x004ea80000100a00 */
[----:B------:R-:W2:Y:S04]  /*1dfd0*/  LDL.64 R106, [R1+0x3a8] ;  /* 0x0003a800016a7983 */ /* 0x000ea80000100a00 */
[----:B------:R-:W2:Y:S04]  /*1dfe0*/  LDL.64 R108, [R1+0x3b8] ;  /* 0x0003b800016c7983 */ /* 0x000ea80000100a00 */
[----:B------:R-:W2:Y:S04]  /*1dff0*/  LDL.64 R110, [R1+0x3d8] ;  /* 0x0003d800016e7983 */ /* 0x000ea80000100a00 */
[----:B---3--:R-:W3:Y:S04]  /*1e000*/  LDL.64 R112, [R1+0x3e8] ;  /* 0x0003e80001707983 */ /* 0x008ee80000100a00 */
        /* <DEDUP_REMOVED lines=98> */
[----:B------:R1:W-:Y:S04]  /*1e630*/  STL.64 [R1+0x350], R10 ;  /* 0x0003500a01007387 */ /* 0x0003e80000100a00 */
        /* <DEDUP_REMOVED lines=208> */
[----:B---3--:R-:W-:Y:S01]  /*1f340*/  STL [R1+0x250], R14 ;  /* 0x0002500e01007387 */ /* 0x008fe20000100800 */
[----:B------:R-:W-:Y:S02]  /*1f350*/  F2FP.F16.F32.PACK_AB R173, R123, R173 ;  /* 0x000000ad7bad723e */ /* 0x000fe400000000ff */
[----:B------:R-:W-:Y:S01]  /*1f360*/  F2FP.F16.F32.PACK_AB R174, R174, R122 ;  /* 0x0000007aaeae723e */ /* 0x000fe200000000ff */
[----:B------:R-:W-:Y:S01]  /*1f370*/  STL [R1+0x254], R15 ;  /* 0x0002540f01007387 */ /* 0x000fe20000100800 */
[----:B------:R-:W-:-:S03]  /*1f380*/  F2FP.F16.F32.PACK_AB R175, R175, R121 ;  /* 0x00000079afaf723e */ /* 0x000fc600000000ff */
        /* <DEDUP_REMOVED lines=110> */
[----:B0-----:R-:W4:Y:S04]  /*1fa70*/  LDL.128 R24, [R1+0x210] ;  /* 0x0002100001187983 */ /* 0x001f280000100c00 */
[----:B-1----:R-:W4:Y:S04]  /*1fa80*/  LDL.128 R28, [R1+0x220] ;  /* 0x00022000011c7983 */ /* 0x002f280000100c00 */
[----:B--2---:R-:W2:Y:S04]  /*1fa90*/  LDL.128 R32, [R1+0x230] ;  /* 0x0002300001207983 */ /* 0x004ea80000100c00 */
[----:B---3--:R-:W2:Y:S04]  /*1faa0*/  LDL.128 R36, [R1+0x240] ;  /* 0x0002400001247983 */ /* 0x008ea80000100c00 */
        /* <DEDUP_REMOVED lines=464> */
.L_x_3194:
[----:B------:R-:W-:Y:S05]  /*217b0*/  BSYNC B0 ;  /* 0x0000000000007941 */ /* 0x000fea0003800000 */
.L_x_3193:
[----:B------:R-:W2:Y:S04]  /*217c0*/  LDL.64 R6, [R1+0x48] ;  /* 0x0000480001067983 */ /* 0x000ea80000100a00 */
[----:B------:R-:W3:Y:S01]  /*217d0*/  LDL R4, [R1+0x34] ;  /* 0x0000340001047983 */ /* 0x000ee20000100800 */
[C---:B------:R-:W-:Y:S01]  /*217e0*/  ISETP.GT.AND P0, PT, R0.reuse, UR42, PT ;  /* 0x0000002a00007c0c */ /* 0x040fe2000bf04270 */
[----:B------:R-:W-:Y:S01]  /*217f0*/  VIADD R0, R0, 0xffffffff ;  /* 0xffffffff00007836 */ /* 0x000fe20000000000 */
[----:B--2---:R-:W-:-:S05]  /*21800*/  MOV R6, R6 ;  /* 0x0000000600067202 */ /* 0x004fca0000000f00 */
[----:B-----5:R-:W-:-:S05]  /*21810*/  IMAD R3, R3, 0x8, R6 ;  /* 0x0000000803037824 */ /* 0x020fca00078e0206 */
[----:B---3--:R-:W-:-:S04]  /*21820*/  PRMT R3, R4, 0x654, R3 ;  /* 0x0000065404037816 */ /* 0x008fc80000000003 */
[----:B------:R1:W-:Y:S01]  /*21830*/  SYNCS.ARRIVE.TRANS64.RED.A1T0 RZ, [R3+URZ], RZ ;  /* 0x000000ff03ff79a7 */ /* 0x0003e2000810043f */
[----:B------:R-:W-:Y:S05]  /*21840*/  @P0 BRA `(.L_x_3195) ;  /* 0xffffff8000200947 */ /* 0x000fea000383ffff */
.L_x_3162:
[----:B------:R-:W-:Y:S05]  /*21850*/  WARPSYNC.ALL ;  /* 0x0000000000007948 */ /* 0x000fea0003800000 */
[----:B------:R-:W2:Y:S04]  /*21860*/  LDL R5, [R1+0x1f0] ;  /* 0x0001f00001057983 */ /* 0x000ea80000100800 */
[----:B------:R-:W3:Y:S04]  /*21870*/  LDL R8, [R1+0x1f4] ;  /* 0x0001f40001087983 */ /* 0x000ee80000100800 */
[----:B------:R-:W4:Y:S01]  /*21880*/  LDL.64 R10, [R1+0xb8] ;  /* 0x0000b800010a7983 */ /* 0x000f220000100a00 */
[----:B------:R-:W-:Y:S08]  /*21890*/  BAR.ARV 0x8, 0x100 ;  /* 0x0204000000007b1d */ /* 0x000ff00000002000 */
[----:B------:R-:W-:Y:S06]  /*218a0*/  BAR.SYNC.DEFER_BLOCKING 0xf, 0x100 ;  /* 0x03c4000000007b1d */ /* 0x000fec0000010000 */
[----:B--2---:R-:W2:Y:S02]  /*218b0*/  SHFL.BFLY PT, R0, R5, 0x2, 0x1f ;  /* 0x0c401f0005007f89 */ /* 0x004ea400000e0000 */
[----:B--2---:R-:W-:-:S05]  /*218c0*/  FADD.FTZ R0, R5, R0 ;  /* 0x0000000005007221 */ /* 0x004fca0000010000 */
[----:B01----:R-:W0:Y:S02]  /*218d0*/  SHFL.BFLY PT, R3, R0, 0x1, 0x1f ;  /* 0x0c201f0000037f89 */ /* 0x003e2400000e0000 */
[----:B0-----:R-:W-:-:S05]  /*218e0*/  FADD.FTZ R4, R0, R3 ;  /* 0x0000000300047221 */ /* 0x001fca0000010000 */
        /* <DEDUP_REMOVED lines=15> */
[----:B------:R-:W-:Y:S02]  /*219e0*/  IMAD.MOV.U32 R8, RZ, RZ, -0x800000 ;  /* 0xff800000ff087424 */ /* 0x000fe400078e00ff */
[----:B0-----:R-:W-:Y:S01]  /*219f0*/  @P2 FMUL.FTZ R20, R9, 0.69314718246459960938 ;  /* 0x3f31721809142820 */ /* 0x001fe20000410000 */
[----:B-1----:R-:W-:Y:S01]  /*21a00*/  @P1 FMUL.FTZ R6, R6, 0.69314718246459960938 ;  /* 0x3f31721806061820 */ /* 0x002fe20000410000 */
[----:B------:R-:W-:Y:S01]  /*21a10*/  STL [R1+0x1f4], R12 ;  /* 0x0001f40c01007387 */ /* 0x000fe20000100800 */
[----:B---3--:R-:W-:-:S04]  /*21a20*/  @P2 FMUL.FTZ R7, R7, 0.69314718246459960938 ;  /* 0x3f31721807072820 */ /* 0x008fc80000410000 */
[----:B-----5:R-:W-:-:S05]  /*21a30*/  @P2 FFMA.FTZ R8, R7, R14, R20 ;  /* 0x0000000e07082223 */ /* 0x020fca0000010014 */
[----:B------:R0:W-:Y:S01]  /*21a40*/  STL [R1+0x1f4], R8 ;  /* 0x0001f40801007387 */ /* 0x0001e20000100800 */
[----:B--2---:R-:W-:-:S04]  /*21a50*/  @P1 FMUL.FTZ R5, R5, 0.69314718246459960938 ;  /* 0x3f31721805051820 */ /* 0x004fc80000410000 */
[----:B----4-:R-:W-:Y:S02]  /*21a60*/  @P1 FFMA.FTZ R0, R5, R4, R6 ;  /* 0x0000000405001223 */ /* 0x010fe40000010006 */
[----:B------:R-:W2:Y:S04]  /*21a70*/  LDL R4, [R1+0x1c8] ;  /* 0x0001c80001047983 */ /* 0x000ea80000100800 */
[----:B------:R1:W-:Y:S04]  /*21a80*/  STL [R1+0x1f0], R0 ;  /* 0x0001f00001007387 */ /* 0x0003e80000100800 */
[----:B------:R-:W3:Y:S02]  /*21a90*/  LD.E R3, desc[UR36][R10.64+0x4] ;  /* 0x000004240a037980 */ /* 0x000ee4000c101900 */
[----:B---3--:R-:W-:-:S13]  /*21aa0*/  ISETP.NE.AND P0, PT, R3, RZ, PT ;  /* 0x000000ff0300720c */ /* 0x008fda0003f05270 */
        /* <DEDUP_REMOVED lines=21> */
[----:B0-----:R-:W3:Y:S04]  /*21c00*/  LDL.64 R8, [R1+0x400] ;  /* 0x0004000001087983 */ /* 0x001ee80000100a00 */
[----:B------:R-:W4:Y:S04]  /*21c10*/  LDL.64 R6, [R1+0x408] ;  /* 0x0004080001067983 */ /* 0x000f280000100a00 */
        /* <DEDUP_REMOVED lines=62> */
[----:B------:R-:W-:Y:S01]  /*22000*/  ISETP.NE.AND P0, PT, R134, 0x2, PT ;  /* 0x000000028600780c */ /* 0x000fe20003f05270 */
[-C--:B---3--:R-:W-:Y:S01]  /*22010*/  FMUL.FTZ R9, R9, R3.reuse ;  /* 0x0000000309097220 */ /* 0x088fe20000410000 */
[-C--:B------:R-:W-:Y:S01]  /*22020*/  FMUL.FTZ R8, R8, R3.reuse ;  /* 0x0000000308087220 */ /* 0x080fe20000410000 */
[-C--:B----4-:R-:W-:Y:S01]  /*22030*/  FMUL.FTZ R7, R7, R0.reuse ;  /* 0x0000000007077220 */ /* 0x090fe20000410000 */
[-C--:B------:R-:W-:Y:S01]  /*22040*/  FMUL.FTZ R6, R6, R0.reuse ;  /* 0x0000000006067220 */ /* 0x080fe20000410000 */
[-C--:B-----5:R-:W-:Y:S01]  /*22050*/  FMUL.FTZ R5, R5, R3.reuse ;  /* 0x0000000305057220 */ /* 0x0a0fe20000410000 */
[-C--:B------:R-:W-:Y:S01]  /*22060*/  FMUL.FTZ R4, R4, R3.reuse ;  /* 0x0000000304047220 */ /* 0x080fe20000410000 */
[----:B------:R0:W-:Y:S04]  /*22070*/  STL.64 [R1+0x400], R8 ;  /* 0x0004000801007387 */ /* 0x0001e80000100a00 */
[----:B------:R1:W-:Y:S04]  /*22080*/  STL.64 [R1+0x408], R6 ;  /* 0x0004080601007387 */ /* 0x0003e80000100a00 */
[----:B------:R2:W-:Y:S04]  /*22090*/  STL.64 [R1+0x210], R4 ;  /* 0x0002100401007387 */ /* 0x0005e80000100a00 */
[----:B0-----:R-:W3:Y:S04]  /*220a0*/  LDL.64 R8, [R1+0x3f8] ;  /* 0x0003f80001087983 */ /* 0x001ee80000100a00 */
[----:B-1----:R-:W4:Y:S04]  /*220b0*/  LDL.64 R6, [R1+0x3c8] ;  /* 0x0003c80001067983 */ /* 0x002f280000100a00 */
[----:B--2---:R-:W2:Y:S04]  /*220c0*/  LDL.64 R4, [R1+0x3e8] ;  /* 0x0003e80001047983 */ /* 0x004ea80000100a00 */
[----:B------:R-:W5:Y:S01]  /*220d0*/  @!P0 LDL R133, [R1+0x1cc] ;  /* 0x0001cc0001858983 */ /* 0x000f620000100800 */
[-C--:B------:R-:W-:Y:S01]  /*220e0*/  FMUL.FTZ R15, R15, R0.reuse ;  /* 0x000000000f0f7220 */ /* 0x080fe20000410000 */
[-C--:B------:R-:W-:Y:S01]  /*220f0*/  FMUL.FTZ R14, R14, R0.reuse ;  /* 0x000000000e0e7220 */ /* 0x080fe20000410000 */
[-C--:B------:R-:W-:Y:S01]  /*22100*/  FMUL.FTZ R21, R21, R0.reuse ;  /* 0x0000000015157220 */ /* 0x080fe20000410000 */
[-C--:B------:R-:W-:Y:S01]  /*22110*/  FMUL.FTZ R20, R20, R0.reuse ;  /* 0x0000000014147220 */ /* 0x080fe20000410000 */
[-C--:B------:R-:W-:Y:S01]  /*22120*/  FMUL.FTZ R131, R131, R3.reuse ;  /* 0x0000000383837220 */ /* 0x080fe20000410000 */
[-C--:B------:R-:W-:Y:S01]  /*22130*/  FMUL.FTZ R130, R130, R3.reuse ;  /* 0x0000000382827220 */ /* 0x080fe20000410000 */
[----:B------:R0:W-:Y:S01]  /*22140*/  STL.64 [R1+0x368], R14 ;  /* 0x0003680e01007387 */ /* 0x0001e20000100a00 */
[-C--:B------:R-:W-:Y:S01]  /*22150*/  FMUL.FTZ R129, R129, R3.reuse ;  /* 0x0000000381817220 */ /* 0x080fe20000410000 */
[-C--:B------:R-:W-:Y:S01]  /*22160*/  FMUL.FTZ R128, R128, R3.reuse ;  /* 0x0000000380807220 */ /* 0x080fe20000410000 */
[-C--:B------:R-:W-:Y:S01]  /*22170*/  FMUL.FTZ R127, R127, R3.reuse ;  /* 0x000000037f7f7220 */ /* 0x080fe20000410000 */
[----:B------:R5:W-:Y:S01]  /*22180*/  STL.64 [R1+0x3a8], R20 ;  /* 0x0003a81401007387 */ /* 0x000be20000100a00 */
        /* <DEDUP_REMOVED lines=107> */
[----:B0-----:R-:W-:-:S02]  /*22840*/  VIADD R14, R135, 0x1 ;  /* 0x00000001870e7836 */ /* 0x001fc40000000000 */
[----:B------:R-:W-:Y:S01]  /*22850*/  VIADD R132, R132, 0x1 ;  /* 0x0000000184847836 */ /* 0x000fe20000000000 */
[----:B------:R1:W-:Y:S04]  /*22860*/  STL [R1+0x1c8], R134 ;  /* 0x0001c88601007387 */ /* 0x0003e80000100800 */
        /* <DEDUP_REMOVED lines=17> */
[-C--:B---3--:R-:W-:Y:S01]  /*22980*/  FMUL.FTZ R9, R9, R0.reuse ;  /* 0x0000000009097220 */ /* 0x088fe20000410000 */
[-C--:B------:R-:W-:Y:S01]  /*22990*/  FMUL.FTZ R8, R8, R0.reuse ;  /* 0x0000000008087220 */ /* 0x080fe20000410000 */
[-C--:B----4-:R-:W-:Y:S01]  /*229a0*/  FMUL.FTZ R7, R7, R0.reuse ;  /* 0x0000000007077220 */ /* 0x090fe20000410000 */
[-C--:B------:R-:W-:Y:S01]  /*229b0*/  FMUL.FTZ R6, R6, R0.reuse ;  /* 0x0000000006067220 */ /* 0x080fe20000410000 */
[-C--:B--2---:R-:W-:Y:S01]  /*229c0*/  FMUL.FTZ R5, R5, R0.reuse ;  /* 0x0000000005057220 */ /* 0x084fe20000410000 */
[----:B------:R-:W-:Y:S01]  /*229d0*/  FMUL.FTZ R4, R4, R0 ;  /* 0x0000000004047220 */ /* 0x000fe20000410000 */
[----:B-----5:R-:W-:Y:S01]  /*229e0*/  @!P0 LOP3.LUT R20, R133, 0x1, RZ, 0x3c, !PT ;  /* 0x0000000185148812 */ /* 0x020fe200078e3cff */
        /* <DEDUP_REMOVED lines=43> */
[----:B------:R1:W-:Y:S04]  /*22ca0*/  @!P0 STL [R1+0x1cc], R20 ;  /* 0x0001cc1401008387 */ /* 0x0003e80000100800 */
[----:B------:R1:W-:Y:S04]  /*22cb0*/  STL [R1+0x1d4], R132 ;  /* 0x0001d48401007387 */ /* 0x0003e80000100800 */
[----:B------:R1:W-:Y:S01]  /*22cc0*/  @!P0 STL [R1+0x1c8], RZ ;  /* 0x0001c8ff01008387 */ /* 0x0003e20000100800 */
[----:B------:R-:W-:Y:S01]  /*22cd0*/  IMAD.MOV.U32 R0, RZ, RZ, 0x1 ;  /* 0x00000001ff007424 */ /* 0x000fe200078e00ff */
[----:B------:R-:W-:Y:S06]  /*22ce0*/  BAR.ARV 0xe, 0x100 ;  /* 0x0384000000007b1d */ /* 0x000fec0000002000 */
.L_x_3078:
[----:B------:R-:W2:Y:S08]  /*22cf0*/  S2UR UR21, SR_CgaCtaId ;  /* 0x00000000001579c3 */ /* 0x000eb00000008800 */
[----:B------:R-:W-:Y:S01]  /*22d00*/  BAR.SYNC.DEFER_BLOCKING 0x5, 0x180 ;  /* 0x0146000000007b1d */ /* 0x000fe20000010000 */
[----:B------:R-:W-:Y:S01]  /*22d10*/  PRMT R0, R0, 0x9910, RZ ;  /* 0x0000991000007816 */ /* 0x000fe200000000ff */
[----:B------:R-:W-:-:S03]  /*22d20*/  USHF.R.U32.HI UR8, URZ, 0x10, UR61 ;  /* 0x000000103f087899 */ /* 0x000fc6000801163d */
[----:B------:R-:W-:Y:S01]  /*22d30*/  ISETP.NE.AND P0, PT, R0, RZ, PT ;  /* 0x000000ff0000720c */ /* 0x000fe20003f05270 */
[----:B------:R-:W-:Y:S01]  /*22d40*/  UMOV UR44, 0x400 ;  /* 0x00000400002c7882 */ /* 0x000fe20000000000 */
[----:B------:R-:W-:Y:S01]  /*22d50*/  BSSY B0, `(.L_x_3196) ;  /* 0x00004e9000007945 */ /* 0x000fe20003800000 */
[----:B--2---:R-:W-:-:S09]  /*22d60*/  ULEA UR44, UR21, UR44, 0x18 ;  /* 0x0000002c152c7291 */ /* 0x004fd2000f8ec03f */
[----:B01----:R-:W0:Y:S02]  /*22d70*/  LDS.128 R4, [UR44+0x388d0] ;  /* 0x0388d02cff047984 */ /* 0x003e240008000c00 */
[----:B0-----:R-:W-:Y:S02]  /*22d80*/  R2UR UR5, R5 ;  /* 0x00000000050572ca */ /* 0x001fe400000e0000 */
[----:B------:R-:W-:Y:S02]  /*22d90*/  R2UR UR7, R6 ;  /* 0x00000000060772ca */ /* 0x000fe400000e0000 */
[----:B------:R-:W-:Y:S01]  /*22da0*/  R2UR UR6, R7 ;  /* 0x00000000070672ca */ /* 0x000fe200000e0000 */
[----:B------:R-:W-:Y:S06]  /*22db0*/  BAR.ARV 0x4, 0x180 ;  /* 0x0106000000007b1d */ /* 0x000fec0000002000 */
[----:B------:R-:W-:Y:S08]  /*22dc0*/  @!P0 BRA `(.L_x_3197) ;  /* 0x0000003c00908947 */ /* 0x000ff00003800000 */
[----:B------:R-:W2:Y:S04]  /*22dd0*/  LDL.128 R12, [R1+0x210] ;  /* 0x00021000010c7983 */ /* 0x000ea80000100c00 */
[----:B------:R-:W3:Y:S04]  /*22de0*/  LDL.128 R4, [R1+0x230] ;  /* 0x0002300001047983 */ /* 0x000ee80000100c00 */
[----:B------:R-:W4:Y:S04]  /*22df0*/  LDL.128 R24, [R1+0x220] ;  /* 0x0002200001187983 */ /* 0x000f280000100c00 */
[----:B------:R-:W4:Y:S01]  /*22e00*/  LDL.128 R8, [R1+0x240] ;  /* 0x0002400001087983 */ /* 0x000f220000100c00 */
[C---:B------:R-:W-:Y:S01]  /*22e10*/  IADD3 R35, P1, R16.reuse, 0x20, RZ ;  /* 0x0000002010237810 */ /* 0x040fe20007f3e0ff */
[----:B------:R-:W-:Y:S01]  /*22e20*/  ULDC.64 UR10, c[0x0][0xd00] ;  /* 0x00034000000a7ab9 */ /* 0x000fe20000000a00 */
[C---:B------:R-:W-:Y:S01]  /*22e30*/  LOP3.LUT R37, R16.reuse, 0x380, RZ, 0xc0, !PT ;  /* 0x0000038010257812 */ /* 0x040fe200078ec0ff */
[----:B------:R-:W4:Y:S01]  /*22e40*/  LDL.128 R120, [R1+0x250] ;  /* 0x0002500001787983 */ /* 0x000f220000100c00 */
[----:B------:R-:W-:Y:S01]  /*22e50*/  LOP3.LUT R34, R35, 0x380, RZ, 0xc0, !PT ;  /* 0x0000038023227812 */ /* 0x000fe200078ec0ff */
[----:B------:R-:W-:Y:S01]  /*22e60*/  ULDC.64 UR18, c[0x0][0xd00] ;  /* 0x0003400000127ab9 */ /* 0x000fe20000000a00 */
[C---:B------:R-:W-:Y:S01]  /*22e70*/  IADD3 R33, P0, R16.reuse, 0x40, RZ ;  /* 0x0000004010217810 */ /* 0x040fe20007f1e0ff */
[----:B------:R-:W4:Y:S01]  /*22e80*/  LDL.128 R112, [R1+0x270] ;  /* 0x0002700001707983 */ /* 0x000f220000100c00 */
[----:B------:R-:W-:-:S02]  /*22e90*/  IADD3 R30, P4, R16, 0x60, RZ ;  /* 0x00000060101e7810 */ /* 0x000fc40007f9e0ff */
[----:B------:R-:W-:Y:S01]  /*22ea0*/  IADD3 R28, P3, R16, 0x2000, RZ ;  /* 0x00002000101c7810 */ /* 0x000fe20007f7e0ff */
[----:B------:R-:W4:Y:S01]  /*22eb0*/  LDL.128 R116, [R1+0x260] ;  /* 0x0002600001747983 */ /* 0x000f220000100c00 */
[----:B------:R-:W-:-:S03]  /*22ec0*/  SHF.R.U64 R37, R37, 0x3, RZ ;  /* 0x0000000325257819 */ /* 0x000fc600000012ff */
[----:B------:R-:W4:Y:S01]  /*22ed0*/  LDL.128 R104, [R1+0x290] ;  /* 0x0002900001687983 */ /* 0x000f220000100c00 */
[----:B------:R-:W-:-:S03]  /*22ee0*/  SHF.R.U64 R34, R34, 0x3, RZ ;  /* 0x0000000322227819 */ /* 0x000fc600000012ff */
[----:B------:R-:W4:Y:S01]  /*22ef0*/  LDL.128 R108, [R1+0x280] ;  /* 0x00028000016c7983 */ /* 0x000f220000100c00 */
[----:B------:R-:W-:-:S03]  /*22f00*/  LOP3.LUT R32, R33, 0x380, RZ, 0xc0, !PT ;  /* 0x0000038021207812 */ /* 0x000fc600078ec0ff */
[----:B------:R-:W4:Y:S01]  /*22f10*/  LDL.128 R96, [R1+0x2b0] ;  /* 0x0002b00001607983 */ /* 0x000f220000100c00 */
[----:B------:R-:W-:-:S03]  /*22f20*/  LOP3.LUT R0, R30, 0x380, RZ, 0xc0, !PT ;  /* 0x000003801e007812 */ /* 0x000fc600078ec0ff */
[----:B------:R-:W4:Y:S01]  /*22f30*/  LDL.128 R100, [R1+0x2a0] ;  /* 0x0002a00001647983 */ /* 0x000f220000100c00 */
[----:B------:R-:W-:Y:S01]  /*22f40*/  LOP3.LUT R36, R37, R16, RZ, 0x3c, !PT ;  /* 0x0000001025247212 */ /* 0x000fe200078e3cff */
[--C-:B------:R-:W-:Y:S01]  /*22f50*/  IMAD.MOV.U32 R37, RZ, RZ, R17.reuse ;  /* 0x000000ffff257224 */ /* 0x100fe200078e0011 */
[----:B------:R-:W-:Y:S01]  /*22f60*/  LOP3.LUT R3, R28, 0x380, RZ, 0xc0, !PT ;  /* 0x000003801c037812 */ /* 0x000fe200078ec0ff */
[----:B------:R-:W4:Y:S01]  /*22f70*/  LDL.128 R88, [R1+0x2d0] ;  /* 0x0002d00001587983 */ /* 0x000f220000100c00 */
[----:B------:R-:W-:Y:S01]  /*22f80*/  LOP3.LUT R34, R34, R35, RZ, 0x3c, !PT ;  /* 0x0000002322227212 */ /* 0x000fe200078e3cff */
[----:B------:R-:W-:Y:S01]  /*22f90*/  IMAD.X R35, RZ, RZ, R17, P1 ;  /* 0x000000ffff237224 */ /* 0x000fe200008e0611 */
[----:B------:R-:W-:Y:S01]  /*22fa0*/  SHF.R.U64 R32, R32, 0x3, RZ ;  /* 0x0000000320207819 */ /* 0x000fe200000012ff */
[----:B------:R-:W4:Y:S01]  /*22fb0*/  LDL.128 R92, [R1+0x2c0] ;  /* 0x0002c000015c7983 */ /* 0x000f220000100c00 */
[----:B------:R-:W-:-:S03]  /*22fc0*/  SHF.R.U64 R31, R0, 0x3, RZ ;  /* 0x00000003001f7819 */ /* 0x000fc600000012ff */
[----:B------:R-:W4:Y:S01]  /*22fd0*/  LDL.128 R80, [R1+0x2f0] ;  /* 0x0002f00001507983 */ /* 0x000f220000100c00 */
[----:B------:R-:W-:-:S03]  /*22fe0*/  SHF.R.U64 R3, R3, 0x3, RZ ;  /* 0x0000000303037819 */ /* 0x000fc600000012ff */
[----:B------:R-:W4:Y:S01]  /*22ff0*/  LDL.128 R84, [R1+0x2e0] ;  /* 0x0002e00001547983 */ /* 0x000f220000100c00 */
[----:B------:R-:W-:Y:S01]  /*23000*/  LOP3.LUT R32, R32, R33, RZ, 0x3c, !PT ;  /* 0x0000002120207212 */ /* 0x000fe200078e3cff */
[--C-:B------:R-:W-:Y:S01]  /*23010*/  IMAD.X R33, RZ, RZ, R17.reuse, P0 ;  /* 0x000000ffff217224 */ /* 0x100fe200000e0611 */
[----:B------:R-:W-:Y:S01]  /*23020*/  MOV R36, R36 ;  /* 0x0000002400247202 */ /* 0x000fe20000000f00 */
[----:B------:R-:W4:Y:S01]  /*23030*/  LDL.128 R72, [R1+0x310] ;  /* 0x0003100001487983 */ /* 0x000f220000100c00 */
[----:B------:R-:W-:Y:S01]  /*23040*/  MOV R34, R34 ;  /* 0x0000002200227202 */ /* 0x000fe20000000f00 */
[--C-:B------:R-:W-:Y:S01]  /*23050*/  IMAD.X R29, RZ, RZ, R17.reuse, P3 ;  /* 0x000000ffff1d7224 */ /* 0x100fe200018e0611 */
[----:B------:R-:W-:Y:S01]  /*23060*/  LOP3.LUT R30, R31, R30, RZ, 0x3c, !PT ;  /* 0x0000001e1f1e7212 */ /* 0x000fe200078e3cff */
[----:B------:R-:W-:Y:S01]  /*23070*/  IMAD.X R31, RZ, RZ, R17, P4 ;  /* 0x000000ffff1f7224 */ /* 0x000fe200020e0611 */
[----:B------:R-:W-:Y:S01]  /*23080*/  LOP3.LUT R28, R3, R28, RZ, 0x3c, !PT ;  /* 0x0000001c031c7212 */ /* 0x000fe200078e3cff */
[----:B------:R-:W4:Y:S01]  /*23090*/  LDL.128 R76, [R1+0x300] ;  /* 0x00030000014c7983 */ /* 0x000f220000100c00 */
[----:B------:R-:W-:-:S03]  /*230a0*/  MOV R0, R32 ;  /* 0x0000002000007202 */ /* 0x000fc60000000f00 */
[----:B------:R-:W4:Y:S04]  /*230b0*/  LDL.128 R64, [R1+0x330] ;  /* 0x0003300001407983 */ /* 0x000f280000100c00 */
[----:B------:R-:W4:Y:S04]  /*230c0*/  LDL.128 R68, [R1+0x320] ;  /* 0x0003200001447983 */ /* 0x000f280000100c00 */
[----:B------:R-:W4:Y:S01]  /*230d0*/  LDL.128 R56, [R1+0x350] ;  /* 0x0003500001387983 */ /* 0x000f220000100c00 */
[----:B------:R-:W-:-:S03]  /*230e0*/  MOV R3, R30 ;  /* 0x0000001e00037202 */ /* 0x000fc60000000f00 */
[----:B------:R-:W4:Y:S01]  /*230f0*/  LDL.128 R60, [R1+0x340] ;  /* 0x00034000013c7983 */ /* 0x000f220000100c00 */
[----:B------:R-:W-:-:S03]  /*23100*/  MOV R144, R28 ;  /* 0x0000001c00907202 */ /* 0x000fc60000000f00 */
[----:B------:R-:W4:Y:S04]  /*23110*/  LDL.128 R48, [R1+0x370] ;  /* 0x0003700001307983 */ /* 0x000f280000100c00 */
[----:B------:R-:W4:Y:S04]  /*23120*/  LDL.128 R52, [R1+0x360] ;  /* 0x0003600001347983 */ /* 0x000f280000100c00 */
[----:B------:R-:W4:Y:S04]  /*23130*/  LDL.128 R40, [R1+0x390] ;  /* 0x0003900001287983 */ /* 0x000f280000100c00 */
[----:B------:R-:W4:Y:S01]  /*23140*/  LDL.128 R44, [R1+0x380] ;  /* 0x00038000012c7983 */ /* 0x000f220000100c00 */
[----:B------:R-:W-:Y:S01]  /*23150*/  BAR.SYNC.DEFER_BLOCKING 0x1, 0x100 ;  /* 0x0044000000007b1d */ /* 0x000fe20000010000 */
[----:B------:R-:W-:-:S02]  /*23160*/  IADD3 R143, P6, R16, 0x2020, RZ ;  /* 0x00002020108f7810 */ /* 0x000fc40007fde0ff */
[C---:B------:R-:W-:Y:S02]  /*23170*/  IADD3 R139, P5, R16.reuse, 0x2040, RZ ;  /* 0x00002040108b7810 */ /* 0x040fe40007fbe0ff */
[----:B------:R-:W-:Y:S01]  /*23180*/  IADD3 R141, P2, R16, 0x2060, RZ ;  /* 0x00002060108d7810 */ /* 0x000fe20007f5e0ff */
[----:B------:R-:W-:Y:S01]  /*23190*/  ULDC UR4, c[0x0][0xb88] ;  /* 0x0002e20000047ab9 */ /* 0x000fe20000000800 */
[----:B------:R-:W-:Y:S01]  /*231a0*/  ULDC UR9, c[0x0][0xbd4] ;  /* 0x0002f50000097ab9 */ /* 0x000fe20000000800 */
[----:B------:R-:W4:Y:S01]  /*231b0*/  LDL.128 R28, [R1+0x3c0] ;  /* 0x0003c000011c7983 */ /* 0x000f220000100c00 */
[----:B--2---:R-:W-:Y:S02]  /*231c0*/  F2FP.F16.F32.PACK_AB R12, R13, R12 ;  /* 0x0000000c0d0c723e */ /* 0x004fe400000000ff */
[----:B------:R-:W-:Y:S02]  /*231d0*/  F2FP.F16.F32.PACK_AB R13, R15, R14 ;  /* 0x0000000e0f0d723e */ /* 0x000fe400000000ff */
[----:B---3--:R-:W-:-:S02]  /*231e0*/  F2FP.F16.F32.PACK_AB R4, R5, R4 ;  /* 0x000000040504723e */ /* 0x008fc400000000ff */
[----:B------:R-:W-:Y:S02]  /*231f0*/  F2FP.F16.F32.PACK_AB R5, R7, R6 ;  /* 0x000000060705723e */ /* 0x000fe400000000ff */
[----:B----4-:R-:W-:Y:S02]  /*23200*/  F2FP.F16.F32.PACK_AB R14, R25, R24 ;  /* 0x00000018190e723e */ /* 0x010fe400000000ff */
[----:B------:R-:W-:Y:S02]  /*23210*/  F2FP.F16.F32.PACK_AB R15, R27, R26 ;  /* 0x0000001a1b0f723e */ /* 0x000fe400000000ff */
[----:B------:R-:W-:Y:S01]  /*23220*/  F2FP.F16.F32.PACK_AB R6, R9, R8 ;  /* 0x000000080906723e */ /* 0x000fe200000000ff */
[----:B------:R-:W2:Y:S01]  /*23230*/  LDL.128 R24, [R1+0x3d0] ;  /* 0x0003d00001187983 */ /* 0x000ea20000100c00 */
[----:B------:R-:W-:-:S03]  /*23240*/  F2FP.F16.F32.PACK_AB R7, R11, R10 ;  /* 0x0000000a0b07723e */ /* 0x000fc600000000ff */
[----:B------:R0:W-:Y:S04]  /*23250*/  STSM.16.M88.4 [R36], R12 ;  /* 0x0000000c24007844 */ /* 0x0001e80000000200 */
[----:B------:R1:W-:Y:S04]  /*23260*/  STSM.16.M88.4 [R34], R4 ;  /* 0x0000000422007844 */ /* 0x0003e80000000200 */
[----:B------:R-:W3:Y:S04]  /*23270*/  LDL.128 R8, [R1+0x3f0] ;  /* 0x0003f00001087983 */ /* 0x000ee80000100c00 */
[----:B0-----:R-:W4:Y:S04]  /*23280*/  LDL.128 R36, [R1+0x3a0] ;  /* 0x0003a00001247983 */ /* 0x001f280000100c00 */
[----:B-1----:R-:W4:Y:S04]  /*23290*/  LDL.128 R32, [R1+0x3b0] ;  /* 0x0003b00001207983 */ /* 0x002f280000100c00 */
[----:B------:R-:W4:Y:S04]  /*232a0*/  LDL.128 R4, [R1+0x400] ;  /* 0x0004000001047983 */ /* 0x000f280000100c00 */
[----:B------:R-:W4:Y:S01]  /*232b0*/  LDL.128 R12, [R1+0x3e0] ;  /* 0x0003e000010c7983 */ /* 0x000f220000100c00 */
[----:B------:R-:W-:-:S02]  /*232c0*/  IADD3 R21, P1, R16, 0x4000, RZ ;  /* 0x0000400010157810 */ /* 0x000fc40007f3e0ff */
[----:B------:R-:W-:Y:S02]  /*232d0*/  LOP3.LUT R142, R143, 0x380, RZ, 0xc0, !PT ;  /* 0x000003808f8e7812 */ /* 0x000fe400078ec0ff */
[----:B------:R-:W-:Y:S02]  /*232e0*/  LOP3.LUT R138, R139, 0x380, RZ, 0xc0, !PT ;  /* 0x000003808b8a7812 */ /* 0x000fe400078ec0ff */
[----:B------:R-:W-:Y:S02]  /*232f0*/  LOP3.LUT R140, R141, 0x380, RZ, 0xc0, !PT ;  /* 0x000003808d8c7812 */ /* 0x000fe400078ec0ff */
[----:B------:R-:W-:Y:S02]  /*23300*/  LOP3.LUT R20, R21, 0x380, RZ, 0xc0, !PT ;  /* 0x0000038015147812 */ /* 0x000fe400078ec0ff */
[----:B------:R-:W-:Y:S02]  /*23310*/  SHF.R.U64 R142, R142, 0x3, RZ ;  /* 0x000000038e8e7819 */ /* 0x000fe400000012ff */
[----:B------:R-:W-:-:S02]  /*23320*/  SHF.R.U64 R138, R138, 0x3, RZ ;  /* 0x000000038a8a7819 */ /* 0x000fc400000012ff */
[----:B------:R-:W-:Y:S02]  /*23330*/  SHF.R.U64 R140, R140, 0x3, RZ ;  /* 0x000000038c8c7819 */ /* 0x000fe400000012ff */
[----:B------:R-:W-:Y:S02]  /*23340*/  SHF.R.U64 R20, R20, 0x3, RZ ;  /* 0x0000000314147819 */ /* 0x000fe400000012ff */
[----:B------:R-:W-:Y:S02]  /*23350*/  IADD3 R125, P0, R16, 0x4020, RZ ;  /* 0x00004020107d7810 */ /* 0x000fe40007f1e0ff */
[----:B------:R-:W-:Y:S01]  /*23360*/  LOP3.LUT R142, R142, R143, RZ, 0x3c, !PT ;  /* 0x0000008f8e8e7212 */ /* 0x000fe200078e3cff */
[--C-:B------:R-:W-:Y:S01]  /*23370*/  IMAD.X R143, RZ, RZ, R17.reuse, P6 ;  /* 0x000000ffff8f7224 */ /* 0x100fe200030e0611 */
[----:B------:R-:W-:Y:S02]  /*23380*/  IADD3 R127, P4, R16, 0x4040, RZ ;  /* 0x00004040107f7810 */ /* 0x000fe40007f9e0ff */
[----:B------:R-:W-:Y:S01]  /*23390*/  LOP3.LUT R138, R138, R139, RZ, 0x3c, !PT ;  /* 0x0000008b8a8a7212 */ /* 0x000fe200078e3cff */
[----:B------:R-:W-:Y:S01]  /*233a0*/  IMAD.X R139, RZ, RZ, R17, P5 ;  /* 0x000000ffff8b7224 */ /* 0x000fe200028e0611 */
[----:B------:R-:W-:-:S02]  /*233b0*/  IADD3 R129, P3, R16, 0x4060, RZ ;  /* 0x0000406010817810 */ /* 0x000fc40007f7e0ff */
[----:B------:R-:W-:Y:S01]  /*233c0*/  LOP3.LUT R140, R140, R141, RZ, 0x3c, !PT ;  /* 0x0000008d8c8c7212 */ /* 0x000fe200078e3cff */
[--C-:B------:R-:W-:Y:S01]  /*233d0*/  IMAD.X R141, RZ, RZ, R17.reuse, P2 ;  /* 0x000000ffff8d7224 */ /* 0x100fe200010e0611 */
[----:B------:R-:W-:Y:S02]  /*233e0*/  IADD3 R131, P6, R16, 0x6000, RZ ;  /* 0x0000600010837810 */ /* 0x000fe40007fde0ff */
[----:B------:R-:W-:Y:S01]  /*233f0*/  LOP3.LUT R20, R20, R21, RZ, 0x3c, !PT ;  /* 0x0000001514147212 */ /* 0x000fe200078e3cff */
[----:B------:R-:W-:Y:S01]  /*23400*/  IMAD.X R21, RZ, RZ, R17, P1 ;  /* 0x000000ffff157224 */ /* 0x000fe200008e0611 */
[----:B------:R-:W-:Y:S02]  /*23410*/  LOP3.LUT R124, R125, 0x380, RZ, 0xc0, !PT ;  /* 0x000003807d7c7812 */ /* 0x000fe400078ec0ff */
[----:B------:R-:W-:Y:S02]  /*23420*/  IADD3 R133, P5, R16, 0x6020, RZ ;  /* 0x0000602010857810 */ /* 0x000fe40007fbe0ff */
[----:B------:R-:W-:-:S02]  /*23430*/  LOP3.LUT R126, R127, 0x380, RZ, 0xc0, !PT ;  /* 0x000003807f7e7812 */ /* 0x000fc400078ec0ff */
[C---:B------:R-:W-:Y:S02]  /*23440*/  IADD3 R135, P2, R16.reuse, 0x6040, RZ ;  /* 0x0000604010877810 */ /* 0x040fe40007f5e0ff */
[----:B------:R-:W-:Y:S02]  /*23450*/  LOP3.LUT R128, R129, 0x380, RZ, 0xc0, !PT ;  /* 0x0000038081807812 */ /* 0x000fe400078ec0ff */
[----:B------:R-:W-:Y:S02]  /*23460*/  IADD3 R137, P1, R16, 0x6060, RZ ;  /* 0x0000606010897810 */ /* 0x000fe40007f3e0ff */
[----:B------:R-:W-:Y:S02]  /*23470*/  LOP3.LUT R130, R131, 0x380, RZ, 0xc0, !PT ;  /* 0x0000038083827812 */ /* 0x000fe400078ec0ff */
[----:B------:R-:W-:Y:S02]  /*23480*/  SHF.R.U64 R124, R124, 0x3, RZ ;  /* 0x000000037c7c7819 */ /* 0x000fe400000012ff */
[----:B------:R-:W-:-:S02]  /*23490*/  LOP3.LUT R132, R133, 0x380, RZ, 0xc0, !PT ;  /* 0x0000038085847812 */ /* 0x000fc400078ec0ff */
[----:B------:R-:W-:Y:S02]  /*234a0*/  SHF.R.U64 R126, R126, 0x3, RZ ;  /* 0x000000037e7e7819 */ /* 0x000fe400000012ff */
[----:B------:R-:W-:Y:S02]  /*234b0*/  LOP3.LUT R134, R135, 0x380, RZ, 0xc0, !PT ;  /* 0x0000038087867812 */ /* 0x000fe400078ec0ff */
[----:B------:R-:W-:Y:S02]  /*234c0*/  F2FP.F16.F32.PACK_AB R120, R121, R120 ;  /* 0x000000787978723e */ /* 0x000fe400000000ff */
[----:B------:R-:W-:Y:S02]  /*234d0*/  SHF.R.U64 R128, R128, 0x3, RZ ;  /* 0x0000000380807819 */ /* 0x000fe400000012ff */
[----:B------:R-:W-:Y:S02]  /*234e0*/  LOP3.LUT R136, R137, 0x380, RZ, 0xc0, !PT ;  /* 0x0000038089887812 */ /* 0x000fe400078ec0ff */
[----:B------:R-:W-:-:S02]  /*234f0*/  F2FP.F16.F32.PACK_AB R121, R123, R122 ;  /* 0x0000007a7b79723e */ /* 0x000fc400000000ff */
[----:B------:R-:W-:Y:S02]  /*23500*/  F2FP.F16.F32.PACK_AB R112, R113, R112 ;  /* 0x000000707170723e */ /* 0x000fe400000000ff */
[----:B------:R-:W-:Y:S02]  /*23510*/  SHF.R.U64 R130, R130, 0x3, RZ ;  /* 0x0000000382827819 */ /* 0x000fe400000012ff */
[----:B------:R-:W-:Y:S02]  /*23520*/  F2FP.F16.F32.PACK_AB R122, R117, R116 ;  /* 0x00000074757a723e */ /* 0x000fe400000000ff */
[----:B------:R-:W-:Y:S02]  /*23530*/  F2FP.F16.F32.PACK_AB R123, R119, R118 ;  /* 0x00000076777b723e */ /* 0x000fe400000000ff */
[----:B------:R-:W-:Y:S02]  /*23540*/  F2FP.F16.F32.PACK_AB R113, R115, R114 ;  /* 0x000000727371723e */ /* 0x000fe400000000ff */
[----:B------:R-:W-:-:S02]  /*23550*/  F2FP.F16.F32.PACK_AB R104, R105, R104 ;  /* 0x000000686968723e */ /* 0x000fc400000000ff */
[----:B------:R-:W-:Y:S01]  /*23560*/  LOP3.LUT R124, R124, R125, RZ, 0x3c, !PT ;  /* 0x0000007d7c7c7212 */ /* 0x000fe200078e3cff */
[----:B------:R-:W-:Y:S01]  /*23570*/  IMAD.X R125, RZ, RZ, R17, P0 ;  /* 0x000000ffff7d7224 */ /* 0x000fe200000e0611 */
        /* <DEDUP_REMOVED lines=15> */
[----:B------:R-:W-:Y:S02]  /*23670*/  MOV R142, R142 ;  /* 0x0000008e008e7202 */ /* 0x000fe40000000f00 */
[----:B------:R-:W-:Y:S02]  /*23680*/  F2FP.F16.F32.PACK_AB R98, R93, R92 ;  /* 0x0000005c5d62723e */ /* 0x000fe400000000ff */
[----:B------:R-:W-:Y:S02]  /*23690*/  F2FP.F16.F32.PACK_AB R99, R95, R94 ;  /* 0x0000005e5f63723e */ /* 0x000fe400000000ff */
[----:B------:R-:W-:-:S02]  /*236a0*/  F2FP.F16.F32.PACK_AB R89, R91, R90 ;  /* 0x0000005a5b59723e */ /* 0x000fc400000000ff */
[----:B------:R-:W-:Y:S01]  /*236b0*/  F2FP.F16.F32.PACK_AB R80, R81, R80 ;  /* 0x000000505150723e */ /* 0x000fe200000000ff */
[----:B------:R0:W-:Y:S01]  /*236c0*/  STSM.16.M88.4 [R0], R120 ;  /* 0x0000007800007844 */ /* 0x0001e20000000200 */
[----:B------:R-:W-:Y:S01]  /*236d0*/  LOP3.LUT R130, R130, R131, RZ, 0x3c, !PT ;  /* 0x0000008382827212 */ /* 0x000fe200078e3cff */
[----:B------:R-:W-:Y:S01]  /*236e0*/  IMAD.X R131, RZ, RZ, R17, P6 ;  /* 0x000000ffff837224 */ /* 0x000fe200030e0611 */
        /* <DEDUP_REMOVED lines=8> */
[----:B------:R-:W-:Y:S01]  /*23770*/  MOV R140, R140 ;  /* 0x0000008c008c7202 */ /* 0x000fe20000000f00 */
[----:B------:R-:W-:Y:S01]  /*23780*/  UIMAD.WIDE UR10, UR60, 0x4, UR10 ;  /* 0x000000043c0a78a5 */ /* 0x000fe2000f8e020a */
        /* <DEDUP_REMOVED lines=21> */
[----:B------:R-:W-:Y:S02]  /*238e0*/  MOV R126, R126 ;  /* 0x0000007e007e7202 */ /* 0x000fe40000000f00 */
[----:B------:R-:W-:Y:S02]  /*238f0*/  F2FP.F16.F32.PACK_AB R58, R53, R52 ;  /* 0x00000034353a723e */ /* 0x000fe400000000ff */
[----:B------:R-:W-:Y:S02]  /*23900*/  F2FP.F16.F32.PACK_AB R59, R55, R54 ;  /* 0x00000036373b723e */ /* 0x000fe400000000ff */
[----:B------:R-:W-:Y:S02]  /*23910*/  F2FP.F16.F32.PACK_AB R49, R51, R50 ;  /* 0x000000323331723e */ /* 0x000fe400000000ff */
[----:B------:R-:W-:Y:S01]  /*23920*/  F2FP.F16.F32.PACK_AB R40, R41, R40 ;  /* 0x000000282928723e */ /* 0x000fe200000000ff */
[----:B------:R1:W-:Y:S01]  /*23930*/  STSM.16.M88.4 [R140], R80 ;  /* 0x000000508c007844 */ /* 0x0003e20000000200 */
[----:B------:R-:W-:-:S02]  /*23940*/  MOV R128, R128 ;  /* 0x0000008000807202 */ /* 0x000fc40000000f00 */
[----:B------:R-:W-:Y:S02]  /*23950*/  F2FP.F16.F32.PACK_AB R50, R45, R44 ;  /* 0x0000002c2d32723e */ /* 0x000fe400000000ff */
[----:B------:R-:W-:Y:S02]  /*23960*/  F2FP.F16.F32.PACK_AB R51, R47, R46 ;  /* 0x0000002e2f33723e */ /* 0x000fe400000000ff */
[----:B------:R-:W-:Y:S01]  /*23970*/  F2FP.F16.F32.PACK_AB R41, R43, R42 ;  /* 0x0000002a2b29723e */ /* 0x000fe200000000ff */
[----:B------:R1:W-:Y:S01]  /*23980*/  STSM.16.M88.4 [R20], R72 ;  /* 0x0000004814007844 */ /* 0x0003e20000000200 */
[----:B------:R-:W-:Y:S02]  /*23990*/  MOV R130, R130 ;  /* 0x0000008200827202 */ /* 0x000fe40000000f00 */
[----:B------:R-:W-:Y:S01]  /*239a0*/  MOV R132, R132 ;  /* 0x0000008400847202 */ /* 0x000fe20000000f00 */
[----:B------:R1:W-:Y:S01]  /*239b0*/  STSM.16.M88.4 [R124], R64 ;  /* 0x000000407c007844 */ /* 0x0003e20000000200 */
[----:B------:R-:W-:-:S02]  /*239c0*/  MOV R134, R134 ;  /* 0x0000008600867202 */ /* 0x000fc40000000f00 */
[----:B------:R-:W-:Y:S01]  /*239d0*/  MOV R136, R136 ;  /* 0x0000008800887202 */ /* 0x000fe20000000f00 */
[----:B------:R1:W-:Y:S04]  /*239e0*/  STSM.16.M88.4 [R126], R56 ;  /* 0x000000387e007844 */ /* 0x0003e80000000200 */
[----:B------:R1:W-:Y:S01]  /*239f0*/  STSM.16.M88.4 [R128], R48 ;  /* 0x0000003080007844 */ /* 0x0003e20000000200 */
[----:B------:R-:W-:-:S04]  /*23a00*/  ISETP.NE.U32.AND P0, PT, RZ, UR18, PT ;  /* 0x00000012ff007c0c */ /* 0x000fc8000bf05070 */
[----:B------:R-:W-:Y:S01]  /*23a10*/  ISETP.NE.AND.EX P0, PT, RZ, UR19, PT, P0 ;  /* 0x00000013ff007c0c */ /* 0x000fe2000bf05300 */
[----:B------:R-:W-:Y:S01]  /*23a20*/  IMAD.U32 R76, RZ, RZ, UR4 ;  /* 0x00000004ff4c7e24 */ /* 0x000fe2000f8e00ff */
[----:B--2---:R-:W-:Y:S02]  /*23a30*/  F2FP.F16.F32.PACK_AB R24, R25, R24 ;  /* 0x000000181918723e */ /* 0x004fe400000000ff */
[----:B------:R-:W-:Y:S02]  /*23a40*/  F2FP.F16.F32.PACK_AB R25, R27, R26 ;  /* 0x0000001a1b19723e */ /* 0x000fe400000000ff */
[----:B---3--:R-:W-:Y:S02]  /*23a50*/  F2FP.F16.F32.PACK_AB R8, R9, R8 ;  /* 0x000000080908723e */ /* 0x008fe400000000ff */
[----:B------:R-:W-:Y:S02]  /*23a60*/  F2FP.F16.F32.PACK_AB R9, R11, R10 ;  /* 0x0000000a0b09723e */ /* 0x000fe400000000ff */
[----:B----4-:R-:W-:-:S02]  /*23a70*/  F2FP.F16.F32.PACK_AB R42, R37, R36 ;  /* 0x00000024252a723e */ /* 0x010fc400000000ff */
[----:B------:R-:W-:Y:S02]  /*23a80*/  F2FP.F16.F32.PACK_AB R43, R39, R38 ;  /* 0x00000026272b723e */ /* 0x000fe400000000ff */
[----:B------:R-:W-:Y:S02]  /*23a90*/  F2FP.F16.F32.PACK_AB R32, R33, R32 ;  /* 0x000000202120723e */ /* 0x000fe400000000ff */
[----:B------:R-:W-:Y:S02]  /*23aa0*/  F2FP.F16.F32.PACK_AB R33, R35, R34 ;  /* 0x000000222321723e */ /* 0x000fe400000000ff */
[----:B------:R-:W-:Y:S02]  /*23ab0*/  F2FP.F16.F32.PACK_AB R34, R29, R28 ;  /* 0x0000001c1d22723e */ /* 0x000fe400000000ff */
[----:B------:R-:W-:Y:S02]  /*23ac0*/  F2FP.F16.F32.PACK_AB R35, R31, R30 ;  /* 0x0000001e1f23723e */ /* 0x000fe400000000ff */
[----:B------:R-:W-:Y:S01]  /*23ad0*/  F2FP.F16.F32.PACK_AB R10, R5, R4 ;  /* 0x00000004050a723e */ /* 0x000fe200000000ff */
[----:B------:R-:W-:Y:S01]  /*23ae0*/  IMAD.U32 R4, RZ, RZ, UR10 ;  /* 0x0000000aff047e24 */ /* 0x000fe2000f8e00ff */
[----:B------:R-:W-:Y:S01]  /*23af0*/  F2FP.F16.F32.PACK_AB R26, R13, R12 ;  /* 0x0000000c0d1a723e */ /* 0x000fe200000000ff */
[----:B------:R-:W-:Y:S01]  /*23b00*/  IMAD.U32 R5, RZ, RZ, UR11 ;  /* 0x0000000bff057e24 */ /* 0x000fe2000f8e00ff */
[----:B------:R-:W-:Y:S01]  /*23b10*/  F2FP.F16.F32.PACK_AB R27, R15, R14 ;  /* 0x0000000e0f1b723e */ /* 0x000fe200000000ff */
[----:B------:R-:W-:Y:S01]  /*23b20*/  ULDC.64 UR10, c[0x0][0xd08] ;  /* 0x00034200000a7ab9 */ /* 0x000fe20000000a00 */
[----:B------:R-:W-:Y:S01]  /*23b30*/  F2FP.F16.F32.PACK_AB R11, R7, R6 ;  /* 0x00000006070b723e */ /* 0x000fe200000000ff */
[----:B------:R1:W-:Y:S01]  /*23b40*/  STSM.16.M88.4 [R130], R40 ;  /* 0x0000002882007844 */ /* 0x0003e20000000200 */
[----:B------:R-:W-:-:S03]  /*23b50*/  UISETP.NE.U32.AND UP0, UPT, UR10, URZ, UPT ;  /* 0x0000003f0a00728c */ /* 0x000fc6000bf05070 */
[----:B------:R1:W-:Y:S01]  /*23b60*/  STSM.16.M88.4 [R132], R32 ;  /* 0x0000002084007844 */ /* 0x0003e20000000200 */
[----:B------:R-:W-:-:S03]  /*23b70*/  UISETP.NE.AND.EX UP0, UPT, UR11, URZ, UPT, UP0 ;  /* 0x0000003f0b00728c */ /* 0x000fc6000bf05300 */
[----:B------:R1:W-:Y:S04]  /*23b80*/  STSM.16.M88.4 [R134], R24 ;  /* 0x0000001886007844 */ /* 0x0003e80000000200 */
[----:B------:R1:W-:Y:S01]  /*23b90*/  STSM.16.M88.4 [R136], R8 ;  /* 0x0000000888007844 */ /* 0x0003e20000000200 */
[----:B------:R-:W-:Y:S01]  /*23ba0*/  BAR.SYNC.DEFER_BLOCKING 0x1, 0x100 ;  /* 0x0044000000007b1d */ /* 0x000fe20000010000 */
[----:B------:R-:W-:-:S05]  /*23bb0*/  PLOP3.LUT P1, PT, PT, PT, UP0, 0x80, 0x0 ;  /* 0x000000000000781c */ /* 0x000fca0003f2f008 */
[----:B------:R-:W-:Y:S02]  /*23bc0*/  @UP0 ULDC.64 UR10, c[0x0][0xd08] ;  /* 0x00034200000a0ab9 */ /* 0x000fe40000000a00 */
[----:B------:R-:W-:-:S06]  /*23bd0*/  @UP0 UIMAD.WIDE UR10, UR60, 0x4, UR10 ;  /* 0x000000043c0a08a5 */ /* 0x000fcc000f8e020a */
[----:B------:R-:W-:Y:S02]  /*23be0*/  IMAD.U32 R6, RZ, RZ, UR10 ;  /* 0x0000000aff067e24 */ /* 0x000fe4000f8e00ff */
[----:B------:R-:W-:Y:S01]  /*23bf0*/  IMAD.U32 R7, RZ, RZ, UR11 ;  /* 0x0000000bff077e24 */ /* 0x000fe2000f8e00ff */
[----:B0-----:R1:W5:Y:S04]  /*23c00*/  @P0 LDG.E R0, desc[UR36][R4.64] ;  /* 0x0000002404000981 */ /* 0x001368000c1e1900 */
[----:B------:R1:W5:Y:S01]  /*23c10*/  @P1 LDG.E R76, desc[UR36][R6.64] ;  /* 0x00000024064c1981 */ /* 0x000362000c1e1900 */
[----:B------:R-:W-:Y:S02]  /*23c20*/  UISETP.NE.AND UP0, UPT, UR8, URZ, UPT ;  /* 0x0000003f0800728c */ /* 0x000fe4000bf05270 */
[----:B------:R-:W-:Y:S01]  /*23c30*/  ULOP3.LUT UR61, UR61, 0xff, URZ, 0xc0, !UPT ;  /* 0x000000ff3d3d7892 */ /* 0x000fe2000f8ec03f */
[----:B------:R-:W-:Y:S01]  /*23c40*/  UMOV UR4, URZ ;  /* 0x0000003f00047c82 */ /* 0x000fe20008000000 */
[----:B------:R-:W-:Y:S01]  /*23c50*/  USEL UR23, UR8, UR9, UP0 ;  /* 0x0000000908177287 */ /* 0x000fe20008000000 */
[----:B------:R-:W-:Y:S11]  /*23c60*/  @P1 BRA `(.L_x_3198) ;  /* 0x0000000000101947 */ /* 0x000ff60003800000 */
[----:B------:R-:W-:Y:S05]  /*23c70*/  @!P0 BRA `(.L_x_3198) ;  /* 0x00000000000c8947 */ /* 0x000fea0003800000 */
[----:B-1----:R-:W2:Y:S04]  /*23c80*/  LDG.E R3, desc[UR36][R4.64] ;  /* 0x0000002404037981 */ /* 0x002ea8000c1e1900 */
[----:B-----5:R-:W2:Y:S02]  /*23c90*/  LDG.E R76, desc[UR36][R4.64+0x4] ;  /* 0x00000424044c7981 */ /* 0x020ea4000c1e1900 */
[----:B--2---:R-:W-:-:S07]  /*23ca0*/  IMAD.IADD R76, R76, 0x1, -R3 ;  /* 0x000000014c4c7824 */ /* 0x004fce00078e0a03 */
.L_x_3198:
[----:B-1----:R-:W0:Y:S01]  /*23cb0*/  SHFL.IDX PT, R3, R208, RZ, 0x1f ;  /* 0x00001fffd0037589 */ /* 0x002e2200000e0000 */
[----:B------:R-:W-:Y:S02]  /*23cc0*/  R2UR UR8, R211 ;  /* 0x00000000d30872ca */ /* 0x000fe400000e0000 */
[----:B-----5:R-:W-:-:S11]  /*23cd0*/  @P0 R2UR UR4, R0 ;  /* 0x00000000000402ca */ /* 0x020fd600000e0000 */
[----:B------:R-:W-:Y:S02]  /*23ce0*/  ULOP3.LUT UR8, UR8, 0xffff, URZ, 0xc0, !UPT ;  /* 0x0000ffff08087892 */ /* 0x000fe4000f8ec03f */
[----:B------:R-:W-:Y:S01]  /*23cf0*/  USHF.R.S32.HI UR26, URZ, 0x1f, UR4 ;  /* 0x0000001f3f1a7899 */ /* 0x000fe20008011404 */
[----:B0-----:R-:W-:-:S13]  /*23d00*/  ISETP.NE.AND P0, PT, R3, RZ, PT ;  /* 0x000000ff0300720c */ /* 0x001fda0003f05270 */
[----:B------:R-:W-:Y:S05]  /*23d10*/  @P0 BRA `(.L_x_3199) ;  /* 0x0000000400280947 */ /* 0x000fea0003800000 */
[----:B------:R-:W2:Y:S01]  /*23d20*/  LDL R6, [R1+0x448] ;  /* 0x0004480001067983 */ /* 0x000ea20000100800 */
[----:B------:R-:W0:Y:S03]  /*23d30*/  LDC R11, c[0x0][0xce8] ;  /* 0x00033a00ff0b7b82 */ /* 0x000e260000000800 */
[----:B------:R-:W3:Y:S04]  /*23d40*/  LDL R5, [R1+0x44c] ;  /* 0x00044c0001057983 */ /* 0x000ee80000100800 */
[----:B------:R-:W4:Y:S01]  /*23d50*/  LDL R4, [R1+0x438] ;  /* 0x0004380001047983 */ /* 0x000f220000100800 */
[----:B------:R-:W-:-:S04]  /*23d60*/  IMAD.U32 R3, RZ, RZ, UR59 ;  /* 0x0000003bff037e24 */ /* 0x000fc8000f8e00ff */
[----:B------:R-:W-:Y:S02]  /*23d70*/  IMAD R10, R3, 0x40, R22 ;  /* 0x00000040030a7824 */ /* 0x000fe400078e0216 */
[----:B0-----:R-:W-:Y:S01]  /*23d80*/  IMAD R15, R76, R11, RZ ;  /* 0x0000000b4c0f7224 */ /* 0x001fe200078e02ff */
[----:B------:R-:W-:Y:S01]  /*23d90*/  ISETP.NE.AND P2, PT, R11, 0x1, PT ;  /* 0x000000010b00780c */ /* 0x000fe20003f45270 */
[----:B------:R-:W-:Y:S01]  /*23da0*/  UISETP.GT.AND UP1, UPT, UR23, 0x1, UPT ;  /* 0x000000011700788c */ /* 0x000fe2000bf24270 */
[----:B------:R-:W-:-:S03]  /*23db0*/  UMOV UR22, 0xab8 ;  /* 0x00000ab800167882 */ /* 0x000fc60000000000 */
[----:B------:R-:W-:-:S08]  /*23dc0*/  USEL UR22, UR22, 0xa78, UP1 ;  /* 0x00000a7816167887 */ /* 0x000fd00008800000 */
[----:B------:R-:W0:Y:S01]  /*23dd0*/  @P2 LDC R3, c[0x0][0xcf0] ;  /* 0x00033c00ff032b82 */ /* 0x000e220000000800 */
[----:B------:R-:W-:Y:S01]  /*23de0*/  UISETP.NE.U32.AND UP0, UPT, UR18, URZ, UPT ;  /* 0x0000003f1200728c */ /* 0x000fe2000bf05070 */
[----:B------:R-:W-:-:S03]  /*23df0*/  IMAD.U32 R13, RZ, RZ, UR59 ;  /* 0x0000003bff0d7e24 */ /* 0x000fc6000f8e00ff */
[----:B------:R-:W-:Y:S01]  /*23e00*/  UISETP.NE.AND.EX UP0, UPT, UR19, URZ, UPT, UP0 ;  /* 0x0000003f1300728c */ /* 0x000fe2000bf05300 */
[----:B--2---:R-:W-:-:S05]  /*23e10*/  IMAD.MOV R0, RZ, RZ, -R6 ;  /* 0x000000ffff007224 */ /* 0x004fca00078e0a06 */
[----:B---3--:R-:W-:Y:S02]  /*23e20*/  ISETP.NE.AND P0, PT, R5, R0, PT ;  /* 0x000000000500720c */ /* 0x008fe40003f05270 */
[----:B------:R-:W1:Y:S02]  /*23e30*/  @P2 LDC R0, c[0x0][0xcec] ;  /* 0x00033b00ff002b82 */ /* 0x000e640000000800 */
[----:B------:R-:W-:-:S13]  /*23e40*/  ISETP.GE.OR P1, PT, R10, R15, P0 ;  /* 0x0000000f0a00720c */ /* 0x000fda0000726670 */
[----:B------:R-:W2:Y:S01]  /*23e50*/  @!P1 LDL R9, [R1+0x1f0] ;  /* 0x0001f00001099983 */ /* 0x000ea20000100800 */
[----:B----4-:R-:W-:Y:S01]  /*23e60*/  IMAD R13, R13, 0x40, R4 ;  /* 0x000000400d0d7824 */ /* 0x010fe200078e0204 */
[----:B------:R-:W-:Y:S01]  /*23e70*/  USHF.R.S32.HI UR16, URZ, 0x1f, UR60 ;  /* 0x0000001f3f107899 */ /* 0x000fe2000801143c */
[----:B------:R-:W-:Y:S01]  /*23e80*/  BSSY B1, `(.L_x_3199) ;  /* 0x0000033000017945 */ /* 0x000fe20003800000 */
[----:B------:R-:W-:Y:S01]  /*23e90*/  USEL UR9, UR61, URZ, UP1 ;  /* 0x0000003f3d097287 */ /* 0x000fe20008800000 */
[----:B------:R-:W-:Y:S01]  /*23ea0*/  IMAD.MOV.U32 R7, RZ, RZ, R13 ;  /* 0x000000ffff077224 */ /* 0x000fe200078e000d */
[----:B------:R-:W-:Y:S01]  /*23eb0*/  USEL UR17, UR60, URZ, !UP0 ;  /* 0x0000003f3c117287 */ /* 0x000fe2000c000000 */
[----:B------:R-:W-:Y:S01]  /*23ec0*/  ULDC.64 UR10, c[0x0][UR22+0x220] ;  /* 0x00008800160a7abb */ /* 0x000fe20008000a00 */
[----:B------:R-:W-:Y:S01]  /*23ed0*/  ULDC.64 UR14, c[0x0][UR22+0x228] ;  /* 0x00008a00160e7abb */ /* 0x000fe20008000a00 */
[----:B-1----:R-:W-:Y:S01]  /*23ee0*/  @P2 IMAD.HI.U32 R0, R13, R0, RZ ;  /* 0x000000000d002227 */ /* 0x002fe200078e00ff */
[----:B------:R-:W-:-:S02]  /*23ef0*/  USEL UR20, UR16, URZ, !UP0 ;  /* 0x0000003f10147287 */ /* 0x000fc4000c000000 */
[----:B------:R-:W-:Y:S02]  /*23f00*/  UIMAD.WIDE.U32 UR24, UR14, UR9, URZ ;  /* 0x000000090e1872a5 */ /* 0x000fe4000f8e003f */
[----:B------:R-:W-:Y:S01]  /*23f10*/  UIMAD UR11, UR11, UR17, URZ ;  /* 0x000000110b0b72a4 */ /* 0x000fe2000f8e023f */
[----:B0-----:R-:W-:Y:S01]  /*23f20*/  @P2 SHF.R.U32.HI R7, RZ, R3, R0 ;  /* 0x00000003ff072219 */ /* 0x001fe20000011600 */
[----:B------:R-:W-:Y:S01]  /*23f30*/  ULDC.64 UR12, c[0x0][UR22+0x218] ;  /* 0x00008600160c7abb */ /* 0x000fe20008000a00 */
[----:B------:R-:W-:Y:S01]  /*23f40*/  UIMAD UR9, UR15, UR9, URZ ;  /* 0x000000090f0972a4 */ /* 0x000fe2000f8e023f */
[----:B------:R-:W-:Y:S01]  /*23f50*/  IMAD.U32 R4, RZ, RZ, UR24 ;  /* 0x00000018ff047e24 */ /* 0x000fe2000f8e00ff */
[----:B------:R-:W-:Y:S01]  /*23f60*/  UIMAD.WIDE.U32 UR14, UR10, UR17, URZ ;  /* 0x000000110a0e72a5 */ /* 0x000fe2000f8e003f */
[----:B------:R-:W-:Y:S01]  /*23f70*/  IMAD.MOV R0, RZ, RZ, -R7 ;  /* 0x000000ffff007224 */ /* 0x000fe200078e0a07 */
[----:B------:R-:W-:Y:S01]  /*23f80*/  UIMAD.WIDE.U32 UR16, UR12, UR8, URZ ;  /* 0x000000080c1072a5 */ /* 0x000fe2000f8e003f */
[----:B------:R-:W-:Y:S01]  /*23f90*/  IMAD.U32 R5, RZ, RZ, UR25 ;  /* 0x00000019ff057e24 */ /* 0x000fe2000f8e00ff */
[----:B------:R-:W-:Y:S01]  /*23fa0*/  UIMAD UR12, UR13, UR8, URZ ;  /* 0x000000080d0c72a4 */ /* 0x000fe2000f8e023f */
[----:B------:R-:W-:Y:S01]  /*23fb0*/  IMAD R3, R11, R0, R13 ;  /* 0x000000000b037224 */ /* 0x000fe200078e020d */
[----:B------:R-:W-:-:S02]  /*23fc0*/  UIMAD UR11, UR10, UR20, UR11 ;  /* 0x000000140a0b72a4 */ /* 0x000fc4000f8e020b */
[----:B------:R-:W-:Y:S02]  /*23fd0*/  UIADD3 UR13, UR25, UR9, URZ ;  /* 0x00000009190d7290 */ /* 0x000fe4000fffe03f */
[----:B------:R-:W-:Y:S01]  /*23fe0*/  UIADD3 UR16, UP0, UP2, UR14, UR16, UR4 ;  /* 0x000000100e107290 */ /* 0x000fe2000fa1e004 */
[----:B------:R-:W-:Y:S01]  /*23ff0*/  SHF.R.S32.HI R0, RZ, 0x1f, R3 ;  /* 0x0000001fff007819 */ /* 0x000fe20000011403 */
[----:B------:R-:W-:Y:S02]  /*24000*/  UIADD3 UR12, UR17, UR12, URZ ;  /* 0x0000000c110c7290 */ /* 0x000fe4000fffe03f */
[----:B------:R-:W-:Y:S01]  /*24010*/  UIADD3 UR9, UR15, UR11, URZ ;  /* 0x0000000b0f097290 */ /* 0x000fe2000fffe03f */
[----:B------:R-:W-:Y:S01]  /*24020*/  IMAD.U32 R6, RZ, RZ, UR13 ;  /* 0x0000000dff067e24 */ /* 0x000fe2000f8e00ff */
[----:B------:R-:W-:Y:S01]  /*24030*/  IADD3 R4, P2, P3, R7, UR16, R4 ;  /* 0x0000001007047c10 */ /* 0x000fe2000fb5e004 */
[----:B------:R-:W-:Y:S01]  /*24040*/  ULDC.64 UR10, c[0x0][UR22+0x210] ;  /* 0x00008400160a7abb */ /* 0x000fe20008000a00 */
[----:B------:R-:W-:Y:S01]  /*24050*/  UIADD3.X UR9, UR9, UR12, UR26, UP0, UP2 ;  /* 0x0000000c09097290 */ /* 0x000fe200087e441a */
[----:B------:R-:W-:Y:S01]  /*24060*/  SHF.R.S32.HI R7, RZ, 0x1f, R7 ;  /* 0x0000001fff077819 */ /* 0x000fe20000011407 */
[----:B------:R-:W-:Y:S01]  /*24070*/  IMAD R11, R3, UR11, RZ ;  /* 0x0000000b030b7c24 */ /* 0x000fe2000f8e02ff */
[----:B------:R-:W-:Y:S01]  /*24080*/  ULDC.64 UR12, c[0x0][0xca8] ;  /* 0x00032a00000c7ab9 */ /* 0x000fe20000000a00 */
[----:B------:R-:W-:Y:S01]  /*24090*/  @!UP1 ULDC UR12, c[0x0][0xc50] ;  /* 0x00031400000c9ab9 */ /* 0x000fe20000000800 */
[----:B------:R-:W-:Y:S01]  /*240a0*/  @!UP1 ULDC UR13, c[0x0][0xc54] ;  /* 0x00031500000d9ab9 */ /* 0x000fe20000000800 */
[----:B------:R-:W-:Y:S01]  /*240b0*/  IADD3.X R5, R7, UR9, R6, P2, P3 ;  /* 0x0000000907057c10 */ /* 0x000fe200097e6406 */
[----:B------:R-:W-:-:S02]  /*240c0*/  IMAD R11, R0, UR10, R11 ;  /* 0x0000000a000b7c24 */ /* 0x000fc4000f8e020b */
[----:B------:R-:W-:Y:S02]  /*240d0*/  VIADD R0, R10, 0x8 ;  /* 0x000000080a007836 */ /* 0x000fe40000000000 */
[----:B------:R-:W-:-:S03]  /*240e0*/  IMAD.WIDE.U32 R4, R3, UR10, R4 ;  /* 0x0000000a03047c25 */ /* 0x000fc6000f8e0004 */
[----:B------:R-:W-:Y:S01]  /*240f0*/  ISETP.GE.OR P0, PT, R0, R15, P0 ;  /* 0x0000000f0000720c */ /* 0x000fe20000706670 */
[----:B------:R-:W-:Y:S01]  /*24100*/  IMAD.IADD R3, R5, 0x1, R11 ;  /* 0x0000000105037824 */ /* 0x000fe200078e020b */
[----:B------:R-:W-:-:S04]  /*24110*/  LEA R8, P2, R4, UR12, 0x2 ;  /* 0x0000000c04087c11 */ /* 0x000fc8000f8410ff */
[----:B------:R-:W-:Y:S01]  /*24120*/  LEA.HI.X R3, R4, UR13, R3, 0x2, P2 ;  /* 0x0000000d04037c11 */ /* 0x000fe200090f1403 */
[----:B------:R-:W-:Y:S04]  /*24130*/  SHFL.IDX PT, R6, R8, 0x1, 0x1c1f ;  /* 0x003c1f0008067f89 */ /* 0x000fe800000e0000 */
[----:B------:R-:W-:Y:S04]  /*24140*/  SHFL.IDX PT, R4, R8, RZ, 0x1c1f ;  /* 0x001c1fff08047589 */ /* 0x000fe800000e0000 */
[----:B------:R-:W2:Y:S04]  /*24150*/  SHFL.IDX PT, R5, R3, RZ, 0x1c1f ;  /* 0x001c1fff03057589 */ /* 0x000ea800000e0000 */
[----:B------:R0:W1:Y:S04]  /*24160*/  SHFL.IDX PT, R7, R3, 0x1, 0x1c1f ;  /* 0x003c1f0003077f89 */ /* 0x00006800000e0000 */
[----:B--2---:R0:W-:Y:S01]  /*24170*/  @!P1 ST.E desc[UR36][R4.64], R9 ;  /* 0x0000000904009985 */ /* 0x0041e2000c101924 */
[----:B-1----:R-:W-:Y:S05]  /*24180*/  @P0 BRA `(.L_x_3200) ;  /* 0x0000000000080947 */ /* 0x002fea0003800000 */
[----:B0-----:R-:W2:Y:S04]  /*24190*/  LDL R3, [R1+0x1f4] ;  /* 0x0001f40001037983 */ /* 0x001ea80000100800 */
[----:B--2---:R1:W-:Y:S02]  /*241a0*/  ST.E desc[UR36][R6.64], R3 ;  /* 0x0000000306007985 */ /* 0x0043e4000c101924 */
.L_x_3200:
[----:B------:R-:W-:Y:S05]  /*241b0*/  BSYNC B1 ;  /* 0x0000000000017941 */ /* 0x000fea0003800000 */
.L_x_3199:
[----:B------:R-:W-:Y:S02]  /*241c0*/  UISETP.GT.AND UP1, UPT, UR23, 0x1, UPT ;  /* 0x000000011700788c */ /* 0x000fe4000bf24270 */
[----:B------:R-:W-:-:S04]  /*241d0*/  UISETP.NE.U32.AND UP0, UPT, UR18, URZ, UPT ;  /* 0x0000003f1200728c */ /* 0x000fc8000bf05070 */
[----:B------:R-:W-:Y:S01]  /*241e0*/  PLOP3.LUT P0, PT, PT, PT, UP1, 0x80, 0x0 ;  /* 0x000000000000781c */ /* 0x000fe20003f0f018 */
[----:B------:R-:W-:-:S04]  /*241f0*/  UISETP.NE.AND.EX UP0, UPT, UR19, URZ, UPT, UP0 ;  /* 0x0000003f1300728c */ /* 0x000fc8000bf05300 */
[----:B------:R-:W-:-:S08]  /*24200*/  USEL UR14, UR60, URZ, !UP0 ;  /* 0x0000003f3c0e7287 */ /* 0x000fd0000c000000 */
[----:B------:R-:W-:Y:S05]  /*24210*/  @P0 BRA `(.L_x_3201) ;  /* 0x0000001000240947 */ /* 0x000fea0003800000 */
[----:B-1----:R-:W2:Y:S01]  /*24220*/  LDL.64 R6, [R1+0x440] ;  /* 0x0004400001067983 */ /* 0x002ea20000100a00 */
[----:B0-----:R-:W-:Y:S01]  /*24230*/  IMAD R4, R207, 0x40, R19 ;  /* 0x00000040cf047824 */ /* 0x001fe200078e0213 */
[----:B------:R-:W0:Y:S01]  /*24240*/  LDC R81, c[0x0][0xce8] ;  /* 0x00033a00ff517b82 */ /* 0x000e220000000800 */
[----:B------:R-:W-:Y:S02]  /*24250*/  ULDC.64 UR12, c[0x0][0xba0] ;  /* 0x0002e800000c7ab9 */ /* 0x000fe40000000a00 */
[----:B------:R-:W-:Y:S02]  /*24260*/  UIMAD UR9, UR26, UR12, URZ ;  /* 0x0000000c1a0972a4 */ /* 0x000fe4000f8e023f */
[----:B------:R-:W-:Y:S02]  /*24270*/  UIMAD.WIDE.U32 UR10, UR4, UR12, URZ ;  /* 0x0000000c040a72a5 */ /* 0x000fe4000f8e003f */
[----:B------:R-:W-:-:S03]  /*24280*/  UIMAD UR9, UR4, UR13, UR9 ;  /* 0x0000000d040972a4 */ /* 0x000fc6000f8e0209 */
[----:B------:R-:W-:Y:S01]  /*24290*/  ULDC.64 UR12, c[0x0][0xbe8] ;  /* 0x0002fa00000c7ab9 */ /* 0x000fe20000000a00 */
[----:B------:R-:W-:-:S04]  /*242a0*/  UIADD3 UR11, UR11, UR9, URZ ;  /* 0x000000090b0b7290 */ /* 0x000fc8000fffe03f */
[----:B------:R-:W-:-:S04]  /*242b0*/  UIMAD.WIDE.U32 UR10, UR8, UR12, UR10 ;  /* 0x0000000c080a72a5 */ /* 0x000fc8000f8e000a */
[----:B------:R-:W-:-:S03]  /*242c0*/  UIMAD UR9, UR8, UR13, UR11 ;  /* 0x0000000d080972a4 */ /* 0x000fc6000f8e020b */
[----:B------:R-:W-:Y:S01]  /*242d0*/  ULDC UR11, c[0x0][0xbc8] ;  /* 0x0002f200000b7ab9 */ /* 0x000fe20000000800 */
[----:B------:R-:W-:Y:S01]  /*242e0*/  IMAD.U32 R21, RZ, RZ, UR59 ;  /* 0x0000003bff157e24 */ /* 0x000fe2000f8e00ff */
[----:B------:R-:W-:Y:S01]  /*242f0*/  USHF.R.S32.HI UR4, URZ, 0x1f, UR14 ;  /* 0x0000001f3f047899 */ /* 0x000fe2000801140e */
[----:B------:R-:W-:-:S03]  /*24300*/  ULDC.64 UR12, c[0x0][0xbf0] ;  /* 0x0002fc00000c7ab9 */ /* 0x000fc60000000a00 */
[----:B------:R-:W-:Y:S01]  /*24310*/  UIMAD UR4, UR4, UR12, URZ ;  /* 0x0000000c040472a4 */ /* 0x000fe2000f8e023f */
[----:B------:R-:W-:-:S03]  /*24320*/  UMOV UR8, UR10 ;  /* 0x0000000a00087c82 */ /* 0x000fc60008000000 */
[----:B------:R-:W-:Y:S02]  /*24330*/  UIMAD UR4, UR14, UR13, UR4 ;  /* 0x0000000d0e0472a4 */ /* 0x000fe4000f8e0204 */
[----:B------:R-:W-:-:S04]  /*24340*/  UIMAD.WIDE.U32 UR8, UR14, UR12, UR8 ;  /* 0x0000000c0e0872a5 */ /* 0x000fc8000f8e0008 */
[----:B------:R-:W-:Y:S01]  /*24350*/  UIADD3 UR4, UR9, UR4, URZ ;  /* 0x0000000409047290 */ /* 0x000fe2000fffe03f */
[----:B------:R-:W-:Y:S01]  /*24360*/  BSSY B1, `(.L_x_3202) ;  /* 0x00000ce000017945 */ /* 0x000fe20003800000 */
[----:B------:R-:W-:Y:S02]  /*24370*/  SHF.R.S32.HI R84, RZ, 0x1f, R209 ;  /* 0x0000001fff547819 */ /* 0x000fe400000114d1 */
[----:B------:R-:W-:Y:S02]  /*24380*/  SHF.R.S32.HI R85, RZ, 0x1f, R210 ;  /* 0x0000001fff557819 */ /* 0x000fe400000114d2 */
[----:B------:R-:W-:Y:S02]  /*24390*/  SHF.R.S32.HI R86, RZ, 0x1f, R152 ;  /* 0x0000001fff567819 */ /* 0x000fe40000011498 */
[----:B------:R-:W-:Y:S02]  /*243a0*/  SHF.R.S32.HI R87, RZ, 0x1f, R153 ;  /* 0x0000001fff577819 */ /* 0x000fe40000011499 */
[----:B------:R-:W-:-:S02]  /*243b0*/  SHF.R.S32.HI R88, RZ, 0x1f, R154 ;  /* 0x0000001fff587819 */ /* 0x000fc4000001149a */
[----:B------:R-:W-:Y:S02]  /*243c0*/  SHF.R.S32.HI R89, RZ, 0x1f, R155 ;  /* 0x0000001fff597819 */ /* 0x000fe4000001149b */
[----:B------:R-:W-:Y:S01]  /*243d0*/  SHF.R.S32.HI R90, RZ, 0x1f, R156 ;  /* 0x0000001fff5a7819 */ /* 0x000fe2000001149c */
[----:B--2---:R-:W-:-:S03]  /*243e0*/  IMAD.WIDE R4, R4, 0x2, R6 ;  /* 0x0000000204047825 */ /* 0x004fc600078e0206 */
[C---:B------:R-:W-:Y:S02]  /*243f0*/  IADD3 R41, P2, R4.reuse, 0x7000, RZ ;  /* 0x0000700004297810 */ /* 0x040fe40007f5e0ff */
[----:B------:R-:W-:Y:S02]  /*24400*/  IADD3 R9, P3, R4, 0x1000, RZ ;  /* 0x0000100004097810 */ /* 0x000fe40007f7e0ff */
[----:B------:R-:W-:Y:S02]  /*24410*/  LOP3.LUT R40, R41, 0x380, RZ, 0xc0, !PT ;  /* 0x0000038029287812 */ /* 0x000fe400078ec0ff */
[----:B------:R-:W-:Y:S02]  /*24420*/  LOP3.LUT R8, R9, 0x380, RZ, 0xc0, !PT ;  /* 0x0000038009087812 */ /* 0x000fe400078ec0ff */
[----:B------:R-:W-:Y:S02]  /*24430*/  SHF.R.U64 R40, R40, 0x3, RZ ;  /* 0x0000000328287819 */ /* 0x000fe400000012ff */
[----:B------:R-:W-:-:S02]  /*24440*/  SHF.R.U64 R8, R8, 0x3, RZ ;  /* 0x0000000308087819 */ /* 0x000fc400000012ff */
[----:B------:R-:W-:Y:S01]  /*24450*/  LOP3.LUT R40, R40, R41, RZ, 0x3c, !PT ;  /* 0x0000002928287212 */ /* 0x000fe200078e3cff */
[----:B------:R-:W-:Y:S01]  /*24460*/  IMAD.X R41, RZ, RZ, R5, P2 ;  /* 0x000000ffff297224 */ /* 0x000fe200010e0605 */
[C---:B------:R-:W-:Y:S02]  /*24470*/  IADD3 R69, P2, R4.reuse, 0xe000, RZ ;  /* 0x0000e00004457810 */ /* 0x040fe40007f5e0ff */
[C---:B------:R-:W-:Y:S02]  /*24480*/  IADD3 R37, P1, R4.reuse, 0x6000, RZ ;  /* 0x0000600004257810 */ /* 0x040fe40007f3e0ff */
[----:B------:R-:W-:Y:S01]  /*24490*/  LOP3.LUT R68, R69, 0x380, RZ, 0xc0, !PT ;  /* 0x0000038045447812 */ /* 0x000fe200078ec0ff */
[----:B------:R-:W5:Y:S01]  /*244a0*/  LD.E.128 R40, desc[UR36][R40.64] ;  /* 0x0000002428287980 */ /* 0x000f62000c101d00 */
[----:B------:R-:W-:Y:S02]  /*244b0*/  IADD3 R33, P0, R4, 0x5000, RZ ;  /* 0x0000500004217810 */ /* 0x000fe40007f1e0ff */
[----:B------:R-:W-:-:S02]  /*244c0*/  SHF.R.U64 R68, R68, 0x3, RZ ;  /* 0x0000000344447819 */ /* 0x000fc400000012ff */
[----:B------:R-:W-:Y:S01]  /*244d0*/  LOP3.LUT R8, R8, R9, RZ, 0x3c, !PT ;  /* 0x0000000908087212 */ /* 0x000fe200078e3cff */
[--C-:B------:R-:W-:Y:S01]  /*244e0*/  IMAD.X R9, RZ, RZ, R5.reuse, P3 ;  /* 0x000000ffff097224 */ /* 0x100fe200018e0605 */
[----:B------:R-:W-:Y:S02]  /*244f0*/  LOP3.LUT R36, R37, 0x380, RZ, 0xc0, !PT ;  /* 0x0000038025247812 */ /* 0x000fe400078ec0ff */
[----:B------:R-:W-:Y:S01]  /*24500*/  LOP3.LUT R68, R68, R69, RZ, 0x3c, !PT ;  /* 0x0000004544447212 */ /* 0x000fe200078e3cff */
[----:B------:R-:W-:Y:S01]  /*24510*/  IMAD.X R69, RZ, RZ, R5, P2 ;  /* 0x000000ffff457224 */ /* 0x000fe200010e0605 */
[----:B------:R-:W-:Y:S01]  /*24520*/  LOP3.LUT R32, R33, 0x380, RZ, 0xc0, !PT ;  /* 0x0000038021207812 */ /* 0x000fe200078ec0ff */
[----:B------:R-:W5:Y:S01]  /*24530*/  LD.E.128 R8, desc[UR36][R8.64] ;  /* 0x0000002408087980 */ /* 0x000f62000c101d00 */
[----:B------:R-:W-:Y:S02]  /*24540*/  IADD3 R45, P3, R4, 0x8000, RZ ;  /* 0x00008000042d7810 */ /* 0x000fe40007f7e0ff */
[----:B0-----:R-:W-:Y:S01]  /*24550*/  ISETP.NE.AND P2, PT, R81, 0x1, PT ;  /* 0x000000015100780c */ /* 0x001fe20003f45270 */
[----:B------:R-:W5:Y:S01]  /*24560*/  LD.E.128 R68, desc[UR36][R68.64] ;  /* 0x0000002444447980 */ /* 0x000f62000c101d00 */
[----:B------:R-:W-:-:S02]  /*24570*/  SHF.R.U64 R36, R36, 0x3, RZ ;  /* 0x0000000324247819 */ /* 0x000fc400000012ff */
[----:B------:R-:W-:Y:S02]  /*24580*/  SHF.R.U64 R32, R32, 0x3, RZ ;  /* 0x0000000320207819 */ /* 0x000fe400000012ff */
[----:B------:R-:W-:Y:S02]  /*24590*/  LOP3.LUT R44, R45, 0x380, RZ, 0xc0, !PT ;  /* 0x000003802d2c7812 */ /* 0x000fe400078ec0ff */
[----:B------:R-:W-:Y:S01]  /*245a0*/  LOP3.LUT R36, R36, R37, RZ, 0x3c, !PT ;  /* 0x0000002524247212 */ /* 0x000fe200078e3cff */
[--C-:B------:R-:W-:Y:S01]  /*245b0*/  IMAD.X R37, RZ, RZ, R5.reuse, P1 ;  /* 0x000000ffff257224 */ /* 0x100fe200008e0605 */
[----:B------:R-:W-:Y:S01]  /*245c0*/  LOP3.LUT R32, R32, R33, RZ, 0x3c, !PT ;  /* 0x0000002120207212 */ /* 0x000fe200078e3cff */
[----:B------:R-:W-:Y:S01]  /*245d0*/  IMAD.X R33, RZ, RZ, R5, P0 ;  /* 0x000000ffff217224 */ /* 0x000fe200000e0605 */
[----:B------:R-:W-:Y:S01]  /*245e0*/  SHF.R.U64 R44, R44, 0x3, RZ ;  /* 0x000000032c2c7819 */ /* 0x000fe200000012ff */
[----:B------:R-:W0:Y:S01]  /*245f0*/  @P2 LDC R77, c[0x0][0xcec] ;  /* 0x00033b00ff4d2b82 */ /* 0x000e220000000800 */
[C---:B------:R-:W-:Y:S01]  /*24600*/  IADD3 R65, P1, R4.reuse, 0xd000, RZ ;  /* 0x0000d00004417810 */ /* 0x040fe20007f3e0ff */
[----:B------:R-:W5:Y:S01]  /*24610*/  LD.E.128 R36, desc[UR36][R36.64] ;  /* 0x0000002424247980 */ /* 0x000f62000c101d00 */
[----:B------:R-:W-:-:S02]  /*24620*/  IADD3 R61, P0, R4, 0xc000, RZ ;  /* 0x0000c000043d7810 */ /* 0x000fc40007f1e0ff */
[----:B------:R-:W-:Y:S01]  /*24630*/  LOP3.LUT R44, R44, R45, RZ, 0x3c, !PT ;  /* 0x0000002d2c2c7212 */ /* 0x000fe200078e3cff */
[--C-:B------:R-:W-:Y:S01]  /*24640*/  IMAD.X R45, RZ, RZ, R5.reuse, P3 ;  /* 0x000000ffff2d7224 */ /* 0x100fe200018e0605 */
[----:B------:R-:W-:Y:S01]  /*24650*/  LOP3.LUT R64, R65, 0x380, RZ, 0xc0, !PT ;  /* 0x0000038041407812 */ /* 0x000fe200078ec0ff */
[----:B------:R-:W1:Y:S01]  /*24660*/  @P2 LDC R79, c[0x0][0xcf0] ;  /* 0x00033c00ff4f2b82 */ /* 0x000e620000000800 */
[----:B------:R-:W-:Y:S01]  /*24670*/  LOP3.LUT R60, R61, 0x380, RZ, 0xc0, !PT ;  /* 0x000003803d3c7812 */ /* 0x000fe200078ec0ff */
[----:B------:R-:W5:Y:S01]  /*24680*/  LD.E.128 R32, desc[UR36][R32.64] ;  /* 0x0000002420207980 */ /* 0x000f62000c101d00 */
[----:B------:R-:W-:Y:S02]  /*24690*/  IADD3 R3, P3, R4, 0xf000, RZ ;  /* 0x0000f00004037810 */ /* 0x000fe40007f7e0ff */
[----:B------:R-:W-:Y:S01]  /*246a0*/  SHF.R.U64 R64, R64, 0x3, RZ ;  /* 0x0000000340407819 */ /* 0x000fe200000012ff */
[----:B------:R-:W5:Y:S01]  /*246b0*/  LD.E.128 R44, desc[UR36][R44.64] ;  /* 0x000000242c2c7980 */ /* 0x000f62000c101d00 */
[----:B------:R-:W-:Y:S01]  /*246c0*/  SHF.R.U64 R60, R60, 0x3, RZ ;  /* 0x000000033c3c7819 */ /* 0x000fe200000012ff */
[----:B------:R-:W-:Y:S01]  /*246d0*/  IMAD.X R73, RZ, RZ, R5, P3 ;  /* 0x000000ffff497224 */ /* 0x000fe200018e0605 */
[----:B------:R-:W-:-:S02]  /*246e0*/  LOP3.LUT R0, R3, 0x380, RZ, 0xc0, !PT ;  /* 0x0000038003007812 */ /* 0x000fc400078ec0ff */
[----:B------:R-:W-:Y:S01]  /*246f0*/  LOP3.LUT R64, R64, R65, RZ, 0x3c, !PT ;  /* 0x0000004140407212 */ /* 0x000fe200078e3cff */
[--C-:B------:R-:W-:Y:S01]  /*24700*/  IMAD.X R65, RZ, RZ, R5.reuse, P1 ;  /* 0x000000ffff417224 */ /* 0x100fe200008e0605 */
[----:B------:R-:W-:Y:S01]  /*24710*/  LOP3.LUT R60, R60, R61, RZ, 0x3c, !PT ;  /* 0x0000003d3c3c7212 */ /* 0x000fe200078e3cff */
[----:B------:R-:W-:Y:S01]  /*24720*/  IMAD.X R61, RZ, RZ, R5, P0 ;  /* 0x000000ffff3d7224 */ /* 0x000fe200000e0605 */
[----:B------:R-:W-:Y:S02]  /*24730*/  SHF.R.U64 R0, R0, 0x3, RZ ;  /* 0x0000000300007819 */ /* 0x000fe400000012ff */
[C---:B------:R-:W-:Y:S01]  /*24740*/  IADD3 R13, P4, R4.reuse, 0x2000, RZ ;  /* 0x00002000040d7810 */ /* 0x040fe20007f9e0ff */
[----:B------:R-:W5:Y:S01]  /*24750*/  LD.E.128 R64, desc[UR36][R64.64] ;  /* 0x0000002440407980 */ /* 0x000f62000c101d00 */
[C---:B------:R-:W-:Y:S02]  /*24760*/  IADD3 R25, P5, R4.reuse, 0x3000, RZ ;  /* 0x0000300004197810 */ /* 0x040fe40007fbe0ff */
[----:B------:R-:W-:Y:S01]  /*24770*/  IADD3 R29, P6, R4, 0x4000, RZ ;  /* 0x00004000041d7810 */ /* 0x000fe20007fde0ff */
[----:B------:R-:W5:Y:S01]  /*24780*/  LD.E.128 R60, desc[UR36][R60.64] ;  /* 0x000000243c3c7980 */ /* 0x000f62000c101d00 */
[----:B------:R-:W-:-:S02]  /*24790*/  ISETP.GE.AND P1, PT, R19, UR11, PT ;  /* 0x0000000b13007c0c */ /* 0x000fc4000bf26270 */
[----:B------:R-:W-:Y:S02]  /*247a0*/  ISETP.GE.AND P0, PT, R156, UR11, PT ;  /* 0x0000000b9c007c0c */ /* 0x000fe4000bf06270 */
[----:B------:R-:W-:Y:S01]  /*247b0*/  LOP3.LUT R72, R0, R3, RZ, 0x3c, !PT ;  /* 0x0000000300487212 */ /* 0x000fe200078e3cff */
[----:B------:R-:W-:Y:S01]  /*247c0*/  IMAD R0, R157, 0x20, R207 ;  /* 0x000000209d007824 */ /* 0x000fe200078e02cf */
[----:B------:R-:W-:Y:S02]  /*247d0*/  LOP3.LUT R12, R13, 0x380, RZ, 0xc0, !PT ;  /* 0x000003800d0c7812 */ /* 0x000fe400078ec0ff */
[----:B------:R-:W-:Y:S02]  /*247e0*/  LOP3.LUT R24, R25, 0x380, RZ, 0xc0, !PT ;  /* 0x0000038019187812 */ /* 0x000fe400078ec0ff */
[----:B------:R-:W-:Y:S02]  /*247f0*/  LOP3.LUT R28, R29, 0x380, RZ, 0xc0, !PT ;  /* 0x000003801d1c7812 */ /* 0x000fe400078ec0ff */
[----:B------:R-:W-:Y:S01]  /*24800*/  SEL R3, RZ, 0x1, P1 ;  /* 0x00000001ff037807 */ /* 0x000fe20000800000 */
[----:B------:R-:W5:Y:S01]  /*24810*/  LD.E.128 R72, desc[UR36][R72.64] ;  /* 0x0000002448487980 */ /* 0x000f62000c101d00 */
[----:B------:R-:W-:-:S02]  /*24820*/  SEL R20, RZ, 0xffffffff, P0 ;  /* 0xffffffffff147807 */ /* 0x000fc40000000000 */
[----:B------:R-:W-:Y:S01]  /*24830*/  ISETP.GE.AND P1, PT, R155, UR11, PT ;  /* 0x0000000b9b007c0c */ /* 0x000fe2000bf26270 */
[----:B------:R-:W-:Y:S01]  /*24840*/  IMAD R82, R21, 0x40, R0 ;  /* 0x0000004015527824 */ /* 0x000fe200078e0200 */
[----:B------:R-:W-:Y:S02]  /*24850*/  SHF.R.U64 R12, R12, 0x3, RZ ;  /* 0x000000030c0c7819 */ /* 0x000fe400000012ff */
[----:B------:R-:W-:Y:S02]  /*24860*/  SHF.R.U64 R24, R24, 0x3, RZ ;  /* 0x0000000318187819 */ /* 0x000fe400000012ff */
[----:B------:R-:W-:Y:S01]  /*24870*/  SHF.R.U64 R28, R28, 0x3, RZ ;  /* 0x000000031c1c7819 */ /* 0x000fe200000012ff */
[----:B------:R-:W-:Y:S01]  /*24880*/  IMAD.SHL.U32 R20, R20, 0x2, RZ ;  /* 0x0000000214147824 */ /* 0x000fe200078e00ff */
[----:B------:R-:W-:Y:S02]  /*24890*/  ISETP.GE.AND P0, PT, R154, UR11, PT ;  /* 0x0000000b9a007c0c */ /* 0x000fe4000bf06270 */
[----:B------:R-:W-:-:S02]  /*248a0*/  SEL R0, RZ, 0xffffffff, P1 ;  /* 0xffffffffff007807 */ /* 0x000fc40000800000 */
[----:B------:R-:W-:Y:S01]  /*248b0*/  LOP3.LUT R12, R12, R13, RZ, 0x3c, !PT ;  /* 0x0000000d0c0c7212 */ /* 0x000fe200078e3cff */
[--C-:B------:R-:W-:Y:S01]  /*248c0*/  IMAD.X R13, RZ, RZ, R5.reuse, P4 ;  /* 0x000000ffff0d7224 */ /* 0x100fe200020e0605 */
[----:B------:R-:W-:Y:S01]  /*248d0*/  LOP3.LUT R24, R24, R25, RZ, 0x3c, !PT ;  /* 0x0000001918187212 */ /* 0x000fe200078e3cff */
[--C-:B------:R-:W-:Y:S01]  /*248e0*/  IMAD.X R25, RZ, RZ, R5.reuse, P5 ;  /* 0x000000ffff197224 */ /* 0x100fe200028e0605 */
[----:B------:R-:W-:Y:S01]  /*248f0*/  LOP3.LUT R28, R28, R29, RZ, 0x3c, !PT ;  /* 0x0000001d1c1c7212 */ /* 0x000fe200078e3cff */
[----:B------:R-:W-:Y:S01]  /*24900*/  IMAD.X R29, RZ, RZ, R5, P6 ;  /* 0x000000ffff1d7224 */ /* 0x000fe200030e0605 */
[----:B------:R-:W-:Y:S01]  /*24910*/  SEL R21, RZ, 0xffffffff, P0 ;  /* 0xffffffffff157807 */ /* 0x000fe20000000000 */
[----:B------:R-:W-:Y:S01]  /*24920*/  IMAD.SHL.U32 R83, R0, 0x4, RZ ;  /* 0x0000000400537824 */ /* 0x000fe200078e00ff */
[----:B------:R-:W-:Y:S01]  /*24930*/  IADD3 R49, P4, R4, 0x9000, RZ ;  /* 0x0000900004317810 */ /* 0x000fe20007f9e0ff */
[----:B0-----:R-:W-:Y:S01]  /*24940*/  @P2 IMAD.HI.U32 R0, R82, R77, RZ ;  /* 0x0000004d52002227 */ /* 0x001fe200078e00ff */
[C---:B------:R-:W-:Y:S01]  /*24950*/  IADD3 R53, P5, R4.reuse, 0xa000, RZ ;  /* 0x0000a00004357810 */ /* 0x040fe20007fbe0ff */
[----:B------:R-:W5:Y:S01]  /*24960*/  LD.E.128 R12, desc[UR36][R12.64] ;  /* 0x000000240c0c7980 */ /* 0x000f62000c101d00 */
[----:B------:R-:W-:-:S02]  /*24970*/  IADD3 R57, P6, R4, 0xb000, RZ ;  /* 0x0000b00004397810 */ /* 0x000fc40007fde0ff */
[----:B------:R-:W-:Y:S01]  /*24980*/  LOP3.LUT R20, R20, 0x2, R3, 0xe2, !PT ;  /* 0x0000000214147812 */ /* 0x000fe200078ee203 */
[----:B------:R-:W-:Y:S01]  /*24990*/  IMAD.SHL.U32 R78, R21, 0x8, RZ ;  /* 0x00000008154e7824 */ /* 0x000fe200078e00ff */
[----:B------:R-:W-:Y:S01]  /*249a0*/  LOP3.LUT R48, R49, 0x380, RZ, 0xc0, !PT ;  /* 0x0000038031307812 */ /* 0x000fe200078ec0ff */
[----:B------:R-:W-:Y:S01]  /*249b0*/  IMAD.MOV.U32 R3, RZ, RZ, R82 ;  /* 0x000000ffff037224 */ /* 0x000fe200078e0052 */
[----:B------:R-:W-:Y:S01]  /*249c0*/  LOP3.LUT R52, R53, 0x380, RZ, 0xc0, !PT ;  /* 0x0000038035347812 */ /* 0x000fe200078ec0ff */
[----:B------:R-:W5:Y:S01]  /*249d0*/  LD.E.128 R24, desc[UR36][R24.64] ;  /* 0x0000002418187980 */ /* 0x000f62000c101d00 */
[----:B------:R-:W-:Y:S02]  /*249e0*/  LOP3.LUT R56, R57, 0x380, RZ, 0xc0, !PT ;  /* 0x0000038039387812 */ /* 0x000fe400078ec0ff */
[----:B------:R-:W-:Y:S01]  /*249f0*/  LOP3.LUT R7, R4, 0x380, RZ, 0xc0, !PT ;  /* 0x0000038004077812 */ /* 0x000fe200078ec0ff */
[----:B------:R-:W5:Y:S01]  /*24a00*/  LD.E.128 R28, desc[UR36][R28.64] ;  /* 0x000000241c1c7980 */ /* 0x000f62000c101d00 */
[----:B------:R-:W-:-:S02]  /*24a10*/  LOP3.LUT R77, R83, 0x4, R20, 0xe2, !PT ;  /* 0x00000004534d7812 */ /* 0x000fc400078ee214 */
[----:B-1----:R-:W-:Y:S02]  /*24a20*/  @P2 SHF.R.U32.HI R3, RZ, R79, R0 ;  /* 0x0000004fff032219 */ /* 0x002fe40000011600 */
[----:B------:R-:W-:Y:S02]  /*24a30*/  SHF.R.U64 R48, R48, 0x3, RZ ;  /* 0x0000000330307819 */ /* 0x000fe400000012ff */
[----:B------:R-:W-:Y:S02]  /*24a40*/  SHF.R.U64 R52, R52, 0x3, RZ ;  /* 0x0000000334347819 */ /* 0x000fe400000012ff */
[----:B------:R-:W-:Y:S02]  /*24a50*/  SHF.R.U64 R56, R56, 0x3, RZ ;  /* 0x0000000338387819 */ /* 0x000fe400000012ff */
[----:B------:R-:W-:Y:S02]  /*24a60*/  SHF.R.U64 R7, R7, 0x3, RZ ;  /* 0x0000000307077819 */ /* 0x000fe400000012ff */
[----:B------:R-:W-:-:S02]  /*24a70*/  LOP3.LUT R0, R78, 0x8, R77, 0xe2, !PT ;  /* 0x000000084e007812 */ /* 0x000fc400078ee24d */
[--C-:B------:R-:W-:Y:S01]  /*24a80*/  SHF.R.S32.HI R77, RZ, 0x1f, R3.reuse ;  /* 0x0000001fff4d7819 */ /* 0x100fe20000011403 */
[----:B------:R-:W-:Y:S01]  /*24a90*/  IMAD.U32 R20, RZ, RZ, UR8 ;  /* 0x00000008ff147e24 */ /* 0x000fe2000f8e00ff */
[----:B------:R-:W-:Y:S01]  /*24aa0*/  ISETP.GE.AND P0, PT, R153, UR11, PT ;  /* 0x0000000b99007c0c */ /* 0x000fe2000bf06270 */
[----:B------:R-:W-:Y:S01]  /*24ab0*/  IMAD.U32 R21, RZ, RZ, UR9 ;  /* 0x00000009ff157e24 */ /* 0x000fe2000f8e00ff */
[----:B------:R-:W-:Y:S01]  /*24ac0*/  LOP3.LUT R48, R48, R49, RZ, 0x3c, !PT ;  /* 0x0000003130307212 */ /* 0x000fe200078e3cff */
[----:B------:R-:W-:Y:S01]  /*24ad0*/  IMAD.MOV R79, RZ, RZ, -R3 ;  /* 0x000000ffff4f7224 */ /* 0x000fe200078e0a03 */
[----:B------:R-:W-:Y:S01]  /*24ae0*/  LOP3.LUT R52, R52, R53, RZ, 0x3c, !PT ;  /* 0x0000003534347212 */ /* 0x000fe200078e3cff */
[--C-:B------:R-:W-:Y:S01]  /*24af0*/  IMAD.X R49, RZ, RZ, R5.reuse, P4 ;  /* 0x000000ffff317224 */ /* 0x100fe200020e0605 */
[----:B------:R-:W-:Y:S01]  /*24b00*/  LOP3.LUT R56, R56, R57, RZ, 0x3c, !PT ;  /* 0x0000003938387212 */ /* 0x000fe200078e3cff */
[--C-:B------:R-:W-:Y:S01]  /*24b10*/  IMAD.X R53, RZ, RZ, R5.reuse, P5 ;  /* 0x000000ffff357224 */ /* 0x100fe200028e0605 */
[----:B------:R-:W-:Y:S01]  /*24b20*/  LOP3.LUT R4, R7, R4, RZ, 0x3c, !PT ;  /* 0x0000000407047212 */ /* 0x000fe200078e3cff */
[----:B------:R-:W-:Y:S01]  /*24b30*/  IMAD.X R57, RZ, RZ, R5, P6 ;  /* 0x000000ffff397224 */ /* 0x000fe200030e0605 */
[----:B------:R-:W-:Y:S01]  /*24b40*/  ULDC.64 UR8, c[0x0][0xbe0] ;  /* 0x0002f80000087ab9 */ /* 0x000fe20000000a00 */
[----:B------:R-:W-:Y:S01]  /*24b50*/  IMAD.U32 R21, RZ, RZ, UR4 ;  /* 0x00000004ff157e24 */ /* 0x000fe2000f8e00ff */
[----:B------:R-:W-:Y:S01]  /*24b60*/  SEL R78, RZ, 0xffffffff, P0 ;  /* 0xffffffffff4e7807 */ /* 0x000fe20000000000 */
[----:B------:R-:W-:Y:S01]  /*24b70*/  IMAD R80, R77, UR8, RZ ;  /* 0x000000084d507c24 */ /* 0x000fe2000f8e02ff */
[----:B------:R-:W-:Y:S01]  /*24b80*/  ISETP.GE.AND P0, PT, R152, UR11, PT ;  /* 0x0000000b98007c0c */ /* 0x000fe2000bf06270 */
[----:B------:R-:W-:Y:S01]  /*24b90*/  IMAD R77, R81, R79, R82 ;  /* 0x0000004f514d7224 */ /* 0x000fe200078e0252 */
[----:B------:R-:W5:Y:S01]  /*24ba0*/  LD.E.128 R4, desc[UR36][R4.64] ;  /* 0x0000002404047980 */ /* 0x000f62000c101d00 */
[----:B------:R-:W-:-:S02]  /*24bb0*/  IMAD R79, R3, UR9, R80 ;  /* 0x00000009034f7c24 */ /* 0x000fc4000f8e0250 */
[----:B------:R-:W-:Y:S01]  /*24bc0*/  IMAD.WIDE.U32 R20, R3, UR8, R20 ;  /* 0x0000000803147c25 */ /* 0x000fe2000f8e0014 */
[----:B------:R-:W5:Y:S01]  /*24bd0*/  LD.E.128 R48, desc[UR36][R48.64] ;  /* 0x0000002430307980 */ /* 0x000f62000c101d00 */
[----:B------:R-:W-:Y:S01]  /*24be0*/  SEL R3, RZ, 0xffffffff, P0 ;  /* 0xffffffffff037807 */ /* 0x000fe20000000000 */
[----:B------:R-:W-:Y:S01]  /*24bf0*/  ULDC.64 UR8, c[0x0][0xbd8] ;  /* 0x0002f60000087ab9 */ /* 0x000fe20000000a00 */
[----:B------:R-:W-:Y:S01]  /*24c00*/  IMAD.SHL.U32 R83, R78, 0x10, RZ ;  /* 0x000000104e537824 */ /* 0x000fe200078e00ff */
[----:B------:R-:W5:Y:S01]  /*24c10*/  LD.E.128 R52, desc[UR36][R52.64] ;  /* 0x0000002434347980 */ /* 0x000f62000c101d00 */
[----:B------:R-:W-:-:S03]  /*24c20*/  SHF.R.S32.HI R78, RZ, 0x1f, R77 ;  /* 0x0000001fff4e7819 */ /* 0x000fc6000001144d */
[----:B------:R-:W5:Y:S01]  /*24c30*/  LD.E.128 R56, desc[UR36][R56.64] ;  /* 0x0000002438387980 */ /* 0x000f62000c101d00 */
[----:B------:R-:W-:Y:S01]  /*24c40*/  IMAD.U32 R82, RZ, RZ, UR59 ;  /* 0x0000003bff527e24 */ /* 0x000fe2000f8e00ff */
[----:B------:R-:W-:Y:S01]  /*24c50*/  @!PT LDS RZ, [RZ] ;  /* 0x00000000fffff984 */ /* 0x000fe20000000800 */
[----:B------:R-:W-:Y:S01]  /*24c60*/  @!PT LDS RZ, [RZ] ;  /* 0x00000000fffff984 */ /* 0x000fe20000000800 */
[----:B------:R-:W-:Y:S01]  /*24c70*/  @!PT LDS RZ, [RZ] ;  /* 0x00000000fffff984 */ /* 0x000fe20000000800 */
[----:B------:R-:W-:Y:S01]  /*24c80*/  @!PT LDS RZ, [RZ] ;  /* 0x00000000fffff984 */ /* 0x000fe20000000800 */
[----:B------:R0:W-:Y:S06]  /*24c90*/  MEMBAR.ALL.CTA ;  /* 0x0000000000007992 */ /* 0x0001ec0000008000 */
[----:B0-----:R-:W0:Y:S01]  /*24ca0*/  FENCE.VIEW.ASYNC.S ;  /* 0x00000000000073c6 */ /* 0x001e220000000000 */
[----:B------:R-:W-:Y:S01]  /*24cb0*/  IMAD.SHL.U32 R3, R3, 0x20, RZ ;  /* 0x0000002003037824 */ /* 0x000fe200078e00ff */
[----:B------:R-:W-:Y:S01]  /*24cc0*/  LOP3.LUT R0, R83, 0x10, R0, 0xe2, !PT ;  /* 0x0000001053007812 */ /* 0x000fe200078ee200 */
[----:B------:R-:W-:Y:S01]  /*24cd0*/  IMAD.IADD R21, R21, 0x1, R79 ;  /* 0x0000000115157824 */ /* 0x000fe200078e024f */
[----:B------:R-:W-:Y:S01]  /*24ce0*/  ISETP.GE.AND P0, PT, R210, UR11, PT ;  /* 0x0000000bd2007c0c */ /* 0x000fe2000bf06270 */
[----:B------:R-:W-:-:S02]  /*24cf0*/  IMAD R78, R78, UR8, RZ ;  /* 0x000000084e4e7c24 */ /* 0x000fc4000f8e02ff */
[----:B------:R-:W-:Y:S02]  /*24d00*/  IMAD R83, R76, R81, RZ ;  /* 0x000000514c537224 */ /* 0x000fe400078e02ff */
[----:B------:R-:W-:Y:S01]  /*24d10*/  IMAD R82, R82, 0x40, R207 ;  /* 0x0000004052527824 */ /* 0x000fe200078e02cf */
[----:B------:R-:W-:Y:S01]  /*24d20*/  LOP3.LUT R0, R3, 0x20, R0, 0xe2, !PT ;  /* 0x0000002003007812 */ /* 0x000fe200078ee200 */
        /* <DEDUP_REMOVED lines=8> */
[----:B------:R-:W-:-:S02]  /*24db0*/  LEA R80, P2, R20, UR8, 0x1 ;  /* 0x0000000814507c11 */ /* 0x000fc4000f8408ff */
[----:B------:R-:W-:Y:S02]  /*24dc0*/  ISETP.GE.AND P1, PT, R209, UR11, PT ;  /* 0x0000000bd1007c0c */ /* 0x000fe4000bf26270 */
[----:B------:R-:W-:Y:S02]  /*24dd0*/  LEA.HI.X R81, R20, UR9, R21, 0x1, P2 ;  /* 0x0000000914517c11 */ /* 0x000fe400090f0c15 */
[----:B------:R-:W-:Y:S01]  /*24de0*/  LOP3.LUT R0, R0, R3, RZ, 0xfc, !PT ;  /* 0x0000000300007212 */ /* 0x000fe200078efcff */
[----:B0-----:R0:W1:Y:S01]  /*24df0*/  SHFL.IDX PT, R20, R80, RZ, 0x181f ;  /* 0x00181fff50147589 */ /* 0x00106200000e0000 */
[----:B------:R-:W-:Y:S01]  /*24e00*/  SEL R3, RZ, 0x80, P1 ;  /* 0x00000080ff037807 */ /* 0x000fe20000800000 */
[----:B------:R-:W-:Y:S02]  /*24e10*/  SYNCS.ARRIVE.TRANS64.RED.A1T0 RZ, [UR4], RZ ;  /* 0x000000ffffff79a7 */ /* 0x000fe40008100404 */
[----:B------:R0:W2:Y:S01]  /*24e20*/  SHFL.IDX PT, R21, R81, RZ, 0x181f ;  /* 0x00181fff51157589 */ /* 0x0000a200000e0000 */
[----:B------:R-:W-:Y:S01]  /*24e30*/  LOP3.LUT R3, R0, R3, RZ, 0xfc, !PT ;  /* 0x0000000300037212 */ /* 0x000fe200078efcff */
[----:B------:R-:W-:Y:S06]  /*24e40*/  @P0 BRA `(.L_x_3203) ;  /* 0x00000000007c0947 */ /* 0x000fec0003800000 */
[----:B------:R-:W-:Y:S02]  /*24e50*/  ISETP.GE.AND P1, PT, R156, UR11, PT ;  /* 0x0000000b9c007c0c */ /* 0x000fe4000bf26270 */
[----:B------:R-:W-:Y:S02]  /*24e60*/  ISETP.GE.AND P0, PT, R19, UR11, PT ;  /* 0x0000000b13007c0c */ /* 0x000fe4000bf06270 */
[----:B------:R-:W-:Y:S02]  /*24e70*/  ISETP.GE.AND P5, PT, R155, UR11, PT ;  /* 0x0000000b9b007c0c */ /* 0x000fe4000bfa6270 */
[----:B------:R-:W-:-:S07]  /*24e80*/  ISETP.GE.AND P3, PT, R154, UR11, PT ;  /* 0x0000000b9a007c0c */ /* 0x000fce000bf66270 */
[C---:B-1----:R-:W-:Y:S02]  /*24e90*/  @!P1 LEA R76, P2, R156.reuse, R20, 0x1 ;  /* 0x000000149c4c9211 */ /* 0x042fe400078408ff */
[----:B--2---:R-:W-:Y:S02]  /*24ea0*/  @!P0 IMAD.WIDE R78, R19, 0x2, R20 ;  /* 0x00000002134e8825 */ /* 0x004fe400078e0214 */
[----:B------:R-:W-:Y:S02]  /*24eb0*/  @!P1 LEA.HI.X R77, R156, R21, R90, 0x1, P2 ;  /* 0x000000159c4d9211 */ /* 0x000fe400010f0c5a */
[----:B------:R-:W-:Y:S01]  /*24ec0*/  ISETP.GE.AND P2, PT, R153, UR11, PT ;  /* 0x0000000b99007c0c */ /* 0x000fe2000bf46270 */
[----:B-----5:R1:W-:Y:S01]  /*24ed0*/  @!P0 ST.E.128 desc[UR36][R78.64], R4 ;  /* 0x000000044e008985 */ /* 0x0203e2000c101d24 */
[----:B------:R-:W-:-:S03]  /*24ee0*/  LOP3.LUT P0, RZ, R0, 0x40, RZ, 0xc0, !PT ;  /* 0x0000004000ff7812 */ /* 0x000fc6000780c0ff */
[----:B------:R2:W-:Y:S01]  /*24ef0*/  @!P1 ST.E.128 desc[UR36][R76.64], R12 ;  /* 0x0000000c4c009985 */ /* 0x0005e2000c101d24 */
[----:B------:R-:W-:Y:S02]  /*24f00*/  ISETP.GE.AND P1, PT, R152, UR11, PT ;  /* 0x0000000b98007c0c */ /* 0x000fe4000bf26270 */
[CC--:B-1----:R-:W-:Y:S02]  /*24f10*/  @!P5 LEA R4, P4, R155.reuse, R20.reuse, 0x1 ;  /* 0x000000149b04d211 */ /* 0x0c2fe400078808ff */
[CC--:B------:R-:W-:Y:S02]  /*24f20*/  @!P3 LEA R6, P6, R154.reuse, R20.reuse, 0x1 ;  /* 0x000000149a06b211 */ /* 0x0c0fe400078c08ff */
[-C--:B------:R-:W-:Y:S02]  /*24f30*/  @!P5 LEA.HI.X R5, R155, R21.reuse, R89, 0x1, P4 ;  /* 0x000000159b05d211 */ /* 0x080fe400020f0c59 */
[----:B------:R-:W-:Y:S02]  /*24f40*/  LOP3.LUT P4, RZ, R3, 0x80, RZ, 0xc0, !PT ;  /* 0x0000008003ff7812 */ /* 0x000fe4000788c0ff */
[----:B------:R-:W-:Y:S01]  /*24f50*/  @!P3 LEA.HI.X R7, R154, R21, R88, 0x1, P6 ;  /* 0x000000159a07b211 */ /* 0x000fe200030f0c58 */
[----:B------:R1:W-:Y:S02]  /*24f60*/  @!P5 ST.E.128 desc[UR36][R4.64], R28 ;  /* 0x0000001c0400d985 */ /* 0x0003e4000c101d24 */
[----:B--2---:R-:W-:-:S02]  /*24f70*/  @!P1 LEA R12, P6, R152, R20, 0x1 ;  /* 0x00000014980c9211 */ /* 0x004fc400078c08ff */
[----:B------:R2:W-:Y:S02]  /*24f80*/  @!P3 ST.E.128 desc[UR36][R6.64], R36 ;  /* 0x000000240600b985 */ /* 0x0005e4000c101d24 */
[-C--:B------:R-:W-:Y:S02]  /*24f90*/  @!P1 LEA.HI.X R13, R152, R21.reuse, R86, 0x1, P6 ;  /* 0x00000015980d9211 */ /* 0x080fe400030f0c56 */
[CC--:B-1----:R-:W-:Y:S02]  /*24fa0*/  @!P2 LEA R4, P5, R153.reuse, R20.reuse, 0x1 ;  /* 0x000000149904a211 */ /* 0x0c2fe400078a08ff */
[-C--:B--2---:R-:W-:Y:S02]  /*24fb0*/  @P0 LEA R6, P3, R210, R20.reuse, 0x1 ;  /* 0x00000014d2060211 */ /* 0x084fe400078608ff */
        /* <DEDUP_REMOVED lines=8> */
.L_x_3203:
[----:B------:R-:W-:Y:S05]  /*25040*/  BSYNC B1 ;  /* 0x0000000000017941 */ /* 0x000fea0003800000 */
.L_x_3202:
        /* <DEDUP_REMOVED lines=9> */
[----:B------:R-:W-:-:S05]  /*250e0*/  ISETP.GE.AND P1, PT, R153, UR11, PT ;  /* 0x0000000b99007c0c */ /* 0x000fca000bf26270 */
[----:B0---4-:R-:W-:Y:S02]  /*250f0*/  @!P0 IMAD.WIDE R6, R19, 0x2, R4 ;  /* 0x0000000213068825 */ /* 0x011fe400078e0204 */
[-C--:B------:R-:W-:Y:S02]  /*25100*/  @!P5 LEA R14, P4, R156, R4.reuse, 0x1 ;  /* 0x000000049c0ed211 */ /* 0x080fe400078808ff */
[----:B------:R-:W-:Y:S01]  /*25110*/  @!P3 LEA R12, P6, R155, R4, 0x1 ;  /* 0x000000049b0cb211 */ /* 0x000fe200078c08ff */
[----:B------:R0:W-:Y:S01]  /*25120*/  @!P0 ST.E.128 desc[UR36][R6.64], R8 ;  /* 0x0000000806008985 */ /* 0x0001e2000c101d24 */
[----:B------:R-:W-:Y:S02]  /*25130*/  ISETP.GE.AND P0, PT, R152, UR11, PT ;  /* 0x0000000b98007c0c */ /* 0x000fe4000bf06270 */
[----:B------:R-:W-:Y:S02]  /*25140*/  @!P5 LEA.HI.X R15, R156, R5, R90, 0x1, P4 ;  /* 0x000000059c0fd211 */ /* 0x000fe400020f0c5a */
[----:B------:R-:W-:-:S02]  /*25150*/  LOP3.LUT P4, RZ, R0, 0x40, RZ, 0xc0, !PT ;  /* 0x0000004000ff7812 */ /* 0x000fc4000788c0ff */
[----:B------:R-:W-:Y:S01]  /*25160*/  @!P3 LEA.HI.X R13, R155, R5, R89, 0x1, P6 ;  /* 0x000000059b0db211 */ /* 0x000fe200030f0c59 */
[----:B------:R3:W-:Y:S01]  /*25170*/  @!P5 ST.E.128 desc[UR36][R14.64], R24 ;  /* 0x000000180e00d985 */ /* 0x0007e2000c101d24 */
[----:B-1----:R-:W-:-:S03]  /*25180*/  @!P2 LEA R20, P5, R154, R4, 0x1 ;  /* 0x000000049a14a211 */ /* 0x002fc600078a08ff */
[----:B------:R3:W-:Y:S01]  /*25190*/  @!P3 ST.E.128 desc[UR36][R12.64], R32 ;  /* 0x000000200c00b985 */ /* 0x0007e2000c101d24 */
[----:B--2---:R-:W-:Y:S02]  /*251a0*/  @!P2 LEA.HI.X R21, R154, R5, R88, 0x1, P5 ;  /* 0x000000059a15a211 */ /* 0x004fe400028f0c58 */
[----:B0-----:R-:W-:-:S03]  /*251b0*/  @!P1 LEA R6, P6, R153, R4, 0x1 ;  /* 0x0000000499069211 */ /* 0x001fc600078c08ff */
[----:B------:R3:W-:Y:S01]  /*251c0*/  @!P2 ST.E.128 desc[UR36][R20.64], R40 ;  /* 0x000000281400a985 */ /* 0x0007e2000c101d24 */
[-C--:B------:R-:W-:Y:S02]  /*251d0*/  @!P0 LEA R8, P3, R152, R4.reuse, 0x1 ;  /* 0x0000000498088211 */ /* 0x080fe400078608ff */
[----:B------:R-:W-:Y:S02]  /*251e0*/  @P4 LEA R10, P5, R210, R4, 0x1 ;  /* 0x00000004d20a4211 */ /* 0x000fe400078a08ff */
[-C--:B------:R-:W-:Y:S02]  /*251f0*/  @!P1 LEA.HI.X R7, R153, R5.reuse, R87, 0x1, P6 ;  /* 0x0000000599079211 */ /* 0x080fe400030f0c57 */
[-C--:B------:R-:W-:Y:S02]  /*25200*/  @!P0 LEA.HI.X R9, R152, R5.reuse, R86, 0x1, P3 ;  /* 0x0000000598098211 */ /* 0x080fe400018f0c56 */
[----:B------:R-:W-:Y:S01]  /*25210*/  @P4 LEA.HI.X R11, R210, R5, R85, 0x1, P5 ;  /* 0x00000005d20b4211 */ /* 0x000fe200028f0c55 */
        /* <DEDUP_REMOVED lines=9> */
.L_x_3201:
[----:B------:R-:W2:Y:S01]  /*252b0*/  LDL R0, [R1+0x438] ;  /* 0x0004380001007983 */ /* 0x000ea20000100800 */
[----:B------:R-:W3:Y:S01]  /*252c0*/  LDC R21, c[0x0][0xce8] ;  /* 0x00033a00ff157b82 */ /* 0x000ee20000000800 */
[----:B------:R-:W-:Y:S01]  /*252d0*/  ULDC.64 UR12, c[0x0][0xc08] ;  /* 0x00030200000c7ab9 */ /* 0x000fe20000000a00 */
[----:B0-----:R-:W-:Y:S01]  /*252e0*/  IMAD.U32 R4, RZ, RZ, UR59 ;  /* 0x0000003bff047e24 */ /* 0x001fe2000f8e00ff */
[----:B------:R-:W-:Y:S01]  /*252f0*/  UIMAD UR9, UR26, UR12, URZ ;  /* 0x0000000c1a0972a4 */ /* 0x000fe2000f8e023f */
[----:B------:R-:W-:Y:S01]  /*25300*/  BSSY B1, `(.L_x_3205) ;  /* 0x00000e5000017945 */ /* 0x000fe20003800000 */
[----:B------:R-:W-:Y:S01]  /*25310*/  UIMAD.WIDE.U32 UR10, UR4, UR12, URZ ;  /* 0x0000000c040a72a5 */ /* 0x000fe2000f8e003f */
[----:B------:R-:W-:Y:S01]  /*25320*/  SHF.R.S32.HI R24, RZ, 0x1f, R192 ;  /* 0x0000001fff187819 */ /* 0x000fe200000114c0 */
[----:B------:R-:W-:Y:S01]  /*25330*/  UIMAD UR9, UR4, UR13, UR9 ;  /* 0x0000000d040972a4 */ /* 0x000fe2000f8e0209 */
[----:B------:R-:W-:Y:S01]  /*25340*/  SHF.R.S32.HI R26, RZ, 0x1f, R194 ;  /* 0x0000001fff1a7819 */ /* 0x000fe200000114c2 */
[----:B------:R-:W-:Y:S01]  /*25350*/  USHF.R.S32.HI UR4, URZ, 0x1f, UR14 ;  /* 0x0000001f3f047899 */ /* 0x000fe2000801140e */
[----:B------:R-:W-:Y:S01]  /*25360*/  SHF.R.S32.HI R28, RZ, 0x1f, R196 ;  /* 0x0000001fff1c7819 */ /* 0x000fe200000114c4 */
[----:B------:R-:W-:Y:S01]  /*25370*/  UIADD3 UR11, UR11, UR9, URZ ;  /* 0x000000090b0b7290 */ /* 0x000fe2000fffe03f */
[----:B------:R-:W-:Y:S01]  /*25380*/  SHF.R.S32.HI R29, RZ, 0x1f, R197 ;  /* 0x0000001fff1d7819 */ /* 0x000fe200000114c5 */
[----:B------:R-:W-:Y:S01]  /*25390*/  ULDC.64 UR12, c[0x0][0xc38] ;  /* 0x00030e00000c7ab9 */ /* 0x000fe20000000a00 */
[----:B------:R-:W-:Y:S01]  /*253a0*/  SHF.R.S32.HI R30, RZ, 0x1f, R198 ;  /* 0x0000001fff1e7819 */ /* 0x000fe200000114c6 */
[----:B------:R-:W-:Y:S01]  /*253b0*/  UIMAD.WIDE.U32 UR10, UR8, UR12, UR10 ;  /* 0x0000000c080a72a5 */ /* 0x000fe2000f8e000a */
[----:B------:R-:W-:-:S02]  /*253c0*/  SHF.R.S32.HI R31, RZ, 0x1f, R199 ;  /* 0x0000001fff1f7819 */ /* 0x000fc400000114c7 */
[----:B------:R-:W-:Y:S01]  /*253d0*/  SHF.R.S32.HI R32, RZ, 0x1f, R200 ;  /* 0x0000001fff207819 */ /* 0x000fe200000114c8 */
[----:B------:R-:W-:Y:S01]  /*253e0*/  UIMAD UR9, UR8, UR13, UR11 ;  /* 0x0000000d080972a4 */ /* 0x000fe2000f8e020b */
[----:B------:R-:W-:Y:S02]  /*253f0*/  SHF.R.S32.HI R33, RZ, 0x1f, R201 ;  /* 0x0000001fff217819 */ /* 0x000fe400000114c9 */
[----:B------:R-:W-:Y:S01]  /*25400*/  ULDC.64 UR12, c[0x0][0xc40] ;  /* 0x00031000000c7ab9 */ /* 0x000fe20000000a00 */
[----:B------:R-:W-:Y:S01]  /*25410*/  UMOV UR8, UR10 ;  /* 0x0000000a00087c82 */ /* 0x000fe20008000000 */
[----:B---3--:R-:W-:Y:S01]  /*25420*/  ISETP.NE.AND P0, PT, R21, 0x1, PT ;  /* 0x000000011500780c */ /* 0x008fe20003f05270 */
[----:B------:R-:W-:Y:S01]  /*25430*/  UIMAD UR4, UR4, UR12, URZ ;  /* 0x0000000c040472a4 */ /* 0x000fe2000f8e023f */
[----:B------:R-:W-:Y:S01]  /*25440*/  SHF.R.S32.HI R34, RZ, 0x1f, R202 ;  /* 0x0000001fff227819 */ /* 0x000fe200000114ca */
[----:B------:R-:W-:Y:S01]  /*25450*/  UIMAD.WIDE.U32 UR8, UR14, UR12, UR8 ;  /* 0x0000000c0e0872a5 */ /* 0x000fe2000f8e0008 */
[----:B------:R-:W-:Y:S01]  /*25460*/  SHF.R.S32.HI R35, RZ, 0x1f, R203 ;  /* 0x0000001fff237819 */ /* 0x000fe200000114cb */
[----:B------:R-:W-:Y:S01]  /*25470*/  UIMAD UR4, UR14, UR13, UR4 ;  /* 0x0000000d0e0472a4 */ /* 0x000fe2000f8e0204 */
[----:B------:R-:W-:Y:S01]  /*25480*/  SHF.R.S32.HI R36, RZ, 0x1f, R204 ;  /* 0x0000001fff247819 */ /* 0x000fe200000114cc */
[----:B------:R-:W-:Y:S01]  /*25490*/  ULDC.64 UR10, c[0x0][0xc48] ;  /* 0x00031200000a7ab9 */ /* 0x000fe20000000a00 */
[----:B------:R-:W-:Y:S01]  /*254a0*/  SHF.R.S32.HI R37, RZ, 0x1f, R205 ;  /* 0x0000001fff257819 */ /* 0x000fe200000114cd */
[----:B------:R-:W-:Y:S01]  /*254b0*/  UIADD3 UR9, UR9, UR4, URZ ;  /* 0x0000000409097290 */ /* 0x000fe2000fffe03f */
[----:B------:R-:W-:Y:S01]  /*254c0*/  SHF.R.S32.HI R38, RZ, 0x1f, R206 ;  /* 0x0000001fff267819 */ /* 0x000fe200000114ce */
[----:B------:R-:W-:Y:S01]  /*254d0*/  UIADD3 UR4, UR44, 0x38820, URZ ;  /* 0x000388202c047890 */ /* 0x000fe2000fffe03f */
[----:B------:R-:W-:Y:S01]  /*254e0*/  SHF.R.S32.HI R39, RZ, 0x1f, R23 ;  /* 0x0000001fff277819 */ /* 0x000fe20000011417 */
[----:B-1----:R-:W0:Y:S01]  /*254f0*/  @P0 LDC R3, c[0x0][0xcec] ;  /* 0x00033b00ff030b82 */ /* 0x002e220000000800 */
[----:B------:R-:W-:-:S02]  /*25500*/  UIMAD.WIDE.U32 UR8, UR61, UR10, UR8 ;  /* 0x0000000a3d0872a5 */ /* 0x000fc4000f8e0008 */
[----:B------:R-:W-:Y:S02]  /*25510*/  UPRMT UR4, URZ, 0x654, UR4 ;  /* 0x000006543f047896 */ /* 0x000fe40008000004 */
[----:B------:R-:W-:-:S03]  /*25520*/  UIMAD UR61, UR61, UR11, UR9 ;  /* 0x0000000b3d3d72a4 */ /* 0x000fc6000f8e0209 */
[----:B------:R-:W1:Y:S01]  /*25530*/  @P0 LDC R5, c[0x0][0xcf0] ;  /* 0x00033c00ff050b82 */ /* 0x000e620000000800 */
[----:B------:R-:W-:-:S03]  /*25540*/  ULDC.64 UR10, c[0x0][0xc30] ;  /* 0x00030c00000a7ab9 */ /* 0x000fc60000000a00 */
[----:B------:R-:W-:Y:S01]  /*25550*/  SYNCS.ARRIVE.TRANS64.RED.A1T0 RZ, [UR4], RZ ;  /* 0x000000ffffff79a7 */ /* 0x000fe20008100404 */
[----:B--2---:R-:W-:-:S04]  /*25560*/  IMAD R4, R4, 0x40, R0 ;  /* 0x0000004004047824 */ /* 0x004fc800078e0200 */
[----:B0-----:R-:W-:-:S04]  /*25570*/  @P0 IMAD.HI.U32 R0, R4, R3, RZ ;  /* 0x0000000304000227 */ /* 0x001fc800078e00ff */
[----:B------:R-:W-:Y:S01]  /*25580*/  IMAD.MOV.U32 R3, RZ, RZ, R4 ;  /* 0x000000ffff037224 */ /* 0x000fe200078e0004 */
[----:B-1----:R-:W-:Y:S01]  /*25590*/  @P0 SHF.R.U32.HI R3, RZ, R5, R0 ;  /* 0x00000005ff030219 */ /* 0x002fe20000011600 */
[----:B------:R-:W-:Y:S02]  /*255a0*/  IMAD.U32 R5, RZ, RZ, UR9 ;  /* 0x00000009ff057e24 */ /* 0x000fe4000f8e00ff */
[----:B------:R-:W-:Y:S01]  /*255b0*/  IMAD.U32 R5, RZ, RZ, UR61 ;  /* 0x0000003dff057e24 */ /* 0x000fe2000f8e00ff */
[--C-:B------:R-:W-:Y:S01]  /*255c0*/  SHF.R.S32.HI R0, RZ, 0x1f, R3.reuse ;  /* 0x0000001fff007819 */ /* 0x100fe20000011403 */
[----:B------:R-:W-:-:S04]  /*255d0*/  IMAD.MOV R7, RZ, RZ, -R3 ;  /* 0x000000ffff077224 */ /* 0x000fc800078e0a03 */
[----:B------:R-:W-:Y:S02]  /*255e0*/  IMAD R7, R21, R7, R4 ;  /* 0x0000000715077224 */ /* 0x000fe400078e0204 */
[----:B------:R-:W-:Y:S02]  /*255f0*/  IMAD R0, R0, UR10, RZ ;  /* 0x0000000a00007c24 */ /* 0x000fe4000f8e02ff */
[----:B------:R-:W-:Y:S01]  /*25600*/  IMAD.U32 R4, RZ, RZ, UR8 ;  /* 0x00000008ff047e24 */ /* 0x000fe2000f8e00ff */
[----:B------:R-:W-:Y:S01]  /*25610*/  ULDC.64 UR8, c[0x0][0xc28] ;  /* 0x00030a0000087ab9 */ /* 0x000fe20000000a00 */
[C---:B------:R-:W-:Y:S01]  /*25620*/  IMAD R9, R3.reuse, UR11, R0 ;  /* 0x0000000b03097c24 */ /* 0x040fe2000f8e0200 */
[----:B------:R-:W-:Y:S01]  /*25630*/  SHF.R.S32.HI R0, RZ, 0x1f, R7 ;  /* 0x0000001fff007819 */ /* 0x000fe20000011407 */
[----:B------:R-:W-:-:S04]  /*25640*/  IMAD.WIDE.U32 R4, R3, UR10, R4 ;  /* 0x0000000a03047c25 */ /* 0x000fc8000f8e0004 */
[----:B------:R-:W-:Y:S02]  /*25650*/  IMAD.IADD R5, R5, 0x1, R9 ;  /* 0x0000000105057824 */ /* 0x000fe400078e0209 */
[----:B------:R-:W-:Y:S02]  /*25660*/  IMAD.U32 R9, RZ, RZ, UR59 ;  /* 0x0000003bff097e24 */ /* 0x000fe4000f8e00ff */
[----:B------:R-:W-:Y:S02]  /*25670*/  IMAD R0, R0, UR8, RZ ;  /* 0x0000000800007c24 */ /* 0x000fe4000f8e02ff */
[----:B------:R-:W-:Y:S02]  /*25680*/  IMAD R21, R76, R21, RZ ;  /* 0x000000154c157224 */ /* 0x000fe400078e02ff */
[----:B------:R-:W-:Y:S02]  /*25690*/  IMAD R20, R9, 0x40, R22 ;  /* 0x0000004009147824 */ /* 0x000fe400078e0216 */
[----:B------:R-:W-:-:S02]  /*256a0*/  IMAD R3, R7, UR9, R0 ;  /* 0x0000000907037c24 */ /* 0x000fc4000f8e0200 */
[----:B------:R-:W-:Y:S01]  /*256b0*/  IMAD.WIDE.U32 R4, R7, UR8, R4 ;  /* 0x0000000807047c25 */ /* 0x000fe2000f8e0004 */
[----:B------:R-:W-:Y:S01]  /*256c0*/  ISETP.GE.AND P0, PT, R20, R21, PT ;  /* 0x000000151400720c */ /* 0x000fe20003f06270 */
[----:B------:R-:W-:Y:S02]  /*256d0*/  ULDC.64 UR8, c[0x0][0xc00] ;  /* 0x0003000000087ab9 */ /* 0x000fe40000000a00 */
[----:B------:R-:W-:Y:S01]  /*256e0*/  IMAD.IADD R5, R5, 0x1, R3 ;  /* 0x0000000105057824 */ /* 0x000fe200078e0203 */
[----:B------:R-:W-:-:S04]  /*256f0*/  LEA R3, P1, R4, UR8, 0x2 ;  /* 0x0000000804037c11 */ /* 0x000fc8000f8210ff */
[----:B------:R-:W-:Y:S01]  /*25700*/  LEA.HI.X R0, R4, UR9, R5, 0x2, P1 ;  /* 0x0000000904007c11 */ /* 0x000fe200088f1405 */
[----:B------:R0:W1:Y:S04]  /*25710*/  SHFL.IDX PT, R27, R3, RZ, 0x1c1f ;  /* 0x001c1fff031b7589 */ /* 0x00006800000e0000 */
[----:B------:R0:W2:Y:S01]  /*25720*/  SHFL.IDX PT, R25, R0, RZ, 0x1c1f ;  /* 0x001c1fff00197589 */ /* 0x0000a200000e0000 */
[----:B------:R-:W-:Y:S05]  /*25730*/  @P0 BRA `(.L_x_3206) ;  /* 0x0000000800840947 */ /* 0x000fea0003800000 */
[----:B------:R-:W-:Y:S02]  /*25740*/  ULDC UR4, c[0x0][0xbc8] ;  /* 0x0002f20000047ab9 */ /* 0x000fe40000000800 */
[----:B------:R-:W-:-:S13]  /*25750*/  ISETP.GE.AND P0, PT, R23, UR4, PT ;  /* 0x0000000417007c0c */ /* 0x000fda000bf06270 */
[----:B------:R-:W3:Y:S01]  /*25760*/  @!P0 LDL.64 R14, [R1+0x210] ;  /* 0x00021000010e8983 */ /* 0x000ee20000100a00 */
[----:B------:R-:W-:Y:S02]  /*25770*/  ISETP.GE.AND P1, PT, R206, UR4, PT ;  /* 0x00000004ce007c0c */ /* 0x000fe4000bf26270 */
[----:B-1----:R-:W-:-:S04]  /*25780*/  @!P0 LEA R8, P2, R23, R27, 0x2 ;  /* 0x0000001b17088211 */ /* 0x002fc800078410ff */
[----:B--2---:R-:W-:-:S05]  /*25790*/  @!P0 LEA.HI.X R9, R23, R25, R39, 0x2, P2 ;  /* 0x0000001917098211 */ /* 0x004fca00010f1427 */
[----:B---3--:R1:W-:Y:S04]  /*257a0*/  @!P0 ST.E.64 desc[UR36][R8.64], R14 ;  /* 0x0000000e08008985 */ /* 0x0083e8000c101b24 */
[----:B------:R-:W2:Y:S01]  /*257b0*/  @!P1 LDL.64 R4, [R1+0x220] ;  /* 0x0002200001049983 */ /* 0x000ea20000100a00 */
[----:B------:R-:W-:Y:S02]  /*257c0*/  ISETP.GE.AND P0, PT, R205, UR4, PT ;  /* 0x00000004cd007c0c */ /* 0x000fe4000bf06270 */
[----:B------:R-:W-:-:S04]  /*257d0*/  @!P1 LEA R10, P2, R206, R27, 0x2 ;  /* 0x0000001bce0a9211 */ /* 0x000fc800078410ff */
[----:B------:R-:W-:-:S05]  /*257e0*/  @!P1 LEA.HI.X R11, R206, R25, R38, 0x2, P2 ;  /* 0x00000019ce0b9211 */ /* 0x000fca00010f1426 */
[----:B--2---:R2:W-:Y:S04]  /*257f0*/  @!P1 ST.E.64 desc[UR36][R10.64], R4 ;  /* 0x000000040a009985 */ /* 0x0045e8000c101b24 */
[----:B------:R-:W3:Y:S01]  /*25800*/  @!P0 LDL.64 R6, [R1+0x230] ;  /* 0x0002300001068983 */ /* 0x000ee20000100a00 */
[----:B------:R-:W-:Y:S02]  /*25810*/  ISETP.GE.AND P1, PT, R204, UR4, PT ;  /* 0x00000004cc007c0c */ /* 0x000fe4000bf26270 */
[----:B------:R-:W-:-:S04]  /*25820*/  @!P0 LEA R12, P2, R205, R27, 0x2 ;  /* 0x0000001bcd0c8211 */ /* 0x000fc800078410ff */
[----:B------:R-:W-:-:S05]  /*25830*/  @!P0 LEA.HI.X R13, R205, R25, R37, 0x2, P2 ;  /* 0x00000019cd0d8211 */ /* 0x000fca00010f1425 */
[----:B---3--:R3:W-:Y:S04]  /*25840*/  @!P0 ST.E.64 desc[UR36][R12.64], R6 ;  /* 0x000000060c008985 */ /* 0x0087e8000c101b24 */
[----:B-1----:R-:W4:Y:S01]  /*25850*/  @!P1 LDL.64 R8, [R1+0x240] ;  /* 0x0002400001089983 */ /* 0x002f220000100a00 */
[----:B------:R-:W-:Y:S02]  /*25860*/  ISETP.GE.AND P0, PT, R203, UR4, PT ;  /* 0x00000004cb007c0c */ /* 0x000fe4000bf06270 */
[----:B------:R-:W-:-:S04]  /*25870*/  @!P1 LEA R14, P2, R204, R27, 0x2 ;  /* 0x0000001bcc0e9211 */ /* 0x000fc800078410ff */
[----:B------:R-:W-:-:S05]  /*25880*/  @!P1 LEA.HI.X R15, R204, R25, R36, 0x2, P2 ;  /* 0x00000019cc0f9211 */ /* 0x000fca00010f1424 */
[----:B----4-:R1:W-:Y:S04]  /*25890*/  @!P1 ST.E.64 desc[UR36][R14.64], R8 ;  /* 0x000000080e009985 */ /* 0x0103e8000c101b24 */
[----:B--2---:R-:W2:Y:S01]  /*258a0*/  @!P0 LDL.64 R4, [R1+0x250] ;  /* 0x0002500001048983 */ /* 0x004ea20000100a00 */
[----:B------:R-:W-:Y:S02]  /*258b0*/  ISETP.GE.AND P1, PT, R202, UR4, PT ;  /* 0x00000004ca007c0c */ /* 0x000fe4000bf26270 */
[----:B------:R-:W-:-:S04]  /*258c0*/  @!P0 LEA R10, P2, R203, R27, 0x2 ;  /* 0x0000001bcb0a8211 */ /* 0x000fc800078410ff */
[----:B------:R-:W-:-:S05]  /*258d0*/  @!P0 LEA.HI.X R11, R203, R25, R35, 0x2, P2 ;  /* 0x00000019cb0b8211 */ /* 0x000fca00010f1423 */
[----:B--2---:R2:W-:Y:S04]  /*258e0*/  @!P0 ST.E.64 desc[UR36][R10.64], R4 ;  /* 0x000000040a008985 */ /* 0x0045e8000c101b24 */
[----:B---3--:R-:W3:Y:S01]  /*258f0*/  @!P1 LDL.64 R6, [R1+0x260] ;  /* 0x0002600001069983 */ /* 0x008ee20000100a00 */
        /* <DEDUP_REMOVED lines=130> */
[----:B------:R-:W-:-:S04]  /*26120*/  @!P1 LEA R10, P0, R158, R27, 0x2 ;  /* 0x0000001b9e0a9211 */ /* 0x000fc800078010ff */
[----:B------:R-:W-:-:S05]  /*26130*/  @!P1 LEA.HI.X R11, R158, R25, R212, 0x2, P0 ;  /* 0x000000199e0b9211 */ /* 0x000fca00000f14d4 */
[----:B--2---:R3:W-:Y:S04]  /*26140*/  @!P1 ST.E.64 desc[UR36][R10.64], R4 ;  /* 0x000000040a009985 */ /* 0x0047e8000c101b24 */
.L_x_3206:
[----:B------:R-:W-:Y:S05]  /*26150*/  BSYNC B1 ;  /* 0x0000000000017941 */ /* 0x000fea0003800000 */
.L_x_3205:
[----:B------:R-:W-:Y:S01]  /*26160*/  VIADD R20, R20, 0x8 ;  /* 0x0000000814147836 */ /* 0x000fe20000000000 */
[----:B--2---:R2:W4:Y:S04]  /*26170*/  SHFL.IDX PT, R25, R0, 0x1, 0x1c1f ;  /* 0x003c1f0000197f89 */ /* 0x00452800000e0000 */
[----:B------:R-:W-:Y:S01]  /*26180*/  ISETP.GE.AND P0, PT, R20, R21, PT ;  /* 0x000000151400720c */ /* 0x000fe20003f06270 */
[----:B0-----:R-:W0:-:S12]  /*26190*/  SHFL.IDX PT, R3, R3, 0x1, 0x1c1f ;  /* 0x003c1f0003037f89 */ /* 0x001e1800000e0000 */
[----:B--2---:R-:W-:Y:S05]  /*261a0*/  @P0 BRA `(.L_x_3204) ;  /* 0x00000018008c0947 */ /* 0x004fea0003800000 */
[----:B------:R-:W2:Y:S02]  /*261b0*/  LDC R21, c[0x0][0xbc8] ;  /* 0x0002f200ff157b82 */ /* 0x000ea40000000800 */
[----:B--2---:R-:W-:-:S13]  /*261c0*/  ISETP.GE.AND P1, PT, R23, R21, PT ;  /* 0x000000151700720c */ /* 0x004fda0003f26270 */
[----:B---3--:R-:W2:Y:S01]  /*261d0*/  @!P1 LDL.64 R14, [R1+0x218] ;  /* 0x00021800010e9983 */ /* 0x008ea20000100a00 */
[----:B------:R-:W-:Y:S02]  /*261e0*/  ISETP.GE.AND P2, PT, R206, R21, PT ;  /* 0x00000015ce00720c */ /* 0x000fe40003f46270 */
[----:B0-----:R-:W-:-:S04]  /*261f0*/  @!P1 LEA R8, P0, R23, R3, 0x2 ;  /* 0x0000000317089211 */ /* 0x001fc800078010ff */
[----:B----4-:R-:W-:-:S05]  /*26200*/  @!P1 LEA.HI.X R9, R23, R25, R39, 0x2, P0 ;  /* 0x0000001917099211 */ /* 0x010fca00000f1427 */
[----:B--2---:R0:W-:Y:S04]  /*26210*/  @!P1 ST.E.64 desc[UR36][R8.64], R14 ;  /* 0x0000000e08009985 */ /* 0x0041e8000c101b24 */
[----:B------:R-:W2:Y:S01]  /*26220*/  @!P2 LDL.64 R4, [R1+0x228] ;  /* 0x000228000104a983 */ /* 0x000ea20000100a00 */
[----:B------:R-:W-:Y:S02]  /*26230*/  ISETP.GE.AND P1, PT, R205, R21, PT ;  /* 0x00000015cd00720c */ /* 0x000fe40003f26270 */
[----:B------:R-:W-:-:S04]  /*26240*/  @!P2 LEA R10, P0, R206, R3, 0x2 ;  /* 0x00000003ce0aa211 */ /* 0x000fc800078010ff */
[----:B------:R-:W-:-:S05]  /*26250*/  @!P2 LEA.HI.X R11, R206, R25, R38, 0x2, P0 ;  /* 0x00000019ce0ba211 */ /* 0x000fca00000f1426 */
[----:B--2---:R2:W-:Y:S04]  /*26260*/  @!P2 ST.E.64 desc[UR36][R10.64], R4 ;  /* 0x000000040a00a985 */ /* 0x0045e8000c101b24 */
[----:B------:R-:W3:Y:S01]  /*26270*/  @!P1 LDL.64 R6, [R1+0x238] ;  /* 0x0002380001069983 */ /* 0x000ee20000100a00 */
[----:B------:R-:W-:Y:S02]  /*26280*/  ISETP.GE.AND P2, PT, R204, R21, PT ;  /* 0x00000015cc00720c */ /* 0x000fe40003f46270 */
[----:B------:R-:W-:-:S04]  /*26290*/  @!P1 LEA R12, P0, R205, R3, 0x2 ;  /* 0x00000003cd0c9211 */ /* 0x000fc800078010ff */
[----:B------:R-:W-:-:S05]  /*262a0*/  @!P1 LEA.HI.X R13, R205, R25, R37, 0x2, P0 ;  /* 0x00000019cd0d9211 */ /* 0x000fca00000f1425 */
[----:B---3--:R3:W-:Y:S04]  /*262b0*/  @!P1 ST.E.64 desc[UR36][R12.64], R6 ;  /* 0x000000060c009985 */ /* 0x0087e8000c101b24 */
[----:B0-----:R-:W4:Y:S01]  /*262c0*/  @!P2 LDL.64 R8, [R1+0x248] ;  /* 0x000248000108a983 */ /* 0x001f220000100a00 */
[----:B------:R-:W-:Y:S02]  /*262d0*/  ISETP.GE.AND P1, PT, R203, R21, PT ;  /* 0x00000015cb00720c */ /* 0x000fe40003f26270 */
[----:B------:R-:W-:-:S04]  /*262e0*/  @!P2 LEA R14, P0, R204, R3, 0x2 ;  /* 0x00000003cc0ea211 */ /* 0x000fc800078010ff */
[----:B------:R-:W-:-:S05]  /*262f0*/  @!P2 LEA.HI.X R15, R204, R25, R36, 0x2, P0 ;  /* 0x00000019cc0fa211 */ /* 0x000fca00000f1424 */
[----:B----4-:R0:W-:Y:S04]  /*26300*/  @!P2 ST.E.64 desc[UR36][R14.64], R8 ;  /* 0x000000080e00a985 */ /* 0x0101e8000c101b24 */
[----:B--2---:R-:W2:Y:S01]  /*26310*/  @!P1 LDL.64 R4, [R1+0x258] ;  /* 0x0002580001049983 */ /* 0x004ea20000100a00 */
[----:B------:R-:W-:Y:S02]  /*26320*/  ISETP.GE.AND P2, PT, R202, R21, PT ;  /* 0x00000015ca00720c */ /* 0x000fe40003f46270 */
[----:B------:R-:W-:-:S04]  /*26330*/  @!P1 LEA R10, P0, R203, R3, 0x2 ;  /* 0x00000003cb0a9211 */ /* 0x000fc800078010ff */
[----:B------:R-:W-:-:S05]  /*26340*/  @!P1 LEA.HI.X R11, R203, R25, R35, 0x2, P0 ;  /* 0x00000019cb0b9211 */ /* 0x000fca00000f1423 */
[----:B--2---:R2:W-:Y:S04]  /*26350*/  @!P1 ST.E.64 desc[UR36][R10.64], R4 ;  /* 0x000000040a009985 */ /* 0x0045e8000c101b24 */
[----:B---3--:R-:W3:Y:S01]  /*26360*/  @!P2 LDL.64 R6, [R1+0x268] ;  /* 0x000268000106a983 */ /* 0x008ee20000100a00 */
        /* <DEDUP_REMOVED lines=119> */
[----:B---3--:R-:W2:Y:S01]  /*26ae0*/  @!P2 LDL.64 R6, [R1+0x3e8] ;  /* 0x0003e8000106a983 */ /* 0x008ea20000100a00 */
[----:B------:R-:W-:Y:S01]  /*26af0*/  @!P2 LEA R12, P0, R176, R3, 0x2 ;  /* 0x00000003b00ca211 */ /* 0x000fe200078010ff */
[----:B------:R-:W-:Y:S01]  /*26b00*/  BSSY B1, `(.L_x_3207) ;  /* 0x000000a000017945 */ /* 0x000fe20003800000 */
[----:B------:R-:W-:Y:S02]  /*26b10*/  ISETP.GE.AND P1, PT, R158, R21, PT ;  /* 0x000000159e00720c */ /* 0x000fe40003f26270 */
[----:B------:R-:W-:Y:S02]  /*26b20*/  @!P2 LEA.HI.X R13, R176, R25, R214, 0x2, P0 ;  /* 0x00000019b00da211 */ /* 0x000fe400000f14d6 */
[----:B------:R-:W-:-:S03]  /*26b30*/  ISETP.GE.AND P0, PT, R159, R21, PT ;  /* 0x000000159f00720c */ /* 0x000fc60003f06270 */
[----:B--2---:R0:W-:Y:S10]  /*26b40*/  @!P2 ST.E.64 desc[UR36][R12.64], R6 ;  /* 0x000000060c00a985 */ /* 0x0041f4000c101b24 */
[----:B------:R-:W-:Y:S05]  /*26b50*/  @P0 BRA `(.L_x_3208) ;  /* 0x0000000000100947 */ /* 0x000fea0003800000 */
[----:B0-----:R-:W2:Y:S01]  /*26b60*/  LDL.64 R6, [R1+0x3f8] ;  /* 0x0003f80001067983 */ /* 0x001ea20000100a00 */
[----:B------:R-:W-:-:S04]  /*26b70*/  LEA R4, P0, R159, R3, 0x2 ;  /* 0x000000039f047211 */ /* 0x000fc800078010ff */
[----:B------:R-:W-:-:S05]  /*26b80*/  LEA.HI.X R5, R159, R25, R213, 0x2, P0 ;  /* 0x000000199f057211 */ /* 0x000fca00000f14d5 */
[----:B--2---:R2:W-:Y:S04]  /*26b90*/  ST.E.64 desc[UR36][R4.64], R6 ;  /* 0x0000000604007985 */ /* 0x0045e8000c101b24 */
.L_x_3208:
[----:B------:R-:W-:Y:S05]  /*26ba0*/  BSYNC B1 ;  /* 0x0000000000017941 */ /* 0x000fea0003800000 */
.L_x_3207:
[----:B------:R-:W-:Y:S05]  /*26bb0*/  @P1 BRA `(.L_x_3204) ;  /* 0x0000001000081947 */ /* 0x000fea0003800000 */
[----:B0-2---:R-:W2:Y:S01]  /*26bc0*/  LDL.64 R6, [R1+0x408] ;  /* 0x0004080001067983 */ /* 0x005ea20000100a00 */
[----:B------:R-:W-:-:S04]  /*26bd0*/  LEA R4, P0, R158, R3, 0x2 ;  /* 0x000000039e047211 */ /* 0x000fc800078010ff */
[----:B------:R-:W-:-:S05]  /*26be0*/  LEA.HI.X R5, R158, R25, R212, 0x2, P0 ;  /* 0x000000199e057211 */ /* 0x000fca00000f14d4 */
[----:B--2---:R0:W-:Y:S01]  /*26bf0*/  ST.E.64 desc[UR36][R4.64], R6 ;  /* 0x0000000604007985 */ /* 0x0041e2000c101b24 */
[----:B------:R-:W-:Y:S05]  /*26c00*/  BRA `(.L_x_3204) ;  /* 0x0000000c00f47947 */ /* 0x000fea0003800000 */
.L_x_3197:
[----:B------:R-:W-:Y:S01]  /*26c10*/  ULDC.64 UR10, c[0x0][0xd00] ;  /* 0x00034000000a7ab9 */ /* 0x000fe20000000a00 */
[----:B------:R-:W-:Y:S01]  /*26c20*/  R2UR UR9, R211 ;  /* 0x00000000d30972ca */ /* 0x000fe200000e0000 */
        /* <DEDUP_REMOVED lines=12> */
[----:B------:R-:W-:Y:S01]  /*26cf0*/  IMAD.U32 R0, RZ, RZ, UR4 ;  /* 0x00000004ff007e24 */ /* 0x000fe2000f8e00ff */
[----:B------:R-:W0:Y:S04]  /*26d00*/  S2R R10, SR_TID.X ;  /* 0x00000000000a7919 */ /* 0x000e280000002100 */
        /* <DEDUP_REMOVED lines=8> */
[----:B------:R-:W-:Y:S01]  /*26d90*/  ULOP3.LUT UR15, UR9, 0xffff, URZ, 0xc0, !UPT ;  /* 0x0000ffff090f7892 */ /* 0x000fe2000f8ec03f */
[----:B0-----:R-:W-:-:S08]  /*26da0*/  VIADD R3, R10, 0xffffff80 ;  /* 0xffffff800a037836 */ /* 0x001fd00000000000 */
[----:B------:R-:W-:Y:S01]  /*26db0*/  @!UP1 ULDC UR8, c[0x0][0xbd4] ;  /* 0x0002f50000089ab9 */ /* 0x000fe20000000800 */
[----:B------:R-:W-:Y:S02]  /*26dc0*/  ISETP.GT.AND P0, PT, R3, 0x3f, PT ;  /* 0x0000003f0300780c */ /* 0x000fe40003f04270 */
[----:B--2---:R-:W-:Y:S01]  /*26dd0*/  @P1 R2UR UR4, R8 ;  /* 0x00000000080412ca */ /* 0x004fe200000e0000 */
[----:B-1----:R-:W-:-:S14]  /*26de0*/  @P2 BRA `(.L_x_3209) ;  /* 0x0000000000102947 */ /* 0x002fdc0003800000 */
[----:B------:R-:W-:Y:S05]  /*26df0*/  @!P1 BRA `(.L_x_3209) ;  /* 0x00000000000c9947 */ /* 0x000fea0003800000 */
[----:B------:R-:W2:Y:S04]  /*26e00*/  LDG.E R3, desc[UR36][R4.64] ;  /* 0x0000002404037981 */ /* 0x000ea8000c1e1900 */
[----:B-----5:R-:W2:Y:S02]  /*26e10*/  LDG.E R0, desc[UR36][R4.64+0x4] ;  /* 0x0000042404007981 */ /* 0x020ea4000c1e1900 */
[----:B--2---:R-:W-:-:S07]  /*26e20*/  IMAD.IADD R0, R0, 0x1, -R3 ;  /* 0x0000000100007824 */ /* 0x004fce00078e0a03 */
.L_x_3209:
[----:B------:R-:W-:Y:S01]  /*26e30*/  USHF.R.S32.HI UR14, URZ, 0x1f, UR60 ;  /* 0x0000001f3f0e7899 */ /* 0x000fe2000801143c */
[----:B------:R-:W-:Y:S01]  /*26e40*/  BSSY B1, `(.L_x_3210) ;  /* 0x000003b000017945 */ /* 0x000fe20003800000 */
[----:B------:R-:W-:Y:S02]  /*26e50*/  USHF.R.S32.HI UR24, URZ, 0x1f, UR4 ;  /* 0x0000001f3f187899 */ /* 0x000fe40008011404 */
[----:B------:R-:W-:Y:S02]  /*26e60*/  USEL UR9, UR60, URZ, !UP0 ;  /* 0x0000003f3c097287 */ /* 0x000fe4000c000000 */
[----:B------:R-:W-:Y:S01]  /*26e70*/  USEL UR14, UR14, URZ, !UP0 ;  /* 0x0000003f0e0e7287 */ /* 0x000fe2000c000000 */
[----:B------:R-:W-:Y:S11]  /*26e80*/  @P0 BRA `(.L_x_3211) ;  /* 0x0000000000d80947 */ /* 0x000ff60003800000 */
[----:B------:R-:W0:Y:S01]  /*26e90*/  LDC R9, c[0x0][0xce8] ;  /* 0x00033a00ff097b82 */ /* 0x000e220000000800 */
[----:B------:R-:W-:-:S04]  /*26ea0*/  IMAD.U32 R3, RZ, RZ, UR59 ;  /* 0x0000003bff037e24 */ /* 0x000fc8000f8e00ff */
[----:B------:R-:W-:-:S04]  /*26eb0*/  IMAD R3, R3, 0x40, R10 ;  /* 0x0000004003037824 */ /* 0x000fc800078e020a */
[----:B------:R-:W-:Y:S02]  /*26ec0*/  VIADD R6, R3, 0xffffff80 ;  /* 0xffffff8003067836 */ /* 0x000fe40000000000 */
        /* <DEDUP_REMOVED lines=50> */
.L_x_3211:
[----:B------:R-:W-:Y:S05]  /*271f0*/  BSYNC B1 ;  /* 0x0000000000017941 */ /* 0x000fea0003800000 */
.L_x_3210:
[----:B------:R-:W-:-:S06]  /*27200*/  UISETP.GT.AND UP0, UPT, UR8, 0x1, UPT ;  /* 0x000000010800788c */ /* 0x000fcc000bf04270 */
[----:B------:R-:W-:-:S13]  /*27210*/  PLOP3.LUT P0, PT, PT, PT, UP0, 0x80, 0x0 ;  /* 0x000000000000781c */ /* 0x000fda0003f0f008 */
[----:B------:R-:W-:Y:S05]  /*27220*/  @P0 BRA `(.L_x_3204) ;  /* 0x00000008006c0947 */ /* 0x000fea0003800000 */
[----:B------:R-:W1:Y:S01]  /*27230*/  LDC R11, c[0x0][0xce8] ;  /* 0x00033a00ff0b7b82 */ /* 0x000e620000000800 */
        /* <DEDUP_REMOVED lines=9> */
[----:B------:R-:W-:Y:S01]  /*272d0*/  IMAD R3, R157, 0x20, R207 ;  /* 0x000000209d037824 */ /* 0x000fe200078e02cf */
[----:B------:R-:W-:Y:S01]  /*272e0*/  ISETP.GE.AND P2, PT, R155, UR16, PT ;  /* 0x000000109b007c0c */ /* 0x000fe2000bf46270 */
[----:B------:R-:W-:Y:S01]  /*272f0*/  IMAD.SHL.U32 R9, R6, 0x2, RZ ;  /* 0x0000000206097824 */ /* 0x000fe200078e00ff */
[----:B------:R-:W-:Y:S01]  /*27300*/  UIADD3 UR11, UR11, UR8, URZ ;  /* 0x000000080b0b7290 */ /* 0x000fe2000fffe03f */
[----:B------:R-:W-:Y:S01]  /*27310*/  IMAD.U32 R8, RZ, RZ, UR59 ;  /* 0x0000003bff087e24 */ /* 0x000fe2000f8e00ff */
[----:B------:R-:W-:Y:S01]  /*27320*/  ULDC.64 UR12, c[0x0][0xbe8] ;  /* 0x0002fa00000c7ab9 */ /* 0x000fe20000000a00 */
[----:B------:R-:W-:Y:S01]  /*27330*/  ISETP.GE.AND P1, PT, R154, UR16, PT ;  /* 0x000000109a007c0c */ /* 0x000fe2000bf26270 */
[----:B------:R-:W-:Y:S01]  /*27340*/  UIMAD.WIDE.U32 UR10, UR15, UR12, UR10 ;  /* 0x0000000c0f0a72a5 */ /* 0x000fe2000f8e000a */
[----:B------:R-:W-:Y:S01]  /*27350*/  LOP3.LUT R6, R9, 0x2, R4, 0xe2, !PT ;  /* 0x0000000209067812 */ /* 0x000fe200078ee204 */
[----:B------:R-:W-:Y:S01]  /*27360*/  IMAD R8, R8, 0x40, R3 ;  /* 0x0000004008087824 */ /* 0x000fe200078e0203 */
[----:B------:R-:W-:Y:S01]  /*27370*/  SEL R4, RZ, 0xffffffff, P2 ;  /* 0xffffffffff047807 */ /* 0x000fe20001000000 */
[----:B------:R-:W-:Y:S01]  /*27380*/  UIMAD UR11, UR15, UR13, UR11 ;  /* 0x0000000d0f0b72a4 */ /* 0x000fe2000f8e020b */
[----:B------:R-:W-:Y:S01]  /*27390*/  SEL R9, RZ, 0xffffffff, P1 ;  /* 0xffffffffff097807 */ /* 0x000fe20000800000 */
[----:B------:R-:W-:Y:S01]  /*273a0*/  IMAD.MOV.U32 R3, RZ, RZ, R8 ;  /* 0x000000ffff037224 */ /* 0x000fe200078e0008 */
[----:B-1----:R-:W-:Y:S01]  /*273b0*/  ISETP.NE.AND P0, PT, R11, 0x1, PT ;  /* 0x000000010b00780c */ /* 0x002fe20003f05270 */
[----:B------:R-:W-:Y:S01]  /*273c0*/  ULDC.64 UR12, c[0x0][0xbf0] ;  /* 0x0002fc00000c7ab9 */ /* 0x000fe20000000a00 */
[----:B------:R-:W-:Y:S01]  /*273d0*/  IMAD.SHL.U32 R13, R4, 0x4, RZ ;  /* 0x00000004040d7824 */ /* 0x000fe200078e00ff */
[----:B------:R-:W-:Y:S01]  /*273e0*/  UIMAD UR14, UR14, UR12, URZ ;  /* 0x0000000c0e0e72a4 */ /* 0x000fe2000f8e023f */
[----:B------:R-:W-:Y:S01]  /*273f0*/  IMAD.SHL.U32 R9, R9, 0x8, RZ ;  /* 0x0000000809097824 */ /* 0x000fe200078e00ff */
[----:B------:R-:W-:Y:S01]  /*27400*/  ISETP.GE.AND P2, PT, R209, UR16, PT ;  /* 0x00000010d1007c0c */ /* 0x000fe2000bf46270 */
[----:B------:R-:W-:Y:S01]  /*27410*/  IMAD.U32 R26, RZ, RZ, UR59 ;  /* 0x0000003bff1a7e24 */ /* 0x000fe2000f8e00ff */
[----:B------:R-:W-:Y:S01]  /*27420*/  UIMAD UR4, UR9, UR13, UR14 ;  /* 0x0000000d090472a4 */ /* 0x000fe2000f8e020e */
[----:B------:R-:W-:Y:S01]  /*27430*/  LOP3.LUT R6, R13, 0x4, R6, 0xe2, !PT ;  /* 0x000000040d067812 */ /* 0x000fe200078ee206 */
[----:B------:R-:W-:Y:S01]  /*27440*/  UIMAD.WIDE.U32 UR8, UR9, UR12, UR10 ;  /* 0x0000000c090872a5 */ /* 0x000fe2000f8e000a */
[----:B-----5:R-:W-:Y:S01]  /*27450*/  IMAD R25, R0, R11, RZ ;  /* 0x0000000b00197224 */ /* 0x020fe200078e02ff */
[----:B------:R-:W-:Y:S01]  /*27460*/  SEL R0, RZ, 0x80, P2 ;  /* 0x00000080ff007807 */ /* 0x000fe20001000000 */
[----:B------:R-:W-:Y:S01]  /*27470*/  IMAD R26, R26, 0x40, R207 ;  /* 0x000000401a1a7824 */ /* 0x000fe200078e02cf */
[----:B------:R-:W0:Y:S01]  /*27480*/  @P0 LDC R5, c[0x0][0xcec] ;  /* 0x00033b00ff050b82 */ /* 0x000e220000000800 */
[----:B------:R-:W-:Y:S01]  /*27490*/  LOP3.LUT R10, R9, 0x8, R6, 0xe2, !PT ;  /* 0x00000008090a7812 */ /* 0x000fe200078ee206 */
[----:B------:R-:W-:Y:S01]  /*274a0*/  UIADD3 UR4, UR9, UR4, URZ ;  /* 0x0000000409047290 */ /* 0x000fe2000fffe03f */
[----:B------:R-:W-:Y:S01]  /*274b0*/  BSSY B1, `(.L_x_3212) ;  /* 0x000004e000017945 */ /* 0x000fe20003800000 */
[----:B------:R-:W-:-:S02]  /*274c0*/  SHF.R.S32.HI R27, RZ, 0x1f, R209 ;  /* 0x0000001fff1b7819 */ /* 0x000fc400000114d1 */
[----:B------:R-:W-:Y:S02]  /*274d0*/  SHF.R.S32.HI R28, RZ, 0x1f, R210 ;  /* 0x0000001fff1c7819 */ /* 0x000fe400000114d2 */
[----:B------:R-:W1:Y:S01]  /*274e0*/  @P0 LDC R7, c[0x0][0xcf0] ;  /* 0x00033c00ff070b82 */ /* 0x000e620000000800 */
[----:B------:R-:W-:Y:S02]  /*274f0*/  SHF.R.S32.HI R29, RZ, 0x1f, R152 ;  /* 0x0000001fff1d7819 */ /* 0x000fe40000011498 */
[----:B------:R-:W-:Y:S02]  /*27500*/  SHF.R.S32.HI R30, RZ, 0x1f, R153 ;  /* 0x0000001fff1e7819 */ /* 0x000fe40000011499 */
[----:B------:R-:W-:Y:S02]  /*27510*/  SHF.R.S32.HI R31, RZ, 0x1f, R154 ;  /* 0x0000001fff1f7819 */ /* 0x000fe4000001149a */
[----:B------:R-:W-:Y:S02]  /*27520*/  SHF.R.S32.HI R32, RZ, 0x1f, R155 ;  /* 0x0000001fff207819 */ /* 0x000fe4000001149b */
[----:B------:R-:W-:Y:S01]  /*27530*/  SHF.R.S32.HI R33, RZ, 0x1f, R156 ;  /* 0x0000001fff217819 */ /* 0x000fe2000001149c */
[----:B0-----:R-:W-:-:S04]  /*27540*/  @P0 IMAD.HI.U32 R4, R8, R5, RZ ;  /* 0x0000000508040227 */ /* 0x001fc800078e00ff */
[----:B------:R-:W-:Y:S02]  /*27550*/  IMAD.U32 R5, RZ, RZ, UR9 ;  /* 0x00000009ff057e24 */ /* 0x000fe4000f8e00ff */
[----:B------:R-:W-:Y:S01]  /*27560*/  IMAD.U32 R5, RZ, RZ, UR4 ;  /* 0x00000004ff057e24 */ /* 0x000fe2000f8e00ff */
[----:B-1----:R-:W-:Y:S01]  /*27570*/  @P0 SHF.R.U32.HI R3, RZ, R7, R4 ;  /* 0x00000007ff030219 */ /* 0x002fe20000011604 */
[----:B------:R-:W-:Y:S01]  /*27580*/  IMAD.U32 R4, RZ, RZ, UR8 ;  /* 0x00000008ff047e24 */ /* 0x000fe2000f8e00ff */
[----:B------:R-:W-:Y:S01]  /*27590*/  ISETP.GE.AND P0, PT, R153, UR16, PT ;  /* 0x0000001099007c0c */ /* 0x000fe2000bf06270 */
[----:B------:R-:W-:Y:S01]  /*275a0*/  ULDC.64 UR8, c[0x0][0xbe0] ;  /* 0x0002f80000087ab9 */ /* 0x000fe20000000a00 */
[--C-:B------:R-:W-:Y:S01]  /*275b0*/  SHF.R.S32.HI R6, RZ, 0x1f, R3.reuse ;  /* 0x0000001fff067819 */ /* 0x100fe20000011403 */
[----:B------:R-:W-:Y:S01]  /*275c0*/  IMAD.MOV R7, RZ, RZ, -R3 ;  /* 0x000000ffff077224 */ /* 0x000fe200078e0a03 */
[----:B------:R-:W-:Y:S01]  /*275d0*/  SEL R9, RZ, 0xffffffff, P0 ;  /* 0xffffffffff097807 */ /* 0x000fe20000000000 */
[----:B------:R-:W-:Y:S01]  /*275e0*/  IMAD.WIDE.U32 R4, R3, UR8, R4 ;  /* 0x0000000803047c25 */ /* 0x000fe2000f8e0004 */
[----:B------:R-:W-:-:S03]  /*275f0*/  ISETP.GE.AND P0, PT, R152, UR16, PT ;  /* 0x0000001098007c0c */ /* 0x000fc6000bf06270 */
[----:B------:R-:W-:Y:S02]  /*27600*/  IMAD R6, R6, UR8, RZ ;  /* 0x0000000806067c24 */ /* 0x000fe4000f8e02ff */
[----:B------:R-:W-:Y:S02]  /*27610*/  IMAD R7, R11, R7, R8 ;  /* 0x000000070b077224 */ /* 0x000fe400078e0208 */
[----:B------:R-:W-:Y:S02]  /*27620*/  IMAD.SHL.U32 R13, R9, 0x10, RZ ;  /* 0x00000010090d7824 */ /* 0x000fe400078e00ff */
[----:B------:R-:W-:Y:S01]  /*27630*/  IMAD R9, R3, UR9, R6 ;  /* 0x0000000903097c24 */ /* 0x000fe2000f8e0206 */
[----:B------:R-:W-:Y:S01]  /*27640*/  SEL R6, RZ, 0xffffffff, P0 ;  /* 0xffffffffff067807 */ /* 0x000fe20000000000 */
[----:B------:R-:W-:Y:S01]  /*27650*/  ULDC.64 UR8, c[0x0][0xbd8] ;  /* 0x0002f60000087ab9 */ /* 0x000fe20000000a00 */
[----:B------:R-:W-:Y:S01]  /*27660*/  SHF.R.S32.HI R3, RZ, 0x1f, R7 ;  /* 0x0000001fff037819 */ /* 0x000fe20000011407 */
[----:B------:R-:W-:Y:S01]  /*27670*/  IMAD.IADD R5, R5, 0x1, R9 ;  /* 0x0000000105057824 */ /* 0x000fe200078e0209 */
[----:B------:R-:W-:Y:S01]  /*27680*/  LOP3.LUT R10, R13, 0x10, R10, 0xe2, !PT ;  /* 0x000000100d0a7812 */ /* 0x000fe200078ee20a */
[----:B------:R-:W-:Y:S01]  /*27690*/  IMAD.SHL.U32 R13, R6, 0x20, RZ ;  /* 0x00000020060d7824 */ /* 0x000fe200078e00ff */
[----:B------:R-:W-:Y:S01]  /*276a0*/  ISETP.GE.AND P0, PT, R210, UR16, PT ;  /* 0x00000010d2007c0c */ /* 0x000fe2000bf06270 */
[----:B------:R-:W-:-:S02]  /*276b0*/  IMAD R6, R3, UR8, RZ ;  /* 0x0000000803067c24 */ /* 0x000fc4000f8e02ff */
[----:B------:R-:W-:Y:S01]  /*276c0*/  IMAD.WIDE.U32 R4, R7, UR8, R4 ;  /* 0x0000000807047c25 */ /* 0x000fe2000f8e0004 */
[----:B------:R-:W-:-:S03]  /*276d0*/  LOP3.LUT R10, R13, 0x20, R10, 0xe2, !PT ;  /* 0x000000200d0a7812 */ /* 0x000fc600078ee20a */
[----:B------:R-:W-:Y:S01]  /*276e0*/  IMAD R3, R7, UR9, R6 ;  /* 0x0000000907037c24 */ /* 0x000fe2000f8e0206 */
[----:B------:R-:W-:Y:S01]  /*276f0*/  SEL R7, RZ, 0x40, P0 ;  /* 0x00000040ff077807 */ /* 0x000fe20000000000 */
[----:B------:R-:W-:Y:S01]  /*27700*/  ULDC.64 UR8, c[0x0][0xb80] ;  /* 0x0002e00000087ab9 */ /* 0x000fe20000000a00 */
[----:B------:R-:W-:Y:S01]  /*27710*/  ISETP.GE.AND P0, PT, R26, R25, PT ;  /* 0x000000191a00720c */ /* 0x000fe20003f06270 */
[----:B------:R-:W-:Y:S01]  /*27720*/  IMAD.IADD R3, R5, 0x1, R3 ;  /* 0x0000000105037824 */ /* 0x000fe200078e0203 */
[----:B------:R-:W-:Y:S02]  /*27730*/  LEA R20, P1, R4, UR8, 0x1 ;  /* 0x0000000804147c11 */ /* 0x000fe4000f8208ff */
[----:B------:R-:W-:Y:S02]  /*27740*/  LOP3.LUT R21, R10, R7, RZ, 0xfc, !PT ;  /* 0x000000070a157212 */ /* 0x000fe400078efcff */
[----:B------:R-:W-:Y:S01]  /*27750*/  LEA.HI.X R3, R4, UR9, R3, 0x1, P1 ;  /* 0x0000000904037c11 */ /* 0x000fe200088f0c03 */
[----:B------:R0:W1:Y:S01]  /*27760*/  SHFL.IDX PT, R6, R20, RZ, 0x181f ;  /* 0x00181fff14067589 */ /* 0x00006200000e0000 */
[----:B------:R-:W-:-:S03]  /*27770*/  LOP3.LUT R24, R21, R0, RZ, 0xfc, !PT ;  /* 0x0000000015187212 */ /* 0x000fc600078efcff */
[----:B------:R0:W2:Y:S02]  /*27780*/  SHFL.IDX PT, R7, R3, RZ, 0x181f ;  /* 0x00181fff03077589 */ /* 0x0000a400000e0000 */
[----:B------:R-:W-:Y:S05]  /*27790*/  @P0 BRA `(.L_x_3213) ;  /* 0x00000000007c0947 */ /* 0x000fea0003800000 */
        /* <DEDUP_REMOVED lines=18> */
[----:B-1----:R-:W-:-:S02]  /*278c0*/  @!P1 LEA R8, P6, R152, R6, 0x1 ;  /* 0x0000000698089211 */ /* 0x002fc400078c08ff */
        /* <DEDUP_REMOVED lines=12> */
.L_x_3213:
[----:B------:R-:W-:Y:S05]  /*27990*/  BSYNC B1 ;  /* 0x0000000000017941 */ /* 0x000fea0003800000 */
.L_x_3212:
        /* <DEDUP_REMOVED lines=9> */
[----:B------:R-:W-:-:S05]  /*27a30*/  LOP3.LUT P1, RZ, R21, 0x40, RZ, 0xc0, !PT ;  /* 0x0000004015ff7812 */ /* 0x000fca000782c0ff */
[CC--:B-1----:R-:W-:Y:S02]  /*27a40*/  @!P2 LEA R8, P0, R156.reuse, R6.reuse, 0x1 ;  /* 0x000000069c08a211 */ /* 0x0c2fe400078008ff */
[----:B---3--:R-:W-:Y:S02]  /*27a50*/  @!P3 IMAD.WIDE R4, R19, 0x2, R6 ;  /* 0x000000021304b825 */ /* 0x008fe400078e0206 */
[-C--:B------:R-:W-:Y:S02]  /*27a60*/  @!P2 LEA.HI.X R9, R156, R7.reuse, R33, 0x1, P0 ;  /* 0x000000079c09a211 */ /* 0x080fe400000f0c21 */
[----:B------:R-:W-:Y:S01]  /*27a70*/  @!P5 LEA R10, P0, R155, R6, 0x1 ;  /* 0x000000069b0ad211 */ /* 0x000fe200078008ff */
[----:B------:R1:W-:Y:S01]  /*27a80*/  @!P3 ST.E.128 desc[UR36][R4.64], RZ ;  /* 0x000000ff0400b985 */ /* 0x0003e2000c101d24 */
[----:B------:R-:W-:Y:S02]  /*27a90*/  ISETP.GE.AND P3, PT, R153, UR16, PT ;  /* 0x0000001099007c0c */ /* 0x000fe4000bf66270 */
[----:B------:R-:W-:Y:S01]  /*27aa0*/  @!P5 LEA.HI.X R11, R155, R7, R32, 0x1, P0 ;  /* 0x000000079b0bd211 */ /* 0x000fe200000f0c20 */
[----:B------:R2:W-:Y:S01]  /*27ab0*/  @!P2 ST.E.128 desc[UR36][R8.64], RZ ;  /* 0x000000ff0800a985 */ /* 0x0005e2000c101d24 */
[----:B------:R-:W-:-:S02]  /*27ac0*/  ISETP.GE.AND P2, PT, R152, UR16, PT ;  /* 0x0000001098007c0c */ /* 0x000fc4000bf46270 */
[----:B------:R-:W-:Y:S01]  /*27ad0*/  LOP3.LUT P0, RZ, R24, 0x80, RZ, 0xc0, !PT ;  /* 0x0000008018ff7812 */ /* 0x000fe2000780c0ff */
[----:B------:R2:W-:Y:S01]  /*27ae0*/  @!P5 ST.E.128 desc[UR36][R10.64], RZ ;  /* 0x000000ff0a00d985 */ /* 0x0005e2000c101d24 */
[----:B------:R-:W-:-:S04]  /*27af0*/  @!P4 LEA R12, P6, R154, R6, 0x1 ;  /* 0x000000069a0cc211 */ /* 0x000fc800078c08ff */
[----:B------:R-:W-:Y:S02]  /*27b00*/  @!P4 LEA.HI.X R13, R154, R7, R31, 0x1, P6 ;  /* 0x000000079a0dc211 */ /* 0x000fe400030f0c1f */
[----:B------:R-:W-:-:S03]  /*27b10*/  @!P3 LEA R14, P5, R153, R6, 0x1 ;  /* 0x00000006990eb211 */ /* 0x000fc600078a08ff */
[----:B------:R2:W-:Y:S01]  /*27b20*/  @!P4 ST.E.128 desc[UR36][R12.64], RZ ;  /* 0x000000ff0c00c985 */ /* 0x0005e2000c101d24 */
[-C--:B-1----:R-:W-:Y:S02]  /*27b30*/  @!P2 LEA R4, P6, R152, R6.reuse, 0x1 ;  /* 0x000000069804a211 */ /* 0x082fe400078c08ff */
[-C--:B0-----:R-:W-:Y:S02]  /*27b40*/  @P1 LEA R20, P4, R210, R6.reuse, 0x1 ;  /* 0x00000006d2141211 */ /* 0x081fe400078808ff */
        /* <DEDUP_REMOVED lines=9> */
.L_x_3204:
[----:B------:R-:W-:Y:S05]  /*27be0*/  BSYNC B0 ;  /* 0x0000000000007941 */ /* 0x000fea0003800000 */
.L_x_3196:
[----:B------:R-:W-:Y:S02]  /*27bf0*/  ULDC UR4, c[0x0][0xd3c] ;  /* 0x00034f0000047ab9 */ /* 0x000fe40000000800 */
[----:B------:R-:W-:-:S06]  /*27c00*/  UISETP.GE.AND UP0, UPT, UR6, UR4, UPT ;  /* 0x000000040600728c */ /* 0x000fcc000bf06270 */
[----:B------:R-:W-:-:S13]  /*27c10*/  PLOP3.LUT P0, PT, PT, PT, UP0, 0x80, 0x0 ;  /* 0x000000000000781c */ /* 0x000fda0003f0f008 */
[----:B------:R-:W-:Y:S05]  /*27c20*/  @!P0 BRA `(.L_x_3214) ;  /* 0xfffffd9400c88947 */ /* 0x000fea000383ffff */
[----:B------:R-:W-:Y:S05]  /*27c30*/  EXIT ;  /* 0x000000000000794d */ /* 0x000fea0003800000 */
.L_x_3065:
[----:B------:R-:W-:-:S08]  /*27c40*/  NOP ;  /* 0x0000000000007918 */ /* 0x000fd00000000000 */
[----:B0-----:R-:W0:-:S00]  /*27c50*/  USETMAXREG.DEALLOC.CTAPOOL 0x28 ;  /* 0x00000028000079c8 */ /* 0x001e0000080e0500 */
[----:B0-----:R-:W-:Y:S02]  /*27c60*/  LOP3.LUT R0, R0, 0x3, RZ, 0xc0, !PT ;  /* 0x0000000300007812 */ /* 0x001fe400078ec0ff */
[----:B------:R-:W-:-:S04]  /*27c70*/  LOP3.LUT R16, R16, 0xffdfffff, RZ, 0xc0, !PT ;  /* 0xffdfffff10107812 */ /* 0x000fc800078ec0ff */
[----:B------:R-:W0:Y:S02]  /*27c80*/  SHFL.IDX PT, R0, R0, RZ, 0x1f ;  /* 0x00001fff00007589 */ /* 0x000e2400000e0000 */
[----:B0-----:R-:W-:Y:S01]  /*27c90*/  ISETP.NE.AND P0, PT, R0, RZ, PT ;  /* 0x000000ff0000720c */ /* 0x001fe20003f05270 */
[----:B------:R-:W-:-:S12]  /*27ca0*/  IMAD.MOV.U32 R0, RZ, RZ, RZ ;  /* 0x000000ffff007224 */ /* 0x000fd800078e00ff */
        /* <DEDUP_REMOVED lines=9> */
.L_x_3215:
[----:B------:R-:W0:Y:S01]  /*27d40*/  S2R R2, SR_TID.X ;  /* 0x0000000000027919 */ /* 0x000e220000002100 */
[----:B------:R-:W-:Y:S01]  /*27d50*/  ULDC UR4, c[0x0][0xd3c] ;  /* 0x00034f0000047ab9 */ /* 0x000fe20000000800 */
[----:B------:R-:W-:Y:S01]  /*27d60*/  IMAD.MOV.U32 R9, RZ, RZ, RZ ;  /* 0x000000ffff097224 */ /* 0x000fe200078e00ff */
[----:B------:R-:W1:Y:S01]  /*27d70*/  S2UR UR6, SR_CTAID.X ;  /* 0x00000000000679c3 */ /* 0x000e620000002500 */
[----:B------:R-:W-:Y:S01]  /*27d80*/  ULDC UR5, c[0x0][0xd38] ;  /* 0x00034e0000057ab9 */ /* 0x000fe20000000800 */
[----:B0-----:R-:W-:-:S04]  /*27d90*/  LOP3.LUT R7, R2, 0x1f, RZ, 0xc0, !PT ;  /* 0x0000001f02077812 */ /* 0x001fc800078ec0ff */
[----:B------:R-:W-:-:S04]  /*27da0*/  ISETP.NE.AND P0, PT, R7, 0x1f, PT ;  /* 0x0000001f0700780c */ /* 0x000fc80003f05270 */
[----:B------:R-:W-:-:S13]  /*27db0*/  ISETP.GE.OR P1, PT, R7, UR4, !P0 ;  /* 0x0000000407007c0c */ /* 0x000fda000c726670 */
[----:B------:R-:W0:Y:S08]  /*27dc0*/  @!P1 LDC.64 R4, c[0x0][0xd80] ;  /* 0x00036000ff049b82 */ /* 0x000e300000000a00 */
[----:B------:R-:W2:Y:S01]  /*27dd0*/  @!P1 LDC.64 R2, c[0x0][0xd78] ;  /* 0x00035e00ff029b82 */ /* 0x000ea20000000a00 */
[----:B0-----:R-:W-:-:S05]  /*27de0*/  @!P1 IMAD.WIDE.U32 R4, R7, 0x4, R4 ;  /* 0x0000000407049825 */ /* 0x001fca00078e0004 */
        /* <DEDUP_REMOVED lines=26> */
[----:B0-----:R-:W-:-:S05]  /*27f90*/  IMAD R6, R6, UR5, RZ ;  /* 0x0000000506067c24 */ /* 0x001fca000f8e02ff */
[----:B-1----:R-:W-:Y:S01]  /*27fa0*/  ISETP.GT.AND P6, PT, R6, UR6, PT ;  /* 0x0000000606007c0c */ /* 0x002fe2000bfc4270 */
[----:B------:R-:W-:-:S12]  /*27fb0*/  IMAD.MOV.U32 R3, RZ, RZ, R6 ;  /* 0x000000ffff037224 */ /* 0x000fd800078e0006 */
[----:B------:R-:W-:Y:S05]  /*27fc0*/  @P6 BRA `(.L_x_3217) ;  /* 0x0000000000986947 */ /* 0x000fea0003800000 */
[----:B------:R-:W-:Y:S01]  /*27fd0*/  IMAD.MOV.U32 R6, RZ, RZ, R3 ;  /* 0x000000ffff067224 */ /* 0x000fe200078e0003 */
[----:B------:R-:W-:Y:S01]  /*27fe0*/  UMOV UR4, URZ ;  /* 0x0000003f00047c82 */ /* 0x000fe20008000000 */
[----:B------:R-:W-:-:S05]  /*27ff0*/  ULDC UR5, c[0x0][0xd38] ;  /* 0x00034e0000057ab9 */ /* 0x000fca0000000800 */
.L_x_3219:
[----:B------:R-:W0:Y:S01]  /*28000*/  LDC R0, c[0x0][0xd3c] ;  /* 0x00034f00ff007b82 */ /* 0x000e220000000800 */
[----:B------:R-:W-:-:S06]  /*28010*/  UIADD3 UR4, UR4, 0x1f, URZ ;  /* 0x0000001f04047890 */ /* 0x000fcc000fffe03f */
[----:B0-----:R-:W-:-:S13]  /*28020*/  ISETP.LE.AND P6, PT, R0, UR4, PT ;  /* 0x0000000400007c0c */ /* 0x001fda000bfc3270 */
[----:B------:R-:W-:Y:S05]  /*28030*/  @P6 BRA `(.L_x_3218) ;  /* 0x0000000800a86947 */ /* 0x000fea0003800000 */
[----:B------:R-:W-:-:S05]  /*28040*/  VIADD R9, R7, UR4 ;  /* 0x0000000407097c36 */ /* 0x000fca0008000000 */
[----:B------:R-:W-:Y:S01]  /*28050*/  ISETP.GE.OR P6, PT, R9, R0, !P0 ;  /* 0x000000000900720c */ /* 0x000fe200047c6670 */
[----:B------:R-:W-:-:S12]  /*28060*/  IMAD.MOV.U32 R0, RZ, RZ, RZ ;  /* 0x000000ffff007224 */ /* 0x000fd800078e00ff */
        /* <DEDUP_REMOVED lines=28> */
.L_x_3217:
        /* <DEDUP_REMOVED lines=13> */
.L_x_3220:
        /* <DEDUP_REMOVED lines=62> */
.L_x_3221:
        /* <DEDUP_REMOVED lines=61> */
.L_x_3222:
[----:B------:R-:W-:-:S05]  /*28ab0*/  LOP3.LUT R25, RZ, R2, RZ, 0x33, !PT ;  /* 0x00000002ff197212 */ /* 0x000fca00078e33ff */
[----:B------:R-:W-:Y:S01]  /*28ac0*/  IMAD.IADD R25, R0, 0x1, R25 ;  /* 0x0000000100197824 */ /* 0x000fe200078e0219 */
[----:B------:R-:W-:Y:S06]  /*28ad0*/  BRA `(.L_x_3223) ;  /* 0x0000000000147947 */ /* 0x000fec0003800000 */
.L_x_3218:
[----:B------:R-:W-:Y:S01]  /*28ae0*/  ULDC UR4, c[0x0][0xd3c] ;  /* 0x00034f0000047ab9 */ /* 0x000fe20000000800 */
[----:B------:R-:W-:Y:S02]  /*28af0*/  IMAD.MOV.U32 R25, RZ, RZ, RZ ;  /* 0x000000ffff197224 */ /* 0x000fe400078e00ff */
[----:B------:R-:W-:Y:S02]  /*28b00*/  IMAD.U32 R24, RZ, RZ, UR6 ;  /* 0x00000006ff187e24 */ /* 0x000fe4000f8e00ff */
[----:B------:R-:W-:Y:S02]  /*28b10*/  IMAD.MOV.U32 R26, RZ, RZ, RZ ;  /* 0x000000ffff1a7224 */ /* 0x000fe400078e00ff */
[----:B------:R-:W-:-:S07]  /*28b20*/  IMAD.U32 R27, RZ, RZ, UR4 ;  /* 0x00000004ff1b7e24 */ /* 0x000fce000f8e00ff */
.L_x_3223:
[----:B------:R-:W-:-:S13]  /*28b30*/  ISETP.NE.AND P0, PT, R7, RZ, PT ;  /* 0x000000ff0700720c */ /* 0x000fda0003f05270 */
[----:B------:R-:W0:Y:S01]  /*28b40*/  @!P0 S2R R3, SR_CgaCtaId ;  /* 0x0000000000038919 */ /* 0x000e220000008800 */
[----:B------:R-:W-:-:S04]  /*28b50*/  @!P0 MOV R0, 0x400 ;  /* 0x0000040000008802 */ /* 0x000fc80000000f00 */
[----:B0-----:R-:W-:-:S05]  /*28b60*/  @!P0 LEA R0, R3, R0, 0x18 ;  /* 0x0000000003008211 */ /* 0x001fca00078ec0ff */
[----:B------:R1:W-:Y:S01]  /*28b70*/  @!P0 STS.128 [R0+0x388d0], R24 ;  /* 0x0388d01800008388 */ /* 0x0003e20000000c00 */
[----:B------:R-:W-:Y:S06]  /*28b80*/  BAR.ARV 0x5, 0x180 ;  /* 0x0146000000007b1d */ /* 0x000fec0000002000 */
.L_x_3216:
[----:B------:R2:W-:Y:S01]  /*28b90*/  STL [R1+0x430], RZ ;  /* 0x000430ff01007387 */ /* 0x0005e20000100800 */
[----:B------:R-:W-:Y:S01]  /*28ba0*/  ULDC UR4, c[0x0][0xd3c] ;  /* 0x00034f0000047ab9 */ /* 0x000fe20000000800 */
[----:B------:R-:W-:Y:S01]  /*28bb0*/  IMAD.MOV.U32 R23, RZ, RZ, 0x1 ;  /* 0x00000001ff177424 */ /* 0x000fe200078e00ff */
[----:B0-----:R-:W-:Y:S01]  /*28bc0*/  ISETP.GE.AND P0, PT, R27, UR4, PT ;  /* 0x000000041b007c0c */ /* 0x001fe2000bf06270 */
[----:B------:R-:W-:-:S12]  /*28bd0*/  IMAD.MOV.U32 R18, RZ, RZ, RZ ;  /* 0x000000ffff127224 */ /* 0x000fd800078e00ff */
[----:B--2---:R-:W-:Y:S05]  /*28be0*/  @P0 BRA `(.L_x_3224) ;  /* 0x0000006000440947 */ /* 0x004fea0003800000 */
[----:B-1----:R-:W2:Y:S01]  /*28bf0*/  LDL R0, [R1+0x454] ;  /* 0x0004540001007983 */ /* 0x002ea20000100800 */
[----:B------:R-:W0:Y:S01]  /*28c00*/  S2UR UR5, SR_CgaCtaId ;  /* 0x00000000000579c3 */ /* 0x000e220000008800 */
[----:B------:R-:W-:Y:S01]  /*28c10*/  BSSY B8, `(.L_x_3224) ;  /* 0x000060e000087945 */ /* 0x000fe20003800000 */
[----:B------:R-:W-:Y:S01]  /*28c20*/  IMAD.MOV.U32 R23, RZ, RZ, 0x1 ;  /* 0x00000001ff177424 */ /* 0x000fe200078e00ff */
[----:B------:R-:W1:Y:S01]  /*28c30*/  S2R R5, SR_TID.X ;  /* 0x0000000000057919 */ /* 0x000e620000002100 */
[----:B------:R-:W-:Y:S01]  /*28c40*/  IMAD.MOV.U32 R18, RZ, RZ, RZ ;  /* 0x000000ffff127224 */ /* 0x000fe200078e00ff */
[----:B------:R-:W-:Y:S01]  /*28c50*/  ULDC UR39, c[0x0][0xc] ;  /* 0x0000030000277ab9 */ /* 0x000fe20000000800 */
[----:B------:R3:W-:Y:S01]  /*28c60*/  STL [R1+0x430], RZ ;  /* 0x000430ff01007387 */ /* 0x0007e20000100800 */
[C---:B-1----:R-:W-:Y:S02]  /*28c70*/  LOP3.LUT R4, R5.reuse, 0x7f, RZ, 0xc0, !PT ;  /* 0x0000007f05047812 */ /* 0x042fe400078ec0ff */
[----:B--2---:R-:W-:Y:S01]  /*28c80*/  R2UR UR4, R0 ;  /* 0x00000000000472ca */ /* 0x004fe200000e0000 */
[----:B------:R-:W-:-:S05]  /*28c90*/  IMAD.SHL.U32 R0, R5, 0x8, RZ ;  /* 0x0000000805007824 */ /* 0x000fca00078e00ff */
[----:B------:R-:W-:-:S04]  /*28ca0*/  LOP3.LUT R2, R0, 0x1f8, RZ, 0xc0, !PT ;  /* 0x000001f800027812 */ /* 0x000fc800078ec0ff */
[----:B------:R-:W-:Y:S01]  /*28cb0*/  LOP3.LUT R3, R2, 0x38, R5, 0x78, !PT ;  /* 0x0000003802037812 */ /* 0x000fe200078e7805 */
[----:B------:R-:W-:Y:S01]  /*28cc0*/  IMAD.SHL.U32 R2, R5, 0x10, RZ ;  /* 0x0000001005027824 */ /* 0x000fe200078e00ff */
[----:B------:R-:W-:Y:S01]  /*28cd0*/  SHF.R.U32.HI R5, RZ, 0x3, R4 ;  /* 0x00000003ff057819 */ /* 0x000fe20000011604 */
[----:B------:R-:W-:Y:S01]  /*28ce0*/  ULOP3.LUT UR38, UR4, 0x2, URZ, 0xfc, !UPT ;  /* 0x0000000204267892 */ /* 0x000fe2000f8efc3f */
[----:B------:R-:W-:Y:S02]  /*28cf0*/  LOP3.LUT R4, R0, 0x38, RZ, 0xc0, !PT ;  /* 0x0000003800047812 */ /* 0x000fe400078ec0ff */
[----:B------:R-:W-:Y:S01]  /*28d00*/  UMOV UR4, 0x400 ;  /* 0x0000040000047882 */ /* 0x000fe20000000000 */
[----:B------:R-:W-:Y:S01]  /*28d10*/  LOP3.LUT R34, R3, 0x200, R0, 0xf8, !PT ;  /* 0x0000020003227812 */ /* 0x000fe200078ef800 */
[----:B0-----:R-:W-:Y:S01]  /*28d20*/  ULEA UR4, UR5, UR4, 0x18 ;  /* 0x0000000405047291 */ /* 0x001fe2000f8ec03f */
[----:B------:R-:W-:Y:S02]  /*28d30*/  LOP3.LUT R2, R5, 0x70, R2, 0xf8, !PT ;  /* 0x0000007005027812 */ /* 0x000fe400078ef802 */
[----:B------:R-:W-:-:S02]  /*28d40*/  LOP3.LUT R0, R4, 0x40, RZ, 0xfc, !PT ;  /* 0x0000004004007812 */ /* 0x000fc400078efcff */
[C---:B------:R-:W-:Y:S01]  /*28d50*/  LOP3.LUT R3, R4.reuse, 0x80, RZ, 0xfc, !PT ;  /* 0x0000008004037812 */ /* 0x040fe200078efcff */
[----:B------:R-:W-:Y:S01]  /*28d60*/  IMAD.U32 R17, RZ, RZ, UR4 ;  /* 0x00000004ff117e24 */ /* 0x000fe2000f8e00ff */
[C---:B------:R-:W-:Y:S02]  /*28d70*/  LOP3.LUT R2, R4.reuse, 0xc0, RZ, 0xfc, !PT ;  /* 0x000000c004027812 */ /* 0x040fe400078efcff */
[----:B------:R-:W-:Y:S01]  /*28d80*/  LOP3.LUT R0, R4, 0x100, RZ, 0xfc, !PT ;  /* 0x0000010004007812 */ /* 0x000fe200078efcff */
[----:B------:R-:W-:Y:S01]  /*28d90*/  IMAD R19, R34, 0x2, R17 ;  /* 0x0000000222137824 */ /* 0x000fe200078e0211 */
[C---:B------:R-:W-:Y:S02]  /*28da0*/  LOP3.LUT R3, R4.reuse, 0x140, RZ, 0xfc, !PT ;  /* 0x0000014004037812 */ /* 0x040fe400078efcff */
[C---:B------:R-:W-:Y:S02]  /*28db0*/  LOP3.LUT R2, R4.reuse, 0x180, RZ, 0xfc, !PT ;  /* 0x0000018004027812 */ /* 0x040fe400078efcff */
[----:B---3--:R-:W-:-:S07]  /*28dc0*/  LOP3.LUT R0, R4, 0x1c0, RZ, 0xfc, !PT ;  /* 0x000001c004007812 */ /* 0x008fce00078efcff */
.L_x_3301:
[----:B------:R-:W-:Y:S05]  /*28dd0*/  YIELD ;  /* 0x0000000000007946 */ /* 0x000fea0003800000 */
[----:B------:R-:W-:Y:S01]  /*28de0*/  ULDC.64 UR4, c[0x0][0xb20] ;  /* 0x0002c80000047ab9 */ /* 0x000fe20000000a00 */
[----:B------:R-:W-:Y:S01]  /*28df0*/  IMAD.MOV.U32 R32, RZ, RZ, RZ ;  /* 0x000000ffff207224 */ /* 0x000fe200078e00ff */
[----:B------:R-:W-:-:S04]  /*28e00*/  ISETP.NE.U32.AND P0, PT, RZ, UR4, PT ;  /* 0x00000004ff007c0c */ /* 0x000fc8000bf05070 */
[----:B------:R-:W-:Y:S01]  /*28e10*/  ISETP.NE.AND.EX P0, PT, RZ, UR5, PT, P0 ;  /* 0x00000005ff007c0c */ /* 0x000fe2000bf05300 */
[----:B------:R-:W-:-:S12]  /*28e20*/  ULDC.64 UR4, c[0x0][0xb10] ;  /* 0x0002c40000047ab9 */ /* 0x000fd80000000a00 */
[----:B------:R-:W0:Y:S02]  /*28e30*/  @P0 LDC.64 R2, c[0x0][0xb20] ;  /* 0x0002c800ff020b82 */ /* 0x000e240000000a00 */
[----:B0-----:R-:W-:-:S05]  /*28e40*/  @P0 IMAD.WIDE R2, R27, 0x4, R2 ;  /* 0x000000041b020825 */ /* 0x001fca00078e0202 */
[----:B------:R0:W5:Y:S01]  /*28e50*/  @P0 LDG.E R32, desc[UR36][R2.64] ;  /* 0x0000002402200981 */ /* 0x000162000c1e1900 */
[----:B------:R-:W-:Y:S01]  /*28e60*/  ISETP.NE.U32.AND P0, PT, RZ, UR4, PT ;  /* 0x00000004ff007c0c */ /* 0x000fe2000bf05070 */
[----:B------:R-:W-:Y:S01]  /*28e70*/  IMAD.MOV.U32 R35, RZ, RZ, RZ ;  /* 0x000000ffff237224 */ /* 0x000fe200078e00ff */
[----:B------:R-:W-:Y:S02]  /*28e80*/  LOP3.LUT R16, R16, 0xffffffbf, RZ, 0xc0, !PT ;  /* 0xffffffbf10107812 */ /* 0x000fe400078ec0ff */
[----:B------:R-:W-:Y:S01]  /*28e90*/  ISETP.NE.AND.EX P1, PT, RZ, UR5, PT, P0 ;  /* 0x00000005ff007c0c */ /* 0x000fe2000bf25300 */
[----:B------:R-:W-:Y:S02]  /*28ea0*/  ULDC.64 UR4, c[0x0][0xaf8] ;  /* 0x0002be0000047ab9 */ /* 0x000fe40000000a00 */
[----:B------:R-:W-:Y:S01]  /*28eb0*/  ISETP.NE.U32.AND P0, PT, RZ, UR4, PT ;  /* 0x00000004ff007c0c */ /* 0x000fe2000bf05070 */
[----:B0-----:R-:W0:Y:S03]  /*28ec0*/  LDC.64 R2, c[0x0][0xaf8] ;  /* 0x0002be00ff027b82 */ /* 0x001e260000000a00 */
[----:B------:R-:W-:Y:S01]  /*28ed0*/  ISETP.NE.AND.EX P2, PT, RZ, UR5, PT, P0 ;  /* 0x00000005ff007c0c */ /* 0x000fe2000bf45300 */
[----:B------:R-:W-:-:S05]  /*28ee0*/  ULDC.64 UR4, c[0x0][0x418] ;  /* 0x0001060000047ab9 */ /* 0x000fca0000000a00 */
[----:B-1----:R-:W1:Y:S07]  /*28ef0*/  @P1 LDC.64 R4, c[0x0][0xb10] ;  /* 0x0002c400ff041b82 */ /* 0x002e6e0000000a00 */
[----:B------:R-:W-:Y:S01]  /*28f00*/  @P2 LOP3.LUT R16, R16, 0x40, RZ, 0xfc, !PT ;  /* 0x0000004010102812 */ /* 0x000fe200078efcff */
[----:B0-----:R-:W-:-:S05]  /*28f10*/  IMAD.WIDE R2, R27, 0x4, R2 ;  /* 0x000000041b027825 */ /* 0x001fca00078e0202 */
[----:B------:R0:W5:Y:S01]  /*28f20*/  @P2 LDG.E R35, desc[UR36][R2.64] ;  /* 0x0000002402232981 */ /* 0x000162000c1e1900 */
[----:B-1----:R-:W-:-:S05]  /*28f30*/  @P1 IMAD.WIDE R4, R27, 0x4, R4 ;  /* 0x000000041b041825 */ /* 0x002fca00078e0204 */
[----:B--2---:R-:W2:Y:S01]  /*28f40*/  @P1 LDG.E R0, desc[UR36][R4.64] ;  /* 0x0000002404001981 */ /* 0x004ea2000c1e1900 */
        /* <DEDUP_REMOVED lines=10> */
[----:B0-----:R-:W-:-:S05]  /*28ff0*/  IMAD.U32 R0, RZ, RZ, UR4 ;  /* 0x00000004ff007e24 */ /* 0x001fca000f8e00ff */
[----:B------:R1:W-:Y:S01]  /*29000*/  STL [R1+0x410], R0 ;  /* 0x0004100001007387 */ /* 0x0003e20000100800 */
[----:B------:R-:W-:Y:S05]  /*29010*/  @!P2 BRA `(.L_x_3225) ;  /* 0x000000000010a947 */ /* 0x000fea0003800000 */
[----:B------:R-:W2:Y:S04]  /*29020*/  LDG.E R5, desc[UR36][R2.64] ;  /* 0x0000002402057981 */ /* 0x000ea8000c1e1900 */
[----:B-1----:R-:W2:Y:S02]  /*29030*/  LDG.E R0, desc[UR36][R2.64+0x4] ;  /* 0x0000042402007981 */ /* 0x002ea4000c1e1900 */
[----:B--2---:R-:W-:-:S05]  /*29040*/  IMAD.IADD R0, R0, 0x1, -R5 ;  /* 0x0000000100007824 */ /* 0x004fca00078e0a05 */
[----:B------:R2:W-:Y:S02]  /*29050*/  STL [R1+0x410], R0 ;  /* 0x0004100001007387 */ /* 0x0005e40000100800 */
.L_x_3225:
[----:B------:R-:W-:Y:S02]  /*29060*/  ULDC.64 UR4, c[0x0][0xb18] ;  /* 0x0002c60000047ab9 */ /* 0x000fe40000000a00 */
[----:B------:R-:W-:-:S04]  /*29070*/  ISETP.NE.U32.AND P0, PT, RZ, UR4, PT ;  /* 0x00000004ff007c0c */ /* 0x000fc8000bf05070 */
[----:B------:R-:W-:-:S13]  /*29080*/  ISETP.NE.AND.EX P0, PT, RZ, UR5, PT, P0 ;  /* 0x00000005ff007c0c */ /* 0x000fda000bf05300 */
[----:B------:R-:W-:Y:S05]  /*29090*/  @!P0 BRA `(.L_x_3226) ;  /* 0x0000000000108947 */ /* 0x000fea0003800000 */
[----:B0-----:R-:W0:Y:S02]  /*290a0*/  LDC.64 R2, c[0x0][0xb18] ;  /* 0x0002c600ff027b82 */ /* 0x001e240000000a00 */
[----:B0-----:R-:W-:-:S05]  /*290b0*/  IMAD.WIDE R2, R27, 0x4, R2 ;  /* 0x000000041b027825 */ /* 0x001fca00078e0202 */
[----:B------:R0:W5:Y:S01]  /*290c0*/  LDG.E R7, desc[UR36][R2.64] ;  /* 0x0000002402077981 */ /* 0x000162000c1e1900 */
[----:B------:R-:W-:Y:S05]  /*290d0*/  BRA `(.L_x_3227) ;  /* 0x0000000000247947 */ /* 0x000fea0003800000 */
.L_x_3226:
[----:B------:R-:W-:Y:S02]  /*290e0*/  ULDC.64 UR4, c[0x0][0xb00] ;  /* 0x0002c00000047ab9 */ /* 0x000fe40000000a00 */
[----:B------:R-:W-:-:S04]  /*290f0*/  ISETP.NE.U32.AND P0, PT, RZ, UR4, PT ;  /* 0x00000004ff007c0c */ /* 0x000fc8000bf05070 */
[----:B------:R-:W-:-:S13]  /*29100*/  ISETP.NE.AND.EX P0, PT, RZ, UR5, PT, P0 ;  /* 0x00000005ff007c0c */ /* 0x000fda000bf05300 */
[----:B------:R-:W-:Y:S05]  /*29110*/  @!P0 BRA `(.L_x_3227) ;  /* 0x0000000000148947 */ /* 0x000fea0003800000 */
[----:B0-----:R-:W0:Y:S02]  /*29120*/  LDC.64 R2, c[0x0][0xb00] ;  /* 0x0002c000ff027b82 */ /* 0x001e240000000a00 */
[----:B0-----:R-:W-:-:S05]  /*29130*/  IMAD.WIDE R2, R27, 0x4, R2 ;  /* 0x000000041b027825 */ /* 0x001fca00078e0202 */
[----:B------:R-:W3:Y:S04]  /*29140*/  LDG.E R7, desc[UR36][R2.64] ;  /* 0x0000002402077981 */ /* 0x000ee8000c1e1900 */
[----:B-12---:R-:W3:Y:S02]  /*29150*/  LDG.E R0, desc[UR36][R2.64+0x4] ;  /* 0x0000042402007981 */ /* 0x006ee4000c1e1900 */
[----:B---3--:R-:W-:-:S07]  /*29160*/  IMAD.IADD R7, R0, 0x1, -R7 ;  /* 0x0000000100077824 */ /* 0x008fce00078e0a07 */
.L_x_3227:
[----:B------:R-:W3:Y:S01]  /*29170*/  LDL R6, [R1+0x410] ;  /* 0x0004100001067983 */ /* 0x000ee20000100800 */
[----:B012---:R-:W0:Y:S01]  /*29180*/  LDC R0, c[0x0][0x448] ;  /* 0x00011200ff007b82 */ /* 0x007e220000000800 */
[----:B------:R-:W-:Y:S01]  /*29190*/  IMAD.SHL.U32 R37, R25, 0x40, RZ ;  /* 0x0000004019257824 */ /* 0x000fe200078e00ff */
[----:B------:R-:W-:Y:S01]  /*291a0*/  LOP3.LUT R16, R16, 0xffffefff, RZ, 0xc0, !PT ;  /* 0xffffefff10107812 */ /* 0x000fe200078ec0ff */
[----:B-----5:R-:W-:Y:S02]  /*291b0*/  IMAD.IADD R25, R7, 0x1, -R32 ;  /* 0x0000000107197824 */ /* 0x020fe400078e0a20 */
[----:B------:R-:W-:-:S03]  /*291c0*/  VIADD R4, R37, 0x3f ;  /* 0x0000003f25047836 */ /* 0x000fc60000000000 */
[----:B------:R-:W1:Y:S01]  /*291d0*/  LDC.64 R2, c[0x0][0xad8] ;  /* 0x0002b600ff027b82 */ /* 0x000e620000000a00 */
[----:B0-----:R-:W-:Y:S02]  /*291e0*/  ISETP.NE.AND P2, PT, R0, 0x1, PT ;  /* 0x000000010000780c */ /* 0x001fe40003f45270 */
[----:B-1----:R-:W-:-:S11]  /*291f0*/  ISETP.GE.AND P1, PT, R3, 0x1, PT ;  /* 0x000000010300780c */ /* 0x002fd60003f26270 */
[----:B------:R-:W0:Y:S01]  /*29200*/  @P2 LDC R5, c[0x0][0x44c] ;  /* 0x00011300ff052b82 */ /* 0x000e220000000800 */
[----:B------:R-:W-:-:S07]  /*29210*/  @P2 LOP3.LUT R16, R16, 0x1000, RZ, 0xfc, !PT ;  /* 0x0000100010102812 */ /* 0x000fce00078efcff */
[----:B------:R-:W1:Y:S01]  /*29220*/  @P2 LDC R0, c[0x0][0x450] ;  /* 0x00011400ff002b82 */ /* 0x000e620000000800 */
[----:B0-----:R-:W-:-:S05]  /*29230*/  @P2 IMAD.HI.U32 R5, R4, R5, RZ ;  /* 0x0000000504052227 */ /* 0x001fca00078e00ff */
[----:B-1----:R-:W-:Y:S02]  /*29240*/  @P2 SHF.R.U32.HI R4, RZ, R0, R5 ;  /* 0x00000000ff042219 */ /* 0x002fe40000011605 */
[----:B---3--:R-:W-:-:S05]  /*29250*/  IADD3 R5, R25, 0x1, -R6 ;  /* 0x0000000119057810 */ /* 0x008fca0007ffe806 */
        /* <DEDUP_REMOVED lines=14> */
.L_x_3230:
[----:B------:R-:W-:-:S13]  /*29340*/  ISETP.NE.AND P0, PT, R3, 0x1, PT ;  /* 0x000000010300780c */ /* 0x000fda0003f05270 */
[----:B------:R-:W0:Y:S02]  /*29350*/  @P0 LDC.64 R4, c[0x0][0xae0] ;  /* 0x0002b800ff040b82 */ /* 0x000e240000000a00 */
[----:B0-----:R-:W-:-:S05]  /*29360*/  @P0 IMAD.HI.U32 R4, R0, R4, RZ ;  /* 0x0000000400040227 */ /* 0x001fca00078e00ff */
[----:B------:R-:W-:-:S07]  /*29370*/  @P0 SHF.R.U32.HI R0, RZ, R5, R4 ;  /* 0x00000005ff000219 */ /* 0x000fce0000011604 */
.L_x_3231:
[----:B------:R-:W-:Y:S05]  /*29380*/  BSYNC B0 ;  /* 0x0000000000007941 */ /* 0x000fea0003800000 */
.L_x_3229:
[----:B------:R-:W-:-:S05]  /*29390*/  IMAD R5, R0, R3, R3 ;  /* 0x0000000300057224 */ /* 0x000fca00078e0203 */
[----:B------:R-:W-:-:S07]  /*293a0*/  VIMNMX R2, R2, R5, PT ;  /* 0x0000000502027248 */ /* 0x000fce0003fe0100 */
.L_x_3228:
[----:B------:R-:W0:Y:S01]  /*293b0*/  @P2 LDC R0, c[0x0][0x44c] ;  /* 0x00011300ff002b82 */ /* 0x000e220000000800 */
[----:B------:R-:W-:Y:S01]  /*293c0*/  VIADD R2, R2, 0x3f ;  /* 0x0000003f02027836 */ /* 0x000fe20000000000 */
[----:B------:R-:W-:Y:S01]  /*293d0*/  ULDC UR4, c[0x0][0xad4] ;  /* 0x0002b50000047ab9 */ /* 0x000fe20000000800 */
[----:B------:R-:W-:-:S05]  /*293e0*/  IMAD.MOV.U32 R4, RZ, RZ, R37 ;  /* 0x000000ffff047224 */ /* 0x000fca00078e0025 */
[----:B------:R-:W1:Y:S01]  /*293f0*/  @P2 LDC R5, c[0x0][0x450] ;  /* 0x00011400ff052b82 */ /* 0x000e620000000800 */
[----:B0-----:R-:W-:-:S05]  /*29400*/  @P2 IMAD.HI.U32 R0, R37, R0, RZ ;  /* 0x0000000025002227 */ /* 0x001fca00078e00ff */
        /* <DEDUP_REMOVED lines=22> */
.L_x_3234:
[----:B------:R-:W-:-:S13]  /*29570*/  ISETP.NE.AND P0, PT, R3, 0x1, PT ;  /* 0x000000010300780c */ /* 0x000fda0003f05270 */
[----:B------:R-:W0:Y:S02]  /*29580*/  @P0 LDC.64 R4, c[0x0][0xae0] ;  /* 0x0002b800ff040b82 */ /* 0x000e240000000a00 */
[----:B0-----:R-:W-:-:S05]  /*29590*/  @P0 IMAD.HI.U32 R4, R6, R4, RZ ;  /* 0x0000000406040227 */ /* 0x001fca00078e00ff */
[----:B------:R-:W-:-:S07]  /*295a0*/  @P0 SHF.R.U32.HI R6, RZ, R5, R4 ;  /* 0x00000005ff060219 */ /* 0x000fce0000011604 */
.L_x_3235:
[----:B------:R-:W-:Y:S05]  /*295b0*/  BSYNC B0 ;  /* 0x0000000000007941 */ /* 0x000fea0003800000 */
.L_x_3233:
[----:B------:R-:W-:-:S05]  /*295c0*/  IMAD R3, R6, R3, RZ ;  /* 0x0000000306037224 */ /* 0x000fca00078e02ff */
[----:B------:R-:W-:-:S07]  /*295d0*/  VIMNMX R2, R2, R3, !PT ;  /* 0x0000000302027248 */ /* 0x000fce0007fe0100 */
.L_x_3232:
        /* <DEDUP_REMOVED lines=43> */
.L_x_3237:
[----:B------:R-:W-:Y:S05]  /*29890*/  BSYNC B0 ;  /* 0x0000000000007941 */ /* 0x000fea0003800000 */
.L_x_3236:
        /* <DEDUP_REMOVED lines=23> */
.L_x_3239:
        /* <DEDUP_REMOVED lines=20> */
.L_x_3242:
[----:B------:R-:W-:Y:S05]  /*29b50*/  BSYNC B6 ;  /* 0x0000000000067941 */ /* 0x000fea0003800000 */
.L_x_3241:
        /* <DEDUP_REMOVED lines=20> */
.L_x_3245:
        /* <DEDUP_REMOVED lines=15> */
.L_x_3244:
[----:B------:R-:W-:Y:S05]  /*29d90*/  BSYNC B6 ;  /* 0x0000000000067941 */ /* 0x000fea0003800000 */
.L_x_3243:
[----:B------:R-:W-:Y:S01]  /*29da0*/  ULDC.64 UR4, c[0x0][0xaf0] ;  /* 0x0002bc0000047ab9 */ /* 0x000fe20000000a00 */
[----:B------:R-:W0:Y:S01]  /*29db0*/  S2R R21, SR_TID.X ;  /* 0x0000000000157919 */ /* 0x000e220000002100 */
[----:B------:R-:W-:Y:S01]  /*29dc0*/  ISETP.NE.U32.AND P0, PT, RZ, UR4, PT ;  /* 0x00000004ff007c0c */ /* 0x000fe2000bf05070 */
[----:B------:R-:W-:Y:S01]  /*29dd0*/  IMAD.MOV.U32 R28, RZ, RZ, R27 ;  /* 0x000000ffff1c7224 */ /* 0x000fe200078e001b */
[----:B------:R-:W-:Y:S01]  /*29de0*/  ULDC UR4, c[0x0][0x320] ;  /* 0x0000c80000047ab9 */ /* 0x000fe20000000800 */
[----:B------:R-:W1:Y:S01]  /*29df0*/  S2R R22, SR_TID.X ;  /* 0x0000000000167919 */ /* 0x000e620000002100 */
[----:B------:R-:W-:Y:S01]  /*29e00*/  ISETP.NE.AND.EX P0, PT, RZ, UR5, PT, P0 ;  /* 0x00000005ff007c0c */ /* 0x000fe2000bf05300 */
[----:B------:R-:W2:-:S12]  /*29e10*/  LDC R20, c[0x0][0x430] ;  /* 0x00010c00ff147b82 */ /* 0x000e980000000800 */
[----:B------:R-:W3:Y:S01]  /*29e20*/  @P0 LDC.64 R2, c[0x0][0xaf0] ;  /* 0x0002bc00ff020b82 */ /* 0x000ee20000000a00 */
[----:B0-----:R-:W-:-:S05]  /*29e30*/  IMAD.SHL.U32 R29, R21, 0x8, RZ ;  /* 0x00000008151d7824 */ /* 0x001fca00078e00ff */
[----:B------:R-:W-:Y:S01]  /*29e40*/  LOP3.LUT R29, R29, 0x38, RZ, 0xc0, !PT ;  /* 0x000000381d1d7812 */ /* 0x000fe200078ec0ff */
[----:B-1----:R-:W-:-:S03]  /*29e50*/  IMAD.SHL.U32 R21, R22, 0x8, RZ ;  /* 0x0000000816157824 */ /* 0x002fc600078e00ff */
[----:B------:R-:W-:Y:S01]  /*29e60*/  LOP3.LUT R33, R29, 0x40, RZ, 0xfc, !PT ;  /* 0x000000401d217812 */ /* 0x000fe200078efcff */
[----:B---3--:R-:W-:Y:S01]  /*29e70*/  @P0 IMAD.WIDE R2, R27, 0x4, R2 ;  /* 0x000000041b020825 */ /* 0x008fe200078e0202 */
[C---:B------:R-:W-:Y:S02]  /*29e80*/  LOP3.LUT R0, R29.reuse, 0x180, RZ, 0xfc, !PT ;  /* 0x000001801d007812 */ /* 0x040fe400078efcff */
[----:B------:R-:W-:Y:S02]  /*29e90*/  LOP3.LUT R29, R29, 0x1c0, RZ, 0xfc, !PT ;  /* 0x000001c01d1d7812 */ /* 0x000fe400078efcff */
[----:B------:R-:W-:Y:S01]  /*29ea0*/  ISETP.GE.AND P3, PT, R33, UR4, PT ;  /* 0x0000000421007c0c */ /* 0x000fe2000bf66270 */
[----:B------:R0:W5:Y:S01]  /*29eb0*/  @P0 LDG.E R28, desc[UR36][R2.64] ;  /* 0x00000024021c0981 */ /* 0x000162000c1e1900 */
[----:B------:R-:W-:Y:S01]  /*29ec0*/  ISETP.GE.AND P0, PT, R29, UR4, PT ;  /* 0x000000041d007c0c */ /* 0x000fe2000bf06270 */
[C---:B------:R-:W-:Y:S01]  /*29ed0*/  IMAD.SHL.U32 R29, R22.reuse, 0x8, RZ ;  /* 0x00000008161d7824 */ /* 0x040fe200078e00ff */
[----:B------:R-:W-:Y:S01]  /*29ee0*/  LOP3.LUT R21, R21, 0x38, RZ, 0xc0, !PT ;  /* 0x0000003815157812 */ /* 0x000fe200078ec0ff */
[----:B------:R-:W-:Y:S01]  /*29ef0*/  IMAD.SHL.U32 R22, R22, 0x8, RZ ;  /* 0x0000000816167824 */ /* 0x000fe200078e00ff */
[----:B------:R-:W-:Y:S01]  /*29f00*/  LOP3.LUT R16, R16, 0xfffffdff, RZ, 0xc0, !PT ;  /* 0xfffffdff10107812 */ /* 0x000fe200078ec0ff */
[----:B------:R-:W-:Y:S01]  /*29f10*/  UMOV UR5, 0xffffffff ;  /* 0xffffffff00057882 */ /* 0x000fe20000000000 */
[----:B------:R-:W-:-:S02]  /*29f20*/  LOP3.LUT R29, R29, 0x38, RZ, 0xc0, !PT ;  /* 0x000000381d1d7812 */ /* 0x000fc400078ec0ff */
[----:B------:R-:W-:Y:S02]  /*29f30*/  ISETP.GE.AND P2, PT, R21, UR4, PT ;  /* 0x0000000415007c0c */ /* 0x000fe4000bf46270 */
[----:B------:R-:W-:Y:S02]  /*29f40*/  LOP3.LUT R29, R29, 0x80, RZ, 0xfc, !PT ;  /* 0x000000801d1d7812 */ /* 0x000fe400078efcff */
[----:B------:R-:W-:Y:S02]  /*29f50*/  @P3 LOP3.LUT R16, R16, 0x200, RZ, 0xfc, !PT ;  /* 0x0000020010103812 */ /* 0x000fe400078efcff */
[----:B------:R-:W-:Y:S02]  /*29f60*/  LOP3.LUT R22, R22, 0x38, RZ, 0xc0, !PT ;  /* 0x0000003816167812 */ /* 0x000fe400078ec0ff */
[----:B------:R-:W-:Y:S02]  /*29f70*/  ISETP.GE.AND P5, PT, R29, UR4, PT ;  /* 0x000000041d007c0c */ /* 0x000fe4000bfa6270 */
[----:B------:R-:W-:-:S02]  /*29f80*/  LOP3.LUT R16, R16, 0xfffffbff, RZ, 0xc0, !PT ;  /* 0xfffffbff10107812 */ /* 0x000fc400078ec0ff */
[----:B------:R-:W-:Y:S02]  /*29f90*/  LOP3.LUT R22, R22, 0xc0, RZ, 0xfc, !PT ;  /* 0x000000c016167812 */ /* 0x000fe400078efcff */
[----:B------:R-:W-:Y:S02]  /*29fa0*/  @P2 LOP3.LUT R16, R16, 0x400, RZ, 0xfc, !PT ;  /* 0x0000040010102812 */ /* 0x000fe400078efcff */
[----:B------:R-:W-:Y:S02]  /*29fb0*/  ISETP.GE.AND P4, PT, R22, UR4, PT ;  /* 0x0000000416007c0c */ /* 0x000fe4000bf86270 */
[----:B------:R-:W-:Y:S02]  /*29fc0*/  LOP3.LUT R16, R16, 0xffffffdf, RZ, 0xc0, !PT ;  /* 0xffffffdf10107812 */ /* 0x000fe400078ec0ff */
[C---:B------:R-:W-:Y:S02]  /*29fd0*/  LOP3.LUT R22, R21.reuse, 0x100, RZ, 0xfc, !PT ;  /* 0x0000010015167812 */ /* 0x040fe400078efcff */
[----:B------:R-:W-:-:S02]  /*29fe0*/  LOP3.LUT R21, R21, 0x140, RZ, 0xfc, !PT ;  /* 0x0000014015157812 */ /* 0x000fc400078efcff */
[----:B------:R-:W-:Y:S02]  /*29ff0*/  @P5 LOP3.LUT R16, R16, 0x20, RZ, 0xfc, !PT ;  /* 0x0000002010105812 */ /* 0x000fe400078efcff */
[----:B------:R-:W-:Y:S02]  /*2a000*/  ISETP.GE.AND P2, PT, R21, UR4, PT ;  /* 0x0000000415007c0c */ /* 0x000fe4000bf46270 */
[----:B------:R-:W-:Y:S02]  /*2a010*/  LOP3.LUT R16, R16, 0xffffffef, RZ, 0xc0, !PT ;  /* 0xffffffef10107812 */ /* 0x000fe400078ec0ff */
[----:B------:R-:W-:Y:S02]  /*2a020*/  ISETP.GE.AND P3, PT, R22, UR4, PT ;  /* 0x0000000416007c0c */ /* 0x000fe4000bf66270 */
[----:B------:R-:W-:Y:S02]  /*2a030*/  @P4 LOP3.LUT R16, R16, 0x10, RZ, 0xfc, !PT ;  /* 0x0000001010104812 */ /* 0x000fe400078efcff */
[----:B------:R-:W-:-:S02]  /*2a040*/  ISETP.GE.AND P1, PT, R0, UR4, PT ;  /* 0x0000000400007c0c */ /* 0x000fc4000bf26270 */
[----:B------:R-:W-:Y:S02]  /*2a050*/  LOP3.LUT R16, R16, 0xfffffffb, RZ, 0xc0, !PT ;  /* 0xfffffffb10107812 */ /* 0x000fe400078ec0ff */
[----:B------:R-:W-:Y:S02]  /*2a060*/  SEL R6, RZ, 0x40, P1 ;  /* 0x00000040ff067807 */ /* 0x000fe40000800000 */
[----:B------:R-:W-:Y:S02]  /*2a070*/  @P2 LOP3.LUT R16, R16, 0x4, RZ, 0xfc, !PT ;  /* 0x0000000410102812 */ /* 0x000fe400078efcff */
[----:B------:R-:W-:Y:S02]  /*2a080*/  SEL R29, RZ, 0x80, P0 ;  /* 0x00000080ff1d7807 */ /* 0x000fe40000000000 */
[----:B------:R-:W-:Y:S02]  /*2a090*/  LOP3.LUT R16, R16, 0xfffffff7, RZ, 0xc0, !PT ;  /* 0xfffffff710107812 */ /* 0x000fe400078ec0ff */
[----:B------:R-:W-:-:S02]  /*2a0a0*/  LEA R0, R30, 0xffffffc0, 0x6 ;  /* 0xffffffc01e007811 */ /* 0x000fc400078e30ff */
[----:B------:R-:W-:Y:S01]  /*2a0b0*/  @P3 LOP3.LUT R16, R16, 0x8, RZ, 0xfc, !PT ;  /* 0x0000000810103812 */ /* 0x000fe200078efcff */
[----:B0-2---:R-:W-:Y:S06]  /*2a0c0*/  BRA.DIV UR5, `(.L_x_3246) ;  /* 0x0000005205a47947 */ /* 0x005fec000b800000 */
.L_x_3319:
[----:B------:R-:W0:Y:S01]  /*2a0d0*/  S2R R2, SR_TID.X ;  /* 0x0000000000027919 */ /* 0x000e220000002100 */
[----:B------:R-:W-:Y:S01]  /*2a0e0*/  ISETP.NE.AND P1, PT, R20, 0x1, PT ;  /* 0x000000011400780c */ /* 0x000fe20003f25270 */
[----:B------:R-:W-:Y:S01]  /*2a0f0*/  IMAD.MOV.U32 R36, RZ, RZ, RZ ;  /* 0x000000ffff247224 */ /* 0x000fe200078e00ff */
[----:B-----5:R-:W-:Y:S01]  /*2a100*/  SHF.R.S32.HI R33, RZ, 0x1f, R28 ;  /* 0x0000001fff217819 */ /* 0x020fe2000001141c */
[----:B------:R-:W1:Y:S01]  /*2a110*/  S2R R3, SR_TID.X ;  /* 0x0000000000037919 */ /* 0x000e620000002100 */
[C---:B------:R-:W-:Y:S02]  /*2a120*/  LOP3.LUT P6, RZ, R16.reuse, 0x400, RZ, 0xc0, !PT ;  /* 0x0000040010ff7812 */ /* 0x040fe400078cc0ff */
[----:B------:R-:W-:-:S07]  /*2a130*/  LOP3.LUT R16, R16, 0xffffdfff, RZ, 0xc0, !PT ;  /* 0xffffdfff10107812 */ /* 0x000fce00078ec0ff */
[----:B------:R-:W-:Y:S02]  /*2a140*/  @P1 LOP3.LUT R16, R16, 0x2000, RZ, 0xfc, !PT ;  /* 0x0000200010101812 */ /* 0x000fe400078efcff */
[----:B0-----:R-:W-:Y:S01]  /*2a150*/  LOP3.LUT R2, R2, 0x7f, RZ, 0xc0, !PT ;  /* 0x0000007f02027812 */ /* 0x001fe200078ec0ff */
[----:B-1----:R-:W-:-:S03]  /*2a160*/  IMAD.SHL.U32 R10, R3, 0x10, RZ ;  /* 0x00000010030a7824 */ /* 0x002fc600078e00ff */
[----:B------:R-:W-:Y:S01]  /*2a170*/  SHF.R.U32.HI R2, RZ, 0x3, R2 ;  /* 0x00000003ff027819 */ /* 0x000fe20000011602 */
[----:B------:R-:W0:Y:S03]  /*2a180*/  @P1 LDC R3, c[0x0][0x434] ;  /* 0x00010d00ff031b82 */ /* 0x000e260000000800 */
[----:B------:R-:W-:-:S05]  /*2a190*/  LOP3.LUT R10, R2, 0x70, R10, 0xf8, !PT ;  /* 0x00000070020a7812 */ /* 0x000fca00078ef80a */
[----:B------:R-:W-:Y:S01]  /*2a1a0*/  IMAD.IADD R7, R10, 0x1, R0 ;  /* 0x000000010a077824 */ /* 0x000fe200078e0200 */
[----:B------:R-:W1:Y:S04]  /*2a1b0*/  @P1 LDC R2, c[0x0][0x438] ;  /* 0x00010e00ff021b82 */ /* 0x000e680000000800 */
[C---:B------:R-:W-:Y:S01]  /*2a1c0*/  ISETP.GE.AND P0, PT, R7.reuse, R25, PT ;  /* 0x000000190700720c */ /* 0x040fe20003f06270 */
[----:B------:R-:W-:-:S03]  /*2a1d0*/  IMAD.IADD R7, R7, 0x1, R32 ;  /* 0x0000000107077824 */ /* 0x000fc600078e0220 */
[----:B------:R-:W-:Y:S01]  /*2a1e0*/  ISETP.GT.U32.OR P0, PT, R10, 0x3f, P0 ;  /* 0x0000003f0a00780c */ /* 0x000fe20000704470 */
[----:B------:R-:W-:Y:S02]  /*2a1f0*/  IMAD.MOV.U32 R8, RZ, RZ, R7 ;  /* 0x000000ffff087224 */ /* 0x000fe400078e0007 */
[----:B0-----:R-:W-:-:S10]  /*2a200*/  @P1 IMAD.HI.U32 R3, R7, R3, RZ ;  /* 0x0000000307031227 */ /* 0x001fd400078e00ff */
[----:B------:R-:W0:Y:S01]  /*2a210*/  @!P0 LDC.64 R4, c[0x0][0x428] ;  /* 0x00010a00ff048b82 */ /* 0x000e220000000a00 */
[----:B-1----:R-:W-:-:S04]  /*2a220*/  @P1 SHF.R.U32.HI R8, RZ, R2, R3 ;  /* 0x00000002ff081219 */ /* 0x002fc80000011603 */
        /* <DEDUP_REMOVED lines=23> */
[----:B------:R-:W-:-:S04]  /*2a3a0*/  LOP3.LUT R2, R4, R2, R3, 0xfe, !PT ;  /* 0x0000000204027212 */ /* 0x000fc800078efe03 */
[----:B------:R-:W-:Y:S01]  /*2a3b0*/  LOP3.LUT R6, R2, R6, RZ, 0xfc, !PT ;  /* 0x0000000602067212 */ /* 0x000fe200078efcff */
[----:B------:R-:W-:-:S03]  /*2a3c0*/  IMAD.MOV R2, RZ, RZ, -R8 ;  /* 0x000000ffff027224 */ /* 0x000fc600078e0a08 */
[----:B------:R-:W-:Y:S01]  /*2a3d0*/  LOP3.LUT R29, R6, R29, RZ, 0xfc, !PT ;  /* 0x0000001d061d7212 */ /* 0x000fe200078efcff */
[----:B------:R-:W-:Y:S01]  /*2a3e0*/  IMAD R3, R20, R2, R7 ;  /* 0x0000000214037224 */ /* 0x000fe200078e0207 */
[----:B------:R0:W-:Y:S01]  /*2a3f0*/  STL [R1+0x434], R6 ;  /* 0x0004340601007387 */ /* 0x0001e20000100800 */
[----:B------:R-:W-:-:S03]  /*2a400*/  IMAD.U32 R2, RZ, RZ, UR38 ;  /* 0x00000026ff027e24 */ /* 0x000fc6000f8e00ff */
[----:B------:R0:W-:Y:S02]  /*2a410*/  STL [R1+0x414], R3 ;  /* 0x0004140301007387 */ /* 0x0001e40000100800 */
[----:B------:R-:W-:-:S13]  /*2a420*/  ISETP.NE.AND P0, PT, R2, 0x3, PT ;  /* 0x000000030200780c */ /* 0x000fda0003f05270 */
[----:B------:R-:W-:-:S04]  /*2a430*/  @P0 LOP3.LUT R16, R16, 0x800, RZ, 0xfc, !PT ;  /* 0x0000080010100812 */ /* 0x000fc800078efcff */
[----:B------:R-:W-:-:S04]  /*2a440*/  LOP3.LUT R16, R16, 0xfffffffe, RZ, 0xc0, !PT ;  /* 0xfffffffe10107812 */ /* 0x000fc800078ec0ff */
[----:B------:R-:W-:Y:S01]  /*2a450*/  @P1 LOP3.LUT R16, R16, 0x1, RZ, 0xfc, !PT ;  /* 0x0000000110101812 */ /* 0x000fe200078efcff */
[----:B0-----:R-:W-:Y:S06]  /*2a460*/  @!P0 BRA `(.L_x_3247) ;  /* 0x0000000000048947 */ /* 0x001fec0003800000 */
[----:B------:R-:W-:Y:S01]  /*2a470*/  BPT.TRAP 0x1 ;  /* 0x000000040000795c */ /* 0x000fe20000300000 */
.L_x_3247:
        /* <DEDUP_REMOVED lines=9> */
.L_x_3320:
[----:B------:R-:W-:Y:S05]  /*2a510*/  BSYNC B0 ;  /* 0x0000000000007941 */ /* 0x000fea0003800000 */
.L_x_3248:
[----:B------:R-:W0:Y:S01]  /*2a520*/  LDL R2, [R1+0x414] ;  /* 0x0004140001027983 */ /* 0x000e220000100800 */
[----:B------:R-:W-:Y:S01]  /*2a530*/  ULDC.64 UR4, c[0x0][0x300] ;  /* 0x0000c00000047ab9 */ /* 0x000fe20000000a00 */
[----:B-----5:R-:W-:Y:S01]  /*2a540*/  SHF.R.S32.HI R4, RZ, 0x1f, R36 ;  /* 0x0000001fff047819 */ /* 0x020fe20000011424 */
[----:B------:R-:W-:Y:S01]  /*2a550*/  ULDC.64 UR6, c[0x0][0x2e8] ;  /* 0x0000ba0000067ab9 */ /* 0x000fe20000000a00 */
[----:B------:R-:W-:-:S03]  /*2a560*/  LOP3.LUT R16, R16, 0xfffffffd, RZ, 0xc0, !PT ;  /* 0xfffffffd10107812 */ /* 0x000fc600078ec0ff */
[----:B------:R-:W-:Y:S01]  /*2a570*/  STL [R1+0x42c], R4 ;  /* 0x00042c0401007387 */ /* 0x000fe20000100800 */
[----:B0-----:R-:W-:-:S05]  /*2a580*/  SHF.R.S32.HI R0, RZ, 0x1f, R2 ;  /* 0x0000001fff007819 */ /* 0x001fca0000011402 */
[----:B------:R0:W-:Y:S02]  /*2a590*/  STL [R1+0x428], R0 ;  /* 0x0004280001007387 */ /* 0x0001e40000100800 */
[----:B0-----:R-:W-:-:S04]  /*2a5a0*/  IMAD R0, R0, UR4, RZ ;  /* 0x0000000400007c24 */ /* 0x001fc8000f8e02ff */
[C---:B------:R-:W-:Y:S02]  /*2a5b0*/  IMAD R0, R2.reuse, UR5, R0 ;  /* 0x0000000502007c24 */ /* 0x040fe4000f8e0200 */
[----:B------:R-:W-:Y:S01]  /*2a5c0*/  IMAD.WIDE.U32 R2, R2, UR4, RZ ;  /* 0x0000000402027c25 */ /* 0x000fe2000f8e00ff */
[----:B------:R-:W-:-:S03]  /*2a5d0*/  ULDC.64 UR4, c[0x0][0x310] ;  /* 0x0000c40000047ab9 */ /* 0x000fc60000000a00 */
[----:B------:R-:W-:Y:S02]  /*2a5e0*/  IMAD.IADD R3, R3, 0x1, R0 ;  /* 0x0000000103037824 */ /* 0x000fe400078e0200 */
[----:B------:R-:W-:Y:S02]  /*2a5f0*/  IMAD R0, R4, UR4, RZ ;  /* 0x0000000404007c24 */ /* 0x000fe4000f8e02ff */
[----:B------:R-:W0:Y:S01]  /*2a600*/  S2R R4, SR_TID.X ;  /* 0x0000000000047919 */ /* 0x000e220000002100 */
[----:B------:R-:W-:-:S04]  /*2a610*/  IMAD.WIDE.U32 R2, R36, UR4, R2 ;  /* 0x0000000424027c25 */ /* 0x000fc8000f8e0002 */
[----:B------:R-:W-:Y:S01]  /*2a620*/  IMAD R0, R36, UR5, R0 ;  /* 0x0000000524007c24 */ /* 0x000fe2000f8e0200 */
[----:B------:R-:W-:-:S03]  /*2a630*/  ULDC.64 UR4, c[0x0][0x308] ;  /* 0x0000c20000047ab9 */ /* 0x000fc60000000a00 */
[----:B------:R-:W-:Y:S02]  /*2a640*/  IMAD.IADD R3, R3, 0x1, R0 ;  /* 0x0000000103037824 */ /* 0x000fe400078e0200 */
[----:B------:R-:W-:Y:S01]  /*2a650*/  IMAD.WIDE.U32 R2, R26, UR4, R2 ;  /* 0x000000041a027c25 */ /* 0x000fe2000f8e0002 */
[----:B------:R-:W-:-:S03]  /*2a660*/  ULDC UR4, c[0x0][0x2f4] ;  /* 0x0000bd0000047ab9 */ /* 0x000fc60000000800 */
[----:B------:R-:W-:Y:S01]  /*2a670*/  IMAD R5, R26, UR5, R3 ;  /* 0x000000051a057c24 */ /* 0x000fe2000f8e0203 */
[----:B------:R-:W-:Y:S01]  /*2a680*/  LEA R0, P0, R2, UR6, 0x1 ;  /* 0x0000000602007c11 */ /* 0x000fe2000f8008ff */
[----:B------:R-:W-:-:S03]  /*2a690*/  UMOV UR5, 0xffffffff ;  /* 0xffffffff00057882 */ /* 0x000fc60000000000 */
[----:B------:R-:W-:Y:S02]  /*2a6a0*/  LEA.HI.X R5, R2, UR7, R5, 0x1, P0 ;  /* 0x0000000702057c11 */ /* 0x000fe400080f0c05 */
[----:B------:R-:W-:Y:S01]  /*2a6b0*/  ISETP.GE.AND P0, PT, R25, 0x1, PT ;  /* 0x000000011900780c */ /* 0x000fe20003f06270 */
[----:B0-----:R-:W-:Y:S02]  /*2a6c0*/  IMAD.SHL.U32 R7, R4, 0x8, RZ ;  /* 0x0000000804077824 */ /* 0x001fe400078e00ff */
[----:B------:R-:W-:-:S03]  /*2a6d0*/  IMAD R4, R18, 0x1000, R34 ;  /* 0x0000100012047824 */ /* 0x000fc600078e0222 */
[----:B------:R-:W-:-:S04]  /*2a6e0*/  LOP3.LUT R7, R7, 0x38, RZ, 0xc0, !PT ;  /* 0x0000003807077812 */ /* 0x000fc800078ec0ff */
[----:B------:R-:W-:-:S13]  /*2a6f0*/  ISETP.GE.AND P2, PT, R7, UR4, PT ;  /* 0x0000000407007c0c */ /* 0x000fda000bf46270 */
[----:B------:R-:W-:Y:S01]  /*2a700*/  @P2 LOP3.LUT R16, R16, 0x2, RZ, 0xfc, !PT ;  /* 0x0000000210102812 */ /* 0x000fe200078efcff */
[----:B------:R-:W-:Y:S06]  /*2a710*/  BRA.DIV UR5, `(.L_x_3250) ;  /* 0x0000004e05587947 */ /* 0x000fec000b800000 */
        /* <DEDUP_REMOVED lines=32> */
.L_x_3330:
        /* <DEDUP_REMOVED lines=10> */
.L_x_3251:
        /* <DEDUP_REMOVED lines=10> */
.L_x_3252:
[----:B------:R-:W-:Y:S01]  /*2aa60*/  VIADD R0, R17, 0x20400 ;  /* 0x0002040011007836 */ /* 0x000fe20000000000 */
[----:B------:R-:W-:Y:S01]  /*2aa70*/  LOP3.LUT P1, RZ, R16, 0x40, RZ, 0xc0, !PT ;  /* 0x0000004010ff7812 */ /* 0x000fe2000782c0ff */
[----:B------:R1:W-:-:S12]  /*2aa80*/  SYNCS.ARRIVE.TRANS64.A1T0 RZ, [R22+URZ+0x38830], RZ ;  /* 0x038830ff16ff79a7 */ /* 0x0003d8000810003f */
[----:B------:R-:W-:Y:S05]  /*2aa90*/  WARPSYNC.ALL ;  /* 0x0000000000007948 */ /* 0x000fea0003800000 */
[----:B------:R-:W-:Y:S01]  /*2aaa0*/  BAR.SYNC.DEFER_BLOCKING 0x8, 0x100 ;  /* 0x0204000000007b1d */ /* 0x000fe20000010000 */
[----:B------:R-:W-:Y:S02]  /*2aab0*/  LOP3.LUT P0, RZ, R0, 0x3ff, RZ, 0xc0, !PT ;  /* 0x000003ff00ff7812 */ /* 0x000fe4000780c0ff */
[----:B------:R-:W-:-:S03]  /*2aac0*/  SHF.R.S32.HI R0, RZ, 0x1f, R27 ;  /* 0x0000001fff007819 */ /* 0x000fc6000001141b */
[----:B------:R-:W-:Y:S01]  /*2aad0*/  BSSY B6, `(.L_x_3253) ;  /* 0x0000018000067945 */ /* 0x000fe20003800000 */
[----:B------:R-:W-:Y:S02]  /*2aae0*/  SEL R30, R0, RZ, !P1 ;  /* 0x000000ff001e7207 */ /* 0x000fe40004800000 */
[----:B------:R-:W-:-:S03]  /*2aaf0*/  SEL R0, R27, RZ, !P1 ;  /* 0x000000ff1b007207 */ /* 0x000fc60004800000 */
[----:B------:R-:W-:Y:S04]  /*2ab00*/  STL [R1+0x424], R30 ;  /* 0x0004241e01007387 */ /* 0x000fe80000100800 */
[----:B------:R2:W-:Y:S02]  /*2ab10*/  STL [R1+0x418], R0 ;  /* 0x0004180001007387 */ /* 0x0005e40000100800 */
[----:B--2---:R-:W-:-:S05]  /*2ab20*/  SHF.R.S32.HI R0, RZ, 0x1f, R35 ;  /* 0x0000001fff007819 */ /* 0x004fca0000011423 */
[----:B------:R2:W-:Y:S01]  /*2ab30*/  STL [R1+0x41c], R0 ;  /* 0x00041c0001007387 */ /* 0x0005e20000100800 */
        /* <DEDUP_REMOVED lines=16> */
[----:B012---:R-:W-:Y:S05]  /*2ac40*/  CALL.ABS.NOINC R2 ;  /* 0x0000000002007343 */ /* 0x007fea0003c00000 */
.L_x_3254:
[----:B------:R-:W-:Y:S05]  /*2ac50*/  BSYNC B6 ;  /* 0x0000000000067941 */ /* 0x000fea0003800000 */
.L_x_3253:
[----:B------:R-:W3:Y:S01]  /*2ac60*/  LDL R20, [R1+0x41c] ;  /* 0x00041c0001147983 */ /* 0x000ee20000100800 */
[----:B------:R-:W-:Y:S01]  /*2ac70*/  IMAD.MOV.U32 R21, RZ, RZ, R30 ;  /* 0x000000ffff157224 */ /* 0x000fe200078e001e */
[----:B------:R-:W-:Y:S01]  /*2ac80*/  ULDC.64 UR4, c[0x0][0x298] ;  /* 0x0000a60000047ab9 */ /* 0x000fe20000000a00 */
[----:B------:R-:W4:Y:S01]  /*2ac90*/  LDC R5, c[0x0][0x448] ;  /* 0x00011200ff057b82 */ /* 0x000f220000000800 */
[----:B------:R1:W5:Y:S01]  /*2aca0*/  LDL R9, [R1+0x410] ;  /* 0x0004100001097983 */ /* 0x0003620000100800 */
[----:B0-----:R-:W0:Y:S01]  /*2acb0*/  S2R R2, SR_TID.X ;  /* 0x0000000000027919 */ /* 0x001e220000002100 */
[----:B------:R-:W1:Y:S01]  /*2acc0*/  S2R R30, SR_TID.X ;  /* 0x00000000001e7919 */ /* 0x000e620000002100 */
[----:B0-----:R-:W-:-:S04]  /*2acd0*/  LOP3.LUT R2, R2, 0x7f, RZ, 0xc0, !PT ;  /* 0x0000007f02027812 */ /* 0x001fc800078ec0ff */
[----:B--2---:R-:W-:Y:S02]  /*2ace0*/  SHF.R.U32.HI R0, RZ, 0x3, R2 ;  /* 0x00000003ff007819 */ /* 0x004fe40000011602 */
[----:B------:R-:W0:Y:S01]  /*2acf0*/  LDC R2, c[0x0][0x448] ;  /* 0x00011200ff027b82 */ /* 0x000e220000000800 */
[----:B---3--:R-:W-:Y:S02]  /*2ad00*/  IMAD.MOV.U32 R4, RZ, RZ, R20 ;  /* 0x000000ffff047224 */ /* 0x008fe400078e0014 */
[----:B------:R-:W2:Y:S01]  /*2ad10*/  LDL R20, [R1+0x418] ;  /* 0x0004180001147983 */ /* 0x000ea20000100800 */
[----:B0-----:R-:W-:Y:S01]  /*2ad20*/  ISETP.NE.AND P6, PT, R2, 0x1, PT ;  /* 0x000000010200780c */ /* 0x001fe20003fc5270 */
[----:B-1----:R-:W-:Y:S02]  /*2ad30*/  IMAD.SHL.U32 R30, R30, 0x10, RZ ;  /* 0x000000101e1e7824 */ /* 0x002fe400078e00ff */
[----:B------:R-:W-:-:S03]  /*2ad40*/  IMAD R4, R4, UR4, RZ ;  /* 0x0000000404047c24 */ /* 0x000fc6000f8e02ff */
[----:B------:R-:W-:Y:S01]  /*2ad50*/  LOP3.LUT R30, R0, 0x70, R30, 0xf8, !PT ;  /* 0x00000070001e7812 */ /* 0x000fe200078ef81e */
[----:B------:R-:W-:-:S04]  /*2ad60*/  IMAD R4, R35, UR5, R4 ;  /* 0x0000000523047c24 */ /* 0x000fc8000f8e0204 */
[----:B------:R-:W-:Y:S02]  /*2ad70*/  IMAD.IADD R30, R30, 0x1, R37 ;  /* 0x000000011e1e7824 */ /* 0x000fe400078e0225 */
[----:B------:R-:W0:Y:S02]  /*2ad80*/  @P6 LDC R3, c[0x0][0x44c] ;  /* 0x00011300ff036b82 */ /* 0x000e240000000800 */
[----:B------:R-:W-:-:S06]  /*2ad90*/  IMAD.MOV.U32 R0, RZ, RZ, R30 ;  /* 0x000000ffff007224 */ /* 0x000fcc00078e001e */
[----:B------:R-:W1:Y:S01]  /*2ada0*/  @P6 LDC R2, c[0x0][0x450] ;  /* 0x00011400ff026b82 */ /* 0x000e620000000800 */
[----:B0-----:R-:W-:-:S05]  /*2adb0*/  @P6 IMAD.HI.U32 R3, R30, R3, RZ ;  /* 0x000000031e036227 */ /* 0x001fca00078e00ff */
[----:B-1----:R-:W-:Y:S01]  /*2adc0*/  @P6 SHF.R.U32.HI R0, RZ, R2, R3 ;  /* 0x00000002ff006219 */ /* 0x002fe20000011603 */
        /* <DEDUP_REMOVED lines=14> */
[----:B------:R-:W-:-:S05]  /*2aeb0*/  SHF.R.S32.HI R4, RZ, 0x1f, R0 ;  /* 0x0000001fff047819 */ /* 0x000fca0000011400 */
[----:B------:R-:W-:Y:S02]  /*2aec0*/  IMAD R4, R4, UR4, RZ ;  /* 0x0000000404047c24 */ /* 0x000fe4000f8e02ff */
[----:B------:R-:W-:-:S04]  /*2aed0*/  IMAD.WIDE.U32 R2, R0, UR4, R2 ;  /* 0x0000000400027c25 */ /* 0x000fc8000f8e0002 */
[----:B------:R-:W-:Y:S01]  /*2aee0*/  IMAD R4, R0, UR5, R4 ;  /* 0x0000000500047c24 */ /* 0x000fe2000f8e0204 */
[----:B------:R-:W-:Y:S01]  /*2aef0*/  ULDC.64 UR4, c[0x0][0x2c8] ;  /* 0x0000b20000047ab9 */ /* 0x000fe20000000a00 */
[----:B------:R-:W-:-:S04]  /*2af00*/  IMAD.MOV R0, RZ, RZ, -R0 ;  /* 0x000000ffff007224 */ /* 0x000fc800078e0a00 */
[----:B----4-:R-:W-:Y:S02]  /*2af10*/  IMAD R0, R5, R0, R30 ;  /* 0x0000000005007224 */ /* 0x010fe400078e021e */
        /* <DEDUP_REMOVED lines=9> */
[----:B------:R-:W-:-:S03]  /*2afb0*/  LOP3.LUT R20, R6, 0x7f, RZ, 0xc0, !PT ;  /* 0x0000007f06147812 */ /* 0x000fc600078ec0ff */
[----:B------:R-:W-:Y:S01]  /*2afc0*/  LEA.HI.X R2, R2, UR5, R3, 0x1, P0 ;  /* 0x0000000502027c11 */ /* 0x000fe200080f0c03 */
[----:B------:R-:W-:Y:S01]  /*2afd0*/  UMOV UR5, 0xffffffff ;  /* 0xffffffff00057882 */ /* 0x000fe20000000000 */
[----:B------:R-:W-:Y:S02]  /*2afe0*/  ISETP.GE.AND P0, PT, R7, UR4, PT ;  /* 0x0000000407007c0c */ /* 0x000fe4000bf06270 */
[----:B------:R-:W-:Y:S01]  /*2aff0*/  SHF.R.U32.HI R8, RZ, 0x3, R20 ;  /* 0x00000003ff087819 */ /* 0x000fe20000011614 */
[----:B------:R-:W-:Y:S10]  /*2b000*/  BRA.DIV UR5, `(.L_x_3255) ;  /* 0x0000004a056c7947 */ /* 0x000ff4000b800000 */
[----:B-----5:R-:W-:Y:S01]  /*2b010*/  IMAD R3, R9, R5, RZ ;  /* 0x0000000509037224 */ /* 0x020fe200078e02ff */
[----:B------:R-:W-:Y:S01]  /*2b020*/  SHFL.IDX PT, R4, R2, RZ, 0x181f ;  /* 0x00181fff02047589 */ /* 0x000fe200000e0000 */
[----:B------:R-:W-:Y:S01]  /*2b030*/  IMAD.IADD R37, R8, 0x1, R37 ;  /* 0x0000000108257824 */ /* 0x000fe200078e0225 */
[----:B------:R-:W-:Y:S02]  /*2b040*/  LOP3.LUT R16, R16, 0xfffffeff, RZ, 0xc0, !PT ;  /* 0xfffffeff10107812 */ /* 0x000fe400078ec0ff */
[----:B------:R-:W0:Y:S02]  /*2b050*/  SHFL.IDX PT, R5, R0, RZ, 0x181f ;  /* 0x00181fff00057589 */ /* 0x000e2400000e0000 */
[----:B------:R-:W-:-:S13]  /*2b060*/  ISETP.GE.AND P2, PT, R37, R3, PT ;  /* 0x000000032500720c */ /* 0x000fda0003f46270 */
[----:B------:R-:W-:-:S04]  /*2b070*/  @P2 LOP3.LUT R16, R16, 0x100, RZ, 0xfc, !PT ;  /* 0x0000010010102812 */ /* 0x000fc800078efcff */
[----:B------:R-:W-:Y:S02]  /*2b080*/  LOP3.LUT R16, R16, 0xffffff7f, RZ, 0xc0, !PT ;  /* 0xffffff7f10107812 */ /* 0x000fe400078ec0ff */
[----:B0-----:R-:W-:-:S05]  /*2b090*/  @!P2 LEA R5, P1, R7, R5, 0x1 ;  /* 0x000000050705a211 */ /* 0x001fca00078208ff */
[----:B------:R-:W-:-:S05]  /*2b0a0*/  @!P2 IMAD.X R4, RZ, RZ, R4, P1 ;  /* 0x000000ffff04a224 */ /* 0x000fca00008e0604 */
        /* <DEDUP_REMOVED lines=30> */
.L_x_3339:
        /* <DEDUP_REMOVED lines=12> */
.L_x_3256:
        /* <DEDUP_REMOVED lines=28> */
.L_x_3258:
[----:B------:R-:W-:Y:S05]  /*2b510*/  BSYNC B6 ;  /* 0x0000000000067941 */ /* 0x000fea0003800000 */
.L_x_3257:
        /* <DEDUP_REMOVED lines=8> */
[----:B------:R-:W-:Y:S01]  /*2b5a0*/  IMAD.MOV.U32 R0, RZ, RZ, R30 ;  /* 0x000000ffff007224 */ /* 0x000fe200078e001e */
[----:B------:R-:W5:Y:S01]  /*2b5b0*/  S2R R7, SR_TID.X ;  /* 0x0000000000077919 */ /* 0x000f620000002100 */
[----:B0-----:R-:W-:-:S05]  /*2b5c0*/  @P6 IMAD.HI.U32 R3, R30, R3, RZ ;  /* 0x000000031e036227 */ /* 0x001fca00078e00ff */
[----:B-1----:R-:W-:Y:S01]  /*2b5d0*/  @P6 SHF.R.U32.HI R0, RZ, R2, R3 ;  /* 0x00000002ff006219 */ /* 0x002fe20000011603 */
[----:B------:R-:W-:Y:S01]  /*2b5e0*/  IMAD.WIDE.U32 R2, R35, UR4, RZ ;  /* 0x0000000423027c25 */ /* 0x000fe2000f8e00ff */
[----:B------:R-:W0:Y:S02]  /*2b5f0*/  S2R R10, SR_TID.X ;  /* 0x00000000000a7919 */ /* 0x000e240000002100 */
[----:B------:R-:W-:Y:S01]  /*2b600*/  SHF.R.S32.HI R5, RZ, 0x1f, R0 ;  /* 0x0000001fff057819 */ /* 0x000fe20000011400 */
[----:B------:R-:W1:Y:S01]  /*2b610*/  S2R R9, SR_TID.X ;  /* 0x0000000000097919 */ /* 0x000e620000002100 */
[----:B------:R-:W-:Y:S01]  /*2b620*/  LOP3.LUT R16, R16, 0xffffefff, RZ, 0xc0, !PT ;  /* 0xffffefff10107812 */ /* 0x000fe200078ec0ff */
[----:B-1----:R-:W-:-:S05]  /*2b630*/  IMAD.SHL.U32 R8, R9, 0x8, RZ ;  /* 0x0000000809087824 */ /* 0x002fca00078e00ff */
        /* <DEDUP_REMOVED lines=9> */
[----:B----4-:R-:W-:Y:S01]  /*2b6d0*/  IMAD.WIDE.U32 R2, R20, UR4, R2 ;  /* 0x0000000414027c25 */ /* 0x010fe2000f8e0002 */
[----:B------:R-:W-:-:S03]  /*2b6e0*/  ULDC UR4, c[0x0][0x448] ;  /* 0x0001120000047ab9 */ /* 0x000fc60000000800 */
[----:B------:R-:W-:-:S04]  /*2b6f0*/  IMAD R4, R20, UR5, R4 ;  /* 0x0000000514047c24 */ /* 0x000fc8000f8e0204 */
        /* <DEDUP_REMOVED lines=8> */
[----:B------:R-:W-:Y:S01]  /*2b780*/  ULDC.64 UR4, c[0x0][0x3c8] ;  /* 0x0000f20000047ab9 */ /* 0x000fe20000000a00 */
[----:B-----5:R-:W-:Y:S02]  /*2b790*/  IMAD.SHL.U32 R21, R7, 0x8, RZ ;  /* 0x0000000807157824 */ /* 0x020fe400078e00ff */
[----:B------:R-:W-:Y:S02]  /*2b7a0*/  IMAD.IADD R3, R3, 0x1, R5 ;  /* 0x0000000103037824 */ /* 0x000fe400078e0205 */
[----:B------:R-:W-:Y:S01]  /*2b7b0*/  IMAD R0, R0, UR4, RZ ;  /* 0x0000000400007c24 */ /* 0x000fe2000f8e02ff */
[----:B------:R-:W-:Y:S01]  /*2b7c0*/  LOP3.LUT R21, R21, 0x38, RZ, 0xc0, !PT ;  /* 0x0000003815157812 */ /* 0x000fe200078ec0ff */
[----:B------:R-:W-:-:S04]  /*2b7d0*/  IMAD.WIDE.U32 R2, R4, UR4, R2 ;  /* 0x0000000404027c25 */ /* 0x000fc8000f8e0002 */
[----:B------:R-:W-:Y:S01]  /*2b7e0*/  IMAD R0, R4, UR5, R0 ;  /* 0x0000000504007c24 */ /* 0x000fe2000f8e0200 */
[----:B------:R-:W-:Y:S01]  /*2b7f0*/  ULDC.64 UR4, c[0x0][0x390] ;  /* 0x0000e40000047ab9 */ /* 0x000fe20000000a00 */
[----:B------:R-:W-:Y:S01]  /*2b800*/  IMAD.SHL.U32 R20, R7, 0x8, RZ ;  /* 0x0000000807147824 */ /* 0x000fe200078e00ff */
[----:B------:R-:W-:Y:S01]  /*2b810*/  LOP3.LUT R7, R21, 0x80, RZ, 0xfc, !PT ;  /* 0x0000008015077812 */ /* 0x000fe200078efcff */
[----:B------:R-:W-:Y:S01]  /*2b820*/  IMAD.IADD R6, R3, 0x1, R0 ;  /* 0x0000000103067824 */ /* 0x000fe200078e0200 */
[----:B------:R-:W-:Y:S01]  /*2b830*/  LEA R0, P0, R2, UR4, 0x1 ;  /* 0x0000000402007c11 */ /* 0x000fe2000f8008ff */
[----:B------:R-:W-:Y:S01]  /*2b840*/  ULDC UR4, c[0x0][0x3b8] ;  /* 0x0000ee0000047ab9 */ /* 0x000fe20000000800 */
[----:B------:R-:W-:Y:S02]  /*2b850*/  LOP3.LUT R20, R20, 0x38, RZ, 0xc0, !PT ;  /* 0x0000003814147812 */ /* 0x000fe400078ec0ff */
[----:B------:R-:W-:Y:S02]  /*2b860*/  ISETP.GE.AND P4, PT, R7, UR4, PT ;  /* 0x0000000407007c0c */ /* 0x000fe4000bf86270 */
[----:B------:R-:W-:Y:S01]  /*2b870*/  LOP3.LUT R7, R20, 0x40, RZ, 0xfc, !PT ;  /* 0x0000004014077812 */ /* 0x000fe200078efcff */
[----:B0-----:R-:W-:-:S05]  /*2b880*/  IMAD.SHL.U32 R20, R10, 0x8, RZ ;  /* 0x000000080a147824 */ /* 0x001fca00078e00ff */
[----:B------:R-:W-:Y:S02]  /*2b890*/  LOP3.LUT R20, R20, 0x38, RZ, 0xc0, !PT ;  /* 0x0000003814147812 */ /* 0x000fe400078ec0ff */
[----:B------:R-:W-:Y:S02]  /*2b8a0*/  ISETP.GE.AND P5, PT, R7, UR4, PT ;  /* 0x0000000407007c0c */ /* 0x000fe4000bfa6270 */
[----:B------:R-:W-:Y:S01]  /*2b8b0*/  LOP3.LUT R7, R20, 0x100, RZ, 0xfc, !PT ;  /* 0x0000010014077812 */ /* 0x000fe200078efcff */
[----:B------:R-:W-:Y:S01]  /*2b8c0*/  IMAD.SHL.U32 R20, R10, 0x8, RZ ;  /* 0x000000080a147824 */ /* 0x000fe200078e00ff */
[----:B------:R-:W-:-:S04]  /*2b8d0*/  ISETP.GE.AND P1, PT, R8, UR4, PT ;  /* 0x0000000408007c0c */ /* 0x000fc8000bf26270 */
[----:B------:R-:W-:Y:S01]  /*2b8e0*/  LOP3.LUT R20, R20, 0x38, RZ, 0xc0, !PT ;  /* 0x0000003814147812 */ /* 0x000fe200078ec0ff */
[----:B------:R-:W-:Y:S01]  /*2b8f0*/  IMAD.SHL.U32 R21, R9, 0x8, RZ ;  /* 0x0000000809157824 */ /* 0x000fe200078e00ff */
[----:B------:R-:W-:Y:S02]  /*2b900*/  ISETP.GE.AND P2, PT, R7, UR4, PT ;  /* 0x0000000407007c0c */ /* 0x000fe4000bf46270 */
[----:B------:R-:W-:Y:S01]  /*2b910*/  LOP3.LUT R7, R20, 0xc0, RZ, 0xfc, !PT ;  /* 0x000000c014077812 */ /* 0x000fe200078efcff */
[----:B------:R-:W-:Y:S01]  /*2b920*/  IMAD.SHL.U32 R20, R9, 0x8, RZ ;  /* 0x0000000809147824 */ /* 0x000fe200078e00ff */
[----:B------:R-:W-:Y:S02]  /*2b930*/  LOP3.LUT R21, R21, 0x38, RZ, 0xc0, !PT ;  /* 0x0000003815157812 */ /* 0x000fe400078ec0ff */
[----:B------:R-:W-:Y:S02]  /*2b940*/  LEA.HI.X R6, R2, UR5, R6, 0x1, P0 ;  /* 0x0000000502067c11 */ /* 0x000fe400080f0c06 */
[----:B------:R-:W-:-:S02]  /*2b950*/  LOP3.LUT R20, R20, 0x38, RZ, 0xc0, !PT ;  /* 0x0000003814147812 */ /* 0x000fc400078ec0ff */
[----:B------:R-:W-:Y:S02]  /*2b960*/  SEL R2, RZ, 0x1, P1 ;  /* 0x00000001ff027807 */ /* 0x000fe40000800000 */
[----:B------:R-:W-:Y:S02]  /*2b970*/  SEL R3, RZ, 0x4, P4 ;  /* 0x00000004ff037807 */ /* 0x000fe40002000000 */
[----:B------:R-:W-:Y:S02]  /*2b980*/  SEL R4, RZ, 0x2, P5 ;  /* 0x00000002ff047807 */ /* 0x000fe40002800000 */
[----:B------:R-:W-:Y:S02]  /*2b990*/  ISETP.GE.AND P3, PT, R7, UR4, PT ;  /* 0x0000000407007c0c */ /* 0x000fe4000bf66270 */
[----:B------:R-:W-:Y:S02]  /*2b9a0*/  LOP3.LUT R7, R21, 0x180, RZ, 0xfc, !PT ;  /* 0x0000018015077812 */ /* 0x000fe400078efcff */
[----:B------:R-:W-:-:S02]  /*2b9b0*/  LOP3.LUT R9, R20, 0x140, RZ, 0xfc, !PT ;  /* 0x0000014014097812 */ /* 0x000fc400078efcff */
[----:B------:R-:W-:Y:S02]  /*2b9c0*/  IADD3 R2, R3, R4, R2 ;  /* 0x0000000403027210 */ /* 0x000fe40007ffe002 */
[----:B------:R-:W-:Y:S02]  /*2b9d0*/  SEL R3, RZ, 0x10, P2 ;  /* 0x00000010ff037807 */ /* 0x000fe40001000000 */
[----:B------:R-:W-:Y:S02]  /*2b9e0*/  SEL R4, RZ, 0x8, P3 ;  /* 0x00000008ff047807 */ /* 0x000fe40001800000 */
[----:B------:R-:W-:Y:S02]  /*2b9f0*/  @P1 LOP3.LUT R16, R16, 0x1000, RZ, 0xfc, !PT ;  /* 0x0000100010101812 */ /* 0x000fe400078efcff */
[----:B------:R-:W-:Y:S02]  /*2ba00*/  ISETP.GE.AND P0, PT, R7, UR4, PT ;  /* 0x0000000407007c0c */ /* 0x000fe4000bf06270 */
[----:B------:R-:W-:-:S02]  /*2ba10*/  LOP3.LUT R7, R20, 0x1c0, RZ, 0xfc, !PT ;  /* 0x000001c014077812 */ /* 0x000fc400078efcff */
[----:B------:R-:W-:Y:S02]  /*2ba20*/  ISETP.GE.AND P1, PT, R9, UR4, PT ;  /* 0x0000000409007c0c */ /* 0x000fe4000bf26270 */
[----:B------:R-:W-:Y:S02]  /*2ba30*/  IADD3 R4, R3, R2, R4 ;  /* 0x0000000203047210 */ /* 0x000fe40007ffe004 */
[----:B------:R-:W-:Y:S02]  /*2ba40*/  SEL R2, RZ, 0x40, P0 ;  /* 0x00000040ff027807 */ /* 0x000fe40000000000 */
[----:B------:R-:W-:Y:S02]  /*2ba50*/  SEL R3, RZ, 0x20, P1 ;  /* 0x00000020ff037807 */ /* 0x000fe40000800000 */
[----:B------:R-:W-:Y:S01]  /*2ba60*/  ISETP.GE.AND P0, PT, R7, UR4, PT ;  /* 0x0000000407007c0c */ /* 0x000fe2000bf06270 */
[----:B------:R-:W-:Y:S01]  /*2ba70*/  UMOV UR4, 0xffffffff ;  /* 0xffffffff00047882 */ /* 0x000fe20000000000 */
[----:B------:R-:W-:-:S02]  /*2ba80*/  IADD3 R4, R2, R4, R3 ;  /* 0x0000000402047210 */ /* 0x000fc40007ffe003 */
        /* <DEDUP_REMOVED lines=75> */
.L_x_3349:
        /* <DEDUP_REMOVED lines=23> */
.L_x_3261:
[----:B------:R-:W-:Y:S05]  /*2c0b0*/  BSYNC B0 ;  /* 0x0000000000007941 */ /* 0x000fea0003800000 */
.L_x_3260:
[----:B------:R-:W-:Y:S01]  /*2c0c0*/  NOP ;  /* 0x0000000000007918 */ /* 0x000fe20000000000 */
[----:B------:R-:W-:-:S13]  /*2c0d0*/  PLOP3.LUT P0, PT, PT, PT, PT, 0x80, 0x0 ;  /* 0x000000000000781c */ /* 0x000fda0003f0f070 */
.L_x_3262:
        /* <DEDUP_REMOVED lines=18> */
.L_x_3350:
[----:B------:R-:W-:Y:S05]  /*2c200*/  BSYNC B0 ;  /* 0x0000000000007941 */ /* 0x000fea0003800000 */
.L_x_3263:
[----:B------:R-:W-:-:S13]  /*2c210*/  LOP3.LUT P0, RZ, R16, 0x800, RZ, 0xc0, !PT ;  /* 0x0000080010ff7812 */ /* 0x000fda000780c0ff */
[----:B------:R-:W-:Y:S05]  /*2c220*/  @!P0 BRA `(.L_x_3265) ;  /* 0x0000000000048947 */ /* 0x000fea0003800000 */
[----:B------:R-:W-:Y:S01]  /*2c230*/  BPT.TRAP 0x1 ;  /* 0x000000040000795c */ /* 0x000fe20000300000 */
.L_x_3265:
[----:B0-----:R-:W-:Y:S01]  /*2c240*/  SHF.L.U32 R0, R23, 0x1f, RZ ;  /* 0x0000001f17007819 */ /* 0x001fe200000006ff */
[----:B------:R-:W-:Y:S03]  /*2c250*/  BSSY B0, `(.L_x_3266) ;  /* 0x0000003000007945 */ /* 0x000fe60003800000 */
[----:B------:R-:W0:Y:S02]  /*2c260*/  SYNCS.PHASECHK.TRANS64.TRYWAIT P0, [R22+URZ+0x38860], R0 ;  /* 0x03886000160075a7 */ /* 0x000e24000800017f */
[----:B0-----:R-:W-:Y:S05]  /*2c270*/  @!P0 BRA `(.L_x_3267) ;  /* 0x0000004400fc8947 */ /* 0x001fea0003800000 */
.L_x_3351:
[----:B------:R-:W-:Y:S05]  /*2c280*/  BSYNC B0 ;  /* 0x0000000000007941 */ /* 0x000fea0003800000 */
.L_x_3266:
[----:B------:R-:W0:Y:S01]  /*2c290*/  LDL.LU R3, [R1+0x428] ;  /* 0x0004280001037983 */ /* 0x000e220000300800 */
[----:B------:R-:W-:Y:S01]  /*2c2a0*/  ULDC.64 UR4, c[0x0][0x328] ;  /* 0x0000ca0000047ab9 */ /* 0x000fe20000000a00 */
[----:B------:R-:W-:Y:S02]  /*2c2b0*/  ULDC.64 UR6, c[0x0][0x318] ;  /* 0x0000c60000067ab9 */ /* 0x000fe40000000a00 */
[----:B------:R-:W2:Y:S04]  /*2c2c0*/  LDL.LU R2, [R1+0x414] ;  /* 0x0004140001027983 */ /* 0x000ea80000300800 */
[----:B------:R-:W3:Y:S01]  /*2c2d0*/  LDL.LU R4, [R1+0x42c] ;  /* 0x00042c0001047983 */ /* 0x000ee20000300800 */
        /* <DEDUP_REMOVED lines=22> */
[C---:B------:R-:W-:Y:S02]  /*2c440*/  LOP3.LUT P3, RZ, R29.reuse, 0x8, RZ, 0xc0, !PT ;  /* 0x000000081dff7812 */ /* 0x040fe4000786c0ff */
[----:B------:R-:W-:Y:S02]  /*2c450*/  LOP3.LUT P2, RZ, R29, 0x10, RZ, 0xc0, !PT ;  /* 0x000000101dff7812 */ /* 0x000fe4000784c0ff */
[----:B------:R-:W-:Y:S01]  /*2c460*/  LOP3.LUT R16, R16, 0xffffffbf, RZ, 0xc0, !PT ;  /* 0xffffffbf10107812 */ /* 0x000fe200078ec0ff */
[----:B0-----:R-:W-:-:S02]  /*2c470*/  IMAD.SHL.U32 R7, R3, 0x8, RZ ;  /* 0x0000000803077824 */ /* 0x001fc400078e00ff */
[----:B------:R-:W0:Y:S03]  /*2c480*/  SHFL.IDX PT, R3, R6, RZ, 0x181f ;  /* 0x00181fff06037589 */ /* 0x000e2600000e0000 */
[----:B------:R-:W-:-:S05]  /*2c490*/  LOP3.LUT R7, R7, 0x38, RZ, 0xc0, !PT ;  /* 0x0000003807077812 */ /* 0x000fca00078ec0ff */
[----:B------:R-:W-:Y:S01]  /*2c4a0*/  IMAD.SHL.U32 R0, R7, 0x2, RZ ;  /* 0x0000000207007824 */ /* 0x000fe200078e00ff */
[----:B------:R-:W-:-:S04]  /*2c4b0*/  LOP3.LUT R7, R29, 0x1, RZ, 0xc0, !PT ;  /* 0x000000011d077812 */ /* 0x000fc800078ec0ff */
[----:B-1----:R-:W-:Y:S02]  /*2c4c0*/  IADD3 R2, P0, R2, R0, RZ ;  /* 0x0000000002027210 */ /* 0x002fe40007f1e0ff */
[----:B------:R-:W-:Y:S02]  /*2c4d0*/  ISETP.NE.U32.AND P1, PT, R7, 0x1, PT ;  /* 0x000000010700780c */ /* 0x000fe40003f25070 */
[----:B------:R-:W-:Y:S01]  /*2c4e0*/  PRMT R7, R29, 0x8880, RZ ;  /* 0x000088801d077816 */ /* 0x000fe200000000ff */
[----:B0-----:R-:W-:Y:S01]  /*2c4f0*/  IMAD.X R3, RZ, RZ, R3, P0 ;  /* 0x000000ffff037224 */ /* 0x001fe200000e0603 */
[----:B------:R-:W-:-:S09]  /*2c500*/  ISETP.LT.OR P0, PT, R25, 0x1, P1 ;  /* 0x000000011900780c */ /* 0x000fd20000f01670 */
[----:B------:R-:W-:Y:S02]  /*2c510*/  @P1 LOP3.LUT R16, R16, 0x40, RZ, 0xfc, !PT ;  /* 0x0000004010101812 */ /* 0x000fe400078efcff */
[----:B------:R-:W-:Y:S02]  /*2c520*/  LOP3.LUT P1, RZ, R29, 0x20, RZ, 0xc0, !PT ;  /* 0x000000201dff7812 */ /* 0x000fe4000782c0ff */
[----:B------:R-:W-:Y:S01]  /*2c530*/  LOP3.LUT R16, R16, 0xffffff7f, RZ, 0xc0, !PT ;  /* 0xffffff7f10107812 */ /* 0x000fe200078ec0ff */
        /* <DEDUP_REMOVED lines=65> */
.L_x_3361:
        /* <DEDUP_REMOVED lines=34> */
.L_x_3269:
        /* <DEDUP_REMOVED lines=10> */
.L_x_3270:
[----:B-1----:R-:W2:Y:S01]  /*2cc10*/  LDL.LU R2, [R1+0x420] ;  /* 0x0004200001027983 */ /* 0x002ea20000300800 */
        /* <DEDUP_REMOVED lines=10> */
.L_x_3285:
[----:B01----:R-:W1:Y:S01]  /*2ccc0*/  S2R R2, SR_TID.X ;  /* 0x0000000000027919 */ /* 0x003e620000002100 */
[----:B0-----:R-:W0:Y:S01]  /*2ccd0*/  LDC R4, c[0x0][0x430] ;  /* 0x00010c00ff047b82 */ /* 0x001e220000000800 */
[----:B---34-:R-:W-:Y:S01]  /*2cce0*/  IMAD R6, R7, 0x40, R32 ;  /* 0x0000004007067824 */ /* 0x018fe200078e0220 */
[----:B------:R-:W-:Y:S01]  /*2ccf0*/  LOP3.LUT P1, RZ, R16, 0x800, RZ, 0xc0, !PT ;  /* 0x0000080010ff7812 */ /* 0x000fe2000782c0ff */
[----:B------:R-:W2:Y:S01]  /*2cd00*/  S2R R3, SR_TID.X ;  /* 0x0000000000037919 */ /* 0x000ea20000002100 */
[----:B------:R-:W-:Y:S01]  /*2cd10*/  VIADD R18, R18, 0x1 ;  /* 0x0000000112127836 */ /* 0x000fe20000000000 */
[----:B------:R-:W-:Y:S05]  /*2cd20*/  YIELD ;  /* 0x0000000000007946 */ /* 0x000fea0003800000 */
[----:B------:R-:W-:Y:S01]  /*2cd30*/  ULDC UR4, c[0x0][0x430] ;  /* 0x00010c0000047ab9 */ /* 0x000fe20000000800 */
[----:B0-----:R-:W-:-:S02]  /*2cd40*/  ISETP.NE.AND P0, PT, R4, 0x1, PT ;  /* 0x000000010400780c */ /* 0x001fc40003f05270 */
[----:B-1----:R-:W-:Y:S01]  /*2cd50*/  LOP3.LUT R2, R2, 0x7f, RZ, 0xc0, !PT ;  /* 0x0000007f02027812 */ /* 0x002fe200078ec0ff */
[----:B--2---:R-:W-:-:S03]  /*2cd60*/  IMAD.SHL.U32 R4, R3, 0x10, RZ ;  /* 0x0000001003047824 */ /* 0x004fc600078e00ff */
[----:B------:R-:W-:-:S07]  /*2cd70*/  SHF.R.U32.HI R2, RZ, 0x3, R2 ;  /* 0x00000003ff027819 */ /* 0x000fce0000011602 */
[----:B------:R-:W0:Y:S01]  /*2cd80*/  @P0 LDC R3, c[0x0][0x434] ;  /* 0x00010d00ff030b82 */ /* 0x000e220000000800 */
[----:B------:R-:W-:-:S04]  /*2cd90*/  LOP3.LUT R4, R2, 0x70, R4, 0xf8, !PT ;  /* 0x0000007002047812 */ /* 0x000fc800078ef804 */
[----:B------:R-:W-:-:S03]  /*2cda0*/  ISETP.GT.U32.AND P2, PT, R4, 0x3f, PT ;  /* 0x0000003f0400780c */ /* 0x000fc60003f44070 */
[----:B------:R-:W1:Y:S01]  /*2cdb0*/  @P0 LDC R2, c[0x0][0x438] ;  /* 0x00010e00ff020b82 */ /* 0x000e620000000800 */
[----:B------:R-:W-:-:S04]  /*2cdc0*/  IMAD.IADD R6, R4, 0x1, R6 ;  /* 0x0000000104067824 */ /* 0x000fc800078e0206 */
[----:B------:R-:W-:-:S05]  /*2cdd0*/  IMAD.MOV.U32 R10, RZ, RZ, R6 ;  /* 0x000000ffff0a7224 */ /* 0x000fca00078e0006 */
        /* <DEDUP_REMOVED lines=25> */
.L_x_3273:
[----:B------:R-:W-:Y:S01]  /*2cf70*/  IMAD R6, R18, 0x8, R17 ;  /* 0x0000000812067824 */ /* 0x000fe200078e0211 */
[----:B------:R-:W-:Y:S01]  /*2cf80*/  SHF.L.U32 R20, R23, 0x1f, RZ ;  /* 0x0000001f17147819 */ /* 0x000fe200000006ff */
[----:B------:R-:W-:Y:S01]  /*2cf90*/  BSSY B1, `(.L_x_3274) ;  /* 0x0000004000017945 */ /* 0x000fe20003800000 */
[----:B------:R-:W-:Y:S02]  /*2cfa0*/  SHF.R.S32.HI R9, RZ, 0x1f, R5 ;  /* 0x0000001fff097819 */ /* 0x000fe40000011405 */
[----:B------:R-:W0:Y:S02]  /*2cfb0*/  SYNCS.PHASECHK.TRANS64.TRYWAIT P0, [R6+URZ+0x38840], R20 ;  /* 0x03884014060075a7 */ /* 0x000e24000800017f */
[----:B0-----:R-:W-:Y:S05]  /*2cfc0*/  @!P0 BRA `(.L_x_3275) ;  /* 0x0000004000e48947 */ /* 0x001fea0003800000 */
.L_x_3362:
[----:B------:R-:W-:Y:S05]  /*2cfd0*/  BSYNC B1 ;  /* 0x0000000000017941 */ /* 0x000fea0003800000 */
.L_x_3274:
        /* <DEDUP_REMOVED lines=40> */
.L_x_3372:
        /* <DEDUP_REMOVED lines=8> */
.L_x_3277:
        /* <DEDUP_REMOVED lines=10> */
.L_x_3278:
[----:B------:R3:W-:Y:S01]  /*2d380*/  SYNCS.ARRIVE.TRANS64.A1T0 RZ, [R6+URZ+0x38830], RZ ;  /* 0x038830ff06ff79a7 */ /* 0x0007e2000810003f */
[----:B------:R-:W-:Y:S05]  /*2d390*/  @!P2 BRA `(.L_x_3279) ;  /* 0x000000000004a947 */ /* 0x000fea0003800000 */
[----:B------:R-:W-:Y:S01]  /*2d3a0*/  BPT.TRAP 0x1 ;  /* 0x000000040000795c */ /* 0x000fe20000300000 */
.L_x_3279:
[----:B------:R-:W4:Y:S01]  /*2d3b0*/  SYNCS.PHASECHK.TRANS64.TRYWAIT P0, [R6+URZ+0x38860], R20 ;  /* 0x03886014060075a7 */ /* 0x000f22000800017f */
[----:B------:R-:W-:Y:S04]  /*2d3c0*/  BSSY B1, `(.L_x_3280) ;  /* 0x0000002000017945 */ /* 0x000fe80003800000 */
[----:B----4-:R-:W-:Y:S05]  /*2d3d0*/  @!P0 BRA `(.L_x_3281) ;  /* 0x0000004400108947 */ /* 0x010fea0003800000 */
.L_x_3373:
[----:B------:R-:W-:Y:S05]  /*2d3e0*/  BSYNC B1 ;  /* 0x0000000000017941 */ /* 0x000fea0003800000 */
.L_x_3280:
[----:B------:R-:W-:Y:S01]  /*2d3f0*/  ULDC.64 UR4, c[0x0][0x328] ;  /* 0x0000ca0000047ab9 */ /* 0x000fe20000000a00 */
[----:B------:R-:W-:Y:S01]  /*2d400*/  ULDC.64 UR6, c[0x0][0x318] ;  /* 0x0000c60000067ab9 */ /* 0x000fe20000000a00 */
[----:B------:R-:W-:Y:S01]  /*2d410*/  IMAD R9, R9, UR4, RZ ;  /* 0x0000000409097c24 */ /* 0x000fe2000f8e02ff */
[C---:B------:R-:W-:Y:S01]  /*2d420*/  LOP3.LUT P5, RZ, R16.reuse, 0x8, RZ, 0xc0, !PT ;  /* 0x0000000810ff7812 */ /* 0x040fe200078ac0ff */
[----:B--2---:R-:W-:Y:S01]  /*2d430*/  IMAD.WIDE.U32 R2, R5, UR4, RZ ;  /* 0x0000000405027c25 */ /* 0x004fe2000f8e00ff */
        /* <DEDUP_REMOVED lines=20> */
[----:B------:R-:W2:Y:S01]  /*2d580*/  SHFL.IDX PT, R3, R10, RZ, 0x181f ;  /* 0x00181fff0a037589 */ /* 0x000ea200000e0000 */
        /* <DEDUP_REMOVED lines=11> */
[----:B--2---:R-:W-:Y:S01]  /*2d640*/  IMAD.X R3, RZ, RZ, R3, P0 ;  /* 0x000000ffff037224 */ /* 0x004fe200000e0603 */
        /* <DEDUP_REMOVED lines=41> */
.L_x_3383:
        /* <DEDUP_REMOVED lines=25> */
.L_x_3283:
        /* <DEDUP_REMOVED lines=10> */
.L_x_3284:
[----:B------:R1:W-:Y:S01]  /*2db10*/  SYNCS.ARRIVE.TRANS64.A1T0 RZ, [R6+URZ+0x38850], RZ ;  /* 0x038850ff06ff79a7 */ /* 0x0003e2000810003f */
[----:B------:R-:W-:Y:S05]  /*2db20*/  @P3 BRA `(.L_x_3285) ;  /* 0xfffffff000643947 */ /* 0x000fea000383ffff */
.L_x_3272:
[----:B------:R-:W-:Y:S05]  /*2db30*/  BSYNC B0 ;  /* 0x0000000000007941 */ /* 0x000fea0003800000 */
.L_x_3271:
[----:B0-----:R-:W0:Y:S01]  /*2db40*/  S2R R2, SR_TID.X ;  /* 0x0000000000027919 */ /* 0x001e220000002100 */
[----:B------:R-:W-:Y:S01]  /*2db50*/  VIADD R18, R18, 0x1 ;  /* 0x0000000112127836 */ /* 0x000fe20000000000 */
[----:B------:R-:W-:Y:S04]  /*2db60*/  BSSY B0, `(.L_x_3286) ;  /* 0x0000013000007945 */ /* 0x000fe80003800000 */
[----:B------:R-:W-:-:S04]  /*2db70*/  ISETP.NE.AND P0, PT, R18, 0x2, PT ;  /* 0x000000021200780c */ /* 0x000fc80003f05270 */
[----:B------:R-:W-:-:S04]  /*2db80*/  SEL R0, RZ, 0x1, P0 ;  /* 0x00000001ff007807 */ /* 0x000fc80000000000 */
[----:B------:R-:W-:Y:S02]  /*2db90*/  LOP3.LUT R23, R23, R0, RZ, 0x3c, !PT ;  /* 0x0000000017177212 */ /* 0x000fe400078e3cff */
[----:B0-----:R-:W-:-:S04]  /*2dba0*/  LOP3.LUT R2, R2, 0x7f, RZ, 0xc0, !PT ;  /* 0x0000007f02027812 */ /* 0x001fc800078ec0ff */
[----:B------:R-:W-:-:S13]  /*2dbb0*/  ISETP.NE.AND P1, PT, R2, RZ, PT ;  /* 0x000000ff0200720c */ /* 0x000fda0003f25270 */
[----:B------:R-:W-:Y:S05]  /*2dbc0*/  @P1 BRA `(.L_x_3287) ;  /* 0x0000000000301947 */ /* 0x000fea0003800000 */
[----:B------:R-:W0:Y:S01]  /*2dbd0*/  S2R R5, SR_LANEID ;  /* 0x0000000000057919 */ /* 0x000e220000000000 */
[----:B------:R-:W-:Y:S01]  /*2dbe0*/  VOTEU.ANY UR4, UPT, PT ;  /* 0x0000000000047886 */ /* 0x000fe200038e0100 */
[----:B------:R-:W2:Y:S01]  /*2dbf0*/  LDC.64 R2, c[0x0][0xd60] ;  /* 0x00035800ff027b82 */ /* 0x000ea20000000a00 */
[----:B------:R-:W0:Y:S02]  /*2dc00*/  FLO.U32 R0, UR4 ;  /* 0x0000000400007d00 */ /* 0x000e2400080e0000 */
[----:B0-----:R-:W-:-:S06]  /*2dc10*/  ISETP.EQ.U32.AND P1, PT, R0, R5, PT ;  /* 0x000000050000720c */ /* 0x001fcc0003f22070 */
[----:B------:R-:W2:Y:S07]  /*2dc20*/  POPC R5, UR4 ;  /* 0x0000000400057d09 */ /* 0x000eae0008000000 */
[----:B--2---:R-:W2:Y:S01]  /*2dc30*/  @P1 ATOMG.E.ADD.STRONG.GPU PT, R3, desc[UR36][R2.64], R5 ;  /* 0x00000005020319a8 */ /* 0x004ea200081ee1e4 */
[----:B------:R-:W0:Y:S02]  /*2dc40*/  S2R R4, SR_LTMASK ;  /* 0x0000000000047919 */ /* 0x000e240000003900 */
[----:B0-----:R-:W-:-:S04]  /*2dc50*/  LOP3.LUT R4, R4, UR4, RZ, 0xc0, !PT ;  /* 0x0000000404047c12 */ /* 0x001fc8000f8ec0ff */
[----:B------:R-:W0:Y:S01]  /*2dc60*/  POPC R7, R4 ;  /* 0x0000000400077309 */ /* 0x000e220000000000 */
[----:B--2---:R-:W0:Y:S02]  /*2dc70*/  SHFL.IDX PT, R0, R3, R0, 0x1f ;  /* 0x00001f0003007589 */ /* 0x004e2400000e0000 */
[----:B0-----:R-:W-:-:S07]  /*2dc80*/  IADD3 R24, R0, UR39, R7 ;  /* 0x0000002700187c10 */ /* 0x001fce000fffe007 */
.L_x_3287:
[----:B------:R-:W-:Y:S05]  /*2dc90*/  BSYNC B0 ;  /* 0x0000000000007941 */ /* 0x000fea0003800000 */
.L_x_3286:
[----:B------:R-:W-:-:S07]  /*2dca0*/  SEL R18, R18, RZ, P0 ;  /* 0x000000ff12127207 */ /* 0x000fce0000000000 */
.L_x_3240:
[----:B------:R-:W-:Y:S05]  /*2dcb0*/  BSYNC B7 ;  /* 0x0000000000077941 */ /* 0x000fea0003800000 */
.L_x_3238:
[----:B------:R-:W-:-:S13]  /*2dcc0*/  LOP3.LUT P0, RZ, R16, 0x200000, RZ, 0xc0, !PT ;  /* 0x0020000010ff7812 */ /* 0x000fda000780c0ff */
[----:B------:R-:W-:Y:S05]  /*2dcd0*/  @!P0 BRA `(.L_x_3288) ;  /* 0x0000000000248947 */ /* 0x000fea0003800000 */
[----:B------:R-:W-:Y:S05]  /*2dce0*/  WARPSYNC.ALL ;  /* 0x0000000000007948 */ /* 0x000fea0003800000 */
[----:B------:R-:W0:Y:S08]  /*2dcf0*/  S2UR UR5, SR_CgaCtaId ;  /* 0x00000000000579c3 */ /* 0x000e300000008800 */
[----:B------:R-:W-:Y:S06]  /*2dd00*/  BAR.SYNC.DEFER_BLOCKING 0x5, 0x180 ;  /* 0x0146000000007b1d */ /* 0x000fec0000010000 */
[----:B------:R-:W-:-:S02]  /*2dd10*/  UMOV UR4, 0x400 ;  /* 0x0000040000047882 */ /* 0x000fc40000000000 */
[----:B0-----:R-:W-:-:S06]  /*2dd20*/  ULEA UR4, UR5, UR4, 0x18 ;  /* 0x0000000405047291 */ /* 0x001fcc000f8ec03f */
[----:B------:R-:W-:-:S05]  /*2dd30*/  IMAD.U32 R17, RZ, RZ, UR4 ;  /* 0x00000004ff117e24 */ /* 0x000fca000f8e00ff */
[----:B------:R2:W0:Y:S01]  /*2dd40*/  LDS.128 R24, [R17+0x388d0] ;  /* 0x0388d00011187984 */ /* 0x0004220000000c00 */
[----:B------:R-:W-:Y:S06]  /*2dd50*/  BAR.ARV 0x4, 0x180 ;  /* 0x0106000000007b1d */ /* 0x000fec0000002000 */
[----:B------:R-:W-:Y:S05]  /*2dd60*/  BRA `(.L_x_3289) ;  /* 0x0000000c00d47947 */ /* 0x000fea0003800000 */
.L_x_3288:
[----:B------:R-:W0:Y:S01]  /*2dd70*/  S2R R0, SR_TID.X ;  /* 0x0000000000007919 */ /* 0x000e220000002100 */
[----:B------:R-:W-:Y:S01]  /*2dd80*/  UMOV UR4, 0xffffffff ;  /* 0xffffffff00047882 */ /* 0x000fe20000000000 */
[----:B0-----:R-:W-:-:S04]  /*2dd90*/  LOP3.LUT R8, R0, 0x1f, RZ, 0xc0, !PT ;  /* 0x0000001f00087812 */ /* 0x001fc800078ec0ff */
[----:B------:R-:W-:Y:S01]  /*2dda0*/  ISETP.NE.AND P0, PT, R8, 0x1f, PT ;  /* 0x0000001f0800780c */ /* 0x000fe20003f05270 */
[----:B------:R-:W-:-:S12]  /*2ddb0*/  BRA.DIV UR4, `(.L_x_3290) ;  /* 0x0000004204887947 */ /* 0x000fd8000b800000 */
[----:B------:R-:W-:Y:S01]  /*2ddc0*/  IMAD.IADD R9, R27, 0x1, R8 ;  /* 0x000000011b097824 */ /* 0x000fe200078e0208 */
[----:B------:R-:W-:-:S04]  /*2ddd0*/  ULDC UR4, c[0x0][0xd3c] ;  /* 0x00034f0000047ab9 */ /* 0x000fc80000000800 */
[----:B------:R-:W-:-:S13]  /*2dde0*/  ISETP.GE.OR P1, PT, R9, UR4, !P0 ;  /* 0x0000000409007c0c */ /* 0x000fda000c726670 */
[----:B------:R-:W0:Y:S08]  /*2ddf0*/  @!P1 LDC.64 R2, c[0x0][0xd80] ;  /* 0x00036000ff029b82 */ /* 0x000e300000000a00 */
[----:B------:R-:W2:Y:S01]  /*2de00*/  @!P1 LDC.64 R4, c[0x0][0xd78] ;  /* 0x00035e00ff049b82 */ /* 0x000ea20000000a00 */
[----:B0-----:R-:W-:-:S05]  /*2de10*/  @!P1 IMAD.WIDE R2, R9, 0x4, R2 ;  /* 0x0000000409029825 */ /* 0x001fca00078e0202 */
[----:B------:R2:W5:Y:S02]  /*2de20*/  @!P1 LDG.E R7, desc[UR36][R2.64] ;  /* 0x0000002402079981 */ /* 0x000564000c1e1900 */
[----:B--2---:R-:W-:-:S05]  /*2de30*/  @!P1 IMAD.WIDE R2, R9, 0x4, R4 ;  /* 0x0000000409029825 */ /* 0x004fca00078e0204 */
[----:B------:R-:W2:Y:S01]  /*2de40*/  @!P1 LDG.E R4, desc[UR36][R2.64] ;  /* 0x0000002402049981 */ /* 0x000ea2000c1e1900 */
[----:B------:R-:W-:Y:S01]  /*2de50*/  IMAD.MOV.U32 R25, RZ, RZ, RZ ;  /* 0x000000ffff197224 */ /* 0x000fe200078e00ff */
[C---:B------:R-:W-:Y:S01]  /*2de60*/  ISETP.GE.U32.AND P2, PT, R8.reuse, 0x2, PT ;  /* 0x000000020800780c */ /* 0x040fe20003f46070 */
[----:B------:R-:W-:Y:S01]  /*2de70*/  IMAD.MOV.U32 R5, RZ, RZ, RZ ;  /* 0x000000ffff057224 */ /* 0x000fe200078e00ff */
[C---:B------:R-:W-:Y:S01]  /*2de80*/  ISETP.GE.U32.AND P3, PT, R8.reuse, 0x4, PT ;  /* 0x000000040800780c */ /* 0x040fe20003f66070 */
[----:B------:R-:W-:Y:S01]  /*2de90*/  SHFL.IDX PT, R0, R24, RZ, 0x1f ;  /* 0x00001fff18007589 */ /* 0x000fe200000e0000 */
[C---:B------:R-:W-:Y:S02]  /*2dea0*/  ISETP.GE.U32.AND P4, PT, R8.reuse, 0x8, PT ;  /* 0x000000080800780c */ /* 0x040fe40003f86070 */
[----:B------:R-:W-:Y:S01]  /*2deb0*/  ISETP.GE.U32.AND P5, PT, R8, 0x10, PT ;  /* 0x000000100800780c */ /* 0x000fe20003fa6070 */
[----:B-1-34-:R0:W-:Y:S02]  /*2dec0*/  SHFL.IDX PT, R6, R24, 0x1, 0x1f ;  /* 0x00201f0018067f89 */ /* 0x01a1e400000e0000 */
[----:B0-----:R-:W-:-:S02]  /*2ded0*/  IMAD.MOV.U32 R24, RZ, RZ, RZ ;  /* 0x000000ffff187224 */ /* 0x001fc400078e00ff */
[----:B-----5:R-:W-:Y:S02]  /*2dee0*/  @!P1 IMAD.MOV.U32 R25, RZ, RZ, R7 ;  /* 0x000000ffff199224 */ /* 0x020fe400078e0007 */
[----:B--2---:R-:W-:Y:S01]  /*2def0*/  @!P1 IMAD.MOV.U32 R5, RZ, RZ, R4 ;  /* 0x000000ffff059224 */ /* 0x004fe200078e0004 */
        /* <DEDUP_REMOVED lines=18> */
.L_x_3393:
[----:B------:R-:W-:Y:S02]  /*2e020*/  ULDC UR4, c[0x0][0xd38] ;  /* 0x00034e0000047ab9 */ /* 0x000fe40000000800 */
[----:B------:R-:W-:-:S04]  /*2e030*/  IMAD.U32 R4, RZ, RZ, UR4 ;  /* 0x00000004ff047e24 */ /* 0x000fc8000f8e00ff */
[----:B-1----:R-:W-:-:S04]  /*2e040*/  IMAD R7, R14, R4, RZ ;  /* 0x000000040e077224 */ /* 0x002fc800078e02ff */
[----:B------:R-:W-:-:S05]  /*2e050*/  IMAD.IADD R6, R6, 0x1, R7 ;  /* 0x0000000106067824 */ /* 0x000fca00078e0207 */
[----:B------:R-:W-:-:S13]  /*2e060*/  ISETP.GT.AND P6, PT, R6, R0, PT ;  /* 0x000000000600720c */ /* 0x000fda0003fc4270 */
[----:B------:R-:W-:Y:S05]  /*2e070*/  @P6 BRA `(.L_x_3291) ;  /* 0x0000000000a46947 */ /* 0x000fea0003800000 */
.L_x_3294:
        /* <DEDUP_REMOVED lines=35> */
.L_x_3401:
[----:B------:R-:W-:Y:S02]  /*2e2b0*/  ULDC UR4, c[0x0][0xd38] ;  /* 0x00034e0000047ab9 */ /* 0x000fe40000000800 */
[----:B------:R-:W-:-:S04]  /*2e2c0*/  IMAD.U32 R4, RZ, RZ, UR4 ;  /* 0x00000004ff047e24 */ /* 0x000fc8000f8e00ff */
[----:B-1----:R-:W-:-:S04]  /*2e2d0*/  IMAD R7, R14, R4, RZ ;  /* 0x000000040e077224 */ /* 0x002fc800078e02ff */
[----:B------:R-:W-:-:S05]  /*2e2e0*/  IMAD.IADD R6, R7, 0x1, R6 ;  /* 0x0000000107067824 */ /* 0x000fca00078e0206 */
[----:B------:R-:W-:-:S13]  /*2e2f0*/  ISETP.GT.AND P6, PT, R6, R0, PT ;  /* 0x000000000600720c */ /* 0x000fda0003fc4270 */
[----:B------:R-:W-:Y:S05]  /*2e300*/  @!P6 BRA `(.L_x_3294) ;  /* 0xfffffffc005ce947 */ /* 0x000fea000383ffff */
.L_x_3291:
        /* <DEDUP_REMOVED lines=10> */
.L_x_3406:
[----:B------:R-:W-:-:S13]  /*2e3b0*/  ISETP.NE.AND P0, PT, R2, RZ, PT ;  /* 0x000000ff0200720c */ /* 0x000fda0003f05270 */
[----:B------:R-:W-:Y:S05]  /*2e3c0*/  @!P0 BRA `(.L_x_3296) ;  /* 0x0000000000108947 */ /* 0x000fea0003800000 */
[----:B------:R-:W-:Y:S01]  /*2e3d0*/  UMOV UR4, 0xffffffff ;  /* 0xffffffff00047882 */ /* 0x000fe20000000000 */
[----:B-1----:R-:W-:Y:S02]  /*2e3e0*/  VIADD R12, R12, 0xffffffff ;  /* 0xffffffff0c0c7836 */ /* 0x002fe40000000000 */
[----:B------:R-:W-:Y:S05]  /*2e3f0*/  BRA.DIV UR4, `(.L_x_3297) ;  /* 0x0000004604447947 */ /* 0x000fea000b800000 */
[----:B------:R4:W1:Y:S02]  /*2e400*/  SHFL.IDX PT, R24, R3, R12, 0x1f ;  /* 0x00001f0c03187589 */ /* 0x00086400000e0000 */
.L_x_3296:
        /* <DEDUP_REMOVED lines=10> */
[----:B-1----:R-:W-:Y:S01]  /*2e4b0*/  VIADD R2, R7, 0xffffffe ;  /* 0x0ffffffe07027836 */ /* 0x002fe20000000000 */
[----:B------:R-:W-:-:S06]  /*2e4c0*/  IABS R7, R25 ;  /* 0x0000001900077213 */ /* 0x000fcc0000000000 */
[----:B0---4-:R0:W1:Y:S02]  /*2e4d0*/  F2I.FTZ.U32.TRUNC.NTZ R3, R2 ;  /* 0x0000000200037305 */ /* 0x011064000021f000 */
[----:B0-----:R-:W-:Y:S02]  /*2e4e0*/  IMAD.MOV.U32 R2, RZ, RZ, RZ ;  /* 0x000000ffff027224 */ /* 0x001fe400078e00ff */
[----:B-1----:R-:W-:-:S04]  /*2e4f0*/  IMAD.MOV R9, RZ, RZ, -R3 ;  /* 0x000000ffff097224 */ /* 0x002fc800078e0a03 */
[----:B------:R-:W-:-:S04]  /*2e500*/  IMAD R9, R9, R4, RZ ;  /* 0x0000000409097224 */ /* 0x000fc800078e02ff */
[----:B------:R-:W-:Y:S01]  /*2e510*/  IMAD.HI.U32 R3, R3, R9, R2 ;  /* 0x0000000903037227 */ /* 0x000fe200078e0002 */
[----:B------:R-:W-:-:S03]  /*2e520*/  IABS R2, R0 ;  /* 0x0000000000027213 */ /* 0x000fc60000000000 */
[----:B------:R-:W-:Y:S02]  /*2e530*/  IMAD.MOV R9, RZ, RZ, -R7 ;  /* 0x000000ffff097224 */ /* 0x000fe400078e0a07 */
[----:B------:R-:W-:-:S04]  /*2e540*/  IMAD.HI.U32 R7, R3, R2, RZ ;  /* 0x0000000203077227 */ /* 0x000fc800078e00ff */
[----:B------:R-:W-:Y:S02]  /*2e550*/  IMAD R9, R7, R9, R2 ;  /* 0x0000000907097224 */ /* 0x000fe400078e0202 */
[----:B------:R-:W-:Y:S02]  /*2e560*/  VIADD R3, R8, 0xffffffe ;  /* 0x0ffffffe08037836 */ /* 0x000fe40000000000 */
[----:B------:R-:W-:Y:S01]  /*2e570*/  IMAD.MOV.U32 R2, RZ, RZ, RZ ;  /* 0x000000ffff027224 */ /* 0x000fe200078e00ff */
[----:B------:R-:W-:-:S03]  /*2e580*/  ISETP.GT.U32.AND P1, PT, R4, R9, PT ;  /* 0x000000090400720c */ /* 0x000fc60003f24070 */
        /* <DEDUP_REMOVED lines=13> */
[----:B------:R-:W-:Y:S01]  /*2e660*/  @!P2 IMAD.MOV R7, RZ, RZ, -R7 ;  /* 0x000000ffff07a224 */ /* 0x000fe200078e0a07 */
        /* <DEDUP_REMOVED lines=21> */
.L_x_3298:
        /* <DEDUP_REMOVED lines=60> */
.L_x_3299:
[----:B------:R-:W-:-:S05]  /*2eb80*/  LOP3.LUT R0, RZ, R3, RZ, 0x33, !PT ;  /* 0x00000003ff007212 */ /* 0x000fca00078e33ff */
[----:B------:R-:W-:Y:S01]  /*2eb90*/  IMAD.IADD R25, R25, 0x1, R0 ;  /* 0x0000000119197824 */ /* 0x000fe200078e0200 */
[----:B------:R-:W-:Y:S06]  /*2eba0*/  BRA `(.L_x_3300) ;  /* 0x00000000001c7947 */ /* 0x000fec0003800000 */
.L_x_3292:
[----:B------:R-:W-:Y:S01]  /*2ebb0*/  UMOV UR4, URZ ;  /* 0x0000003f00047c82 */ /* 0x000fe20008000000 */
[----:B------:R-:W-:Y:S01]  /*2ebc0*/  UMOV UR5, URZ ;  /* 0x0000003f00057c82 */ /* 0x000fe20008000000 */
[----:B------:R-:W-:Y:S01]  /*2ebd0*/  ULDC UR6, c[0x0][0xd3c] ;  /* 0x00034f0000067ab9 */ /* 0x000fe20000000800 */
[----:B------:R-:W-:Y:S02]  /*2ebe0*/  IMAD.MOV.U32 R24, RZ, RZ, R0 ;  /* 0x000000ffff187224 */ /* 0x000fe400078e0000 */
[----:B------:R-:W-:Y:S02]  /*2ebf0*/  IMAD.U32 R25, RZ, RZ, UR4 ;  /* 0x00000004ff197e24 */ /* 0x000fe4000f8e00ff */
[----:B------:R-:W-:Y:S02]  /*2ec00*/  IMAD.U32 R26, RZ, RZ, UR5 ;  /* 0x00000005ff1a7e24 */ /* 0x000fe4000f8e00ff */
[----:B------:R-:W-:-:S07]  /*2ec10*/  IMAD.U32 R27, RZ, RZ, UR6 ;  /* 0x00000006ff1b7e24 */ /* 0x000fce000f8e00ff */
.L_x_3300:
        /* <DEDUP_REMOVED lines=10> */
.L_x_3289:
[----:B------:R-:W-:Y:S02]  /*2ecc0*/  ULDC UR4, c[0x0][0xd3c] ;  /* 0x00034f0000047ab9 */ /* 0x000fe40000000800 */
[----:B0-----:R-:W-:-:S13]  /*2ecd0*/  ISETP.GE.AND P0, PT, R27, UR4, PT ;  /* 0x000000041b007c0c */ /* 0x001fda000bf06270 */
[----:B------:R-:W-:Y:S05]  /*2ece0*/  @!P0 BRA `(.L_x_3301) ;  /* 0xffffffa000388947 */ /* 0x000fea000383ffff */
[----:B------:R-:W-:Y:S05]  /*2ecf0*/  BSYNC B8 ;  /* 0x0000000000087941 */ /* 0x000fea0003800000 */
.L_x_3224:
[----:B-1----:R-:W5:Y:S01]  /*2ed00*/  LDL.LU R0, [R1+0x430] ;  /* 0x0004300001007983 */ /* 0x002f620000300800 */
[----:B------:R-:W-:Y:S01]  /*2ed10*/  BSSY B0, `(.L_x_3302) ;  /* 0x000000b000007945 */ /* 0x000fe20003800000 */
[----:B------:R-:W0:Y:S01]  /*2ed20*/  S2R R5, SR_CgaCtaId ;  /* 0x0000000000057919 */ /* 0x000e220000008800 */
[----:B-----5:R-:W-:-:S05]  /*2ed30*/  VIADD R0, R0, 0x1 ;  /* 0x0000000100007836 */ /* 0x020fca0000000000 */
[----:B------:R-:W-:-:S04]  /*2ed40*/  LEA.HI R2, R0, R0, RZ, 0x1 ;  /* 0x0000000000027211 */ /* 0x000fc800078f08ff */
[----:B------:R-:W-:Y:S02]  /*2ed50*/  LOP3.LUT R3, R2, 0xfffffffe, RZ, 0xc0, !PT ;  /* 0xfffffffe02037812 */ /* 0x000fe400078ec0ff */
[----:B------:R-:W-:-:S03]  /*2ed60*/  MOV R2, 0x400 ;  /* 0x0000040000027802 */ /* 0x000fc60000000f00 */
[----:B------:R-:W-:Y:S01]  /*2ed70*/  IMAD.IADD R0, R0, 0x1, -R3 ;  /* 0x0000000100007824 */ /* 0x000fe200078e0a03 */
[----:B0-----:R-:W-:-:S04]  /*2ed80*/  LEA R5, R5, R2, 0x18 ;  /* 0x0000000205057211 */ /* 0x001fc800078ec0ff */
[----:B------:R-:W-:-:S04]  /*2ed90*/  SHF.L.U32 R0, R0, 0x1f, RZ ;  /* 0x0000001f00007819 */ /* 0x000fc800000006ff */
[----:B------:R-:W0:Y:S02]  /*2eda0*/  SYNCS.PHASECHK.TRANS64.TRYWAIT P0, [R5+URZ+0x38820], R0 ;  /* 0x03882000050075a7 */ /* 0x000e24000800017f */
[----:B0-----:R-:W-:Y:S05]  /*2edb0*/  @!P0 BRA `(.L_x_3303) ;  /* 0x0000003800fc8947 */ /* 0x001fea0003800000 */
.L_x_3409:
[----:B------:R-:W-:Y:S05]  /*2edc0*/  BSYNC B0 ;  /* 0x0000000000007941 */ /* 0x000fea0003800000 */
.L_x_3302:
[----:B------:R-:W-:-:S03]  /*2edd0*/  UMOV UR4, 0xffffffff ;  /* 0xffffffff00047882 */ /* 0x000fc60000000000 */
[----:B------:R-:W-:Y:S05]  /*2ede0*/  BRA.DIV UR4, `(.L_x_3304) ;  /* 0x0000003e04047947 */ /* 0x000fea000b800000 */
[----:B0-----:R-:W0:Y:S02]  /*2edf0*/  S2R R0, SR_TID.X ;  /* 0x0000000000007919 */ /* 0x001e240000002100 */
[----:B0-----:R-:W-:-:S04]  /*2ee00*/  SHF.R.U32.HI R0, RZ, 0x5, R0 ;  /* 0x00000005ff007819 */ /* 0x001fc80000011600 */
[----:B------:R-:W-:-:S05]  /*2ee10*/  LOP3.LUT R0, R0, 0x3, RZ, 0xc0, !PT ;  /* 0x0000000300007812 */ /* 0x000fca00078ec0ff */
[----:B------:R0:W1:Y:S02]  /*2ee20*/  SHFL.IDX PT, R14, R0, RZ, 0x1f ;  /* 0x00001fff000e7589 */ /* 0x00006400000e0000 */
.L_x_3412:
[----:B-1----:R-:W-:Y:S01]  /*2ee30*/  ISETP.NE.AND P0, PT, R14, RZ, PT ;  /* 0x000000ff0e00720c */ /* 0x002fe20003f05270 */
[----:B------:R-:W-:-:S12]  /*2ee40*/  BSSY B0, `(.L_x_3305) ;  /* 0x0000026000007945 */ /* 0x000fd80003800000 */
[----:B------:R-:W-:Y:S05]  /*2ee50*/  @P0 BRA `(.L_x_3306) ;  /* 0x0000000000900947 */ /* 0x000fea0003800000 */
[----:B------:R-:W-:-:S03]  /*2ee60*/  UMOV UR4, 0xffffffff ;  /* 0xffffffff00047882 */ /* 0x000fc60000000000 */
[----:B------:R-:W-:Y:S05]  /*2ee70*/  BRA.DIV UR4, `(.L_x_3307) ;  /* 0x0000003e04147947 */ /* 0x000fea000b800000 */
[----:B------:R-:W-:-:S13]  /*2ee80*/  ELECT P6, URZ, PT ;  /* 0x00000000003f782f */ /* 0x000fda00038c0000 */
.L_x_3415:
[----:B------:R-:W-:Y:S05]  /*2ee90*/  @!P6 BRA `(.L_x_3306) ;  /* 0x000000000080e947 */ /* 0x000fea0003800000 */
[----:B0-----:R-:W5:Y:S02]  /*2eea0*/  LDL R0, [R1+0x454] ;  /* 0x0004540001007983 */ /* 0x001f640000100800 */
[----:B-----5:R-:W-:-:S13]  /*2eeb0*/  R2UR UR4, R0 ;  /* 0x00000000000472ca */ /* 0x020fda00000e0000 */
[----:B------:R-:W-:-:S06]  /*2eec0*/  ULOP3.LUT UR4, UR4, 0x2, URZ, 0xfc, !UPT ;  /* 0x0000000204047892 */ /* 0x000fcc000f8efc3f */
[----:B------:R-:W-:-:S05]  /*2eed0*/  IMAD.U32 R0, RZ, RZ, UR4 ;  /* 0x00000004ff007e24 */ /* 0x000fca000f8e00ff */
[----:B------:R-:W-:-:S13]  /*2eee0*/  ISETP.NE.AND P0, PT, R0, 0x3, PT ;  /* 0x000000030000780c */ /* 0x000fda0003f05270 */
[----:B------:R-:W-:Y:S05]  /*2eef0*/  @!P0 BRA `(.L_x_3308) ;  /* 0x0000000000048947 */ /* 0x000fea0003800000 */
[----:B------:R-:W-:Y:S01]  /*2ef00*/  BPT.TRAP 0x1 ;  /* 0x000000040000795c */ /* 0x000fe20000300000 */
.L_x_3308:
[C---:B------:R-:W-:Y:S01]  /*2ef10*/  IMAD R3, R18.reuse, 0x8, R5 ;  /* 0x0000000812037824 */ /* 0x040fe200078e0205 */
[----:B------:R-:W-:Y:S01]  /*2ef20*/  SHF.L.U32 R2, R23, 0x1f, RZ ;  /* 0x0000001f17027819 */ /* 0x000fe200000006ff */
[----:B------:R-:W-:-:S03]  /*2ef30*/  VIADD R18, R18, 0x1 ;  /* 0x0000000112127836 */ /* 0x000fc60000000000 */
[----:B------:R-:W0:Y:S02]  /*2ef40*/  SYNCS.PHASECHK.TRANS64.TRYWAIT P1, [R3+URZ+0x38840], R2 ;  /* 0x03884002030075a7 */ /* 0x000e24000802017f */
[----:B------:R-:W-:-:S04]  /*2ef50*/  ISETP.NE.AND P2, PT, R18, 0x2, PT ;  /* 0x000000021200780c */ /* 0x000fc80003f45270 */
[----:B------:R-:W-:Y:S01]  /*2ef60*/  SEL R0, RZ, 0x1, P2 ;  /* 0x00000001ff007807 */ /* 0x000fe20001000000 */
[----:B0-----:R-:W-:Y:S08]  /*2ef70*/  @!P1 BRA `(.L_x_3309) ;  /* 0x0000003800f49947 */ /* 0x001ff00003800000 */
.L_x_3416:
[----:B------:R-:W-:Y:S02]  /*2ef80*/  SEL R18, R18, RZ, P2 ;  /* 0x000000ff12127207 */ /* 0x000fe40001000000 */
[----:B------:R-:W-:Y:S01]  /*2ef90*/  LOP3.LUT R0, R23, R0, RZ, 0x3c, !PT ;  /* 0x0000000017007212 */ /* 0x000fe200078e3cff */
[----:B------:R-:W-:Y:S06]  /*2efa0*/  @!P0 BRA `(.L_x_3310) ;  /* 0x0000000000048947 */ /* 0x000fec0003800000 */
[----:B------:R-:W-:Y:S01]  /*2efb0*/  BPT.TRAP 0x1 ;  /* 0x000000040000795c */ /* 0x000fe20000300000 */
.L_x_3310:
[----:B------:R-:W-:Y:S01]  /*2efc0*/  IMAD R5, R18, 0x8, R5 ;  /* 0x0000000812057824 */ /* 0x000fe200078e0205 */
[----:B------:R-:W-:-:S04]  /*2efd0*/  SHF.L.U32 R0, R0, 0x1f, RZ ;  /* 0x0000001f00007819 */ /* 0x000fc800000006ff */
[----:B------:R-:W1:Y:S02]  /*2efe0*/  SYNCS.PHASECHK.TRANS64.TRYWAIT P1, [R5+URZ+0x38840], R0 ;  /* 0x03884000050075a7 */ /* 0x000e64000802017f */
[----:B-1----:R-:W-:Y:S05]  /*2eff0*/  @!P1 BRA `(.L_x_3311) ;  /* 0x0000003800e89947 */ /* 0x002fea0003800000 */
.L_x_3417:
[----:B------:R-:W-:Y:S05]  /*2f000*/  @!P0 BRA `(.L_x_3312) ;  /* 0x0000000000048947 */ /* 0x000fea0003800000 */
[----:B------:R-:W-:Y:S01]  /*2f010*/  BPT.TRAP 0x1 ;  /* 0x000000040000795c */ /* 0x000fe20000300000 */
.L_x_3312:
[----:B------:R-:W5:Y:S02]  /*2f020*/  SYNCS.PHASECHK.TRANS64.TRYWAIT P1, [R3+URZ+0x38860], R2 ;  /* 0x03886002030075a7 */ /* 0x000f64000802017f */
[----:B-----5:R-:W-:Y:S05]  /*2f030*/  @!P1 BRA `(.L_x_3313) ;  /* 0x0000003800ec9947 */ /* 0x020fea0003800000 */
.L_x_3418:
[----:B------:R-:W-:Y:S05]  /*2f040*/  @!P0 BRA `(.L_x_3314) ;  /* 0x0000000000048947 */ /* 0x000fea0003800000 */
[----:B------:R-:W-:Y:S01]  /*2f050*/  BPT.TRAP 0x1 ;  /* 0x000000040000795c */ /* 0x000fe20000300000 */
.L_x_3314:
[----:B------:R0:W0:Y:S02]  /*2f060*/  SYNCS.PHASECHK.TRANS64.TRYWAIT P0, [R5+URZ+0x38860], R0 ;  /* 0x03886000050075a7 */ /* 0x000024000800017f */
[----:B0-----:R-:W-:Y:S05]  /*2f070*/  @!P0 NANOSLEEP.SYNCS 0x989680 ;  /* 0x009896800000895d */ /* 0x001fea0003900000 */
[----:B------:R-:W0:Y:S02]  /*2f080*/  @!P0 SYNCS.PHASECHK.TRANS64 P0, [R5+URZ+0x38860], R0 ;  /* 0x03886000050085a7 */ /* 0x000e24000800007f */
[----:B0-----:R-:W-:Y:S05]  /*2f090*/  @!P0 BRA `(.L_x_3314) ;  /* 0xfffffffc00f08947 */ /* 0x001fea000383ffff */
.L_x_3306:
[----:B------:R-:W-:Y:S05]  /*2f0a0*/  BSYNC B0 ;  /* 0x0000000000007941 */ /* 0x000fea0003800000 */
.L_x_3305:
[----:B------:R-:W-:Y:S05]  /*2f0b0*/  EXIT ;  /* 0x000000000000794d */ /* 0x000fea0003800000 */
.L_x_3095:
[----:B0-----:R-:W-:-:S04]  /*2f0c0*/  IMAD.U32 R3, RZ, RZ, UR44 ;  /* 0x0000002cff037e24 */ /* 0x001fc8000f8e00ff */
[----:B------:R0:W1:Y:S03]  /*2f0d0*/  SYNCS.PHASECHK.TRANS64.TRYWAIT P0, [R3+URZ+0x38800], R0 ;  /* 0x03880000030075a7 */ /* 0x000066000800017f */
[----:B-1----:R-:W-:Y:S05]  /*2f0e0*/  @!P0 NANOSLEEP.SYNCS 0x989680 ;  /* 0x009896800000895d */ /* 0x002fea0003900000 */
[----:B------:R-:W1:Y:S02]  /*2f0f0*/  @!P0 SYNCS.PHASECHK.TRANS64 P0, [R3+URZ+0x38800], R0 ;  /* 0x03880000030085a7 */ /* 0x000e64000800007f */
[----:B-1----:R-:W-:Y:S05]  /*2f100*/  @!P0 BRA `(.L_x_3095) ;  /* 0xfffffffc00ec8947 */ /* 0x002fea000383ffff */
[----:B------:R-:W-:Y:S05]  /*2f110*/  BRA `(.L_x_3315) ;  /* 0xfffffdc000ac7947 */ /* 0x000fea000383ffff */
.L_x_3102:
[----:B-1----:R1:W2:Y:S02]  /*2f120*/  SYNCS.PHASECHK.TRANS64.TRYWAIT P0, [R20+URZ], R21 ;  /* 0x00000015140075a7 */ /* 0x0022a4000800017f */
[----:B--2---:R-:W-:Y:S05]  /*2f130*/  @!P0 NANOSLEEP.SYNCS 0x989680 ;  /* 0x009896800000895d */ /* 0x004fea0003900000 */
[----:B------:R-:W2:Y:S02]  /*2f140*/  @!P0 SYNCS.PHASECHK.TRANS64 P0, [R20+URZ], R21 ;  /* 0x00000015140085a7 */ /* 0x000ea4000800007f */
[----:B--2---:R-:W-:Y:S05]  /*2f150*/  @!P0 BRA `(.L_x_3102) ;  /* 0xfffffffc00f08947 */ /* 0x004fea000383ffff */
[----:B------:R-:W-:Y:S05]  /*2f160*/  BRA `(.L_x_3101) ;  /* 0xfffffdc400dc7947 */ /* 0x000fea000383ffff */
.L_x_3104:
[----:B0-----:R-:W-:-:S04]  /*2f170*/  IMAD.U32 R4, RZ, RZ, UR44 ;  /* 0x0000002cff047e24 */ /* 0x001fc8000f8e00ff */
[----:B------:R0:W1:Y:S03]  /*2f180*/  SYNCS.PHASECHK.TRANS64.TRYWAIT P0, [R4+URZ+0x38810], R3 ;  /* 0x03881003040075a7 */ /* 0x000066000800017f */
[----:B-1----:R-:W-:Y:S05]  /*2f190*/  @!P0 NANOSLEEP.SYNCS 0x989680 ;  /* 0x009896800000895d */ /* 0x002fea0003900000 */
[----:B------:R-:W1:Y:S02]  /*2f1a0*/  @!P0 SYNCS.PHASECHK.TRANS64 P0, [R4+URZ+0x38810], R3 ;  /* 0x03881003040085a7 */ /* 0x000e64000800007f */
[----:B-1----:R-:W-:Y:S05]  /*2f1b0*/  @!P0 BRA `(.L_x_3104) ;  /* 0xfffffffc00ec8947 */ /* 0x002fea000383ffff */
[----:B------:R-:W-:Y:S05]  /*2f1c0*/  BRA `(.L_x_3316) ;  /* 0xfffffdc800b07947 */ /* 0x000fea000383ffff */
.L_x_3111:
[----:B-1----:R1:W2:Y:S02]  /*2f1d0*/  SYNCS.PHASECHK.TRANS64.TRYWAIT P0, [R12+URZ], R13 ;  /* 0x0000000d0c0075a7 */ /* 0x0022a4000800017f */
[----:B--2---:R-:W-:Y:S05]  /*2f1e0*/  @!P0 NANOSLEEP.SYNCS 0x989680 ;  /* 0x009896800000895d */ /* 0x004fea0003900000 */
[----:B------:R-:W2:Y:S02]  /*2f1f0*/  @!P0 SYNCS.PHASECHK.TRANS64 P0, [R12+URZ], R13 ;  /* 0x0000000d0c0085a7 */ /* 0x000ea4000800007f */
[----:B--2---:R-:W-:Y:S05]  /*2f200*/  @!P0 BRA `(.L_x_3111) ;  /* 0xfffffffc00f08947 */ /* 0x004fea000383ffff */
[----:B------:R-:W-:Y:S05]  /*2f210*/  BRA `(.L_x_3110) ;  /* 0xfffffdc800f47947 */ /* 0x000fea000383ffff */
.L_x_3145:
[----:B-1----:R1:W2:Y:S02]  /*2f220*/  SYNCS.PHASECHK.TRANS64.TRYWAIT P0, [R8+URZ], R9 ;  /* 0x00000009080075a7 */ /* 0x0022a4000800017f */
[----:B--2---:R-:W-:Y:S05]  /*2f230*/  @!P0 NANOSLEEP.SYNCS 0x989680 ;  /* 0x009896800000895d */ /* 0x004fea0003900000 */
[----:B------:R-:W2:Y:S02]  /*2f240*/  @!P0 SYNCS.PHASECHK.TRANS64 P0, [R8+URZ], R9 ;  /* 0x00000009080085a7 */ /* 0x000ea4000800007f */
[----:B--2---:R-:W-:Y:S05]  /*2f250*/  @!P0 BRA `(.L_x_3145) ;  /* 0xfffffffc00f08947 */ /* 0x004fea000383ffff */
[----:B------:R-:W-:Y:S05]  /*2f260*/  BRA `(.L_x_3144) ;  /* 0xfffffe3400e07947 */ /* 0x000fea000383ffff */
.L_x_3152:
[----:B-1----:R1:W2:Y:S02]  /*2f270*/  SYNCS.PHASECHK.TRANS64.TRYWAIT P0, [R4+URZ], R5 ;  /* 0x00000005040075a7 */ /* 0x0022a4000800017f */
[----:B--2---:R-:W-:Y:S05]  /*2f280*/  @!P0 NANOSLEEP.SYNCS 0x989680 ;  /* 0x009896800000895d */ /* 0x004fea0003900000 */
[----:B------:R-:W2:Y:S02]  /*2f290*/  @!P0 SYNCS.PHASECHK.TRANS64 P0, [R4+URZ], R5 ;  /* 0x00000005040085a7 */ /* 0x000ea4000800007f */
[----:B--2---:R-:W-:Y:S05]  /*2f2a0*/  @!P0 BRA `(.L_x_3152) ;  /* 0xfffffffc00f08947 */ /* 0x004fea000383ffff */
[----:B------:R-:W-:Y:S05]  /*2f2b0*/  BRA `(.L_x_3151) ;  /* 0xfffffe3800ec7947 */ /* 0x000fea000383ffff */
.L_x_3169:
[----:B-1----:R1:W2:Y:S02]  /*2f2c0*/  SYNCS.PHASECHK.TRANS64.TRYWAIT P0, [R8+URZ], R9 ;  /* 0x00000009080075a7 */ /* 0x0022a4000800017f */
[----:B--2---:R-:W-:Y:S05]  /*2f2d0*/  @!P0 NANOSLEEP.SYNCS 0x989680 ;  /* 0x009896800000895d */ /* 0x004fea0003900000 */
[----:B------:R-:W2:Y:S02]  /*2f2e0*/  @!P0 SYNCS.PHASECHK.TRANS64 P0, [R8+URZ], R9 ;  /* 0x00000009080085a7 */ /* 0x000ea4000800007f */
[----:B--2---:R-:W-:Y:S05]  /*2f2f0*/  @!P0 BRA `(.L_x_3169) ;  /* 0xfffffffc00f08947 */ /* 0x004fea000383ffff */
[----:B------:R-:W-:Y:S05]  /*2f300*/  BRA `(.L_x_3168) ;  /* 0xfffffea800047947 */ /* 0x000fea000383ffff */
.L_x_3176:
[----:B-1----:R1:W2:Y:S02]  /*2f310*/  SYNCS.PHASECHK.TRANS64.TRYWAIT P0, [R4+URZ], R5 ;  /* 0x00000005040075a7 */ /* 0x0022a4000800017f */
[----:B--2---:R-:W-:Y:S05]  /*2f320*/  @!P0 NANOSLEEP.SYNCS 0x989680 ;  /* 0x009896800000895d */ /* 0x004fea0003900000 */
[----:B------:R-:W2:Y:S02]  /*2f330*/  @!P0 SYNCS.PHASECHK.TRANS64 P0, [R4+URZ], R5 ;  /* 0x00000005040085a7 */ /* 0x000ea4000800007f */
[----:B--2---:R-:W-:Y:S05]  /*2f340*/  @!P0 BRA `(.L_x_3176) ;  /* 0xfffffffc00f08947 */ /* 0x004fea000383ffff */
[----:B------:R-:W-:Y:S05]  /*2f350*/  BRA `(.L_x_3175) ;  /* 0xfffffeac00107947 */ /* 0x000fea000383ffff */
.L_x_3246:
        /* <DEDUP_REMOVED lines=11> */
.L_x_3318:
[----:B------:R-:W-:Y:S05]  /*2f410*/  BSYNC B0 ;  /* 0x0000000000007941 */ /* 0x000fea0003800000 */
.L_x_3317:
[----:B------:R-:W-:Y:S05]  /*2f420*/  BRA `(.L_x_3319) ;  /* 0xffffffac00287947 */ /* 0x000fea000383ffff */
.L_x_3249:
[----:B0-----:R0:W1:Y:S02]  /*2f430*/  SYNCS.PHASECHK.TRANS64.TRYWAIT P0, [R22+URZ+0x38840], R0 ;  /* 0x03884000160075a7 */ /* 0x001064000800017f */
[----:B-1----:R-:W-:Y:S05]  /*2f440*/  @!P0 NANOSLEEP.SYNCS 0x989680 ;  /* 0x009896800000895d */ /* 0x002fea0003900000 */
[----:B------:R-:W1:Y:S02]  /*2f450*/  @!P0 SYNCS.PHASECHK.TRANS64 P0, [R22+URZ+0x38840], R0 ;  /* 0x03884000160085a7 */ /* 0x000e64000800007f */
[----:B-1----:R-:W-:Y:S05]  /*2f460*/  @!P0 BRA `(.L_x_3249) ;  /* 0xfffffffc00f08947 */ /* 0x002fea000383ffff */
[----:B------:R-:W-:Y:S05]  /*2f470*/  BRA `(.L_x_3320) ;  /* 0xffffffb000247947 */ /* 0x000fea000383ffff */
.L_x_3250:
        /* <DEDUP_REMOVED lines=8> */
.L_x_3322:
[----:B------:R-:W-:Y:S05]  /*2f500*/  BSYNC B0 ;  /* 0x0000000000007941 */ /* 0x000fea0003800000 */
.L_x_3321:
        /* <DEDUP_REMOVED lines=9> */
.L_x_3323:
[----:B------:R-:W-:Y:S02]  /*2f5a0*/  IMAD.MOV.U32 R13, RZ, RZ, R5 ;  /* 0x000000ffff0d7224 */ /* 0x000fe400078e0005 */
[----:B------:R-:W-:Y:S02]  /*2f5b0*/  IMAD.MOV.U32 R12, RZ, RZ, 0x1 ;  /* 0x00000001ff0c7424 */ /* 0x000fe400078e00ff */
[----:B------:R-:W-:-:S07]  /*2f5c0*/  IMAD.MOV.U32 R3, RZ, RZ, R14 ;  /* 0x000000ffff037224 */ /* 0x000fce00078e000e */
[----:B------:R-:W-:Y:S05]  /*2f5d0*/  WARPSYNC.COLLECTIVE R15, `(.L_x_3324) ;  /* 0x000000000f087348 */ /* 0x000fea0003c00000 */
[----:B------:R0:W1:Y:S02]  /*2f5e0*/  SHFL.IDX P6, R14, R13, R12, R11 ;  /* 0x0000000c0d0e7389 */ /* 0x00006400000c000b */
[----:B01----:R-:W-:Y:S01]  /*2f5f0*/  ENDCOLLECTIVE ;  /* 0x000000000000791b */ /* 0x003fe20003800000 */
.L_x_3324:
        /* <DEDUP_REMOVED lines=15> */
.L_x_3325:
[----:B------:R-:W-:Y:S02]  /*2f6f0*/  @P0 IMAD R6, R4, 0x2, R17 ;  /* 0x0000000204060824 */ /* 0x000fe400078e0211 */
[----:B------:R-:W-:Y:S02]  /*2f700*/  IMAD.MOV.U32 R13, RZ, RZ, R5 ;  /* 0x000000ffff0d7224 */ /* 0x000fe400078e0005 */
[----:B------:R-:W-:Y:S02]  /*2f710*/  IMAD.MOV.U32 R12, RZ, RZ, 0x2 ;  /* 0x00000002ff0c7424 */ /* 0x000fe400078e00ff */
[----:B------:R-:W-:-:S07]  /*2f720*/  IMAD.MOV.U32 R3, RZ, RZ, R14 ;  /* 0x000000ffff037224 */ /* 0x000fce00078e000e */
[----:B------:R-:W-:Y:S05]  /*2f730*/  WARPSYNC.COLLECTIVE R15, `(.L_x_3326) ;  /* 0x000000000f087348 */ /* 0x000fea0003c00000 */
[----:B------:R0:W1:Y:S02]  /*2f740*/  SHFL.IDX P6, R14, R13, R12, R11 ;  /* 0x0000000c0d0e7389 */ /* 0x00006400000c000b */
[----:B01----:R-:W-:Y:S01]  /*2f750*/  ENDCOLLECTIVE ;  /* 0x000000000000791b */ /* 0x003fe20003800000 */
.L_x_3326:
        /* <DEDUP_REMOVED lines=15> */
.L_x_3327:
[----:B------:R-:W-:Y:S02]  /*2f850*/  @P0 IMAD R6, R4, 0x2, R17 ;  /* 0x0000000204060824 */ /* 0x000fe400078e0211 */
[----:B------:R-:W-:Y:S02]  /*2f860*/  IMAD.MOV.U32 R13, RZ, RZ, R5 ;  /* 0x000000ffff0d7224 */ /* 0x000fe400078e0005 */
[----:B------:R-:W-:Y:S02]  /*2f870*/  IMAD.MOV.U32 R12, RZ, RZ, 0x3 ;  /* 0x00000003ff0c7424 */ /* 0x000fe400078e00ff */
[----:B------:R-:W-:-:S07]  /*2f880*/  IMAD.MOV.U32 R3, RZ, RZ, R14 ;  /* 0x000000ffff037224 */ /* 0x000fce00078e000e */
[----:B------:R-:W-:Y:S05]  /*2f890*/  WARPSYNC.COLLECTIVE R15, `(.L_x_3328) ;  /* 0x000000000f087348 */ /* 0x000fea0003c00000 */
[----:B------:R0:W1:Y:S02]  /*2f8a0*/  SHFL.IDX P6, R14, R13, R12, R11 ;  /* 0x0000000c0d0e7389 */ /* 0x00006400000c000b */
[----:B01----:R-:W-:Y:S01]  /*2f8b0*/  ENDCOLLECTIVE ;  /* 0x000000000000791b */ /* 0x003fe20003800000 */
.L_x_3328:
        /* <DEDUP_REMOVED lines=10> */
.L_x_3329:
[----:B------:R-:W-:Y:S01]  /*2f960*/  @!PT LDS RZ, [RZ] ;  /* 0x00000000fffff984 */ /* 0x000fe20000000800 */
[----:B------:R-:W-:Y:S01]  /*2f970*/  @!PT LDS RZ, [RZ] ;  /* 0x00000000fffff984 */ /* 0x000fe20000000800 */
[----:B------:R-:W-:Y:S01]  /*2f980*/  @!PT LDS RZ, [RZ] ;  /* 0x00000000fffff984 */ /* 0x000fe20000000800 */
[----:B------:R0:W-:Y:S01]  /*2f990*/  @P0 LDGSTS.E.BYPASS.LTC128B.128 [R6+0x23400], desc[UR36][R2.64], !P2 ;  /* 0x2340000002060fae */ /* 0x0001e2000d101d64 */
[----:B------:R-:W-:Y:S01]  /*2f9a0*/  IMAD.MOV.U32 R0, RZ, RZ, R14 ;  /* 0x000000ffff007224 */ /* 0x000fe200078e000e */
[----:B------:R-:W-:Y:S06]  /*2f9b0*/  BRA `(.L_x_3330) ;  /* 0xffffffac00d87947 */ /* 0x000fec000383ffff */
.L_x_3255:
[----:B------:R-:W-:Y:S01]  /*2f9c0*/  IMAD.MOV.U32 R13, RZ, RZ, R2 ;  /* 0x000000ffff0d7224 */ /* 0x000fe200078e0002 */
[----:B------:R-:W-:Y:S01]  /*2f9d0*/  LOP3.LUT R16, R16, 0xfffffeff, RZ, 0xc0, !PT ;  /* 0xfffffeff10107812 */ /* 0x000fe200078ec0ff */
        /* <DEDUP_REMOVED lines=8> */
.L_x_3331:
        /* <DEDUP_REMOVED lines=9> */
.L_x_3332:
[----:B------:R-:W-:Y:S02]  /*2faf0*/  IMAD.MOV.U32 R13, RZ, RZ, R2 ;  /* 0x000000ffff0d7224 */ /* 0x000fe400078e0002 */
[----:B------:R-:W-:Y:S02]  /*2fb00*/  IMAD.MOV.U32 R12, RZ, RZ, 0x1 ;  /* 0x00000001ff0c7424 */ /* 0x000fe400078e00ff */
[----:B------:R-:W-:-:S07]  /*2fb10*/  IMAD.MOV.U32 R5, RZ, RZ, R14 ;  /* 0x000000ffff057224 */ /* 0x000fce00078e000e */
[----:B------:R-:W-:Y:S05]  /*2fb20*/  WARPSYNC.COLLECTIVE R15, `(.L_x_3333) ;  /* 0x000000000f087348 */ /* 0x000fea0003c00000 */
[----:B------:R0:W1:Y:S02]  /*2fb30*/  SHFL.IDX P6, R14, R13, R12, R11 ;  /* 0x0000000c0d0e7389 */ /* 0x00006400000c000b */
[----:B01----:R-:W-:Y:S01]  /*2fb40*/  ENDCOLLECTIVE ;  /* 0x000000000000791b */ /* 0x003fe20003800000 */
.L_x_3333:
        /* <DEDUP_REMOVED lines=15> */
.L_x_3334:
        /* <DEDUP_REMOVED lines=8> */
.L_x_3335:
        /* <DEDUP_REMOVED lines=16> */
.L_x_3336:
[----:B------:R-:W-:Y:S01]  /*2fdc0*/  @P2 LOP3.LUT R16, R16, 0x40, RZ, 0xfc, !PT ;  /* 0x0000004010102812 */ /* 0x000fe200078efcff */
[----:B------:R-:W-:Y:S02]  /*2fdd0*/  IMAD.MOV.U32 R13, RZ, RZ, R2 ;  /* 0x000000ffff0d7224 */ /* 0x000fe400078e0002 */
[----:B------:R-:W-:Y:S02]  /*2fde0*/  IMAD.MOV.U32 R12, RZ, RZ, 0x3 ;  /* 0x00000003ff0c7424 */ /* 0x000fe400078e00ff */
[----:B------:R-:W-:-:S07]  /*2fdf0*/  IMAD.MOV.U32 R5, RZ, RZ, R14 ;  /* 0x000000ffff057224 */ /* 0x000fce00078e000e */
[----:B------:R-:W-:Y:S05]  /*2fe00*/  WARPSYNC.COLLECTIVE R15, `(.L_x_3337) ;  /* 0x000000000f087348 */ /* 0x000fea0003c00000 */
[----:B------:R0:W1:Y:S02]  /*2fe10*/  SHFL.IDX P6, R14, R13, R12, R11 ;  /* 0x0000000c0d0e7389 */ /* 0x00006400000c000b */
[----:B01----:R-:W-:Y:S01]  /*2fe20*/  ENDCOLLECTIVE ;  /* 0x000000000000791b */ /* 0x003fe20003800000 */
.L_x_3337:
        /* <DEDUP_REMOVED lines=14> */
.L_x_3338:
[----:B------:R-:W-:Y:S01]  /*2ff10*/  IMAD.MOV.U32 R0, RZ, RZ, R14 ;  /* 0x000000ffff007224 */ /* 0x000fe200078e000e */
[----:B------:R-:W-:Y:S06]  /*2ff20*/  BRA `(.L_x_3339) ;  /* 0xffffffb000d87947 */ /* 0x000fec000383ffff */
.L_x_3259:
        /* <DEDUP_REMOVED lines=47> */
.L_x_3341:
[----:B------:R-:W-:Y:S05]  /*30220*/  BSYNC B0 ;  /* 0x0000000000007941 */ /* 0x000fea0003800000 */
.L_x_3340:
        /* <DEDUP_REMOVED lines=11> */
.L_x_3342:
        /* <DEDUP_REMOVED lines=39> */
.L_x_3343:
[----:B------:R-:W-:Y:S02]  /*30550*/  IMAD.MOV.U32 R13, RZ, RZ, R0 ;  /* 0x000000ffff0d7224 */ /* 0x000fe400078e0000 */
[----:B------:R-:W-:-:S07]  /*30560*/  IMAD.MOV.U32 R7, RZ, RZ, R14 ;  /* 0x000000ffff077224 */ /* 0x000fce00078e000e */
[----:B------:R-:W-:Y:S05]  /*30570*/  WARPSYNC.COLLECTIVE R15, `(.L_x_3344) ;  /* 0x000000000f087348 */ /* 0x000fea0003c00000 */
[----:B------:R0:W1:Y:S02]  /*30580*/  SHFL.IDX P6, R14, R13, R12, R11 ;  /* 0x0000000c0d0e7389 */ /* 0x00006400000c000b */
[----:B01----:R-:W-:Y:S01]  /*30590*/  ENDCOLLECTIVE ;  /* 0x000000000000791b */ /* 0x003fe20003800000 */
.L_x_3344:
        /* <DEDUP_REMOVED lines=33> */
.L_x_3345:
[----:B------:R-:W-:Y:S02]  /*307b0*/  IMAD.MOV.U32 R13, RZ, RZ, R0 ;  /* 0x000000ffff0d7224 */ /* 0x000fe400078e0000 */
[----:B------:R-:W-:-:S07]  /*307c0*/  IMAD.MOV.U32 R7, RZ, RZ, R14 ;  /* 0x000000ffff077224 */ /* 0x000fce00078e000e */
[----:B------:R-:W-:Y:S05]  /*307d0*/  WARPSYNC.COLLECTIVE R15, `(.L_x_3346) ;  /* 0x000000000f087348 */ /* 0x000fea0003c00000 */
[----:B------:R0:W1:Y:S02]  /*307e0*/  SHFL.IDX P6, R14, R13, R12, R11 ;  /* 0x0000000c0d0e7389 */ /* 0x00006400000c000b */
[----:B01----:R-:W-:Y:S01]  /*307f0*/  ENDCOLLECTIVE ;  /* 0x000000000000791b */ /* 0x003fe20003800000 */
.L_x_3346:
        /* <DEDUP_REMOVED lines=27> */
.L_x_3347:
[----:B------:R-:W-:Y:S02]  /*309b0*/  IMAD.MOV.U32 R13, RZ, RZ, R0 ;  /* 0x000000ffff0d7224 */ /* 0x000fe400078e0000 */
[----:B------:R-:W-:-:S07]  /*309c0*/  IMAD.MOV.U32 R6, RZ, RZ, R14 ;  /* 0x000000ffff067224 */ /* 0x000fce00078e000e */
[----:B------:R-:W-:Y:S05]  /*309d0*/  WARPSYNC.COLLECTIVE R15, `(.L_x_3348) ;  /* 0x000000000f087348 */ /* 0x000fea0003c00000 */
[----:B------:R0:W1:Y:S02]  /*309e0*/  SHFL.IDX P6, R14, R13, R12, R11 ;  /* 0x0000000c0d0e7389 */ /* 0x00006400000c000b */
[----:B01----:R-:W-:Y:S01]  /*309f0*/  ENDCOLLECTIVE ;  /* 0x000000000000791b */ /* 0x003fe20003800000 */
.L_x_3348:
[----:B------:R-:W-:Y:S01]  /*30a00*/  IMAD.MOV.U32 R0, RZ, RZ, R14 ;  /* 0x000000ffff007224 */ /* 0x000fe200078e000e */
[----:B------:R-:W-:Y:S06]  /*30a10*/  BRA `(.L_x_3349) ;  /* 0xffffffb400487947 */ /* 0x000fec000383ffff */
.L_x_3264:
[----:B0-----:R0:W1:Y:S02]  /*30a20*/  SYNCS.PHASECHK.TRANS64.TRYWAIT P0, [R17+URZ+0x38820], R0 ;  /* 0x03882000110075a7 */ /* 0x001064000800017f */
[----:B-1----:R-:W-:Y:S05]  /*30a30*/  @!P0 NANOSLEEP.SYNCS 0x989680 ;  /* 0x009896800000895d */ /* 0x002fea0003900000 */
[----:B------:R-:W1:Y:S02]  /*30a40*/  @!P0 SYNCS.PHASECHK.TRANS64 P0, [R17+URZ+0x38820], R0 ;  /* 0x03882000110085a7 */ /* 0x000e64000800007f */
[----:B-1----:R-:W-:Y:S05]  /*30a50*/  @!P0 BRA `(.L_x_3264) ;  /* 0xfffffffc00f08947 */ /* 0x002fea000383ffff */
[----:B------:R-:W-:Y:S05]  /*30a60*/  BRA `(.L_x_3350) ;  /* 0xffffffb400e47947 */ /* 0x000fea000383ffff */
.L_x_3267:
[----:B0-----:R0:W1:Y:S02]  /*30a70*/  SYNCS.PHASECHK.TRANS64.TRYWAIT P0, [R22+URZ+0x38860], R0 ;  /* 0x03886000160075a7 */ /* 0x001064000800017f */
[----:B-1----:R-:W-:Y:S05]  /*30a80*/  @!P0 NANOSLEEP.SYNCS 0x989680 ;  /* 0x009896800000895d */ /* 0x002fea0003900000 */
[----:B------:R-:W1:Y:S02]  /*30a90*/  @!P0 SYNCS.PHASECHK.TRANS64 P0, [R22+URZ+0x38860], R0 ;  /* 0x03886000160085a7 */ /* 0x000e64000800007f */
[----:B-1----:R-:W-:Y:S05]  /*30aa0*/  @!P0 BRA `(.L_x_3267) ;  /* 0xfffffffc00f08947 */ /* 0x002fea000383ffff */
[----:B------:R-:W-:Y:S05]  /*30ab0*/  BRA `(.L_x_3351) ;  /* 0xffffffb400f07947 */ /* 0x000fea000383ffff */
.L_x_3268:
        /* <DEDUP_REMOVED lines=8> */
.L_x_3353:
[----:B------:R-:W-:Y:S05]  /*30b40*/  BSYNC B0 ;  /* 0x0000000000007941 */ /* 0x000fea0003800000 */
.L_x_3352:
        /* <DEDUP_REMOVED lines=15> */
.L_x_3354:
        /* <DEDUP_REMOVED lines=39> */
.L_x_3355:
[----:B------:R-:W-:Y:S02]  /*30eb0*/  IMAD.MOV.U32 R13, RZ, RZ, R4 ;  /* 0x000000ffff0d7224 */ /* 0x000fe400078e0004 */
[----:B------:R-:W-:-:S07]  /*30ec0*/  IMAD.MOV.U32 R3, RZ, RZ, R14 ;  /* 0x000000ffff037224 */ /* 0x000fce00078e000e */
[----:B------:R-:W-:Y:S05]  /*30ed0*/  WARPSYNC.COLLECTIVE R15, `(.L_x_3356) ;  /* 0x000000000f087348 */ /* 0x000fea0003c00000 */
[----:B------:R0:W1:Y:S02]  /*30ee0*/  SHFL.IDX P6, R14, R13, R12, R11 ;  /* 0x0000000c0d0e7389 */ /* 0x00006400000c000b */
[----:B01----:R-:W-:Y:S01]  /*30ef0*/  ENDCOLLECTIVE ;  /* 0x000000000000791b */ /* 0x003fe20003800000 */
.L_x_3356:
        /* <DEDUP_REMOVED lines=29> */
.L_x_3357:
[----:B------:R-:W-:Y:S02]  /*310d0*/  IMAD.MOV.U32 R13, RZ, RZ, R4 ;  /* 0x000000ffff0d7224 */ /* 0x000fe400078e0004 */
[----:B------:R-:W-:-:S07]  /*310e0*/  IMAD.MOV.U32 R7, RZ, RZ, R14 ;  /* 0x000000ffff077224 */ /* 0x000fce00078e000e */
[----:B------:R-:W-:Y:S05]  /*310f0*/  WARPSYNC.COLLECTIVE R15, `(.L_x_3358) ;  /* 0x000000000f087348 */ /* 0x000fea0003c00000 */
[----:B------:R0:W1:Y:S02]  /*31100*/  SHFL.IDX P6, R14, R13, R12, R11 ;  /* 0x0000000c0d0e7389 */ /* 0x00006400000c000b */
[----:B01----:R-:W-:Y:S01]  /*31110*/  ENDCOLLECTIVE ;  /* 0x000000000000791b */ /* 0x003fe20003800000 */
.L_x_3358:
        /* <DEDUP_REMOVED lines=29> */
.L_x_3359:
[----:B------:R-:W-:Y:S02]  /*312f0*/  IMAD.MOV.U32 R13, RZ, RZ, R4 ;  /* 0x000000ffff0d7224 */ /* 0x000fe400078e0004 */
[----:B------:R-:W-:-:S07]  /*31300*/  IMAD.MOV.U32 R6, RZ, RZ, R14 ;  /* 0x000000ffff067224 */ /* 0x000fce00078e000e */
[----:B------:R-:W-:Y:S05]  /*31310*/  WARPSYNC.COLLECTIVE R15, `(.L_x_3360) ;  /* 0x000000000f087348 */ /* 0x000fea0003c00000 */
[----:B------:R0:W1:Y:S02]  /*31320*/  SHFL.IDX P6, R14, R13, R12, R11 ;  /* 0x0000000c0d0e7389 */ /* 0x00006400000c000b */
[----:B01----:R-:W-:Y:S01]  /*31330*/  ENDCOLLECTIVE ;  /* 0x000000000000791b */ /* 0x003fe20003800000 */
.L_x_3360:
[----:B------:R-:W-:Y:S01]  /*31340*/  IMAD.MOV.U32 R2, RZ, RZ, R14 ;  /* 0x000000ffff027224 */ /* 0x000fe200078e000e */
[----:B------:R-:W-:Y:S06]  /*31350*/  BRA `(.L_x_3361) ;  /* 0xffffffb4007c7947 */ /* 0x000fec000383ffff */
.L_x_3275:
[----:B0-----:R0:W1:Y:S02]  /*31360*/  SYNCS.PHASECHK.TRANS64.TRYWAIT P0, [R6+URZ+0x38840], R20 ;  /* 0x03884014060075a7 */ /* 0x001064000800017f */
[----:B-1----:R-:W-:Y:S05]  /*31370*/  @!P0 NANOSLEEP.SYNCS 0x989680 ;  /* 0x009896800000895d */ /* 0x002fea0003900000 */
[----:B------:R-:W1:Y:S02]  /*31380*/  @!P0 SYNCS.PHASECHK.TRANS64 P0, [R6+URZ+0x38840], R20 ;  /* 0x03884014060085a7 */ /* 0x000e64000800007f */
[----:B-1----:R-:W-:Y:S05]  /*31390*/  @!P0 BRA `(.L_x_3275) ;  /* 0xfffffffc00f08947 */ /* 0x002fea000383ffff */
[----:B------:R-:W-:Y:S05]  /*313a0*/  BRA `(.L_x_3362) ;  /* 0xffffffbc00087947 */ /* 0x000fea000383ffff */
.L_x_3276:
        /* <DEDUP_REMOVED lines=8> */
.L_x_3364:
[----:B------:R-:W-:Y:S05]  /*31430*/  BSYNC B1 ;  /* 0x0000000000017941 */ /* 0x000fea0003800000 */
.L_x_3363:
        /* <DEDUP_REMOVED lines=9> */
.L_x_3365:
[----:B------:R-:W-:Y:S02]  /*314d0*/  IMAD.MOV.U32 R13, RZ, RZ, R25 ;  /* 0x000000ffff0d7224 */ /* 0x000fe400078e0019 */
[----:B------:R-:W-:Y:S02]  /*314e0*/  IMAD.MOV.U32 R12, RZ, RZ, 0x1 ;  /* 0x00000001ff0c7424 */ /* 0x000fe400078e00ff */
[----:B------:R-:W-:-:S07]  /*314f0*/  IMAD.MOV.U32 R2, RZ, RZ, R14 ;  /* 0x000000ffff027224 */ /* 0x000fce00078e000e */
[----:B------:R-:W-:Y:S05]  /*31500*/  WARPSYNC.COLLECTIVE R15, `(.L_x_3366) ;  /* 0x000000000f087348 */ /* 0x000fea0003c00000 */
[----:B------:R0:W1:Y:S02]  /*31510*/  SHFL.IDX P6, R14, R13, R12, R11 ;  /* 0x0000000c0d0e7389 */ /* 0x00006400000c000b */
[----:B01----:R-:W-:Y:S01]  /*31520*/  ENDCOLLECTIVE ;  /* 0x000000000000791b */ /* 0x003fe20003800000 */
.L_x_3366:
        /* <DEDUP_REMOVED lines=11> */
.L_x_3367:
[----:B------:R-:W-:Y:S02]  /*315e0*/  IMAD.MOV.U32 R13, RZ, RZ, R25 ;  /* 0x000000ffff0d7224 */ /* 0x000fe400078e0019 */
[----:B------:R-:W-:Y:S02]  /*315f0*/  IMAD.MOV.U32 R12, RZ, RZ, 0x2 ;  /* 0x00000002ff0c7424 */ /* 0x000fe400078e00ff */
[----:B------:R-:W-:-:S07]  /*31600*/  IMAD.MOV.U32 R2, RZ, RZ, R14 ;  /* 0x000000ffff027224 */ /* 0x000fce00078e000e */
[----:B------:R-:W-:Y:S05]  /*31610*/  WARPSYNC.COLLECTIVE R15, `(.L_x_3368) ;  /* 0x000000000f087348 */ /* 0x000fea0003c00000 */
[----:B------:R0:W1:Y:S02]  /*31620*/  SHFL.IDX P6, R14, R13, R12, R11 ;  /* 0x0000000c0d0e7389 */ /* 0x00006400000c000b */
[----:B01----:R-:W-:Y:S01]  /*31630*/  ENDCOLLECTIVE ;  /* 0x000000000000791b */ /* 0x003fe20003800000 */
.L_x_3368:
        /* <DEDUP_REMOVED lines=11> */
.L_x_3369:
[----:B------:R-:W-:Y:S02]  /*316f0*/  IMAD.MOV.U32 R13, RZ, RZ, R25 ;  /* 0x000000ffff0d7224 */ /* 0x000fe400078e0019 */
[----:B------:R-:W-:Y:S02]  /*31700*/  IMAD.MOV.U32 R12, RZ, RZ, 0x3 ;  /* 0x00000003ff0c7424 */ /* 0x000fe400078e00ff */
[----:B------:R-:W-:-:S07]  /*31710*/  IMAD.MOV.U32 R2, RZ, RZ, R14 ;  /* 0x000000ffff027224 */ /* 0x000fce00078e000e */
[----:B------:R-:W-:Y:S05]  /*31720*/  WARPSYNC.COLLECTIVE R15, `(.L_x_3370) ;  /* 0x000000000f087348 */ /* 0x000fea0003c00000 */
[----:B------:R0:W1:Y:S02]  /*31730*/  SHFL.IDX P6, R14, R13, R12, R11 ;  /* 0x0000000c0d0e7389 */ /* 0x00006400000c000b */
[----:B01----:R-:W-:Y:S01]  /*31740*/  ENDCOLLECTIVE ;  /* 0x000000000000791b */ /* 0x003fe20003800000 */
.L_x_3370:
        /* <DEDUP_REMOVED lines=11> */
.L_x_3371:
[----:B------:R-:W-:Y:S01]  /*31800*/  IMAD.MOV.U32 R2, RZ, RZ, R14 ;  /* 0x000000ffff027224 */ /* 0x000fe200078e000e */
[----:B------:R-:W-:Y:S06]  /*31810*/  BRA `(.L_x_3372) ;  /* 0xffffffb800907947 */ /* 0x000fec000383ffff */
.L_x_3281:
[----:B----4-:R4:W0:Y:S02]  /*31820*/  SYNCS.PHASECHK.TRANS64.TRYWAIT P0, [R6+URZ+0x38860], R20 ;  /* 0x03886014060075a7 */ /* 0x010824000800017f */
[----:B0-----:R-:W-:Y:S05]  /*31830*/  @!P0 NANOSLEEP.SYNCS 0x989680 ;  /* 0x009896800000895d */ /* 0x001fea0003900000 */
[----:B------:R-:W0:Y:S02]  /*31840*/  @!P0 SYNCS.PHASECHK.TRANS64 P0, [R6+URZ+0x38860], R20 ;  /* 0x03886014060085a7 */ /* 0x000e24000800007f */
[----:B0-----:R-:W-:Y:S05]  /*31850*/  @!P0 BRA `(.L_x_3281) ;  /* 0xfffffffc00f08947 */ /* 0x001fea000383ffff */
[----:B------:R-:W-:Y:S05]  /*31860*/  BRA `(.L_x_3373) ;  /* 0xffffffb800dc7947 */ /* 0x000fea000383ffff */
.L_x_3282:
[----:B------:R-:W-:Y:S01]  /*31870*/  BSSY B1, `(.L_x_3374) ;  /* 0x0000008000017945 */ /* 0x000fe20003800000 */
[----:B------:R-:W-:Y:S02]  /*31880*/  IMAD.MOV.U32 R13, RZ, RZ, R10 ;  /* 0x000000ffff0d7224 */ /* 0x000fe400078e000a */
[----:B------:R-:W-:Y:S02]  /*31890*/  IMAD.MOV.U32 R12, RZ, RZ, RZ ;  /* 0x000000ffff0c7224 */ /* 0x000fe400078e00ff */
[----:B------:R-:W-:Y:S02]  /*318a0*/  IMAD.MOV.U32 R11, RZ, RZ, 0x181f ;  /* 0x0000181fff0b7424 */ /* 0x000fe400078e00ff */
[----:B------:R-:W-:-:S07]  /*318b0*/  IMAD.MOV.U32 R15, RZ, RZ, -0x1 ;  /* 0xffffffffff0f7424 */ /* 0x000fce00078e00ff */
[----:B0--34-:R-:W-:Y:S05]  /*318c0*/  WARPSYNC.COLLECTIVE R15, `(.L_x_3375) ;  /* 0x000000000f087348 */ /* 0x019fea0003c00000 */
[----:B------:R1:W2:Y:S02]  /*318d0*/  SHFL.IDX P6, R14, R13, R12, R11 ;  /* 0x0000000c0d0e7389 */ /* 0x0002a400000c000b */
[----:B01234-:R-:W-:Y:S01]  /*318e0*/  ENDCOLLECTIVE ;  /* 0x000000000000791b */ /* 0x01ffe20003800000 */
.L_x_3375:
[----:B------:R-:W-:Y:S05]  /*318f0*/  BSYNC B1 ;  /* 0x0000000000017941 */ /* 0x000fea0003800000 */
.L_x_3374:
        /* <DEDUP_REMOVED lines=13> */
.L_x_3376:
        /* <DEDUP_REMOVED lines=17> */
.L_x_3377:
        /* <DEDUP_REMOVED lines=16> */
.L_x_3378:
        /* <DEDUP_REMOVED lines=19> */
.L_x_3379:
        /* <DEDUP_REMOVED lines=14> */
.L_x_3380:
        /* <DEDUP_REMOVED lines=16> */
.L_x_3381:
        /* <DEDUP_REMOVED lines=14> */
.L_x_3382:
[----:B------:R-:W-:Y:S05]  /*31fd0*/  BRA `(.L_x_3383) ;  /* 0xffffffb800407947 */ /* 0x000fea000383ffff */
.L_x_3290:
[----:B------:R-:W-:Y:S01]  /*31fe0*/  BSSY B0, `(.L_x_3384) ;  /* 0x0000008000007945 */ /* 0x000fe20003800000 */
[----:B------:R-:W-:Y:S02]  /*31ff0*/  IMAD.MOV.U32 R13, RZ, RZ, R24 ;  /* 0x000000ffff0d7224 */ /* 0x000fe400078e0018 */
[----:B------:R-:W-:Y:S02]  /*32000*/  IMAD.MOV.U32 R12, RZ, RZ, RZ ;  /* 0x000000ffff0c7224 */ /* 0x000fe400078e00ff */
[----:B------:R-:W-:Y:S02]  /*32010*/  IMAD.MOV.U32 R11, RZ, RZ, 0x1f ;  /* 0x0000001fff0b7424 */ /* 0x000fe400078e00ff */
[----:B------:R-:W-:-:S07]  /*32020*/  IMAD.MOV.U32 R15, RZ, RZ, -0x1 ;  /* 0xffffffffff0f7424 */ /* 0x000fce00078e00ff */
[----:B-1-34-:R-:W-:Y:S05]  /*32030*/  WARPSYNC.COLLECTIVE R15, `(.L_x_3385) ;  /* 0x000000000f087348 */ /* 0x01afea0003c00000 */
[----:B------:R0:W2:Y:S02]  /*32040*/  SHFL.IDX P6, R14, R13, R12, R11 ;  /* 0x0000000c0d0e7389 */ /* 0x0000a400000c000b */
[----:B01234-:R-:W-:Y:S01]  /*32050*/  ENDCOLLECTIVE ;  /* 0x000000000000791b */ /* 0x01ffe20003800000 */
.L_x_3385:
[----:B------:R-:W-:Y:S05]  /*32060*/  BSYNC B0 ;  /* 0x0000000000007941 */ /* 0x000fea0003800000 */
.L_x_3384:
        /* <DEDUP_REMOVED lines=9> */
.L_x_3386:
[----:B------:R-:W-:Y:S02]  /*32100*/  ULDC UR4, c[0x0][0xd3c] ;  /* 0x00034f0000047ab9 */ /* 0x000fe40000000800 */
[----:B------:R-:W-:-:S13]  /*32110*/  ISETP.GE.OR P1, PT, R9, UR4, !P0 ;  /* 0x0000000409007c0c */ /* 0x000fda000c726670 */
[----:B------:R-:W0:Y:S08]  /*32120*/  @!P1 LDC.64 R2, c[0x0][0xd80] ;  /* 0x00036000ff029b82 */ /* 0x000e300000000a00 */
[----:B------:R-:W1:Y:S01]  /*32130*/  @!P1 LDC.64 R4, c[0x0][0xd78] ;  /* 0x00035e00ff049b82 */ /* 0x000e620000000a00 */
[----:B------:R-:W-:Y:S01]  /*32140*/  CS2R R24, SRZ ;  /* 0x0000000000187805 */ /* 0x000fe2000001ff00 */
[----:B------:R-:W-:-:S02]  /*32150*/  IMAD.MOV.U32 R11, RZ, RZ, RZ ;  /* 0x000000ffff0b7224 */ /* 0x000fc400078e00ff */
[----:B------:R-:W-:Y:S02]  /*32160*/  IMAD.MOV.U32 R6, RZ, RZ, R14 ;  /* 0x000000ffff067224 */ /* 0x000fe400078e000e */
        /* <DEDUP_REMOVED lines=16> */
.L_x_3387:
[----:B------:R-:W-:Y:S01]  /*32270*/  IMAD.MOV.U32 R12, RZ, RZ, 0x2 ;  /* 0x00000002ff0c7424 */ /* 0x000fe200078e00ff */
[----:B------:R-:W-:-:S05]  /*32280*/  SEL R4, R14, RZ, P1 ;  /* 0x000000ff0e047207 */ /* 0x000fca0000800000 */
[----:B------:R-:W-:-:S04]  /*32290*/  IMAD.IADD R4, R13, 0x1, R4 ;  /* 0x000000010d047824 */ /* 0x000fc800078e0204 */
[----:B------:R-:W-:-:S07]  /*322a0*/  IMAD.MOV.U32 R13, RZ, RZ, R4 ;  /* 0x000000ffff0d7224 */ /* 0x000fce00078e0004 */
[----:B------:R-:W-:Y:S05]  /*322b0*/  WARPSYNC.COLLECTIVE R15, `(.L_x_3388) ;  /* 0x000000000f087348 */ /* 0x000fea0003c00000 */
[----:B------:R0:W1:Y:S02]  /*322c0*/  SHFL.UP P6, R14, R13, R12, R11 ;  /* 0x0400000c0d0e7389 */ /* 0x00006400000c000b */
[----:B01----:R-:W-:Y:S01]  /*322d0*/  ENDCOLLECTIVE ;  /* 0x000000000000791b */ /* 0x003fe20003800000 */
.L_x_3388:
[----:B------:R-:W-:Y:S01]  /*322e0*/  IMAD.MOV.U32 R12, RZ, RZ, 0x4 ;  /* 0x00000004ff0c7424 */ /* 0x000fe200078e00ff */
[----:B------:R-:W-:-:S05]  /*322f0*/  SEL R3, R14, RZ, P2 ;  /* 0x000000ff0e037207 */ /* 0x000fca0001000000 */
[----:B------:R-:W-:-:S04]  /*32300*/  IMAD.IADD R2, R4, 0x1, R3 ;  /* 0x0000000104027824 */ /* 0x000fc800078e0203 */
[----:B------:R-:W-:-:S07]  /*32310*/  IMAD.MOV.U32 R13, RZ, RZ, R2 ;  /* 0x000000ffff0d7224 */ /* 0x000fce00078e0002 */
[----:B------:R-:W-:Y:S05]  /*32320*/  WARPSYNC.COLLECTIVE R15, `(.L_x_3389) ;  /* 0x000000000f087348 */ /* 0x000fea0003c00000 */
[----:B------:R0:W1:Y:S02]  /*32330*/  SHFL.UP P6, R14, R13, R12, R11 ;  /* 0x0400000c0d0e7389 */ /* 0x00006400000c000b */
[----:B01----:R-:W-:Y:S01]  /*32340*/  ENDCOLLECTIVE ;  /* 0x000000000000791b */ /* 0x003fe20003800000 */
.L_x_3389:
[----:B------:R-:W-:Y:S01]  /*32350*/  IMAD.MOV.U32 R12, RZ, RZ, 0x8 ;  /* 0x00000008ff0c7424 */ /* 0x000fe200078e00ff */
[----:B------:R-:W-:-:S05]  /*32360*/  SEL R3, R14, RZ, P3 ;  /* 0x000000ff0e037207 */ /* 0x000fca0001800000 */
[----:B------:R-:W-:-:S04]  /*32370*/  IMAD.IADD R3, R2, 0x1, R3 ;  /* 0x0000000102037824 */ /* 0x000fc800078e0203 */
[----:B------:R-:W-:-:S07]  /*32380*/  IMAD.MOV.U32 R13, RZ, RZ, R3 ;  /* 0x000000ffff0d7224 */ /* 0x000fce00078e0003 */
[----:B------:R-:W-:Y:S05]  /*32390*/  WARPSYNC.COLLECTIVE R15, `(.L_x_3390) ;  /* 0x000000000f087348 */ /* 0x000fea0003c00000 */
[----:B------:R0:W1:Y:S02]  /*323a0*/  SHFL.UP P6, R14, R13, R12, R11 ;  /* 0x0400000c0d0e7389 */ /* 0x00006400000c000b */
[----:B01----:R-:W-:Y:S01]  /*323b0*/  ENDCOLLECTIVE ;  /* 0x000000000000791b */ /* 0x003fe20003800000 */
.L_x_3390:
[----:B------:R-:W-:Y:S01]  /*323c0*/  IMAD.MOV.U32 R12, RZ, RZ, 0x10 ;  /* 0x00000010ff0c7424 */ /* 0x000fe200078e00ff */
[----:B------:R-:W-:-:S05]  /*323d0*/  SEL R4, R14, RZ, P4 ;  /* 0x000000ff0e047207 */ /* 0x000fca0002000000 */
[----:B------:R-:W-:-:S04]  /*323e0*/  IMAD.IADD R4, R3, 0x1, R4 ;  /* 0x0000000103047824 */ /* 0x000fc800078e0204 */
[----:B------:R-:W-:-:S07]  /*323f0*/  IMAD.MOV.U32 R13, RZ, RZ, R4 ;  /* 0x000000ffff0d7224 */ /* 0x000fce00078e0004 */
[----:B------:R-:W-:Y:S05]  /*32400*/  WARPSYNC.COLLECTIVE R15, `(.L_x_3391) ;  /* 0x000000000f087348 */ /* 0x000fea0003c00000 */
[----:B------:R0:W1:Y:S02]  /*32410*/  SHFL.UP P6, R14, R13, R12, R11 ;  /* 0x0400000c0d0e7389 */ /* 0x00006400000c000b */
[----:B01----:R-:W-:Y:S01]  /*32420*/  ENDCOLLECTIVE ;  /* 0x000000000000791b */ /* 0x003fe20003800000 */
.L_x_3391:
        /* <DEDUP_REMOVED lines=8> */
.L_x_3392:
[----:B------:R-:W-:Y:S05]  /*324b0*/  BRA `(.L_x_3393) ;  /* 0xffffffb800d87947 */ /* 0x000fea000383ffff */
.L_x_3293:
[----:B------:R-:W-:Y:S01]  /*324c0*/  BSSY B0, `(.L_x_3394) ;  /* 0x0000007000007945 */ /* 0x000fe20003800000 */
[----:B------:R-:W-:Y:S02]  /*324d0*/  IMAD.MOV.U32 R12, RZ, RZ, 0x1 ;  /* 0x00000001ff0c7424 */ /* 0x000fe400078e00ff */
[----:B------:R-:W-:Y:S02]  /*324e0*/  IMAD.MOV.U32 R11, RZ, RZ, RZ ;  /* 0x000000ffff0b7224 */ /* 0x000fe400078e00ff */
[----:B------:R-:W-:-:S07]  /*324f0*/  IMAD.MOV.U32 R15, RZ, RZ, -0x1 ;  /* 0xffffffffff0f7424 */ /* 0x000fce00078e00ff */
[----:B------:R-:W-:Y:S05]  /*32500*/  WARPSYNC.COLLECTIVE R15, `(.L_x_3395) ;  /* 0x000000000f087348 */ /* 0x000fea0003c00000 */
[----:B------:R0:W1:Y:S02]  /*32510*/  SHFL.UP P6, R14, R13, R12, R11 ;  /* 0x0400000c0d0e7389 */ /* 0x00006400000c000b */
[----:B01----:R-:W-:Y:S01]  /*32520*/  ENDCOLLECTIVE ;  /* 0x000000000000791b */ /* 0x003fe20003800000 */
.L_x_3395:
[----:B------:R-:W-:Y:S05]  /*32530*/  BSYNC B0 ;  /* 0x0000000000007941 */ /* 0x000fea0003800000 */
.L_x_3394:
        /* <DEDUP_REMOVED lines=8> */
.L_x_3396:
[----:B------:R-:W-:Y:S01]  /*325c0*/  IMAD.MOV.U32 R12, RZ, RZ, 0x4 ;  /* 0x00000004ff0c7424 */ /* 0x000fe200078e00ff */
[----:B------:R-:W-:-:S05]  /*325d0*/  SEL R2, R14, RZ, P2 ;  /* 0x000000ff0e027207 */ /* 0x000fca0001000000 */
[----:B------:R-:W-:-:S04]  /*325e0*/  IMAD.IADD R2, R13, 0x1, R2 ;  /* 0x000000010d027824 */ /* 0x000fc800078e0202 */
[----:B------:R-:W-:-:S07]  /*325f0*/  IMAD.MOV.U32 R13, RZ, RZ, R2 ;  /* 0x000000ffff0d7224 */ /* 0x000fce00078e0002 */
[----:B------:R-:W-:Y:S05]  /*32600*/  WARPSYNC.COLLECTIVE R15, `(.L_x_3397) ;  /* 0x000000000f087348 */ /* 0x000fea0003c00000 */
[----:B------:R0:W1:Y:S02]  /*32610*/  SHFL.UP P6, R14, R13, R12, R11 ;  /* 0x0400000c0d0e7389 */ /* 0x00006400000c000b */
[----:B01----:R-:W-:Y:S01]  /*32620*/  ENDCOLLECTIVE ;  /* 0x000000000000791b */ /* 0x003fe20003800000 */
.L_x_3397:
[----:B------:R-:W-:Y:S01]  /*32630*/  IMAD.MOV.U32 R12, RZ, RZ, 0x8 ;  /* 0x00000008ff0c7424 */ /* 0x000fe200078e00ff */
[----:B------:R-:W-:-:S05]  /*32640*/  SEL R3, R14, RZ, P3 ;  /* 0x000000ff0e037207 */ /* 0x000fca0001800000 */
[----:B------:R-:W-:-:S04]  /*32650*/  IMAD.IADD R3, R2, 0x1, R3 ;  /* 0x0000000102037824 */ /* 0x000fc800078e0203 */
[----:B------:R-:W-:-:S07]  /*32660*/  IMAD.MOV.U32 R13, RZ, RZ, R3 ;  /* 0x000000ffff0d7224 */ /* 0x000fce00078e0003 */
[----:B------:R-:W-:Y:S05]  /*32670*/  WARPSYNC.COLLECTIVE R15, `(.L_x_3398) ;  /* 0x000000000f087348 */ /* 0x000fea0003c00000 */
[----:B------:R0:W1:Y:S02]  /*32680*/  SHFL.UP P6, R14, R13, R12, R11 ;  /* 0x0400000c0d0e7389 */ /* 0x00006400000c000b */
[----:B01----:R-:W-:Y:S01]  /*32690*/  ENDCOLLECTIVE ;  /* 0x000000000000791b */ /* 0x003fe20003800000 */
.L_x_3398:
[----:B------:R-:W-:Y:S01]  /*326a0*/  IMAD.MOV.U32 R12, RZ, RZ, 0x10 ;  /* 0x00000010ff0c7424 */ /* 0x000fe200078e00ff */
[----:B------:R-:W-:-:S05]  /*326b0*/  SEL R4, R14, RZ, P4 ;  /* 0x000000ff0e047207 */ /* 0x000fca0002000000 */
[----:B------:R-:W-:-:S04]  /*326c0*/  IMAD.IADD R4, R3, 0x1, R4 ;  /* 0x0000000103047824 */ /* 0x000fc800078e0204 */
[----:B------:R-:W-:-:S07]  /*326d0*/  IMAD.MOV.U32 R13, RZ, RZ, R4 ;  /* 0x000000ffff0d7224 */ /* 0x000fce00078e0004 */
[----:B------:R-:W-:Y:S05]  /*326e0*/  WARPSYNC.COLLECTIVE R15, `(.L_x_3399) ;  /* 0x000000000f087348 */ /* 0x000fea0003c00000 */
[----:B------:R0:W1:Y:S02]  /*326f0*/  SHFL.UP P6, R14, R13, R12, R11 ;  /* 0x0400000c0d0e7389 */ /* 0x00006400000c000b */
[----:B01----:R-:W-:Y:S01]  /*32700*/  ENDCOLLECTIVE ;  /* 0x000000000000791b */ /* 0x003fe20003800000 */
.L_x_3399:
        /* <DEDUP_REMOVED lines=8> */
.L_x_3400:
[----:B------:R-:W-:Y:S05]  /*32790*/  BRA `(.L_x_3401) ;  /* 0xffffffb800c47947 */ /* 0x000fea000383ffff */
.L_x_3295:
[----:B------:R-:W-:Y:S01]  /*327a0*/  BSSY B0, `(.L_x_3402) ;  /* 0x0000006000007945 */ /* 0x000fe20003800000 */
[----:B------:R-:W-:Y:S01]  /*327b0*/  PLOP3.LUT P6, PT, P6, PT, PT, 0x8, 0x0 ;  /* 0x000000000000781c */ /* 0x000fe200037ce170 */
[----:B------:R-:W-:-:S12]  /*327c0*/  IMAD.MOV.U32 R15, RZ, RZ, -0x1 ;  /* 0xffffffffff0f7424 */ /* 0x000fd800078e00ff */
[----:B0-----:R-:W-:Y:S05]  /*327d0*/  WARPSYNC.COLLECTIVE R15, `(.L_x_3403) ;  /* 0x000000000f087348 */ /* 0x001fea0003c00000 */
[----:B------:R-:W-:Y:S01]  /*327e0*/  VOTE.ANY R14, PT, P6 ;  /* 0x00000000000e7806 */ /* 0x000fe200030e0100 */
[----:B0-----:R-:W-:Y:S06]  /*327f0*/  ENDCOLLECTIVE ;  /* 0x000000000000791b */ /* 0x001fec0003800000 */
.L_x_3403:
[----:B------:R-:W-:Y:S05]  /*32800*/  BSYNC B0 ;  /* 0x0000000000007941 */ /* 0x000fea0003800000 */
.L_x_3402:
        /* <DEDUP_REMOVED lines=8> */
.L_x_3404:
[----:B------:R-:W-:Y:S02]  /*32890*/  IMAD.IADD R27, R12, 0x1, R27 ;  /* 0x000000010c1b7824 */ /* 0x000fe400078e021b */
[----:B------:R-:W-:Y:S02]  /*328a0*/  IMAD.MOV.U32 R13, RZ, RZ, R5 ;  /* 0x000000ffff0d7224 */ /* 0x000fe400078e0005 */
[----:B------:R-:W-:-:S07]  /*328b0*/  IMAD.MOV.U32 R25, RZ, RZ, R14 ;  /* 0x000000ffff197224 */ /* 0x000fce00078e000e */
[----:B------:R-:W-:Y:S05]  /*328c0*/  WARPSYNC.COLLECTIVE R15, `(.L_x_3405) ;  /* 0x000000000f087348 */ /* 0x000fea0003c00000 */
[----:B------:R0:W1:Y:S02]  /*328d0*/  SHFL.IDX P6, R14, R13, R12, R11 ;  /* 0x0000000c0d0e7389 */ /* 0x00006400000c000b */
[----:B01----:R-:W-:Y:S01]  /*328e0*/  ENDCOLLECTIVE ;  /* 0x000000000000791b */ /* 0x003fe20003800000 */
.L_x_3405:
[----:B------:R-:W-:Y:S01]  /*328f0*/  IMAD.MOV.U32 R5, RZ, RZ, R14 ;  /* 0x000000ffff057224 */ /* 0x000fe200078e000e */
[----:B------:R-:W-:Y:S06]  /*32900*/  BRA `(.L_x_3406) ;  /* 0xffffffb800a87947 */ /* 0x000fec000383ffff */
.L_x_3297:
[----:B------:R-:W-:Y:S01]  /*32910*/  BSSY B0, `(.L_x_3407) ;  /* 0x0000007000007945 */ /* 0x000fe20003800000 */
[----:B------:R-:W-:Y:S02]  /*32920*/  IMAD.MOV.U32 R13, RZ, RZ, R3 ;  /* 0x000000ffff0d7224 */ /* 0x000fe400078e0003 */
[----:B------:R-:W-:Y:S02]  /*32930*/  IMAD.MOV.U32 R11, RZ, RZ, 0x1f ;  /* 0x0000001fff0b7424 */ /* 0x000fe400078e00ff */
[----:B------:R-:W-:-:S07]  /*32940*/  IMAD.MOV.U32 R15, RZ, RZ, -0x1 ;  /* 0xffffffffff0f7424 */ /* 0x000fce00078e00ff */
[----:B0-23--:R-:W-:Y:S05]  /*32950*/  WARPSYNC.COLLECTIVE R15, `(.L_x_3408) ;  /* 0x000000000f087348 */ /* 0x00dfea0003c00000 */
[----:B------:R1:W4:Y:S02]  /*32960*/  SHFL.IDX P6, R14, R13, R12, R11 ;  /* 0x0000000c0d0e7389 */ /* 0x00032400000c000b */
[----:B01234-:R-:W-:Y:S01]  /*32970*/  ENDCOLLECTIVE ;  /* 0x000000000000791b */ /* 0x01ffe20003800000 */
.L_x_3408:
[----:B------:R-:W-:Y:S05]  /*32980*/  BSYNC B0 ;  /* 0x0000000000007941 */ /* 0x000fea0003800000 */
.L_x_3407:
[----:B------:R-:W-:Y:S01]  /*32990*/  IMAD.MOV.U32 R24, RZ, RZ, R14 ;  /* 0x000000ffff187224 */ /* 0x000fe200078e000e */
[----:B------:R-:W-:Y:S06]  /*329a0*/  BRA `(.L_x_3296) ;  /* 0xffffffb800987947 */ /* 0x000fec000383ffff */
.L_x_3303:
[----:B0-----:R0:W1:Y:S02]  /*329b0*/  SYNCS.PHASECHK.TRANS64.TRYWAIT P0, [R5+URZ+0x38820], R0 ;  /* 0x03882000050075a7 */ /* 0x001064000800017f */
[----:B-1----:R-:W-:Y:S05]  /*329c0*/  @!P0 NANOSLEEP.SYNCS 0x989680 ;  /* 0x009896800000895d */ /* 0x002fea0003900000 */
[----:B------:R-:W1:Y:S02]  /*329d0*/  @!P0 SYNCS.PHASECHK.TRANS64 P0, [R5+URZ+0x38820], R0 ;  /* 0x03882000050085a7 */ /* 0x000e64000800007f */
[----:B-1----:R-:W-:Y:S05]  /*329e0*/  @!P0 BRA `(.L_x_3303) ;  /* 0xfffffffc00f08947 */ /* 0x002fea000383ffff */
[----:B------:R-:W-:Y:S05]  /*329f0*/  BRA `(.L_x_3409) ;  /* 0xffffffc000f07947 */ /* 0x000fea000383ffff */
.L_x_3304:
        /* <DEDUP_REMOVED lines=11> */
.L_x_3411:
[----:B------:R-:W-:Y:S05]  /*32ab0*/  BSYNC B0 ;  /* 0x0000000000007941 */ /* 0x000fea0003800000 */
.L_x_3410:
[----:B------:R-:W-:Y:S05]  /*32ac0*/  BRA `(.L_x_3412) ;  /* 0xffffffc000d87947 */ /* 0x000fea000383ffff */
.L_x_3307:
[----:B------:R-:W-:Y:S01]  /*32ad0*/  BSSY B1, `(.L_x_3413) ;  /* 0x0000006000017945 */ /* 0x000fe20003800000 */
[----:B------:R-:W-:-:S07]  /*32ae0*/  IMAD.MOV.U32 R15, RZ, RZ, -0x1 ;  /* 0xffffffffff0f7424 */ /* 0x000fce00078e00ff */
[----:B0-234-:R-:W-:Y:S05]  /*32af0*/  WARPSYNC.COLLECTIVE R15, `(.L_x_3414) ;  /* 0x000000000f0c7348 */ /* 0x01dfea0003c00000 */
[----:B------:R-:W-:Y:S02]  /*32b00*/  ELECT P6, UR62, PT ;  /* 0x00000000003e782f */ /* 0x000fe400038c0000 */
[----:B------:R-:W-:Y:S01]  /*32b10*/  MOV R14, UR62 ;  /* 0x0000003e000e7c02 */ /* 0x000fe20008000f00 */
[----:B0-234-:R-:W-:Y:S10]  /*32b20*/  ENDCOLLECTIVE ;  /* 0x000000000000791b */ /* 0x01dff40003800000 */
.L_x_3414:
[----:B------:R-:W-:Y:S05]  /*32b30*/  BSYNC B1 ;  /* 0x0000000000017941 */ /* 0x000fea0003800000 */
.L_x_3413:
[----:B------:R-:W-:Y:S05]  /*32b40*/  BRA `(.L_x_3415) ;  /* 0xffffffc000d07947 */ /* 0x000fea000383ffff */
.L_x_3309:
[----:B0-----:R0:W1:Y:S02]  /*32b50*/  SYNCS.PHASECHK.TRANS64.TRYWAIT P1, [R3+URZ+0x38840], R2 ;  /* 0x03884002030075a7 */ /* 0x001064000802017f */
[----:B-1----:R-:W-:Y:S05]  /*32b60*/  @!P1 NANOSLEEP.SYNCS 0x989680 ;  /* 0x009896800000995d */ /* 0x002fea0003900000 */
[----:B------:R-:W1:Y:S02]  /*32b70*/  @!P1 SYNCS.PHASECHK.TRANS64 P1, [R3+URZ+0x38840], R2 ;  /* 0x03884002030095a7 */ /* 0x000e64000802007f */
[----:B-1----:R-:W-:Y:S05]  /*32b80*/  @!P1 BRA `(.L_x_3309) ;  /* 0xfffffffc00f09947 */ /* 0x002fea000383ffff */
[----:B------:R-:W-:Y:S05]  /*32b90*/  BRA `(.L_x_3416) ;  /* 0xffffffc000f87947 */ /* 0x000fea000383ffff */
.L_x_3311:
[----:B-1----:R1:W0:Y:S02]  /*32ba0*/  SYNCS.PHASECHK.TRANS64.TRYWAIT P1, [R5+URZ+0x38840], R0 ;  /* 0x03884000050075a7 */ /* 0x002224000802017f */
[----:B0-----:R-:W-:Y:S05]  /*32bb0*/  @!P1 NANOSLEEP.SYNCS 0x989680 ;  /* 0x009896800000995d */ /* 0x001fea0003900000 */
[----:B------:R-:W0:Y:S02]  /*32bc0*/  @!P1 SYNCS.PHASECHK.TRANS64 P1, [R5+URZ+0x38840], R0 ;  /* 0x03884000050095a7 */ /* 0x000e24000802007f */
[----:B0-----:R-:W-:Y:S05]  /*32bd0*/  @!P1 BRA `(.L_x_3311) ;  /* 0xfffffffc00f09947 */ /* 0x001fea000383ffff */
[----:B------:R-:W-:Y:S05]  /*32be0*/  BRA `(.L_x_3417) ;  /* 0xffffffc400047947 */ /* 0x000fea000383ffff */
.L_x_3313:
[----:B------:R0:W0:Y:S02]  /*32bf0*/  SYNCS.PHASECHK.TRANS64.TRYWAIT P1, [R3+URZ+0x38860], R2 ;  /* 0x03886002030075a7 */ /* 0x000024000802017f */
[----:B0-----:R-:W-:Y:S05]  /*32c00*/  @!P1 NANOSLEEP.SYNCS 0x989680 ;  /* 0x009896800000995d */ /* 0x001fea0003900000 */
[----:B------:R-:W0:Y:S02]  /*32c10*/  @!P1 SYNCS.PHASECHK.TRANS64 P1, [R3+URZ+0x38860], R2 ;  /* 0x03886002030095a7 */ /* 0x000e24000802007f */
[----:B0-----:R-:W-:Y:S05]  /*32c20*/  @!P1 BRA `(.L_x_3313) ;  /* 0xfffffffc00f09947 */ /* 0x001fea000383ffff */
[----:B------:R-:W-:Y:S05]  /*32c30*/  BRA `(.L_x_3418) ;  /* 0xffffffc400007947 */ /* 0x000fea000383ffff */
        .type           $_ZN7cutlass13device_kernelIN5flash11enable_sm90INS1_16FlashAttnFwdSm90INS1_25CollectiveMainloopFwdSm90ILi2EN4cute5tupleIJNS5_1CILi1EEES8_S8_EEENS6_IJNS7_ILi64EEESA_SA_EEELi512ENS_6half_tEfNS_4arch4Sm90ELb0ELb1ELb1ELb1ELb1ELb0ELb1ELb0ELb0ELb1ELb1ELb0EEENS1_21CollectiveEpilogueFwdINS6_IJSA_NS7_ILi512EEESA_EEES9_SC_SE_Li256ELb1ELb1ELb1ELb0EEENS1_36VarlenDynamicPersistentTileSchedulerILi64ELi64ELi256ELi128ELb1ELb1ELb1ELb1ELb0ELb1EEEEEEEEEvNT_6ParamsE$_ZZN5flash25CollectiveMainloopFwdSm90ILi2EN4cute5tupleIJNS1_1CILi1EEES4_S4_EEENS2_IJNS3_ILi64EEES6_S6_EEELi512EN7cutlass6half_tEfNS8_4arch4Sm90ELb0ELb1ELb1ELb1ELb1ELb0ELb1ELb0ELb0ELb1ELb1ELb0EE3mmaINS_16FlashAttnFwdSm90ISC_NS_21CollectiveEpilogueFwdINS2_IJS6_NS3_ILi512EEES6_EEES5_S9_SB_Li256ELb1ELb1ELb1ELb0EEENS_36VarlenDynamicPersistentTileSchedulerILi64ELi64ELi256ELi128ELb1ELb1ELb1ELb1ELb0ELb1EEEE13SharedStorageENS1_6TensorINS1_11ArrayEngineIfLm128EEENS1_6LayoutINS2_IJNS2_IJNS3_ILi2EEESR_NS3_ILi32EEEEEES4_S4_EEENS2_IJNS2_IJS4_SR_NS3_ILi4EEEEEENS3_ILi0EEESX_EEEEEEENS_7SoftmaxILi2ELi0EEEEEbRKNSC_6ParamsENS8_13PipelineAsyncILi2EEES17_RNS8_13PipelineStateILj2EEERT0_RT1_iRiRKNS_16SeqlenInfoQKNewKILb1ELb0EEENS2_IJiiiiEEERT_ENKUliT_T0_T1_E_clIZSD_ISM_S10_S12_EbS15_S17_S17_S1A_S1C_S1E_iS1F_S1J_S1K_S1M_EUlRS1N_iE1_NS3_ILb0EEENS3_ILb1EEEEEDaiS1N_S1O_S1P_,@function
        .size           $_ZN7cutlass13device_kernelIN5flash11enable_sm90INS1_16FlashAttnFwdSm90INS1_25CollectiveMainloopFwdSm90ILi2EN4cute5tupleIJNS5_1CILi1EEES8_S8_EEENS6_IJNS7_ILi64EEESA_SA_EEELi512ENS_6half_tEfNS_4arch4Sm90ELb0ELb1ELb1ELb1ELb1ELb0ELb1ELb0ELb0ELb1ELb1ELb0EEENS1_21CollectiveEpilogueFwdINS6_IJSA_NS7_ILi512EEESA_EEES9_SC_SE_Li256ELb1ELb1ELb1ELb0EEENS1_36VarlenDynamicPersistentTileSchedulerILi64ELi64ELi256ELi128ELb1ELb1ELb1ELb1ELb0ELb1EEEEEEEEEvNT_6ParamsE$_ZZN5flash25CollectiveMainloopFwdSm90ILi2EN4cute5tupleIJNS1_1CILi1EEES4_S4_EEENS2_IJNS3_ILi64EEES6_S6_EEELi512EN7cutlass6half_tEfNS8_4arch4Sm90ELb0ELb1ELb1ELb1ELb1ELb0ELb1ELb0ELb0ELb1ELb1ELb0EE3mmaINS_16FlashAttnFwdSm90ISC_NS_21CollectiveEpilogueFwdINS2_IJS6_NS3_ILi512EEES6_EEES5_S9_SB_Li256ELb1ELb1ELb1ELb0EEENS_36VarlenDynamicPersistentTileSchedulerILi64ELi64ELi256ELi128ELb1ELb1ELb1ELb1ELb0ELb1EEEE13SharedStorageENS1_6TensorINS1_11ArrayEngineIfLm128EEENS1_6LayoutINS2_IJNS2_IJNS3_ILi2EEESR_NS3_ILi32EEEEEES4_S4_EEENS2_IJNS2_IJS4_SR_NS3_ILi4EEEEEENS3_ILi0EEESX_EEEEEEENS_7SoftmaxILi2ELi0EEEEEbRKNSC_6ParamsENS8_13PipelineAsyncILi2EEES17_RNS8_13PipelineStateILj2EEERT0_RT1_iRiRKNS_16SeqlenInfoQKNewKILb1ELb0EEENS2_IJiiiiEEERT_ENKUliT_T0_T1_E_clIZSD_ISM_S10_S12_EbS15_S17_S17_S1A_S1C_S1E_iS1F_S1J_S1K_S1M_EUlRS1N_iE1_NS3_ILb0EEENS3_ILb1EEEEEDaiS1N_S1O_S1P_,(.L_x_5837 - $_ZN7cutlass13device_kernelIN5flash11enable_sm90INS1_16FlashAttnFwdSm90INS1_25CollectiveMainloopFwdSm90ILi2EN4cute5tupleIJNS5_1CILi1EEES8_S8_EEENS6_IJNS7_ILi64EEESA_SA_EEELi512ENS_6half_tEfNS_4arch4Sm90ELb0ELb1ELb1ELb1ELb1ELb0ELb1ELb0ELb0ELb1ELb1ELb0EEENS1_21CollectiveEpilogueFwdINS6_IJSA_NS7_ILi512EEESA_EEES9_SC_SE_Li256ELb1ELb1ELb1ELb0EEENS1_36VarlenDynamicPersistentTileSchedulerILi64ELi64ELi256ELi128ELb1ELb1ELb1ELb1ELb0ELb1EEEEEEEEEvNT_6ParamsE$_ZZN5flash25CollectiveMainloopFwdSm90ILi2EN4cute5tupleIJNS1_1CILi1EEES4_S4_EEENS2_IJNS3_ILi64EEES6_S6_EEELi512EN7cutlass6half_tEfNS8_4arch4Sm90ELb0ELb1ELb1ELb1ELb1ELb0ELb1ELb0ELb0ELb1ELb1ELb0EE3mmaINS_16FlashAttnFwdSm90ISC_NS_21CollectiveEpilogueFwdINS2_IJS6_NS3_ILi512EEES6_EEES5_S9_SB_Li256ELb1ELb1ELb1ELb0EEENS_36VarlenDynamicPersistentTileSchedulerILi64ELi64ELi256ELi128ELb1ELb1ELb1ELb1ELb0ELb1EEEE13SharedStorageENS1_6TensorINS1_11ArrayEngineIfLm128EEENS1_6LayoutINS2_IJNS2_IJNS3_ILi2EEESR_NS3_ILi32EEEEEES4_S4_EEENS2_IJNS2_IJS4_SR_NS3_ILi4EEEEEENS3_ILi0EEESX_EEEEEEENS_7SoftmaxILi2ELi0EEEEEbRKNSC_6ParamsENS8_13PipelineAsyncILi2EEES17_RNS8_13PipelineStateILj2EEERT0_RT1_iRiRKNS_16SeqlenInfoQKNewKILb1ELb0EEENS2_IJiiiiEEERT_ENKUliT_T0_T1_E_clIZSD_ISM_S10_S12_EbS15_S17_S17_S1A_S1C_S1E_iS1F_S1J_S1K_S1M_EUlRS1N_iE1_NS3_ILb0EEENS3_ILb1EEEEEDaiS1N_S1O_S1P_)
$_ZN7cutlass13device_kernelIN5flash11enable_sm90INS1_16FlashAttnFwdSm90INS1_25CollectiveMainloopFwdSm90ILi2EN4cute5tupleIJNS5_1CILi1EEES8_S8_EEENS6_IJNS7_ILi64EEESA_SA_EEELi512ENS_6half_tEfNS_4arch4Sm90ELb0ELb1ELb1ELb1ELb1ELb0ELb1ELb0ELb0ELb1ELb1ELb0EEENS1_21CollectiveEpilogueFwdINS6_IJSA_NS7_ILi512EEESA_EEES9_SC_SE_Li256ELb1ELb1ELb1ELb0EEENS1_36VarlenDynamicPersistentTileSchedulerILi64ELi64ELi256ELi128ELb1ELb1ELb1ELb1ELb0ELb1EEEEEEEEEvNT_6ParamsE$_ZZN5flash25CollectiveMainloopFwdSm90ILi2EN4cute5tupleIJNS1_1CILi1EEES4_S4_EEENS2_IJNS3_ILi64EEES6_S6_EEELi512EN7cutlass6half_tEfNS8_4arch4Sm90ELb0ELb1ELb1ELb1ELb1ELb0ELb1ELb0ELb0ELb1ELb1ELb0EE3mmaINS_16FlashAttnFwdSm90ISC_NS_21CollectiveEpilogueFwdINS2_IJS6_NS3_ILi512EEES6_EEES5_S9_SB_Li256ELb1ELb1ELb1ELb0EEENS_36VarlenDynamicPersistentTileSchedulerILi64ELi64ELi256ELi128ELb1ELb1ELb1ELb1ELb0ELb1EEEE13SharedStorageENS1_6TensorINS1_11ArrayEngineIfLm128EEENS1_6LayoutINS2_IJNS2_IJNS3_ILi2EEESR_NS3_ILi32EEEEEES4_S4_EEENS2_IJNS2_IJS4_SR_NS3_ILi4EEEEEENS3_ILi0EEESX_EEEEEEENS_7SoftmaxILi2ELi0EEEEEbRKNSC_6ParamsENS8_13PipelineAsyncILi2EEES17_RNS8_13PipelineStateILj2EEERT0_RT1_iRiRKNS_16SeqlenInfoQKNewKILb1ELb0EEENS2_IJiiiiEEERT_ENKUliT_T0_T1_E_clIZSD_ISM_S10_S12_EbS15_S17_S17_S1A_S1C_S1E_iS1F_S1J_S1K_S1M_EUlRS1N_iE1_NS3_ILb0EEENS3_ILb1EEEEEDaiS1N_S1O_S1P_:
        /* <DEDUP_REMOVED lines=48> */
.L_x_3420:
[----:B------:R-:W-:Y:S05]  /*32f40*/  BSYNC B2 ;  /* 0x0000000000027941 */ /* 0x000fea0003800000 */
.L_x_3419:
        /* <DEDUP_REMOVED lines=17> */
.L_x_3422:
[----:B------:R-:W-:Y:S05]  /*33060*/  BSYNC B2 ;  /* 0x0000000000027941 */ /* 0x000fea0003800000 */
.L_x_3421:
        /* <DEDUP_REMOVED lines=10> */
.L_x_3424:
[----:B------:R-:W-:Y:S05]  /*33110*/  BSYNC B2 ;  /* 0x0000000000027941 */ /* 0x000fea0003800000 */
.L_x_3423:
        /* <DEDUP_REMOVED lines=15> */
[----:B----4-:R-:W-:Y:S04]  /*33210*/  ST.E desc[UR4][R20.64], RZ ;  /* 0x000000ff14007985 */ /* 0x010fe8000c101904 */
[----:B------:R-:W3:Y:S01]  /*33220*/  LD.E.64 R24, desc[UR6][R56.64] ;  /* 0x0000000638187980 */ /* 0x000ee2000c101b00 */
[----:B--2---:R-:W-:Y:S01]  /*33230*/  IMAD R10, R9, 0x200, R10 ;  /* 0x00000200090a7824 */ /* 0x004fe200078e020a */
[----:B------:R-:W-:Y:S01]  /*33240*/  R2UR UR7, R11 ;  /* 0x000000000b0772ca */ /* 0x000fe200000e0000 */
[----:B------:R-:W-:Y:S01]  /*33250*/  IMAD.MOV.U32 R9, RZ, RZ, 0x1 ;  /* 0x00000001ff097424 */ /* 0x000fe200078e00ff */
[----:B------:R-:W-:Y:S02]  /*33260*/  R2UR UR8, R4 ;  /* 0x00000000040872ca */ /* 0x000fe400000e0000 */
[----:B------:R-:W-:-:S02]  /*33270*/  R2UR UR6, R10 ;  /* 0x000000000a0672ca */ /* 0x000fc400000e0000 */
[C---:B------:R-:W-:Y:S02]  /*33280*/  R2UR UR9, R5.reuse ;  /* 0x00000000050972ca */ /* 0x040fe400000e0000 */
[----:B------:R-:W-:Y:S02]  /*33290*/  R2UR UR10, R4 ;  /* 0x00000000040a72ca */ /* 0x000fe400000e0000 */
[----:B------:R-:W-:Y:S02]  /*332a0*/  R2UR UR11, R5 ;  /* 0x00000000050b72ca */ /* 0x000fe400000e0000 */
[----:B---3--:R-:W-:Y:S02]  /*332b0*/  R2UR UR4, R24 ;  /* 0x00000000180472ca */ /* 0x008fe400000e0000 */
[----:B------:R-:W-:Y:S02]  /*332c0*/  R2UR UR5, R25 ;  /* 0x00000000190572ca */ /* 0x000fe400000e0000 */
[----:B------:R-:W-:-:S11]  /*332d0*/  WARPGROUP.ARRIVE ;  /* 0x00000000000079c5 */ /* 0x000fd60000000000 */
[----:B------:R-:W-:Y:S03]  /*332e0*/  HGMMA.64x64x16.F32 R24, gdesc[UR4], RZ, !UPT, gsb0 ;  /* 0x00e00000041879f0 */ /* 0x000fe6000c0008ff */
        /* <DEDUP_REMOVED lines=36> */
[----:B------:R-:W-:Y:S01]  /*33530*/  R2UR UR7, R11 ;  /* 0x000000000b0772ca */ /* 0x000fe200000e0000 */
[----:B------:R-:W-:Y:S01]  /*33540*/  WARPGROUP.ARRIVE ;  /* 0x00000000000079c5 */ /* 0x000fe20000000000 */
[----:B------:R-:W-:-:S02]  /*33550*/  R2UR UR8, R4 ;  /* 0x00000000040872ca */ /* 0x000fc400000e0000 */
        /* <DEDUP_REMOVED lines=11> */
[----:B0-----:R-:W3:-:S12]  /*33610*/  LDL.64 R20, [R12] ;  /* 0x000000000c147983 */ /* 0x001ed80000100a00 */
        /* <DEDUP_REMOVED lines=12> */
.L_x_3427:
[----:B------:R-:W-:Y:S05]  /*336e0*/  BSYNC B2 ;  /* 0x0000000000027941 */ /* 0x000fea0003800000 */
.L_x_3426:
        /* <DEDUP_REMOVED lines=17> */
.L_x_3429:
[----:B------:R-:W-:Y:S05]  /*33800*/  BSYNC B2 ;  /* 0x0000000000027941 */ /* 0x000fea0003800000 */
.L_x_3428:
        /* <DEDUP_REMOVED lines=10> */
.L_x_3431:
[----:B------:R-:W-:Y:S05]  /*338b0*/  BSYNC B2 ;  /* 0x0000000000027941 */ /* 0x000fea0003800000 */
.L_x_3430:
        /* <DEDUP_REMOVED lines=295> */
[----:B------:R-:W-:Y:S04]  /*34b30*/  ST.E desc[UR10][R20.64], R9 ;  /* 0x0000000914007985 */ /* 0x000fe8000c10190a */
        /* <DEDUP_REMOVED lines=17> */
[----:B------:R-:W-:Y:S04]  /*34c50*/  ST.E desc[UR8][R20.64], R9 ;  /* 0x0000000914007985 */ /* 0x000fe8000c101908 */
        /* <DEDUP_REMOVED lines=16> */
[----:B------:R-:W-:Y:S04]  /*34d60*/  ST.E desc[UR8][R20.64], R9 ;  /* 0x0000000914007985 */ /* 0x000fe8000c101908 */
[----:B------:R-:W2:Y:S01]  /*34d70*/  LD.E.64 R58, desc[UR10][R56.64] ;  /* 0x0000000a383a7980 */ /* 0x000ea2000c101b00 */
[----:B------:R-:W-:Y:S01]  /*34d80*/  IMAD.MOV.U32 R60, RZ, RZ, 0x28 ;  /* 0x00000028ff3c7424 */ /* 0x000fe200078e00ff */
[----:B------:R-:W-:Y:S01]  /*34d90*/  WARPGROUP.ARRIVE ;  /* 0x00000000000079c5 */ /* 0x000fe20000000000 */
[----:B------:R-:W-:Y:S01]  /*34da0*/  IMAD.MOV.U32 R61, RZ, RZ, 0xa00 ;  /* 0x00000a00ff3d7424 */ /* 0x000fe200078e00ff */
[----:B------:R-:W-:-:S02]  /*34db0*/  R2UR UR8, R4 ;  /* 0x00000000040872ca */ /* 0x000fc400000e0000 */
[----:B------:R-:W-:Y:S02]  /*34dc0*/  SEL R60, R60, 0x26, P0 ;  /* 0x000000263c3c7807 */ /* 0x000fe40000000000 */
[----:B------:R-:W-:Y:S02]  /*34dd0*/  SEL R61, R61, 0x980, P0 ;  /* 0x000009803d3d7807 */ /* 0x000fe40000000000 */
[C---:B------:R-:W-:Y:S02]  /*34de0*/  R2UR UR9, R5.reuse ;  /* 0x00000000050972ca */ /* 0x040fe400000e0000 */
[----:B------:R-:W-:Y:S01]  /*34df0*/  R2UR UR10, R4 ;  /* 0x00000000040a72ca */ /* 0x000fe200000e0000 */
[----:B------:R-:W-:Y:S01]  /*34e00*/  IMAD.IADD R60, R60, 0x1, R61 ;  /* 0x000000013c3c7824 */ /* 0x000fe200078e023d */
[----:B------:R-:W-:-:S04]  /*34e10*/  R2UR UR11, R5 ;  /* 0x00000000050b72ca */ /* 0x000fc800000e0000 */
[----:B------:R-:W-:-:S05]  /*34e20*/  LOP3.LUT R61, R60, 0xa06, RZ, 0xc0, !PT ;  /* 0x00000a063c3d7812 */ /* 0x000fca00078ec0ff */
[----:B------:R-:W-:-:S05]  /*34e30*/  IMAD.IADD R60, R10, 0x1, R61 ;  /* 0x000000010a3c7824 */ /* 0x000fca00078e023d */
[----:B------:R-:W-:Y:S01]  /*34e40*/  R2UR UR6, R60 ;  /* 0x000000003c0672ca */ /* 0x000fe200000e0000 */
[----:B--2---:R-:W-:Y:S01]  /*34e50*/  IMAD.IADD R58, R61, 0x1, R58 ;  /* 0x000000013d3a7824 */ /* 0x004fe200078e023a */
[----:B------:R-:W-:Y:S01]  /*34e60*/  R2UR UR5, R59 ;  /* 0x000000003b0572ca */ /* 0x000fe200000e0000 */
[----:B------:R-:W-:-:S03]  /*34e70*/  IMAD.MOV.U32 R61, RZ, RZ, R11 ;  /* 0x000000ffff3d7224 */ /* 0x000fc600078e000b */
[----:B------:R-:W-:Y:S02]  /*34e80*/  R2UR UR4, R58 ;  /* 0x000000003a0472ca */ /* 0x000fe400000e0000 */
        /* <DEDUP_REMOVED lines=20> */
[----:B------:R-:W-:Y:S04]  /*34fd0*/  ST.E desc[UR8][R20.64], R9 ;  /* 0x0000000914007985 */ /* 0x000fe8000c101908 */
        /* <DEDUP_REMOVED lines=176> */
[----:B------:R-:W-:Y:S01]  /*35ae0*/  R2UR UR7, R11 ;  /* 0x000000000b0772ca */ /* 0x000fe200000e0000 */
[----:B------:R-:W-:Y:S01]  /*35af0*/  IMAD.MOV.U32 R59, RZ, RZ, 0x1000 ;  /* 0x00001000ff3b7424 */ /* 0x000fe200078e00ff */
[----:B------:R-:W-:Y:S01]  /*35b00*/  WARPGROUP.ARRIVE ;  /* 0x00000000000079c5 */ /* 0x000fe20000000000 */
        /* <DEDUP_REMOVED lines=8> */
[----:B--2---:R-:W-:Y:S01]  /*35b90*/  IMAD.IADD R56, R59, 0x1, R56 ;  /* 0x000000013b387824 */ /* 0x004fe200078e0238 */
        /* <DEDUP_REMOVED lines=18> */
.L_x_3434:
[----:B------:R-:W-:Y:S05]  /*35cc0*/  BSYNC B2 ;  /* 0x0000000000027941 */ /* 0x000fea0003800000 */
.L_x_3433:
        /* <DEDUP_REMOVED lines=12> */
[----:B0-----:R-:W4:Y:S04]  /*35d90*/  LD.E R9, desc[UR4][R14.64+0x24] ;  /* 0x000024040e097980 */ /* 0x001f28000c101900 */
[----:B------:R0:W3:Y:S04]  /*35da0*/  LD.E R69, desc[UR4][R6.64] ;  /* 0x0000000406457980 */ /* 0x0000e8000c101900 */
[----:B--2---:R-:W2:Y:S01]  /*35db0*/  LD.E.64 R10, desc[UR4][R10.64] ;  /* 0x000000040a0a7980 */ /* 0x004ea2000c101b00 */
[----:B----4-:R-:W-:-:S13]  /*35dc0*/  ISETP.NE.AND P0, PT, R9, 0x1, PT ;  /* 0x000000010900780c */ /* 0x010fda0003f05270 */
[C---:B------:R-:W-:Y:S02]  /*35dd0*/  @P0 R2UR UR6, R4.reuse ;  /* 0x00000000040602ca */ /* 0x040fe400000e0000 */
[C---:B------:R-:W-:Y:S02]  /*35de0*/  @P0 R2UR UR7, R5.reuse ;  /* 0x00000000050702ca */ /* 0x040fe400000e0000 */
[C---:B------:R-:W-:Y:S02]  /*35df0*/  R2UR UR14, R4.reuse ;  /* 0x00000000040e72ca */ /* 0x040fe400000e0000 */
[----:B------:R-:W-:Y:S02]  /*35e00*/  R2UR UR15, R5 ;  /* 0x00000000050f72ca */ /* 0x000fe400000e0000 */
[----:B------:R-:W-:-:S07]  /*35e10*/  R2UR UR10, R4 ;  /* 0x00000000040a72ca */ /* 0x000fce00000e0000 */
[----:B------:R-:W4:Y:S01]  /*35e20*/  @P0 LD.E R63, desc[UR6][R14.64+0x2c] ;  /* 0x00002c060e3f0980 */ /* 0x000f22000c101900 */
[C---:B------:R-:W-:Y:S02]  /*35e30*/  R2UR UR6, R4.reuse ;  /* 0x00000000040672ca */ /* 0x040fe400000e0000 */
[C---:B------:R-:W-:Y:S01]  /*35e40*/  R2UR UR7, R5.reuse ;  /* 0x00000000050772ca */ /* 0x040fe200000e0000 */
[----:B------:R-:W3:Y:S01]  /*35e50*/  LD.E R9, desc[UR14][R14.64+0x18] ;  /* 0x0000180e0e097980 */ /* 0x000ee2000c101900 */
[C---:B------:R-:W-:Y:S02]  /*35e60*/  R2UR UR11, R5.reuse ;  /* 0x00000000050b72ca */ /* 0x040fe400000e0000 */
[C---:B------:R-:W-:Y:S02]  /*35e70*/  R2UR UR8, R4.reuse ;  /* 0x00000000040872ca */ /* 0x040fe400000e0000 */
[----:B------:R-:W-:Y:S02]  /*35e80*/  R2UR UR9, R5 ;  /* 0x00000000050972ca */ /* 0x000fe400000e0000 */
[----:B------:R-:W-:-:S02]  /*35e90*/  R2UR UR12, R4 ;  /* 0x00000000040c72ca */ /* 0x000fc400000e0000 */
[----:B------:R-:W-:-:S05]  /*35ea0*/  R2UR UR13, R5 ;  /* 0x00000000050d72ca */ /* 0x000fca00000e0000 */
[----:B------:R-:W4:Y:S04]  /*35eb0*/  LD.E R57, desc[UR10][R14.64+0xc] ;  /* 0x00000c0a0e397980 */ /* 0x000f28000c101900 */
[----:B------:R-:W4:Y:S04]  /*35ec0*/  LD.E R58, desc[UR8][R14.64+0x10] ;  /* 0x000010080e3a7980 */ /* 0x000f28000c101900 */
[----:B------:R-:W4:Y:S04]  /*35ed0*/  LD.E R59, desc[UR12][R14.64+0x14] ;  /* 0x0000140c0e3b7980 */ /* 0x000f28000c101900 */
[----:B--2---:R-:W2:Y:S01]  /*35ee0*/  LD.E R56, desc[UR4][R10.64] ;  /* 0x000000040a387980 */ /* 0x004ea2000c101900 */
[----:B------:R-:W-:-:S02]  /*35ef0*/  @P0 R2UR UR4, R4 ;  /* 0x00000000040402ca */ /* 0x000fc400000e0000 */
[----:B------:R-:W-:Y:S01]  /*35f00*/  @P0 R2UR UR5, R5 ;  /* 0x00000000050502ca */ /* 0x000fe200000e0000 */
[----:B------:R-:W2:-:S12]  /*35f10*/  LD.E R10, desc[UR6][R14.64+0x4] ;  /* 0x000004060e0a7980 */ /* 0x000e98000c101900 */
[----:B------:R-:W2:Y:S01]  /*35f20*/  @P0 LD.E R65, desc[UR4][R14.64+0x28] ;  /* 0x000028040e410980 */ /* 0x000ea2000c101900 */
[----:B------:R-:W-:Y:S02]  /*35f30*/  R2UR UR4, R4 ;  /* 0x00000000040472ca */ /* 0x000fe400000e0000 */
[----:B------:R-:W-:-:S13]  /*35f40*/  R2UR UR5, R5 ;  /* 0x00000000050572ca */ /* 0x000fda00000e0000 */
[----:B------:R-:W2:Y:S01]  /*35f50*/  LD.E R7, desc[UR4][R14.64+0x8] ;  /* 0x000008040e077980 */ /* 0x000ea2000c101900 */
[----:B------:R-:W-:Y:S01]  /*35f60*/  IMAD.SHL.U32 R70, R0, 0x40, RZ ;  /* 0x0000004000467824 */ /* 0x000fe200078e00ff */
[----:B---3--:R-:W-:Y:S01]  /*35f70*/  ISETP.GE.AND P1, PT, R9, 0x1, PT ;  /* 0x000000010900780c */ /* 0x008fe20003f26270 */
[----:B------:R-:W-:Y:S02]  /*35f80*/  BSSY B2, `(.L_x_3435) ;  /* 0x0000088000027945 */ /* 0x000fe40003800000 */
[----:B----4-:R-:W-:Y:S02]  /*35f90*/  IMAD.IADD R59, R59, 0x1, -R70 ;  /* 0x000000013b3b7824 */ /* 0x010fe400078e0a46 */
[-C--:B--2---:R-:W-:Y:S01]  /*35fa0*/  FMUL.FTZ R64, R37, R56.reuse ;  /* 0x0000003825407220 */ /* 0x084fe20000410000 */
[----:B------:R-:W-:Y:S01]  /*35fb0*/  SHF.R.S32.HI R37, RZ, 0x1f, R68 ;  /* 0x0000001fff257819 */ /* 0x000fe20000011444 */
[-C--:B0-----:R-:W-:Y:S01]  /*35fc0*/  FMUL.FTZ R6, R26, R56.reuse ;  /* 0x000000381a067220 */ /* 0x081fe20000410000 */
[----:B------:R-:W-:-:S02]  /*35fd0*/  FMUL.FTZ R26, R35, R56 ;  /* 0x00000038231a7220 */ /* 0x000fc40000410000 */
[----:B------:R-:W-:Y:S01]  /*35fe0*/  LEA.HI R35, R37, R68, RZ, 0x7 ;  /* 0x0000004425237211 */ /* 0x000fe200078f38ff */
[-C--:B------:R-:W-:Y:S01]  /*35ff0*/  FMUL.FTZ R61, R29, R56.reuse ;  /* 0x000000381d3d7220 */ /* 0x080fe20000410000 */
[-C--:B------:R-:W-:Y:S02]  /*36000*/  FMUL.FTZ R29, R39, R56.reuse ;  /* 0x00000038271d7220 */ /* 0x080fe40000410000 */
[----:B------:R-:W-:Y:S01]  /*36010*/  LOP3.LUT R39, R35, 0xffffff80, RZ, 0xc0, !PT ;  /* 0xffffff8023277812 */ /* 0x000fe200078ec0ff */
[----:B------:R-:W-:-:S04]  /*36020*/  FMUL.FTZ R62, R36, R56 ;  /* 0x00000038243e7220 */ /* 0x000fc80000410000 */
[----:B------:R-:W-:Y:S02]  /*36030*/  IMAD.IADD R39, R68, 0x1, -R39 ;  /* 0x0000000144277824 */ /* 0x000fe400078e0a27 */
[----:B------:R-:W-:Y:S01]  /*36040*/  FMUL.FTZ R20, R27, R56 ;  /* 0x000000381b147220 */ /* 0x000fe20000410000 */
[----:B------:R-:W-:Y:S01]  /*36050*/  LEA.HI R37, R37, R68, RZ, 0x2 ;  /* 0x0000004425257211 */ /* 0x000fe200078f10ff */
[-C--:B------:R-:W-:Y:S01]  /*36060*/  FMUL.FTZ R27, R28, R56.reuse ;  /* 0x000000381c1b7220 */ /* 0x080fe20000410000 */
[----:B------:R-:W-:Y:S01]  /*36070*/  SHF.R.S32.HI R36, RZ, 0x1f, R39 ;  /* 0x0000001fff247819 */ /* 0x000fe20000011427 */
[-C--:B------:R-:W-:Y:S01]  /*36080*/  FMUL.FTZ R28, R38, R56.reuse ;  /* 0x00000038261c7220 */ /* 0x080fe20000410000 */
[-C--:B------:R-:W-:Y:S01]  /*36090*/  FMUL.FTZ R67, R41, R56.reuse ;  /* 0x0000003829437220 */ /* 0x080fe20000410000 */
[----:B------:R-:W-:Y:S02]  /*360a0*/  LOP3.LUT R41, R37, 0xfffffffc, RZ, 0xc0, !PT ;  /* 0xfffffffc25297812 */ /* 0x000fe400078ec0ff */
[----:B------:R-:W-:Y:S01]  /*360b0*/  LEA.HI R38, R36, R39, RZ, 0x2 ;  /* 0x0000002724267211 */ /* 0x000fe200078f10ff */
[----:B------:R-:W-:-:S03]  /*360c0*/  FMUL.FTZ R66, R40, R56 ;  /* 0x0000003828427220 */ /* 0x000fc60000410000 */
[--C-:B------:R-:W-:Y:S02]  /*360d0*/  SHF.R.S32.HI R37, RZ, 0x2, R38.reuse ;  /* 0x00000002ff257819 */ /* 0x100fe40000011426 */
[----:B------:R-:W-:Y:S01]  /*360e0*/  SHF.R.S32.HI R40, RZ, 0x1f, R38 ;  /* 0x0000001fff287819 */ /* 0x000fe20000011426 */
[----:B------:R-:W-:Y:S02]  /*360f0*/  IMAD.IADD R41, R68, 0x1, -R41 ;  /* 0x0000000144297824 */ /* 0x000fe400078e0a29 */
[-C--:B------:R-:W-:Y:S01]  /*36100*/  FMUL.FTZ R11, R24, R56.reuse ;  /* 0x00000038180b7220 */ /* 0x080fe20000410000 */
[-C--:B------:R-:W-:Y:S01]  /*36110*/  FMUL.FTZ R24, R31, R56.reuse ;  /* 0x000000381f187220 */ /* 0x080fe20000410000 */
[----:B------:R-:W-:Y:S01]  /*36120*/  LEA.HI R36, R36, R39, RZ, 0x5 ;  /* 0x0000002724247211 */ /* 0x000fe200078f28ff */
[-C--:B------:R-:W-:Y:S01]  /*36130*/  FMUL.FTZ R31, R32, R56.reuse ;  /* 0x00000038201f7220 */ /* 0x080fe20000410000 */
[----:B------:R-:W-:Y:S01]  /*36140*/  LEA.HI R40, R40, R37, RZ, 0x3 ;  /* 0x0000002528287211 */ /* 0x000fe200078f18ff */
[----:B------:R-:W-:Y:S01]  /*36150*/  FMUL.FTZ R32, R42, R56 ;  /* 0x000000382a207220 */ /* 0x000fe20000410000 */
[----:B------:R-:W-:-:S02]  /*36160*/  LEA.HI R42, R41, R41, RZ, 0x1 ;  /* 0x00000029292a7211 */ /* 0x000fc400078f08ff */
[----:B------:R-:W-:Y:S02]  /*36170*/  SHF.R.S32.HI R36, RZ, 0x5, R36 ;  /* 0x00000005ff247819 */ /* 0x000fe40000011424 */
[----:B------:R-:W-:Y:S02]  /*36180*/  LOP3.LUT R40, R40, 0xfffffff8, RZ, 0xc0, !PT ;  /* 0xfffffff828287812 */ /* 0x000fe400078ec0ff */
[----:B------:R-:W-:Y:S01]  /*36190*/  LOP3.LUT R42, R42, 0x1ffffffe, RZ, 0xc0, !PT ;  /* 0x1ffffffe2a2a7812 */ /* 0x000fe200078ec0ff */
[----:B------:R-:W-:Y:S02]  /*361a0*/  IMAD R69, R69, 0x4, R36 ;  /* 0x0000000445457824 */ /* 0x000fe400078e0224 */
[----:B------:R-:W-:Y:S02]  /*361b0*/  IMAD.IADD R40, R37, 0x1, -R40 ;  /* 0x0000000125287824 */ /* 0x000fe400078e0a28 */
[----:B------:R-:W-:Y:S02]  /*361c0*/  IMAD.IADD R42, R41, 0x1, -R42 ;  /* 0x00000001292a7824 */ /* 0x000fe400078e0a2a */
[----:B------:R-:W-:-:S04]  /*361d0*/  IMAD.U32 R41, R69, 0x10, R40 ;  /* 0x0000001045297824 */ /* 0x000fc800078e0028 */
[----:B------:R-:W-:-:S04]  /*361e0*/  IMAD R68, R42, 0x8, R41 ;  /* 0x000000082a447824 */ /* 0x000fc800078e0229 */
[----:B------:R-:W-:-:S04]  /*361f0*/  @P0 IMAD.HI.U32 R40, R68, R65, RZ ;  /* 0x0000004144280227 */ /* 0x000fc800078e00ff */
[-C--:B------:R-:W-:Y:S01]  /*36200*/  FMUL.FTZ R21, R30, R56.reuse ;  /* 0x000000381e157220 */ /* 0x080fe20000410000 */
[-C--:B------:R-:W-:Y:S01]  /*36210*/  FMUL.FTZ R30, R43, R56.reuse ;  /* 0x000000382b1e7220 */ /* 0x080fe20000410000 */
[----:B------:R-:W-:Y:S01]  /*36220*/  @P0 SHF.R.U32.HI R68, RZ, R63, R40 ;  /* 0x0000003fff440219 */ /* 0x000fe20000011628 */
[-C--:B------:R-:W-:Y:S01]  /*36230*/  FMUL.FTZ R43, R44, R56.reuse ;  /* 0x000000382c2b7220 */ /* 0x080fe20000410000 */
[-C--:B------:R-:W-:Y:S01]  /*36240*/  FMUL.FTZ R44, R45, R56.reuse ;  /* 0x000000382d2c7220 */ /* 0x080fe20000410000 */
[----:B------:R-:W-:Y:S02]  /*36250*/  LOP3.LUT R38, R38, 0x7ffffffc, RZ, 0xc0, !PT ;  /* 0x7ffffffc26267812 */ /* 0x000fe400078ec0ff */
[----:B------:R-:W0:Y:S01]  /*36260*/  SHFL.IDX PT, R45, R68, RZ, 0x1c1f ;  /* 0x001c1fff442d7589 */ /* 0x000e2200000e0000 */
[-C--:B------:R-:W-:Y:S01]  /*36270*/  FMUL.FTZ R36, R50, R56.reuse ;  /* 0x0000003832247220 */ /* 0x080fe20000410000 */
[----:B------:R-:W-:Y:S01]  /*36280*/  FMUL.FTZ R60, R25, R56 ;  /* 0x00000038193c7220 */ /* 0x000fe20000410000 */
[----:B------:R-:W-:-:S02]  /*36290*/  IMAD.IADD R50, R39, 0x1, -R38 ;  /* 0x0000000127327824 */ /* 0x000fc400078e0a26 */
[-C--:B------:R-:W-:Y:S01]  /*362a0*/  FMUL.FTZ R25, R34, R56.reuse ;  /* 0x0000003822197220 */ /* 0x080fe20000410000 */
        /* <DEDUP_REMOVED lines=9> */
[----:B------:R-:W-:Y:S01]  /*36340*/  IMAD R41, R50, -0x2, R41 ;  /* 0xfffffffe32297824 */ /* 0x000fe200078e0229 */
[----:B------:R-:W1:Y:S01]  /*36350*/  MUFU.TANH R11, R11 ;  /* 0x0000000b000b7308 */ /* 0x000e620000002400 */
[----:B------:R-:W-:Y:S01]  /*36360*/  FMUL.FTZ R52, R52, R56 ;  /* 0x0000003834347220 */ /* 0x000fe20000410000 */
[----:B------:R-:W-:-:S02]  /*36370*/  LOP3.LUT R38, RZ, R57, RZ, 0x33, !PT ;  /* 0x00000039ff267212 */ /* 0x000fc400078e33ff */
[----:B------:R-:W-:-:S04]  /*36380*/  IADD3 R41, -R10, R41, R7 ;  /* 0x000000290a297210 */ /* 0x000fc80007ffe107 */
[----:B------:R-:W2:Y:S01]  /*36390*/  MUFU.TANH R60, R60 ;  /* 0x0000003c003c7308 */ /* 0x000ea20000002400 */
[----:B------:R-:W-:-:S07]  /*363a0*/  FMUL.FTZ R48, R48, R56 ;  /* 0x0000003830307220 */ /* 0x000fce0000410000 */
[----:B------:R-:W3:Y:S08]  /*363b0*/  MUFU.TANH R6, R6 ;  /* 0x0000000600067308 */ /* 0x000ef00000002400 */
        /* <DEDUP_REMOVED lines=27> */
[----:B------:R-:W-:-:S07]  /*36570*/  IMAD.IADD R58, R41, 0x1, R58 ;  /* 0x00000001293a7824 */ /* 0x000fce00078e023a */
[----:B------:R1:W2:Y:S02]  /*36580*/  MUFU.TANH R47, R52 ;  /* 0x00000034002f7308 */ /* 0x0002a40000002400 */
[----:B-1----:R-:W-:-:S06]  /*36590*/  IMAD.IADD R52, R41, 0x1, R38 ;  /* 0x0000000129347824 */ /* 0x002fcc00078e0226 */
[----:B------:R1:W2:Y:S01]  /*365a0*/  MUFU.TANH R46, R48 ;  /* 0x00000030002e7308 */ /* 0x0002a20000002400 */
[--C-:B0-----:R-:W-:Y:S02]  /*365b0*/  IMAD.IADD R51, R52, 0x1, R45.reuse ;  /* 0x0000000134337824 */ /* 0x101fe400078e022d */
[----:B-1----:R-:W-:Y:S01]  /*365c0*/  IMAD.IADD R48, R58, 0x1, R45 ;  /* 0x000000013a307824 */ /* 0x002fe200078e022d */
[----:B---34-:R-:W-:Y:S06]  /*365d0*/  @!P1 BRA `(.L_x_3436) ;  /* 0x0000000000889947 */ /* 0x018fec0003800000 */
        /* <DEDUP_REMOVED lines=12> */
[----:B------:R-:W3:Y:S04]  /*366a0*/  LD.E R41, desc[UR4][R14.64+0x1c] ;  /* 0x00001c040e297980 */ /* 0x000ee8000c101900 */
[----:B------:R-:W4:Y:S01]  /*366b0*/  LD.E R45, desc[UR6][R14.64+0x20] ;  /* 0x000020060e2d7980 */ /* 0x000f22000c101900 */
[----:B---3--:R-:W-:-:S05]  /*366c0*/  IMAD.HI.U32 R38, R38, R41, RZ ;  /* 0x0000002926267227 */ /* 0x008fca00078e00ff */
[----:B----4-:R-:W-:-:S07]  /*366d0*/  SHF.R.U32.HI R38, RZ, R45, R38 ;  /* 0x0000002dff267219 */ /* 0x010fce0000011626 */
.L_x_3440:
[----:B------:R-:W-:Y:S05]  /*366e0*/  BSYNC B4 ;  /* 0x0000000000047941 */ /* 0x000fea0003800000 */
.L_x_3439:
[----:B------:R-:W-:Y:S01]  /*366f0*/  LOP3.LUT R38, RZ, R38, RZ, 0x33, !PT ;  /* 0x00000026ff267212 */ /* 0x000fe200078e33ff */
[----:B------:R-:W-:Y:S06]  /*36700*/  BRA `(.L_x_3441) ;  /* 0x0000000000287947 */ /* 0x000fec0003800000 */
.L_x_3438:
[----:B------:R-:W-:-:S13]  /*36710*/  ISETP.NE.AND P0, PT, R9, 0x1, PT ;  /* 0x000000010900780c */ /* 0x000fda0003f05270 */
        /* <DEDUP_REMOVED lines=9> */
.L_x_3441:
[----:B------:R-:W-:Y:S05]  /*367b0*/  BSYNC B3 ;  /* 0x0000000000037941 */ /* 0x000fea0003800000 */
.L_x_3437:
[----:B------:R-:W-:-:S04]  /*367c0*/  IMAD R41, R9, R38, -R70 ;  /* 0x0000002609297224 */ /* 0x000fc800078e0a46 */
[----:B------:R-:W-:-:S05]  /*367d0*/  IMAD R38, R50, -0x2, R41 ;  /* 0xfffffffe32267824 */ /* 0x000fca00078e0229 */
[----:B------:R-:W-:Y:S02]  /*367e0*/  VIMNMX R51, R51, R38, !PT ;  /* 0x0000002633337248 */ /* 0x000fe40007fe0100 */
[----:B------:R-:W-:-:S07]  /*367f0*/  VIADDMNMX R48, R38, R9, R48, PT ;  /* 0x0000000926307246 */ /* 0x000fce0003800130 */
.L_x_3436:
[----:B------:R-:W-:Y:S05]  /*36800*/  BSYNC B2 ;  /* 0x0000000000027941 */ /* 0x000fea0003800000 */
.L_x_3435:
        /* <DEDUP_REMOVED lines=11> */
[----:B--2---:R-:W-:Y:S02]  /*368c0*/  FSEL R60, R60, -INF , !P3 ;  /* 0xff8000003c3c7808 */ /* 0x004fe40005800000 */
[----:B------:R-:W-:-:S02]  /*368d0*/  P2R R63, PR, RZ, 0x10 ;  /* 0x00000010ff3f7803 */ /* 0x000fc40000000000 */
[C---:B------:R-:W-:Y:S02]  /*368e0*/  ISETP.LT.OR P2, PT, R48.reuse, 0x11, P2 ;  /* 0x000000113000780c */ /* 0x040fe40001741670 */
        /* <DEDUP_REMOVED lines=56> */
[----:B------:R-:W-:Y:S01]  /*36c70*/  ISETP.GE.AND P6, PT, R59, 0x3a, PT ;  /* 0x0000003a3b00780c */ /* 0x000fe20003fc6270 */
[----:B------:R-:W0:Y:S03]  /*36c80*/  SHFL.IDX PT, R11, R68, 0x1, 0x1c1f ;  /* 0x003c1f00440b7f89 */ /* 0x000e2600000e0000 */
[----:B------:R-:W-:Y:S02]  /*36c90*/  P2R R59, PR, RZ, 0x40 ;  /* 0x00000040ff3b7803 */ /* 0x000fe40000000000 */
[----:B------:R-:W-:-:S04]  /*36ca0*/  ISETP.GT.AND P6, PT, R51, 0x39, !P6 ;  /* 0x000000393300780c */ /* 0x000fc800077c4270 */
[----:B------:R-:W-:-:S04]  /*36cb0*/  ISETP.LT.OR P6, PT, R48, 0x3a, P6 ;  /* 0x0000003a3000780c */ /* 0x000fc800037c1670 */
[----:B------:R-:W-:Y:S02]  /*36cc0*/  FSEL R48, R53, -INF , !P6 ;  /* 0xff80000035307808 */ /* 0x000fe40007000000 */
[----:B------:R-:W-:Y:S01]  /*36cd0*/  ISETP.GE.AND P6, PT, R9, 0x1, PT ;  /* 0x000000010900780c */ /* 0x000fe20003fc6270 */
[--C-:B0-----:R-:W-:Y:S02]  /*36ce0*/  IMAD.IADD R56, R58, 0x1, R11.reuse ;  /* 0x000000013a387824 */ /* 0x101fe400078e020b */
[----:B------:R-:W-:-:S10]  /*36cf0*/  IMAD.IADD R51, R52, 0x1, R11 ;  /* 0x0000000134337824 */ /* 0x000fd400078e020b */
        /* <DEDUP_REMOVED lines=17> */
.L_x_3447:
[----:B------:R-:W-:Y:S05]  /*36e10*/  BSYNC B4 ;  /* 0x0000000000047941 */ /* 0x000fea0003800000 */
.L_x_3446:
[----:B------:R-:W-:Y:S01]  /*36e20*/  LOP3.LUT R10, RZ, R10, RZ, 0x33, !PT ;  /* 0x0000000aff0a7212 */ /* 0x000fe200078e33ff */
[----:B------:R-:W-:Y:S06]  /*36e30*/  BRA `(.L_x_3448) ;  /* 0x0000000000287947 */ /* 0x000fec0003800000 */
.L_x_3445:
        /* <DEDUP_REMOVED lines=10> */
.L_x_3448:
[----:B------:R-:W-:Y:S05]  /*36ee0*/  BSYNC B3 ;  /* 0x0000000000037941 */ /* 0x000fea0003800000 */
.L_x_3444:
[----:B------:R-:W-:-:S04]  /*36ef0*/  IMAD R7, R9, R10, -R70 ;  /* 0x0000000a09077224 */ /* 0x000fc800078e0a46 */
[----:B------:R-:W-:-:S05]  /*36f00*/  IMAD R50, R50, -0x2, R7 ;  /* 0xfffffffe32327824 */ /* 0x000fca00078e0207 */
[----:B------:R-:W-:Y:S02]  /*36f10*/  VIADDMNMX R56, R50, R9, R56, PT ;  /* 0x0000000932387246 */ /* 0x000fe40003800138 */
[----:B------:R-:W-:-:S07]  /*36f20*/  VIMNMX R51, R51, R50, !PT ;  /* 0x0000003233337248 */ /* 0x000fce0007fe0100 */
.L_x_3443:
[----:B------:R-:W-:Y:S05]  /*36f30*/  BSYNC B2 ;  /* 0x0000000000027941 */ /* 0x000fea0003800000 */
.L_x_3442:
[C---:B------:R-:W-:Y:S02]  /*36f40*/  ISETP.GT.AND P0, PT, R51.reuse, 0x1, !P0 ;  /* 0x000000013300780c */ /* 0x040fe40004704270 */
[----:B------:R-:W-:Y:S02]  /*36f50*/  ISETP.NE.AND P6, PT, R62, RZ, PT ;  /* 0x000000ff3e00720c */ /* 0x000fe40003fc5270 */
[----:B------:R-:W-:Y:S02]  /*36f60*/  ISETP.LT.OR P0, PT, R56, 0x2, P0 ;  /* 0x000000023800780c */ /* 0x000fe40000701670 */
[----:B------:R-:W-:Y:S02]  /*36f70*/  ISETP.GT.AND P1, PT, R51, 0x8, !P1 ;  /* 0x000000083300780c */ /* 0x000fe40004f24270 */
[----:B------:R-:W-:Y:S02]  /*36f80*/  FSEL R9, R20, -INF , !P0 ;  /* 0xff80000014097808 */ /* 0x000fe40004000000 */
[----:B------:R-:W-:-:S02]  /*36f90*/  ISETP.NE.AND P0, PT, R57, RZ, PT ;  /* 0x000000ff3900720c */ /* 0x000fc40003f05270 */
[----:B------:R-:W-:Y:S02]  /*36fa0*/  R2UR UR4, R4 ;  /* 0x00000000040472ca */ /* 0x000fe400000e0000 */
[----:B------:R-:W-:Y:S02]  /*36fb0*/  ISETP.GT.AND P0, PT, R51, 0x9, !P0 ;  /* 0x000000093300780c */ /* 0x000fe40004704270 */
[----:B------:R-:W-:Y:S02]  /*36fc0*/  R2UR UR5, R5 ;  /* 0x00000000050572ca */ /* 0x000fe400000e0000 */
[C---:B------:R-:W-:Y:S02]  /*36fd0*/  ISETP.LT.OR P0, PT, R56.reuse, 0xa, P0 ;  /* 0x0000000a3800780c */ /* 0x040fe40000701670 */
[----:B------:R-:W-:Y:S02]  /*36fe0*/  ISETP.LT.OR P1, PT, R56, 0x9, P1 ;  /* 0x000000093800780c */ /* 0x000fe40000f21670 */
[----:B------:R-:W-:-:S02]  /*36ff0*/  FSEL R24, R24, -INF , !P0 ;  /* 0xff80000018187808 */ /* 0x000fc40004000000 */
[----:B------:R-:W-:Y:S02]  /*37000*/  ISETP.NE.AND P0, PT, R63, RZ, PT ;  /* 0x000000ff3f00720c */ /* 0x000fe40003f05270 */
        /* <DEDUP_REMOVED lines=19> */
[----:B------:R-:W-:Y:S02]  /*37140*/  ISETP.NE.AND P6, PT, R59, RZ, PT ;  /* 0x000000ff3b00720c */ /* 0x000fe40003fc5270 */
[----:B------:R-:W-:-:S04]  /*37150*/  ISETP.GT.AND P0, PT, R51, 0x20, !P0 ;  /* 0x000000203300780c */ /* 0x000fc80004704270 */
[----:B------:R-:W-:-:S04]  /*37160*/  ISETP.LT.OR P0, PT, R56, 0x21, P0 ;  /* 0x000000213800780c */ /* 0x000fc80000701670 */
[----:B------:R-:W-:Y:S02]  /*37170*/  FSEL R32, R32, -INF , !P0 ;  /* 0xff80000020207808 */ /* 0x000fe40004000000 */
[----:B------:R-:W-:-:S04]  /*37180*/  ISETP.NE.AND P0, PT, R55, RZ, PT ;  /* 0x000000ff3700720c */ /* 0x000fc80003f05270 */
[----:B------:R-:W-:-:S04]  /*37190*/  ISETP.GT.AND P0, PT, R51, RZ, !P0 ;  /* 0x000000ff3300720c */ /* 0x000fc80004704270 */
[----:B------:R-:W-:-:S04]  /*371a0*/  ISETP.LT.OR P0, PT, R56, 0x1, P0 ;  /* 0x000000013800780c */ /* 0x000fc80000701670 */
[----:B------:R-:W-:Y:S02]  /*371b0*/  FSEL R52, R6, -INF , !P0 ;  /* 0xff80000006347808 */ /* 0x000fe40004000000 */
[----:B------:R-:W2:Y:S01]  /*371c0*/  LDL.64 R6, [R12+0x70] ;  /* 0x000070000c067983 */ /* 0x000ea20000100a00 */
[----:B------:R-:W-:-:S03]  /*371d0*/  ISETP.NE.AND P0, PT, R66, RZ, PT ;  /* 0x000000ff4200720c */ /* 0x000fc60003f05270 */
[----:B--2---:R-:W2:Y:S01]  /*371e0*/  LD.E.64 R10, desc[UR4][R6.64] ;  /* 0x00000004060a7980 */ /* 0x004ea2000c101b00 */
[----:B------:R-:W-:-:S04]  /*371f0*/  ISETP.GT.AND P0, PT, R51, 0x21, !P0 ;  /* 0x000000213300780c */ /* 0x000fc80004704270 */
[C---:B------:R-:W-:Y:S02]  /*37200*/  ISETP.LT.OR P0, PT, R56.reuse, 0x22, P0 ;  /* 0x000000223800780c */ /* 0x040fe40000701670 */
[----:B------:R-:W-:Y:S02]  /*37210*/  ISETP.LT.OR P1, PT, R56, 0x29, P1 ;  /* 0x000000293800780c */ /* 0x000fe40000f21670 */
[----:B------:R-:W-:Y:S02]  /*37220*/  FSEL R30, R30, -INF , !P0 ;  /* 0xff8000001e1e7808 */ /* 0x000fe40004000000 */
[----:B------:R-:W-:Y:S02]  /*37230*/  ISETP.GT.AND P3, PT, R51, 0x30, !P3 ;  /* 0x000000303300780c */ /* 0x000fe40005f64270 */
[----:B------:R-:W-:Y:S02]  /*37240*/  ISETP.LT.OR P2, PT, R56, 0x2a, P2 ;  /* 0x0000002a3800780c */ /* 0x000fe40001741670 */
[----:B------:R-:W-:-:S02]  /*37250*/  FSEL R34, R34, -INF , !P1 ;  /* 0xff80000022227808 */ /* 0x000fc40004800000 */
[C---:B------:R-:W-:Y:S02]  /*37260*/  ISETP.GT.AND P4, PT, R51.reuse, 0x31, !P4 ;  /* 0x000000313300780c */ /* 0x040fe40006784270 */
[C---:B------:R-:W-:Y:S02]  /*37270*/  ISETP.GT.AND P5, PT, R51.reuse, 0x38, !P5 ;  /* 0x000000383300780c */ /* 0x040fe40006fa4270 */
[----:B------:R-:W-:Y:S02]  /*37280*/  ISETP.GT.AND P6, PT, R51, 0x39, !P6 ;  /* 0x000000393300780c */ /* 0x000fe400077c4270 */
[C---:B------:R-:W-:Y:S02]  /*37290*/  ISETP.LT.OR P3, PT, R56.reuse, 0x31, P3 ;  /* 0x000000313800780c */ /* 0x040fe40001f61670 */
[----:B------:R-:W-:Y:S02]  /*372a0*/  FSEL R51, R35, -INF , !P2 ;  /* 0xff80000023337808 */ /* 0x000fe40005000000 */
[----:B------:R-:W-:-:S02]  /*372b0*/  ISETP.LT.OR P4, PT, R56, 0x32, P4 ;  /* 0x000000323800780c */ /* 0x000fc40002781670 */
[----:B------:R-:W-:Y:S02]  /*372c0*/  FSEL R36, R36, -INF , !P3 ;  /* 0xff80000024247808 */ /* 0x000fe40005800000 */
[C---:B------:R-:W-:Y:S02]  /*372d0*/  ISETP.LT.OR P5, PT, R56.reuse, 0x39, P5 ;  /* 0x000000393800780c */ /* 0x040fe40002fa1670 */
[----:B------:R-:W-:Y:S02]  /*372e0*/  FSEL R53, R37, -INF , !P4 ;  /* 0xff80000025357808 */ /* 0x000fe40006000000 */
[----:B------:R-:W-:Y:S02]  /*372f0*/  ISETP.LT.OR P6, PT, R56, 0x3a, P6 ;  /* 0x0000003a3800780c */ /* 0x000fe400037c1670 */
[----:B------:R-:W-:Y:S01]  /*37300*/  FSEL R39, R39, -INF , !P5 ;  /* 0xff80000027277808 */ /* 0x000fe20006800000 */
[----:B------:R-:W3:Y:S01]  /*37310*/  LD.E R56, desc[UR4][R6.64+0x10] ;  /* 0x0000100406387980 */ /* 0x000ee2000c101900 */
[----:B------:R-:W-:-:S02]  /*37320*/  R2UR UR6, R4 ;  /* 0x00000000040672ca */ /* 0x000fc400000e0000 */
        /* <DEDUP_REMOVED lines=57> */
[----:B------:R-:W-:Y:S02]  /*376c0*/  FMUL.FTZ R37, R20, R11 ;  /* 0x0000000b14257220 */ /* 0x000fe40000410000 */
        /* <DEDUP_REMOVED lines=26> */
.L_x_3450:
[----:B------:R-:W-:Y:S05]  /*37870*/  BSYNC B2 ;  /* 0x0000000000027941 */ /* 0x000fea0003800000 */
.L_x_3449:
        /* <DEDUP_REMOVED lines=13> */
.L_x_3452:
[----:B------:R-:W-:Y:S05]  /*37950*/  BSYNC B2 ;  /* 0x0000000000027941 */ /* 0x000fea0003800000 */
.L_x_3451:
        /* <DEDUP_REMOVED lines=23> */
[-CC-:B------:R-:W-:Y:S01]  /*37ad0*/  FFMA.FTZ R9, R9, R11.reuse, -R14.reuse ;  /* 0x0000000b09097223 */ /* 0x180fe2000001080e */
[----:B------:R-:W0:Y:S01]  /*37ae0*/  MUFU.EX2 R49, R49 ;  /* 0x0000003100317308 */ /* 0x000e220000000800 */
[-CC-:B------:R-:W-:Y:S01]  /*37af0*/  FFMA.FTZ R50, R50, R11.reuse, -R14.reuse ;  /* 0x0000000b32327223 */ /* 0x180fe2000001080e */
[-C--:B------:R-:W-:Y:S01]  /*37b00*/  FFMA.FTZ R24, R24, R11.reuse, -R14 ;  /* 0x0000000b18187223 */ /* 0x080fe2000001080e */
[-C--:B------:R-:W-:Y:S01]  /*37b10*/  FFMA.FTZ R31, R31, R11.reuse, -R10 ;  /* 0x0000000b1f1f7223 */ /* 0x080fe2000001080a */
[-C--:B------:R-:W-:Y:S01]  /*37b20*/  FFMA.FTZ R8, R25, R11.reuse, -R14 ;  /* 0x0000000b19087223 */ /* 0x080fe2000001080e */
        /* <DEDUP_REMOVED lines=10> */
[-C--:B------:R-:W-:Y:S01]  /*37bd0*/  FFMA.FTZ R47, R47, R11.reuse, -R10 ;  /* 0x0000000b2f2f7223 */ /* 0x080fe2000001080a */
[----:B------:R-:W2:Y:S01]  /*37be0*/  MUFU.EX2 R60, R60 ;  /* 0x0000003c003c7308 */ /* 0x000ea20000000800 */
[-C--:B------:R-:W-:Y:S01]  /*37bf0*/  FFMA.FTZ R26, R26, R11.reuse, -R14 ;  /* 0x0000000b1a1a7223 */ /* 0x080fe2000001080e */
[-C--:B------:R-:W-:Y:S01]  /*37c00*/  FFMA.FTZ R10, R48, R11.reuse, -R10 ;  /* 0x0000000b300a7223 */ /* 0x080fe2000001080a */
        /* <DEDUP_REMOVED lines=9> */
[-CC-:B------:R-:W-:Y:S01]  /*37ca0*/  FFMA.FTZ R39, R39, R11.reuse, -R14.reuse ;  /* 0x0000000b27277223 */ /* 0x180fe2000001080e */
[----:B------:R-:W-:Y:S01]  /*37cb0*/  FFMA.FTZ R11, R54, R11, -R14 ;  /* 0x0000000b360b7223 */ /* 0x000fe2000001080e */
[----:B0-----:R-:W-:Y:S01]  /*37cc0*/  FADD.FTZ R15, R49, R20 ;  /* 0x00000014310f7221 */ /* 0x001fe20000010000 */
[----:B-1----:R-:W-:Y:S01]  /*37cd0*/  FADD.FTZ R14, R52, R21 ;  /* 0x00000015340e7221 */ /* 0x002fe20000010000 */
[----:B------:R-:W0:Y:S02]  /*37ce0*/  MUFU.EX2 R27, R27 ;  /* 0x0000001b001b7308 */ /* 0x000e240000000800 */
[----:B--2---:R-:W-:-:S06]  /*37cf0*/  FADD.FTZ R20, R60, R15 ;  /* 0x0000000f3c147221 */ /* 0x004fcc0000010000 */
[----:B------:R-:W-:Y:S01]  /*37d00*/  MUFU.EX2 R50, R50 ;  /* 0x0000003200327308 */ /* 0x000fe20000000800 */
[----:B---3--:R-:W-:-:S07]  /*37d10*/  FADD.FTZ R15, R161, R14 ;  /* 0x0000000ea10f7221 */ /* 0x008fce0000010000 */
[----:B------:R-:W1:Y:S01]  /*37d20*/  MUFU.EX2 R162, R61 ;  /* 0x0000003d00a27308 */ /* 0x000e620000000800 */
[----:B0-----:R-:W-:-:S07]  /*37d30*/  FADD.FTZ R21, R27, R20 ;  /* 0x000000141b157221 */ /* 0x001fce0000010000 */
[----:B------:R-:W-:Y:S08]  /*37d40*/  MUFU.EX2 R163, R24 ;  /* 0x0000001800a37308 */ /* 0x000ff00000000800 */
[----:B------:R-:W0:Y:S01]  /*37d50*/  MUFU.EX2 R31, R31 ;  /* 0x0000001f001f7308 */ /* 0x000e220000000800 */
[----:B-1----:R-:W-:-:S07]  /*37d60*/  FADD.FTZ R14, R162, R21 ;  /* 0x00000015a20e7221 */ /* 0x002fce0000010000 */
[----:B------:R-:W-:Y:S08]  /*37d70*/  MUFU.EX2 R165, R8 ;  /* 0x0000000800a57308 */ /* 0x000ff00000000800 */
[----:B------:R-:W1:Y:S01]  /*37d80*/  MUFU.EX2 R164, R33 ;  /* 0x0000002100a47308 */ /* 0x000e620000000800 */
[----:B0-----:R-:W-:-:S07]  /*37d90*/  FADD.FTZ R9, R31, R14 ;  /* 0x0000000e1f097221 */ /* 0x001fce0000010000 */
[----:B------:R-:W-:Y:S08]  /*37da0*/  MUFU.EX2 R26, R26 ;  /* 0x0000001a001a7308 */ /* 0x000ff00000000800 */
[----:B------:R-:W0:Y:S01]  /*37db0*/  MUFU.EX2 R38, R38 ;  /* 0x0000002600267308 */ /* 0x000e220000000800 */
[----:B-1----:R-:W-:-:S07]  /*37dc0*/  FADD.FTZ R9, R164, R9 ;  /* 0x00000009a4097221 */ /* 0x002fce0000010000 */
[----:B------:R1:W-:Y:S08]  /*37dd0*/  MUFU.EX2 R174, R10 ;  /* 0x0000000a00ae7308 */ /* 0x0003f00000000800 */
[----:B------:R-:W2:Y:S01]  /*37de0*/  MUFU.EX2 R28, R28 ;  /* 0x0000001c001c7308 */ /* 0x000ea20000000800 */
[----:B-1----:R-:W-:Y:S01]  /*37df0*/  FADD.FTZ R10, R50, R15 ;  /* 0x0000000f320a7221 */ /* 0x002fe20000010000 */
[----:B0-----:R-:W-:-:S03]  /*37e00*/  FADD.FTZ R8, R38, R9 ;  /* 0x0000000926087221 */ /* 0x001fc60000010000 */
[----:B------:R-:W-:-:S03]  /*37e10*/  FADD.FTZ R10, R163, R10 ;  /* 0x0000000aa30a7221 */ /* 0x000fc60000010000 */
[----:B------:R-:W0:Y:S01]  /*37e20*/  MUFU.EX2 R25, R40 ;  /* 0x0000002800197308 */ /* 0x000e220000000800 */
[----:B------:R-:W-:-:S04]  /*37e30*/  FADD.FTZ R15, R165, R10 ;  /* 0x0000000aa50f7221 */ /* 0x000fc80000010000 */
[----:B------:R-:W-:-:S03]  /*37e40*/  FADD.FTZ R15, R26, R15 ;  /* 0x0000000f1a0f7221 */ /* 0x000fc60000010000 */
        /* <DEDUP_REMOVED lines=63> */
[----:B------:R3:W-:Y:S04]  /*38240*/  STSM.16.M88.4 [R14], R160 ;  /* 0x000000a00e007844 */ /* 0x0007e80000000200 */
        /* <DEDUP_REMOVED lines=195> */
[----:B--2---:R-:W-:Y:S02]  /*38e80*/  FMUL.FTZ R35, R35, R6 ;  /* 0x0000000623237220 */ /* 0x004fe40000410000 */
        /* <DEDUP_REMOVED lines=70> */
[----:B------:R2:W-:Y:S04]  /*392f0*/  ST.E desc[UR4][R8.64+0xa8], R15 ;  /* 0x0000a80f08007985 */ /* 0x0005e8000c101904 */
[----:B------:R-:W-:Y:S04]  /*39300*/  ST.E desc[UR18][R8.64+0xf4], R31 ;  /* 0x0000f41f08007985 */ /* 0x000fe8000c101912 */
[----:B------:R-:W-:Y:S04]  /*39310*/  ST.E desc[UR10][R8.64+0x114], R21 ;  /* 0x0001141508007985 */ /* 0x000fe8000c10190a */
[----:B------:R-:W-:Y:S04]  /*39320*/  ST.E desc[UR12][R8.64+0x120], R25 ;  /* 0x0001201908007985 */ /* 0x000fe8000c10190c */
[----:B------:R-:W-:Y:S04]  /*39330*/  ST.E desc[UR14][R8.64+0x124], R27 ;  /* 0x0001241b08007985 */ /* 0x000fe8000c10190e */
[----:B------:R-:W-:Y:S04]  /*39340*/  ST.E desc[UR16][R8.64+0x130], R29 ;  /* 0x0001301d08007985 */ /* 0x000fe8000c101910 */
[----:B------:R-:W-:Y:S04]  /*39350*/  ST.E desc[UR4][R8.64+0x1f4], R35 ;  /* 0x0001f42308007985 */ /* 0x000fe8000c101904 */
[----:B------:R0:W-:Y:S04]  /*39360*/  ST.E desc[UR4][R8.64+0xac], R7 ;  /* 0x0000ac0708007985 */ /* 0x0001e8000c101904 */
[----:B------:R1:W-:Y:S01]  /*39370*/  ST.E desc[UR4][R8.64+0xb8], R11 ;  /* 0x0000b80b08007985 */ /* 0x0003e2000c101904 */
[----:B--2---:R-:W-:-:S05]  /*39380*/  FMUL.FTZ R15, R37, R6 ;  /* 0x00000006250f7220 */ /* 0x004fca0000410000 */
[----:B------:R2:W-:Y:S04]  /*39390*/  ST.E desc[UR4][R8.64+0xbc], R15 ;  /* 0x0000bc0f08007985 */ /* 0x0005e8000c101904 */
[----:B------:R-:W0:Y:S02]  /*393a0*/  LD.E R6, desc[UR6][R8.64+0xc8] ;  /* 0x0000c80608067980 */ /* 0x000e24000c101900 */
[----:B0-----:R-:W-:-:S05]  /*393b0*/  FMUL.FTZ R7, R37, R6 ;  /* 0x0000000625077220 */ /* 0x001fca0000410000 */
[----:B------:R0:W-:Y:S04]  /*393c0*/  ST.E desc[UR4][R8.64+0xc8], R7 ;  /* 0x0000c80708007985 */ /* 0x0001e8000c101904 */
[----:B------:R-:W1:Y:S02]  /*393d0*/  LD.E R6, desc[UR6][R8.64+0xcc] ;  /* 0x0000cc0608067980 */ /* 0x000e64000c101900 */
[----:B-1----:R-:W-:-:S05]  /*393e0*/  FMUL.FTZ R11, R37, R6 ;  /* 0x00000006250b7220 */ /* 0x002fca0000410000 */
[----:B------:R1:W-:Y:S04]  /*393f0*/  ST.E desc[UR4][R8.64+0xcc], R11 ;  /* 0x0000cc0b08007985 */ /* 0x0003e8000c101904 */
[----:B------:R-:W2:Y:S02]  /*39400*/  LD.E R6, desc[UR6][R8.64+0xd8] ;  /* 0x0000d80608067980 */ /* 0x000ea4000c101900 */
        /* <DEDUP_REMOVED lines=100> */
[----:B------:R-:W-:Y:S04]  /*39a50*/  ST.E desc[UR4][R8.64+0x1dc], R15 ;  /* 0x0001dc0f08007985 */ /* 0x000fe8000c101904 */
        /* <DEDUP_REMOVED lines=9> */
[----:B------:R-:W2:Y:S02]  /*39af0*/  LD.E R6, desc[UR6][R8.64+0x1fc] ;  /* 0x0001fc0608067980 */ /* 0x000ea4000c101900 */
[----:B--2---:R-:W-:-:S05]  /*39b00*/  FMUL.FTZ R37, R37, R6 ;  /* 0x0000000625257220 */ /* 0x004fca0000410000 */
[----:B------:R2:W-:Y:S04]  /*39b10*/  ST.E desc[UR4][R8.64+0x1fc], R37 ;  /* 0x0001fc2508007985 */ /* 0x0005e8000c101904 */
[----:B0-----:R-:W3:Y:S04]  /*39b20*/  LDL.64 R6, [R12+0x88] ;  /* 0x000088000c067983 */ /* 0x001ee80000100a00 */
[----:B-1----:R-:W4:Y:S04]  /*39b30*/  LDL.64 R10, [R12] ;  /* 0x000000000c0a7983 */ /* 0x002f280000100a00 */
[----:B------:R-:W2:Y:S04]  /*39b40*/  LDL.64 R14, [R12+0x90] ;  /* 0x000090000c0e7983 */ /* 0x000ea80000100a00 */
[----:B---3--:R-:W3:Y:S04]  /*39b50*/  LD.E R25, desc[UR4][R6.64] ;  /* 0x0000000406197980 */ /* 0x008ee8000c101900 */
[----:B----4-:R-:W4:Y:S04]  /*39b60*/  LD.E R11, desc[UR6][R10.64] ;  /* 0x000000060a0b7980 */ /* 0x010f28000c101900 */
[----:B--2---:R-:W4:Y:S04]  /*39b70*/  LD.E.64 R8, desc[UR4][R14.64] ;  /* 0x000000040e087980 */ /* 0x004f28000c101b00 */
[----:B---3--:R-:W-:Y:S04]  /*39b80*/  ST.E desc[UR8][R6.64], R25 ;  /* 0x0000001906007985 */ /* 0x008fe8000c101908 */
[----:B------:R-:W2:Y:S04]  /*39b90*/  LD.E R21, desc[UR10][R6.64+0x4] ;  /* 0x0000040a06157980 */ /* 0x000ea8000c101900 */
[----:B--2---:R0:W-:Y:S04]  /*39ba0*/  ST.E desc[UR4][R6.64+0x4], R21 ;  /* 0x0000041506007985 */ /* 0x0041e8000c101904 */
[----:B------:R-:W2:Y:S04]  /*39bb0*/  LD.E R27, desc[UR6][R6.64+0x8] ;  /* 0x00000806061b7980 */ /* 0x000ea8000c101900 */
[----:B--2---:R1:W-:Y:S04]  /*39bc0*/  ST.E desc[UR4][R6.64+0x8], R27 ;  /* 0x0000081b06007985 */ /* 0x0043e8000c101904 */
[----:B------:R-:W2:Y:S04]  /*39bd0*/  LD.E R29, desc[UR6][R6.64+0xc] ;  /* 0x00000c06061d7980 */ /* 0x000ea8000c101900 */
[----:B--2---:R-:W-:Y:S04]  /*39be0*/  ST.E desc[UR4][R6.64+0xc], R29 ;  /* 0x00000c1d06007985 */ /* 0x004fe8000c101904 */
[----:B------:R-:W2:Y:S04]  /*39bf0*/  LD.E R15, desc[UR6][R6.64+0x10] ;  /* 0x00001006060f7980 */ /* 0x000ea8000c101900 */
[----:B--2---:R2:W-:Y:S04]  /*39c00*/  ST.E desc[UR4][R6.64+0x10], R15 ;  /* 0x0000100f06007985 */ /* 0x0045e8000c101904 */
[----:B0-----:R-:W3:Y:S04]  /*39c10*/  LD.E R21, desc[UR6][R6.64+0x14] ;  /* 0x0000140606157980 */ /* 0x001ee8000c101900 */
[----:B---3--:R0:W-:Y:S04]  /*39c20*/  ST.E desc[UR4][R6.64+0x14], R21 ;  /* 0x0000141506007985 */ /* 0x0081e8000c101904 */
[----:B------:R-:W3:Y:S04]  /*39c30*/  LD.E R25, desc[UR6][R6.64+0x18] ;  /* 0x0000180606197980 */ /* 0x000ee8000c101900 */
[----:B---3--:R3:W-:Y:S04]  /*39c40*/  ST.E desc[UR4][R6.64+0x18], R25 ;  /* 0x0000181906007985 */ /* 0x0087e8000c101904 */
[----:B-1----:R-:W4:Y:S04]  /*39c50*/  LD.E R27, desc[UR6][R6.64+0x1c] ;  /* 0x00001c06061b7980 */ /* 0x002f28000c101900 */
[----:B----4-:R1:W-:Y:S04]  /*39c60*/  ST.E desc[UR4][R6.64+0x1c], R27 ;  /* 0x00001c1b06007985 */ /* 0x0103e8000c101904 */
[----:B--2---:R-:W2:Y:S04]  /*39c70*/  LD.E R15, desc[UR6][R6.64+0x20] ;  /* 0x00002006060f7980 */ /* 0x004ea8000c101900 */
[----:B--2---:R2:W-:Y:S04]  /*39c80*/  ST.E desc[UR4][R6.64+0x20], R15 ;  /* 0x0000200f06007985 */ /* 0x0045e8000c101904 */
[----:B0-----:R-:W4:Y:S04]  /*39c90*/  LD.E R21, desc[UR6][R6.64+0x24] ;  /* 0x0000240606157980 */ /* 0x001f28000c101900 */
[----:B----4-:R0:W-:Y:S04]  /*39ca0*/  ST.E desc[UR4][R6.64+0x24], R21 ;  /* 0x0000241506007985 */ /* 0x0101e8000c101904 */
[----:B---3--:R-:W3:Y:S04]  /*39cb0*/  LD.E R25, desc[UR6][R6.64+0x28] ;  /* 0x0000280606197980 */ /* 0x008ee8000c101900 */
        /* <DEDUP_REMOVED lines=228> */
[----:B--2---:R-:W-:Y:S04]  /*3ab00*/  ST.E desc[UR4][R6.64+0x1f0], R15 ;  /* 0x0001f00f06007985 */ /* 0x004fe8000c101904 */
[----:B0-----:R-:W2:Y:S04]  /*3ab10*/  LD.E R21, desc[UR6][R6.64+0x1f4] ;  /* 0x0001f40606157980 */ /* 0x001ea8000c101900 */
[----:B--2---:R-:W-:Y:S04]  /*3ab20*/  ST.E desc[UR4][R6.64+0x1f4], R21 ;  /* 0x0001f41506007985 */ /* 0x004fe8000c101904 */
[----:B---3--:R-:W2:Y:S01]  /*3ab30*/  LD.E R25, desc[UR6][R6.64+0x1f8] ;  /* 0x0001f80606197980 */ /* 0x008ea2000c101900 */
[----:B------:R-:W-:-:S02]  /*3ab40*/  R2UR UR30, R4 ;  /* 0x00000000041e72ca */ /* 0x000fc400000e0000 */
[C---:B------:R-:W-:Y:S02]  /*3ab50*/  R2UR UR31, R5.reuse ;  /* 0x00000000051f72ca */ /* 0x040fe400000e0000 */
[C---:B------:R-:W-:Y:S02]  /*3ab60*/  R2UR UR28, R4.reuse ;  /* 0x00000000041c72ca */ /* 0x040fe400000e0000 */
[C---:B------:R-:W-:Y:S02]  /*3ab70*/  R2UR UR29, R5.reuse ;  /* 0x00000000051d72ca */ /* 0x040fe400000e0000 */
[C---:B------:R-:W-:Y:S02]  /*3ab80*/  R2UR UR26, R4.reuse ;  /* 0x00000000041a72ca */ /* 0x040fe400000e0000 */
[----:B------:R-:W-:Y:S01]  /*3ab90*/  R2UR UR27, R5 ;  /* 0x00000000051b72ca */ /* 0x000fe200000e0000 */
[----:B--2---:R0:W-:Y:S04]  /*3aba0*/  ST.E desc[UR4][R6.64+0x1f8], R25 ;  /* 0x0001f81906007985 */ /* 0x0041e8000c101904 */
[----:B-1----:R-:W2:Y:S01]  /*3abb0*/  LD.E R27, desc[UR6][R6.64+0x1fc] ;  /* 0x0001fc06061b7980 */ /* 0x002ea2000c101900 */
        /* <DEDUP_REMOVED lines=26> */
[----:B0-----:R-:W2:Y:S04]  /*3ad60*/  LD.E R25, desc[UR28][R6.64+0x4] ;  /* 0x0000041c06197980 */ /* 0x001ea8000c101900 */
[----:B------:R-:W2:Y:S04]  /*3ad70*/  LD.E R26, desc[UR26][R6.64+0x8] ;  /* 0x0000081a061a7980 */ /* 0x000ea8000c101900 */
[----:B-1----:R-:W2:Y:S04]  /*3ad80*/  LD.E R27, desc[UR24][R6.64+0xc] ;  /* 0x00000c18061b7980 */ /* 0x002ea8000c101900 */
        /* <DEDUP_REMOVED lines=2475> */
.L_x_3454:
[----:B------:R-:W-:Y:S05]  /*44840*/  BSYNC B2 ;  /* 0x0000000000027941 */ /* 0x000fea0003800000 */
.L_x_3453:
[C---:B------:R-:W-:Y:S02]  /*44850*/  R2UR UR6, R4.reuse ;  /* 0x00000000040672ca */ /* 0x040fe400000e0000 */
[C---:B------:R-:W-:Y:S02]  /*44860*/  R2UR UR7, R5.reuse ;  /* 0x00000000050772ca */ /* 0x040fe400000e0000 */
[----:B------:R-:W-:Y:S02]  /*44870*/  R2UR UR4, R4 ;  /* 0x00000000040472ca */ /* 0x000fe400000e0000 */
[----:B------:R-:W-:-:S09]  /*44880*/  R2UR UR5, R5 ;  /* 0x00000000050572ca */ /* 0x000fd200000e0000 */
[----:B------:R-:W2:Y:S04]  /*44890*/  LD.E.64 R4, desc[UR6][R10.64+0x20] ;  /* 0x000020060a047980 */ /* 0x000ea8000c101b00 */
[----:B------:R-:W3:Y:S01]  /*448a0*/  LD.E R6, desc[UR4][R10.64+0xc] ;  /* 0x00000c040a067980 */ /* 0x000ee2000c101900 */
[----:B--2---:R-:W-:Y:S01]  /*448b0*/  MOV R5, R4 ;  /* 0x0000000400057202 */ /* 0x004fe20000000f00 */
[----:B------:R-:W-:-:S04]  /*448c0*/  IMAD.MOV.U32 R4, RZ, RZ, R13 ;  /* 0x000000ffff047224 */ /* 0x000fc800078e000d */
[----:B-----5:R-:W-:-:S05]  /*448d0*/  IMAD R5, R8, 0x8, R5 ;  /* 0x0000000808057824 */ /* 0x020fca00078e0205 */
[----:B---3--:R-:W-:-:S04]  /*448e0*/  PRMT R5, R6, 0x654, R5 ;  /* 0x0000065406057816 */ /* 0x008fc80000000005 */
[----:B------:R0:W-:Y:S02]  /*448f0*/  SYNCS.ARRIVE.TRANS64.RED.A1T0 RZ, [R5+URZ], RZ ;  /* 0x000000ff05ff79a7 */ /* 0x0001e4000810043f */
[----:B0-----:R-:W-:-:S04]  /*44900*/  IMAD.MOV.U32 R5, RZ, RZ, 0x0 ;  /* 0x00000000ff057424 */ /* 0x001fc800078e00ff */
[----:B------:R-:W-:Y:S05]  /*44910*/  RET.REL.NODEC R4 `(_ZN7cutlass13device_kernelIN5flash11enable_sm90INS1_16FlashAttnFwdSm90INS1_25CollectiveMainloopFwdSm90ILi2EN4cute5tupleIJNS5_1CILi1EEES8_S8_EEENS6_IJNS7_ILi64EEESA_SA_EEELi512ENS_6half_tEfNS_4arch4Sm90ELb0ELb1ELb1ELb1ELb1ELb0ELb1ELb0ELb0ELb1ELb1ELb0EEENS1_21CollectiveEpilogueFwdINS6_IJSA_NS7_ILi512EEESA_EEES9_SC_SE_Li256ELb1ELb1ELb1ELb0EEENS1_36VarlenDynamicPersistentTileSchedulerILi64ELi64ELi256ELi128ELb1ELb1ELb1ELb1ELb0ELb1EEEEEEEEEvNT_6ParamsE) ;  /* 0xfffffbb404b87950 */ /* 0x000fea0003c3ffff */
.L_x_3425:
[----:B0-----:R0:W1:Y:S02]  /*44920*/  SYNCS.PHASECHK.TRANS64.TRYWAIT P0, [R9+URZ], R24 ;  /* 0x00000018090075a7 */ /* 0x001064000800017f */
[----:B-1----:R-:W-:Y:S05]  /*44930*/  @!P0 NANOSLEEP.SYNCS 0x989680 ;  /* 0x009896800000895d */ /* 0x002fea0003900000 */
[----:B------:R-:W1:Y:S02]  /*44940*/  @!P0 SYNCS.PHASECHK.TRANS64 P0, [R9+URZ], R24 ;  /* 0x00000018090085a7 */ /* 0x000e64000800007f */
[----:B-1----:R-:W-:Y:S05]  /*44950*/  @!P0 BRA `(.L_x_3425) ;  /* 0xfffffffc00f08947 */ /* 0x002fea000383ffff */
[----:B------:R-:W-:Y:S05]  /*44960*/  BRA `(.L_x_3424) ;  /* 0xfffffee400e87947 */ /* 0x000fea000383ffff */
.L_x_3432:
[----:B0-----:R0:W1:Y:S02]  /*44970*/  SYNCS.PHASECHK.TRANS64.TRYWAIT P0, [R56+URZ], R57 ;  /* 0x00000039380075a7 */ /* 0x001064000800017f */
[----:B-1----:R-:W-:Y:S05]  /*44980*/  @!P0 NANOSLEEP.SYNCS 0x989680 ;  /* 0x009896800000895d */ /* 0x002fea0003900000 */
[----:B------:R-:W1:Y:S02]  /*44990*/  @!P0 SYNCS.PHASECHK.TRANS64 P0, [R56+URZ], R57 ;  /* 0x00000039380085a7 */ /* 0x000e64000800007f */
[----:B-1----:R-:W-:Y:S05]  /*449a0*/  @!P0 BRA `(.L_x_3432) ;  /* 0xfffffffc00f08947 */ /* 0x002fea000383ffff */
[----:B------:R-:W-:Y:S05]  /*449b0*/  BRA `(.L_x_3431) ;  /* 0xfffffeec00bc7947 */ /* 0x000fea000383ffff */
.L_x_3455:
        /* <DEDUP_REMOVED lines=12> */
.L_x_5837:


//--------------------- .text._ZN7cutlass13device_kernelIN5flash11enable_sm90INS1_16FlashAttnFwdSm90INS1_25CollectiveMainloopFwdSm90ILi2EN4cute5tupleIJNS5_1CILi1EEES8_S8_EEENS6_IJNS7_ILi64EEESA_SA_EEELi512ENS_6half_tEfNS_4arch4Sm90ELb0ELb1ELb1ELb1ELb1ELb1ELb1ELb0ELb0ELb1ELb1ELb0EEENS1_21CollectiveEpilogueFwdINS6_IJSA_NS7_ILi512EEESA_EEES9_SC_SE_Li256ELb1ELb1ELb1ELb0EEENS1_36VarlenDynamicPersistentTileSchedulerILi64ELi64ELi256ELi128ELb1ELb1ELb1ELb1ELb0ELb1EEEEEEEEEvNT_6ParamsE --------------------------
	.section	.text._ZN7cutlass13device_kernelIN5flash11enable_sm90INS1_16FlashAttnFwdSm90INS1_25CollectiveMainloopFwdSm90ILi2EN4cute5tupleIJNS5_1CILi1EEES8_S8_EEENS6_IJNS7_ILi64EEESA_SA_EEELi512ENS_6half_tEfNS_4arch4Sm90ELb0ELb1ELb1ELb1ELb1ELb1ELb1ELb0ELb0ELb1ELb1ELb0EEENS1_21CollectiveEpilogueFwdINS6_IJSA_NS7_ILi512EEESA_EEES9_SC_SE_Li256ELb1ELb1ELb1ELb0EEENS1_36VarlenDynamicPersistentTileSchedulerILi64ELi64ELi256ELi128ELb1ELb1ELb1ELb1ELb0ELb1EEEEEEEEEvNT_6ParamsE,"ax",@progbits
	.align	128
.text._ZN7cutlass13device_kernelIN5flash11enable_sm90INS1_16FlashAttnFwdSm90INS1_25CollectiveMainloopFwdSm90ILi2EN4cute5tupleIJNS5_1CILi1EEES8_S8_EEENS6_IJNS7_ILi64EEESA_SA_EEELi512ENS_6half_tEfNS_4arch4Sm90ELb0ELb1ELb1ELb1ELb1ELb1ELb1ELb0ELb0ELb1ELb1ELb0EEENS1_21CollectiveEpilogueFwdINS6_IJSA_NS7_ILi512EEESA_EEES9_SC_SE_Li256ELb1ELb1ELb1ELb0EEENS1_36VarlenDynamicPersistentTileSchedulerILi64ELi64ELi256ELi128ELb1ELb1ELb1ELb1ELb0ELb1EEEEEEEEEvNT_6ParamsE:
        .type           _ZN7cutlass13device_kernelIN5flash11enable_sm90INS1_16FlashAttnFwdSm90INS1_25CollectiveMainloopFwdSm90ILi2EN4cute5tupleIJNS5_1CILi1EEES8_S8_EEENS6_IJNS7_ILi64EEESA_SA_EEELi512ENS_6half_tEfNS_4arch4Sm90ELb0ELb1ELb1ELb1ELb1ELb1ELb1ELb0ELb0ELb1ELb1ELb0EEENS1_21CollectiveEpilogueFwdINS6_IJSA_NS7_ILi512EEESA_EEES9_SC_SE_Li256ELb1ELb1ELb1ELb0EEENS1_36VarlenDynamicPersistentTileSchedulerILi64ELi64ELi256ELi128ELb1ELb1ELb1ELb1ELb0ELb1EEEEEEEEEvNT_6ParamsE,@function
        .size           _ZN7cutlass13device_kernelIN5flash11enable_sm90INS1_16FlashAttnFwdSm90INS1_25CollectiveMainloopFwdSm90ILi2EN4cute5tupleIJNS5_1CILi1EEES8_S8_EEENS6_IJNS7_ILi64EEESA_SA_EEELi512ENS_6half_tEfNS_4arch4Sm90ELb0ELb1ELb1ELb1ELb1ELb1ELb1ELb0ELb0ELb1ELb1ELb0EEENS1_21CollectiveEpilogueFwdINS6_IJSA_NS7_ILi512EEESA_EEES9_SC_SE_Li256ELb1ELb1ELb1ELb0EEENS1_36VarlenDynamicPersistentTileSchedulerILi64ELi64ELi256ELi128ELb1ELb1ELb1ELb1ELb0ELb1EEEEEEEEEvNT_6ParamsE,(.L_x_5839 - _ZN7cutlass13device_kernelIN5flash11enable_sm90INS1_16FlashAttnFwdSm90INS1_25CollectiveMainloopFwdSm90ILi2EN4cute5tupleIJNS5_1CILi1EEES8_S8_EEENS6_IJNS7_ILi64EEESA_SA_EEELi512ENS_6half_tEfNS_4arch4Sm90ELb0ELb1ELb1ELb1ELb1ELb1ELb1ELb0ELb0ELb1ELb1ELb0EEENS1_21CollectiveEpilogueFwdINS6_IJSA_NS7_ILi512EEESA_EEES9_SC_SE_Li256ELb1ELb1ELb1ELb0EEENS1_36VarlenDynamicPersistentTileSchedulerILi64ELi64ELi256ELi128ELb1ELb1ELb1ELb1ELb0ELb1EEEEEEEEEvNT_6ParamsE)
        .other          _ZN7cutlass13device_kernelIN5flash11enable_sm90INS1_16FlashAttnFwdSm90INS1_25CollectiveMainloopFwdSm90ILi2EN4cute5tupleIJNS5_1CILi1EEES8_S8_EEENS6_IJNS7_ILi64EEESA_SA_EEELi512ENS_6half_tEfNS_4arch4Sm90ELb0ELb1ELb1ELb1ELb1ELb1ELb1ELb0ELb0ELb1ELb1ELb0EEENS1_21CollectiveEpilogueFwdINS6_IJSA_NS7_ILi512EEESA_EEES9_SC_SE_Li256ELb1ELb1ELb1ELb0EEENS1_36VarlenDynamicPersistentTileSchedulerILi64ELi64ELi256ELi128ELb1ELb1ELb1ELb1ELb0ELb1EEEEEEEEEvNT_6ParamsE,@"STO_CUDA_ENTRY STV_DEFAULT"
_ZN7cutlass13device_kernelIN5flash11enable_sm90INS1_16FlashAttnFwdSm90INS1_25CollectiveMainloopFwdSm90ILi2EN4cute5tupleIJNS5_1CILi1EEES8_S8_EEENS6_IJNS7_ILi64EEESA_SA_EEELi512ENS_6half_tEfNS_4arch4Sm90ELb0ELb1ELb1ELb1ELb1ELb1ELb1ELb0ELb0ELb1ELb1ELb0EEENS1_21CollectiveEpilogueFwdINS6_IJSA_NS7_ILi512EEESA_EEES9_SC_SE_Li256ELb1ELb1ELb1ELb0EEENS1_36VarlenDynamicPersistentTileSchedulerILi64ELi64ELi256ELi128ELb1ELb1ELb1ELb1ELb0ELb1EEEEEEEEEvNT_6ParamsE:
[----:B------:R-:W0:Y:S02]  /*0000*/  LDC R1, c[0x0][0x28] ;  /* 0x00000a00ff017b82 */ /* 0x000e240000000800 */
[----:B0-----:R-:W-:-:S05]  /*0010*/  VIADD R1, R1, 0xfffffb90 ;  /* 0xfffffb9001017836 */ /* 0x001fca0000000000 */
[----:B------:R-:W-:Y:S01]  /*0020*/  R2UR UR4, R1 ;  /* 0x00000000010472ca */ /* 0x000fe200000e0000 */
[----:B------:R-:W0:Y:S01]  /*0030*/  S2R R3, SR_TID.X ;  /* 0x0000000000037919 */ /* 0x000e220000002100 */
[----:B------:R-:W-:Y:S01]  /*0040*/  ELECT P0, URZ, PT ;  /* 0x00000000003f782f */ /* 0x000fe20003800000 */
[----:B------:R-:W-:Y:S01]  /*0050*/  BSSY B0, `(.L_x_3456) ;  /* 0x0000012000007945 */ /* 0x000fe20003800000 */
[----:B------:R-:W-:Y:S01]  /*0060*/  ULDC UR39, c[0x0][0x20] ;  /* 0x0000080000277ab9 */ /* 0x000fe20000000800 */
[----:B------:R-:W-:-:S08]  /*0070*/  ULDC UR42, c[0x0][0x24] ;  /* 0x00000900002a7ab9 */ /* 0x000fd00000000800 */
[----:B------:R-:W-:-:S04]  /*0080*/  UIADD3 UR39, UP0, UR4, UR39, URZ ;  /* 0x0000002704277290 */ /* 0x000fc8000ff1e03f */
[----:B------:R-:W-:Y:S01]  /*0090*/  UIADD3.X UR42, URZ, UR42, URZ, UP0, !UPT ;  /* 0x0000002a3f2a7290 */ /* 0x000fe200087fe43f */
        /* <DEDUP_REMOVED lines=13> */
.L_x_3457:
[----:B------:R-:W-:Y:S05]  /*0170*/  BSYNC B0 ;  /* 0x0000000000007941 */ /* 0x000fea0003800000 */
.L_x_3456:
        /* <DEDUP_REMOVED lines=17> */
[----:B------:R-:W-:Y:S01]  /*0290*/  @UP0 USHF.L.U32 UR6, UR6, 0x1, URZ ;  /* 0x0000000106060899 */ /* 0x000fe2000800063f */
[----:B------:R-:W-:-:S03]  /*02a0*/  VOTEU.ANY UP0, P0 ;  /* 0x00000000003f7886 */ /* 0x000fc60000000100 */
[----:B------:R-:W-:Y:S01]  /*02b0*/  UISETP.NE.AND UP3, UPT, UR38, URZ, UPT ;  /* 0x0000003f2600728c */ /* 0x000fe2000bf65270 */
[----:B------:R-:W0:Y:S02]  /*02c0*/  FENCE.VIEW.ASYNC.S ;  /* 0x00000000000073c6 */ /* 0x000e240000000000 */
[----:B0-----:R0:W1:Y:S01]  /*02d0*/  @UP0 SYNCS.EXCH.64 URZ, [UR8+0x38800], UR4 ;  /* 0x03880004083f05b2 */ /* 0x0010620008000100 */
[----:B------:R-:W-:Y:S01]  /*02e0*/  UP2UR UR61, UPR, URZ, 0x8 ;  /* 0x000000083f3d7883 */ /* 0x000fe20008000000 */
[----:B------:R0:W2:Y:S03]  /*02f0*/  @UP1 SYNCS.EXCH.64 URZ, [UR8+0x38810], UR4 ;  /* 0x03881004083f15b2 */ /* 0x0000a60008000100 */
[----:B------:R0:W3:Y:S01]  /*0300*/  @UP2 SYNCS.EXCH.64 URZ, [UR8+0x38820], UR6 ;  /* 0x03882006083f25b2 */ /* 0x0000e20008000100 */
[----:B------:R-:W-:Y:S07]  /*0310*/  @P1 BRA `(.L_x_3458) ;  /* 0x0000000000381947 */ /* 0x000fee0003800000 */
        /* <DEDUP_REMOVED lines=14> */
.L_x_3458:
        /* <DEDUP_REMOVED lines=22> */
.L_x_3459:
        /* <DEDUP_REMOVED lines=18> */
.L_x_3460:
        /* <DEDUP_REMOVED lines=22> */
.L_x_3461:
        /* <DEDUP_REMOVED lines=22> */
.L_x_3462:
[----:B------:R-:W-:Y:S01]  /*0940*/  UISETP.NE.AND UP0, UPT, UR38, URZ, UPT ;  /* 0x0000003f2600728c */ /* 0x000fe2000bf05270 */
[----:B------:R-:W-:Y:S01]  /*0950*/  NOP ;  /* 0x0000000000007918 */ /* 0x000fe20000000000 */
[----:B------:R-:W-:Y:S01]  /*0960*/  UMOV UR60, 0x1 ;  /* 0x00000001003c7882 */ /* 0x000fe20000000000 */
[----:B------:R-:W-:Y:S01]  /*0970*/  ULDC.64 UR36, c[0x0][0x208] ;  /* 0x0000820000247ab9 */ /* 0x000fe20000000a00 */
[----:B------:R-:W-:Y:S01]  /*0980*/  USEL UR60, UR60, 0x2, !UP0 ;  /* 0x000000023c3c7887 */ /* 0x000fe2000c000000 */
[----:B------:R-:W-:Y:S01]  /*0990*/  BSSY B9, `(.L_x_3463) ;  /* 0x000387f000097945 */ /* 0x000fe20003800000 */
[----:B0123--:R-:W-:Y:S01]  /*09a0*/  BAR.SYNC.DEFER_BLOCKING 0x0 ;  /* 0x0000000000007b1d */ /* 0x00ffe20000010000 */
[----:B------:R-:W-:-:S13]  /*09b0*/  PLOP3.LUT P0, PT, PT, PT, UP0, 0x40, 0x0 ;  /* 0x000000000000781c */ /* 0x000fda0003f0e808 */
[----:B------:R-:W-:Y:S05]  /*09c0*/  @P0 BRA `(.L_x_3464) ;  /* 0x000002f000080947 */ /* 0x000fea0003800000 */
.L_x_3465:
[----:B------:R-:W-:-:S08]  /*09d0*/  NOP ;  /* 0x0000000000007918 */ /* 0x000fd00000000000 */
[----:B------:R-:W0:Y:S02]  /*09e0*/  USETMAXREG.TRY_ALLOC.CTAPOOL UP0, 0xe8 ;  /* 0x000000e8000079c8 */ /* 0x000e240008000600 */
[----:B0-----:R-:W-:-:S13]  /*09f0*/  PLOP3.LUT P0, PT, PT, PT, UP0, 0x80, 0x0 ;  /* 0x000000000000781c */ /* 0x001fda0003f0f008 */
[----:B------:R-:W-:Y:S05]  /*0a00*/  @!P0 BRA `(.L_x_3465) ;  /* 0xfffffffc00f08947 */ /* 0x000fea000383ffff */
[----:B------:R-:W0:Y:S01]  /*0a10*/  S2R R0, SR_TID.X ;  /* 0x0000000000007919 */ /* 0x000e220000002100 */
[----:B------:R-:W1:Y:S01]  /*0a20*/  S2UR UR4, SR_CgaCtaId ;  /* 0x00000000000479c3 */ /* 0x000e620000008800 */
[----:B------:R-:W-:Y:S04]  /*0a30*/  STL.64 [R1+0x1c8], RZ ;  /* 0x0001c8ff01007387 */ /* 0x000fe80000100a00 */
[----:B------:R-:W-:Y:S04]  /*0a40*/  STL [R1+0x1d0], RZ ;  /* 0x0001d0ff01007387 */ /* 0x000fe80000100800 */
[----:B------:R-:W-:Y:S01]  /*0a50*/  STL [R1+0x1d4], RZ ;  /* 0x0001d4ff01007387 */ /* 0x000fe20000100800 */
[----:B-1----:R-:W-:Y:S01]  /*0a60*/  IMAD.U32 R155, RZ, RZ, UR4 ;  /* 0x00000004ff9b7e24 */ /* 0x002fe2000f8e00ff */
[----:B------:R-:W-:Y:S01]  /*0a70*/  ULDC UR4, c[0x0][0xd3c] ;  /* 0x00034f0000047ab9 */ /* 0x000fe20000000800 */
[----:B0-----:R-:W-:-:S04]  /*0a80*/  SHF.R.U32.HI R2, RZ, 0x7, R0 ;  /* 0x00000007ff027819 */ /* 0x001fc80000011600 */
[----:B------:R-:W-:Y:S02]  /*0a90*/  ISETP.NE.AND P0, PT, R2, 0x1, PT ;  /* 0x000000010200780c */ /* 0x000fe40003f05270 */
[----:B------:R-:W-:-:S04]  /*0aa0*/  MOV R2, 0x400 ;  /* 0x0000040000027802 */ /* 0x000fc80000000f00 */
[----:B------:R-:W-:-:S07]  /*0ab0*/  LEA R2, R155, R2, 0x18 ;  /* 0x000000029b027211 */ /* 0x000fce00078ec0ff */
[----:B------:R-:W-:Y:S06]  /*0ac0*/  @!P0 BAR.ARV 0x8, 0x100 ;  /* 0x0204000000008b1d */ /* 0x000fec0000002000 */
[----:B------:R-:W-:-:S13]  /*0ad0*/  ISETP.GE.U32.AND P0, PT, R0, 0x100, PT ;  /* 0x000001000000780c */ /* 0x000fda0003f06070 */
[----:B------:R-:W-:Y:S08]  /*0ae0*/  @P0 BAR.ARV 0xf, 0x100 ;  /* 0x03c4000000000b1d */ /* 0x000ff00000002000 */
[----:B------:R-:W-:Y:S06]  /*0af0*/  BAR.SYNC.DEFER_BLOCKING 0x5, 0x180 ;  /* 0x0146000000007b1d */ /* 0x000fec0000010000 */
[----:B------:R-:W0:Y:S02]  /*0b00*/  LDS.128 R84, [R2+0x388d0] ;  /* 0x0388d00002547984 */ /* 0x000e240000000c00 */
[----:B------:R-:W-:Y:S06]  /*0b10*/  BAR.ARV 0x4, 0x180 ;  /* 0x0106000000007b1d */ /* 0x000fec0000002000 */
[----:B0-----:R-:W-:-:S13]  /*0b20*/  ISETP.GE.AND P0, PT, R87, UR4, PT ;  /* 0x0000000457007c0c */ /* 0x001fda000bf06270 */
[----:B------:R-:W-:Y:S05]  /*0b30*/  @P0 BRA `(.L_x_3466) ;  /* 0x0000038400900947 */ /* 0x000fea0003800000 */
[----:B------:R-:W-:Y:S01]  /*0b40*/  VIADD R221, R0, 0xffffff80 ;  /* 0xffffff8000dd7836 */ /* 0x000fe20000000000 */
[----:B------:R-:W0:Y:S01]  /*0b50*/  S2UR UR4, SR_SWINHI ;  /* 0x00000000000479c3 */ /* 0x000e220000002f00 */
[----:B------:R-:W-:Y:S01]  /*0b60*/  R2UR UR40, R2 ;  /* 0x00000000022872ca */ /* 0x000fe200000e0000 */
[----:B------:R-:W-:Y:S02]  /*0b70*/  IMAD.MOV.U32 R161, RZ, RZ, 0x2 ;  /* 0x00000002ffa17424 */ /* 0x000fe400078e00ff */
[----:B------:R-:W-:Y:S01]  /*0b80*/  SHF.R.S32.HI R0, RZ, 0x1f, R221 ;  /* 0x0000001fff007819 */ /* 0x000fe200000114dd */
[----:B------:R-:W-:Y:S02]  /*0b90*/  IMAD.MOV.U32 R156, RZ, RZ, RZ ;  /* 0x000000ffff9c7224 */ /* 0x000fe400078e00ff */
[----:B------:R-:W-:Y:S01]  /*0ba0*/  IMAD.MOV.U32 R158, RZ, RZ, RZ ;  /* 0x000000ffff9e7224 */ /* 0x000fe200078e00ff */
[CC--:B------:R-:W-:Y:S02]  /*0bb0*/  LEA.HI R5, R0.reuse, R221.reuse, RZ, 0x7 ;  /* 0x000000dd00057211 */ /* 0x0c0fe400078f38ff */
[----:B------:R-:W-:-:S02]  /*0bc0*/  LEA.HI R3, R0, R221, RZ, 0x4 ;  /* 0x000000dd00037211 */ /* 0x000fc400078f20ff */
[----:B------:R-:W-:Y:S02]  /*0bd0*/  LOP3.LUT R4, R5, 0xffffff80, RZ, 0xc0, !PT ;  /* 0xffffff8005047812 */ /* 0x000fe400078ec0ff */
[CC--:B------:R-:W-:Y:S02]  /*0be0*/  LEA.HI R11, R0.reuse, R221.reuse, RZ, 0x2 ;  /* 0x000000dd000b7211 */ /* 0x0c0fe400078f10ff */
[CC--:B------:R-:W-:Y:S01]  /*0bf0*/  LEA.HI R13, R0.reuse, R221.reuse, RZ, 0x3 ;  /* 0x000000dd000d7211 */ /* 0x0c0fe200078f18ff */
[----:B------:R-:W-:Y:S01]  /*0c00*/  IMAD.IADD R6, R221, 0x1, -R4 ;  /* 0x00000001dd067824 */ /* 0x000fe200078e0a04 */
[----:B------:R-:W-:Y:S02]  /*0c10*/  LEA.HI R4, R0, R221, RZ, 0x5 ;  /* 0x000000dd00047211 */ /* 0x000fe400078f28ff */
[----:B------:R-:W-:Y:S02]  /*0c20*/  LOP3.LUT R0, R3, 0xfffffff0, RZ, 0xc0, !PT ;  /* 0xfffffff003007812 */ /* 0x000fe400078ec0ff */
[----:B------:R-:W-:-:S02]  /*0c30*/  SHF.R.S32.HI R7, RZ, 0x1f, R6 ;  /* 0x0000001fff077819 */ /* 0x000fc40000011406 */
[----:B------:R-:W-:Y:S01]  /*0c40*/  SHF.R.S32.HI R167, RZ, 0x5, R4 ;  /* 0x00000005ffa77819 */ /* 0x000fe20000011404 */
[----:B------:R-:W-:Y:S01]  /*0c50*/  IMAD.IADD R15, R221, 0x1, -R0 ;  /* 0x00000001dd0f7824 */ /* 0x000fe200078e0a00 */
[CC--:B------:R-:W-:Y:S01]  /*0c60*/  LEA.HI R8, R7.reuse, R6.reuse, RZ, 0x2 ;  /* 0x0000000607087211 */ /* 0x0c0fe200078f10ff */
[----:B------:R-:W-:Y:S01]  /*0c70*/  UMOV UR40, UR40 ;  /* 0x0000002800287c82 */ /* 0x000fe20008000000 */
[----:B0-----:R-:W-:Y:S01]  /*0c80*/  UMOV UR41, UR4 ;  /* 0x0000000400297c82 */ /* 0x001fe20008000000 */
[----:B------:R-:W-:Y:S02]  /*0c90*/  SHF.R.S32.HI R0, RZ, 0x4, R3 ;  /* 0x00000004ff007819 */ /* 0x000fe40000011403 */
[--C-:B------:R-:W-:Y:S01]  /*0ca0*/  SHF.R.S32.HI R9, RZ, 0x2, R8.reuse ;  /* 0x00000002ff097819 */ /* 0x100fe20000011408 */
[----:B------:R0:W-:Y:S01]  /*0cb0*/  STL [R1+0x468], R15 ;  /* 0x0004680f01007387 */ /* 0x0001e20000100800 */
[----:B------:R-:W-:Y:S02]  /*0cc0*/  SHF.R.S32.HI R10, RZ, 0x1f, R8 ;  /* 0x0000001fff0a7819 */ /* 0x000fe40000011408 */
[----:B------:R-:W-:-:S02]  /*0cd0*/  LEA.HI R7, R7, R6, RZ, 0x5 ;  /* 0x0000000607077211 */ /* 0x000fc400078f28ff */
[----:B------:R-:W-:Y:S02]  /*0ce0*/  LEA.HI R10, R10, R9, RZ, 0x3 ;  /* 0x000000090a0a7211 */ /* 0x000fe400078f18ff */
[----:B------:R-:W-:Y:S02]  /*0cf0*/  SHF.R.S32.HI R4, RZ, 0x1f, R4 ;  /* 0x0000001fff047819 */ /* 0x000fe40000011404 */
[----:B------:R-:W-:Y:S02]  /*0d00*/  LOP3.LUT R10, R10, 0xfffffff8, RZ, 0xc0, !PT ;  /* 0xfffffff80a0a7812 */ /* 0x000fe400078ec0ff */
[----:B------:R-:W-:Y:S02]  /*0d10*/  LEA.HI R3, R3, R0, RZ, 0x1 ;  /* 0x0000000003037211 */ /* 0x000fe400078f08ff */
[----:B------:R-:W-:Y:S01]  /*0d20*/  LOP3.LUT R12, R11, 0xfffffffc, RZ, 0xc0, !PT ;  /* 0xfffffffc0b0c7812 */ /* 0x000fe200078ec0ff */
[----:B------:R-:W-:Y:S01]  /*0d30*/  IMAD.IADD R10, R9, 0x1, -R10 ;  /* 0x00000001090a7824 */ /* 0x000fe200078e0a0a */
[----:B------:R-:W-:-:S02]  /*0d40*/  SHF.R.S32.HI R7, RZ, 0x5, R7 ;  /* 0x00000005ff077819 */ /* 0x000fc40000011407 */
[----:B------:R-:W-:Y:S01]  /*0d50*/  SHF.R.S32.HI R18, RZ, 0x2, R11 ;  /* 0x00000002ff127819 */ /* 0x000fe2000001140b */
[----:B------:R-:W-:Y:S01]  /*0d60*/  IMAD.IADD R20, R221, 0x1, -R12 ;  /* 0x00000001dd147824 */ /* 0x000fe200078e0a0c */
[----:B------:R-:W-:Y:S01]  /*0d70*/  LEA.HI R4, R4, R167, RZ, 0x2 ;  /* 0x000000a704047211 */ /* 0x000fe200078f10ff */
[----:B------:R-:W-:Y:S01]  /*0d80*/  IMAD R162, R7, 0x10, R10 ;  /* 0x0000001007a27824 */ /* 0x000fe200078e020a */
[----:B------:R-:W-:Y:S01]  /*0d90*/  LOP3.LUT R3, R3, 0x1ffffffe, RZ, 0xc0, !PT ;  /* 0x1ffffffe03037812 */ /* 0x000fe200078ec0ff */
[----:B------:R-:W-:Y:S01]  /*0da0*/  VIADD R7, R18, 0x20 ;  /* 0x0000002012077836 */ /* 0x000fe20000000000 */
[----:B------:R-:W-:Y:S01]  /*0db0*/  LOP3.LUT R9, R8, 0x7ffffffc, RZ, 0xc0, !PT ;  /* 0x7ffffffc08097812 */ /* 0x000fe200078ec0ff */
[----:B------:R-:W-:Y:S01]  /*0dc0*/  IMAD.SHL.U32 R16, R20, 0x8, RZ ;  /* 0x0000000814107824 */ /* 0x000fe200078e00ff */
[----:B------:R-:W-:Y:S01]  /*0dd0*/  SHF.R.S32.HI R19, RZ, 0x7, R5 ;  /* 0x00000007ff137819 */ /* 0x000fe20000011405 */
[----:B------:R-:W-:Y:S01]  /*0de0*/  IMAD.IADD R3, R0, 0x1, -R3 ;  /* 0x0000000100037824 */ /* 0x000fe200078e0a03 */
[----:B------:R-:W-:Y:S01]  /*0df0*/  LOP3.LUT R4, R4, 0x3ffffc, RZ, 0xc0, !PT ;  /* 0x003ffffc04047812 */ /* 0x000fe200078ec0ff */
[----:B------:R-:W-:Y:S01]  /*0e00*/  IMAD.IADD R9, R6, 0x1, -R9 ;  /* 0x0000000106097824 */ /* 0x000fe200078e0a09 */
[----:B------:R-:W-:Y:S01]  /*0e10*/  SHF.R.S32.HI R0, RZ, 0x3, R13 ;  /* 0x00000003ff007819 */ /* 0x000fe2000001140d */
[----:B0-----:R-:W-:Y:S01]  /*0e20*/  IMAD R15, R19, 0x100, R15 ;  /* 0x00000100130f7824 */ /* 0x001fe200078e020f */
[----:B------:R-:W-:Y:S01]  /*0e30*/  LEA.HI R5, R5, R19, RZ, 0x1 ;  /* 0x0000001305057211 */ /* 0x000fe200078f08ff */
[----:B------:R-:W-:Y:S01]  /*0e40*/  IMAD.IADD R4, R167, 0x1, -R4 ;  /* 0x00000001a7047824 */ /* 0x000fe200078e0a04 */
[----:B------:R-:W-:Y:S01]  /*0e50*/  LEA.HI R0, R20, R20, RZ, 0x1 ;  /* 0x0000001414007211 */ /* 0x000fe200078f08ff */
[----:B------:R-:W-:Y:S01]  /*0e60*/  VIADD R192, R16, 0xc0 ;  /* 0x000000c010c07836 */ /* 0x000fe20000000000 */
[----:B------:R-:W-:Y:S01]  /*0e70*/  SHF.R.S32.HI R6, RZ, 0x1f, R7 ;  /* 0x0000001fff067819 */ /* 0x000fe20000011407 */
[----:B------:R-:W-:Y:S01]  /*0e80*/  IMAD R15, R4, 0x10, R15 ;  /* 0x00000010040f7824 */ /* 0x000fe200078e020f */
[----:B------:R-:W-:Y:S01]  /*0e90*/  LOP3.LUT R5, R5, 0xfffffe, RZ, 0xc0, !PT ;  /* 0x00fffffe05057812 */ /* 0x000fe200078ec0ff */
[----:B------:R-:W-:Y:S01]  /*0ea0*/  IMAD.SHL.U32 R4, R7, 0x40, RZ ;  /* 0x0000004007047824 */ /* 0x000fe200078e00ff */
[----:B------:R-:W-:Y:S01]  /*0eb0*/  LOP3.LUT R0, R0, 0x1ffffffe, RZ, 0xc0, !PT ;  /* 0x1ffffffe00007812 */ /* 0x000fe200078ec0ff */
[----:B------:R-:W-:Y:S01]  /*0ec0*/  IMAD.SHL.U32 R22, R20, 0x4, RZ ;  /* 0x0000000414167824 */ /* 0x000fe200078e00ff */
[----:B------:R-:W-:Y:S01]  /*0ed0*/  LEA.HI R6, R6, R7, RZ, 0x3 ;  /* 0x0000000706067211 */ /* 0x000fe200078f18ff */
[----:B------:R-:W-:Y:S01]  /*0ee0*/  IMAD.SHL.U32 R7, R3, 0x8, RZ ;  /* 0x0000000803077824 */ /* 0x000fe200078e00ff */
[----:B------:R-:W-:Y:S01]  /*0ef0*/  LOP3.LUT R14, R13, 0xfffffff8, RZ, 0xc0, !PT ;  /* 0xfffffff80d0e7812 */ /* 0x000fe200078ec0ff */
[----:B------:R-:W-:Y:S01]  /*0f00*/  IMAD.IADD R5, R19, 0x1, -R5 ;  /* 0x0000000113057824 */ /* 0x000fe200078e0a05 */
[----:B------:R-:W-:Y:S01]  /*0f10*/  SHF.R.S32.HI R11, RZ, 0x1f, R11 ;  /* 0x0000001fff0b7819 */ /* 0x000fe2000001140b */
[----:B------:R-:W-:Y:S01]  /*0f20*/  IMAD.IADD R3, R20, 0x1, -R0 ;  /* 0x0000000114037824 */ /* 0x000fe200078e0a00 */
[----:B------:R-:W-:Y:S01]  /*0f30*/  LOP3.LUT R4, R4, 0x1c0, RZ, 0xc0, !PT ;  /* 0x000001c004047812 */ /* 0x000fe200078ec0ff */
[----:B------:R-:W-:Y:S01]  /*0f40*/  IMAD.SHL.U32 R6, R6, 0x40, RZ ;  /* 0x0000004006067824 */ /* 0x000fe200078e00ff */
[----:B------:R-:W-:Y:S01]  /*0f50*/  LEA.HI R11, R11, R18, RZ, 0x3 ;  /* 0x000000120b0b7211 */ /* 0x000fe200078f18ff */
[----:B------:R-:W-:Y:S01]  /*0f60*/  IMAD.IADD R221, R221, 0x1, -R14 ;  /* 0x00000001dddd7824 */ /* 0x000fe200078e0a0e */
[----:B------:R-:W-:Y:S01]  /*0f70*/  LOP3.LUT R0, R4, 0x38, R16, 0xf8, !PT ;  /* 0x0000003804007812 */ /* 0x000fe200078ef810 */
[----:B------:R-:W-:Y:S01]  /*0f80*/  IMAD.SHL.U32 R8, R5, 0x100, RZ ;  /* 0x0000010005087824 */ /* 0x000fe200078e00ff */
[----:B------:R-:W-:Y:S01]  /*0f90*/  SHF.R.S32.HI R5, RZ, 0x1f, R192 ;  /* 0x0000001fff057819 */ /* 0x000fe200000114c0 */
[----:B------:R-:W-:Y:S01]  /*0fa0*/  IMAD R25, R3, 0x8, R162 ;  /* 0x0000000803197824 */ /* 0x000fe200078e02a2 */
[----:B------:R-:W-:Y:S01]  /*0fb0*/  LOP3.LUT R11, R11, 0xfffffff8, RZ, 0xc0, !PT ;  /* 0xfffffff80b0b7812 */ /* 0x000fe200078ec0ff */
[----:B------:R-:W-:Y:S01]  /*0fc0*/  IMAD.SHL.U32 R166, R221, 0x8, RZ ;  /* 0x00000008dda67824 */ /* 0x000fe200078e00ff */
[----:B------:R-:W-:Y:S01]  /*0fd0*/  SHF.R.U32.HI R10, RZ, 0x3, R4 ;  /* 0x00000003ff0a7819 */ /* 0x000fe20000011604 */
[----:B------:R0:W-:Y:S01]  /*0fe0*/  STL [R1+0x464], R7 ;  /* 0x0004640701007387 */ /* 0x0001e20000100800 */
[----:B------:R-:W-:Y:S01]  /*0ff0*/  LOP3.LUT R6, R6, 0xfffffe00, RZ, 0xc0, !PT ;  /* 0xfffffe0006067812 */ /* 0x000fe200078ec0ff */
[----:B------:R-:W-:Y:S01]  /*1000*/  IMAD.U32 R160, R15, 0x40, R7 ;  /* 0x000000400fa07824 */ /* 0x000fe200078e0007 */
[----:B------:R-:W-:Y:S01]  /*1010*/  SHF.L.U64.HI R202, R192, 0x1, R5 ;  /* 0x00000001c0ca7819 */ /* 0x000fe20000010205 */
[----:B------:R-:W-:Y:S01]  /*1020*/  STL [R1+0x454], R25 ;  /* 0x0004541901007387 */ /* 0x000fe20000100800 */
[----:B------:R-:W-:Y:S01]  /*1030*/  VIADD R191, R16, 0xe0 ;  /* 0x000000e010bf7836 */ /* 0x000fe20000000000 */
[----:B------:R-:W-:Y:S01]  /*1040*/  LOP3.LUT R5, R6, R0, R10, 0xf6, !PT ;  /* 0x0000000006057212 */ /* 0x000fe200078ef60a */
[----:B------:R-:W-:Y:S01]  /*1050*/  VIADD R218, R166, 0x80 ;  /* 0x00000080a6da7836 */ /* 0x000fe20000000000 */
[----:B------:R-:W-:Y:S01]  /*1060*/  STL [R1+0x45c], R8 ;  /* 0x00045c0801007387 */ /* 0x000fe20000100800 */
[----:B------:R-:W-:Y:S01]  /*1070*/  IMAD.IADD R159, R18, 0x1, -R11 ;  /* 0x00000001129f7824 */ /* 0x000fe200078e0a0b */
[----:B------:R-:W-:Y:S01]  /*1080*/  SHF.R.S32.HI R4, RZ, 0x1f, R191 ;  /* 0x0000001fff047819 */ /* 0x000fe200000114bf */
[----:B0-----:R-:W-:Y:S01]  /*1090*/  IMAD.SHL.U32 R7, R9, 0x2, RZ ;  /* 0x0000000209077824 */ /* 0x001fe200078e00ff */
[----:B------:R-:W-:Y:S01]  /*10a0*/  SHF.R.S32.HI R14, RZ, 0x1f, R218 ;  /* 0x0000001fff0e7819 */ /* 0x000fe200000114da */
[C---:B------:R-:W-:Y:S01]  /*10b0*/  VIADD R215, R166.reuse, 0x140 ;  /* 0x00000140a6d77836 */ /* 0x040fe20000000000 */
[----:B------:R-:W-:Y:S01]  /*10c0*/  SHF.L.U64.HI R203, R191, 0x1, R4 ;  /* 0x00000001bfcb7819 */ /* 0x000fe20000010204 */
[C---:B------:R-:W-:Y:S01]  /*10d0*/  VIADD R217, R166.reuse, 0xc0 ;  /* 0x000000c0a6d97836 */ /* 0x040fe20000000000 */
[----:B------:R-:W-:Y:S01]  /*10e0*/  STL [R1+0x458], R6 ;  /* 0x0004580601007387 */ /* 0x000fe20000100800 */
[----:B------:R-:W-:Y:S01]  /*10f0*/  VIADD R11, R166, 0x1c0 ;  /* 0x000001c0a60b7836 */ /* 0x000fe20000000000 */
[----:B------:R-:W-:Y:S01]  /*1100*/  SHF.R.S32.HI R14, RZ, 0x1f, R215 ;  /* 0x0000001fff0e7819 */ /* 0x000fe200000114d7 */
[----:B------:R-:W-:Y:S01]  /*1110*/  IMAD.IADD R163, R7, 0x1, R8 ;  /* 0x0000000107a37824 */ /* 0x000fe200078e0208 */
[----:B------:R-:W-:Y:S01]  /*1120*/  SHF.R.S32.HI R13, RZ, 0x1f, R217 ;  /* 0x0000001fff0d7819 */ /* 0x000fe200000114d9 */
[----:B------:R-:W-:Y:S01]  /*1130*/  VIADD R165, R22, 0x10 ;  /* 0x0000001016a57836 */ /* 0x000fe20000000000 */
[----:B------:R-:W-:Y:S01]  /*1140*/  SHF.R.S32.HI R11, RZ, 0x1f, R11 ;  /* 0x0000001fff0b7819 */ /* 0x000fe2000001140b */
[C---:B------:R-:W-:Y:S01]  /*1150*/  VIADD R12, R166.reuse, 0x180 ;  /* 0x00000180a60c7836 */ /* 0x040fe20000000000 */
[----:B------:R0:W-:Y:S01]  /*1160*/  STL [R1+0x448], R20 ;  /* 0x0004481401007387 */ /* 0x0001e20000100800 */
[----:B------:R-:W-:Y:S01]  /*1170*/  IMAD R0, R5, 0x2, R2 ;  /* 0x0000000205007824 */ /* 0x000fe200078e0202 */
        /* <DEDUP_REMOVED lines=63> */
[C---:B------:R-:W-:Y:S01]  /*1570*/  VIADD R20, R163.reuse, 0x58 ;  /* 0x00000058a3147836 */ /* 0x040fe20000000000 */
[----:B------:R-:W-:Y:S01]  /*1580*/  SHF.R.S32.HI R4, RZ, 0x1f, R227 ;  /* 0x0000001fff047819 */ /* 0x000fe200000114e3 */
[C---:B0-----:R-:W-:Y:S01]  /*1590*/  VIADD R13, R163.reuse, 0x70 ;  /* 0x00000070a30d7836 */ /* 0x041fe20000000000 */
[----:B------:R-:W-:Y:S01]  /*15a0*/  SHF.R.S32.HI R3, RZ, 0x1f, R226 ;  /* 0x0000001fff037819 */ /* 0x000fe200000114e2 */
[C---:B------:R-:W-:Y:S01]  /*15b0*/  VIADD R10, R163.reuse, 0x88 ;  /* 0x00000088a30a7836 */ /* 0x040fe20000000000 */
[----:B------:R-:W-:Y:S01]  /*15c0*/  SHF.R.S32.HI R0, RZ, 0x1f, R225 ;  /* 0x0000001fff007819 */ /* 0x000fe200000114e1 */
[C---:B--2---:R-:W-:Y:S01]  /*15d0*/  VIADD R7, R163.reuse, 0xa0 ;  /* 0x000000a0a3077836 */ /* 0x044fe20000000000 */
[----:B------:R-:W-:Y:S01]  /*15e0*/  SHF.R.S32.HI R17, RZ, 0x1f, R16 ;  /* 0x0000001fff117819 */ /* 0x000fe20000011410 */
[C---:B------:R-:W-:Y:S01]  /*15f0*/  VIADD R224, R163.reuse, 0xe8 ;  /* 0x000000e8a3e07836 */ /* 0x040fe20000000000 */
[----:B------:R-:W-:Y:S01]  /*1600*/  SHF.R.S32.HI R164, RZ, 0x1f, R19 ;  /* 0x0000001fffa47819 */ /* 0x000fe20000011413 */
[----:B------:R-:W-:Y:S01]  /*1610*/  VIADD R223, R163, 0xf0 ;  /* 0x000000f0a3df7836 */ /* 0x000fe20000000000 */
[----:B------:R-:W-:Y:S01]  /*1620*/  SHF.L.U64.HI R198, R197, 0x1, R198 ;  /* 0x00000001c5c67819 */ /* 0x000fe200000102c6 */
[----:B------:R-:W-:Y:S01]  /*1630*/  VIADD R222, R163, 0xf8 ;  /* 0x000000f8a3de7836 */ /* 0x000fe20000000000 */
[----:B------:R-:W-:Y:S01]  /*1640*/  SHF.L.U64.HI R199, R196, 0x1, R199 ;  /* 0x00000001c4c77819 */ /* 0x000fe200000102c7 */
[----:B------:R-:W-:Y:S01]  /*1650*/  IMAD.WIDE R160, R160, R161, UR40 ;  /* 0x00000028a0a07e25 */ /* 0x000fe2000f8e02a1 */
[----:B------:R-:W-:-:S02]  /*1660*/  SHF.L.U64.HI R200, R195, 0x1, R200 ;  /* 0x00000001c3c87819 */ /* 0x000fc400000102c8 */
[----:B------:R-:W-:Y:S02]  /*1670*/  SHF.L.U64.HI R201, R194, 0x1, R201 ;  /* 0x00000001c2c97819 */ /* 0x000fe400000102c9 */
[----:B------:R-:W-:Y:S02]  /*1680*/  SHF.L.U64.HI R204, R189, 0x1, R204 ;  /* 0x00000001bdcc7819 */ /* 0x000fe400000102cc */
[----:B------:R-:W-:Y:S02]  /*1690*/  SHF.L.U64.HI R205, R188, 0x1, R205 ;  /* 0x00000001bccd7819 */ /* 0x000fe400000102cd */
[----:B------:R-:W-:Y:S02]  /*16a0*/  SHF.L.U64.HI R206, R187, 0x1, R206 ;  /* 0x00000001bbce7819 */ /* 0x000fe400000102ce */
[----:B------:R-:W-:Y:S02]  /*16b0*/  SHF.L.U64.HI R207, R186, 0x1, R207 ;  /* 0x00000001bacf7819 */ /* 0x000fe400000102cf */
[----:B------:R-:W-:-:S02]  /*16c0*/  SHF.L.U64.HI R208, R185, 0x1, R208 ;  /* 0x00000001b9d07819 */ /* 0x000fc400000102d0 */
[----:B------:R-:W-:Y:S02]  /*16d0*/  SHF.L.U64.HI R209, R184, 0x1, R209 ;  /* 0x00000001b8d17819 */ /* 0x000fe400000102d1 */
[----:B------:R-:W-:Y:S02]  /*16e0*/  SHF.L.U64.HI R210, R183, 0x1, R210 ;  /* 0x00000001b7d27819 */ /* 0x000fe400000102d2 */
[----:B------:R-:W-:Y:S02]  /*16f0*/  SHF.L.U64.HI R211, R182, 0x1, R211 ;  /* 0x00000001b6d37819 */ /* 0x000fe400000102d3 */
[----:B------:R-:W-:Y:S02]  /*1700*/  SHF.R.S32.HI R20, RZ, 0x1f, R20 ;  /* 0x0000001fff147819 */ /* 0x000fe40000011414 */
[----:B------:R-:W-:Y:S02]  /*1710*/  SHF.R.S32.HI R13, RZ, 0x1f, R13 ;  /* 0x0000001fff0d7819 */ /* 0x000fe4000001140d */
[----:B------:R-:W-:-:S02]  /*1720*/  SHF.R.S32.HI R10, RZ, 0x1f, R10 ;  /* 0x0000001fff0a7819 */ /* 0x000fc4000001140a */
[----:B------:R-:W-:Y:S02]  /*1730*/  SHF.R.S32.HI R7, RZ, 0x1f, R7 ;  /* 0x0000001fff077819 */ /* 0x000fe40000011407 */
[----:B------:R-:W-:Y:S02]  /*1740*/  SHF.R.S32.HI R4, RZ, 0x1f, R224 ;  /* 0x0000001fff047819 */ /* 0x000fe400000114e0 */
[----:B------:R-:W-:Y:S02]  /*1750*/  SHF.R.S32.HI R3, RZ, 0x1f, R223 ;  /* 0x0000001fff037819 */ /* 0x000fe400000114df */
[----:B------:R-:W-:-:S07]  /*1760*/  SHF.R.S32.HI R0, RZ, 0x1f, R222 ;  /* 0x0000001fff007819 */ /* 0x000fce00000114de */
.L_x_3700:
[----:B------:R-:W-:Y:S01]  /*1770*/  ULDC.64 UR4, c[0x0][0xb20] ;  /* 0x0002c80000047ab9 */ /* 0x000fe20000000a00 */
[----:B0-234-:R-:W0:Y:S01]  /*1780*/  LDC.64 R4, c[0x0][0xb00] ;  /* 0x0002c000ff047b82 */ /* 0x01de220000000a00 */
        /* <DEDUP_REMOVED lines=10> */
[----:B------:R-:W1:Y:S01]  /*1830*/  @P0 LDC.64 R8, c[0x0][0xb20] ;  /* 0x0002c800ff080b82 */ /* 0x000e620000000a00 */
[----:B------:R-:W-:Y:S01]  /*1840*/  ISETP.NE.AND.EX P3, PT, RZ, UR5, PT, P3 ;  /* 0x00000005ff007c0c */ /* 0x000fe2000bf65330 */
[----:B0-----:R-:W-:-:S06]  /*1850*/  IMAD.WIDE R4, R87, 0x4, R4 ;  /* 0x0000000457047825 */ /* 0x001fcc00078e0204 */
[----:B------:R-:W0:Y:S01]  /*1860*/  @P1 LDC.64 R6, c[0x0][0xb10] ;  /* 0x0002c400ff061b82 */ /* 0x000e220000000a00 */
[----:B------:R-:W-:Y:S02]  /*1870*/  ULDC UR4, c[0x0][0x288] ;  /* 0x0000a20000047ab9 */ /* 0x000fe40000000800 */
[----:B------:R-:W-:Y:S01]  /*1880*/  IMAD.U32 R24, RZ, RZ, UR4 ;  /* 0x00000004ff187e24 */ /* 0x000fe2000f8e00ff */
[----:B------:R-:W-:Y:S02]  /*1890*/  ULDC.64 UR4, c[0x0][0x418] ;  /* 0x0001060000047ab9 */ /* 0x000fe40000000a00 */
        /* <DEDUP_REMOVED lines=17> */
[----:B------:R-:W-:Y:S01]  /*19b0*/  LEA.HI R213, R0, R3, RZ, 0x10 ;  /* 0x0000000300d57211 */ /* 0x000fe200078f80ff */
[----:B------:R-:W-:Y:S01]  /*19c0*/  IMAD.MOV.U32 R214, RZ, RZ, R87 ;  /* 0x000000ffffd67224 */ /* 0x000fe200078e0057 */
        /* <DEDUP_REMOVED lines=11> */
.L_x_3467:
[----:B------:R-:W-:Y:S02]  /*1a80*/  IMAD.U32 R27, RZ, RZ, UR5 ;  /* 0x00000005ff1b7e24 */ /* 0x000fe4000f8e00ff */
[----:B------:R-:W-:Y:S01]  /*1a90*/  IMAD.U32 R29, RZ, RZ, UR4 ;  /* 0x00000004ff1d7e24 */ /* 0x000fe2000f8e00ff */
[----:B------:R-:W-:Y:S06]  /*1aa0*/  @!P2 BRA `(.L_x_3468) ;  /* 0x000000000010a947 */ /* 0x000fec0003800000 */
[----:B------:R-:W0:Y:S02]  /*1ab0*/  LDC.64 R4, c[0x0][0xb18] ;  /* 0x0002c600ff047b82 */ /* 0x000e240000000a00 */
[----:B0-----:R-:W-:-:S05]  /*1ac0*/  IMAD.WIDE R4, R87, 0x4, R4 ;  /* 0x0000000457047825 */ /* 0x001fca00078e0204 */
[----:B------:R0:W5:Y:S01]  /*1ad0*/  LDG.E R29, desc[UR36][R4.64] ;  /* 0x00000024041d7981 */ /* 0x000162000c1e1900 */
[----:B------:R-:W-:Y:S05]  /*1ae0*/  BRA `(.L_x_3469) ;  /* 0x0000000000107947 */ /* 0x000fea0003800000 */
.L_x_3468:
[----:B------:R-:W-:Y:S05]  /*1af0*/  @!P3 BRA `(.L_x_3469) ;  /* 0x00000000000cb947 */ /* 0x000fea0003800000 */
[----:B------:R-:W2:Y:S04]  /*1b00*/  LDG.E R0, desc[UR36][R4.64] ;  /* 0x0000002404007981 */ /* 0x000ea8000c1e1900 */
[----:B------:R-:W2:Y:S02]  /*1b10*/  LDG.E R29, desc[UR36][R4.64+0x4] ;  /* 0x00000424041d7981 */ /* 0x000ea4000c1e1900 */
[----:B--2---:R-:W-:-:S07]  /*1b20*/  IMAD.IADD R29, R29, 0x1, -R0 ;  /* 0x000000011d1d7824 */ /* 0x004fce00078e0a00 */
.L_x_3469:
        /* <DEDUP_REMOVED lines=28> */
[----:B---3--:R-:W-:Y:S01]  /*1cf0*/  @P1 SHF.R.U32.HI R7, RZ, R8, R3 ;  /* 0x00000008ff071219 */ /* 0x008fe20000011603 */
[----:B------:R-:W-:-:S04]  /*1d00*/  VIADD R0, R25, 0x3f ;  /* 0x0000003f19007836 */ /* 0x000fc80000000000 */
[----:B------:R-:W-:Y:S01]  /*1d10*/  IMAD.IADD R9, R212, 0x1, R7 ;  /* 0x00000001d4097824 */ /* 0x000fe200078e0207 */
[----:B------:R-:W-:-:S03]  /*1d20*/  SHF.R.S32.HI R3, RZ, 0x1f, R0 ;  /* 0x0000001fff037819 */ /* 0x000fc60000011400 */
[----:B------:R-:W-:Y:S01]  /*1d30*/  IMAD.IADD R4, R9, 0x1, R4 ;  /* 0x0000000109047824 */ /* 0x000fe200078e0204 */
[----:B------:R-:W-:-:S04]  /*1d40*/  LEA.HI R3, R3, R0, RZ, 0x6 ;  /* 0x0000000003037211 */ /* 0x000fc800078f30ff */
        /* <DEDUP_REMOVED lines=13> */
.L_x_3472:
[----:B------:R-:W-:-:S13]  /*1e20*/  ISETP.NE.AND P0, PT, R5, 0x1, PT ;  /* 0x000000010500780c */ /* 0x000fda0003f05270 */
[----:B------:R-:W0:Y:S02]  /*1e30*/  @P0 LDC.64 R6, c[0x0][0xae0] ;  /* 0x0002b800ff060b82 */ /* 0x000e240000000a00 */
[----:B0-----:R-:W-:-:S05]  /*1e40*/  @P0 IMAD.HI.U32 R6, R0, R6, RZ ;  /* 0x0000000600060227 */ /* 0x001fca00078e00ff */
[----:B------:R-:W-:-:S07]  /*1e50*/  @P0 SHF.R.U32.HI R0, RZ, R7, R6 ;  /* 0x00000007ff000219 */ /* 0x000fce0000011606 */
.L_x_3473:
[----:B------:R-:W-:Y:S05]  /*1e60*/  BSYNC B0 ;  /* 0x0000000000007941 */ /* 0x000fea0003800000 */
.L_x_3471:
[----:B------:R-:W-:-:S05]  /*1e70*/  IMAD R3, R0, R5, R5 ;  /* 0x0000000500037224 */ /* 0x000fca00078e0205 */
[----:B------:R-:W-:-:S07]  /*1e80*/  VIMNMX R4, R4, R3, PT ;  /* 0x0000000304047248 */ /* 0x000fce0003fe0100 */
.L_x_3470:
        /* <DEDUP_REMOVED lines=25> */
.L_x_3476:
[----:B------:R-:W-:-:S13]  /*2020*/  ISETP.NE.AND P0, PT, R5, 0x1, PT ;  /* 0x000000010500780c */ /* 0x000fda0003f05270 */
[----:B------:R-:W0:Y:S02]  /*2030*/  @P0 LDC.64 R6, c[0x0][0xae0] ;  /* 0x0002b800ff060b82 */ /* 0x000e240000000a00 */
[----:B0-----:R-:W-:-:S05]  /*2040*/  @P0 IMAD.HI.U32 R6, R0, R6, RZ ;  /* 0x0000000600060227 */ /* 0x001fca00078e00ff */
[----:B------:R-:W-:-:S07]  /*2050*/  @P0 SHF.R.U32.HI R0, RZ, R7, R6 ;  /* 0x00000007ff000219 */ /* 0x000fce0000011606 */
.L_x_3477:
[----:B------:R-:W-:Y:S05]  /*2060*/  BSYNC B0 ;  /* 0x0000000000007941 */ /* 0x000fea0003800000 */
.L_x_3475:
[----:B------:R-:W-:-:S05]  /*2070*/  IMAD R0, R0, R5, RZ ;  /* 0x0000000500007224 */ /* 0x000fca00078e02ff */
[----:B------:R-:W-:-:S07]  /*2080*/  VIMNMX R3, R3, R0, !PT ;  /* 0x0000000003037248 */ /* 0x000fce0007fe0100 */
.L_x_3474:
[----:B------:R-:W-:Y:S01]  /*2090*/  SHF.R.S32.HI R0, RZ, 0x1f, R3 ;  /* 0x0000001fff007819 */ /* 0x000fe20000011403 */
[----:B------:R-:W-:Y:S01]  /*20a0*/  BSSY B0, `(.L_x_3478) ;  /* 0x0000028000007945 */ /* 0x000fe20003800000 */
[----:B------:R-:W-:Y:S02]  /*20b0*/  LOP3.LUT R220, R213, 0xff, RZ, 0xc0, !PT ;  /* 0x000000ffd5dc7812 */ /* 0x000fe400078ec0ff */
[----:B------:R-:W-:Y:S01]  /*20c0*/  LEA.HI R0, R0, R3, RZ, 0x6 ;  /* 0x0000000300007211 */ /* 0x000fe200078f30ff */
[----:B------:R-:W-:Y:S01]  /*20d0*/  IMAD.MOV.U32 R3, RZ, RZ, RZ ;  /* 0x000000ffff037224 */ /* 0x000fe200078e00ff */
        /* <DEDUP_REMOVED lines=36> */
.L_x_3479:
[----:B------:R-:W-:Y:S05]  /*2320*/  BSYNC B0 ;  /* 0x0000000000007941 */ /* 0x000fea0003800000 */
.L_x_3478:
        /* <DEDUP_REMOVED lines=36> */
.L_x_3482:
[----:B------:R-:W-:Y:S05]  /*2570*/  BSYNC B6 ;  /* 0x0000000000067941 */ /* 0x000fea0003800000 */
.L_x_3481:
        /* <DEDUP_REMOVED lines=20> */
.L_x_3484:
[----:B------:R-:W-:Y:S05]  /*26c0*/  BSYNC B6 ;  /* 0x0000000000067941 */ /* 0x000fea0003800000 */
.L_x_3483:
[----:B------:R-:W-:Y:S01]  /*26d0*/  ULDC.64 UR4, c[0x0][0xaf0] ;  /* 0x0002bc0000047ab9 */ /* 0x000fe20000000a00 */
[----:B------:R-:W-:Y:S01]  /*26e0*/  IMAD.MOV.U32 R39, RZ, RZ, R87 ;  /* 0x000000ffff277224 */ /* 0x000fe200078e0057 */
[----:B------:R-:W-:Y:S01]  /*26f0*/  ISETP.NE.U32.AND P0, PT, RZ, UR4, PT ;  /* 0x00000004ff007c0c */ /* 0x000fe2000bf05070 */
[----:B------:R-:W2:Y:S01]  /*2700*/  LDL R20, [R1+0x448] ;  /* 0x0004480001147983 */ /* 0x000ea20000100800 */
[----:B------:R-:W0:Y:S02]  /*2710*/  LDC R3, c[0x0][0x3f4] ;  /* 0x0000fd00ff037b82 */ /* 0x000e240000000800 */
[----:B------:R-:W-:-:S13]  /*2720*/  ISETP.NE.AND.EX P0, PT, RZ, UR5, PT, P0 ;  /* 0x00000005ff007c0c */ /* 0x000fda000bf05300 */
[----:B------:R-:W1:Y:S02]  /*2730*/  @P0 LDC.64 R4, c[0x0][0xaf0] ;  /* 0x0002bc00ff040b82 */ /* 0x000e640000000a00 */
[----:B-1----:R-:W-:-:S05]  /*2740*/  @P0 IMAD.WIDE R4, R87, 0x4, R4 ;  /* 0x0000000457040825 */ /* 0x002fca00078e0204 */
[----:B------:R-:W3:Y:S01]  /*2750*/  @P0 LDG.E R39, desc[UR36][R4.64] ;  /* 0x0000002404270981 */ /* 0x000ee2000c1e1900 */
[----:B0-----:R-:W-:Y:S01]  /*2760*/  ISETP.GE.AND P1, PT, R16, R3, PT ;  /* 0x000000031000720c */ /* 0x001fe20003f26270 */
[----:B------:R-:W-:-:S03]  /*2770*/  IMAD.IADD R38, R38, 0x1, R29 ;  /* 0x0000000126267824 */ /* 0x000fc600078e021d */
[----:B------:R-:W-:-:S05]  /*2780*/  SEL R3, R3, RZ, P1 ;  /* 0x000000ff03037207 */ /* 0x000fca0000800000 */
[----:B------:R-:W-:-:S05]  /*2790*/  IMAD.IADD R3, R16, 0x1, R3 ;  /* 0x0000000110037824 */ /* 0x000fca00078e0203 */
[----:B------:R-:W-:-:S04]  /*27a0*/  SHF.R.S32.HI R0, RZ, 0x1f, R3 ;  /* 0x0000001fff007819 */ /* 0x000fc80000011403 */
[----:B------:R-:W-:-:S04]  /*27b0*/  LEA.HI R0, R0, R3, RZ, 0x3 ;  /* 0x0000000300007211 */ /* 0x000fc800078f18ff */
[----:B------:R-:W-:Y:S01]  /*27c0*/  SHF.R.S32.HI R0, RZ, 0x3, R0 ;  /* 0x00000003ff007819 */ /* 0x000fe20000011400 */
[----:B--2---:R-:W-:Y:S01]  /*27d0*/  IMAD R35, R20, 0x40, R18 ;  /* 0x0000004014237824 */ /* 0x004fe200078e0212 */
[----:B---3--:R-:W-:-:S07]  /*27e0*/  SHF.R.S32.HI R3, RZ, 0x1f, R39 ;  /* 0x0000001fff037819 */ /* 0x008fce0000011427 */
.L_x_3517:
[----:B0-----:R-:W0:Y:S01]  /*27f0*/  LDC R43, c[0x0][0x430] ;  /* 0x00010c00ff2b7b82 */ /* 0x001e220000000800 */
[----:B------:R-:W-:Y:S02]  /*2800*/  VIADD R33, R33, 0xffffffff ;  /* 0xffffffff21217836 */ /* 0x000fe40000000000 */
[----:B------:R-:W-:Y:S02]  /*2810*/  IMAD.MOV.U32 R41, RZ, RZ, RZ ;  /* 0x000000ffff297224 */ /* 0x000fe400078e00ff */
[----:B------:R-:W-:-:S03]  /*2820*/  IMAD R4, R33, 0x40, R35 ;  /* 0x0000004021047824 */ /* 0x000fc600078e0223 */
[----:B------:R-:W1:Y:S01]  /*2830*/  LDC R37, c[0x0][0x3f4] ;  /* 0x0000fd00ff257b82 */ /* 0x000e620000000800 */
        /* <DEDUP_REMOVED lines=16> */
[----:B--2---:R-:W-:Y:S01]  /*2940*/  @!P0 LEA R4, P2, R6, R4, 0x2 ;  /* 0x0000000406048211 */ /* 0x004fe200078410ff */
[----:B------:R-:W-:-:S03]  /*2950*/  IMAD.SHL.U32 R52, R159, 0x40, RZ ;  /* 0x000000409f347824 */ /* 0x000fc600078e00ff */
[----:B------:R-:W-:Y:S02]  /*2960*/  @!P0 LEA.HI.X R5, R6, R5, R7, 0x2, P2 ;  /* 0x0000000506058211 */ /* 0x000fe400010f1407 */
[----:B------:R-:W-:Y:S01]  /*2970*/  LOP3.LUT R52, R52, 0x1c0, RZ, 0xc0, !PT ;  /* 0x000001c034347812 */ /* 0x000fe200078ec0ff */
[----:B------:R-:W-:Y:S02]  /*2980*/  IMAD.SHL.U32 R50, R167, 0x200, RZ ;  /* 0x00000200a7327824 */ /* 0x000fe400078e00ff */
[----:B-----5:R0:W5:Y:S01]  /*2990*/  @!P0 LDG.E R41, desc[UR36][R4.64] ;  /* 0x0000002404298981 */ /* 0x020162000c1e1900 */
[----:B-1----:R-:W-:Y:S01]  /*29a0*/  ISETP.GE.AND P0, PT, R37, 0x1, PT ;  /* 0x000000012500780c */ /* 0x002fe20003f06270 */
[----:B------:R-:W-:Y:S01]  /*29b0*/  IMAD.SHL.U32 R36, R156, 0x1000, RZ ;  /* 0x000010009c247824 */ /* 0x000fe200078e00ff */
[----:B------:R-:W-:Y:S01]  /*29c0*/  LOP3.LUT R42, R52, 0x18, R16, 0xf8, !PT ;  /* 0x00000018342a7812 */ /* 0x000fe200078ef810 */
[----:B------:R-:W-:Y:S01]  /*29d0*/  IMAD.MOV R6, RZ, RZ, -R8 ;  /* 0x000000ffff067224 */ /* 0x000fe200078e0a08 */
[----:B------:R-:W-:Y:S01]  /*29e0*/  SHF.R.U32.HI R55, RZ, 0x3, R52 ;  /* 0x00000003ff377819 */ /* 0x000fe20000011634 */
[----:B------:R-:W-:Y:S05]  /*29f0*/  YIELD ;  /* 0x0000000000007946 */ /* 0x000fea0003800000 */
[----:B------:R-:W-:Y:S01]  /*2a00*/  LOP3.LUT R42, R50, R42, R55, 0xf6, !PT ;  /* 0x0000002a322a7212 */ /* 0x000fe200078ef637 */
[----:B------:R-:W-:Y:S01]  /*2a10*/  BSSY B0, `(.L_x_3485) ;  /* 0x00001cc000007945 */ /* 0x000fe20003800000 */
[----:B------:R-:W-:Y:S01]  /*2a20*/  IMAD R43, R43, R6, R12 ;  /* 0x000000062b2b7224 */ /* 0x000fe200078e020c */
[----:B------:R-:W-:-:S02]  /*2a30*/  ISETP.GT.AND P2, PT, R33, R32, PT ;  /* 0x000000202100720c */ /* 0x000fc40003f44270 */
[----:B0-----:R-:W-:-:S04]  /*2a40*/  IMAD.IADD R5, R42, 0x1, R36 ;  /* 0x000000012a057824 */ /* 0x001fc800078e0224 */
[----:B------:R-:W-:Y:S01]  /*2a50*/  IMAD R48, R5, 0x2, R2 ;  /* 0x0000000205307824 */ /* 0x000fe200078e0202 */
[----:B------:R-:W-:Y:S06]  /*2a60*/  @!P0 BRA `(.L_x_3486) ;  /* 0x0000001800448947 */ /* 0x000fec0003800000 */
[----:B------:R-:W-:Y:S01]  /*2a70*/  SHF.R.S32.HI R44, RZ, 0x1f, R43 ;  /* 0x0000001fff2c7819 */ /* 0x000fe2000001142b */
[----:B------:R-:W-:Y:S01]  /*2a80*/  ULDC.64 UR4, c[0x0][0x300] ;  /* 0x0000c00000047ab9 */ /* 0x000fe20000000a00 */
[----:B-----5:R-:W-:Y:S01]  /*2a90*/  SHF.R.S32.HI R45, RZ, 0x1f, R41 ;  /* 0x0000001fff2d7819 */ /* 0x020fe20000011429 */
[----:B------:R-:W-:Y:S01]  /*2aa0*/  IMAD.WIDE.U32 R6, R43, UR4, RZ ;  /* 0x000000042b067c25 */ /* 0x000fe2000f8e00ff */
[----:B------:R-:W-:Y:S01]  /*2ab0*/  SHF.R.S32.HI R11, RZ, 0x1f, R33 ;  /* 0x0000001fff0b7819 */ /* 0x000fe20000011421 */
[----:B------:R-:W-:Y:S02]  /*2ac0*/  ULDC.U8 UR6, c[0x0][0x410] ;  /* 0x0001040000067ab9 */ /* 0x000fe40000000000 */
[----:B------:R-:W-:Y:S01]  /*2ad0*/  IMAD R4, R44, UR4, RZ ;  /* 0x000000042c047c24 */ /* 0x000fe2000f8e02ff */
[----:B------:R-:W-:-:S03]  /*2ae0*/  ISETP.NE.AND P0, PT, RZ, UR6, PT ;  /* 0x00000006ff007c0c */ /* 0x000fc6000bf05270 */
[----:B------:R-:W-:Y:S01]  /*2af0*/  IMAD R9, R43, UR5, R4 ;  /* 0x000000052b097c24 */ /* 0x000fe2000f8e0204 */
[----:B------:R-:W-:Y:S01]  /*2b00*/  ULDC.64 UR4, c[0x0][0x310] ;  /* 0x0000c40000047ab9 */ /* 0x000fe20000000a00 */
[----:B------:R-:W0:Y:S01]  /*2b10*/  LDC.64 R4, c[0x0][0x3f8] ;  /* 0x0000fe00ff047b82 */ /* 0x000e220000000a00 */
        /* <DEDUP_REMOVED lines=8> */
[----:B------:R-:W-:Y:S02]  /*2ba0*/  ULDC.64 UR4, c[0x0][0x2e8] ;  /* 0x0000ba0000047ab9 */ /* 0x000fe40000000a00 */
[C---:B------:R-:W-:Y:S01]  /*2bb0*/  LEA R47, P3, R6.reuse, UR4, 0x1 ;  /* 0x00000004062f7c11 */ /* 0x040fe2000f8608ff */
[-C--:B0-----:R-:W-:Y:S02]  /*2bc0*/  IMAD R10, R11, R4.reuse, RZ ;  /* 0x000000040b0a7224 */ /* 0x081fe400078e02ff */
[----:B------:R-:W-:Y:S01]  /*2bd0*/  IMAD.WIDE.U32 R8, R33, R4, RZ ;  /* 0x0000000421087225 */ /* 0x000fe200078e00ff */
[----:B------:R-:W-:-:S03]  /*2be0*/  LEA.HI.X R49, R6, UR5, R49, 0x1, P3 ;  /* 0x0000000506317c11 */ /* 0x000fc600098f0c31 */
[----:B------:R-:W-:Y:S02]  /*2bf0*/  IMAD R7, R33, R5, R10 ;  /* 0x0000000521077224 */ /* 0x000fe400078e020a */
[----:B------:R-:W-:Y:S02]  /*2c00*/  IMAD.SHL.U32 R57, R8, 0x40, RZ ;  /* 0x0000004008397824 */ /* 0x000fe400078e00ff */
[----:B------:R-:W-:-:S05]  /*2c10*/  IMAD.IADD R7, R9, 0x1, R7 ;  /* 0x0000000109077824 */ /* 0x000fca00078e0207 */
[----:B------:R-:W-:Y:S01]  /*2c20*/  SHF.L.U64.HI R53, R8, 0x6, R7 ;  /* 0x0000000608357819 */ /* 0x000fe20000010207 */
[----:B------:R-:W-:Y:S06]  /*2c30*/  @!P0 BRA `(.L_x_3487) ;  /* 0x0000000800f88947 */ /* 0x000fec0003800000 */
[----:B------:R-:W0:Y:S01]  /*2c40*/  LDC.64 R6, c[0x0][0x408] ;  /* 0x00010200ff067b82 */ /* 0x000e220000000a00 */
[----:B------:R-:W-:Y:S01]  /*2c50*/  IMAD R46, R33, -0x40, R27 ;  /* 0xffffffc0212e7824 */ /* 0x000fe200078e021b */
[----:B------:R-:W-:Y:S01]  /*2c60*/  BSSY B1, `(.L_x_3488) ;  /* 0x0000031000017945 */ /* 0x000fe20003800000 */
[----:B------:R-:W-:Y:S02]  /*2c70*/  CS2R R8, SRZ ;  /* 0x0000000000087805 */ /* 0x000fe4000001ff00 */
[----:B------:R-:W-:Y:S02]  /*2c80*/  CS2R R28, SRZ ;  /* 0x00000000001c7805 */ /* 0x000fe4000001ff00 */
[----:B------:R-:W-:Y:S02]  /*2c90*/  CS2R R20, SRZ ;  /* 0x0000000000147805 */ /* 0x000fe4000001ff00 */
[----:B------:R-:W-:Y:S02]  /*2ca0*/  VIMNMX R46, R46, 0x40, PT ;  /* 0x000000402e2e7848 */ /* 0x000fe40003fe0100 */
[----:B------:R-:W-:-:S02]  /*2cb0*/  CS2R R30, SRZ ;  /* 0x00000000001e7805 */ /* 0x000fc4000001ff00 */
[----:B------:R-:W-:Y:S01]  /*2cc0*/  ISETP.GE.AND P0, PT, R18, R46, PT ;  /* 0x0000002e1200720c */ /* 0x000fe20003f06270 */
[----:B0-----:R-:W-:-:S04]  /*2cd0*/  IMAD R10, R11, R6, RZ ;  /* 0x000000060b0a7224 */ /* 0x001fc800078e02ff */
[----:B------:R-:W-:-:S08]  /*2ce0*/  IMAD R15, R33, R7, R10 ;  /* 0x00000007210f7224 */ /* 0x000fd000078e020a */
[----:B------:R-:W-:Y:S05]  /*2cf0*/  @P0 BRA `(.L_x_3489) ;  /* 0x00000000009c0947 */ /* 0x000fea0003800000 */
[----:B------:R-:W-:Y:S01]  /*2d00*/  SHF.R.S32.HI R9, RZ, 0x1f, R18 ;  /* 0x0000001fff097819 */ /* 0x000fe20000011412 */
[----:B------:R-:W-:Y:S01]  /*2d10*/  ULDC.64 UR4, c[0x0][0x3e8] ;  /* 0x0000fa0000047ab9 */ /* 0x000fe20000000a00 */
[----:B------:R-:W-:Y:S01]  /*2d20*/  SHF.R.S32.HI R23, RZ, 0x1f, R22 ;  /* 0x0000001fff177819 */ /* 0x000fe20000011416 */
[----:B------:R-:W-:Y:S01]  /*2d30*/  ULDC.64 UR6, c[0x0][0x400] ;  /* 0x0001000000067ab9 */ /* 0x000fe20000000a00 */
[----:B------:R-:W-:Y:S01]  /*2d40*/  SHF.R.S32.HI R13, RZ, 0x1f, R34 ;  /* 0x0000001fff0d7819 */ /* 0x000fe20000011422 */
[C---:B------:R-:W-:Y:S01]  /*2d50*/  IMAD R8, R9.reuse, R6, RZ ;  /* 0x0000000609087224 */ /* 0x040fe200078e02ff */
[-C--:B------:R-:W-:Y:S01]  /*2d60*/  ISETP.GE.AND P3, PT, R22, R37.reuse, PT ;  /* 0x000000251600720c */ /* 0x080fe20003f66270 */
[----:B------:R-:W-:Y:S01]  /*2d70*/  IMAD R10, R9, R4, RZ ;  /* 0x00000004090a7224 */ /* 0x000fe200078e02ff */
[----:B------:R-:W-:Y:S01]  /*2d80*/  ISETP.GE.AND P5, PT, R165, R37, PT ;  /* 0x00000025a500720c */ /* 0x000fe20003fa6270 */
[C---:B------:R-:W-:Y:S02]  /*2d90*/  IMAD R51, R18.reuse, R7, R8 ;  /* 0x0000000712337224 */ /* 0x040fe400078e0208 */
[----:B------:R-:W-:-:S04]  /*2da0*/  IMAD.WIDE.U32 R8, R18, R6, R22 ;  /* 0x0000000612087225 */ /* 0x000fc800078e0016 */
[----:B------:R-:W-:Y:S02]  /*2db0*/  IMAD R12, R13, R6, RZ ;  /* 0x000000060d0c7224 */ /* 0x000fe400078e02ff */
[C---:B------:R-:W-:Y:S02]  /*2dc0*/  IMAD R21, R18.reuse, R5, R10 ;  /* 0x0000000512157224 */ /* 0x040fe400078e020a */
[----:B------:R-:W-:-:S04]  /*2dd0*/  IMAD.WIDE.U32 R10, R18, R4, R22 ;  /* 0x00000004120a7225 */ /* 0x000fc800078e0016 */
[----:B------:R-:W-:Y:S02]  /*2de0*/  IMAD.IADD R9, R9, 0x1, R51 ;  /* 0x0000000109097824 */ /* 0x000fe400078e0233 */
[C---:B------:R-:W-:Y:S02]  /*2df0*/  IMAD R51, R34.reuse, R7, R12 ;  /* 0x0000000722337224 */ /* 0x040fe400078e020c */
[----:B------:R-:W-:Y:S01]  /*2e00*/  IMAD.IADD R7, R11, 0x1, R21 ;  /* 0x000000010b077824 */ /* 0x000fe200078e0215 */
[----:B------:R-:W-:Y:S01]  /*2e10*/  CS2R R20, SRZ ;  /* 0x0000000000147805 */ /* 0x000fe2000001ff00 */
[----:B------:R-:W-:Y:S02]  /*2e20*/  IMAD R11, R13, R4, RZ ;  /* 0x000000040d0b7224 */ /* 0x000fe400078e02ff */
[----:B------:R-:W-:-:S04]  /*2e30*/  IMAD.WIDE.U32 R8, R34, R6, R8 ;  /* 0x0000000622087225 */ /* 0x000fc800078e0008 */
[----:B------:R-:W-:-:S04]  /*2e40*/  IMAD.WIDE.U32 R12, R33, R6, RZ ;  /* 0x00000006210c7225 */ /* 0x000fc800078e00ff */
[----:B------:R-:W-:Y:S01]  /*2e50*/  IMAD.MOV.U32 R6, RZ, RZ, R10 ;  /* 0x000000ffff067224 */ /* 0x000fe200078e000a */
[----:B------:R-:W-:Y:S01]  /*2e60*/  LEA R10, P4, R12, R8, 0x6 ;  /* 0x000000080c0a7211 */ /* 0x000fe200078830ff */
[C---:B------:R-:W-:Y:S02]  /*2e70*/  IMAD R11, R34.reuse, R5, R11 ;  /* 0x00000005220b7224 */ /* 0x040fe400078e020b */
[----:B------:R-:W-:-:S04]  /*2e80*/  IMAD.WIDE.U32 R6, R34, R4, R6 ;  /* 0x0000000422067225 */ /* 0x000fc800078e0006 */
[----:B------:R-:W-:Y:S01]  /*2e90*/  IMAD.IADD R5, R9, 0x1, R51 ;  /* 0x0000000109057824 */ /* 0x000fe200078e0233 */
[----:B------:R-:W-:Y:S01]  /*2ea0*/  IADD3 R8, P6, R57, R6, RZ ;  /* 0x0000000639087210 */ /* 0x000fe20007fde0ff */
[----:B------:R-:W-:-:S03]  /*2eb0*/  IMAD.IADD R13, R13, 0x1, R15 ;  /* 0x000000010d0d7824 */ /* 0x000fc600078e020f */
[----:B------:R-:W-:Y:S02]  /*2ec0*/  IADD3.X R7, R53, R7, R11, P6, !PT ;  /* 0x0000000735077210 */ /* 0x000fe400037fe40b */
[----:B------:R-:W-:Y:S02]  /*2ed0*/  LEA R4, P6, R8, UR4, 0x1 ;  /* 0x0000000408047c11 */ /* 0x000fe4000f8c08ff */
[----:B------:R-:W-:Y:S02]  /*2ee0*/  LEA.HI.X R13, R12, R5, R13, 0x6, P4 ;  /* 0x000000050c0d7211 */ /* 0x000fe400020f340d */
[----:B------:R-:W-:Y:S02]  /*2ef0*/  LEA R6, P4, R10, UR6, 0x1 ;  /* 0x000000060a067c11 */ /* 0x000fe4000f8808ff */
[----:B------:R-:W-:Y:S02]  /*2f00*/  LEA.HI.X R5, R8, UR5, R7, 0x1, P6 ;  /* 0x0000000508057c11 */ /* 0x000fe4000b0f0c07 */
[----:B------:R-:W-:-:S02]  /*2f10*/  CS2R R8, SRZ ;  /* 0x0000000000087805 */ /* 0x000fc4000001ff00 */
[----:B------:R-:W-:Y:S01]  /*2f20*/  LEA.HI.X R7, R10, UR7, R13, 0x1, P4 ;  /* 0x000000070a077c11 */ /* 0x000fe2000a0f0c0d */
[----:B------:R0:W5:Y:S04]  /*2f30*/  @!P3 LDG.E.64 R28, desc[UR36][R4.64] ;  /* 0x00000024041cb981 */ /* 0x000168000c1e1b00 */
[----:B------:R0:W5:Y:S04]  /*2f40*/  @!P5 LDG.E.64 R8, desc[UR36][R4.64+0x20] ;  /* 0x000020240408d981 */ /* 0x000168000c1e1b00 */
[----:B------:R0:W5:Y:S04]  /*2f50*/  @!P3 LDG.E.64 R30, desc[UR36][R6.64] ;  /* 0x00000024061eb981 */ /* 0x000168000c1e1b00 */
[----:B------:R0:W5:Y:S02]  /*2f60*/  @!P5 LDG.E.64 R20, desc[UR36][R6.64+0x20] ;  /* 0x000020240614d981 */ /* 0x000164000c1e1b00 */
.L_x_3489:
[----:B------:R-:W-:Y:S05]  /*2f70*/  BSYNC B1 ;  /* 0x0000000000017941 */ /* 0x000fea0003800000 */
.L_x_3488:
[----:B------:R-:W-:Y:S01]  /*2f80*/  UISETP.NE.AND UP0, UPT, UR38, URZ, UPT ;  /* 0x0000003f2600728c */ /* 0x000fe2000bf05270 */
        /* <DEDUP_REMOVED lines=13> */
[----:B------:R-:W-:Y:S06]  /*3060*/  @P3 BRA `(.L_x_3490) ;  /* 0x0000000000043947 */ /* 0x000fec0003800000 */
[----:B------:R-:W-:Y:S01]  /*3070*/  BPT.TRAP 0x1 ;  /* 0x000000040000795c */ /* 0x000fe20000300000 */
.L_x_3490:
[----:B------:R-:W-:Y:S01]  /*3080*/  IMAD R40, R156, 0x8, R2 ;  /* 0x000000089c287824 */ /* 0x000fe200078e0202 */
[----:B------:R-:W-:Y:S01]  /*3090*/  SHF.L.U32 R51, R158, 0x1f, RZ ;  /* 0x0000001f9e337819 */ /* 0x000fe200000006ff */
[----:B------:R-:W-:Y:S03]  /*30a0*/  BSSY B1, `(.L_x_3491) ;  /* 0x0000003000017945 */ /* 0x000fe60003800000 */
[----:B------:R-:W0:Y:S02]  /*30b0*/  SYNCS.PHASECHK.TRANS64.TRYWAIT P4, [R40+URZ+0x38890], R51 ;  /* 0x03889033280075a7 */ /* 0x000e24000808017f */
[----:B0-----:R-:W-:Y:S05]  /*30c0*/  @!P4 BRA `(.L_x_3492) ;  /* 0x000003600034c947 */ /* 0x001fea0003800000 */
.L_x_3855:
[----:B------:R-:W-:Y:S05]  /*30d0*/  BSYNC B1 ;  /* 0x0000000000017941 */ /* 0x000fea0003800000 */
.L_x_3491:
[----:B------:R-:W-:-:S03]  /*30e0*/  UMOV UR4, 0xffffffff ;  /* 0xffffffff00047882 */ /* 0x000fc60000000000 */
[----:B------:R-:W-:Y:S05]  /*30f0*/  BRA.DIV UR4, `(.L_x_3493) ;  /* 0x00000362043c7947 */ /* 0x000fea000b800000 */
[----:B------:R-:W1:Y:S04]  /*3100*/  SHFL.IDX PT, R49, R49, RZ, 0x1c1f ;  /* 0x001c1fff31317589 */ /* 0x000e6800000e0000 */
[----:B------:R2:W3:Y:S02]  /*3110*/  SHFL.IDX PT, R14, R47, RZ, 0x1c1f ;  /* 0x001c1fff2f0e7589 */ /* 0x0004e400000e0000 */
.L_x_3859:
[----:B------:R-:W-:Y:S05]  /*3120*/  @P0 BRA `(.L_x_3494) ;  /* 0x0000001400680947 */ /* 0x000fea0003800000 */
[----:B------:R-:W4:Y:S01]  /*3130*/  LDC R52, c[0x0][0x2f4] ;  /* 0x0000bd00ff347b82 */ /* 0x000f220000000800 */
[----:B------:R-:W-:Y:S01]  /*3140*/  BSSY B1, `(.L_x_3495) ;  /* 0x0000034000017945 */ /* 0x000fe20003800000 */
[----:B----4-:R-:W-:-:S13]  /*3150*/  ISETP.GE.AND P0, PT, R16, R52, PT ;  /* 0x000000341000720c */ /* 0x010fda0003f06270 */
[----:B------:R-:W-:Y:S05]  /*3160*/  @P0 BRA `(.L_x_3496) ;  /* 0x0000000000c40947 */ /* 0x000fea0003800000 */
[----:B------:R4:W0:Y:S01]  /*3170*/  LDS.128 R4, [R48+0x22400] ;  /* 0x0224000030047984 */ /* 0x0008220000000c00 */
[----:B------:R-:W-:Y:S01]  /*3180*/  ISETP.GE.AND P4, PT, R22, R37, PT ;  /* 0x000000251600720c */ /* 0x000fe20003f86270 */
[----:B------:R-:W-:Y:S01]  /*3190*/  BSSY B2, `(.L_x_3497) ;  /* 0x000002d000027945 */ /* 0x000fe20003800000 */
[----:B---3--:R-:W-:-:S04]  /*31a0*/  LEA R10, P0, R16, R14, 0x1 ;  /* 0x0000000e100a7211 */ /* 0x008fc800078008ff */
[----:B-1----:R-:W-:-:S07]  /*31b0*/  LEA.HI.X R11, R16, R49, R17, 0x1, P0 ;  /* 0x00000031100b7211 */ /* 0x002fce00000f0c11 */
[----:B----4-:R-:W-:Y:S05]  /*31c0*/  @P4 BRA `(.L_x_3498) ;  /* 0x0000000000a44947 */ /* 0x010fea0003800000 */
[--C-:B------:R-:W-:Y:S01]  /*31d0*/  SHF.R.U64 R15, R28, 0x10, R29.reuse ;  /* 0x000000101c0f7819 */ /* 0x100fe2000000121d */
[----:B0-----:R-:W-:Y:S01]  /*31e0*/  IMAD.MOV.U32 R12, RZ, RZ, R6 ;  /* 0x000000ffff0c7224 */ /* 0x001fe200078e0006 */
[----:B------:R-:W-:Y:S01]  /*31f0*/  SHF.R.U32.HI R28, RZ, 0x10, R29 ;  /* 0x00000010ff1c7819 */ /* 0x000fe2000001161d */
[--C-:B------:R-:W-:Y:S01]  /*3200*/  HADD2.F32 R6, -RZ, R5.reuse.H1_H1 ;  /* 0x30000005ff067230 */ /* 0x100fe20000004100 */
[--C-:B------:R-:W-:Y:S01]  /*3210*/  SHF.R.U64 R29, R30, 0x10, R31.reuse ;  /* 0x000000101e1d7819 */ /* 0x100fe2000000121f */
[----:B------:R-:W-:Y:S01]  /*3220*/  HADD2.F32 R5, -RZ, R5.H0_H0 ;  /* 0x20000005ff057230 */ /* 0x000fe20000004100 */
[----:B------:R-:W-:Y:S01]  /*3230*/  SHF.R.U32.HI R30, RZ, 0x10, R31 ;  /* 0x00000010ff1e7819 */ /* 0x000fe2000001161f */
[----:B------:R-:W-:Y:S02]  /*3240*/  HADD2.F32 R15, -RZ, R15.H0_H0 ;  /* 0x2000000fff0f7230 */ /* 0x000fe40000004100 */
[----:B------:R-:W-:Y:S02]  /*3250*/  HADD2.F32 R29, -RZ, R29.H0_H0 ;  /* 0x2000001dff1d7230 */ /* 0x000fe40000004100 */
[----:B------:R-:W-:-:S02]  /*3260*/  HADD2.F32 R30, -RZ, R30.H0_H0 ;  /* 0x2000001eff1e7230 */ /* 0x000fc40000004100 */
[--C-:B------:R-:W-:Y:S02]  /*3270*/  HADD2.F32 R13, -RZ, R7.reuse.H1_H1 ;  /* 0x30000007ff0d7230 */ /* 0x100fe40000004100 */
[CC--:B------:R-:W-:Y:S01]  /*3280*/  FMUL.FTZ R48, R6.reuse, R29.reuse ;  /* 0x0000001d06307220 */ /* 0x0c0fe20000410000 */
[----:B------:R-:W-:Y:S02]  /*3290*/  HADD2.F32 R7, -RZ, R7.H0_H0 ;  /* 0x20000007ff077230 */ /* 0x000fe40000004100 */
[C---:B------:R-:W-:Y:S01]  /*32a0*/  FMUL.FTZ R29, R5.reuse, R29 ;  /* 0x0000001d051d7220 */ /* 0x040fe20000410000 */
[----:B------:R-:W-:Y:S02]  /*32b0*/  HADD2.F32 R28, -RZ, R28.H0_H0 ;  /* 0x2000001cff1c7230 */ /* 0x000fe40000004100 */
[-C--:B------:R-:W-:Y:S01]  /*32c0*/  FFMA.FTZ R48, R5, R15.reuse, -R48 ;  /* 0x0000000f05307223 */ /* 0x080fe20000010830 */
[----:B------:R-:W-:Y:S01]  /*32d0*/  FMUL.FTZ R50, R13, R30 ;  /* 0x0000001e0d327220 */ /* 0x000fe20000410000 */
[----:B--2---:R-:W-:Y:S01]  /*32e0*/  FFMA.FTZ R47, R6, R15, R29 ;  /* 0x0000000f062f7223 */ /* 0x004fe2000001001d */
[----:B------:R-:W-:-:S02]  /*32f0*/  HADD2.F32 R5, -RZ, R4.H1_H1 ;  /* 0x30000004ff057230 */ /* 0x000fc40000004100 */
[C---:B------:R-:W-:Y:S01]  /*3300*/  FMUL.FTZ R30, R7.reuse, R30 ;  /* 0x0000001e071e7220 */ /* 0x040fe20000410000 */
[--C-:B------:R-:W-:Y:S02]  /*3310*/  HADD2.F32 R15, -RZ, R57.reuse.H0_H0 ;  /* 0x20000039ff0f7230 */ /* 0x100fe40000004100 */
[-C--:B------:R-:W-:Y:S01]  /*3320*/  FFMA.FTZ R50, R7, R28.reuse, -R50 ;  /* 0x0000001c07327223 */ /* 0x080fe20000010832 */
[----:B------:R-:W-:Y:S02]  /*3330*/  HADD2.F32 R4, -RZ, R4.H0_H0 ;  /* 0x20000004ff047230 */ /* 0x000fe40000004100 */
[----:B------:R-:W-:Y:S01]  /*3340*/  FFMA.FTZ R53, R13, R28, R30 ;  /* 0x0000001c0d357223 */ /* 0x000fe2000001001e */
[----:B------:R-:W-:Y:S02]  /*3350*/  HADD2.F32 R29, -RZ, R57.H1_H1 ;  /* 0x30000039ff1d7230 */ /* 0x000fe40000004100 */
[----:B------:R-:W-:Y:S01]  /*3360*/  FMUL.FTZ R31, R5, R15 ;  /* 0x0000000f051f7220 */ /* 0x000fe20000410000 */
[----:B------:R-:W-:-:S02]  /*3370*/  HADD2.F32 R6, -RZ, R12.H1_H1 ;  /* 0x3000000cff067230 */ /* 0x000fc40000004100 */
[----:B------:R-:W-:Y:S01]  /*3380*/  FMUL.FTZ R28, R4, R15 ;  /* 0x0000000f041c7220 */ /* 0x000fe20000410000 */
[----:B------:R-:W-:Y:S02]  /*3390*/  HADD2.F32 R12, -RZ, R12.H0_H0 ;  /* 0x2000000cff0c7230 */ /* 0x000fe40000004100 */
[--C-:B------:R-:W-:Y:S02]  /*33a0*/  HADD2.F32 R7, -RZ, R55.reuse.H0_H0 ;  /* 0x20000037ff077230 */ /* 0x100fe40000004100 */
[-C--:B------:R-:W-:Y:S01]  /*33b0*/  FMUL.FTZ R15, R6, R29.reuse ;  /* 0x0000001d060f7220 */ /* 0x080fe20000410000 */
        /* <DEDUP_REMOVED lines=10> */
.L_x_3498:
[----:B------:R-:W-:Y:S05]  /*3460*/  BSYNC B2 ;  /* 0x0000000000027941 */ /* 0x000fea0003800000 */
.L_x_3497:
[----:B0-----:R4:W-:Y:S02]  /*3470*/  ST.E.128 desc[UR36][R10.64], R4 ;  /* 0x000000040a007985 */ /* 0x0019e4000c101d24 */
.L_x_3496:
[----:B------:R-:W-:Y:S05]  /*3480*/  BSYNC B1 ;  /* 0x0000000000017941 */ /* 0x000fea0003800000 */
.L_x_3495:
[----:B------:R-:W-:-:S13]  /*3490*/  ISETP.GE.AND P0, PT, R19, R52, PT ;  /* 0x000000341300720c */ /* 0x000fda0003f06270 */
        /* <DEDUP_REMOVED lines=8> */
[----:B-1----:R-:W-:-:S03]  /*3520*/  LEA.HI.X R11, R19, R49, R164, 0x1, P0 ;  /* 0x00000031130b7211 */ /* 0x002fc600000f0ca4 */
[----:B------:R-:W-:-:S06]  /*3530*/  IMAD R4, R5, 0x2, R2 ;  /* 0x0000000205047824 */ /* 0x000fcc00078e0202 */
[----:B------:R-:W1:Y:S01]  /*3540*/  LDS.128 R4, [R4+0x22400] ;  /* 0x0224000004047984 */ /* 0x000e620000000c00 */
[----:B------:R-:W-:Y:S05]  /*3550*/  @P4 BRA `(.L_x_3500) ;  /* 0x0000000000a44947 */ /* 0x000fea0003800000 */
[----:B------:R-:W-:Y:S02]  /*3560*/  SHF.R.U64 R13, R20, 0x10, R21 ;  /* 0x00000010140d7819 */ /* 0x000fe40000001215 */
[----:B------:R-:W-:Y:S01]  /*3570*/  SHF.R.U64 R12, R8, 0x10, R9 ;  /* 0x00000010080c7819 */ /* 0x000fe20000001209 */
[----:B-1----:R-:W-:Y:S01]  /*3580*/  IMAD.MOV.U32 R8, RZ, RZ, R6 ;  /* 0x000000ffff087224 */ /* 0x002fe200078e0006 */
        /* <DEDUP_REMOVED lines=38> */
.L_x_3500:
[----:B------:R-:W-:Y:S05]  /*37f0*/  BSYNC B1 ;  /* 0x0000000000017941 */ /* 0x000fea0003800000 */
.L_x_3499:
[----:B-1----:R1:W-:Y:S01]  /*3800*/  ST.E.128 desc[UR36][R10.64], R4 ;  /* 0x000000040a007985 */ /* 0x0023e2000c101d24 */
[----:B------:R-:W-:Y:S05]  /*3810*/  BRA `(.L_x_3494) ;  /* 0x0000000c00ac7947 */ /* 0x000fea0003800000 */
.L_x_3487:
[----:B------:R-:W-:Y:S01]  /*3820*/  SHF.R.S32.HI R7, RZ, 0x1f, R18 ;  /* 0x0000001fff077819 */ /* 0x000fe20000011412 */
[-C--:B------:R-:W-:Y:S01]  /*3830*/  IMAD.WIDE.U32 R8, R18, R4.reuse, R16 ;  /* 0x0000000412087225 */ /* 0x080fe200078e0010 */
[----:B------:R-:W-:Y:S01]  /*3840*/  ULDC.64 UR6, c[0x0][0x408] ;  /* 0x0001020000067ab9 */ /* 0x000fe20000000a00 */
[----:B------:R-:W-:Y:S01]  /*3850*/  ULDC.64 UR4, c[0x0][0x3e8] ;  /* 0x0000fa0000047ab9 */ /* 0x000fe20000000a00 */
[----:B------:R-:W-:Y:S01]  /*3860*/  ISETP.GE.AND P4, PT, R16, R37, PT ;  /* 0x000000251000720c */ /* 0x000fe20003f86270 */
[C---:B------:R-:W-:Y:S02]  /*3870*/  IMAD R6, R7.reuse, R4, RZ ;  /* 0x0000000407067224 */ /* 0x040fe400078e02ff */
[----:B------:R-:W-:Y:S02]  /*3880*/  IMAD R15, R7, UR6, RZ ;  /* 0x00000006070f7c24 */ /* 0x000fe4000f8e02ff */
[C---:B------:R-:W-:Y:S02]  /*3890*/  IMAD R13, R18.reuse, R5, R6 ;  /* 0x00000005120d7224 */ /* 0x040fe400078e0206 */
[----:B------:R-:W-:-:S04]  /*38a0*/  IMAD.WIDE.U32 R6, R18, UR6, R16 ;  /* 0x0000000612067c25 */ /* 0x000fc8000f8e0010 */
[----:B------:R-:W-:Y:S01]  /*38b0*/  IMAD.IADD R9, R13, 0x1, R9 ;  /* 0x000000010d097824 */ /* 0x000fe200078e0209 */
[----:B------:R-:W-:Y:S01]  /*38c0*/  SHF.R.S32.HI R13, RZ, 0x1f, R34 ;  /* 0x0000001fff0d7819 */ /* 0x000fe20000011422 */
[----:B------:R-:W-:Y:S02]  /*38d0*/  IMAD R15, R18, UR7, R15 ;  /* 0x00000007120f7c24 */ /* 0x000fe4000f8e020f */
[----:B------:R-:W-:-:S04]  /*38e0*/  IMAD.WIDE.U32 R8, R34, R4, R8 ;  /* 0x0000000422087225 */ /* 0x000fc800078e0008 */
[----:B------:R-:W-:Y:S02]  /*38f0*/  IMAD R4, R13, R4, RZ ;  /* 0x000000040d047224 */ /* 0x000fe400078e02ff */
[----:B------:R-:W-:Y:S02]  /*3900*/  IMAD.IADD R7, R15, 0x1, R7 ;  /* 0x000000010f077824 */ /* 0x000fe400078e0207 */
[----:B------:R-:W-:Y:S01]  /*3910*/  IMAD R5, R34, R5, R4 ;  /* 0x0000000522057224 */ /* 0x000fe200078e0204 */
[----:B------:R-:W-:Y:S01]  /*3920*/  IADD3 R4, P0, R57, R8, RZ ;  /* 0x0000000839047210 */ /* 0x000fe20007f1e0ff */
[----:B------:R-:W-:Y:S02]  /*3930*/  IMAD R13, R13, UR6, RZ ;  /* 0x000000060d0d7c24 */ /* 0x000fe4000f8e02ff */
[----:B------:R-:W-:Y:S01]  /*3940*/  IMAD R10, R11, UR6, RZ ;  /* 0x000000060b0a7c24 */ /* 0x000fe2000f8e02ff */
[----:B------:R-:W-:Y:S01]  /*3950*/  IADD3.X R5, R53, R5, R9, P0, !PT ;  /* 0x0000000535057210 */ /* 0x000fe200007fe409 */
[----:B------:R-:W-:-:S02]  /*3960*/  IMAD R46, R33, -0x40, R27 ;  /* 0xffffffc0212e7824 */ /* 0x000fc400078e021b */
[----:B------:R-:W-:-:S03]  /*3970*/  IMAD.WIDE.U32 R8, R33, UR6, RZ ;  /* 0x0000000621087c25 */ /* 0x000fc6000f8e00ff */
[----:B------:R-:W-:Y:S01]  /*3980*/  VIMNMX R46, R46, 0x40, PT ;  /* 0x000000402e2e7848 */ /* 0x000fe20003fe0100 */
[C---:B------:R-:W-:Y:S02]  /*3990*/  IMAD R13, R34.reuse, UR7, R13 ;  /* 0x00000007220d7c24 */ /* 0x040fe4000f8e020d */
[----:B------:R-:W-:Y:S01]  /*39a0*/  IMAD.WIDE.U32 R6, R34, UR6, R6 ;  /* 0x0000000622067c25 */ /* 0x000fe2000f8e0006 */
[----:B------:R-:W-:-:S03]  /*39b0*/  ISETP.GE.OR P0, PT, R18, R46, P4 ;  /* 0x0000002e1200720c */ /* 0x000fc60002706670 */
[----:B------:R-:W-:Y:S01]  /*39c0*/  IMAD R15, R33, UR7, R10 ;  /* 0x00000007210f7c24 */ /* 0x000fe2000f8e020a */
[----:B------:R-:W-:Y:S01]  /*39d0*/  LEA R10, P3, R4, UR4, 0x1 ;  /* 0x00000004040a7c11 */ /* 0x000fe2000f8608ff */
[----:B------:R-:W-:Y:S01]  /*39e0*/  IMAD.IADD R13, R13, 0x1, R7 ;  /* 0x000000010d0d7824 */ /* 0x000fe200078e0207 */
[----:B------:R-:W-:Y:S01]  /*39f0*/  LEA R12, P5, R8, R6, 0x6 ;  /* 0x00000006080c7211 */ /* 0x000fe200078a30ff */
[----:B------:R-:W-:Y:S01]  /*3a00*/  IMAD.IADD R9, R15, 0x1, R9 ;  /* 0x000000010f097824 */ /* 0x000fe200078e0209 */
[----:B------:R-:W-:Y:S01]  /*3a10*/  LEA.HI.X R11, R4, UR5, R5, 0x1, P3 ;  /* 0x00000005040b7c11 */ /* 0x000fe200098f0c05 */
[----:B------:R-:W-:Y:S01]  /*3a20*/  ULDC.64 UR4, c[0x0][0x400] ;  /* 0x0001000000047ab9 */ /* 0x000fe20000000a00 */
[----:B------:R-:W-:Y:S02]  /*3a30*/  CS2R R6, SRZ ;  /* 0x0000000000067805 */ /* 0x000fe4000001ff00 */
[----:B------:R-:W-:Y:S02]  /*3a40*/  CS2R R4, SRZ ;  /* 0x0000000000047805 */ /* 0x000fe4000001ff00 */
[----:B------:R-:W-:-:S02]  /*3a50*/  LEA.HI.X R9, R8, R13, R9, 0x6, P5 ;  /* 0x0000000d08097211 */ /* 0x000fc400028f3409 */
[C---:B------:R-:W-:Y:S02]  /*3a60*/  LEA R8, P3, R12.reuse, UR4, 0x1 ;  /* 0x000000040c087c11 */ /* 0x040fe4000f8608ff */
[----:B------:R-:W-:Y:S02]  /*3a70*/  CS2R R30, SRZ ;  /* 0x00000000001e7805 */ /* 0x000fe4000001ff00 */
[----:B------:R-:W-:Y:S01]  /*3a80*/  CS2R R28, SRZ ;  /* 0x00000000001c7805 */ /* 0x000fe2000001ff00 */
[----:B------:R-:W2:Y:S01]  /*3a90*/  @!P0 LDG.E.128 R4, desc[UR36][R10.64] ;  /* 0x000000240a048981 */ /* 0x000ea2000c1e1d00 */
[----:B------:R-:W-:-:S05]  /*3aa0*/  LEA.HI.X R9, R12, UR5, R9, 0x1, P3 ;  /* 0x000000050c097c11 */ /* 0x000fca00098f0c09 */
[----:B------:R-:W3:Y:S01]  /*3ab0*/  @!P0 LDG.E.128 R28, desc[UR36][R8.64] ;  /* 0x00000024081c8981 */ /* 0x000ee2000c1e1d00 */
[----:B------:R-:W-:-:S06]  /*3ac0*/  UISETP.NE.AND UP0, UPT, UR38, URZ, UPT ;  /* 0x0000003f2600728c */ /* 0x000fcc000bf05270 */
[----:B------:R-:W-:Y:S01]  /*3ad0*/  PLOP3.LUT P3, PT, PT, PT, UP0, 0x80, 0x0 ;  /* 0x000000000000781c */ /* 0x000fe20003f6f008 */
[----:B--2---:R-:W-:Y:S02]  /*3ae0*/  IMAD.MOV.U32 R12, RZ, RZ, R6 ;  /* 0x000000ffff0c7224 */ /* 0x004fe400078e0006 */
[----:B------:R-:W-:Y:S02]  /*3af0*/  IMAD.MOV.U32 R13, RZ, RZ, R7 ;  /* 0x000000ffff0d7224 */ /* 0x000fe400078e0007 */
[----:B------:R-:W-:Y:S02]  /*3b00*/  IMAD.MOV.U32 R14, RZ, RZ, R4 ;  /* 0x000000ffff0e7224 */ /* 0x000fe400078e0004 */
[----:B------:R-:W-:Y:S01]  /*3b10*/  IMAD.MOV.U32 R15, RZ, RZ, R5 ;  /* 0x000000ffff0f7224 */ /* 0x000fe200078e0005 */
[----:B------:R-:W-:Y:S01]  /*3b20*/  PRMT R59, R12, 0x5410, R13 ;  /* 0x000054100c3b7816 */ /* 0x000fe2000000000d */
[----:B---3--:R-:W-:Y:S02]  /*3b30*/  IMAD.MOV.U32 R8, RZ, RZ, R30 ;  /* 0x000000ffff087224 */ /* 0x008fe400078e001e */
[----:B------:R-:W-:Y:S01]  /*3b40*/  IMAD.MOV.U32 R9, RZ, RZ, R31 ;  /* 0x000000ffff097224 */ /* 0x000fe200078e001f */
[----:B------:R-:W-:Y:S01]  /*3b50*/  PRMT R60, R14, 0x5410, R15 ;  /* 0x000054100e3c7816 */ /* 0x000fe2000000000f */
[----:B------:R-:W-:-:S02]  /*3b60*/  IMAD.MOV.U32 R10, RZ, RZ, R28 ;  /* 0x000000ffff0a7224 */ /* 0x000fc400078e001c */
[----:B------:R-:W-:-:S03]  /*3b70*/  IMAD.MOV.U32 R11, RZ, RZ, R29 ;  /* 0x000000ffff0b7224 */ /* 0x000fc600078e001d */
[----:B------:R-:W-:Y:S02]  /*3b80*/  PRMT R58, R8, 0x5410, R10 ;  /* 0x00005410083a7816 */ /* 0x000fe4000000000a */
[----:B------:R-:W-:Y:S01]  /*3b90*/  PRMT R57, R9, 0x5410, R11 ;  /* 0x0000541009397816 */ /* 0x000fe2000000000b */
[----:B------:R-:W-:Y:S06]  /*3ba0*/  @P3 BRA `(.L_x_3501) ;  /* 0x0000000000043947 */ /* 0x000fec0003800000 */
[----:B------:R-:W-:Y:S01]  /*3bb0*/  BPT.TRAP 0x1 ;  /* 0x000000040000795c */ /* 0x000fe20000300000 */
.L_x_3501:
[----:B------:R-:W-:Y:S01]  /*3bc0*/  IMAD R40, R156, 0x8, R2 ;  /* 0x000000089c287824 */ /* 0x000fe200078e0202 */
[----:B------:R-:W-:Y:S01]  /*3bd0*/  SHF.L.U32 R51, R158, 0x1f, RZ ;  /* 0x0000001f9e337819 */ /* 0x000fe200000006ff */
[----:B------:R-:W0:Y:S01]  /*3be0*/  LDC R53, c[0x0][0x2f4] ;  /* 0x0000bd00ff357b82 */ /* 0x000e220000000800 */
[----:B------:R-:W-:Y:S02]  /*3bf0*/  BSSY B1, `(.L_x_3502) ;  /* 0x0000004000017945 */ /* 0x000fe40003800000 */
[----:B------:R-:W1:Y:S01]  /*3c00*/  SYNCS.PHASECHK.TRANS64.TRYWAIT P5, [R40+URZ+0x38890], R51 ;  /* 0x03889033280075a7 */ /* 0x000e6200080a017f */
[----:B0-----:R-:W-:Y:S01]  /*3c10*/  ISETP.GE.AND P0, PT, R16, R53, PT ;  /* 0x000000351000720c */ /* 0x001fe20003f06270 */
[----:B-1----:R-:W-:-:S12]  /*3c20*/  @!P5 BRA `(.L_x_3503) ;  /* 0x0000035400b8d947 */ /* 0x002fd80003800000 */
.L_x_3860:
[----:B------:R-:W-:Y:S05]  /*3c30*/  BSYNC B1 ;  /* 0x0000000000017941 */ /* 0x000fea0003800000 */
.L_x_3502:
[----:B------:R-:W-:-:S03]  /*3c40*/  UMOV UR4, 0xffffffff ;  /* 0xffffffff00047882 */ /* 0x000fc60000000000 */
[----:B------:R-:W-:Y:S05]  /*3c50*/  BRA.DIV UR4, `(.L_x_3504) ;  /* 0x0000035604c07947 */ /* 0x000fea000b800000 */
[----:B------:R1:W2:Y:S04]  /*3c60*/  SHFL.IDX PT, R21, R49, RZ, 0x1c1f ;  /* 0x001c1fff31157589 */ /* 0x0002a800000e0000 */
[----:B------:R1:W3:Y:S02]  /*3c70*/  SHFL.IDX PT, R20, R47, RZ, 0x1c1f ;  /* 0x001c1fff2f147589 */ /* 0x0002e400000e0000 */
.L_x_3864:
[----:B------:R-:W-:-:S13]  /*3c80*/  ISETP.GE.OR P0, PT, R18, R46, P0 ;  /* 0x0000002e1200720c */ /* 0x000fda0000706670 */
[----:B------:R-:W-:Y:S05]  /*3c90*/  @P0 BRA `(.L_x_3494) ;  /* 0x00000008008c0947 */ /* 0x000fea0003800000 */
[----:B------:R-:W-:Y:S01]  /*3ca0*/  IMAD.SHL.U32 R8, R37, 0x2, RZ ;  /* 0x0000000225087824 */ /* 0x000fe200078e00ff */
[----:B------:R-:W-:Y:S01]  /*3cb0*/  BSSY B1, `(.L_x_3505) ;  /* 0x0000066000017945 */ /* 0x000fe20003800000 */
[----:B------:R-:W-:Y:S02]  /*3cc0*/  IMAD.SHL.U32 R37, R0, 0x8, RZ ;  /* 0x0000000800257824 */ /* 0x000fe400078e00ff */
[----:B------:R-:W-:-:S05]  /*3cd0*/  @P1 IMAD.IADD R8, R53, 0x1, -R8 ;  /* 0x0000000135081824 */ /* 0x000fca00078e0a08 */
[----:B------:R-:W-:-:S04]  /*3ce0*/  SHF.R.S32.HI R9, RZ, 0x1f, R8 ;  /* 0x0000001fff097819 */ /* 0x000fc80000011408 */
[----:B------:R-:W-:Y:S02]  /*3cf0*/  LEA.HI R9, R9, R8, RZ, 0x4 ;  /* 0x0000000809097211 */ /* 0x000fe400078f20ff */
[----:B------:R-:W-:Y:S02]  /*3d00*/  LOP3.LUT R8, R52, 0x38, R37, 0xf8, !PT ;  /* 0x0000003834087812 */ /* 0x000fe400078ef825 */
[----:B------:R-:W-:-:S05]  /*3d10*/  LEA.HI.SX32 R9, R9, R0, 0x1c ;  /* 0x0000000009097211 */ /* 0x000fca00078fe2ff */
[----:B-1----:R-:W-:Y:S01]  /*3d20*/  IMAD.SHL.U32 R47, R9, 0x8, RZ ;  /* 0x00000008092f7824 */ /* 0x002fe200078e00ff */
[----:B------:R-:W-:-:S04]  /*3d30*/  LOP3.LUT R9, R50, R8, R55, 0xf6, !PT ;  /* 0x0000000832097212 */ /* 0x000fc800078ef637 */
[----:B------:R-:W-:Y:S01]  /*3d40*/  LOP3.LUT R52, R52, 0x38, R47, 0xf8, !PT ;  /* 0x0000003834347812 */ /* 0x000fe200078ef82f */
[----:B------:R-:W-:-:S03]  /*3d50*/  IMAD.IADD R9, R36, 0x1, R9 ;  /* 0x0000000124097824 */ /* 0x000fc600078e0209 */
[----:B------:R-:W-:Y:S01]  /*3d60*/  LOP3.LUT R55, R50, R52, R55, 0xf6, !PT ;  /* 0x0000003432377212 */ /* 0x000fe200078ef637 */
[----:B------:R-:W-:-:S04]  /*3d70*/  IMAD R9, R9, 0x2, R2 ;  /* 0x0000000209097824 */ /* 0x000fc800078e0202 */
[----:B------:R-:W-:Y:S02]  /*3d80*/  IMAD.IADD R55, R36, 0x1, R55 ;  /* 0x0000000124377824 */ /* 0x000fe400078e0237 */
[----:B------:R-:W1:Y:S01]  /*3d90*/  LDS.128 R8, [R9+0x22400] ;  /* 0x0224000009087984 */ /* 0x000e620000000c00 */
[----:B--23--:R-:W-:-:S04]  /*3da0*/  IMAD.WIDE R36, R37, 0x2, R20 ;  /* 0x0000000225247825 */ /* 0x00cfc800078e0214 */
[----:B------:R-:W-:-:S05]  /*3db0*/  IMAD R55, R55, 0x2, R2 ;  /* 0x0000000237377824 */ /* 0x000fca00078e0202 */
[----:B------:R2:W3:Y:S01]  /*3dc0*/  LDS.128 R12, [R55+0x22400] ;  /* 0x02240000370c7984 */ /* 0x0004e20000000c00 */
[----:B------:R-:W-:Y:S05]  /*3dd0*/  @P4 BRA `(.L_x_3506) ;  /* 0x00000004004c4947 */ /* 0x000fea0003800000 */
[----:B------:R-:W-:Y:S02]  /*3de0*/  SHF.R.U32.HI R49, RZ, 0x10, R29 ;  /* 0x00000010ff317819 */ /* 0x000fe4000001161d */
[----:B------:R-:W-:Y:S02]  /*3df0*/  SHF.R.U64 R48, R4, 0x10, R5 ;  /* 0x0000001004307819 */ /* 0x000fe40000001205 */
[----:B------:R-:W-:Y:S01]  /*3e00*/  SHF.R.U64 R28, R28, 0x10, R29 ;  /* 0x000000101c1c7819 */ /* 0x000fe2000000121d */
[----:B-1----:R-:W-:Y:S01]  /*3e10*/  IMAD.MOV.U32 R29, RZ, RZ, R8 ;  /* 0x000000ffff1d7224 */ /* 0x002fe200078e0008 */
[----:B------:R-:W-:Y:S01]  /*3e20*/  SHF.R.U64 R4, R6, 0x10, R7 ;  /* 0x0000001006047819 */ /* 0x000fe20000001207 */
[----:B---3--:R-:W-:Y:S01]  /*3e30*/  HADD2.F32 R8, -RZ, R13.H1_H1 ;  /* 0x3000000dff087230 */ /* 0x008fe20000004100 */
[----:B------:R-:W-:Y:S01]  /*3e40*/  SHF.R.U32.HI R50, RZ, 0x10, R5 ;  /* 0x00000010ff327819 */ /* 0x000fe20000011605 */
[----:B------:R-:W-:Y:S01]  /*3e50*/  HADD2.F32 R6, -RZ, R9.H0_H0 ;  /* 0x20000009ff067230 */ /* 0x000fe20000004100 */
[----:B------:R-:W-:Y:S01]  /*3e60*/  SHF.R.U32.HI R56, RZ, 0x10, R7 ;  /* 0x00000010ff387819 */ /* 0x000fe20000011607 */
[----:B------:R-:W-:Y:S01]  /*3e70*/  HADD2.F32 R49, -RZ, R49.H0_H0 ;  /* 0x20000031ff317230 */ /* 0x000fe20000004100 */
[--C-:B------:R-:W-:Y:S01]  /*3e80*/  SHF.R.U64 R5, R30, 0x10, R31.reuse ;  /* 0x000000101e057819 */ /* 0x100fe2000000121f */
[----:B------:R-:W-:Y:S01]  /*3e90*/  HADD2.F32 R9, -RZ, R9.H1_H1 ;  /* 0x30000009ff097230 */ /* 0x000fe20000004100 */
[----:B------:R-:W-:Y:S01]  /*3ea0*/  SHF.R.U32.HI R54, RZ, 0x10, R31 ;  /* 0x00000010ff367819 */ /* 0x000fe2000001161f */
[----:B------:R-:W-:-:S02]  /*3eb0*/  HADD2.F32 R31, -RZ, R57.H1_H1 ;  /* 0x30000039ff1f7230 */ /* 0x000fc40000004100 */
[-C--:B------:R-:W-:Y:S01]  /*3ec0*/  FMUL.FTZ R52, R8, R49.reuse ;  /* 0x0000003108347220 */ /* 0x080fe20000410000 */
[----:B------:R-:W-:Y:S02]  /*3ed0*/  HADD2.F32 R7, -RZ, R13.H0_H0 ;  /* 0x2000000dff077230 */ /* 0x000fe40000004100 */
[----:B------:R-:W-:Y:S01]  /*3ee0*/  FMUL.FTZ R49, R9, R49 ;  /* 0x0000003109317220 */ /* 0x000fe20000410000 */
[----:B------:R-:W-:Y:S02]  /*3ef0*/  IMAD.MOV.U32 R30, RZ, RZ, R12 ;  /* 0x000000ffff1e7224 */ /* 0x000fe400078e000c */
[----:B------:R-:W-:Y:S02]  /*3f00*/  HADD2.F32 R13, -RZ, R50.H0_H0 ;  /* 0x20000032ff0d7230 */ /* 0x000fe40000004100 */
[-C--:B--2---:R-:W-:Y:S01]  /*3f10*/  FMUL.FTZ R55, R7, R31.reuse ;  /* 0x0000001f07377220 */ /* 0x084fe20000410000 */
[----:B------:R-:W-:Y:S02]  /*3f20*/  HADD2.F32 R12, -RZ, R60.H1_H1 ;  /* 0x3000003cff0c7230 */ /* 0x000fe40000004100 */
[----:B------:R-:W-:Y:S01]  /*3f30*/  FMUL.FTZ R50, R6, R31 ;  /* 0x0000001f06327220 */ /* 0x000fe20000410000 */
[----:B------:R-:W-:-:S02]  /*3f40*/  HADD2.F32 R31, -RZ, R59.H1_H1 ;  /* 0x3000003bff1f7230 */ /* 0x000fc40000004100 */
[-C--:B------:R-:W-:Y:S01]  /*3f50*/  FFMA.FTZ R9, R9, R13.reuse, -R52 ;  /* 0x0000000d09097223 */ /* 0x080fe20000010834 */
[----:B------:R-:W-:Y:S01]  /*3f60*/  FFMA.FTZ R8, R8, R13, R49 ;  /* 0x0000000d08087223 */ /* 0x000fe20000010031 */
[-C--:B------:R-:W-:Y:S01]  /*3f70*/  FFMA.FTZ R6, R6, R12.reuse, -R55 ;  /* 0x0000000c06067223 */ /* 0x080fe20000010837 */
[----:B------:R-:W-:Y:S01]  /*3f80*/  FFMA.FTZ R7, R7, R12, R50 ;  /* 0x0000000c07077223 */ /* 0x000fe20000010032 */
[--C-:B------:R-:W-:Y:S02]  /*3f90*/  HADD2.F32 R13, -RZ, R15.reuse.H0_H0 ;  /* 0x2000000fff0d7230 */ /* 0x100fe40000004100 */
[----:B------:R-:W-:Y:S01]  /*3fa0*/  HADD2.F32 R15, -RZ, R15.H1_H1 ;  /* 0x3000000fff0f7230 */ /* 0x000fe20000004100 */
[----:B------:R-:W-:Y:S01]  /*3fb0*/  F2FP.F16.F32.PACK_AB R9, R9, R6 ;  /* 0x000000060909723e */ /* 0x000fe200000000ff */
[----:B------:R-:W-:Y:S02]  /*3fc0*/  HADD2.F32 R12, -RZ, R11.H0_H0 ;  /* 0x2000000bff0c7230 */ /* 0x000fe40000004100 */
[----:B------:R-:W-:-:S02]  /*3fd0*/  HADD2.F32 R52, -RZ, R54.H0_H0 ;  /* 0x20000036ff347230 */ /* 0x000fc40000004100 */
[----:B------:R-:W-:Y:S02]  /*3fe0*/  HADD2.F32 R49, -RZ, R57.H0_H0 ;  /* 0x20000039ff317230 */ /* 0x000fe40000004100 */
[----:B------:R-:W-:Y:S02]  /*3ff0*/  HADD2.F32 R11, -RZ, R11.H1_H1 ;  /* 0x3000000bff0b7230 */ /* 0x000fe40000004100 */
[----:B------:R-:W-:Y:S02]  /*4000*/  HADD2.F32 R50, -RZ, R56.H0_H0 ;  /* 0x20000038ff327230 */ /* 0x000fe40000004100 */
[-C--:B------:R-:W-:Y:S01]  /*4010*/  FMUL.FTZ R56, R15, R52.reuse ;  /* 0x000000340f387220 */ /* 0x080fe20000410000 */
[-C--:B------:R-:W-:Y:S01]  /*4020*/  FMUL.FTZ R55, R13, R49.reuse ;  /* 0x000000310d377220 */ /* 0x080fe20000410000 */
[C---:B------:R-:W-:Y:S01]  /*4030*/  FMUL.FTZ R52, R11.reuse, R52 ;  /* 0x000000340b347220 */ /* 0x040fe20000410000 */
[C---:B------:R-:W-:Y:S01]  /*4040*/  FMUL.FTZ R54, R12.reuse, R49 ;  /* 0x000000310c367220 */ /* 0x040fe20000410000 */
[-C--:B------:R-:W-:Y:S01]  /*4050*/  FFMA.FTZ R56, R11, R50.reuse, -R56 ;  /* 0x000000320b387223 */ /* 0x080fe20000010838 */
[----:B------:R-:W-:Y:S01]  /*4060*/  FFMA.FTZ R55, R12, R31, -R55 ;  /* 0x0000001f0c377223 */ /* 0x000fe20000010837 */
[----:B------:R-:W-:Y:S01]  /*4070*/  FFMA.FTZ R57, R15, R50, R52 ;  /* 0x000000320f397223 */ /* 0x000fe20000010034 */
[----:B------:R-:W-:-:S02]  /*4080*/  HADD2.F32 R15, -RZ, R58.H1_H1 ;  /* 0x3000003aff0f7230 */ /* 0x000fc40000004100 */
[----:B------:R-:W-:Y:S01]  /*4090*/  FFMA.FTZ R54, R13, R31, R54 ;  /* 0x0000001f0d367223 */ /* 0x000fe20000010036 */
[----:B------:R-:W-:Y:S02]  /*40a0*/  HADD2.F32 R12, -RZ, R30.H0_H0 ;  /* 0x2000001eff0c7230 */ /* 0x000fe40000004100 */
[----:B------:R-:W-:Y:S02]  /*40b0*/  HADD2.F32 R11, -RZ, R29.H0_H0 ;  /* 0x2000001dff0b7230 */ /* 0x000fe40000004100 */
[----:B------:R-:W-:Y:S02]  /*40c0*/  HADD2.F32 R13, -RZ, R60.H0_H0 ;  /* 0x2000003cff0d7230 */ /* 0x000fe40000004100 */
[-C--:B------:R-:W-:Y:S01]  /*40d0*/  FMUL.FTZ R50, R12, R15.reuse ;  /* 0x0000000f0c327220 */ /* 0x080fe20000410000 */
[----:B------:R-:W-:Y:S02]  /*40e0*/  HADD2.F32 R28, -RZ, R28.H0_H0 ;  /* 0x2000001cff1c7230 */ /* 0x000fe40000004100 */
[----:B------:R-:W-:Y:S01]  /*40f0*/  FMUL.FTZ R15, R11, R15 ;  /* 0x0000000f0b0f7220 */ /* 0x000fe20000410000 */
[----:B------:R-:W-:-:S02]  /*4100*/  HADD2.F32 R30, -RZ, R30.H1_H1 ;  /* 0x3000001eff1e7230 */ /* 0x000fc40000004100 */
[-C--:B------:R-:W-:Y:S01]  /*4110*/  FFMA.FTZ R50, R11, R13.reuse, -R50 ;  /* 0x0000000d0b327223 */ /* 0x080fe20000010832 */
[----:B------:R-:W-:Y:S02]  /*4120*/  HADD2.F32 R29, -RZ, R29.H1_H1 ;  /* 0x3000001dff1d7230 */ /* 0x000fe40000004100 */
[----:B------:R-:W-:Y:S01]  /*4130*/  FFMA.FTZ R31, R12, R13, R15 ;  /* 0x0000000d0c1f7223 */ /* 0x000fe2000001000f */
[----:B------:R-:W-:Y:S02]  /*4140*/  HADD2.F32 R48, -RZ, R48.H0_H0 ;  /* 0x20000030ff307230 */ /* 0x000fe40000004100 */
[-C--:B------:R-:W-:Y:S01]  /*4150*/  FMUL.FTZ R52, R30, R28.reuse ;  /* 0x0000001c1e347220 */ /* 0x080fe20000410000 */
[----:B------:R-:W-:Y:S02]  /*4160*/  HADD2.F32 R15, -RZ, R5.H0_H0 ;  /* 0x20000005ff0f7230 */ /* 0x000fe40000004100 */
[----:B------:R-:W-:Y:S01]  /*4170*/  FMUL.FTZ R49, R29, R28 ;  /* 0x0000001c1d317220 */ /* 0x000fe20000410000 */
[----:B------:R-:W-:-:S02]  /*4180*/  HADD2.F32 R11, -RZ, R14.H0_H0 ;  /* 0x2000000eff0b7230 */ /* 0x000fc40000004100 */
[-C--:B------:R-:W-:Y:S01]  /*4190*/  FFMA.FTZ R29, R29, R48.reuse, -R52 ;  /* 0x000000301d1d7223 */ /* 0x080fe20000010834 */
[----:B------:R-:W-:Y:S02]  /*41a0*/  HADD2.F32 R28, -RZ, R58.H0_H0 ;  /* 0x2000003aff1c7230 */ /* 0x000fe40000004100 */
[----:B------:R-:W-:Y:S01]  /*41b0*/  FFMA.FTZ R30, R30, R48, R49 ;  /* 0x000000301e1e7223 */ /* 0x000fe20000010031 */
[----:B------:R-:W-:Y:S01]  /*41c0*/  HADD2.F32 R5, -RZ, R10.H0_H0 ;  /* 0x2000000aff057230 */ /* 0x000fe20000004100 */
[----:B------:R-:W-:Y:S01]  /*41d0*/  F2FP.F16.F32.PACK_AB R54, R57, R54 ;  /* 0x000000363936723e */ /* 0x000fe200000000ff */
[----:B------:R-:W-:Y:S02]  /*41e0*/  HADD2.F32 R14, -RZ, R14.H1_H1 ;  /* 0x3000000eff0e7230 */ /* 0x000fe40000004100 */
[----:B------:R-:W-:Y:S02]  /*41f0*/  HADD2.F32 R10, -RZ, R10.H1_H1 ;  /* 0x3000000aff0a7230 */ /* 0x000fe40000004100 */
[----:B------:R-:W-:-:S02]  /*4200*/  HADD2.F32 R13, -RZ, R4.H0_H0 ;  /* 0x20000004ff0d7230 */ /* 0x000fc40000004100 */
[-C--:B------:R-:W-:Y:S01]  /*4210*/  FMUL.FTZ R4, R11, R28.reuse ;  /* 0x0000001c0b047220 */ /* 0x080fe20000410000 */
[----:B------:R-:W-:Y:S02]  /*4220*/  HADD2.F32 R12, -RZ, R59.H0_H0 ;  /* 0x2000003bff0c7230 */ /* 0x000fe40000004100 */
[-C--:B------:R-:W-:Y:S01]  /*4230*/  FMUL.FTZ R49, R14, R15.reuse ;  /* 0x0000000f0e317220 */ /* 0x080fe20000410000 */
[C---:B------:R-:W-:Y:S01]  /*4240*/  FMUL.FTZ R28, R5.reuse, R28 ;  /* 0x0000001c051c7220 */ /* 0x040fe20000410000 */
[----:B------:R-:W-:Y:S01]  /*4250*/  FMUL.FTZ R15, R10, R15 ;  /* 0x0000000f0a0f7220 */ /* 0x000fe20000410000 */
[-C--:B------:R-:W-:Y:S02]  /*4260*/  FFMA.FTZ R4, R5, R12.reuse, -R4 ;  /* 0x0000000c05047223 */ /* 0x080fe40000010804 */
[----:B------:R-:W-:Y:S01]  /*4270*/  FFMA.FTZ R28, R11, R12, R28 ;  /* 0x0000000c0b1c7223 */ /* 0x000fe2000001001c */
[-C--:B------:R-:W-:Y:S01]  /*4280*/  FFMA.FTZ R15, R14, R13.reuse, R15 ;  /* 0x0000000d0e0f7223 */ /* 0x080fe2000001000f */
[----:B------:R-:W-:Y:S01]  /*4290*/  FFMA.FTZ R49, R10, R13, -R49 ;  /* 0x0000000d0a317223 */ /* 0x000fe20000010831 */
[----:B------:R-:W-:-:S02]  /*42a0*/  F2FP.F16.F32.PACK_AB R13, R8, R7 ;  /* 0x00000007080d723e */ /* 0x000fc400000000ff */
[----:B------:R-:W-:Y:S02]  /*42b0*/  F2FP.F16.F32.PACK_AB R11, R56, R55 ;  /* 0x00000037380b723e */ /* 0x000fe400000000ff */
[----:B------:R-:W-:Y:S01]  /*42c0*/  F2FP.F16.F32.PACK_AB R14, R15, R28 ;  /* 0x0000001c0f0e723e */ /* 0x000fe200000000ff */
[----:B------:R-:W-:Y:S01]  /*42d0*/  IMAD.MOV.U32 R15, RZ, RZ, R54 ;  /* 0x000000ffff0f7224 */ /* 0x000fe200078e0036 */
[----:B------:R-:W-:Y:S02]  /*42e0*/  F2FP.F16.F32.PACK_AB R8, R29, R50 ;  /* 0x000000321d08723e */ /* 0x000fe400000000ff */
[----:B------:R-:W-:Y:S02]  /*42f0*/  F2FP.F16.F32.PACK_AB R12, R30, R31 ;  /* 0x0000001f1e0c723e */ /* 0x000fe400000000ff */
[----:B------:R-:W-:-:S07]  /*4300*/  F2FP.F16.F32.PACK_AB R10, R49, R4 ;  /* 0x00000004310a723e */ /* 0x000fce00000000ff */
.L_x_3506:
[----:B------:R-:W-:Y:S05]  /*4310*/  BSYNC B1 ;  /* 0x0000000000017941 */ /* 0x000fea0003800000 */
.L_x_3505:
[----:B-1----:R1:W-:Y:S01]  /*4320*/  ST.E.128 desc[UR36][R36.64], R8 ;  /* 0x0000000824007985 */ /* 0x0023e2000c101d24 */
[----:B------:R-:W-:-:S13]  /*4330*/  ISETP.GE.AND P0, PT, R47, R53, PT ;  /* 0x000000352f00720c */ /* 0x000fda0003f06270 */
[----:B------:R-:W-:Y:S05]  /*4340*/  @P0 BRA `(.L_x_3494) ;  /* 0x0000000000e00947 */ /* 0x000fea0003800000 */
[----:B------:R-:W-:-:S05]  /*4350*/  IMAD.WIDE R20, R47, 0x2, R20 ;  /* 0x000000022f147825 */ /* 0x000fca00078e0214 */
[----:B---3--:R3:W-:Y:S01]  /*4360*/  ST.E.128 desc[UR36][R20.64], R12 ;  /* 0x0000000c14007985 */ /* 0x0087e2000c101d24 */
[----:B------:R-:W-:Y:S05]  /*4370*/  BRA `(.L_x_3494) ;  /* 0x0000000000d47947 */ /* 0x000fea0003800000 */
.L_x_3486:
[----:B------:R-:W-:-:S06]  /*4380*/  UISETP.NE.AND UP0, UPT, UR38, URZ, UPT ;  /* 0x0000003f2600728c */ /* 0x000fcc000bf05270 */
[----:B------:R-:W-:-:S13]  /*4390*/  PLOP3.LUT P3, PT, PT, PT, UP0, 0x80, 0x0 ;  /* 0x000000000000781c */ /* 0x000fda0003f6f008 */
[----:B------:R-:W-:Y:S05]  /*43a0*/  @P3 BRA `(.L_x_3507) ;  /* 0x0000000000043947 */ /* 0x000fea0003800000 */
[----:B------:R-:W-:Y:S01]  /*43b0*/  BPT.TRAP 0x1 ;  /* 0x000000040000795c */ /* 0x000fe20000300000 */
.L_x_3507:
[----:B------:R-:W-:Y:S01]  /*43c0*/  IMAD R40, R156, 0x8, R2 ;  /* 0x000000089c287824 */ /* 0x000fe200078e0202 */
[----:B------:R-:W-:Y:S01]  /*43d0*/  SHF.L.U32 R51, R158, 0x1f, RZ ;  /* 0x0000001f9e337819 */ /* 0x000fe200000006ff */
[----:B------:R-:W-:Y:S01]  /*43e0*/  BSSY B1, `(.L_x_3508) ;  /* 0x0000004000017945 */ /* 0x000fe20003800000 */
[----:B------:R-:W-:Y:S02]  /*43f0*/  SHF.R.S32.HI R44, RZ, 0x1f, R43 ;  /* 0x0000001fff2c7819 */ /* 0x000fe4000001142b */
[----:B------:R-:W0:Y:S02]  /*4400*/  SYNCS.PHASECHK.TRANS64.TRYWAIT P0, [R40+URZ+0x38890], R51 ;  /* 0x03889033280075a7 */ /* 0x000e24000800017f */
[----:B0-----:R-:W-:Y:S05]  /*4410*/  @!P0 BRA `(.L_x_3509) ;  /* 0x00000350001c8947 */ /* 0x001fea0003800000 */
.L_x_3865:
[----:B------:R-:W-:Y:S05]  /*4420*/  BSYNC B1 ;  /* 0x0000000000017941 */ /* 0x000fea0003800000 */
.L_x_3508:
        /* <DEDUP_REMOVED lines=24> */
.L_x_3869:
[----:B------:R-:W-:Y:S05]  /*45b0*/  @!P0 BRA `(.L_x_3494) ;  /* 0x0000000000448947 */ /* 0x000fea0003800000 */
[----:B------:R-:W-:Y:S02]  /*45c0*/  ULDC UR4, c[0x0][0x2f4] ;  /* 0x0000bd0000047ab9 */ /* 0x000fe40000000800 */
[----:B------:R-:W-:-:S13]  /*45d0*/  ISETP.GE.AND P4, PT, R16, UR4, PT ;  /* 0x0000000410007c0c */ /* 0x000fda000bf86270 */
[----:B-1----:R-:W1:Y:S01]  /*45e0*/  @!P4 LDS.128 R4, [R48+0x22400] ;  /* 0x022400003004c984 */ /* 0x002e620000000c00 */
[----:B---3--:R-:W-:-:S04]  /*45f0*/  @!P4 LEA R8, P0, R16, R14, 0x1 ;  /* 0x0000000e1008c211 */ /* 0x008fc800078008ff */
[----:B--2---:R-:W-:Y:S02]  /*4600*/  @!P4 LEA.HI.X R9, R16, R21, R17, 0x1, P0 ;  /* 0x000000151009c211 */ /* 0x004fe400000f0c11 */
[----:B------:R-:W-:-:S03]  /*4610*/  ISETP.GE.AND P0, PT, R19, UR4, PT ;  /* 0x0000000413007c0c */ /* 0x000fc6000bf06270 */
[----:B-1----:R4:W-:Y:S10]  /*4620*/  @!P4 ST.E.128 desc[UR36][R8.64], R4 ;  /* 0x000000040800c985 */ /* 0x0029f4000c101d24 */
        /* <DEDUP_REMOVED lines=8> */
[----:B------:R-:W1:Y:S04]  /*46b0*/  LDS.128 R4, [R5+0x22400] ;  /* 0x0224000005047984 */ /* 0x000e680000000c00 */
[----:B-1----:R1:W-:Y:S02]  /*46c0*/  ST.E.128 desc[UR36][R8.64], R4 ;  /* 0x0000000408007985 */ /* 0x0023e4000c101d24 */
.L_x_3494:
[----:B------:R-:W-:Y:S05]  /*46d0*/  BSYNC B0 ;  /* 0x0000000000007941 */ /* 0x000fea0003800000 */
.L_x_3485:
[----:B-1--4-:R-:W1:Y:S01]  /*46e0*/  S2R R4, SR_TID.X ;  /* 0x0000000000047919 */ /* 0x012e620000002100 */
[----:B------:R-:W-:Y:S01]  /*46f0*/  @!PT LDS RZ, [RZ] ;  /* 0x00000000fffff984 */ /* 0x000fe20000000800 */
[----:B------:R-:W-:Y:S01]  /*4700*/  @!PT LDS RZ, [RZ] ;  /* 0x00000000fffff984 */ /* 0x000fe20000000800 */
[----:B------:R-:W-:Y:S01]  /*4710*/  @!PT LDS RZ, [RZ] ;  /* 0x00000000fffff984 */ /* 0x000fe20000000800 */
[----:B------:R-:W-:Y:S01]  /*4720*/  @!PT LDS RZ, [RZ] ;  /* 0x00000000fffff984 */ /* 0x000fe20000000800 */
[----:B------:R4:W-:Y:S06]  /*4730*/  MEMBAR.ALL.CTA ;  /* 0x0000000000007992 */ /* 0x0009ec0000008000 */
[----:B----4-:R-:W4:Y:S01]  /*4740*/  FENCE.VIEW.ASYNC.S ;  /* 0x00000000000073c6 */ /* 0x010f220000000000 */
[----:B------:R-:W-:Y:S05]  /*4750*/  WARPSYNC.ALL ;  /* 0x0000000000007948 */ /* 0x000fea0003800000 */
[----:B------:R-:W-:Y:S01]  /*4760*/  BSSY B0, `(.L_x_3511) ;  /* 0x000000a000007945 */ /* 0x000fe20003800000 */
[----:B-1----:R-:W-:-:S02]  /*4770*/  SHF.R.U32.HI R5, RZ, 0x7, R4 ;  /* 0x00000007ff057819 */ /* 0x002fc40000011604 */
[----:B------:R-:W-:-:S03]  /*4780*/  LOP3.LUT P0, RZ, R4, 0x7f, RZ, 0xc0, !PT ;  /* 0x0000007f04ff7812 */ /* 0x000fc6000780c0ff */
[----:B------:R-:W-:-:S10]  /*4790*/  VIADD R10, R5, 0x8 ;  /* 0x00000008050a7836 */ /* 0x000fd40000000000 */
[----:B------:R-:W-:-:S05]  /*47a0*/  @!P0 VIADD R4, R40, 0x388a0 ;  /* 0x000388a028048836 */ /* 0x000fca0000000000 */
[----:B------:R-:W-:Y:S01]  /*47b0*/  @!P0 PRMT R4, RZ, 0x654, R4 ;  /* 0x00000654ff048816 */ /* 0x000fe20000000004 */
[----:B----4-:R1:W-:Y:S06]  /*47c0*/  BAR.SYNC.DEFER_BLOCKING R10, 0x80 ;  /* 0x0002000a0000751d */ /* 0x0103ec0000010000 */
[----:B------:R1:W-:Y:S01]  /*47d0*/  @!P0 SYNCS.ARRIVE.TRANS64.RED.A1T0 RZ, [R4+URZ], RZ ;  /* 0x000000ff04ff89a7 */ /* 0x0003e2000810043f */
[----:B------:R-:W-:Y:S05]  /*47e0*/  @P3 BRA `(.L_x_3512) ;  /* 0x0000000000043947 */ /* 0x000fea0003800000 */
[----:B------:R-:W-:Y:S01]  /*47f0*/  BPT.TRAP 0x1 ;  /* 0x000000040000795c */ /* 0x000fe20000300000 */
.L_x_3512:
[----:B------:R-:W-:Y:S05]  /*4800*/  BSYNC B0 ;  /* 0x0000000000007941 */ /* 0x000fea0003800000 */
.L_x_3511:
[----:B------:R-:W4:Y:S01]  /*4810*/  SYNCS.PHASECHK.TRANS64.TRYWAIT P3, [R40+URZ+0x388b0], R51 ;  /* 0x0388b033280075a7 */ /* 0x000f22000806017f */
[----:B------:R-:W-:Y:S04]  /*4820*/  BSSY B0, `(.L_x_3513) ;  /* 0x0000002000007945 */ /* 0x000fe80003800000 */
[----:B----4-:R-:W-:Y:S05]  /*4830*/  @!P3 BRA `(.L_x_3514) ;  /* 0x0000034c006cb947 */ /* 0x010fea0003800000 */
.L_x_3870:
[----:B------:R-:W-:Y:S05]  /*4840*/  BSYNC B0 ;  /* 0x0000000000007941 */ /* 0x000fea0003800000 */
.L_x_3513:
[----:B------:R-:W-:Y:S01]  /*4850*/  ULDC.64 UR4, c[0x0][0x328] ;  /* 0x0000ca0000047ab9 */ /* 0x000fe20000000a00 */
[----:B------:R-:W-:Y:S01]  /*4860*/  ULDC.64 UR6, c[0x0][0x318] ;  /* 0x0000c60000067ab9 */ /* 0x000fe20000000a00 */
[----:B------:R-:W-:Y:S01]  /*4870*/  IMAD R44, R44, UR4, RZ ;  /* 0x000000042c2c7c24 */ /* 0x000fe2000f8e02ff */
[----:B------:R-:W-:Y:S01]  /*4880*/  BSSY B0, `(.L_x_3515) ;  /* 0x0000077000007945 */ /* 0x000fe20003800000 */
[----:B-1----:R-:W-:-:S04]  /*4890*/  IMAD.WIDE.U32 R4, R43, UR4, RZ ;  /* 0x000000042b047c25 */ /* 0x002fc8000f8e00ff */
[----:B------:R-:W-:Y:S01]  /*48a0*/  IMAD R43, R43, UR5, R44 ;  /* 0x000000052b2b7c24 */ /* 0x000fe2000f8e022c */
[----:B------:R-:W-:Y:S01]  /*48b0*/  ULDC.64 UR4, c[0x0][0x338] ;  /* 0x0000ce0000047ab9 */ /* 0x000fe20000000a00 */
[----:B------:R-:W-:Y:S02]  /*48c0*/  IMAD R9, R156, 0x8000, R42 ;  /* 0x000080009c097824 */ /* 0x000fe400078e022a */
        /* <DEDUP_REMOVED lines=8> */
[----:B---3--:R-:W-:-:S04]  /*4950*/  LEA R12, P3, R4, UR6, 0x1 ;  /* 0x00000006040c7c11 */ /* 0x008fc8000f8608ff */
[----:B------:R-:W-:Y:S02]  /*4960*/  LEA.HI.X R11, R4, UR7, R11, 0x1, P3 ;  /* 0x00000007040b7c11 */ /* 0x000fe400098f0c0b */
[----:B------:R-:W-:Y:S01]  /*4970*/  ISETP.GT.AND P3, PT, R46, R18, PT ;  /* 0x000000122e00720c */ /* 0x000fe20003f64270 */
[----:B------:R-:W1:Y:S04]  /*4980*/  SHFL.IDX PT, R12, R12, RZ, 0x1c1f ;  /* 0x001c1fff0c0c7589 */ /* 0x000e6800000e0000 */
[----:B------:R-:W3:Y:S08]  /*4990*/  SHFL.IDX PT, R11, R11, RZ, 0x1c1f ;  /* 0x001c1fff0b0b7589 */ /* 0x000ef000000e0000 */
[----:B------:R-:W-:Y:S05]  /*49a0*/  @!P3 BRA `(.L_x_3516) ;  /* 0x000000040090b947 */ /* 0x000fea0003800000 */
[----:B------:R-:W-:Y:S01]  /*49b0*/  ULDC UR4, c[0x0][0x320] ;  /* 0x0000c80000047ab9 */ /* 0x000fe20000000800 */
[C---:B------:R-:W-:Y:S01]  /*49c0*/  IMAD R14, R9.reuse, 0x2, R2 ;  /* 0x00000002090e7824 */ /* 0x040fe200078e0202 */
[C---:B------:R-:W-:Y:S01]  /*49d0*/  ISETP.GE.AND P4, PT, R16.reuse, UR4, PT ;  /* 0x0000000410007c0c */ /* 0x040fe2000bf86270 */
[----:B------:R-:W-:Y:S01]  /*49e0*/  VIADD R13, R9, 0x20 ;  /* 0x00000020090d7836 */ /* 0x000fe20000000000 */
[----:B------:R-:W-:Y:S01]  /*49f0*/  LOP3.LUT P6, RZ, R159, 0x4, RZ, 0xc0, !PT ;  /* 0x000000049fff7812 */ /* 0x000fe200078cc0ff */
[----:B------:R-:W-:Y:S01]  /*4a00*/  VIADD R15, R16, 0x40 ;  /* 0x00000040100f7836 */ /* 0x000fe20000000000 */
[----:B------:R-:W-:-:S09]  /*4a10*/  ISETP.GE.AND P3, PT, R19, UR4, PT ;  /* 0x0000000413007c0c */ /* 0x000fd2000bf66270 */
[----:B------:R-:W5:Y:S01]  /*4a20*/  @!P4 LDS.128 R4, [R14+0x400] ;  /* 0x000400000e04c984 */ /* 0x000f620000000c00 */
[----:B-1----:R-:W-:Y:S01]  /*4a30*/  @!P4 LEA R8, P5, R16, R12, 0x1 ;  /* 0x0000000c1008c211 */ /* 0x002fe200078a08ff */
[----:B------:R-:W-:-:S03]  /*4a40*/  @P6 VIADD R13, R9, 0xffffffe0 ;  /* 0xffffffe0090d6836 */ /* 0x000fc60000000000 */
[----:B---3--:R-:W-:Y:S01]  /*4a50*/  @!P4 LEA.HI.X R9, R16, R11, R17, 0x1, P5 ;  /* 0x0000000b1009c211 */ /* 0x008fe200028f0c11 */
[----:B------:R-:W-:-:S04]  /*4a60*/  IMAD R13, R13, 0x2, R2 ;  /* 0x000000020d0d7824 */ /* 0x000fc800078e0202 */
[----:B-----5:R1:W-:Y:S01]  /*4a70*/  @!P4 ST.E.128 desc[UR36][R8.64], R4 ;  /* 0x000000040800c985 */ /* 0x0203e2000c101d24 */
[----:B------:R-:W-:Y:S01]  /*4a80*/  ISETP.GE.AND P4, PT, R15, UR4, PT ;  /* 0x000000040f007c0c */ /* 0x000fe2000bf86270 */
[----:B------:R-:W-:Y:S02]  /*4a90*/  VIADD R15, R16, 0x60 ;  /* 0x00000060100f7836 */ /* 0x000fe40000000000 */
[----:B------:R-:W3:Y:S01]  /*4aa0*/  @!P3 LDS.128 R4, [R13+0x400] ;  /* 0x000400000d04b984 */ /* 0x000ee20000000c00 */
[----:B-1----:R-:W-:-:S04]  /*4ab0*/  @!P3 LEA R8, P5, R19, R12, 0x1 ;  /* 0x0000000c1308b211 */ /* 0x002fc800078a08ff */
[----:B------:R-:W-:-:S05]  /*4ac0*/  @!P3 LEA.HI.X R9, R19, R11, R164, 0x1, P5 ;  /* 0x0000000b1309b211 */ /* 0x000fca00028f0ca4 */
[----:B---3--:R1:W-:Y:S01]  /*4ad0*/  @!P3 ST.E.128 desc[UR36][R8.64], R4 ;  /* 0x000000040800b985 */ /* 0x0083e2000c101d24 */
[----:B------:R-:W-:Y:S01]  /*4ae0*/  ISETP.GE.AND P3, PT, R15, UR4, PT ;  /* 0x000000040f007c0c */ /* 0x000fe2000bf66270 */
[----:B------:R-:W-:Y:S02]  /*4af0*/  VIADD R15, R16, 0x80 ;  /* 0x00000080100f7836 */ /* 0x000fe40000000000 */
[----:B------:R-:W3:Y:S01]  /*4b00*/  @!P4 LDS.128 R4, [R14+0x2400] ;  /* 0x002400000e04c984 */ /* 0x000ee20000000c00 */
[----:B-1----:R-:W-:-:S05]  /*4b10*/  @!P4 LEA R8, P5, R197, R12, 0x1 ;  /* 0x0000000cc508c211 */ /* 0x002fca00078a08ff */
[----:B------:R-:W-:-:S05]  /*4b20*/  @!P4 IMAD.X R9, R11, 0x1, R198, P5 ;  /* 0x000000010b09c824 */ /* 0x000fca00028e06c6 */
        /* <DEDUP_REMOVED lines=67> */
[----:B------:R-:W-:-:S03]  /*4f60*/  ISETP.GE.AND P3, PT, R15, UR4, PT ;  /* 0x000000040f007c0c */ /* 0x000fc6000bf66270 */
[----:B------:R-:W3:Y:S01]  /*4f70*/  @!P4 LDS.128 R4, [R14+0xe400] ;  /* 0x00e400000e04c984 */ /* 0x000ee20000000c00 */
[----:B-1----:R-:W-:-:S05]  /*4f80*/  @!P4 LEA R8, P5, R183, R12, 0x1 ;  /* 0x0000000cb708c211 */ /* 0x002fca00078a08ff */
[----:B------:R-:W-:-:S05]  /*4f90*/  @!P4 IMAD.X R9, R11, 0x1, R210, P5 ;  /* 0x000000010b09c824 */ /* 0x000fca00028e06d2 */
[----:B---3--:R1:W-:Y:S04]  /*4fa0*/  @!P4 ST.E.128 desc[UR36][R8.64], R4 ;  /* 0x000000040800c985 */ /* 0x0083e8000c101d24 */
[----:B------:R-:W3:Y:S01]  /*4fb0*/  @!P3 LDS.128 R4, [R13+0xe400] ;  /* 0x00e400000d04b984 */ /* 0x000ee20000000c00 */
[----:B-1----:R-:W-:-:S05]  /*4fc0*/  @!P3 LEA R8, P4, R182, R12, 0x1 ;  /* 0x0000000cb608b211 */ /* 0x002fca00078808ff */
[----:B------:R-:W-:-:S05]  /*4fd0*/  @!P3 IMAD.X R9, R11, 0x1, R211, P4 ;  /* 0x000000010b09b824 */ /* 0x000fca00020e06d3 */
[----:B---3--:R1:W-:Y:S03]  /*4fe0*/  @!P3 ST.E.128 desc[UR36][R8.64], R4 ;  /* 0x000000040800b985 */ /* 0x0083e6000c101d24 */
.L_x_3516:
[----:B------:R-:W-:Y:S05]  /*4ff0*/  BSYNC B0 ;  /* 0x0000000000007941 */ /* 0x000fea0003800000 */
.L_x_3515:
[----:B------:R-:W-:Y:S01]  /*5000*/  @!PT LDS RZ, [RZ] ;  /* 0x00000000fffff984 */ /* 0x000fe20000000800 */
[----:B------:R-:W-:Y:S01]  /*5010*/  @!PT LDS RZ, [RZ] ;  /* 0x00000000fffff984 */ /* 0x000fe20000000800 */
[----:B------:R-:W-:Y:S01]  /*5020*/  @!PT LDS RZ, [RZ] ;  /* 0x00000000fffff984 */ /* 0x000fe20000000800 */
[----:B------:R-:W-:Y:S01]  /*5030*/  @!PT LDS RZ, [RZ] ;  /* 0x00000000fffff984 */ /* 0x000fe20000000800 */
[----:B------:R5:W-:Y:S06]  /*5040*/  MEMBAR.ALL.CTA ;  /* 0x0000000000007992 */ /* 0x000bec0000008000 */
[----:B-----5:R-:W5:Y:S01]  /*5050*/  FENCE.VIEW.ASYNC.S ;  /* 0x00000000000073c6 */ /* 0x020f620000000000 */
[----:B------:R-:W-:Y:S02]  /*5060*/  VIADD R156, R156, 0x1 ;  /* 0x000000019c9c7836 */ /* 0x000fe40000000000 */
[----:B0---4-:R-:W-:Y:S01]  /*5070*/  @!P0 VIADD R40, R40, 0x388c0 ;  /* 0x000388c028288836 */ /* 0x011fe20000000000 */
[----:B-----5:R0:W-:Y:S02]  /*5080*/  BAR.SYNC.DEFER_BLOCKING R10, 0x80 ;  /* 0x0002000a0000751d */ /* 0x0201e40000010000 */
[----:B------:R-:W-:-:S02]  /*5090*/  ISETP.NE.AND P3, PT, R156, 0x2, PT ;  /* 0x000000029c00780c */ /* 0x000fc40003f65270 */
[----:B------:R-:W-:Y:S02]  /*50a0*/  @!P0 PRMT R40, RZ, 0x654, R40 ;  /* 0x00000654ff288816 */ /* 0x000fe40000000028 */
[----:B-1----:R-:W-:Y:S02]  /*50b0*/  SEL R5, RZ, 0x1, P3 ;  /* 0x00000001ff057807 */ /* 0x002fe40001800000 */
[----:B------:R-:W-:Y:S02]  /*50c0*/  SEL R156, R156, RZ, P3 ;  /* 0x000000ff9c9c7207 */ /* 0x000fe40001800000 */
[----:B------:R-:W-:Y:S01]  /*50d0*/  LOP3.LUT R158, R158, R5, RZ, 0x3c, !PT ;  /* 0x000000059e9e7212 */ /* 0x000fe200078e3cff */
[----:B------:R0:W-:Y:S01]  /*50e0*/  @!P0 SYNCS.ARRIVE.TRANS64.RED.A1T0 RZ, [R40+URZ], RZ ;  /* 0x000000ff28ff89a7 */ /* 0x0001e2000810043f */
[----:B------:R-:W-:Y:S01]  /*50f0*/  PLOP3.LUT P0, PT, PT, PT, PT, 0x8, 0x0 ;  /* 0x000000000000781c */ /* 0x000fe20003f0e170 */
[----:B------:R-:W-:-:S12]  /*5100*/  @P2 BRA `(.L_x_3517) ;  /* 0xffffffd400b82947 */ /* 0x000fd8000383ffff */
.L_x_3480:
[----:B------:R-:W1:Y:S01]  /*5110*/  LDC R0, c[0x0][0xa80] ;  /* 0x0002a000ff007b82 */ /* 0x000e620000000800 */
[----:B------:R4:W-:Y:S01]  /*5120*/  STL.128 [R1+0x1e0], RZ ;  /* 0x0001e0ff01007387 */ /* 0x0009e20000100c00 */
[----:B------:R-:W-:Y:S01]  /*5130*/  BSSY B0, `(.L_x_3518) ;  /* 0x0000027000007945 */ /* 0x000fe20003800000 */
[----:B------:R-:W-:Y:S02]  /*5140*/  IMAD.U32 R37, RZ, RZ, UR39 ;  /* 0x00000027ff257e24 */ /* 0x000fe4000f8e00ff */
[----:B------:R4:W-:Y:S04]  /*5150*/  STL.128 [R1+0x1f0], RZ ;  /* 0x0001f0ff01007387 */ /* 0x0009e80000100c00 */
[----:B------:R4:W-:Y:S04]  /*5160*/  STL.128 [R1+0x210], RZ ;  /* 0x000210ff01007387 */ /* 0x0009e80000100c00 */
[----:B------:R4:W-:Y:S04]  /*5170*/  STL.128 [R1+0x220], RZ ;  /* 0x000220ff01007387 */ /* 0x0009e80000100c00 */
[----:B------:R4:W-:Y:S04]  /*5180*/  STL.128 [R1+0x230], RZ ;  /* 0x000230ff01007387 */ /* 0x0009e80000100c00 */
[----:B------:R4:W-:Y:S04]  /*5190*/  STL.128 [R1+0x240], RZ ;  /* 0x000240ff01007387 */ /* 0x0009e80000100c00 */
[----:B-1----:R4:W-:Y:S04]  /*51a0*/  STL [R1+0x200], R0 ;  /* 0x0002000001007387 */ /* 0x0029e80000100800 */
        /* <DEDUP_REMOVED lines=28> */
[----:B------:R-:W-:Y:S05]  /*5370*/  @P0 BRA `(.L_x_3519) ;  /* 0x0000000000080947 */ /* 0x000fea0003800000 */
[----:B------:R-:W1:Y:S02]  /*5380*/  FENCE.VIEW.ASYNC.G ;  /* 0x00000000000073c6 */ /* 0x000e640000000100 */
[----:B-1----:R-:W-:Y:S06]  /*5390*/  BAR.ARV 0xc, 0x180 ;  /* 0x0306000000007b1d */ /* 0x002fec0000002000 */
.L_x_3519:
[----:B------:R-:W-:Y:S05]  /*53a0*/  BSYNC B0 ;  /* 0x0000000000007941 */ /* 0x000fea0003800000 */
.L_x_3518:
[----:B------:R-:W-:Y:S01]  /*53b0*/  UISETP.NE.AND UP0, UPT, UR38, 0x1, UPT ;  /* 0x000000012600788c */ /* 0x000fe2000bf05270 */
[----:B------:R-:W-:Y:S01]  /*53c0*/  IMAD.U32 R32, RZ, RZ, UR39 ;  /* 0x00000027ff207e24 */ /* 0x000fe2000f8e00ff */
[----:B------:R-:W-:Y:S01]  /*53d0*/  IADD3 R37, P0, R37, 0x1e0, RZ ;  /* 0x000001e025257810 */ /* 0x000fe20007f1e0ff */
[----:B------:R-:W-:Y:S03]  /*53e0*/  BSSY B7, `(.L_x_3520) ;  /* 0x000254d000077945 */ /* 0x000fe60003800000 */
[----:B------:R-:W-:Y:S01]  /*53f0*/  PLOP3.LUT P2, PT, PT, PT, UP0, 0x80, 0x0 ;  /* 0x000000000000781c */ /* 0x000fe20003f4f008 */
[----:B------:R-:W-:Y:S01]  /*5400*/  IMAD.X R38, RZ, RZ, UR42, P0 ;  /* 0x0000002aff267e24 */ /* 0x000fe200080e06ff */
[----:B------:R-:W-:-:S05]  /*5410*/  IADD3 R32, P1, R32, 0x210, RZ ;  /* 0x0000021020207810 */ /* 0x000fca0007f3e0ff */
[----:B------:R-:W-:-:S06]  /*5420*/  IMAD.X R31, RZ, RZ, UR42, P1 ;  /* 0x0000002aff1f7e24 */ /* 0x000fcc00088e06ff */
[----:B------:R-:W-:Y:S05]  /*5430*/  @!P2 BRA `(.L_x_3521) ;  /* 0x0000008000b8a947 */ /* 0x000fea0003800000 */
[----:B----4-:R-:W1:Y:S01]  /*5440*/  LDC R0, c[0x0][0x448] ;  /* 0x00011200ff007b82 */ /* 0x010e620000000800 */
[----:B------:R-:W-:-:S07]  /*5450*/  VIADD R3, R181, 0x3f ;  /* 0x0000003fb5037836 */ /* 0x000fce0000000000 */
[----:B------:R-:W4:Y:S01]  /*5460*/  LDC.64 R4, c[0x0][0xad8] ;  /* 0x0002b600ff047b82 */ /* 0x000f220000000a00 */
[----:B-1----:R-:W-:Y:S02]  /*5470*/  ISETP.NE.AND P1, PT, R0, 0x1, PT ;  /* 0x000000010000780c */ /* 0x002fe40003f25270 */
[----:B----4-:R-:W-:-:S11]  /*5480*/  ISETP.GE.AND P2, PT, R5, 0x1, PT ;  /* 0x000000010500780c */ /* 0x010fd60003f46270 */
[----:B------:R-:W1:Y:S08]  /*5490*/  @P1 LDC R0, c[0x0][0x44c] ;  /* 0x00011300ff001b82 */ /* 0x000e700000000800 */
[----:B------:R-:W4:Y:S01]  /*54a0*/  @P1 LDC R7, c[0x0][0x450] ;  /* 0x00011400ff071b82 */ /* 0x000f220000000800 */
[----:B-1----:R-:W-:-:S05]  /*54b0*/  @P1 IMAD.HI.U32 R0, R3, R0, RZ ;  /* 0x0000000003001227 */ /* 0x002fca00078e00ff */
[----:B----4-:R-:W-:-:S05]  /*54c0*/  @P1 SHF.R.U32.HI R3, RZ, R7, R0 ;  /* 0x00000007ff031219 */ /* 0x010fca0000011600 */
        /* <DEDUP_REMOVED lines=9> */
[----:B------:R-:W1:Y:S02]  /*5560*/  @P0 LDC.64 R6, c[0x0][0xae0] ;  /* 0x0002b800ff060b82 */ /* 0x000e640000000a00 */
[----:B-1----:R-:W-:-:S05]  /*5570*/  @P0 IMAD.HI.U32 R6, R3, R6, RZ ;  /* 0x0000000603060227 */ /* 0x002fca00078e00ff */
[----:B------:R-:W-:-:S04]  /*5580*/  @P0 SHF.R.U32.HI R3, RZ, R7, R6 ;  /* 0x00000007ff030219 */ /* 0x000fc80000011606 */
[----:B------:R-:W-:Y:S01]  /*5590*/  LOP3.LUT R0, RZ, R3, RZ, 0x33, !PT ;  /* 0x00000003ff007212 */ /* 0x000fe200078e33ff */
[----:B------:R-:W-:Y:S06]  /*55a0*/  BRA `(.L_x_3525) ;  /* 0x0000000000107947 */ /* 0x000fec0003800000 */
.L_x_3524:
[----:B------:R-:W-:-:S13]  /*55b0*/  ISETP.NE.AND P0, PT, R5, 0x1, PT ;  /* 0x000000010500780c */ /* 0x000fda0003f05270 */
[----:B------:R-:W1:Y:S02]  /*55c0*/  @P0 LDC.64 R6, c[0x0][0xae0] ;  /* 0x0002b800ff060b82 */ /* 0x000e640000000a00 */
[----:B-1----:R-:W-:-:S05]  /*55d0*/  @P0 IMAD.HI.U32 R6, R0, R6, RZ ;  /* 0x0000000600060227 */ /* 0x002fca00078e00ff */
[----:B------:R-:W-:-:S07]  /*55e0*/  @P0 SHF.R.U32.HI R0, RZ, R7, R6 ;  /* 0x00000007ff000219 */ /* 0x000fce0000011606 */
.L_x_3525:
[----:B------:R-:W-:Y:S05]  /*55f0*/  BSYNC B0 ;  /* 0x0000000000007941 */ /* 0x000fea0003800000 */
.L_x_3523:
[----:B------:R-:W-:-:S05]  /*5600*/  IMAD R3, R0, R5, R5 ;  /* 0x0000000500037224 */ /* 0x000fca00078e0205 */
[----:B------:R-:W-:-:S07]  /*5610*/  VIMNMX R4, R4, R3, PT ;  /* 0x0000000304047248 */ /* 0x000fce0003fe0100 */
.L_x_3522:
[----:B------:R-:W1:Y:S01]  /*5620*/  @P1 LDC R0, c[0x0][0x44c] ;  /* 0x00011300ff001b82 */ /* 0x000e620000000800 */
[----:B------:R-:W-:Y:S01]  /*5630*/  VIADD R4, R4, 0x3f ;  /* 0x0000003f04047836 */ /* 0x000fe20000000000 */
[----:B------:R-:W-:Y:S01]  /*5640*/  ULDC UR4, c[0x0][0xad4] ;  /* 0x0002b50000047ab9 */ /* 0x000fe20000000800 */
[----:B------:R-:W-:-:S03]  /*5650*/  IMAD.MOV.U32 R7, RZ, RZ, R181 ;  /* 0x000000ffff077224 */ /* 0x000fc600078e00b5 */
[----:B------:R-:W-:Y:S02]  /*5660*/  SHF.R.S32.HI R3, RZ, 0x1f, R4 ;  /* 0x0000001fff037819 */ /* 0x000fe40000011404 */
[----:B------:R-:W4:Y:S02]  /*5670*/  @P1 LDC R9, c[0x0][0x450] ;  /* 0x00011400ff091b82 */ /* 0x000f240000000800 */
[----:B------:R-:W-:-:S04]  /*5680*/  LEA.HI R3, R3, R4, RZ, 0x6 ;  /* 0x0000000403037211 */ /* 0x000fc800078f30ff */
[----:B------:R-:W-:-:S04]  /*5690*/  SHF.R.S32.HI R3, RZ, 0x6, R3 ;  /* 0x00000006ff037819 */ /* 0x000fc80000011403 */
[----:B------:R-:W-:Y:S01]  /*56a0*/  VIMNMX R12, R26, R3, PT ;  /* 0x000000031a0c7248 */ /* 0x000fe20003fe0100 */
[----:B-1----:R-:W-:-:S05]  /*56b0*/  @P1 IMAD.HI.U32 R0, R181, R0, RZ ;  /* 0x00000000b5001227 */ /* 0x002fca00078e00ff */
[----:B----4-:R-:W-:-:S05]  /*56c0*/  @P1 SHF.R.U32.HI R7, RZ, R9, R0 ;  /* 0x00000009ff071219 */ /* 0x010fca0000011600 */
        /* <DEDUP_REMOVED lines=8> */
[----:B------:R-:W1:Y:S02]  /*5750*/  @P0 LDC.64 R6, c[0x0][0xae0] ;  /* 0x0002b800ff060b82 */ /* 0x000e640000000a00 */
[----:B-1----:R-:W-:-:S05]  /*5760*/  @P0 IMAD.HI.U32 R6, R3, R6, RZ ;  /* 0x0000000603060227 */ /* 0x002fca00078e00ff */
[----:B------:R-:W-:-:S04]  /*5770*/  @P0 SHF.R.U32.HI R3, RZ, R7, R6 ;  /* 0x00000007ff030219 */ /* 0x000fc80000011606 */
[----:B------:R-:W-:Y:S01]  /*5780*/  LOP3.LUT R190, RZ, R3, RZ, 0x33, !PT ;  /* 0x00000003ffbe7212 */ /* 0x000fe200078e33ff */
[----:B------:R-:W-:Y:S06]  /*5790*/  BRA `(.L_x_3529) ;  /* 0x0000000000107947 */ /* 0x000fec0003800000 */
.L_x_3528:
[----:B------:R-:W-:-:S13]  /*57a0*/  ISETP.NE.AND P0, PT, R5, 0x1, PT ;  /* 0x000000010500780c */ /* 0x000fda0003f05270 */
[----:B------:R-:W1:Y:S02]  /*57b0*/  @P0 LDC.64 R6, c[0x0][0xae0] ;  /* 0x0002b800ff060b82 */ /* 0x000e640000000a00 */
[----:B-1----:R-:W-:-:S05]  /*57c0*/  @P0 IMAD.HI.U32 R6, R190, R6, RZ ;  /* 0x00000006be060227 */ /* 0x002fca00078e00ff */
[----:B------:R-:W-:-:S07]  /*57d0*/  @P0 SHF.R.U32.HI R190, RZ, R7, R6 ;  /* 0x00000007ffbe0219 */ /* 0x000fce0000011606 */
.L_x_3529:
[----:B------:R-:W-:Y:S05]  /*57e0*/  BSYNC B0 ;  /* 0x0000000000007941 */ /* 0x000fea0003800000 */
.L_x_3527:
[----:B------:R-:W-:-:S05]  /*57f0*/  IMAD R5, R190, R5, RZ ;  /* 0x00000005be057224 */ /* 0x000fca00078e02ff */
[----:B------:R-:W-:-:S07]  /*5800*/  VIMNMX R0, R0, R5, !PT ;  /* 0x0000000500007248 */ /* 0x000fce0007fe0100 */
.L_x_3526:
        /* <DEDUP_REMOVED lines=8> */
[----:B------:R-:W-:Y:S01]  /*5890*/  ISETP.NE.AND P0, PT, R213, RZ, PT ;  /* 0x000000ffd500720c */ /* 0x000fe20003f05270 */
[----:B------:R-:W-:-:S03]  /*58a0*/  ULDC UR4, c[0x0][0xae8] ;  /* 0x0002ba0000047ab9 */ /* 0x000fc60000000800 */
[----:B---3--:R-:W-:-:S04]  /*58b0*/  SEL R11, R213, UR4, P0 ;  /* 0x00000004d50b7c07 */ /* 0x008fc80008000000 */
[-C--:B------:R-:W-:Y:S02]  /*58c0*/  IABS R6, R11.reuse ;  /* 0x0000000b00067213 */ /* 0x080fe40000000000 */
[----:B------:R-:W-:Y:S02]  /*58d0*/  IADD3 R0, R11, -0x1, R12 ;  /* 0xffffffff0b007810 */ /* 0x000fe40007ffe00c */
[----:B------:R-:W1:Y:S01]  /*58e0*/  I2F.RP R3, R6 ;  /* 0x0000000600037306 */ /* 0x000e620000209400 */
[----:B0-----:R-:W-:Y:S02]  /*58f0*/  IABS R10, R11 ;  /* 0x0000000b000a7213 */ /* 0x001fe40000000000 */
[----:B------:R-:W-:-:S05]  /*5900*/  IMAD.IADD R0, R0, 0x1, -R9 ;  /* 0x0000000100007824 */ /* 0x000fca00078e0a09 */
[----:B------:R-:W-:Y:S02]  /*5910*/  IABS R8, R0 ;  /* 0x0000000000087213 */ /* 0x000fe40000000000 */
[----:B------:R-:W-:-:S04]  /*5920*/  LOP3.LUT R0, R0, R11, RZ, 0x3c, !PT ;  /* 0x0000000b00007212 */ /* 0x000fc800078e3cff */
[----:B------:R-:W-:Y:S01]  /*5930*/  ISETP.GE.AND P2, PT, R0, RZ, PT ;  /* 0x000000ff0000720c */ /* 0x000fe20003f46270 */
[----:B-1----:R-:W0:Y:S02]  /*5940*/  MUFU.RCP R3, R3 ;  /* 0x0000000300037308 */ /* 0x002e240000001000 */
        /* <DEDUP_REMOVED lines=19> */
.L_x_3531:
[----:B------:R-:W-:Y:S05]  /*5a80*/  BSYNC B0 ;  /* 0x0000000000007941 */ /* 0x000fea0003800000 */
.L_x_3530:
[----:B------:R-:W-:Y:S01]  /*5a90*/  IMAD R0, R220, R3, R9 ;  /* 0x00000003dc007224 */ /* 0x000fe200078e0209 */
[----:B------:R-:W-:-:S04]  /*5aa0*/  PRMT R4, RZ, 0x7610, R4 ;  /* 0x00007610ff047816 */ /* 0x000fc80000000004 */
[----:B------:R-:W-:-:S04]  /*5ab0*/  VIADDMNMX R12, R0, R3, R12, PT ;  /* 0x00000003000c7246 */ /* 0x000fc8000380010c */
[----:B------:R-:W-:-:S13]  /*5ac0*/  ISETP.GT.AND P0, PT, R12, R0, PT ;  /* 0x000000000c00720c */ /* 0x000fda0003f04270 */
[----:B------:R-:W-:Y:S05]  /*5ad0*/  @!P0 BRA `(.L_x_3532) ;  /* 0x0000024c00748947 */ /* 0x000fea0003800000 */
[----:B0-----:R-:W4:Y:S04]  /*5ae0*/  LDL R10, [R1+0x214] ;  /* 0x00021400010a7983 */ /* 0x001f280000100800 */
[----:B------:R-:W4:Y:S04]  /*5af0*/  LDL R9, [R1+0x210] ;  /* 0x0002100001097983 */ /* 0x000f280000100800 */
[----:B------:R-:W4:Y:S04]  /*5b00*/  LDL R8, [R1+0x218] ;  /* 0x0002180001087983 */ /* 0x000f280000100800 */
[----:B-----5:R-:W4:Y:S04]  /*5b10*/  LDL R34, [R1+0x228] ;  /* 0x0002280001227983 */ /* 0x020f280000100800 */
        /* <DEDUP_REMOVED lines=114> */
[----:B---3--:R-:W0:Y:S03]  /*6240*/  S2R R11, SR_TID.X ;  /* 0x00000000000b7919 */ /* 0x008e260000002100 */
[----:B------:R-:W3:Y:S04]  /*6250*/  LDL R14, [R1+0x3f4] ;  /* 0x0003f400010e7983 */ /* 0x000ee80000100800 */
[----:B------:R-:W3:Y:S04]  /*6260*/  LDL R15, [R1+0x3f8] ;  /* 0x0003f800010f7983 */ /* 0x000ee80000100800 */
[----:B------:R-:W3:Y:S04]  /*6270*/  LDL R20, [R1+0x3fc] ;  /* 0x0003fc0001147983 */ /* 0x000ee80000100800 */
[----:B------:R-:W3:Y:S04]  /*6280*/  LDL R21, [R1+0x400] ;  /* 0x0004000001157983 */ /* 0x000ee80000100800 */
[----:B------:R-:W3:Y:S04]  /*6290*/  LDL R152, [R1+0x404] ;  /* 0x0004040001987983 */ /* 0x000ee80000100800 */
[----:B------:R-:W3:Y:S01]  /*62a0*/  LDL R153, [R1+0x408] ;  /* 0x0004080001997983 */ /* 0x000ee20000100800 */
[----:B0-----:R-:W-:-:S02]  /*62b0*/  VIADD R13, R11, 0xffffff80 ;  /* 0xffffff800b0d7836 */ /* 0x001fc40000000000 */
[----:B------:R-:W-:-:S05]  /*62c0*/  VIADD R11, R11, 0xffffff80 ;  /* 0xffffff800b0b7836 */ /* 0x000fca0000000000 */
[----:B------:R-:W-:-:S04]  /*62d0*/  SHF.R.S32.HI R11, RZ, 0x1f, R11 ;  /* 0x0000001fff0b7819 */ /* 0x000fc8000001140b */
[----:B------:R-:W-:Y:S01]  /*62e0*/  LEA.HI R11, R11, R13, RZ, 0x7 ;  /* 0x0000000d0b0b7211 */ /* 0x000fe200078f38ff */
[----:B----4-:R0:W-:Y:S03]  /*62f0*/  STL [R1+0x214], R10 ;  /* 0x0002140a01007387 */ /* 0x0101e60000100800 */
[----:B------:R-:W-:Y:S01]  /*6300*/  SHF.R.S32.HI R11, RZ, 0x7, R11 ;  /* 0x00000007ff0b7819 */ /* 0x000fe2000001140b */
[----:B------:R1:W-:Y:S04]  /*6310*/  STL [R1+0x210], R9 ;  /* 0x0002100901007387 */ /* 0x0003e80000100800 */
[----:B------:R-:W4:Y:S04]  /*6320*/  SHFL.IDX PT, R132, R11, RZ, 0x1f ;  /* 0x00001fff0b847589 */ /* 0x000f2800000e0000 */
[----:B0-----:R-:W3:Y:S04]  /*6330*/  LDL R10, [R1+0x3e8] ;  /* 0x0003e800010a7983 */ /* 0x001ee80000100800 */
[----:B------:R0:W-:Y:S04]  /*6340*/  STL [R1+0x218], R8 ;  /* 0x0002180801007387 */ /* 0x0001e80000100800 */
[----:B-1----:R-:W3:Y:S04]  /*6350*/  LDL R9, [R1+0x3e4] ;  /* 0x0003e40001097983 */ /* 0x002ee80000100800 */
[----:B------:R-:W3:Y:S04]  /*6360*/  LDL R13, [R1+0x3f0] ;  /* 0x0003f000010d7983 */ /* 0x000ee80000100800 */
[----:B0-----:R-:W3:Y:S01]  /*6370*/  LDL R8, [R1+0x40c] ;  /* 0x00040c0001087983 */ /* 0x001ee20000100800 */
[----:B----4-:R-:W-:-:S04]  /*6380*/  LEA.HI R11, R132, R132, RZ, 0x1 ;  /* 0x00000084840b7211 */ /* 0x010fc800078f08ff */
[----:B------:R-:W-:-:S05]  /*6390*/  LOP3.LUT R11, R11, 0x1fffe, RZ, 0xc0, !PT ;  /* 0x0001fffe0b0b7812 */ /* 0x000fca00078ec0ff */
[----:B------:R-:W-:Y:S02]  /*63a0*/  IMAD.IADD R132, R132, 0x1, -R11 ;  /* 0x0000000184847824 */ /* 0x000fe400078e0a0b */
[----:B------:R-:W4:Y:S02]  /*63b0*/  LDL R11, [R1+0x3ec] ;  /* 0x0003ec00010b7983 */ /* 0x000f240000100800 */
[----:B------:R-:W-:-:S04]  /*63c0*/  IMAD R132, R132, 0x8000, R2 ;  /* 0x0000800084847824 */ /* 0x000fc800078e0202 */
[----:B------:R-:W-:Y:S01]  /*63d0*/  VIADD R132, R132, 0x400 ;  /* 0x0000040084847836 */ /* 0x000fe20000000000 */
[----:B------:R0:W-:Y:S04]  /*63e0*/  STL [R1+0x228], R34 ;  /* 0x0002282201007387 */ /* 0x0001e80000100800 */
[----:B------:R-:W-:Y:S01]  /*63f0*/  SHF.R.U32.HI R132, RZ, 0x4, R132 ;  /* 0x00000004ff847819 */ /* 0x000fe20000011684 */
[----:B------:R1:W-:Y:S01]  /*6400*/  STL [R1+0x224], R3 ;  /* 0x0002240301007387 */ /* 0x0003e20000100800 */
[----:B0-----:R-:W-:Y:S02]  /*6410*/  VIADD R34, R2, 0x36400 ;  /* 0x0003640002227836 */ /* 0x001fe40000000000 */
[----:B-1----:R-:W-:-:S03]  /*6420*/  LOP3.LUT R3, R132, 0x3fff, RZ, 0xc0, !PT ;  /* 0x00003fff84037812 */ /* 0x002fc600078ec0ff */
[----:B------:R-:W-:Y:S02]  /*6430*/  SHF.R.U32.HI R34, RZ, 0x4, R34 ;  /* 0x00000004ff227819 */ /* 0x000fe40000011622 */
[----:B------:R-:W-:Y:S02]  /*6440*/  LOP3.LUT R3, R3, 0x2000000, RZ, 0xfc, !PT ;  /* 0x0200000003037812 */ /* 0x000fe400078efcff */
[----:B------:R-:W-:Y:S01]  /*6450*/  LOP3.LUT R34, R34, 0x3fff, RZ, 0xc0, !PT ;  /* 0x00003fff22227812 */ /* 0x000fe200078ec0ff */
[----:B------:R0:W-:Y:S04]  /*6460*/  STL [R1+0x3b0], R6 ;  /* 0x0003b00601007387 */ /* 0x0001e80000100800 */
[----:B------:R1:W-:Y:S04]  /*6470*/  STL [R1+0x3bc], R5 ;  /* 0x0003bc0501007387 */ /* 0x0003e80000100800 */
[----:B------:R1:W-:Y:S01]  /*6480*/  STL [R1+0x3c0], R7 ;  /* 0x0003c00701007387 */ /* 0x0003e20000100800 */
[----:B0-----:R-:W-:-:S03]  /*6490*/  IMAD R6, R33, 0x1000, R3 ;  /* 0x0000100021067824 */ /* 0x001fc600078e0203 */
[----:B------:R0:W-:Y:S01]  /*64a0*/  STL [R1+0x3b8], R4 ;  /* 0x0003b80401007387 */ /* 0x0001e20000100800 */
[----:B-1----:R-:W-:Y:S02]  /*64b0*/  IMAD.MOV.U32 R5, RZ, RZ, 0x40000040 ;  /* 0x40000040ff057424 */ /* 0x002fe400078e00ff */
[----:B------:R-:W-:Y:S01]  /*64c0*/  IMAD.MOV.U32 R7, RZ, RZ, 0x40000040 ;  /* 0x40000040ff077424 */ /* 0x000fe200078e00ff */
[----:B0-----:R-:W-:Y:S01]  /*64d0*/  LOP3.LUT R4, R34, 0x10000, RZ, 0xfc, !PT ;  /* 0x0001000022047812 */ /* 0x001fe200078efcff */
[----:B------:R0:W-:Y:S01]  /*64e0*/  STL [R1+0x3c4], R24 ;  /* 0x0003c41801007387 */ /* 0x0001e20000100800 */
[----:B------:R-:W-:Y:S02]  /*64f0*/  R2UR UR6, R6 ;  /* 0x00000000060672ca */ /* 0x000fe400000e0000 */
[----:B------:R-:W-:Y:S01]  /*6500*/  R2UR UR7, R7 ;  /* 0x00000000070772ca */ /* 0x000fe200000e0000 */
[----:B------:R1:W-:Y:S01]  /*6510*/  STL [R1+0x3d4], R25 ;  /* 0x0003d41901007387 */ /* 0x0003e20000100800 */
[----:B------:R-:W-:-:S02]  /*6520*/  R2UR UR4, R4 ;  /* 0x00000000040472ca */ /* 0x000fc400000e0000 */
[----:B------:R-:W-:Y:S01]  /*6530*/  R2UR UR5, R5 ;  /* 0x00000000050572ca */ /* 0x000fe200000e0000 */
[----:B0-----:R-:W-:Y:S02]  /*6540*/  VIADD R24, R6, 0x80 ;  /* 0x0000008006187836 */ /* 0x001fe40000000000 */
        /* <DEDUP_REMOVED lines=110> */
[----:B0-----:R-:W-:-:S06]  /*6c30*/  WARPGROUP.ARRIVE ;  /* 0x00000000000079c5 */ /* 0x001fcc0000000000 */
[----:B------:R-:W-:Y:S01]  /*6c40*/  HGMMA.64x256x16.F32 R24, gdesc[UR4].tnspB, RZ, !UPT, gsb0 ;  /* 0x43e00000041879f0 */ /* 0x000fe2000c0008ff */
[----:B---3--:R0:W-:Y:S04]  /*6c50*/  STL [R1+0x3e8], R10 ;  /* 0x0003e80a01007387 */ /* 0x0081e80000100800 */
[----:B----4-:R1:W-:Y:S01]  /*6c60*/  STL [R1+0x3ec], R11 ;  /* 0x0003ec0b01007387 */ /* 0x0103e20000100800 */
[----:B0-----:R-:W-:Y:S02]  /*6c70*/  VIADD R10, R4, 0x2 ;  /* 0x00000002040a7836 */ /* 0x001fe40000000000 */
[----:B-1----:R-:W-:-:S03]  /*6c80*/  IMAD.MOV.U32 R11, RZ, RZ, 0x40000040 ;  /* 0x40000040ff0b7424 */ /* 0x002fc600078e00ff */
[----:B------:R-:W-:Y:S02]  /*6c90*/  R2UR UR8, R10 ;  /* 0x000000000a0872ca */ /* 0x000fe400000e0000 */
[----:B------:R-:W-:Y:S01]  /*6ca0*/  R2UR UR9, R11 ;  /* 0x000000000b0972ca */ /* 0x000fe200000e0000 */
[----:B------:R0:W-:Y:S04]  /*6cb0*/  STL [R1+0x3e4], R9 ;  /* 0x0003e40901007387 */ /* 0x0001e80000100800 */
[----:B------:R1:W-:Y:S04]  /*6cc0*/  STL [R1+0x3f0], R13 ;  /* 0x0003f00d01007387 */ /* 0x0003e80000100800 */
[----:B------:R-:W-:Y:S04]  /*6cd0*/  STL [R1+0x3f4], R14 ;  /* 0x0003f40e01007387 */ /* 0x000fe80000100800 */
[----:B------:R-:W-:Y:S04]  /*6ce0*/  STL [R1+0x3f8], R15 ;  /* 0x0003f80f01007387 */ /* 0x000fe80000100800 */
[----:B------:R-:W-:Y:S04]  /*6cf0*/  STL [R1+0x3fc], R20 ;  /* 0x0003fc1401007387 */ /* 0x000fe80000100800 */
[----:B------:R-:W-:Y:S04]  /*6d00*/  STL [R1+0x400], R21 ;  /* 0x0004001501007387 */ /* 0x000fe80000100800 */
[----:B------:R-:W-:Y:S04]  /*6d10*/  STL [R1+0x404], R152 ;  /* 0x0004049801007387 */ /* 0x000fe80000100800 */
[----:B------:R-:W-:Y:S04]  /*6d20*/  STL [R1+0x408], R153 ;  /* 0x0004089901007387 */ /* 0x000fe80000100800 */
[----:B------:R2:W-:Y:S01]  /*6d30*/  STL [R1+0x40c], R8 ;  /* 0x00040c0801007387 */ /* 0x0005e20000100800 */
[----:B0-----:R-:W-:-:S02]  /*6d40*/  IMAD.MOV.U32 R9, RZ, RZ, 0x40000040 ;  /* 0x40000040ff097424 */ /* 0x001fc400078e00ff */
[----:B------:R-:W-:Y:S01]  /*6d50*/  IMAD.MOV.U32 R7, RZ, RZ, 0x40000040 ;  /* 0x40000040ff077424 */ /* 0x000fe200078e00ff */
[----:B-1----:R0:W5:Y:S01]  /*6d60*/  LDL R13, [R1+0x1c8] ;  /* 0x0001c800010d7983 */ /* 0x0021620000100800 */
[----:B--2---:R-:W-:Y:S01]  /*6d70*/  VIADD R8, R6, 0x100 ;  /* 0x0000010006087836 */ /* 0x004fe20000000000 */
[----:B------:R-:W-:Y:S01]  /*6d80*/  R2UR UR7, R9 ;  /* 0x00000000090772ca */ /* 0x000fe200000e0000 */
[----:B------:R-:W-:-:S03]  /*6d90*/  IMAD.MOV.U32 R9, RZ, RZ, 0x40000040 ;  /* 0x40000040ff097424 */ /* 0x000fc600078e00ff */
        /* <DEDUP_REMOVED lines=38> */
[----:B------:R-:W-:Y:S01]  /*7000*/  HGMMA.64x256x16.F32 R24, gdesc[UR8].tnspB, R24, gsb0 ;  /* 0x43e00000081879f0 */ /* 0x000fe20008000818 */
        /* <DEDUP_REMOVED lines=36> */
[----:B------:R-:W-:Y:S01]  /*7250*/  R2UR UR6, R6 ;  /* 0x00000000060672ca */ /* 0x000fe200000e0000 */
[----:B------:R-:W-:Y:S01]  /*7260*/  VIADD R6, R4, 0x6 ;  /* 0x0000000604067836 */ /* 0x000fe20000000000 */
[----:B------:R-:W-:Y:S01]  /*7270*/  R2UR UR7, R7 ;  /* 0x00000000070772ca */ /* 0x000fe200000e0000 */
[----:B------:R-:W-:-:S03]  /*7280*/  IMAD.MOV.U32 R7, RZ, RZ, 0x40000040 ;  /* 0x40000040ff077424 */ /* 0x000fc600078e00ff */
        /* <DEDUP_REMOVED lines=330> */
.L_x_3533:
[----:B------:R-:W-:Y:S01]  /*8730*/  VIADD R20, R12, 0xfffffffe ;  /* 0xfffffffe0c147836 */ /* 0x000fe20000000000 */
[----:B------:R-:W-:Y:S01]  /*8740*/  BSSY B0, `(.L_x_3534) ;  /* 0x00003e8000007945 */ /* 0x000fe20003800000 */
[----:B-----5:R-:W-:-:S03]  /*8750*/  IMAD R13, R13, 0x8, R2 ;  /* 0x000000080d0d7824 */ /* 0x020fc600078e0202 */
[----:B------:R-:W-:Y:S01]  /*8760*/  ISETP.GE.AND P0, PT, R20, R0, PT ;  /* 0x000000001400720c */ /* 0x000fe20003f06270 */
[----:B------:R-:W-:-:S05]  /*8770*/  VIADD R14, R13, 0x38860 ;  /* 0x000388600d0e7836 */ /* 0x000fca0000000000 */
[----:B------:R-:W-:-:S04]  /*8780*/  PRMT R14, R155, 0x654, R14 ;  /* 0x000006549b0e7816 */ /* 0x000fc8000000000e */
[----:B------:R0:W-:Y:S03]  /*8790*/  SYNCS.ARRIVE.TRANS64.RED.A1T0 RZ, [R14+URZ], RZ ;  /* 0x000000ff0eff79a7 */ /* 0x0001e6000810043f */
[----:B------:R-:W-:Y:S05]  /*87a0*/  @!P0 BRA `(.L_x_3535) ;  /* 0x0000003c00848947 */ /* 0x000fea0003800000 */
.L_x_3537:
[----:B0-----:R-:W2:Y:S04]  /*87b0*/  LDL R21, [R1+0x1c8] ;  /* 0x0001c80001157983 */ /* 0x001ea80000100800 */
        /* <DEDUP_REMOVED lines=63> */
[----:B01----:R-:W4:Y:S01]  /*8bb0*/  LDL.64 R14, [R1+0x408] ;  /* 0x00040800010e7983 */ /* 0x003f220000100a00 */
[----:B--2---:R-:W-:-:S04]  /*8bc0*/  IMAD R148, R21, 0x40, R162 ;  /* 0x0000004015947824 */ /* 0x004fc800078e02a2 */
[----:B------:R-:W-:Y:S01]  /*8bd0*/  IMAD R148, R148, 0x4, R2 ;  /* 0x0000000494947824 */ /* 0x000fe200078e0202 */
[----:B------:R-:W-:Y:S06]  /*8be0*/  BAR.SYNC.DEFER_BLOCKING 0xe, 0x100 ;  /* 0x0384000000007b1d */ /* 0x000fec0000010000 */
[----:B------:R-:W3:Y:S04]  /*8bf0*/  LDS R149, [R148+0x38400] ;  /* 0x0384000094957984 */ /* 0x000ee80000000800 */
        /* <DEDUP_REMOVED lines=193> */
[----:B0-----:R-:W2:Y:S04]  /*9810*/  LDL R12, [R1+0x214] ;  /* 0x00021400010c7983 */ /* 0x001ea80000100800 */
[----:B------:R-:W3:Y:S04]  /*9820*/  LDL R13, [R1+0x218] ;  /* 0x00021800010d7983 */ /* 0x000ee80000100800 */
        /* <DEDUP_REMOVED lines=126> */
[----:B--2---:R-:W-:Y:S04]  /*a010*/  STL [R1+0x214], R12 ;  /* 0x0002140c01007387 */ /* 0x004fe80000100800 */
[----:B---3--:R-:W-:Y:S04]  /*a020*/  STL [R1+0x218], R13 ;  /* 0x0002180d01007387 */ /* 0x008fe80000100800 */
[----:B----4-:R-:W-:Y:S04]  /*a030*/  STL [R1+0x21c], R14 ;  /* 0x00021c0e01007387 */ /* 0x010fe80000100800 */
        /* <DEDUP_REMOVED lines=156> */
[----:B------:R-:W-:Y:S01]  /*aa00*/  VIADD R12, R21, 0x1 ;  /* 0x00000001150c7836 */ /* 0x000fe20000000000 */
[----:B------:R-:W-:Y:S01]  /*aa10*/  R2UR UR4, R4 ;  /* 0x00000000040472ca */ /* 0x000fe200000e0000 */
[----:B------:R-:W-:Y:S01]  /*aa20*/  IMAD.MOV.U32 R13, RZ, RZ, 0x40000040 ;  /* 0x40000040ff0d7424 */ /* 0x000fe200078e00ff */
[----:B------:R-:W-:Y:S01]  /*aa30*/  R2UR UR5, R5 ;  /* 0x00000000050572ca */ /* 0x000fe200000e0000 */
[----:B------:R-:W-:Y:S01]  /*aa40*/  IMAD.MOV.U32 R15, RZ, RZ, 0x40000040 ;  /* 0x40000040ff0f7424 */ /* 0x000fe200078e00ff */
[----:B------:R-:W-:Y:S01]  /*aa50*/  ISETP.NE.AND P0, PT, R12, 0x2, PT ;  /* 0x000000020c00780c */ /* 0x000fe20003f05270 */
[----:B------:R0:W-:Y:S01]  /*aa60*/  STL [R1+0x1c8], R12 ;  /* 0x0001c80c01007387 */ /* 0x0001e20000100800 */
[----:B------:R-:W-:Y:S01]  /*aa70*/  R2UR UR7, R13 ;  /* 0x000000000d0772ca */ /* 0x000fe200000e0000 */
[----:B------:R-:W-:-:S10]  /*aa80*/  IMAD.MOV.U32 R13, RZ, RZ, 0x40000040 ;  /* 0x40000040ff0d7424 */ /* 0x000fd400078e00ff */
[----:B0-----:R-:W-:-:S04]  /*aa90*/  @!P0 IMAD.MOV.U32 R12, RZ, RZ, RZ ;  /* 0x000000ffff0c8224 */ /* 0x001fc800078e00ff */
[----:B------:R-:W-:-:S04]  /*aaa0*/  IMAD R12, R12, 0x1000, R3 ;  /* 0x000010000c0c7824 */ /* 0x000fc800078e0203 */
[C---:B------:R-:W-:Y:S01]  /*aab0*/  VIADD R14, R12.reuse, 0x80 ;  /* 0x000000800c0e7836 */ /* 0x040fe20000000000 */
[----:B------:R-:W-:Y:S01]  /*aac0*/  R2UR UR6, R12 ;  /* 0x000000000c0672ca */ /* 0x000fe200000e0000 */
[----:B--2---:R-:W-:-:S12]  /*aad0*/  WARPGROUP.ARRIVE ;  /* 0x00000000000079c5 */ /* 0x004fd80000000000 */
        /* <DEDUP_REMOVED lines=43> */
[----:B------:R-:W-:Y:S02]  /*ad90*/  R2UR UR6, R14 ;  /* 0x000000000e0672ca */ /* 0x000fe400000e0000 */
[----:B------:R-:W-:Y:S02]  /*ada0*/  R2UR UR7, R15 ;  /* 0x000000000f0772ca */ /* 0x000fe400000e0000 */
        /* <DEDUP_REMOVED lines=38> */
[----:B------:R-:W-:Y:S01]  /*b010*/  R2UR UR7, R13 ;  /* 0x000000000d0772ca */ /* 0x000fe200000e0000 */
[----:B------:R-:W2:Y:S01]  /*b020*/  @!P0 LDL R12, [R1+0x1cc] ;  /* 0x0001cc00010c8983 */ /* 0x000ea20000100800 */
[----:B------:R-:W-:Y:S02]  /*b030*/  R2UR UR4, R6 ;  /* 0x00000000060472ca */ /* 0x000fe400000e0000 */
[----:B------:R-:W-:Y:S01]  /*b040*/  R2UR UR5, R7 ;  /* 0x00000000070572ca */ /* 0x000fe200000e0000 */
[----:B------:R-:W3:Y:S04]  /*b050*/  LDL R13, [R1+0x1d0] ;  /* 0x0001d000010d7983 */ /* 0x000ee80000100800 */
        /* <DEDUP_REMOVED lines=70> */
[----:B-1----:R-:W3:Y:S04]  /*b4c0*/  LDL R139, [R1+0x238] ;  /* 0x00023800018b7983 */ /* 0x002ee80000100800 */
[----:B----4-:R-:W4:Y:S04]  /*b4d0*/  LDL R143, [R1+0x228] ;  /* 0x00022800018f7983 */ /* 0x010f280000100800 */
[----:B0-----:R-:W4:Y:S04]  /*b4e0*/  LDL R147, [R1+0x218] ;  /* 0x0002180001937983 */ /* 0x001f280000100800 */
[----:B--2---:R-:W2:Y:S04]  /*b4f0*/  LDL R149, [R1+0x210] ;  /* 0x0002100001957983 */ /* 0x004ea80000100800 */
        /* <DEDUP_REMOVED lines=126> */
[----:B--2---:R0:W-:Y:S04]  /*bce0*/  STL [R1+0x210], R149 ;  /* 0x0002109501007387 */ /* 0x0041e80000100800 */
        /* <DEDUP_REMOVED lines=129> */
[----:B------:R-:W-:-:S02]  /*c500*/  PLOP3.LUT P1, PT, PT, PT, UP0, 0x80, 0x0 ;  /* 0x000000000000781c */ /* 0x000fc40003f2f008 */
[----:B------:R-:W-:-:S05]  /*c510*/  @!P0 LOP3.LUT R12, R12, 0x1, RZ, 0x3c, !PT ;  /* 0x000000010c0c8812 */ /* 0x000fca00078e3cff */
[----:B------:R0:W-:Y:S01]  /*c520*/  @!P0 STL [R1+0x1cc], R12 ;  /* 0x0001cc0c01008387 */ /* 0x0001e20000100800 */
[C---:B------:R-:W-:Y:S01]  /*c530*/  ISETP.GT.AND P0, PT, R20.reuse, R0, PT ;  /* 0x000000001400720c */ /* 0x040fe20003f04270 */
[----:B------:R-:W-:-:S04]  /*c540*/  VIADD R20, R20, 0xffffffff ;  /* 0xffffffff14147836 */ /* 0x000fc80000000000 */
[----:B------:R-:W-:Y:S08]  /*c550*/  @P1 BRA `(.L_x_3536) ;  /* 0x0000000000041947 */ /* 0x000ff00003800000 */
[----:B------:R-:W-:Y:S01]  /*c560*/  BPT.TRAP 0x1 ;  /* 0x000000040000795c */ /* 0x000fe20000300000 */
.L_x_3536:
[----:B-----5:R-:W-:-:S04]  /*c570*/  IMAD R14, R14, 0x8, R2 ;  /* 0x000000080e0e7824 */ /* 0x020fc800078e0202 */
[----:B------:R-:W-:-:S05]  /*c580*/  VIADD R14, R14, 0x38860 ;  /* 0x000388600e0e7836 */ /* 0x000fca0000000000 */
[----:B------:R-:W-:-:S04]  /*c590*/  PRMT R14, R155, 0x654, R14 ;  /* 0x000006549b0e7816 */ /* 0x000fc8000000000e */
[----:B------:R1:W-:Y:S01]  /*c5a0*/  SYNCS.ARRIVE.TRANS64.RED.A1T0 RZ, [R14+URZ], RZ ;  /* 0x000000ff0eff79a7 */ /* 0x0003e2000810043f */
[----:B------:R-:W-:Y:S05]  /*c5b0*/  @P0 BRA `(.L_x_3537) ;  /* 0xffffffc0007c0947 */ /* 0x000fea000383ffff */
.L_x_3535:
[----:B------:R-:W-:Y:S05]  /*c5c0*/  BSYNC B0 ;  /* 0x0000000000007941 */ /* 0x000fea0003800000 */
.L_x_3534:
[----:B------:R-:W2:Y:S04]  /*c5d0*/  LDL R3, [R1+0x1c8] ;  /* 0x0001c80001037983 */ /* 0x000ea80000100800 */
[----:B0-----:R-:W3:Y:S04]  /*c5e0*/  LDL.64 R52, [R1+0x220] ;  /* 0x0002200001347983 */ /* 0x001ee80000100a00 */
[----:B------:R-:W4:Y:S04]  /*c5f0*/  LDL.64 R48, [R1+0x240] ;  /* 0x0002400001307983 */ /* 0x000f280000100a00 */
[----:B------:R-:W5:Y:S04]  /*c600*/  LDL.64 R50, [R1+0x210] ;  /* 0x0002100001327983 */ /* 0x000f680000100a00 */
        /* <DEDUP_REMOVED lines=44> */
[----:B------:R-:W4:Y:S04]  /*c8d0*/  LDL R106, [R1+0x1d0] ;  /* 0x0001d000016a7983 */ /* 0x000f280000100800 */
[----:B------:R-:W4:Y:S01]  /*c8e0*/  LDL R105, [R1+0x1c8] ;  /* 0x0001c80001697983 */ /* 0x000f220000100800 */
[----:B--2---:R-:W-:-:S04]  /*c8f0*/  IMAD R3, R3, 0x40, R162 ;  /* 0x0000004003037824 */ /* 0x004fc800078e02a2 */
[----:B------:R-:W-:Y:S01]  /*c900*/  IMAD R104, R3, 0x4, R2 ;  /* 0x0000000403687824 */ /* 0x000fe200078e0202 */
[----:B------:R-:W-:Y:S06]  /*c910*/  BAR.SYNC.DEFER_BLOCKING 0xe, 0x100 ;  /* 0x0384000000007b1d */ /* 0x000fec0000010000 */
[----:B------:R-:W3:Y:S04]  /*c920*/  LDS R0, [R104+0x38400] ;  /* 0x0384000068007984 */ /* 0x000ee80000000800 */
[----:B------:R-:W0:Y:S01]  /*c930*/  LDS R104, [R104+0x38420] ;  /* 0x0384200068687984 */ /* 0x000e220000000800 */
[C---:B---3--:R-:W-:Y:S01]  /*c940*/  FMUL.FTZ R3, R0.reuse, R53 ;  /* 0x0000003500037220 */ /* 0x048fe20000410000 */
[C---:B------:R-:W-:Y:S01]  /*c950*/  FMUL.FTZ R2, R0.reuse, R52 ;  /* 0x0000003400027220 */ /* 0x040fe20000410000 */
[C---:B-----5:R-:W-:Y:S01]  /*c960*/  FMUL.FTZ R51, R0.reuse, R51 ;  /* 0x0000003300337220 */ /* 0x060fe20000410000 */
[C---:B------:R-:W-:Y:S01]  /*c970*/  FMUL.FTZ R50, R0.reuse, R50 ;  /* 0x0000003200327220 */ /* 0x040fe20000410000 */
[C---:B----4-:R-:W-:Y:S01]  /*c980*/  FMUL.FTZ R47, R0.reuse, R47 ;  /* 0x0000002f002f7220 */ /* 0x050fe20000410000 */
        /* <DEDUP_REMOVED lines=13> */
[C---:B-1----:R-:W-:Y:S01]  /*ca60*/  FMUL.FTZ R3, R0.reuse, R49 ;  /* 0x0000003100037220 */ /* 0x042fe20000410000 */
        /* <DEDUP_REMOVED lines=13> */
[----:B------:R-:W-:Y:S01]  /*cb40*/  STL.64 [R1+0x210], R50 ;  /* 0x0002103201007387 */ /* 0x000fe20000100a00 */
[C---:B-1----:R-:W-:Y:S01]  /*cb50*/  FMUL.FTZ R3, R0.reuse, R43 ;  /* 0x0000002b00037220 */ /* 0x042fe20000410000 */
[----:B------:R-:W-:-:S02]  /*cb60*/  FMUL.FTZ R2, R0, R42 ;  /* 0x0000002a00027220 */ /* 0x000fc40000410000 */
[----:B------:R1:W-:Y:S04]  /*cb70*/  STL.64 [R1+0x230], R46 ;  /* 0x0002302e01007387 */ /* 0x0003e80000100a00 */
[----:B------:R-:W-:Y:S04]  /*cb80*/  STL.64 [R1+0x250], R44 ;  /* 0x0002502c01007387 */ /* 0x000fe80000100a00 */
[----:B------:R-:W-:Y:S04]  /*cb90*/  STL.64 [R1+0x260], R2 ;  /* 0x0002600201007387 */ /* 0x000fe80000100a00 */
[----:B------:R-:W-:Y:S04]  /*cba0*/  STL.64 [R1+0x270], R40 ;  /* 0x0002702801007387 */ /* 0x000fe80000100a00 */
[----:B------:R-:W-:Y:S04]  /*cbb0*/  STL.64 [R1+0x280], R34 ;  /* 0x0002802201007387 */ /* 0x000fe80000100a00 */
        /* <DEDUP_REMOVED lines=8> */
[----:B-1----:R-:W5:Y:S04]  /*cc40*/  LDL.64 R46, [R1+0x2f8] ;  /* 0x0002f800012e7983 */ /* 0x002f680000100a00 */
[----:B------:R-:W5:Y:S04]  /*cc50*/  LDL.64 R52, [R1+0x318] ;  /* 0x0003180001347983 */ /* 0x000f680000100a00 */
[----:B------:R-:W5:Y:S04]  /*cc60*/  LDL.64 R50, [R1+0x328] ;  /* 0x0003280001327983 */ /* 0x000f680000100a00 */
[----:B------:R-:W5:Y:S04]  /*cc70*/  LDL.64 R48, [R1+0x338] ;  /* 0x0003380001307983 */ /* 0x000f680000100a00 */
[----:B--2---:R-:W2:Y:S04]  /*cc80*/  LDL.64 R36, [R1+0x348] ;  /* 0x0003480001247983 */ /* 0x004ea80000100a00 */
[----:B------:R-:W2:Y:S04]  /*cc90*/  LDL.64 R44, [R1+0x358] ;  /* 0x00035800012c7983 */ /* 0x000ea80000100a00 */
[----:B------:R-:W2:Y:S04]  /*cca0*/  LDL.64 R42, [R1+0x368] ;  /* 0x00036800012a7983 */ /* 0x000ea80000100a00 */
[----:B------:R-:W2:Y:S04]  /*ccb0*/  LDL.64 R40, [R1+0x378] ;  /* 0x0003780001287983 */ /* 0x000ea80000100a00 */
[----:B---3--:R-:W3:Y:S04]  /*ccc0*/  LDL.64 R38, [R1+0x388] ;  /* 0x0003880001267983 */ /* 0x008ee80000100a00 */
[----:B----4-:R-:W4:Y:S04]  /*ccd0*/  LDL.64 R26, [R1+0x398] ;  /* 0x00039800011a7983 */ /* 0x010f280000100a00 */
[----:B------:R-:W4:Y:S04]  /*cce0*/  LDL.64 R34, [R1+0x3a8] ;  /* 0x0003a80001227983 */ /* 0x000f280000100a00 */
[----:B-----5:R-:W5:Y:S04]  /*ccf0*/  LDL.64 R32, [R1+0x3b8] ;  /* 0x0003b80001207983 */ /* 0x020f680000100a00 */
[----:B------:R-:W5:Y:S04]  /*cd00*/  LDL.64 R30, [R1+0x3c8] ;  /* 0x0003c800011e7983 */ /* 0x000f680000100a00 */
[----:B------:R-:W5:Y:S04]  /*cd10*/  LDL.64 R28, [R1+0x3d8] ;  /* 0x0003d800011c7983 */ /* 0x000f680000100a00 */
[----:B------:R-:W5:Y:S04]  /*cd20*/  LDL.64 R2, [R1+0x3e8] ;  /* 0x0003e80001027983 */ /* 0x000f680000100a00 */
[----:B0-----:R-:W5:Y:S04]  /*cd30*/  LDL.64 R24, [R1+0x3f8] ;  /* 0x0003f80001187983 */ /* 0x001f680000100a00 */
[----:B------:R-:W5:Y:S01]  /*cd40*/  LDL.64 R20, [R1+0x408] ;  /* 0x0004080001147983 */ /* 0x000f620000100a00 */
        /* <DEDUP_REMOVED lines=63> */
[----:B------:R-:W-:Y:S01]  /*d140*/  VIADD R0, R105, 0x1 ;  /* 0x0000000169007836 */ /* 0x000fe20000000000 */
        /* <DEDUP_REMOVED lines=31> */
[----:B------:R-:W-:Y:S01]  /*d340*/  STL [R1+0x1c8], R0 ;  /* 0x0001c80001007387 */ /* 0x000fe20000100800 */
[----:B------:R-:W-:-:S03]  /*d350*/  ISETP.NE.AND P0, PT, R0, 0x2, PT ;  /* 0x000000020000780c */ /* 0x000fc60003f05270 */
[----:B------:R0:W-:Y:S02]  /*d360*/  STL.64 [R1+0x310], R4 ;  /* 0x0003100401007387 */ /* 0x0001e40000100a00 */
[----:B0-----:R-:W-:Y:S02]  /*d370*/  IMAD.MOV.U32 R4, RZ, RZ, 0x1 ;  /* 0x00000001ff047424 */ /* 0x001fe400078e00ff */
        /* <DEDUP_REMOVED lines=18> */
[C---:B----4-:R-:W-:Y:S01]  /*d4a0*/  FMUL.FTZ R27, R104.reuse, R27 ;  /* 0x0000001b681b7220 */ /* 0x050fe20000410000 */
[C---:B------:R-:W-:Y:S01]  /*d4b0*/  FMUL.FTZ R26, R104.reuse, R26 ;  /* 0x0000001a681a7220 */ /* 0x040fe20000410000 */
[C---:B------:R-:W-:Y:S01]  /*d4c0*/  FMUL.FTZ R35, R104.reuse, R35 ;  /* 0x0000002368237220 */ /* 0x040fe20000410000 */
[C---:B------:R-:W-:Y:S01]  /*d4d0*/  FMUL.FTZ R34, R104.reuse, R34 ;  /* 0x0000002268227220 */ /* 0x040fe20000410000 */
[C---:B-----5:R-:W-:Y:S01]  /*d4e0*/  FMUL.FTZ R33, R104.reuse, R33 ;  /* 0x0000002168217220 */ /* 0x060fe20000410000 */
        /* <DEDUP_REMOVED lines=28> */
[----:B------:R-:W-:Y:S06]  /*d6b0*/  BAR.ARV 0xf, 0x100 ;  /* 0x03c4000000007b1d */ /* 0x000fec0000002000 */
[----:B------:R-:W-:Y:S05]  /*d6c0*/  @P0 BRA `(.L_x_3532) ;  /* 0x000001d000780947 */ /* 0x000fea0003800000 */
[----:B------:R-:W2:Y:S04]  /*d6d0*/  LDL R0, [R1+0x1cc] ;  /* 0x0001cc0001007983 */ /* 0x000ea80000100800 */
[----:B------:R4:W-:Y:S01]  /*d6e0*/  STL [R1+0x1c8], RZ ;  /* 0x0001c8ff01007387 */ /* 0x0009e20000100800 */
[----:B--2---:R-:W-:-:S05]  /*d6f0*/  LOP3.LUT R0, R0, 0x1, RZ, 0x3c, !PT ;  /* 0x0000000100007812 */ /* 0x004fca00078e3cff */
[----:B------:R4:W-:Y:S01]  /*d700*/  STL [R1+0x1cc], R0 ;  /* 0x0001cc0001007387 */ /* 0x0009e20000100800 */
[----:B------:R-:W-:Y:S05]  /*d710*/  BRA `(.L_x_3532) ;  /* 0x000001d000647947 */ /* 0x000fea0003800000 */
.L_x_3521:
[----:B----4-:R-:W1:Y:S01]  /*d720*/  LDC R0, c[0x0][0x448] ;  /* 0x00011200ff007b82 */ /* 0x010e620000000800 */
[----:B------:R-:W-:Y:S01]  /*d730*/  UIADD3 UR10, UP0, UR40, 0x38830, URZ ;  /* 0x00038830280a7890 */ /* 0x000fe2000ff1e03f */
[----:B------:R-:W-:Y:S01]  /*d740*/  IMAD.U32 R4, RZ, RZ, UR60 ;  /* 0x0000003cff047e24 */ /* 0x000fe2000f8e00ff */
[----:B------:R-:W-:Y:S01]  /*d750*/  UIADD3 UR8, UP1, UR40, 0x38840, URZ ;  /* 0x0003884028087890 */ /* 0x000fe2000ff3e03f */
[----:B------:R-:W-:Y:S01]  /*d760*/  IMAD.MOV.U32 R5, RZ, RZ, 0x80 ;  /* 0x00000080ff057424 */ /* 0x000fe200078e00ff */
[----:B------:R-:W-:Y:S01]  /*d770*/  UIADD3 UR6, UP2, UR40, 0x38850, URZ ;  /* 0x0003885028067890 */ /* 0x000fe2000ff5e03f */
[----:B------:R-:W-:Y:S01]  /*d780*/  IMAD.MOV.U32 R7, RZ, RZ, R155 ;  /* 0x000000ffff077224 */ /* 0x000fe200078e009b */
[----:B------:R-:W-:Y:S01]  /*d790*/  UIADD3 UR4, UP3, UR40, 0x38860, URZ ;  /* 0x0003886028047890 */ /* 0x000fe2000ff7e03f */
[----:B------:R-:W4:Y:S01]  /*d7a0*/  LDC.64 R8, c[0x0][0xad8] ;  /* 0x0002b600ff087b82 */ /* 0x000f220000000a00 */
[----:B------:R-:W-:Y:S01]  /*d7b0*/  IMAD.MOV.U32 R6, RZ, RZ, 0x100 ;  /* 0x00000100ff067424 */ /* 0x000fe200078e00ff */
[----:B------:R-:W-:Y:S01]  /*d7c0*/  UIADD3.X UR11, URZ, UR41, URZ, UP0, !UPT ;  /* 0x000000293f0b7290 */ /* 0x000fe200087fe43f */
[----:B------:R-:W-:Y:S01]  /*d7d0*/  IMAD.U32 R3, RZ, RZ, UR6 ;  /* 0x00000006ff037e24 */ /* 0x000fe2000f8e00ff */
[----:B------:R-:W-:Y:S01]  /*d7e0*/  UIADD3.X UR9, URZ, UR41, URZ, UP1, !UPT ;  /* 0x000000293f097290 */ /* 0x000fe20008ffe43f */
[----:B------:R-:W-:Y:S01]  /*d7f0*/  IMAD.U32 R14, RZ, RZ, UR4 ;  /* 0x00000004ff0e7e24 */ /* 0x000fe2000f8e00ff */
[----:B------:R-:W-:Y:S01]  /*d800*/  UIADD3.X UR7, URZ, UR41, URZ, UP2, !UPT ;  /* 0x000000293f077290 */ /* 0x000fe200097fe43f */
[----:B------:R2:W-:Y:S01]  /*d810*/  STL.64 [R1+0x28], R4 ;  /* 0x0000280401007387 */ /* 0x0005e20000100a00 */
[----:B------:R-:W-:Y:S01]  /*d820*/  UIADD3.X UR5, URZ, UR41, URZ, UP3, !UPT ;  /* 0x000000293f057290 */ /* 0x000fe20009ffe43f */
[----:B------:R-:W-:-:S02]  /*d830*/  IMAD.U32 R152, RZ, RZ, UR60 ;  /* 0x0000003cff987e24 */ /* 0x000fc4000f8e00ff */
[----:B------:R3:W-:Y:S01]  /*d840*/  STL.64 [R1+0x30], R6 ;  /* 0x0000300601007387 */ /* 0x0007e20000100a00 */
[----:B------:R-:W-:Y:S02]  /*d850*/  IMAD.MOV.U32 R153, RZ, RZ, 0x80 ;  /* 0x00000080ff997424 */ /* 0x000fe400078e00ff */
[----:B------:R-:W-:Y:S01]  /*d860*/  IMAD.MOV.U32 R154, RZ, RZ, 0x80 ;  /* 0x00000080ff9a7424 */ /* 0x000fe200078e00ff */
[----:B------:R0:W-:Y:S01]  /*d870*/  STL [R1+0x50], R85 ;  /* 0x0000505501007387 */ /* 0x0001e20000100800 */
[----:B-1----:R-:W-:Y:S01]  /*d880*/  ISETP.NE.AND P2, PT, R0, 0x1, PT ;  /* 0x000000010000780c */ /* 0x002fe20003f45270 */
[----:B0-----:R-:W-:Y:S02]  /*d890*/  IMAD.U32 R10, RZ, RZ, UR10 ;  /* 0x0000000aff0a7e24 */ /* 0x001fe4000f8e00ff */
[----:B--2---:R-:W-:Y:S01]  /*d8a0*/  IMAD.U32 R5, RZ, RZ, UR7 ;  /* 0x00000007ff057e24 */ /* 0x004fe2000f8e00ff */
[----:B------:R0:W-:Y:S01]  /*d8b0*/  STL.128 [R1], R152 ;  /* 0x0000009801007387 */ /* 0x0001e20000100c00 */
[----:B------:R-:W-:-:S02]  /*d8c0*/  IMAD.U32 R12, RZ, RZ, UR8 ;  /* 0x00000008ff0c7e24 */ /* 0x000fc4000f8e00ff */
[----:B---3--:R-:W-:Y:S01]  /*d8d0*/  IMAD.U32 R7, RZ, RZ, UR5 ;  /* 0x00000005ff077e24 */ /* 0x008fe2000f8e00ff */
[----:B------:R0:W-:Y:S01]  /*d8e0*/  STL [R1+0x10], RZ ;  /* 0x000010ff01007387 */ /* 0x0001e20000100800 */
[----:B------:R-:W-:Y:S01]  /*d8f0*/  IMAD.U32 R11, RZ, RZ, UR11 ;  /* 0x0000000bff0b7e24 */ /* 0x000fe2000f8e00ff */
[----:B----4-:R-:W-:Y:S01]  /*d900*/  ISETP.GE.AND P3, PT, R9, 0x1, PT ;  /* 0x000000010900780c */ /* 0x010fe20003f66270 */
[----:B------:R-:W-:Y:S01]  /*d910*/  IMAD.U32 R13, RZ, RZ, UR9 ;  /* 0x00000009ff0d7e24 */ /* 0x000fe2000f8e00ff */
[----:B------:R0:W-:Y:S01]  /*d920*/  STL [R1+0x38], RZ ;  /* 0x000038ff01007387 */ /* 0x0001e20000100800 */
[----:B------:R-:W1:Y:S01]  /*d930*/  @P2 LDC R0, c[0x0][0x44c] ;  /* 0x00011300ff002b82 */ /* 0x000e620000000800 */
[----:B------:R-:W-:Y:S02]  /*d940*/  IMAD.MOV.U32 R4, RZ, RZ, R3 ;  /* 0x000000ffff047224 */ /* 0x000fe400078e0003 */
[----:B------:R-:W-:Y:S01]  /*d950*/  IMAD.MOV.U32 R6, RZ, RZ, R14 ;  /* 0x000000ffff067224 */ /* 0x000fe200078e000e */
[----:B------:R0:W-:Y:S01]  /*d960*/  STL.64 [R1+0x18], R10 ;  /* 0x0000180a01007387 */ /* 0x0001e20000100a00 */
[----:B------:R-:W-:-:S02]  /*d970*/  VIADD R3, R181, 0x3f ;  /* 0x0000003fb5037836 */ /* 0x000fc40000000000 */
[----:B------:R-:W-:Y:S01]  /*d980*/  IMAD.U32 R30, RZ, RZ, UR39 ;  /* 0x00000027ff1e7e24 */ /* 0x000fe2000f8e00ff */
[----:B------:R-:W2:Y:S01]  /*d990*/  @P2 LDC R15, c[0x0][0x450] ;  /* 0x00011400ff0f2b82 */ /* 0x000ea20000000800 */
[----:B------:R0:W-:Y:S01]  /*d9a0*/  STL.128 [R1+0x40], R4 ;  /* 0x0000400401007387 */ /* 0x0001e20000100c00 */
[----:B------:R-:W-:Y:S02]  /*d9b0*/  IMAD.U32 R56, RZ, RZ, UR39 ;  /* 0x00000027ff387e24 */ /* 0x000fe4000f8e00ff */
[----:B------:R-:W-:Y:S01]  /*d9c0*/  IADD3 R30, P0, R30, 0x28, RZ ;  /* 0x000000281e1e7810 */ /* 0x000fe20007f1e0ff */
[----:B------:R0:W-:Y:S02]  /*d9d0*/  STL.64 [R1+0x20], R12 ;  /* 0x0000200c01007387 */ /* 0x0001e40000100a00 */
[----:B------:R-:W-:Y:S02]  /*d9e0*/  IADD3 R56, P1, R56, 0x50, RZ ;  /* 0x0000005038387810 */ /* 0x000fe40007f3e0ff */
[----:B------:R-:W-:-:S03]  /*d9f0*/  IMAD.X R33, RZ, RZ, UR42, P0 ;  /* 0x0000002aff217e24 */ /* 0x000fc600080e06ff */
[----:B------:R-:W-:Y:S02]  /*da00*/  IMAD.X R57, RZ, RZ, UR42, P1 ;  /* 0x0000002aff397e24 */ /* 0x000fe400088e06ff */
[----:B-1----:R-:W-:-:S05]  /*da10*/  @P2 IMAD.HI.U32 R0, R3, R0, RZ ;  /* 0x0000000003002227 */ /* 0x002fca00078e00ff */
[----:B--2---:R-:W-:-:S05]  /*da20*/  @P2 SHF.R.U32.HI R3, RZ, R15, R0 ;  /* 0x0000000fff032219 */ /* 0x004fca0000011600 */
[----:B------:R-:W-:-:S04]  /*da30*/  IMAD.IADD R3, R212, 0x1, R3 ;  /* 0x00000001d4037824 */ /* 0x000fc800078e0203 */
[----:B------:R-:W-:Y:S01]  /*da40*/  IMAD.IADD R8, R3, 0x1, R8 ;  /* 0x0000000103087824 */ /* 0x000fe200078e0208 */
[----:B0-----:R-:W-:Y:S06]  /*da50*/  @!P3 BRA `(.L_x_3538) ;  /* 0x000000000048b947 */ /* 0x001fec0003800000 */
        /* <DEDUP_REMOVED lines=11> */
.L_x_3540:
[----:B------:R-:W-:-:S13]  /*db10*/  ISETP.NE.AND P0, PT, R9, 0x1, PT ;  /* 0x000000010900780c */ /* 0x000fda0003f05270 */
[----:B------:R-:W0:Y:S02]  /*db20*/  @P0 LDC.64 R4, c[0x0][0xae0] ;  /* 0x0002b800ff040b82 */ /* 0x000e240000000a00 */
[----:B0-----:R-:W-:-:S05]  /*db30*/  @P0 IMAD.HI.U32 R4, R0, R4, RZ ;  /* 0x0000000400040227 */ /* 0x001fca00078e00ff */
[----:B------:R-:W-:-:S07]  /*db40*/  @P0 SHF.R.U32.HI R0, RZ, R5, R4 ;  /* 0x00000005ff000219 */ /* 0x000fce0000011604 */
.L_x_3541:
[----:B------:R-:W-:Y:S05]  /*db50*/  BSYNC B0 ;  /* 0x0000000000007941 */ /* 0x000fea0003800000 */
.L_x_3539:
[----:B------:R-:W-:-:S05]  /*db60*/  IMAD R3, R0, R9, R9 ;  /* 0x0000000900037224 */ /* 0x000fca00078e0209 */
[----:B------:R-:W-:-:S07]  /*db70*/  VIMNMX R8, R8, R3, PT ;  /* 0x0000000308087248 */ /* 0x000fce0003fe0100 */
.L_x_3538:
[----:B------:R-:W0:Y:S01]  /*db80*/  @P2 LDC R0, c[0x0][0x44c] ;  /* 0x00011300ff002b82 */ /* 0x000e220000000800 */
[----:B------:R-:W-:Y:S01]  /*db90*/  VIADD R8, R8, 0x3f ;  /* 0x0000003f08087836 */ /* 0x000fe20000000000 */
[----:B------:R-:W-:Y:S01]  /*dba0*/  ULDC UR4, c[0x0][0xad4] ;  /* 0x0002b50000047ab9 */ /* 0x000fe20000000800 */
[----:B------:R-:W-:-:S03]  /*dbb0*/  IMAD.MOV.U32 R5, RZ, RZ, R181 ;  /* 0x000000ffff057224 */ /* 0x000fc600078e00b5 */
        /* <DEDUP_REMOVED lines=20> */
.L_x_3544:
[----:B------:R-:W-:-:S13]  /*dd00*/  ISETP.NE.AND P0, PT, R9, 0x1, PT ;  /* 0x000000010900780c */ /* 0x000fda0003f05270 */
[----:B------:R-:W0:Y:S02]  /*dd10*/  @P0 LDC.64 R4, c[0x0][0xae0] ;  /* 0x0002b800ff040b82 */ /* 0x000e240000000a00 */
[----:B0-----:R-:W-:-:S05]  /*dd20*/  @P0 IMAD.HI.U32 R4, R0, R4, RZ ;  /* 0x0000000400040227 */ /* 0x001fca00078e00ff */
[----:B------:R-:W-:-:S07]  /*dd30*/  @P0 SHF.R.U32.HI R0, RZ, R5, R4 ;  /* 0x00000005ff000219 */ /* 0x000fce0000011604 */
.L_x_3545:
[----:B------:R-:W-:Y:S05]  /*dd40*/  BSYNC B0 ;  /* 0x0000000000007941 */ /* 0x000fea0003800000 */
.L_x_3543:
[----:B------:R-:W-:-:S05]  /*dd50*/  IMAD R0, R0, R9, RZ ;  /* 0x0000000900007224 */ /* 0x000fca00078e02ff */
[----:B------:R-:W-:-:S07]  /*dd60*/  VIMNMX R3, R3, R0, !PT ;  /* 0x0000000003037248 */ /* 0x000fce0007fe0100 */
.L_x_3542:
        /* <DEDUP_REMOVED lines=39> */
.L_x_3547:
[----:B------:R-:W-:Y:S05]  /*dfe0*/  BSYNC B0 ;  /* 0x0000000000007941 */ /* 0x000fea0003800000 */
.L_x_3546:
[----:B------:R-:W-:Y:S01]  /*dff0*/  IMAD R180, R220, R193, R9 ;  /* 0x000000c1dcb47224 */ /* 0x000fe200078e0209 */
[----:B------:R-:W-:-:S04]  /*e000*/  PRMT R4, RZ, 0x7610, R4 ;  /* 0x00007610ff047816 */ /* 0x000fc80000000004 */
[----:B------:R-:W-:-:S04]  /*e010*/  VIADDMNMX R193, R180, R193, R26, PT ;  /* 0x000000c1b4c17246 */ /* 0x000fc8000380011a */
[----:B------:R-:W-:-:S13]  /*e020*/  ISETP.GT.AND P0, PT, R193, R180, PT ;  /* 0x000000b4c100720c */ /* 0x000fda0003f04270 */
[----:B------:R-:W-:Y:S05]  /*e030*/  @!P0 BRA `(.L_x_3532) ;  /* 0x000001c8001c8947 */ /* 0x000fea0003800000 */
[----:B------:R-:W0:Y:S01]  /*e040*/  S2R R0, SR_TID.X ;  /* 0x0000000000007919 */ /* 0x000e220000002100 */
[----:B------:R-:W-:Y:S01]  /*e050*/  VIADD R10, R2, 0x36400 ;  /* 0x00036400020a7836 */ /* 0x000fe20000000000 */
[----:B------:R-:W-:Y:S01]  /*e060*/  UIADD3 UR4, UP0, UR40, 0x38400, URZ ;  /* 0x0003840028047890 */ /* 0x000fe2000ff1e03f */
[----:B------:R-:W-:Y:S01]  /*e070*/  IMAD.MOV.U32 R4, RZ, RZ, 0x1 ;  /* 0x00000001ff047424 */ /* 0x000fe200078e00ff */
[----:B------:R1:W5:Y:S01]  /*e080*/  LDL R13, [R1+0x464] ;  /* 0x00046400010d7983 */ /* 0x0003620000100800 */
[----:B------:R-:W-:Y:S01]  /*e090*/  IMAD.MOV.U32 R5, RZ, RZ, RZ ;  /* 0x000000ffff057224 */ /* 0x000fe200078e00ff */
[----:B------:R-:W-:Y:S01]  /*e0a0*/  LOP3.LUT P0, RZ, R10, 0x3ff, RZ, 0xc0, !PT ;  /* 0x000003ff0aff7812 */ /* 0x000fe2000780c0ff */
[----:B------:R-:W-:Y:S01]  /*e0b0*/  IMAD.MOV.U32 R6, RZ, RZ, 0x1 ;  /* 0x00000001ff067424 */ /* 0x000fe200078e00ff */
[----:B------:R-:W2:Y:S01]  /*e0c0*/  S2R R28, SR_TID.X ;  /* 0x00000000001c7919 */ /* 0x000ea20000002100 */
[----:B------:R-:W-:Y:S01]  /*e0d0*/  IMAD.MOV.U32 R7, RZ, RZ, RZ ;  /* 0x000000ffff077224 */ /* 0x000fe200078e00ff */
[----:B------:R-:W-:Y:S01]  /*e0e0*/  UIADD3.X UR5, URZ, UR41, URZ, UP0, !UPT ;  /* 0x000000293f057290 */ /* 0x000fe200087fe43f */
[----:B------:R-:W-:-:S02]  /*e0f0*/  VIADD R10, R2, 0x26400 ;  /* 0x00026400020a7836 */ /* 0x000fc40000000000 */
[C---:B------:R-:W-:Y:S01]  /*e100*/  VIADD R11, R2.reuse, 0x400 ;  /* 0x00000400020b7836 */ /* 0x040fe20000000000 */
[----:B------:R3:W-:Y:S01]  /*e110*/  STL.128 [R1+0x60], R4 ;  /* 0x0000600401007387 */ /* 0x0007e20000100c00 */
[----:B------:R-:W-:Y:S01]  /*e120*/  VIADD R60, R2, 0x20400 ;  /* 0x00020400023c7836 */ /* 0x000fe20000000000 */
[----:B------:R-:W-:Y:S01]  /*e130*/  SHF.R.U32.HI R10, RZ, 0x4, R10 ;  /* 0x00000004ff0a7819 */ /* 0x000fe2000001160a */
[----:B------:R-:W-:Y:S02]  /*e140*/  IMAD.U32 R8, RZ, RZ, UR4 ;  /* 0x00000004ff087e24 */ /* 0x000fe4000f8e00ff */
[----:B------:R-:W-:Y:S01]  /*e150*/  IMAD.U32 R9, RZ, RZ, UR5 ;  /* 0x00000005ff097e24 */ /* 0x000fe2000f8e00ff */
[----:B------:R-:W-:Y:S01]  /*e160*/  LOP3.LUT R10, R10, 0x3fff, RZ, 0xc0, !PT ;  /* 0x00003fff0a0a7812 */ /* 0x000fe200078ec0ff */
[----:B------:R-:W-:Y:S02]  /*e170*/  IMAD.U32 R26, RZ, RZ, UR39 ;  /* 0x00000027ff1a7e24 */ /* 0x000fe4000f8e00ff */
[----:B------:R-:W-:Y:S01]  /*e180*/  IMAD.U32 R52, RZ, RZ, UR39 ;  /* 0x00000027ff347e24 */ /* 0x000fe2000f8e00ff */
[----:B------:R-:W-:Y:S01]  /*e190*/  LOP3.LUT R10, R10, 0x10000, RZ, 0xfc, !PT ;  /* 0x000100000a0a7812 */ /* 0x000fe200078efcff */
[----:B------:R4:W-:Y:S01]  /*e1a0*/  STL.64 [R1+0x58], R8 ;  /* 0x0000580801007387 */ /* 0x0009e20000100a00 */
[----:B------:R-:W-:-:S02]  /*e1b0*/  IMAD.U32 R48, RZ, RZ, UR39 ;  /* 0x00000027ff307e24 */ /* 0x000fc4000f8e00ff */
[----:B------:R-:W-:Y:S01]  /*e1c0*/  IMAD.U32 R41, RZ, RZ, UR39 ;  /* 0x00000027ff297e24 */ /* 0x000fe2000f8e00ff */
[----:B---3--:R-:W-:Y:S01]  /*e1d0*/  SHF.R.U32.HI R5, RZ, 0x4, R11 ;  /* 0x00000004ff057819 */ /* 0x008fe2000001160b */
[----:B------:R-:W-:Y:S02]  /*e1e0*/  IMAD.MOV.U32 R7, RZ, RZ, 0x40000040 ;  /* 0x40000040ff077424 */ /* 0x000fe400078e00ff */
[C---:B0-----:R-:W-:Y:S01]  /*e1f0*/  VIADD R3, R0.reuse, 0xffffff80 ;  /* 0xffffff8000037836 */ /* 0x041fe20000000000 */
[----:B------:R-:W-:Y:S01]  /*e200*/  LOP3.LUT R5, R5, 0x3fff, RZ, 0xc0, !PT ;  /* 0x00003fff05057812 */ /* 0x000fe200078ec0ff */
[----:B------:R-:W-:Y:S02]  /*e210*/  VIADD R0, R0, 0xffffff80 ;  /* 0xffffff8000007836 */ /* 0x000fe40000000000 */
[----:B----4-:R-:W-:Y:S01]  /*e220*/  IMAD.MOV.U32 R9, RZ, RZ, 0x40000040 ;  /* 0x40000040ff097424 */ /* 0x010fe200078e00ff */
[----:B------:R-:W-:Y:S01]  /*e230*/  LOP3.LUT R6, R5, 0x10000, RZ, 0xfc, !PT ;  /* 0x0001000005067812 */ /* 0x000fe200078efcff */
[----:B------:R-:W-:Y:S01]  /*e240*/  IMAD.MOV.U32 R5, RZ, RZ, 0x40000040 ;  /* 0x40000040ff057424 */ /* 0x000fe200078e00ff */
[----:B------:R-:W-:Y:S01]  /*e250*/  SHF.R.S32.HI R0, RZ, 0x1f, R0 ;  /* 0x0000001fff007819 */ /* 0x000fe20000011400 */
[----:B--2---:R-:W-:-:S02]  /*e260*/  VIADD R12, R28, 0xffffff80 ;  /* 0xffffff801c0c7836 */ /* 0x004fc40000000000 */
[----:B------:R-:W-:Y:S01]  /*e270*/  IMAD.U32 R50, RZ, RZ, UR39 ;  /* 0x00000027ff327e24 */ /* 0x000fe2000f8e00ff */
[----:B------:R-:W-:Y:S01]  /*e280*/  LEA.HI R0, R0, R3, RZ, 0x7 ;  /* 0x0000000300007211 */ /* 0x000fe200078f38ff */
[----:B------:R-:W-:Y:S01]  /*e290*/  IMAD.U32 R43, RZ, RZ, UR39 ;  /* 0x00000027ff2b7e24 */ /* 0x000fe2000f8e00ff */
[----:B------:R-:W-:Y:S01]  /*e2a0*/  STL [R1+0x74], R12 ;  /* 0x0000740c01007387 */ /* 0x000fe20000100800 */
[----:B------:R-:W-:Y:S01]  /*e2b0*/  IMAD.U32 R45, RZ, RZ, UR39 ;  /* 0x00000027ff2d7e24 */ /* 0x000fe2000f8e00ff */
[----:B------:R-:W-:Y:S01]  /*e2c0*/  SHF.R.S32.HI R0, RZ, 0x7, R0 ;  /* 0x00000007ff007819 */ /* 0x000fe20000011400 */
[----:B------:R-:W-:-:S05]  /*e2d0*/  IMAD.U32 R35, RZ, RZ, UR39 ;  /* 0x00000027ff237e24 */ /* 0x000fca000f8e00ff */
[----:B------:R-:W0:Y:S02]  /*e2e0*/  SHFL.IDX PT, R0, R0, RZ, 0x1f ;  /* 0x00001fff00007589 */ /* 0x000e2400000e0000 */
[----:B0-----:R-:W-:-:S04]  /*e2f0*/  LEA.HI R3, R0, R0, RZ, 0x1 ;  /* 0x0000000000037211 */ /* 0x001fc800078f08ff */
[----:B------:R-:W-:-:S05]  /*e300*/  LOP3.LUT R3, R3, 0x6, RZ, 0xc0, !PT ;  /* 0x0000000603037812 */ /* 0x000fca00078ec0ff */
[----:B------:R-:W-:Y:S02]  /*e310*/  IMAD.IADD R0, R0, 0x1, -R3 ;  /* 0x0000000100007824 */ /* 0x000fe400078e0a03 */
[----:B------:R-:W-:Y:S02]  /*e320*/  VIADD R3, R2, 0x22400 ;  /* 0x0002240002037836 */ /* 0x000fe40000000000 */
[----:B------:R-:W-:Y:S01]  /*e330*/  IMAD R4, R0, 0x8000, R11 ;  /* 0x0000800000047824 */ /* 0x000fe200078e020b */
[----:B------:R-:W-:Y:S02]  /*e340*/  SHF.R.U32.HI R0, RZ, 0x4, R60 ;  /* 0x00000004ff007819 */ /* 0x000fe4000001163c */
[----:B------:R-:W-:Y:S02]  /*e350*/  SHF.R.U32.HI R3, RZ, 0x4, R3 ;  /* 0x00000004ff037819 */ /* 0x000fe40000011603 */
[----:B------:R-:W-:Y:S02]  /*e360*/  SHF.R.U32.HI R4, RZ, 0x4, R4 ;  /* 0x00000004ff047819 */ /* 0x000fe40000011604 */
[----:B------:R-:W-:-:S02]  /*e370*/  LOP3.LUT R3, R3, 0x3fff, RZ, 0xc0, !PT ;  /* 0x00003fff03037812 */ /* 0x000fc400078ec0ff */
[----:B------:R-:W-:Y:S02]  /*e380*/  LOP3.LUT R0, R0, 0x3fff, RZ, 0xc0, !PT ;  /* 0x00003fff00007812 */ /* 0x000fe400078ec0ff */
[----:B------:R-:W-:Y:S02]  /*e390*/  LOP3.LUT R11, R3, 0x10000, RZ, 0xfc, !PT ;  /* 0x00010000030b7812 */ /* 0x000fe400078efcff */
[----:B------:R-:W-:Y:S01]  /*e3a0*/  LOP3.LUT R3, R4, 0x3fff, RZ, 0xc0, !PT ;  /* 0x00003fff04037812 */ /* 0x000fe200078ec0ff */
[----:B------:R-:W-:Y:S01]  /*e3b0*/  IMAD.MOV.U32 R4, RZ, RZ, R10 ;  /* 0x000000ffff047224 */ /* 0x000fe200078e000a */
[----:B------:R-:W-:Y:S01]  /*e3c0*/  LOP3.LUT R8, R0, 0x10000, RZ, 0xfc, !PT ;  /* 0x0001000000087812 */ /* 0x000fe200078efcff */
[----:B------:R-:W-:Y:S01]  /*e3d0*/  IMAD.U32 R10, RZ, RZ, UR39 ;  /* 0x00000027ff0a7e24 */ /* 0x000fe2000f8e00ff */
[----:B------:R-:W-:Y:S01]  /*e3e0*/  LOP3.LUT R3, R3, 0x2000000, RZ, 0xfc, !PT ;  /* 0x0200000003037812 */ /* 0x000fe200078efcff */
[----:B------:R-:W-:Y:S01]  /*e3f0*/  BSSY B6, `(.L_x_3548) ;  /* 0x0000037000067945 */ /* 0x000fe20003800000 */
[----:B------:R0:W-:Y:S01]  /*e400*/  STL.128 [R1+0x90], R4 ;  /* 0x0000900401007387 */ /* 0x0001e20000100c00 */
[----:B------:R-:W-:Y:S01]  /*e410*/  IADD3 R26, P6, R26, 0x58, RZ ;  /* 0x000000581a1a7810 */ /* 0x000fe20007fde0ff */
[----:B------:R-:W-:-:S02]  /*e420*/  IMAD.MOV.U32 R0, RZ, RZ, R167 ;  /* 0x000000ffff007224 */ /* 0x000fc400078e00a7 */
[----:B------:R1:W-:Y:S01]  /*e430*/  STL.64 [R1+0x78], R8 ;  /* 0x0000780801007387 */ /* 0x0003e20000100a00 */
[----:B0-----:R-:W-:-:S03]  /*e440*/  IMAD.MOV.U32 R6, RZ, RZ, R3 ;  /* 0x000000ffff067224 */ /* 0x001fc600078e0003 */
[----:B------:R1:W5:Y:S01]  /*e450*/  LDL R3, [R1+0x468] ;  /* 0x0004680001037983 */ /* 0x0003620000100800 */
[----:B------:R-:W-:-:S05]  /*e460*/  IMAD.MOV.U32 R4, RZ, RZ, R11 ;  /* 0x000000ffff047224 */ /* 0x000fca00078e000b */
[----:B------:R1:W-:Y:S01]  /*e470*/  STL.128 [R1+0x80], R4 ;  /* 0x0000800401007387 */ /* 0x0003e20000100c00 */
[----:B------:R-:W-:Y:S02]  /*e480*/  IADD3 R39, P2, R10, 0x74, RZ ;  /* 0x000000740a277810 */ /* 0x000fe40007f5e0ff */
[----:B------:R-:W-:Y:S01]  /*e490*/  IADD3 R52, P5, R52, 0x60, RZ ;  /* 0x0000006034347810 */ /* 0x000fe20007fbe0ff */
[----:B------:R-:W-:Y:S01]  /*e4a0*/  IMAD.X R27, RZ, RZ, UR42, P6 ;  /* 0x0000002aff1b7e24 */ /* 0x000fe2000b0e06ff */
[----:B------:R-:W-:Y:S01]  /*e4b0*/  IADD3 R48, P1, R48, 0x68, RZ ;  /* 0x0000006830307810 */ /* 0x000fe20007f3e0ff */
[----:B------:R-:W-:Y:S01]  /*e4c0*/  IMAD.X R44, RZ, RZ, UR42, P2 ;  /* 0x0000002aff2c7e24 */ /* 0x000fe200090e06ff */
[----:B------:R-:W-:Y:S01]  /*e4d0*/  IADD3 R41, P4, R41, 0x78, RZ ;  /* 0x0000007829297810 */ /* 0x000fe20007f9e0ff */
[----:B------:R-:W-:Y:S01]  /*e4e0*/  IMAD.X R51, RZ, RZ, UR42, P5 ;  /* 0x0000002aff337e24 */ /* 0x000fe2000a8e06ff */
[----:B------:R-:W-:Y:S02]  /*e4f0*/  IADD3 R50, P3, R50, 0x80, RZ ;  /* 0x0000008032327810 */ /* 0x000fe40007f7e0ff */
[----:B------:R-:W-:-:S02]  /*e500*/  IADD3 R43, P2, R43, 0x88, RZ ;  /* 0x000000882b2b7810 */ /* 0x000fc40007f5e0ff */
[----:B------:R-:W-:Y:S02]  /*e510*/  IADD3 R45, P6, R45, 0x90, RZ ;  /* 0x000000902d2d7810 */ /* 0x000fe40007fde0ff */
[----:B------:R-:W-:Y:S01]  /*e520*/  IADD3 R35, P5, R35, 0x98, RZ ;  /* 0x0000009823237810 */ /* 0x000fe20007fbe0ff */
[----:B------:R-:W-:Y:S02]  /*e530*/  IMAD.X R47, RZ, RZ, UR42, P1 ;  /* 0x0000002aff2f7e24 */ /* 0x000fe400088e06ff */
[----:B------:R-:W-:Y:S02]  /*e540*/  IMAD.X R40, RZ, RZ, UR42, P4 ;  /* 0x0000002aff287e24 */ /* 0x000fe4000a0e06ff */
[----:B------:R-:W-:Y:S02]  /*e550*/  IMAD.X R49, RZ, RZ, UR42, P3 ;  /* 0x0000002aff317e24 */ /* 0x000fe400098e06ff */
[----:B------:R-:W-:Y:S02]  /*e560*/  IMAD.X R42, RZ, RZ, UR42, P2 ;  /* 0x0000002aff2a7e24 */ /* 0x000fe400090e06ff */
[----:B------:R-:W-:-:S02]  /*e570*/  IMAD.X R46, RZ, RZ, UR42, P6 ;  /* 0x0000002aff2e7e24 */ /* 0x000fc4000b0e06ff */
[----:B------:R-:W-:Y:S01]  /*e580*/  IMAD.X R36, RZ, RZ, UR42, P5 ;  /* 0x0000002aff247e24 */ /* 0x000fe2000a8e06ff */
        /* <DEDUP_REMOVED lines=14> */
[----:B-----5:R-:W-:-:S07]  /*e670*/  IMAD.MOV.U32 R13, RZ, RZ, RZ ;  /* 0x000000ffff0d7224 */ /* 0x020fce00078e00ff */
[----:B------:R-:W-:-:S07]  /*e680*/  LEPC R20, `(.L_x_3550) ;  /* 0x000000001014794e */ /* 0x000fce0000000000 */
[----:B0-----:R-:W-:Y:S05]  /*e690*/  CALL.ABS.NOINC R14 ;  /* 0x000000000e007343 */ /* 0x001fea0003c00000 */
.L_x_3550:
        /* <DEDUP_REMOVED lines=12> */
.L_x_3549:
[----:B------:R-:W-:Y:S05]  /*e760*/  BSYNC B6 ;  /* 0x0000000000067941 */ /* 0x000fea0003800000 */
.L_x_3548:
[----:B-----5:R-:W-:Y:S01]  /*e770*/  SHF.R.S32.HI R4, RZ, 0x1f, R3 ;  /* 0x0000001fff047819 */ /* 0x020fe20000011403 */
[----:B------:R-:W-:Y:S01]  /*e780*/  UIADD3 UR4, UP1, UR39, 0x70, URZ ;  /* 0x0000007027047890 */ /* 0x000fe2000ff3e03f */
[----:B------:R-:W-:Y:S01]  /*e790*/  VIADD R8, R28, 0xffffff80 ;  /* 0xffffff801c087836 */ /* 0x000fe20000000000 */
[----:B------:R-:W-:Y:S01]  /*e7a0*/  UIADD3 UR6, UP0, UR39, 0xfc, URZ ;  /* 0x000000fc27067890 */ /* 0x000fe2000ff1e03f */
[----:B------:R-:W-:Y:S01]  /*e7b0*/  LEA.HI R5, R4, R3, RZ, 0x3 ;  /* 0x0000000304057211 */ /* 0x000fe200078f18ff */
[----:B------:R-:W-:Y:S01]  /*e7c0*/  UIADD3.X UR5, URZ, UR42, URZ, UP1, !UPT ;  /* 0x0000002a3f057290 */ /* 0x000fe20008ffe43f */
[----:B------:R-:W0:Y:S01]  /*e7d0*/  LDC.64 R28, c[0x0][0xad8] ;  /* 0x0002b600ff1c7b82 */ /* 0x000e220000000a00 */
[----:B------:R-:W-:Y:S01]  /*e7e0*/  UIADD3.X UR7, URZ, UR42, URZ, UP0, !UPT ;  /* 0x0000002a3f077290 */ /* 0x000fe200087fe43f */
[C---:B------:R-:W-:Y:S01]  /*e7f0*/  LOP3.LUT R4, R5.reuse, 0xfffffff8, RZ, 0xc0, !PT ;  /* 0xfffffff805047812 */ /* 0x040fe200078ec0ff */
[----:B------:R-:W-:Y:S01]  /*e800*/  IMAD.SHL.U32 R5, R5, 0x40, RZ ;  /* 0x0000004005057824 */ /* 0x000fe200078e00ff */
[----:B------:R1:W-:Y:S01]  /*e810*/  STL [R1+0xcc], R8 ;  /* 0x0000cc0801007387 */ /* 0x0003e20000100800 */
[----:B------:R-:W-:Y:S01]  /*e820*/  IMAD.U32 R7, RZ, RZ, UR6 ;  /* 0x00000006ff077e24 */ /* 0x000fe2000f8e00ff */
[----:B------:R-:W-:Y:S01]  /*e830*/  UIADD3 UR6, UP0, UR39, 0xb0, URZ ;  /* 0x000000b027067890 */ /* 0x000fe2000ff1e03f */
[----:B------:R-:W-:Y:S01]  /*e840*/  IMAD.IADD R3, R3, 0x1, -R4 ;  /* 0x0000000103037824 */ /* 0x000fe200078e0a04 */
[----:B------:R-:W-:Y:S01]  /*e850*/  LOP3.LUT R9, R5, 0xfffffe00, RZ, 0xc0, !PT ;  /* 0xfffffe0005097812 */ /* 0x000fe200078ec0ff */
[----:B------:R-:W-:Y:S01]  /*e860*/  IMAD.U32 R12, RZ, RZ, UR5 ;  /* 0x00000005ff0c7e24 */ /* 0x000fe2000f8e00ff */
[----:B------:R-:W2:Y:S01]  /*e870*/  LDC.64 R20, c[0x0][0xae0] ;  /* 0x0002b800ff147b82 */ /* 0x000ea20000000a00 */
[C---:B------:R-:W-:Y:S01]  /*e880*/  IMAD.SHL.U32 R4, R3.reuse, 0x40, RZ ;  /* 0x0000004003047824 */ /* 0x040fe200078e00ff */
[----:B------:R-:W-:Y:S01]  /*e890*/  LOP3.LUT P0, RZ, R3, 0x2, RZ, 0xc0, !PT ;  /* 0x0000000203ff7812 */ /* 0x000fe2000780c0ff */
[----:B------:R-:W-:Y:S01]  /*e8a0*/  IMAD.U32 R10, RZ, RZ, UR7 ;  /* 0x00000007ff0a7e24 */ /* 0x000fe2000f8e00ff */
[----:B------:R-:W-:Y:S01]  /*e8b0*/  UIADD3.X UR7, URZ, UR42, URZ, UP0, !UPT ;  /* 0x0000002a3f077290 */ /* 0x000fe200087fe43f */
[----:B------:R-:W-:Y:S01]  /*e8c0*/  IMAD.U32 R11, RZ, RZ, UR4 ;  /* 0x00000004ff0b7e24 */ /* 0x000fe2000f8e00ff */
[----:B------:R-:W-:Y:S01]  /*e8d0*/  LOP3.LUT R6, R4, 0x1c0, RZ, 0xc0, !PT ;  /* 0x000001c004067812 */ /* 0x000fe200078ec0ff */
[----:B------:R-:W-:Y:S01]  /*e8e0*/  IMAD.MOV.U32 R4, RZ, RZ, R7 ;  /* 0x000000ffff047224 */ /* 0x000fe200078e0007 */
[----:B------:R-:W-:Y:S01]  /*e8f0*/  UIADD3 UR4, UP1, UR39, 0xa0, URZ ;  /* 0x000000a027047890 */ /* 0x000fe2000ff3e03f */
[----:B------:R-:W-:Y:S01]  /*e900*/  IMAD R9, R0, 0x400, R9 ;  /* 0x0000040000097824 */ /* 0x000fe200078e0209 */
[----:B-1----:R-:W-:Y:S01]  /*e910*/  LOP3.LUT R8, R6, 0x8, R13, 0xf8, !PT ;  /* 0x0000000806087812 */ /* 0x002fe200078ef80d */
[----:B------:R-:W-:Y:S01]  /*e920*/  IMAD.MOV.U32 R5, RZ, RZ, R10 ;  /* 0x000000ffff057224 */ /* 0x000fe200078e000a */
[----:B------:R-:W-:Y:S01]  /*e930*/  SHF.R.U32.HI R13, RZ, 0x3, R6 ;  /* 0x00000003ff0d7819 */ /* 0x000fe20000011606 */
[----:B------:R-:W-:Y:S01]  /*e940*/  IMAD.MOV.U32 R6, RZ, RZ, R11 ;  /* 0x000000ffff067224 */ /* 0x000fe200078e000b */
[----:B------:R-:W-:Y:S01]  /*e950*/  UIADD3.X UR5, URZ, UR42, URZ, UP1, !UPT ;  /* 0x0000002a3f057290 */ /* 0x000fe20008ffe43f */
[----:B------:R-:W-:Y:S01]  /*e960*/  IMAD.MOV.U32 R7, RZ, RZ, R12 ;  /* 0x000000ffff077224 */ /* 0x000fe200078e000c */
[----:B------:R-:W-:Y:S01]  /*e970*/  LOP3.LUT R0, R8, R13, RZ, 0x3c, !PT ;  /* 0x0000000d08007212 */ /* 0x000fe200078e3cff */
[----:B------:R-:W-:Y:S01]  /*e980*/  IMAD.MOV.U32 R15, RZ, RZ, 0x2 ;  /* 0x00000002ff0f7424 */ /* 0x000fe200078e00ff */
[----:B------:R-:W1:Y:S01]  /*e990*/  LDC.64 R12, c[0x0][0xad0] ;  /* 0x0002b400ff0c7b82 */ /* 0x000e620000000a00 */
[----:B------:R-:W-:Y:S01]  /*e9a0*/  IMAD.MOV.U32 R54, RZ, RZ, 0x10 ;  /* 0x00000010ff367424 */ /* 0x000fe200078e00ff */
[----:B------:R3:W-:Y:S01]  /*e9b0*/  STL.128 [R1+0x100], R4 ;  /* 0x0001000401007387 */ /* 0x0007e20000100c00 */
[----:B------:R-:W-:Y:S01]  /*e9c0*/  IMAD.IADD R0, R9, 0x1, R0 ;  /* 0x0000000109007824 */ /* 0x000fe200078e0200 */
[----:B------:R-:W-:Y:S01]  /*e9d0*/  LOP3.LUT P1, RZ, R3, 0x4, RZ, 0xc0, !PT ;  /* 0x0000000403ff7812 */ /* 0x000fe2000782c0ff */
[----:B------:R-:W-:Y:S01]  /*e9e0*/  IMAD.MOV.U32 R8, RZ, RZ, R39 ;  /* 0x000000ffff087224 */ /* 0x000fe200078e0027 */
[----:B------:R4:W-:Y:S01]  /*e9f0*/  STL.64 [R1+0xc0], R26 ;  /* 0x0000c01a01007387 */ /* 0x0009e20000100a00 */
[----:B------:R-:W-:Y:S01]  /*ea00*/  IMAD.WIDE.U32 R14, R0, R15, UR40 ;  /* 0x00000028000e7e25 */ /* 0x000fe2000f8e000f */
[----:B------:R-:W-:-:S02]  /*ea10*/  SEL R54, R54, 0xfffffff0, !P0 ;  /* 0xfffffff036367807 */ /* 0x000fc40004000000 */
[----:B------:R-:W-:Y:S01]  /*ea20*/  STL.64 [R1+0xb0], R162 ;  /* 0x0000b0a201007387 */ /* 0x000fe20000100a00 */
[----:B------:R-:W-:Y:S01]  /*ea30*/  IMAD.MOV.U32 R9, RZ, RZ, R44 ;  /* 0x000000ffff097224 */ /* 0x000fe200078e002c */
[----:B------:R-:W-:Y:S01]  /*ea40*/  IADD3 R14, P0, R14, 0x36400, RZ ;  /* 0x000364000e0e7810 */ /* 0x000fe20007f1e0ff */
[----:B------:R-:W-:Y:S01]  /*ea50*/  IMAD.U32 R10, RZ, RZ, UR4 ;  /* 0x00000004ff0a7e24 */ /* 0x000fe2000f8e00ff */
[----:B------:R-:W-:Y:S01]  /*ea60*/  STL.U8 [R1+0xc8], RZ ;  /* 0x0000c8ff01007387 */ /* 0x000fe20000100000 */
[----:B------:R-:W-:Y:S01]  /*ea70*/  IMAD.U32 R11, RZ, RZ, UR5 ;  /* 0x00000005ff0b7e24 */ /* 0x000fe2000f8e00ff */
[----:B------:R-:W-:Y:S01]  /*ea80*/  ULDC UR4, c[0x0][0x3f4] ;  /* 0x0000fd0000047ab9 */ /* 0x000fe20000000800 */
[----:B------:R-:W-:Y:S01]  /*ea90*/  IMAD.X R15, RZ, RZ, R15, P0 ;  /* 0x000000ffff0f7224 */ /* 0x000fe200000e060f */
[----:B---3--:R-:W3:Y:S01]  /*eaa0*/  LDC R6, c[0x0][0x450] ;  /* 0x00011400ff067b82 */ /* 0x008ee20000000800 */
[----:B----4-:R-:W-:Y:S01]  /*eab0*/  IMAD.U32 R26, RZ, RZ, UR6 ;  /* 0x00000006ff1a7e24 */ /* 0x010fe2000f8e00ff */
[----:B------:R4:W-:Y:S01]  /*eac0*/  STL.128 [R1+0x110], R8 ;  /* 0x0001100801007387 */ /* 0x0009e20000100c00 */
[----:B------:R-:W-:Y:S01]  /*ead0*/  IMAD.U32 R27, RZ, RZ, UR7 ;  /* 0x00000007ff1b7e24 */ /* 0x000fe2000f8e00ff */
[----:B------:R-:W-:Y:S01]  /*eae0*/  ISETP.LT.AND P0, PT, RZ, UR4, PT ;  /* 0x00000004ff007c0c */ /* 0x000fe2000bf01270 */
[----:B------:R-:W-:Y:S01]  /*eaf0*/  IMAD.MOV.U32 R55, RZ, RZ, 0x20 ;  /* 0x00000020ff377424 */ /* 0x000fe200078e00ff */
[----:B------:R-:W-:Y:S01]  /*eb00*/  STL.64 [R1+0xa8], R14 ;  /* 0x0000a80e01007387 */ /* 0x000fe20000100a00 */
[----:B-1----:R-:W-:Y:S01]  /*eb10*/  IMAD.MOV.U32 R7, RZ, RZ, R12 ;  /* 0x000000ffff077224 */ /* 0x002fe200078e000c */
[----:B------:R-:W3:Y:S01]  /*eb20*/  LDC.64 R4, c[0x0][0x448] ;  /* 0x00011200ff047b82 */ /* 0x000ee20000000a00 */
[----:B------:R-:W-:Y:S01]  /*eb30*/  IMAD.U32 R39, RZ, RZ, UR39 ;  /* 0x00000027ff277e24 */ /* 0x000fe2000f8e00ff */
[----:B------:R1:W-:Y:S01]  /*eb40*/  STL.64 [R1+0xb8], R26 ;  /* 0x0000b81a01007387 */ /* 0x0003e20000100a00 */
[----:B------:R-:W-:Y:S01]  /*eb50*/  SEL R55, R55, 0xffffffe0, !P1 ;  /* 0xffffffe037377807 */ /* 0x000fe20004800000 */
[----:B------:R-:W-:-:S02]  /*eb60*/  IMAD.U32 R67, RZ, RZ, UR39 ;  /* 0x00000027ff437e24 */ /* 0x000fc4000f8e00ff */
[----:B------:R-:W-:Y:S01]  /*eb70*/  STL.U8 [R1+0x120], RZ ;  /* 0x000120ff01007387 */ /* 0x000fe20000100000 */
[----:B------:R-:W-:Y:S01]  /*eb80*/  IMAD.U32 R58, RZ, RZ, UR39 ;  /* 0x00000027ff3a7e24 */ /* 0x000fe2000f8e00ff */
[----:B------:R-:W-:Y:S01]  /*eb90*/  IADD3 R39, P2, R39, 0xcc, RZ ;  /* 0x000000cc27277810 */ /* 0x000fe20007f5e0ff */
[----:B------:R-:W-:Y:S01]  /*eba0*/  IMAD.U32 R59, RZ, RZ, UR39 ;  /* 0x00000027ff3b7e24 */ /* 0x000fe2000f8e00ff */
[----:B------:R2:W-:Y:S01]  /*ebb0*/  STL.64 [R1+0xa0], R54 ;  /* 0x0000a03601007387 */ /* 0x0005e20000100a00 */
[----:B----4-:R-:W-:Y:S01]  /*ebc0*/  IMAD.MOV.U32 R8, RZ, RZ, RZ ;  /* 0x000000ffff087224 */ /* 0x010fe200078e00ff */
[----:B------:R-:W-:Y:S01]  /*ebd0*/  IADD3 R67, P3, R67, 0xc8, RZ ;  /* 0x000000c843437810 */ /* 0x000fe20007f7e0ff */
[----:B0-----:R-:W-:Y:S01]  /*ebe0*/  IMAD.MOV.U32 R9, RZ, RZ, R29 ;  /* 0x000000ffff097224 */ /* 0x001fe200078e001d */
[----:B------:R-:W-:Y:S01]  /*ebf0*/  IADD3 R58, P4, R58, 0xb8, RZ ;  /* 0x000000b83a3a7810 */ /* 0x000fe20007f9e0ff */
[----:B-1----:R-:W-:Y:S01]  /*ec00*/  IMAD.MOV.U32 R26, RZ, RZ, R13 ;  /* 0x000000ffff1a7224 */ /* 0x002fe200078e000d */
[----:B------:R-:W-:Y:S01]  /*ec10*/  IADD3 R59, P5, R59, 0x100, RZ ;  /* 0x000001003b3b7810 */ /* 0x000fe20007fbe0ff */
[----:B------:R-:W-:-:S02]  /*ec20*/  IMAD.MOV.U32 R27, RZ, RZ, R28 ;  /* 0x000000ffff1b7224 */ /* 0x000fc400078e001c */
[----:B--2---:R-:W-:Y:S02]  /*ec30*/  IMAD.MOV.U32 R10, RZ, RZ, R20 ;  /* 0x000000ffff0a7224 */ /* 0x004fe400078e0014 */
[----:B------:R-:W-:Y:S01]  /*ec40*/  IMAD.MOV.U32 R11, RZ, RZ, R21 ;  /* 0x000000ffff0b7224 */ /* 0x000fe200078e0015 */
[----:B------:R0:W-:Y:S01]  /*ec50*/  STL.128 [R1+0xd0], R24 ;  /* 0x0000d01801007387 */ /* 0x0001e20000100c00 */
[----:B------:R-:W-:Y:S02]  /*ec60*/  IMAD.U32 R28, RZ, RZ, UR39 ;  /* 0x00000027ff1c7e24 */ /* 0x000fe4000f8e00ff */
[----:B------:R-:W-:Y:S01]  /*ec70*/  IMAD.U32 R54, RZ, RZ, UR39 ;  /* 0x00000027ff367e24 */ /* 0x000fe2000f8e00ff */
[----:B------:R0:W-:Y:S01]  /*ec80*/  STL.128 [R1+0xe0], R8 ;  /* 0x0000e00801007387 */ /* 0x0001e20000100c00 */
[----:B------:R-:W-:Y:S01]  /*ec90*/  IMAD.X R44, RZ, RZ, UR42, P2 ;  /* 0x0000002aff2c7e24 */ /* 0x000fe200090e06ff */
[----:B------:R-:W-:Y:S01]  /*eca0*/  IADD3 R28, P1, R28, 0x120, RZ ;  /* 0x000001201c1c7810 */ /* 0x000fe20007f3e0ff */
[----:B------:R-:W-:Y:S01]  /*ecb0*/  IMAD.X R68, RZ, RZ, UR42, P3 ;  /* 0x0000002aff447e24 */ /* 0x000fe200098e06ff */
[----:B---3--:R0:W-:Y:S01]  /*ecc0*/  STL.128 [R1+0xf0], R4 ;  /* 0x0000f00401007387 */ /* 0x0081e20000100c00 */
[----:B------:R-:W-:Y:S01]  /*ecd0*/  IADD3 R54, P6, R54, 0x108, RZ ;  /* 0x0000010836367810 */ /* 0x000fe20007fde0ff */
[----:B------:R-:W-:-:S02]  /*ece0*/  IMAD.X R55, RZ, RZ, UR42, P4 ;  /* 0x0000002aff377e24 */ /* 0x000fc4000a0e06ff */
[----:B------:R-:W-:Y:S02]  /*ecf0*/  IMAD.X R29, RZ, RZ, UR42, P1 ;  /* 0x0000002aff1d7e24 */ /* 0x000fe400088e06ff */
[----:B------:R-:W-:Y:S02]  /*ed00*/  IMAD.X R66, RZ, RZ, UR42, P5 ;  /* 0x0000002aff427e24 */ /* 0x000fe4000a8e06ff */
[----:B------:R-:W-:Y:S01]  /*ed10*/  IMAD.X R53, RZ, RZ, UR42, P6 ;  /* 0x0000002aff357e24 */ /* 0x000fe2000b0e06ff */
[----:B------:R-:W-:Y:S06]  /*ed20*/  @P0 BRA `(.L_x_3551) ;  /* 0x0000000000400947 */ /* 0x000fec0003800000 */
        /* <DEDUP_REMOVED lines=10> */
.L_x_3554:
[----:B--2---:R2:W3:Y:S02]  /*edd0*/  SYNCS.PHASECHK.TRANS64.TRYWAIT P0, [R2+URZ+0x38800], R3 ;  /* 0x03880003020075a7 */ /* 0x0044e4000800017f */
[----:B---3--:R-:W-:Y:S05]  /*ede0*/  @!P0 NANOSLEEP.SYNCS 0x989680 ;  /* 0x009896800000895d */ /* 0x008fea0003900000 */
[----:B------:R-:W3:Y:S02]  /*edf0*/  @!P0 SYNCS.PHASECHK.TRANS64 P0, [R2+URZ+0x38800], R3 ;  /* 0x03880003020085a7 */ /* 0x000ee4000800007f */
[----:B---3--:R-:W-:Y:S05]  /*ee00*/  @!P0 BRA `(.L_x_3554) ;  /* 0xfffffffc00f08947 */ /* 0x008fea000383ffff */
.L_x_3553:
[----:B------:R-:W-:Y:S05]  /*ee10*/  BSYNC B0 ;  /* 0x0000000000007941 */ /* 0x000fea0003800000 */
.L_x_3552:
[----:B------:R-:W-:Y:S05]  /*ee20*/  BRA `(.L_x_3555) ;  /* 0x0000002c002c7947 */ /* 0x000fea0003800000 */
.L_x_3551:
[----:B------:R-:W-:Y:S01]  /*ee30*/  LOP3.LUT P0, RZ, R60, 0x3ff, RZ, 0xc0, !PT ;  /* 0x000003ff3cff7812 */ /* 0x000fe2000780c0ff */
[----:B------:R-:W-:Y:S01]  /*ee40*/  ULDC.64 UR4, c[0x0][0x3f8] ;  /* 0x0000fe0000047ab9 */ /* 0x000fe20000000a00 */
[----:B------:R-:W-:Y:S01]  /*ee50*/  SHF.R.S32.HI R0, RZ, 0x1f, R34 ;  /* 0x0000001fff007819 */ /* 0x000fe20000011422 */
[----:B------:R-:W-:Y:S01]  /*ee60*/  ULDC.64 UR6, c[0x0][0x408] ;  /* 0x0001020000067ab9 */ /* 0x000fe20000000a00 */
[----:B0-----:R-:W-:Y:S01]  /*ee70*/  IMAD.WIDE.U32 R26, R34, UR4, RZ ;  /* 0x00000004221a7c25 */ /* 0x001fe2000f8e00ff */
[----:B------:R-:W-:Y:S03]  /*ee80*/  BSSY B6, `(.L_x_3556) ;  /* 0x0000019000067945 */ /* 0x000fe60003800000 */
        /* <DEDUP_REMOVED lines=24> */
.L_x_3557:
[----:B------:R-:W-:Y:S05]  /*f010*/  BSYNC B6 ;  /* 0x0000000000067941 */ /* 0x000fea0003800000 */
.L_x_3556:
[----:B------:R-:W2:Y:S01]  /*f020*/  LDL R3, [R1+0x50] ;  /* 0x0000500001037983 */ /* 0x000ea20000100800 */
[----:B------:R-:W-:Y:S01]  /*f030*/  ULDC.U8 UR4, c[0x0][0x410] ;  /* 0x0001040000047ab9 */ /* 0x000fe20000000000 */
[----:B------:R-:W-:Y:S01]  /*f040*/  BSSY B0, `(.L_x_3558) ;  /* 0x00002a1000007945 */ /* 0x000fe20003800000 */
[----:B------:R-:W-:Y:S01]  /*f050*/  ISETP.NE.AND P0, PT, RZ, UR4, PT ;  /* 0x00000004ff007c0c */ /* 0x000fe2000bf05270 */
[----:B--2---:R-:W-:-:S12]  /*f060*/  IMAD R0, R3, 0x40, R18 ;  /* 0x0000004003007824 */ /* 0x004fd800078e0212 */
[----:B------:R-:W-:Y:S05]  /*f070*/  @!P0 BRA `(.L_x_3559) ;  /* 0x0000001400688947 */ /* 0x000fea0003800000 */
[----:B------:R-:W2:Y:S01]  /*f080*/  LDL R20, [R1+0x448] ;  /* 0x0004480001147983 */ /* 0x000ea20000100800 */
[----:B------:R-:W0:Y:S01]  /*f090*/  LDC R65, c[0x0][0x448] ;  /* 0x00011200ff417b82 */ /* 0x000e220000000800 */
[----:B------:R-:W-:Y:S01]  /*f0a0*/  ULDC.64 UR4, c[0x0][0x3f8] ;  /* 0x0000fe0000047ab9 */ /* 0x000fe20000000a00 */
[----:B------:R-:W-:Y:S01]  /*f0b0*/  ULDC.64 UR6, c[0x0][0x408] ;  /* 0x0001020000067ab9 */ /* 0x000fe20000000a00 */
[----:B------:R-:W-:Y:S02]  /*f0c0*/  IMAD.MOV.U32 R27, RZ, RZ, R25 ;  /* 0x000000ffff1b7224 */ /* 0x000fe400078e0019 */
[----:B------:R-:W-:Y:S01]  /*f0d0*/  IMAD.MOV.U32 R61, RZ, RZ, R63 ;  /* 0x000000ffff3d7224 */ /* 0x000fe200078e003f */
[----:B0-----:R-:W-:-:S13]  /*f0e0*/  ISETP.NE.AND P0, PT, R65, 0x1, PT ;  /* 0x000000014100780c */ /* 0x001fda0003f05270 */
[----:B------:R-:W0:Y:S08]  /*f0f0*/  @P0 LDC R4, c[0x0][0x44c] ;  /* 0x00011300ff040b82 */ /* 0x000e300000000800 */
[----:B------:R-:W1:Y:S01]  /*f100*/  @P0 LDC R5, c[0x0][0x450] ;  /* 0x00011400ff050b82 */ /* 0x000e620000000800 */
[----:B--2---:R-:W-:-:S04]  /*f110*/  IMAD R3, R20, 0x20, R0 ;  /* 0x0000002014037824 */ /* 0x004fc800078e0200 */
[----:B0-----:R-:W-:-:S05]  /*f120*/  @P0 IMAD.HI.U32 R4, R3, R4, RZ ;  /* 0x0000000403040227 */ /* 0x001fca00078e00ff */
[----:B-1----:R-:W-:-:S04]  /*f130*/  @P0 SHF.R.U32.HI R3, RZ, R5, R4 ;  /* 0x00000005ff030219 */ /* 0x002fc80000011604 */
        /* <DEDUP_REMOVED lines=17> */
[----:B------:R0:W1:Y:S04]  /*f250*/  SHFL.IDX PT, R7, R64, RZ, 0x1c1f ;  /* 0x001c1fff40077589 */ /* 0x00006800000e0000 */
[----:B------:R0:W2:Y:S04]  /*f260*/  SHFL.IDX PT, R6, R10, RZ, 0x1c1f ;  /* 0x001c1fff0a067589 */ /* 0x0000a800000e0000 */
[----:B------:R0:W3:Y:S04]  /*f270*/  SHFL.IDX PT, R20, R34, RZ, 0x1c1f ;  /* 0x001c1fff22147589 */ /* 0x0000e800000e0000 */
[----:B------:R0:W4:Y:S02]  /*f280*/  SHFL.IDX PT, R8, R3, RZ, 0x1c1f ;  /* 0x001c1fff03087589 */ /* 0x00012400000e0000 */
.L_x_3876:
        /* <DEDUP_REMOVED lines=8> */
[----:B------:R-:W3:Y:S01]  /*f310*/  LDL R11, [R1+0x44c] ;  /* 0x00044c00010b7983 */ /* 0x000ee20000100800 */
[----:B------:R-:W-:Y:S01]  /*f320*/  ULDC UR4, c[0x0][0x3f4] ;  /* 0x0000fd0000047ab9 */ /* 0x000fe20000000800 */
[----:B--2---:R-:W-:Y:S01]  /*f330*/  IMAD.MOV.U32 R4, RZ, RZ, R6 ;  /* 0x000000ffff047224 */ /* 0x004fe200078e0006 */
[----:B------:R-:W-:Y:S01]  /*f340*/  ISETP.GE.AND P2, PT, R22, UR4, PT ;  /* 0x0000000416007c0c */ /* 0x000fe2000bf46270 */
[----:B-1----:R-:W-:Y:S01]  /*f350*/  IMAD.MOV.U32 R5, RZ, RZ, R7 ;  /* 0x000000ffff057224 */ /* 0x002fe200078e0007 */
[----:B------:R-:W-:Y:S02]  /*f360*/  ISETP.GE.AND P3, PT, R165, UR4, PT ;  /* 0x00000004a5007c0c */ /* 0x000fe4000bf66270 */
[----:B------:R-:W-:-:S09]  /*f370*/  CS2R R60, SRZ ;  /* 0x00000000003c7805 */ /* 0x000fd2000001ff00 */
[----:B------:R-:W-:-:S04]  /*f380*/  @!P2 IMAD.WIDE R4, R22, 0x2, R4 ;  /* 0x000000021604a825 */ /* 0x000fc800078e0204 */
[----:B------:R-:W-:Y:S01]  /*f390*/  @!P3 IMAD.SHL.U32 R9, R165, 0x2, RZ ;  /* 0x00000002a509b824 */ /* 0x000fe200078e00ff */
[----:B------:R1:W5:Y:S01]  /*f3a0*/  @!P2 LD.E.64 R60, desc[UR36][R4.64] ;  /* 0x00000024043ca980 */ /* 0x000362000c101b00 */
[----:B------:R-:W-:Y:S02]  /*f3b0*/  CS2R R62, SRZ ;  /* 0x00000000003e7805 */ /* 0x000fe4000001ff00 */
[----:B------:R-:W-:Y:S02]  /*f3c0*/  CS2R R26, SRZ ;  /* 0x00000000001a7805 */ /* 0x000fe4000001ff00 */
[----:B------:R-:W-:Y:S02]  /*f3d0*/  CS2R R24, SRZ ;  /* 0x0000000000187805 */ /* 0x000fe4000001ff00 */
[-C--:B-1----:R-:W-:Y:S02]  /*f3e0*/  @!P3 IADD3 R4, P0, R6, R9.reuse, RZ ;  /* 0x000000090604b210 */ /* 0x082fe40007f1e0ff */
[----:B----4-:R-:W-:Y:S01]  /*f3f0*/  @!P3 IADD3 R6, P1, R8, R9, RZ ;  /* 0x000000090806b210 */ /* 0x010fe20007f3e0ff */
[----:B---3--:R-:W-:-:S02]  /*f400*/  IMAD.MOV.U32 R9, RZ, RZ, R20 ;  /* 0x000000ffff097224 */ /* 0x008fc400078e0014 */
[----:B------:R-:W-:-:S05]  /*f410*/  @!P2 IMAD.WIDE R8, R22, 0x2, R8 ;  /* 0x000000021608a825 */ /* 0x000fca00078e0208 */
[----:B------:R1:W5:Y:S01]  /*f420*/  @!P2 LD.E.64 R62, desc[UR36][R8.64] ;  /* 0x00000024083ea980 */ /* 0x000362000c101b00 */
[----:B------:R-:W-:-:S05]  /*f430*/  @!P3 SHF.L.U64.HI R11, R165, 0x1, R11 ;  /* 0x00000001a50bb819 */ /* 0x000fca000001020b */
[--C-:B------:R-:W-:Y:S02]  /*f440*/  @!P3 IMAD.X R5, R7, 0x1, R11.reuse, P0 ;  /* 0x000000010705b824 */ /* 0x100fe400000e060b */
[----:B------:R-:W-:-:S03]  /*f450*/  @!P3 IMAD.X R7, R20, 0x1, R11, P1 ;  /* 0x000000011407b824 */ /* 0x000fc600008e060b */
[----:B------:R1:W5:Y:S04]  /*f460*/  @!P3 LD.E.64 R26, desc[UR36][R4.64] ;  /* 0x00000024041ab980 */ /* 0x000368000c101b00 */
[----:B------:R1:W5:Y:S02]  /*f470*/  @!P3 LD.E.64 R24, desc[UR36][R6.64] ;  /* 0x000000240618b980 */ /* 0x000364000c101b00 */
.L_x_3562:
[----:B------:R-:W-:Y:S05]  /*f480*/  BSYNC B1 ;  /* 0x0000000000017941 */ /* 0x000fea0003800000 */
.L_x_3561:
[----:B-1---5:R-:W-:Y:S01]  /*f490*/  IMAD.MOV.U32 R4, RZ, RZ, R26 ;  /* 0x000000ffff047224 */ /* 0x022fe200078e001a */
[----:B------:R-:W-:Y:S01]  /*f4a0*/  UMOV UR4, 0xffffffff ;  /* 0xffffffff00047882 */ /* 0x000fe20000000000 */
[----:B------:R-:W-:Y:S01]  /*f4b0*/  IMAD.MOV.U32 R5, RZ, RZ, R27 ;  /* 0x000000ffff057224 */ /* 0x000fe200078e001b */
[----:B---3--:R-:W-:Y:S01]  /*f4c0*/  CS2R R20, SRZ ;  /* 0x0000000000147805 */ /* 0x008fe2000001ff00 */
[----:B--2---:R-:W-:Y:S02]  /*f4d0*/  IMAD.MOV.U32 R6, RZ, RZ, R60 ;  /* 0x000000ffff067224 */ /* 0x004fe400078e003c */
[----:B------:R-:W-:Y:S01]  /*f4e0*/  IMAD.MOV.U32 R7, RZ, RZ, R61 ;  /* 0x000000ffff077224 */ /* 0x000fe200078e003d */
[----:B------:R-:W-:Y:S01]  /*f4f0*/  PRMT R69, R4, 0x5410, R5 ;  /* 0x0000541004457816 */ /* 0x000fe20000000005 */
[----:B------:R-:W-:Y:S01]  /*f500*/  IMAD.MOV.U32 R4, RZ, RZ, R24 ;  /* 0x000000ffff047224 */ /* 0x000fe200078e0018 */
        /* <DEDUP_REMOVED lines=8> */
[----:B------:R-:W-:Y:S06]  /*f590*/  BRA.DIV UR4, `(.L_x_3563) ;  /* 0x000002a2049c7947 */ /* 0x000fec000b800000 */
[----:B------:R1:W2:Y:S04]  /*f5a0*/  SHFL.IDX PT, R7, R64, 0x1, 0x1c1f ;  /* 0x003c1f0040077f89 */ /* 0x0002a800000e0000 */
[----:B------:R1:W3:Y:S04]  /*f5b0*/  SHFL.IDX PT, R6, R10, 0x1, 0x1c1f ;  /* 0x003c1f000a067f89 */ /* 0x0002e800000e0000 */
[----:B0-----:R-:W0:Y:S04]  /*f5c0*/  SHFL.IDX PT, R34, R34, 0x1, 0x1c1f ;  /* 0x003c1f0022227f89 */ /* 0x001e2800000e0000 */
[----:B------:R1:W0:Y:S02]  /*f5d0*/  SHFL.IDX PT, R14, R3, 0x1, 0x1c1f ;  /* 0x003c1f00030e7f89 */ /* 0x00022400000e0000 */
.L_x_3882:
[----:B------:R-:W5:Y:S01]  /*f5e0*/  LDL R4, [R1+0x1d4] ;  /* 0x0001d40001047983 */ /* 0x000f620000100800 */
[----:B------:R-:W-:Y:S01]  /*f5f0*/  VIADD R0, R0, 0x20 ;  /* 0x0000002000007836 */ /* 0x000fe20000000000 */
[----:B------:R-:W-:Y:S01]  /*f600*/  BSSY B1, `(.L_x_3564) ;  /* 0x0000022000017945 */ /* 0x000fe20003800000 */
[----:B-1----:R-:W-:Y:S02]  /*f610*/  CS2R R10, SRZ ;  /* 0x00000000000a7805 */ /* 0x002fe4000001ff00 */
[----:B----4-:R-:W-:Y:S02]  /*f620*/  CS2R R8, SRZ ;  /* 0x0000000000087805 */ /* 0x010fe4000001ff00 */
[----:B------:R-:W-:Y:S02]  /*f630*/  CS2R R12, SRZ ;  /* 0x00000000000c7805 */ /* 0x000fe4000001ff00 */
[----:B------:R-:W-:Y:S02]  /*f640*/  ISETP.GE.AND P0, PT, R0, R65, PT ;  /* 0x000000410000720c */ /* 0x000fe40003f06270 */
[----:B-----5:R-:W-:-:S04]  /*f650*/  LEA.HI R3, R4, R4, RZ, 0x1 ;  /* 0x0000000404037211 */ /* 0x020fc800078f08ff */
[----:B------:R-:W-:-:S05]  /*f660*/  LOP3.LUT R3, R3, 0xfffffffe, RZ, 0xc0, !PT ;  /* 0xfffffffe03037812 */ /* 0x000fca00078ec0ff */
[----:B------:R-:W-:-:S05]  /*f670*/  IMAD.IADD R3, R4, 0x1, -R3 ;  /* 0x0000000104037824 */ /* 0x000fca00078e0a03 */
[----:B------:R-:W-:Y:S01]  /*f680*/  SHF.L.U32 R3, R3, 0x1f, RZ ;  /* 0x0000001f03037819 */ /* 0x000fe200000006ff */
[----:B------:R-:W-:Y:S06]  /*f690*/  @P0 BRA `(.L_x_3565) ;  /* 0x0000000000600947 */ /* 0x000fec0003800000 */
[----:B------:R-:W4:Y:S01]  /*f6a0*/  LDL R15, [R1+0x44c] ;  /* 0x00044c00010f7983 */ /* 0x000f220000100800 */
[----:B------:R-:W-:Y:S01]  /*f6b0*/  ULDC UR4, c[0x0][0x3f4] ;  /* 0x0000fd0000047ab9 */ /* 0x000fe20000000800 */
[----:B---3--:R-:W-:Y:S01]  /*f6c0*/  IMAD.MOV.U32 R4, RZ, RZ, R6 ;  /* 0x000000ffff047224 */ /* 0x008fe200078e0006 */
[----:B------:R-:W-:Y:S01]  /*f6d0*/  ISETP.GE.AND P2, PT, R22, UR4, PT ;  /* 0x0000000416007c0c */ /* 0x000fe2000bf46270 */
[----:B--2---:R-:W-:Y:S01]  /*f6e0*/  IMAD.MOV.U32 R5, RZ, RZ, R7 ;  /* 0x000000ffff057224 */ /* 0x004fe200078e0007 */
[----:B------:R-:W-:Y:S02]  /*f6f0*/  ISETP.GE.AND P3, PT, R165, UR4, PT ;  /* 0x00000004a5007c0c */ /* 0x000fe4000bf66270 */
[----:B------:R-:W-:Y:S01]  /*f700*/  CS2R R10, SRZ ;  /* 0x00000000000a7805 */ /* 0x000fe2000001ff00 */
[----:B0-----:R-:W-:-:S08]  /*f710*/  IMAD.MOV.U32 R8, RZ, RZ, R14 ;  /* 0x000000ffff087224 */ /* 0x001fd000078e000e */
[----:B------:R-:W-:-:S04]  /*f720*/  @!P2 IMAD.WIDE R4, R22, 0x2, R4 ;  /* 0x000000021604a825 */ /* 0x000fc800078e0204 */
[C---:B------:R-:W-:Y:S01]  /*f730*/  @!P3 IMAD.SHL.U32 R9, R165.reuse, 0x2, RZ ;  /* 0x00000002a509b824 */ /* 0x040fe200078e00ff */
[----:B------:R0:W5:Y:S01]  /*f740*/  @!P2 LD.E.64 R10, desc[UR36][R4.64] ;  /* 0x00000024040aa980 */ /* 0x000162000c101b00 */
[----:B------:R-:W-:Y:S02]  /*f750*/  CS2R R12, SRZ ;  /* 0x00000000000c7805 */ /* 0x000fe4000001ff00 */
[----:B------:R-:W-:Y:S02]  /*f760*/  CS2R R20, SRZ ;  /* 0x0000000000147805 */ /* 0x000fe4000001ff00 */
[-C--:B0-----:R-:W-:Y:S02]  /*f770*/  @!P3 IADD3 R4, P0, R6, R9.reuse, RZ ;  /* 0x000000090604b210 */ /* 0x081fe40007f1e0ff */
[----:B------:R-:W-:Y:S01]  /*f780*/  @!P3 IADD3 R6, P1, R14, R9, RZ ;  /* 0x000000090e06b210 */ /* 0x000fe20007f3e0ff */
[----:B------:R-:W-:Y:S01]  /*f790*/  IMAD.MOV.U32 R9, RZ, RZ, R34 ;  /* 0x000000ffff097224 */ /* 0x000fe200078e0022 */
[----:B----4-:R-:W-:Y:S01]  /*f7a0*/  @!P3 SHF.L.U64.HI R0, R165, 0x1, R15 ;  /* 0x00000001a500b819 */ /* 0x010fe2000001020f */
[----:B------:R-:W-:Y:S01]  /*f7b0*/  @!P2 IMAD.WIDE R14, R22, 0x2, R8 ;  /* 0x00000002160ea825 */ /* 0x000fe200078e0208 */
[----:B------:R-:W-:-:S03]  /*f7c0*/  CS2R R8, SRZ ;  /* 0x0000000000087805 */ /* 0x000fc6000001ff00 */
[--C-:B------:R-:W-:Y:S01]  /*f7d0*/  @!P3 IMAD.X R5, R7, 0x1, R0.reuse, P0 ;  /* 0x000000010705b824 */ /* 0x100fe200000e0600 */
[----:B------:R1:W5:Y:S01]  /*f7e0*/  @!P2 LD.E.64 R12, desc[UR36][R14.64] ;  /* 0x000000240e0ca980 */ /* 0x000362000c101b00 */
[----:B------:R-:W-:-:S03]  /*f7f0*/  @!P3 IMAD.X R7, R34, 0x1, R0, P1 ;  /* 0x000000012207b824 */ /* 0x000fc600008e0600 */
[----:B------:R1:W5:Y:S04]  /*f800*/  @!P3 LD.E.64 R20, desc[UR36][R4.64] ;  /* 0x000000240414b980 */ /* 0x000368000c101b00 */
[----:B------:R1:W5:Y:S02]  /*f810*/  @!P3 LD.E.64 R8, desc[UR36][R6.64] ;  /* 0x000000240608b980 */ /* 0x000364000c101b00 */
.L_x_3565:
[----:B------:R-:W-:Y:S05]  /*f820*/  BSYNC B1 ;  /* 0x0000000000017941 */ /* 0x000fea0003800000 */
.L_x_3564:
[----:B------:R-:W4:Y:S01]  /*f830*/  SYNCS.PHASECHK.TRANS64.TRYWAIT P0, [R2+URZ+0x38800], R3 ;  /* 0x03880003020075a7 */ /* 0x000f22000800017f */
[----:B------:R-:W-:Y:S04]  /*f840*/  BSSY B1, `(.L_x_3566) ;  /* 0x0000002000017945 */ /* 0x000fe80003800000 */
[----:B----4-:R-:W-:Y:S05]  /*f850*/  @!P0 BRA `(.L_x_3567) ;  /* 0x000002a0005c8947 */ /* 0x010fea0003800000 */
.L_x_3883:
[----:B------:R-:W-:Y:S05]  /*f860*/  BSYNC B1 ;  /* 0x0000000000017941 */ /* 0x000fea0003800000 */
.L_x_3566:
[----:B-1-3--:R-:W3:Y:S01]  /*f870*/  LDL R6, [R1+0x50] ;  /* 0x0000500001067983 */ /* 0x00aee20000100800 */
[C---:B------:R-:W-:Y:S01]  /*f880*/  IMAD.SHL.U32 R0, R159.reuse, 0x40, RZ ;  /* 0x000000409f007824 */ /* 0x040fe200078e00ff */
[----:B------:R-:W-:Y:S01]  /*f890*/  LOP3.LUT P1, RZ, R159, 0x4, RZ, 0xc0, !PT ;  /* 0x000000049fff7812 */ /* 0x000fe2000782c0ff */
[----:B-----5:R-:W-:Y:S01]  /*f8a0*/  IMAD.MOV.U32 R4, RZ, RZ, R21 ;  /* 0x000000ffff047224 */ /* 0x020fe200078e0015 */
[----:B------:R-:W-:Y:S01]  /*f8b0*/  BSSY B1, `(.L_x_3568) ;  /* 0x0000077000017945 */ /* 0x000fe20003800000 */
[----:B------:R-:W-:Y:S01]  /*f8c0*/  IMAD.MOV.U32 R5, RZ, RZ, R8 ;  /* 0x000000ffff057224 */ /* 0x000fe200078e0008 */
[----:B----4-:R-:W-:-:S04]  /*f8d0*/  LOP3.LUT R3, R0, 0x1c0, RZ, 0xc0, !PT ;  /* 0x000001c000037812 */ /* 0x010fc800078ec0ff */
[----:B------:R-:W-:Y:S02]  /*f8e0*/  LOP3.LUT R0, R3, 0x18, R16, 0xf8, !PT ;  /* 0x0000001803007812 */ /* 0x000fe400078ef810 */
[----:B------:R-:W-:Y:S02]  /*f8f0*/  SHF.R.U32.HI R3, RZ, 0x3, R3 ;  /* 0x00000003ff037819 */ /* 0x000fe40000011603 */
[----:B0-----:R-:W-:Y:S01]  /*f900*/  PRMT R14, R5, 0x7610, R14 ;  /* 0x00007610050e7816 */ /* 0x001fe2000000000e */
[----:B------:R-:W-:Y:S01]  /*f910*/  IMAD.MOV.U32 R5, RZ, RZ, R12 ;  /* 0x000000ffff057224 */ /* 0x000fe200078e000c */
[----:B------:R-:W-:-:S05]  /*f920*/  LOP3.LUT R0, R0, R3, RZ, 0x3c, !PT ;  /* 0x0000000300007212 */ /* 0x000fca00078e3cff */
[----:B------:R-:W-:Y:S02]  /*f930*/  IMAD R3, R167, 0x200, R0 ;  /* 0x00000200a7037824 */ /* 0x000fe400078e0200 */
[----:B------:R-:W-:Y:S02]  /*f940*/  IMAD.MOV.U32 R0, RZ, RZ, R20 ;  /* 0x000000ffff007224 */ /* 0x000fe400078e0014 */
[----:B------:R-:W-:Y:S02]  /*f950*/  IMAD R2, R3, 0x2, R2 ;  /* 0x0000000203027824 */ /* 0x000fe400078e0202 */
[----:B------:R-:W-:Y:S01]  /*f960*/  IMAD.MOV.U32 R3, RZ, RZ, R10 ;  /* 0x000000ffff037224 */ /* 0x000fe200078e000a */
[----:B------:R-:W-:Y:S01]  /*f970*/  PRMT R0, R0, 0x5410, R4 ;  /* 0x0000541000007816 */ /* 0x000fe20000000004 */
[----:B------:R-:W-:Y:S02]  /*f980*/  IMAD.MOV.U32 R4, RZ, RZ, R11 ;  /* 0x000000ffff047224 */ /* 0x000fe400078e000b */
[C---:B--2---:R-:W-:Y:S01]  /*f990*/  VIADD R7, R2.reuse, 0x20400 ;  /* 0x0002040002077836 */ /* 0x044fe20000000000 */
[----:B------:R-:W-:Y:S01]  /*f9a0*/  PRMT R64, R3, 0x7610, R64 ;  /* 0x0000761003407816 */ /* 0x000fe20000000040 */
[----:B------:R-:W-:Y:S01]  /*f9b0*/  VIADD R3, R2, 0x20440 ;  /* 0x0002044002037836 */ /* 0x000fe20000000000 */
[----:B------:R-:W-:Y:S01]  /*f9c0*/  PRMT R34, R4, 0x7610, R34 ;  /* 0x0000761004227816 */ /* 0x000fe20000000022 */
[----:B------:R-:W-:Y:S01]  /*f9d0*/  IMAD.MOV.U32 R4, RZ, RZ, R9 ;  /* 0x000000ffff047224 */ /* 0x000fe200078e0009 */
[----:B------:R-:W-:Y:S01]  /*f9e0*/  PRMT R64, R64, 0x5410, R5 ;  /* 0x0000541040407816 */ /* 0x000fe20000000005 */
[----:B------:R-:W-:-:S03]  /*f9f0*/  @P1 VIADD R3, R7, 0xffffffc0 ;  /* 0xffffffc007031836 */ /* 0x000fc60000000000 */
[----:B------:R-:W-:Y:S01]  /*fa00*/  PRMT R14, R14, 0x5410, R4 ;  /* 0x000054100e0e7816 */ /* 0x000fe20000000004 */
[----:B---3--:R-:W-:-:S05]  /*fa10*/  IMAD R6, R6, -0x40, R65 ;  /* 0xffffffc006067824 */ /* 0x008fca00078e0241 */
[----:B------:R-:W-:Y:S01]  /*fa20*/  VIMNMX R15, R6, 0x40, PT ;  /* 0x00000040060f7848 */ /* 0x000fe20003fe0100 */
[----:B------:R-:W-:-:S03]  /*fa30*/  IMAD.MOV.U32 R6, RZ, RZ, R13 ;  /* 0x000000ffff067224 */ /* 0x000fc600078e000d */
[----:B------:R-:W-:Y:S02]  /*fa40*/  ISETP.GE.AND P0, PT, R18, R15, PT ;  /* 0x0000000f1200720c */ /* 0x000fe40003f06270 */
[----:B------:R-:W-:-:S11]  /*fa50*/  PRMT R34, R34, 0x5410, R6 ;  /* 0x0000541022227816 */ /* 0x000fd60000000006 */
[----:B------:R-:W-:Y:S05]  /*fa60*/  @P0 BRA `(.L_x_3569) ;  /* 0x00000004006c0947 */ /* 0x000fea0003800000 */
[----:B------:R-:W0:Y:S01]  /*fa70*/  LDC R4, c[0x0][0x3f4] ;  /* 0x0000fd00ff047b82 */ /* 0x000e220000000800 */
[----:B------:R-:W-:Y:S01]  /*fa80*/  BSSY B2, `(.L_x_3570) ;  /* 0x000002e000027945 */ /* 0x000fe20003800000 */
[-C--:B0-----:R-:W-:Y:S02]  /*fa90*/  ISETP.GE.AND P0, PT, R22, R4.reuse, PT ;  /* 0x000000041600720c */ /* 0x081fe40003f06270 */
[----:B------:R-:W-:-:S11]  /*faa0*/  ISETP.GE.AND P1, PT, R165, R4, PT ;  /* 0x00000004a500720c */ /* 0x000fd60003f26270 */
[----:B------:R-:W-:Y:S05]  /*fab0*/  @P0 BRA `(.L_x_3571) ;  /* 0x0000000000a80947 */ /* 0x000fea0003800000 */
[----:B------:R-:W0:Y:S01]  /*fac0*/  LDS.128 R4, [R2+0x20400] ;  /* 0x0204000002047984 */ /* 0x000e220000000c00 */
[----:B------:R-:W-:Y:S01]  /*fad0*/  SHF.R.U32.HI R76, RZ, 0x10, R63 ;  /* 0x00000010ff4c7819 */ /* 0x000fe2000001163f */
[----:B------:R-:W-:Y:S01]  /*fae0*/  HADD2.F32 R72, -RZ, R72.H0_H0 ;  /* 0x20000048ff487230 */ /* 0x000fe20000004100 */
[----:B------:R-:W-:Y:S01]  /*faf0*/  SHF.R.U32.HI R74, RZ, 0x10, R61 ;  /* 0x00000010ff4a7819 */ /* 0x000fe2000001163d */
[----:B------:R-:W-:Y:S01]  /*fb00*/  HADD2.F32 R73, -RZ, R73.H0_H0 ;  /* 0x20000049ff497230 */ /* 0x000fe20000004100 */
[----:B------:R-:W-:Y:S01]  /*fb10*/  SHF.R.U64 R77, R62, 0x10, R63 ;  /* 0x000000103e4d7819 */ /* 0x000fe2000000123f */
[----:B------:R-:W-:Y:S01]  /*fb20*/  HADD2.F32 R76, -RZ, R76.H0_H0 ;  /* 0x2000004cff4c7230 */ /* 0x000fe20000004100 */
[----:B------:R-:W-:Y:S01]  /*fb30*/  SHF.R.U64 R60, R60, 0x10, R61 ;  /* 0x000000103c3c7819 */ /* 0x000fe2000000123d */
[----:B------:R-:W-:-:S04]  /*fb40*/  HADD2.F32 R74, -RZ, R74.H0_H0 ;  /* 0x2000004aff4a7230 */ /* 0x000fc80000004100 */
[----:B------:R-:W-:Y:S02]  /*fb50*/  HADD2.F32 R60, -RZ, R60.H0_H0 ;  /* 0x2000003cff3c7230 */ /* 0x000fe40000004100 */
[--C-:B0-----:R-:W-:Y:S02]  /*fb60*/  HADD2.F32 R65, -RZ, R7.reuse.H1_H1 ;  /* 0x30000007ff417230 */ /* 0x101fe40000004100 */
[----:B------:R-:W-:Y:S02]  /*fb70*/  HADD2.F32 R63, -RZ, R7.H0_H0 ;  /* 0x20000007ff3f7230 */ /* 0x000fe40000004100 */
[--C-:B------:R-:W-:Y:S02]  /*fb80*/  HADD2.F32 R7, -RZ, R4.reuse.H0_H0 ;  /* 0x20000004ff077230 */ /* 0x100fe40000004100 */
[C---:B------:R-:W-:Y:S01]  /*fb90*/  FMUL.FTZ R80, R65.reuse, R76 ;  /* 0x0000004c41507220 */ /* 0x040fe20000410000 */
[----:B------:R-:W-:Y:S02]  /*fba0*/  HADD2.F32 R4, -RZ, R4.H1_H1 ;  /* 0x30000004ff047230 */ /* 0x000fe40000004100 */
[----:B------:R-:W-:Y:S01]  /*fbb0*/  FMUL.FTZ R65, R65, R74 ;  /* 0x0000004a41417220 */ /* 0x000fe20000410000 */
[----:B------:R-:W-:-:S02]  /*fbc0*/  HADD2.F32 R61, -RZ, R6.H0_H0 ;  /* 0x20000006ff3d7230 */ /* 0x000fc40000004100 */
[C---:B------:R-:W-:Y:S01]  /*fbd0*/  FFMA.FTZ R80, R63.reuse, R74, -R80 ;  /* 0x0000004a3f507223 */ /* 0x040fe20000010850 */
[----:B------:R-:W-:Y:S02]  /*fbe0*/  HADD2.F32 R62, -RZ, R6.H1_H1 ;  /* 0x30000006ff3e7230 */ /* 0x000fe40000004100 */
[C---:B------:R-:W-:Y:S01]  /*fbf0*/  FMUL.FTZ R78, R4.reuse, R73 ;  /* 0x00000049044e7220 */ /* 0x040fe20000410000 */
[--C-:B------:R-:W-:Y:S02]  /*fc00*/  HADD2.F32 R6, -RZ, R5.reuse.H0_H0 ;  /* 0x20000005ff067230 */ /* 0x100fe40000004100 */
[----:B------:R-:W-:Y:S01]  /*fc10*/  FFMA.FTZ R75, R63, R76, R65 ;  /* 0x0000004c3f4b7223 */ /* 0x000fe20000010041 */
[-C--:B------:R-:W-:Y:S01]  /*fc20*/  FMUL.FTZ R74, R4, R72.reuse ;  /* 0x00000048044a7220 */ /* 0x080fe20000410000 */
[----:B------:R-:W-:Y:S02]  /*fc30*/  HADD2.F32 R5, -RZ, R5.H1_H1 ;  /* 0x30000005ff057230 */ /* 0x000fe40000004100 */
[----:B------:R-:W-:Y:S01]  /*fc40*/  FFMA.FTZ R78, R7, R72, -R78 ;  /* 0x00000048074e7223 */ /* 0x000fe2000001084e */
[----:B------:R-:W-:-:S02]  /*fc50*/  HADD2.F32 R63, -RZ, R71.H1_H1 ;  /* 0x30000047ff3f7230 */ /* 0x000fc40000004100 */
[----:B------:R-:W-:Y:S01]  /*fc60*/  FFMA.FTZ R73, R7, R73, R74 ;  /* 0x0000004907497223 */ /* 0x000fe2000001004a */
[----:B------:R-:W-:Y:S02]  /*fc70*/  HADD2.F32 R4, -RZ, R77.H0_H0 ;  /* 0x2000004dff047230 */ /* 0x000fe40000004100 */
[C---:B------:R-:W-:Y:S01]  /*fc80*/  FMUL.FTZ R65, R5.reuse, R60 ;  /* 0x0000003c05417220 */ /* 0x040fe20000410000 */
[----:B------:R-:W-:Y:S02]  /*fc90*/  HADD2.F32 R71, -RZ, R71.H0_H0 ;  /* 0x20000047ff477230 */ /* 0x000fe40000004100 */
[C---:B------:R-:W-:Y:S01]  /*fca0*/  FMUL.FTZ R72, R62.reuse, R63 ;  /* 0x0000003f3e487220 */ /* 0x040fe20000410000 */
[----:B------:R-:W-:Y:S02]  /*fcb0*/  FMUL.FTZ R7, R5, R4 ;  /* 0x0000000405077220 */ /* 0x000fe40000410000 */
[-C--:B------:R-:W-:Y:S01]  /*fcc0*/  FMUL.FTZ R62, R62, R71.reuse ;  /* 0x000000473e3e7220 */ /* 0x080fe20000410000 */
[C---:B------:R-:W-:Y:S01]  /*fcd0*/  FFMA.FTZ R72, R61.reuse, R71, -R72 ;  /* 0x000000473d487223 */ /* 0x040fe20000010848 */
[C---:B------:R-:W-:Y:S01]  /*fce0*/  FFMA.FTZ R5, R6.reuse, R60, -R7 ;  /* 0x0000003c06057223 */ /* 0x040fe20000010807 */
[----:B------:R-:W-:Y:S01]  /*fcf0*/  FFMA.FTZ R60, R6, R4, R65 ;  /* 0x00000004063c7223 */ /* 0x000fe20000010041 */
[----:B------:R-:W-:Y:S01]  /*fd00*/  FFMA.FTZ R61, R61, R63, R62 ;  /* 0x0000003f3d3d7223 */ /* 0x000fe2000001003e */
[----:B------:R-:W-:-:S02]  /*fd10*/  F2FP.F16.F32.PACK_AB R7, R75, R80 ;  /* 0x000000504b07723e */ /* 0x000fc400000000ff */
[----:B------:R-:W-:Y:S02]  /*fd20*/  F2FP.F16.F32.PACK_AB R4, R73, R78 ;  /* 0x0000004e4904723e */ /* 0x000fe400000000ff */
[----:B------:R-:W-:Y:S02]  /*fd30*/  F2FP.F16.F32.PACK_AB R6, R61, R72 ;  /* 0x000000483d06723e */ /* 0x000fe400000000ff */
[----:B------:R-:W-:-:S05]  /*fd40*/  F2FP.F16.F32.PACK_AB R5, R60, R5 ;  /* 0x000000053c05723e */ /* 0x000fca00000000ff */
[----:B------:R0:W-:Y:S02]  /*fd50*/  STS.128 [R2+0x20400], R4 ;  /* 0x0204000402007388 */ /* 0x0001e40000000c00 */
.L_x_3571:
[----:B------:R-:W-:Y:S05]  /*fd60*/  BSYNC B2 ;  /* 0x0000000000027941 */ /* 0x000fea0003800000 */
.L_x_3570:
[----:B------:R-:W-:Y:S05]  /*fd70*/  @P1 BRA `(.L_x_3569) ;  /* 0x0000000000a81947 */ /* 0x000fea0003800000 */
[----:B0-----:R-:W0:Y:S01]  /*fd80*/  LDS.128 R4, [R3] ;  /* 0x0000000003047984 */ /* 0x001e220000000c00 */
[----:B------:R-:W-:Y:S01]  /*fd90*/  SHF.R.U32.HI R61, RZ, 0x10, R27 ;  /* 0x00000010ff3d7819 */ /* 0x000fe2000001161b */
[----:B------:R-:W-:Y:S01]  /*fda0*/  HADD2.F32 R60, -RZ, R69.H0_H0 ;  /* 0x20000045ff3c7230 */ /* 0x000fe20000004100 */
[----:B------:R-:W-:Y:S01]  /*fdb0*/  SHF.R.U32.HI R63, RZ, 0x10, R25 ;  /* 0x00000010ff3f7819 */ /* 0x000fe20000011619 */
[--C-:B------:R-:W-:Y:S01]  /*fdc0*/  HADD2.F32 R62, -RZ, R70.reuse.H0_H0 ;  /* 0x20000046ff3e7230 */ /* 0x100fe20000004100 */
[----:B------:R-:W-:Y:S01]  /*fdd0*/  SHF.R.U64 R73, R26, 0x10, R27 ;  /* 0x000000101a497819 */ /* 0x000fe2000000121b */
[----:B------:R-:W-:Y:S01]  /*fde0*/  HADD2.F32 R61, -RZ, R61.H0_H0 ;  /* 0x2000003dff3d7230 */ /* 0x000fe20000004100 */
[----:B------:R-:W-:Y:S01]  /*fdf0*/  SHF.R.U64 R71, R24, 0x10, R25 ;  /* 0x0000001018477819 */ /* 0x000fe20000001219 */
[----:B------:R-:W-:Y:S02]  /*fe00*/  HADD2.F32 R63, -RZ, R63.H0_H0 ;  /* 0x2000003fff3f7230 */ /* 0x000fe40000004100 */
[----:B------:R-:W-:-:S02]  /*fe10*/  HADD2.F32 R70, -RZ, R70.H1_H1 ;  /* 0x30000046ff467230 */ /* 0x000fc40000004100 */
[----:B------:R-:W-:Y:S02]  /*fe20*/  HADD2.F32 R69, -RZ, R69.H1_H1 ;  /* 0x30000045ff457230 */ /* 0x000fe40000004100 */
[--C-:B0-----:R-:W-:Y:S02]  /*fe30*/  HADD2.F32 R27, -RZ, R7.reuse.H1_H1 ;  /* 0x30000007ff1b7230 */ /* 0x101fe40000004100 */
[----:B------:R-:W-:Y:S02]  /*fe40*/  HADD2.F32 R26, -RZ, R7.H0_H0 ;  /* 0x20000007ff1a7230 */ /* 0x000fe40000004100 */
[--C-:B------:R-:W-:Y:S02]  /*fe50*/  HADD2.F32 R7, -RZ, R4.reuse.H0_H0 ;  /* 0x20000004ff077230 */ /* 0x100fe40000004100 */
[C---:B------:R-:W-:Y:S01]  /*fe60*/  FMUL.FTZ R74, R27.reuse, R61 ;  /* 0x0000003d1b4a7220 */ /* 0x040fe20000410000 */
[----:B------:R-:W-:Y:S02]  /*fe70*/  HADD2.F32 R4, -RZ, R4.H1_H1 ;  /* 0x30000004ff047230 */ /* 0x000fe40000004100 */
[----:B------:R-:W-:Y:S01]  /*fe80*/  FMUL.FTZ R65, R27, R63 ;  /* 0x0000003f1b417220 */ /* 0x000fe20000410000 */
[----:B------:R-:W-:-:S02]  /*fe90*/  HADD2.F32 R24, -RZ, R6.H0_H0 ;  /* 0x20000006ff187230 */ /* 0x000fc40000004100 */
[----:B------:R-:W-:Y:S01]  /*fea0*/  FFMA.FTZ R76, R26, R63, R74 ;  /* 0x0000003f1a4c7223 */ /* 0x000fe2000001004a */
[----:B------:R-:W-:Y:S02]  /*feb0*/  HADD2.F32 R25, -RZ, R6.H1_H1 ;  /* 0x30000006ff197230 */ /* 0x000fe40000004100 */
[----:B------:R-:W-:Y:S01]  /*fec0*/  FMUL.FTZ R72, R4, R62 ;  /* 0x0000003e04487220 */ /* 0x000fe20000410000 */
[--C-:B------:R-:W-:Y:S02]  /*fed0*/  HADD2.F32 R6, -RZ, R5.reuse.H0_H0 ;  /* 0x20000005ff067230 */ /* 0x100fe40000004100 */
[----:B------:R-:W-:Y:S01]  /*fee0*/  FFMA.FTZ R65, R26, R61, -R65 ;  /* 0x0000003d1a417223 */ /* 0x000fe20000010841 */
[-C--:B------:R-:W-:Y:S01]  /*fef0*/  FMUL.FTZ R74, R4, R60.reuse ;  /* 0x0000003c044a7220 */ /* 0x080fe20000410000 */
[----:B------:R-:W-:Y:S02]  /*ff00*/  HADD2.F32 R5, -RZ, R5.H1_H1 ;  /* 0x30000005ff057230 */ /* 0x000fe40000004100 */
[----:B------:R-:W-:Y:S01]  /*ff10*/  FFMA.FTZ R72, R7, R60, -R72 ;  /* 0x0000003c07487223 */ /* 0x000fe20000010848 */
[----:B------:R-:W-:-:S02]  /*ff20*/  HADD2.F32 R26, -RZ, R71.H0_H0 ;  /* 0x20000047ff1a7230 */ /* 0x000fc40000004100 */
[----:B------:R-:W-:Y:S01]  /*ff30*/  FFMA.FTZ R27, R7, R62, R74 ;  /* 0x0000003e071b7223 */ /* 0x000fe2000001004a */
[----:B------:R-:W-:Y:S02]  /*ff40*/  HADD2.F32 R4, -RZ, R73.H0_H0 ;  /* 0x20000049ff047230 */ /* 0x000fe40000004100 */
[C---:B------:R-:W-:Y:S01]  /*ff50*/  FMUL.FTZ R61, R25.reuse, R70 ;  /* 0x00000046193d7220 */ /* 0x040fe20000410000 */
[-C--:B------:R-:W-:Y:S01]  /*ff60*/  FMUL.FTZ R63, R25, R69.reuse ;  /* 0x00000045193f7220 */ /* 0x080fe20000410000 */
[C---:B------:R-:W-:Y:S01]  /*ff70*/  FMUL.FTZ R7, R5.reuse, R26 ;  /* 0x0000001a05077220 */ /* 0x040fe20000410000 */
        /* <DEDUP_REMOVED lines=8> */
[----:B------:R-:W-:-:S05]  /*10000*/  F2FP.F16.F32.PACK_AB R5, R26, R5 ;  /* 0x000000051a05723e */ /* 0x000fca00000000ff */
[----:B------:R1:W-:Y:S02]  /*10010*/  STS.128 [R3], R4 ;  /* 0x0000000403007388 */ /* 0x0003e40000000c00 */
.L_x_3569:
[----:B------:R-:W-:Y:S05]  /*10020*/  BSYNC B1 ;  /* 0x0000000000017941 */ /* 0x000fea0003800000 */
.L_x_3568:
[----:B01----:R-:W-:-:S05]  /*10030*/  VIADD R4, R18, 0x20 ;  /* 0x0000002012047836 */ /* 0x003fca0000000000 */
[----:B------:R-:W-:-:S13]  /*10040*/  ISETP.GE.AND P0, PT, R4, R15, PT ;  /* 0x0000000f0400720c */ /* 0x000fda0003f06270 */
        /* <DEDUP_REMOVED lines=8> */
[--C-:B------:R-:W-:Y:S01]  /*100d0*/  HADD2.F32 R15, -RZ, R64.reuse.H0_H0 ;  /* 0x20000040ff0f7230 */ /* 0x100fe20000004100 */
[----:B------:R-:W-:Y:S01]  /*100e0*/  SHF.R.U32.HI R24, RZ, 0x10, R11 ;  /* 0x00000010ff187819 */ /* 0x000fe2000001160b */
[----:B------:R-:W-:Y:S01]  /*100f0*/  HADD2.F32 R64, -RZ, R64.H1_H1 ;  /* 0x30000040ff407230 */ /* 0x000fe20000004100 */
[----:B------:R-:W-:Y:S01]  /*10100*/  SHF.R.U64 R61, R12, 0x10, R13 ;  /* 0x000000100c3d7819 */ /* 0x000fe2000000120d */
[----:B------:R-:W-:Y:S01]  /*10110*/  HADD2.F32 R25, -RZ, R25.H0_H0 ;  /* 0x20000019ff197230 */ /* 0x000fe20000004100 */
[----:B------:R-:W-:Y:S01]  /*10120*/  SHF.R.U64 R62, R10, 0x10, R11 ;  /* 0x000000100a3e7819 */ /* 0x000fe2000000120b */
[----:B------:R-:W-:Y:S02]  /*10130*/  HADD2.F32 R24, -RZ, R24.H0_H0 ;  /* 0x20000018ff187230 */ /* 0x000fe40000004100 */
[----:B0-----:R-:W-:-:S02]  /*10140*/  HADD2.F32 R13, -RZ, R7.H1_H1 ;  /* 0x30000007ff0d7230 */ /* 0x001fc40000004100 */
[----:B------:R-:W-:Y:S02]  /*10150*/  HADD2.F32 R12, -RZ, R7.H0_H0 ;  /* 0x20000007ff0c7230 */ /* 0x000fe40000004100 */
[--C-:B------:R-:W-:Y:S02]  /*10160*/  HADD2.F32 R7, -RZ, R4.reuse.H0_H0 ;  /* 0x20000004ff077230 */ /* 0x100fe40000004100 */
[C---:B------:R-:W-:Y:S01]  /*10170*/  FMUL.FTZ R27, R13.reuse, R25 ;  /* 0x000000190d1b7220 */ /* 0x040fe20000410000 */
[----:B------:R-:W-:Y:S02]  /*10180*/  HADD2.F32 R4, -RZ, R4.H1_H1 ;  /* 0x30000004ff047230 */ /* 0x000fe40000004100 */
[-C--:B------:R-:W-:Y:S01]  /*10190*/  FMUL.FTZ R60, R13, R24.reuse ;  /* 0x000000180d3c7220 */ /* 0x080fe20000410000 */
[--C-:B------:R-:W-:Y:S02]  /*101a0*/  HADD2.F32 R10, -RZ, R6.reuse.H0_H0 ;  /* 0x20000006ff0a7230 */ /* 0x100fe40000004100 */
[----:B------:R-:W-:Y:S01]  /*101b0*/  FFMA.FTZ R27, R12, R24, -R27 ;  /* 0x000000180c1b7223 */ /* 0x000fe2000001081b */
[----:B------:R-:W-:-:S02]  /*101c0*/  HADD2.F32 R11, -RZ, R6.H1_H1 ;  /* 0x30000006ff0b7230 */ /* 0x000fc40000004100 */
[----:B------:R-:W-:Y:S01]  /*101d0*/  FMUL.FTZ R26, R4, R64 ;  /* 0x00000040041a7220 */ /* 0x000fe20000410000 */
[--C-:B------:R-:W-:Y:S02]  /*101e0*/  HADD2.F32 R13, -RZ, R34.reuse.H1_H1 ;  /* 0x30000022ff0d7230 */ /* 0x100fe40000004100 */
[----:B------:R-:W-:Y:S01]  /*101f0*/  FFMA.FTZ R60, R12, R25, R60 ;  /* 0x000000190c3c7223 */ /* 0x000fe2000001003c */
[--C-:B------:R-:W-:Y:S02]  /*10200*/  HADD2.F32 R6, -RZ, R5.reuse.H0_H0 ;  /* 0x20000005ff067230 */ /* 0x100fe40000004100 */
[-C--:B------:R-:W-:Y:S01]  /*10210*/  FMUL.FTZ R24, R4, R15.reuse ;  /* 0x0000000f04187220 */ /* 0x080fe20000410000 */
[----:B------:R-:W-:Y:S02]  /*10220*/  HADD2.F32 R34, -RZ, R34.H0_H0 ;  /* 0x20000022ff227230 */ /* 0x000fe40000004100 */
[----:B------:R-:W-:Y:S01]  /*10230*/  FFMA.FTZ R26, R7, R15, -R26 ;  /* 0x0000000f071a7223 */ /* 0x000fe2000001081a */
[----:B------:R-:W-:-:S02]  /*10240*/  HADD2.F32 R5, -RZ, R5.H1_H1 ;  /* 0x30000005ff057230 */ /* 0x000fc40000004100 */
[----:B------:R-:W-:Y:S01]  /*10250*/  FFMA.FTZ R15, R7, R64, R24 ;  /* 0x00000040070f7223 */ /* 0x000fe20000010018 */
[----:B------:R-:W-:Y:S02]  /*10260*/  HADD2.F32 R12, -RZ, R61.H0_H0 ;  /* 0x2000003dff0c7230 */ /* 0x000fe40000004100 */
[CC--:B------:R-:W-:Y:S01]  /*10270*/  FMUL.FTZ R25, R11.reuse, R13.reuse ;  /* 0x0000000d0b197220 */ /* 0x0c0fe20000410000 */
[----:B------:R-:W-:Y:S02]  /*10280*/  HADD2.F32 R4, -RZ, R62.H0_H0 ;  /* 0x2000003eff047230 */ /* 0x000fe40000004100 */
[----:B------:R-:W-:Y:S01]  /*10290*/  FMUL.FTZ R24, R11, R34 ;  /* 0x000000220b187220 */ /* 0x000fe20000410000 */
[C---:B------:R-:W-:Y:S01]  /*102a0*/  FMUL.FTZ R7, R5.reuse, R12 ;  /* 0x0000000c05077220 */ /* 0x040fe20000410000 */
[C---:B------:R-:W-:Y:S01]  /*102b0*/  FFMA.FTZ R25, R10.reuse, R34, -R25 ;  /* 0x000000220a197223 */ /* 0x040fe20000010819 */
[-C--:B------:R-:W-:Y:S01]  /*102c0*/  FMUL.FTZ R11, R5, R4.reuse ;  /* 0x00000004050b7220 */ /* 0x080fe20000410000 */
[----:B------:R-:W-:Y:S01]  /*102d0*/  FFMA.FTZ R24, R10, R13, R24 ;  /* 0x0000000d0a187223 */ /* 0x000fe20000010018 */
[----:B------:R-:W-:Y:S01]  /*102e0*/  FFMA.FTZ R5, R6, R4, -R7 ;  /* 0x0000000406057223 */ /* 0x000fe20000010807 */
[----:B------:R-:W-:Y:S01]  /*102f0*/  F2FP.F16.F32.PACK_AB R7, R60, R27 ;  /* 0x0000001b3c07723e */ /* 0x000fe200000000ff */
[----:B------:R-:W-:Y:S01]  /*10300*/  FFMA.FTZ R12, R6, R12, R11 ;  /* 0x0000000c060c7223 */ /* 0x000fe2000001000b */
[----:B------:R-:W-:-:S02]  /*10310*/  F2FP.F16.F32.PACK_AB R4, R15, R26 ;  /* 0x0000001a0f04723e */ /* 0x000fc400000000ff */
[----:B------:R-:W-:Y:S02]  /*10320*/  F2FP.F16.F32.PACK_AB R6, R24, R25 ;  /* 0x000000191806723e */ /* 0x000fe400000000ff */
[----:B------:R-:W-:-:S05]  /*10330*/  F2FP.F16.F32.PACK_AB R5, R12, R5 ;  /* 0x000000050c05723e */ /* 0x000fca00000000ff */
[----:B------:R0:W-:Y:S02]  /*10340*/  STS.128 [R2+0x21400], R4 ;  /* 0x0214000402007388 */ /* 0x0001e40000000c00 */
.L_x_3574:
[----:B------:R-:W-:Y:S05]  /*10350*/  BSYNC B1 ;  /* 0x0000000000017941 */ /* 0x000fea0003800000 */
.L_x_3573:
[----:B------:R-:W-:Y:S05]  /*10360*/  @P1 BRA `(.L_x_3572) ;  /* 0x0000001400b81947 */ /* 0x000fea0003800000 */
[----:B0-----:R-:W0:Y:S01]  /*10370*/  LDS.128 R4, [R3+0x1000] ;  /* 0x0010000003047984 */ /* 0x001e220000000c00 */
[----:B------:R-:W-:Y:S01]  /*10380*/  SHF.R.U32.HI R15, RZ, 0x10, R9 ;  /* 0x00000010ff0f7819 */ /* 0x000fe20000011609 */
[----:B------:R-:W-:Y:S01]  /*10390*/  HADD2.F32 R11, -RZ, R0.H0_H0 ;  /* 0x20000000ff0b7230 */ /* 0x000fe20000004100 */
[--C-:B------:R-:W-:Y:S01]  /*103a0*/  SHF.R.U32.HI R12, RZ, 0x10, R21.reuse ;  /* 0x00000010ff0c7819 */ /* 0x100fe20000011615 */
[----:B------:R-:W-:Y:S01]  /*103b0*/  HADD2.F32 R13, -RZ, R14.H0_H0 ;  /* 0x2000000eff0d7230 */ /* 0x000fe20000004100 */
[----:B------:R-:W-:Y:S01]  /*103c0*/  SHF.R.U64 R26, R20, 0x10, R21 ;  /* 0x00000010141a7819 */ /* 0x000fe20000001215 */
[----:B------:R-:W-:Y:S01]  /*103d0*/  HADD2.F32 R15, -RZ, R15.H0_H0 ;  /* 0x2000000fff0f7230 */ /* 0x000fe20000004100 */
[----:B------:R-:W-:Y:S01]  /*103e0*/  SHF.R.U64 R24, R8, 0x10, R9 ;  /* 0x0000001008187819 */ /* 0x000fe20000001209 */
[----:B------:R-:W-:Y:S02]  /*103f0*/  HADD2.F32 R12, -RZ, R12.H0_H0 ;  /* 0x2000000cff0c7230 */ /* 0x000fe40000004100 */
[----:B------:R-:W-:-:S02]  /*10400*/  HADD2.F32 R14, -RZ, R14.H1_H1 ;  /* 0x3000000eff0e7230 */ /* 0x000fc40000004100 */
        /* <DEDUP_REMOVED lines=9> */
[----:B------:R-:W-:Y:S01]  /*104a0*/  FFMA.FTZ R25, R9, R15, R10 ;  /* 0x0000000f09197223 */ /* 0x000fe2000001000a */
[C---:B------:R-:W-:Y:S01]  /*104b0*/  FMUL.FTZ R21, R4.reuse, R13 ;  /* 0x0000000d04157220 */ /* 0x040fe20000410000 */
[-C--:B------:R-:W-:Y:S01]  /*104c0*/  FMUL.FTZ R15, R4, R11.reuse ;  /* 0x0000000b040f7220 */ /* 0x080fe20000410000 */
[--C-:B------:R-:W-:Y:S02]  /*104d0*/  HADD2.F32 R6, -RZ, R5.reuse.H0_H0 ;  /* 0x20000005ff067230 */ /* 0x100fe40000004100 */
[----:B------:R-:W-:Y:S01]  /*104e0*/  FMUL.FTZ R10, R8, R14 ;  /* 0x0000000e080a7220 */ /* 0x000fe20000410000 */
[----:B------:R-:W-:Y:S02]  /*104f0*/  HADD2.F32 R4, -RZ, R0.H1_H1 ;  /* 0x30000000ff047230 */ /* 0x000fe40000004100 */
[----:B------:R-:W-:Y:S01]  /*10500*/  FFMA.FTZ R21, R2, R11, -R21 ;  /* 0x0000000b02157223 */ /* 0x000fe20000010815 */
[----:B------:R-:W-:-:S02]  /*10510*/  HADD2.F32 R5, -RZ, R5.H1_H1 ;  /* 0x30000005ff057230 */ /* 0x000fc40000004100 */
[----:B------:R-:W-:Y:S01]  /*10520*/  FFMA.FTZ R2, R2, R13, R15 ;  /* 0x0000000d02027223 */ /* 0x000fe2000001000f */
[----:B------:R-:W-:Y:S02]  /*10530*/  HADD2.F32 R9, -RZ, R24.H0_H0 ;  /* 0x20000018ff097230 */ /* 0x000fe40000004100 */
[-C--:B------:R-:W-:Y:S01]  /*10540*/  FMUL.FTZ R13, R8, R4.reuse ;  /* 0x00000004080d7220 */ /* 0x080fe20000410000 */
[----:B------:R-:W-:Y:S02]  /*10550*/  HADD2.F32 R0, -RZ, R26.H0_H0 ;  /* 0x2000001aff007230 */ /* 0x000fe40000004100 */
[----:B------:R-:W-:Y:S01]  /*10560*/  FFMA.FTZ R10, R7, R4, -R10 ;  /* 0x00000004070a7223 */ /* 0x000fe2000001080a */
[----:B------:R-:W-:Y:S01]  /*10570*/  F2FP.F16.F32.PACK_AB R4, R2, R21 ;  /* 0x000000150204723e */ /* 0x000fe200000000ff */
[----:B------:R-:W-:Y:S01]  /*10580*/  FMUL.FTZ R11, R5, R9 ;  /* 0x00000009050b7220 */ /* 0x000fe20000410000 */
[----:B------:R-:W-:Y:S01]  /*10590*/  FFMA.FTZ R13, R7, R14, R13 ;  /* 0x0000000e070d7223 */ /* 0x000fe2000001000d */
[----:B------:R-:W-:Y:S01]  /*105a0*/  FMUL.FTZ R8, R5, R0 ;  /* 0x0000000005087220 */ /* 0x000fe20000410000 */
[----:B------:R-:W-:Y:S01]  /*105b0*/  F2FP.F16.F32.PACK_AB R7, R25, R20 ;  /* 0x000000141907723e */ /* 0x000fe200000000ff */
[----:B------:R-:W-:-:S02]  /*105c0*/  FFMA.FTZ R5, R6, R0, -R11 ;  /* 0x0000000006057223 */ /* 0x000fc4000001080b */
[----:B------:R-:W-:Y:S01]  /*105d0*/  FFMA.FTZ R8, R6, R9, R8 ;  /* 0x0000000906087223 */ /* 0x000fe20000010008 */
[----:B------:R-:W-:-:S04]  /*105e0*/  F2FP.F16.F32.PACK_AB R6, R13, R10 ;  /* 0x0000000a0d06723e */ /* 0x000fc800000000ff */
[----:B------:R-:W-:-:S05]  /*105f0*/  F2FP.F16.F32.PACK_AB R5, R8, R5 ;  /* 0x000000050805723e */ /* 0x000fca00000000ff */
[----:B------:R1:W-:Y:S01]  /*10600*/  STS.128 [R3+0x1000], R4 ;  /* 0x0010000403007388 */ /* 0x0003e20000000c00 */
[----:B------:R-:W-:Y:S05]  /*10610*/  BRA `(.L_x_3572) ;  /* 0x00000014000c7947 */ /* 0x000fea0003800000 */
.L_x_3559:
        /* <DEDUP_REMOVED lines=30> */
[----:B------:R-:W1:Y:S01]  /*10800*/  SHFL.IDX PT, R5, R34, RZ, 0x1c1f ;  /* 0x001c1fff22057589 */ /* 0x000e6200000e0000 */
[----:B------:R-:W-:-:S03]  /*10810*/  IMAD R3, R24, R7, RZ ;  /* 0x0000000718037224 */ /* 0x000fc600078e02ff */
[----:B------:R-:W2:Y:S04]  /*10820*/  SHFL.IDX PT, R4, R27, RZ, 0x1c1f ;  /* 0x001c1fff1b047589 */ /* 0x000ea800000e0000 */
[----:B------:R-:W3:Y:S04]  /*10830*/  SHFL.IDX PT, R14, R69, RZ, 0x1c1f ;  /* 0x001c1fff450e7589 */ /* 0x000ee800000e0000 */
[----:B------:R-:W4:Y:S01]  /*10840*/  SHFL.IDX PT, R8, R25, RZ, 0x1c1f ;  /* 0x001c1fff19087589 */ /* 0x000f2200000e0000 */
[----:B0-----:R-:W-:-:S04]  /*10850*/  ISETP.GE.AND P0, PT, R16, R71, PT ;  /* 0x000000471000720c */ /* 0x001fc80003f06270 */
[----:B------:R-:W-:-:S13]  /*10860*/  ISETP.GE.OR P1, PT, R0, R3, P0 ;  /* 0x000000030000720c */ /* 0x000fda0000726670 */
[C---:B------:R-:W-:Y:S01]  /*10870*/  @!P1 IMAD.SHL.U32 R9, R16.reuse, 0x2, RZ ;  /* 0x0000000210099824 */ /* 0x040fe200078e00ff */
[----:B------:R-:W-:-:S04]  /*10880*/  @!P1 SHF.L.U64.HI R21, R16, 0x1, R17 ;  /* 0x0000000110159819 */ /* 0x000fc80000010211 */
[----:B-1----:R-:W-:-:S05]  /*10890*/  @!P1 IADD3 R6, P2, R5, R9, RZ ;  /* 0x0000000905069210 */ /* 0x002fca0007f5e0ff */
[----:B--2---:R-:W-:Y:S01]  /*108a0*/  @!P1 IMAD.X R5, R4, 0x1, R21, P2 ;  /* 0x0000000104059824 */ /* 0x004fe200010e0615 */
[----:B---3--:R-:W-:Y:S01]  /*108b0*/  @!P1 IADD3 R14, P2, R14, R9, RZ ;  /* 0x000000090e0e9210 */ /* 0x008fe20007f5e0ff */
[----:B------:R-:W-:-:S04]  /*108c0*/  @!P1 IMAD.MOV.U32 R4, RZ, RZ, R6 ;  /* 0x000000ffff049224 */ /* 0x000fc800078e0006 */
[----:B----4-:R-:W-:Y:S02]  /*108d0*/  @!P1 IMAD.X R9, R8, 0x1, R21, P2 ;  /* 0x0000000108099824 */ /* 0x010fe400010e0615 */
[----:B------:R-:W2:Y:S01]  /*108e0*/  @!P1 LD.E.128 R4, desc[UR36][R4.64] ;  /* 0x0000002404049980 */ /* 0x000ea2000c101d00 */
[----:B------:R-:W-:-:S06]  /*108f0*/  @!P1 IMAD.MOV.U32 R8, RZ, RZ, R14 ;  /* 0x000000ffff089224 */ /* 0x000fcc00078e000e */
[----:B------:R-:W3:Y:S01]  /*10900*/  @!P1 LD.E.128 R8, desc[UR36][R8.64] ;  /* 0x0000002408089980 */ /* 0x000ee2000c101d00 */
[----:B------:R-:W-:Y:S02]  /*10910*/  CS2R R60, SRZ ;  /* 0x00000000003c7805 */ /* 0x000fe4000001ff00 */
[----:B------:R-:W-:Y:S02]  /*10920*/  CS2R R20, SRZ ;  /* 0x0000000000147805 */ /* 0x000fe4000001ff00 */
[----:B------:R-:W-:Y:S01]  /*10930*/  CS2R R62, SRZ ;  /* 0x00000000003e7805 */ /* 0x000fe2000001ff00 */
[----:B------:R-:W0:Y:S01]  /*10940*/  SHFL.IDX PT, R24, R27, 0x1, 0x1c1f ;  /* 0x003c1f001b187f89 */ /* 0x000e2200000e0000 */
[----:B------:R-:W-:-:S03]  /*10950*/  CS2R R64, SRZ ;  /* 0x0000000000407805 */ /* 0x000fc6000001ff00 */
[----:B------:R-:W1:Y:S04]  /*10960*/  SHFL.IDX PT, R14, R69, 0x1, 0x1c1f ;  /* 0x003c1f00450e7f89 */ /* 0x000e6800000e0000 */
[----:B------:R-:W4:Y:S04]  /*10970*/  SHFL.IDX PT, R25, R25, 0x1, 0x1c1f ;  /* 0x003c1f0019197f89 */ /* 0x000f2800000e0000 */
[----:B------:R5:W0:Y:S01]  /*10980*/  SHFL.IDX PT, R26, R34, 0x1, 0x1c1f ;  /* 0x003c1f00221a7f89 */ /* 0x000a2200000e0000 */
[----:B--2---:R-:W-:Y:S02]  /*10990*/  @!P1 IMAD.MOV.U32 R60, RZ, RZ, R6 ;  /* 0x000000ffff3c9224 */ /* 0x004fe400078e0006 */
[----:B------:R-:W-:-:S02]  /*109a0*/  @!P1 IMAD.MOV.U32 R61, RZ, RZ, R7 ;  /* 0x000000ffff3d9224 */ /* 0x000fc400078e0007 */
[----:B------:R-:W-:Y:S02]  /*109b0*/  @!P1 IMAD.MOV.U32 R20, RZ, RZ, R4 ;  /* 0x000000ffff149224 */ /* 0x000fe400078e0004 */
[----:B------:R-:W-:Y:S02]  /*109c0*/  @!P1 IMAD.MOV.U32 R21, RZ, RZ, R5 ;  /* 0x000000ffff159224 */ /* 0x000fe400078e0005 */
[----:B------:R-:W-:Y:S02]  /*109d0*/  IMAD.MOV.U32 R4, RZ, RZ, R60 ;  /* 0x000000ffff047224 */ /* 0x000fe400078e003c */
[----:B------:R-:W-:Y:S02]  /*109e0*/  IMAD.MOV.U32 R5, RZ, RZ, R61 ;  /* 0x000000ffff057224 */ /* 0x000fe400078e003d */
[----:B---3--:R-:W-:Y:S02]  /*109f0*/  @!P1 IMAD.MOV.U32 R62, RZ, RZ, R8 ;  /* 0x000000ffff3e9224 */ /* 0x008fe400078e0008 */
[----:B------:R-:W-:Y:S01]  /*10a00*/  @!P1 IMAD.MOV.U32 R63, RZ, RZ, R9 ;  /* 0x000000ffff3f9224 */ /* 0x000fe200078e0009 */
[----:B------:R-:W-:Y:S01]  /*10a10*/  PRMT R70, R4, 0x5410, R5 ;  /* 0x0000541004467816 */ /* 0x000fe20000000005 */
[----:B------:R-:W-:Y:S01]  /*10a20*/  @!P1 IMAD.MOV.U32 R64, RZ, RZ, R10 ;  /* 0x000000ffff409224 */ /* 0x000fe200078e000a */
[----:B------:R-:W-:Y:S01]  /*10a30*/  CS2R R8, SRZ ;  /* 0x0000000000087805 */ /* 0x000fe2000001ff00 */
[----:B------:R-:W-:-:S02]  /*10a40*/  @!P1 IMAD.MOV.U32 R65, RZ, RZ, R11 ;  /* 0x000000ffff419224 */ /* 0x000fc400078e000b */
[----:B------:R-:W-:Y:S02]  /*10a50*/  IMAD.MOV.U32 R12, RZ, RZ, R20 ;  /* 0x000000ffff0c7224 */ /* 0x000fe400078e0014 */
[----:B------:R-:W-:Y:S02]  /*10a60*/  IMAD.MOV.U32 R13, RZ, RZ, R21 ;  /* 0x000000ffff0d7224 */ /* 0x000fe400078e0015 */
[----:B------:R-:W-:Y:S01]  /*10a70*/  IMAD.MOV.U32 R4, RZ, RZ, R62 ;  /* 0x000000ffff047224 */ /* 0x000fe200078e003e */
[----:B------:R-:W-:Y:S01]  /*10a80*/  PRMT R75, R12, 0x7610, R75 ;  /* 0x000076100c4b7816 */ /* 0x000fe2000000004b */
[----:B------:R-:W-:Y:S01]  /*10a90*/  IMAD.MOV.U32 R5, RZ, RZ, R63 ;  /* 0x000000ffff057224 */ /* 0x000fe200078e003f */
[----:B------:R-:W-:Y:S01]  /*10aa0*/  PRMT R83, R13, 0x7610, R83 ;  /* 0x000076100d537816 */ /* 0x000fe20000000053 */
[----:B------:R-:W-:Y:S02]  /*10ab0*/  IMAD.MOV.U32 R6, RZ, RZ, R64 ;  /* 0x000000ffff067224 */ /* 0x000fe400078e0040 */
[----:B------:R-:W-:Y:S01]  /*10ac0*/  IMAD.MOV.U32 R7, RZ, RZ, R65 ;  /* 0x000000ffff077224 */ /* 0x000fe200078e0041 */
[----:B-----5:R-:W-:-:S02]  /*10ad0*/  PRMT R34, R4, 0x5410, R5 ;  /* 0x0000541004227816 */ /* 0x020fc40000000005 */
[----:B------:R-:W-:Y:S02]  /*10ae0*/  PRMT R78, R78, 0x5410, R6 ;  /* 0x000054104e4e7816 */ /* 0x000fe40000000006 */
[----:B01--4-:R-:W-:-:S07]  /*10af0*/  PRMT R87, R7, 0x7610, R87 ;  /* 0x0000761007577816 */ /* 0x013fce0000000057 */
.L_x_3893:
        /* <DEDUP_REMOVED lines=24> */
.L_x_3577:
[----:B------:R-:W-:Y:S05]  /*10c80*/  BSYNC B1 ;  /* 0x0000000000017941 */ /* 0x000fea0003800000 */
.L_x_3576:
[----:B------:R-:W0:Y:S01]  /*10c90*/  SYNCS.PHASECHK.TRANS64.TRYWAIT P1, [R2+URZ+0x38800], R13 ;  /* 0x0388000d020075a7 */ /* 0x000e22000802017f */
[----:B------:R-:W-:Y:S04]  /*10ca0*/  BSSY B1, `(.L_x_3578) ;  /* 0x0000002000017945 */ /* 0x000fe80003800000 */
[----:B0-----:R-:W-:Y:S05]  /*10cb0*/  @!P1 BRA `(.L_x_3579) ;  /* 0x0000029000c09947 */ /* 0x001fea0003800000 */
.L_x_3894:
[----:B------:R-:W-:Y:S05]  /*10cc0*/  BSYNC B1 ;  /* 0x0000000000017941 */ /* 0x000fea0003800000 */
.L_x_3578:
[----:B------:R-:W2:Y:S01]  /*10cd0*/  LDL R14, [R1+0x50] ;  /* 0x00005000010e7983 */ /* 0x000ea20000100800 */
[----:B------:R-:W-:Y:S01]  /*10ce0*/  VIADD R15, R18, 0x20 ;  /* 0x00000020120f7836 */ /* 0x000fe20000000000 */
[----:B------:R-:W-:Y:S01]  /*10cf0*/  BSSY B1, `(.L_x_3580) ;  /* 0x0000073000017945 */ /* 0x000fe20003800000 */
[----:B-----5:R-:W-:Y:S02]  /*10d00*/  IMAD.MOV.U32 R0, RZ, RZ, R8 ;  /* 0x000000ffff007224 */ /* 0x020fe400078e0008 */
[----:B------:R-:W-:Y:S02]  /*10d10*/  IMAD.MOV.U32 R12, RZ, RZ, R9 ;  /* 0x000000ffff0c7224 */ /* 0x000fe400078e0009 */
[----:B0-----:R-:W-:Y:S02]  /*10d20*/  IMAD.MOV.U32 R13, RZ, RZ, R10 ;  /* 0x000000ffff0d7224 */ /* 0x001fe400078e000a */
[----:B------:R-:W-:Y:S01]  /*10d30*/  IMAD.IADD R72, R16, 0x1, R71 ;  /* 0x0000000110487824 */ /* 0x000fe200078e0247 */
[----:B------:R-:W-:Y:S01]  /*10d40*/  PRMT R0, R0, 0x5410, R12 ;  /* 0x0000541000007816 */ /* 0x000fe2000000000c */
[----:B------:R-:W-:Y:S01]  /*10d50*/  IMAD.MOV.U32 R12, RZ, RZ, R11 ;  /* 0x000000ffff0c7224 */ /* 0x000fe200078e000b */
[----:B------:R-:W-:Y:S01]  /*10d60*/  PRMT R69, R13, 0x7610, R69 ;  /* 0x000076100d457816 */ /* 0x000fe20000000045 */
[----:B------:R-:W-:Y:S01]  /*10d70*/  IMAD.MOV.U32 R13, RZ, RZ, R4 ;  /* 0x000000ffff0d7224 */ /* 0x000fe200078e0004 */
[----:B------:R-:W-:Y:S01]  /*10d80*/  LOP3.LUT R72, R72, 0x38, RZ, 0xc0, !PT ;  /* 0x0000003848487812 */ /* 0x000fe200078ec0ff */
[----:B------:R-:W-:Y:S01]  /*10d90*/  IMAD.MOV.U32 R71, RZ, RZ, R7 ;  /* 0x000000ffff477224 */ /* 0x000fe200078e0007 */
[----:B------:R-:W-:-:S02]  /*10da0*/  PRMT R69, R69, 0x5410, R12 ;  /* 0x0000541045457816 */ /* 0x000fc4000000000c */
[----:B------:R-:W-:Y:S01]  /*10db0*/  PRMT R75, R75, 0x5410, R13 ;  /* 0x000054104b4b7816 */ /* 0x000fe2000000000d */
[----:B--2---:R-:W-:-:S05]  /*10dc0*/  IMAD R3, R14, -0x40, R3 ;  /* 0xffffffc00e037824 */ /* 0x004fca00078e0203 */
[----:B------:R-:W-:-:S04]  /*10dd0*/  VIMNMX R3, R3, 0x40, PT ;  /* 0x0000004003037848 */ /* 0x000fc80003fe0100 */
[-C--:B------:R-:W-:Y:S02]  /*10de0*/  ISETP.GE.OR P1, PT, R18, R3.reuse, P0 ;  /* 0x000000031200720c */ /* 0x080fe40000726670 */
[----:B------:R-:W-:Y:S01]  /*10df0*/  ISETP.GE.OR P0, PT, R15, R3, P0 ;  /* 0x000000030f00720c */ /* 0x000fe20000706670 */
[----:B------:R-:W-:-:S05]  /*10e00*/  IMAD.MOV.U32 R3, RZ, RZ, R5 ;  /* 0x000000ffff037224 */ /* 0x000fca00078e0005 */
[----:B------:R-:W-:Y:S01]  /*10e10*/  PRMT R78, R3, 0x7610, R78 ;  /* 0x00007610034e7816 */ /* 0x000fe2000000004e */
[----:B------:R-:W-:-:S04]  /*10e20*/  IMAD.MOV.U32 R3, RZ, RZ, R6 ;  /* 0x000000ffff037224 */ /* 0x000fc800078e0006 */
[----:B------:R-:W-:Y:S05]  /*10e30*/  @P1 BRA `(.L_x_3581) ;  /* 0x0000000400781947 */ /* 0x000fea0003800000 */
[----:B------:R-:W-:Y:S01]  /*10e40*/  IMAD.SHL.U32 R12, R159, 0x40, RZ ;  /* 0x000000409f0c7824 */ /* 0x000fe200078e00ff */
[--C-:B------:R-:W-:Y:S01]  /*10e50*/  SHF.R.U64 R20, R20, 0x10, R21.reuse ;  /* 0x0000001014147819 */ /* 0x100fe20000001215 */
[----:B------:R-:W-:Y:S01]  /*10e60*/  IMAD.SHL.U32 R14, R167, 0x200, RZ ;  /* 0x00000200a70e7824 */ /* 0x000fe200078e00ff */
[----:B------:R-:W-:Y:S01]  /*10e70*/  SHF.R.U32.HI R80, RZ, 0x10, R21 ;  /* 0x00000010ff507819 */ /* 0x000fe20000011615 */
[----:B------:R-:W-:Y:S01]  /*10e80*/  HADD2.F32 R84, -RZ, R34.H1_H1 ;  /* 0x30000022ff547230 */ /* 0x000fe20000004100 */
[----:B------:R-:W-:Y:S01]  /*10e90*/  LOP3.LUT R13, R12, 0x1c0, RZ, 0xc0, !PT ;  /* 0x000001c00c0d7812 */ /* 0x000fe200078ec0ff */
[----:B------:R-:W-:Y:S01]  /*10ea0*/  HADD2.F32 R83, -RZ, R83.H0_H0 ;  /* 0x20000053ff537230 */ /* 0x000fe20000004100 */
[----:B------:R-:W-:Y:S02]  /*10eb0*/  SHF.R.U64 R21, R62, 0x10, R63 ;  /* 0x000000103e157819 */ /* 0x000fe4000000123f */
[--C-:B------:R-:W-:Y:S02]  /*10ec0*/  SHF.R.U32.HI R73, RZ, 0x3, R13.reuse ;  /* 0x00000003ff497819 */ /* 0x100fe4000001160d */
[----:B------:R-:W-:Y:S01]  /*10ed0*/  LOP3.LUT R12, R13, 0x38, R16, 0xf8, !PT ;  /* 0x000000380d0c7812 */ /* 0x000fe200078ef810 */
[----:B------:R-:W-:Y:S01]  /*10ee0*/  HADD2.F32 R21, -RZ, R21.H0_H0 ;  /* 0x20000015ff157230 */ /* 0x000fe20000004100 */
[----:B------:R-:W-:-:S02]  /*10ef0*/  LOP3.LUT R13, R73, R72, R13, 0x1e, !PT ;  /* 0x00000048490d7212 */ /* 0x000fc400078e1e0d */
[----:B------:R-:W-:Y:S02]  /*10f00*/  LOP3.LUT R73, R14, R12, R73, 0xf6, !PT ;  /* 0x0000000c0e497212 */ /* 0x000fe400078ef649 */
[----:B------:R-:W-:Y:S02]  /*10f10*/  LOP3.LUT R13, R13, R14, RZ, 0xfc, !PT ;  /* 0x0000000e0d0d7212 */ /* 0x000fe400078efcff */
[--C-:B------:R-:W-:Y:S01]  /*10f20*/  SHF.R.U64 R60, R60, 0x10, R61.reuse ;  /* 0x000000103c3c7819 */ /* 0x100fe2000000123d */
[--C-:B------:R-:W-:Y:S01]  /*10f30*/  IMAD R73, R73, 0x2, R2.reuse ;  /* 0x0000000249497824 */ /* 0x100fe200078e0202 */
[----:B------:R-:W-:Y:S01]  /*10f40*/  SHF.R.U32.HI R62, RZ, 0x10, R61 ;  /* 0x00000010ff3e7819 */ /* 0x000fe2000001163d */
[----:B------:R-:W-:Y:S01]  /*10f50*/  IMAD R74, R13, 0x2, R2 ;  /* 0x000000020d4a7824 */ /* 0x000fe200078e0202 */
[----:B------:R-:W-:Y:S01]  /*10f60*/  SHF.R.U64 R61, R64, 0x10, R65 ;  /* 0x00000010403d7819 */ /* 0x000fe20000001241 */
[----:B------:R-:W-:Y:S01]  /*10f70*/  HADD2.F32 R60, -RZ, R60.H0_H0 ;  /* 0x2000003cff3c7230 */ /* 0x000fe20000004100 */
[----:B------:R-:W0:Y:S01]  /*10f80*/  LDS.128 R12, [R73+0x20400] ;  /* 0x02040000490c7984 */ /* 0x000e220000000c00 */
[----:B------:R-:W-:-:S02]  /*10f90*/  SHF.R.U32.HI R82, RZ, 0x10, R63 ;  /* 0x00000010ff527819 */ /* 0x000fc4000001163f */
[----:B------:R-:W-:Y:S01]  /*10fa0*/  SHF.R.U32.HI R77, RZ, 0x10, R65 ;  /* 0x00000010ff4d7819 */ /* 0x000fe20000011641 */
[----:B------:R-:W1:Y:S01]  /*10fb0*/  LDS.128 R24, [R74+0x20400] ;  /* 0x020400004a187984 */ /* 0x000e620000000c00 */
[----:B------:R-:W-:Y:S02]  /*10fc0*/  HADD2.F32 R61, -RZ, R61.H0_H0 ;  /* 0x2000003dff3d7230 */ /* 0x000fe40000004100 */
[----:B------:R-:W-:Y:S02]  /*10fd0*/  HADD2.F32 R88, -RZ, R82.H0_H0 ;  /* 0x20000052ff587230 */ /* 0x000fe40000004100 */
[----:B0-----:R-:W-:Y:S02]  /*10fe0*/  HADD2.F32 R81, -RZ, R13.H0_H0 ;  /* 0x2000000dff517230 */ /* 0x001fe40000004100 */
[----:B------:R-:W-:Y:S02]  /*10ff0*/  HADD2.F32 R76, -RZ, R15.H0_H0 ;  /* 0x2000000fff4c7230 */ /* 0x000fe40000004100 */
[----:B-1----:R-:W-:-:S02]  /*11000*/  HADD2.F32 R64, -RZ, R25.H0_H0 ;  /* 0x20000019ff407230 */ /* 0x002fc40000004100 */
[----:B------:R-:W-:Y:S02]  /*11010*/  HADD2.F32 R63, -RZ, R15.H1_H1 ;  /* 0x3000000fff3f7230 */ /* 0x000fe40000004100 */
[--C-:B------:R-:W-:Y:S02]  /*11020*/  HADD2.F32 R15, -RZ, R14.reuse.H0_H0 ;  /* 0x2000000eff0f7230 */ /* 0x100fe40000004100 */
[CC--:B------:R-:W-:Y:S01]  /*11030*/  FMUL.FTZ R86, R64.reuse, R84.reuse ;  /* 0x0000005440567220 */ /* 0x0c0fe20000410000 */
[-C--:B------:R-:W-:Y:S01]  /*11040*/  FMUL.FTZ R85, R64, R83.reuse ;  /* 0x0000005340557220 */ /* 0x080fe20000410000 */
[----:B------:R-:W-:Y:S02]  /*11050*/  HADD2.F32 R65, -RZ, R14.H1_H1 ;  /* 0x3000000eff417230 */ /* 0x000fe40000004100 */
[C---:B------:R-:W-:Y:S01]  /*11060*/  FFMA.FTZ R64, R81.reuse, R83, -R86 ;  /* 0x0000005351407223 */ /* 0x040fe20000010856 */
[----:B------:R-:W-:Y:S02]  /*11070*/  HADD2.F32 R83, -RZ, R25.H1_H1 ;  /* 0x30000019ff537230 */ /* 0x000fe40000004100 */
[----:B------:R-:W-:Y:S01]  /*11080*/  FFMA.FTZ R14, R81, R84, R85 ;  /* 0x00000054510e7223 */ /* 0x000fe20000010055 */
[----:B------:R-:W-:-:S02]  /*11090*/  HADD2.F32 R79, -RZ, R13.H1_H1 ;  /* 0x3000000dff4f7230 */ /* 0x000fc40000004100 */
[----:B------:R-:W-:Y:S02]  /*110a0*/  HADD2.F32 R81, -RZ, R87.H0_H0 ;  /* 0x20000057ff517230 */ /* 0x000fe40000004100 */
[C---:B------:R-:W-:Y:S01]  /*110b0*/  FMUL.FTZ R90, R83.reuse, R88 ;  /* 0x00000058535a7220 */ /* 0x040fe20000410000 */
[----:B------:R-:W-:Y:S02]  /*110c0*/  HADD2.F32 R86, -RZ, R80.H0_H0 ;  /* 0x20000050ff567230 */ /* 0x000fe40000004100 */
[--C-:B------:R-:W-:Y:S02]  /*110d0*/  HADD2.F32 R84, -RZ, R27.reuse.H0_H0 ;  /* 0x2000001bff547230 */ /* 0x100fe40000004100 */
[----:B------:R-:W-:Y:S02]  /*110e0*/  HADD2.F32 R85, -RZ, R70.H1_H1 ;  /* 0x30000046ff557230 */ /* 0x000fe40000004100 */
[----:B------:R-:W-:Y:S01]  /*110f0*/  FMUL.FTZ R92, R83, R86 ;  /* 0x00000056535c7220 */ /* 0x000fe20000410000 */
[----:B------:R-:W-:-:S02]  /*11100*/  HADD2.F32 R82, -RZ, R27.H1_H1 ;  /* 0x3000001bff527230 */ /* 0x000fc40000004100 */
[----:B------:R-:W-:Y:S01]  /*11110*/  FFMA.FTZ R27, R79, R86, -R90 ;  /* 0x000000564f1b7223 */ /* 0x000fe2000001085a */
[C---:B------:R-:W-:Y:S01]  /*11120*/  FMUL.FTZ R87, R84.reuse, R81 ;  /* 0x0000005154577220 */ /* 0x040fe20000410000 */
[----:B------:R-:W-:Y:S02]  /*11130*/  HADD2.F32 R83, -RZ, R77.H0_H0 ;  /* 0x2000004dff537230 */ /* 0x000fe40000004100 */
[-C--:B------:R-:W-:Y:S01]  /*11140*/  FMUL.FTZ R86, R84, R85.reuse ;  /* 0x0000005554567220 */ /* 0x080fe20000410000 */
[----:B------:R-:W-:Y:S02]  /*11150*/  HADD2.F32 R84, -RZ, R62.H0_H0 ;  /* 0x2000003eff547230 */ /* 0x000fe40000004100 */
[C---:B------:R-:W-:Y:S01]  /*11160*/  FFMA.FTZ R77, R76.reuse, R85, -R87 ;  /* 0x000000554c4d7223 */ /* 0x040fe20000010857 */
[----:B------:R-:W-:Y:S02]  /*11170*/  HADD2.F32 R80, -RZ, R24.H0_H0 ;  /* 0x20000018ff507230 */ /* 0x000fe40000004100 */
[----:B------:R-:W-:Y:S01]  /*11180*/  FFMA.FTZ R76, R76, R81, R86 ;  /* 0x000000514c4c7223 */ /* 0x000fe20000010056 */
[----:B------:R-:W-:Y:S01]  /*11190*/  FMUL.FTZ R86, R82, R83 ;  /* 0x0000005352567220 */ /* 0x000fe20000410000 */
[----:B------:R-:W-:-:S02]  /*111a0*/  HADD2.F32 R81, -RZ, R34.H0_H0 ;  /* 0x20000022ff517230 */ /* 0x000fc40000004100 */
[----:B------:R-:W-:Y:S01]  /*111b0*/  FFMA.FTZ R79, R79, R88, R92 ;  /* 0x000000584f4f7223 */ /* 0x000fe2000001005c */
[----:B------:R-:W-:Y:S02]  /*111c0*/  HADD2.F32 R62, -RZ, R75.H0_H0 ;  /* 0x2000004bff3e7230 */ /* 0x000fe40000004100 */
[-C--:B------:R-:W-:Y:S01]  /*111d0*/  FMUL.FTZ R88, R82, R84.reuse ;  /* 0x0000005452587220 */ /* 0x080fe20000410000 */
[----:B------:R-:W-:Y:S02]  /*111e0*/  HADD2.F32 R13, -RZ, R12.H0_H0 ;  /* 0x2000000cff0d7230 */ /* 0x000fe40000004100 */
[----:B------:R-:W-:Y:S01]  /*111f0*/  FFMA.FTZ R34, R63, R84, -R86 ;  /* 0x000000543f227223 */ /* 0x000fe20000010856 */
[----:B------:R-:W-:Y:S02]  /*11200*/  HADD2.F32 R25, -RZ, R26.H0_H0 ;  /* 0x2000001aff197230 */ /* 0x000fe40000004100 */
[----:B------:R-:W-:Y:S01]  /*11210*/  FMUL.FTZ R84, R80, R81 ;  /* 0x0000005150547220 */ /* 0x000fe20000410000 */
[----:B------:R-:W-:-:S02]  /*11220*/  HADD2.F32 R82, -RZ, R78.H1_H1 ;  /* 0x3000004eff527230 */ /* 0x000fc40000004100 */
[-C--:B------:R-:W-:Y:S01]  /*11230*/  FMUL.FTZ R80, R80, R62.reuse ;  /* 0x0000003e50507220 */ /* 0x080fe20000410000 */
[----:B------:R-:W-:Y:S02]  /*11240*/  HADD2.F32 R70, -RZ, R70.H0_H0 ;  /* 0x20000046ff467230 */ /* 0x000fe40000004100 */
[----:B------:R-:W-:Y:S01]  /*11250*/  FFMA.FTZ R62, R13, R62, -R84 ;  /* 0x0000003e0d3e7223 */ /* 0x000fe20000010854 */
[----:B------:R-:W-:Y:S02]  /*11260*/  HADD2.F32 R24, -RZ, R24.H1_H1 ;  /* 0x30000018ff187230 */ /* 0x000fe40000004100 */
[----:B------:R-:W-:Y:S01]  /*11270*/  FMUL.FTZ R86, R25, R82 ;  /* 0x0000005219567220 */ /* 0x000fe20000410000 */
[----:B------:R-:W-:Y:S02]  /*11280*/  HADD2.F32 R26, -RZ, R26.H1_H1 ;  /* 0x3000001aff1a7230 */ /* 0x000fe40000004100 */
[----:B------:R-:W-:Y:S01]  /*11290*/  FFMA.FTZ R80, R13, R81, R80 ;  /* 0x000000510d507223 */ /* 0x000fe20000010050 */
[----:B------:R-:W-:Y:S01]  /*112a0*/  FMUL.FTZ R84, R25, R70 ;  /* 0x0000004619547220 */ /* 0x000fe20000410000 */
[----:B------:R-:W-:-:S02]  /*112b0*/  HADD2.F32 R13, -RZ, R20.H0_H0 ;  /* 0x20000014ff0d7230 */ /* 0x000fc40000004100 */
[C---:B------:R-:W-:Y:S01]  /*112c0*/  FFMA.FTZ R86, R15.reuse, R70, -R86 ;  /* 0x000000460f567223 */ /* 0x040fe20000010856 */
[----:B------:R-:W-:Y:S02]  /*112d0*/  HADD2.F32 R12, -RZ, R12.H1_H1 ;  /* 0x3000000cff0c7230 */ /* 0x000fe40000004100 */
[----:B------:R-:W-:Y:S01]  /*112e0*/  FFMA.FTZ R84, R15, R82, R84 ;  /* 0x000000520f547223 */ /* 0x000fe20000010054 */
[----:B------:R-:W-:Y:S01]  /*112f0*/  FMUL.FTZ R15, R24, R21 ;  /* 0x00000015180f7220 */ /* 0x000fe20000410000 */
[----:B------:R-:W-:Y:S01]  /*11300*/  FMUL.FTZ R20, R26, R61 ;  /* 0x0000003d1a147220 */ /* 0x000fe20000410000 */
[----:B------:R-:W-:Y:S01]  /*11310*/  FMUL.FTZ R24, R24, R13 ;  /* 0x0000000d18187220 */ /* 0x000fe20000410000 */
[-C--:B------:R-:W-:Y:S01]  /*11320*/  FMUL.FTZ R26, R26, R60.reuse ;  /* 0x0000003c1a1a7220 */ /* 0x080fe20000410000 */
[----:B------:R-:W-:Y:S01]  /*11330*/  FFMA.FTZ R63, R63, R83, R88 ;  /* 0x000000533f3f7223 */ /* 0x000fe20000010058 */
[C---:B------:R-:W-:Y:S01]  /*11340*/  FFMA.FTZ R81, R12.reuse, R13, -R15 ;  /* 0x0000000d0c517223 */ /* 0x040fe2000001080f */
[C---:B------:R-:W-:Y:S01]  /*11350*/  FFMA.FTZ R83, R65.reuse, R60, -R20 ;  /* 0x0000003c41537223 */ /* 0x040fe20000010814 */
        /* <DEDUP_REMOVED lines=12> */
.L_x_3581:
[----:B------:R-:W-:Y:S05]  /*11420*/  BSYNC B1 ;  /* 0x0000000000017941 */ /* 0x000fea0003800000 */
.L_x_3580:
[----:B0-----:R-:W-:Y:S01]  /*11430*/  PRMT R73, R3, 0x5410, R71 ;  /* 0x0000541003497816 */ /* 0x001fe20000000047 */
[----:B------:R-:W-:Y:S06]  /*11440*/  @P0 BRA `(.L_x_3572) ;  /* 0x0000000400800947 */ /* 0x000fec0003800000 */
[----:B------:R-:W2:Y:S01]  /*11450*/  LDL R20, [R1+0x458] ;  /* 0x0004580001147983 */ /* 0x000ea20000100800 */
        /* <DEDUP_REMOVED lines=8> */
[----:B------:R-:W-:Y:S02]  /*114e0*/  LOP3.LUT R72, R12, R72, R13, 0x1e, !PT ;  /* 0x000000480c487212 */ /* 0x000fe400078e1e0d */
[----:B------:R-:W-:Y:S01]  /*114f0*/  SHF.R.U32.HI R64, RZ, 0x10, R5 ;  /* 0x00000010ff407819 */ /* 0x000fe20000011605 */
[----:B------:R-:W-:Y:S01]  /*11500*/  HADD2.F32 R63, -RZ, R0.H1_H1 ;  /* 0x30000000ff3f7230 */ /* 0x000fe20000004100 */
[----:B------:R-:W-:Y:S01]  /*11510*/  SHF.R.U32.HI R65, RZ, 0x10, R9 ;  /* 0x00000010ff417819 */ /* 0x000fe20000011609 */
[----:B------:R-:W-:-:S04]  /*11520*/  HADD2.F32 R78, -RZ, R78.H0_H0 ;  /* 0x2000004eff4e7230 */ /* 0x000fc80000004100 */
[----:B------:R-:W-:Y:S02]  /*11530*/  HADD2.F32 R65, -RZ, R65.H0_H0 ;  /* 0x20000041ff417230 */ /* 0x000fe40000004100 */
[----:B--2---:R-:W-:-:S04]  /*11540*/  IMAD.IADD R3, R20, 0x1, R72 ;  /* 0x0000000114037824 */ /* 0x004fc800078e0248 */
[----:B------:R-:W-:Y:S01]  /*11550*/  IMAD R2, R3, 0x2, R2 ;  /* 0x0000000203027824 */ /* 0x000fe200078e0202 */
[----:B---3--:R-:W0:Y:S04]  /*11560*/  LDS.128 R12, [R74+0x20400] ;  /* 0x020400004a0c7984 */ /* 0x008e280000000c00 */
[----:B------:R-:W1:Y:S01]  /*11570*/  LDS.128 R24, [R2+0x20400] ;  /* 0x0204000002187984 */ /* 0x000e620000000c00 */
[----:B------:R-:W-:Y:S02]  /*11580*/  SHF.R.U64 R3, R4, 0x10, R5 ;  /* 0x0000001004037819 */ /* 0x000fe40000001205 */
[----:B------:R-:W-:Y:S02]  /*11590*/  SHF.R.U64 R5, R8, 0x10, R9 ;  /* 0x0000001008057819 */ /* 0x000fe40000001209 */
[----:B------:R-:W-:-:S02]  /*115a0*/  SHF.R.U64 R4, R6, 0x10, R7 ;  /* 0x0000001006047819 */ /* 0x000fc40000001207 */
[--C-:B------:R-:W-:Y:S02]  /*115b0*/  SHF.R.U64 R6, R10, 0x10, R11.reuse ;  /* 0x000000100a067819 */ /* 0x100fe4000000120b */
[----:B------:R-:W-:Y:S02]  /*115c0*/  SHF.R.U32.HI R20, RZ, 0x10, R11 ;  /* 0x00000010ff147819 */ /* 0x000fe4000001160b */
[----:B------:R-:W-:Y:S01]  /*115d0*/  SHF.R.U32.HI R7, RZ, 0x10, R7 ;  /* 0x00000010ff077819 */ /* 0x000fe20000011607 */
[----:B0-----:R-:W-:Y:S02]  /*115e0*/  HADD2.F32 R9, -RZ, R13.H0_H0 ;  /* 0x2000000dff097230 */ /* 0x001fe40000004100 */
[--C-:B-1----:R-:W-:Y:S02]  /*115f0*/  HADD2.F32 R8, -RZ, R25.reuse.H0_H0 ;  /* 0x20000019ff087230 */ /* 0x102fe40000004100 */
[----:B------:R-:W-:-:S03]  /*11600*/  HADD2.F32 R11, -RZ, R25.H1_H1 ;  /* 0x30000019ff0b7230 */ /* 0x000fc60000004100 */
[C---:B------:R-:W-:Y:S01]  /*11610*/  FMUL.FTZ R62, R8.reuse, R63 ;  /* 0x0000003f083e7220 */ /* 0x040fe20000410000 */
[-C--:B------:R-:W-:Y:S01]  /*11620*/  FMUL.FTZ R70, R8, R78.reuse ;  /* 0x0000004e08467220 */ /* 0x080fe20000410000 */
[----:B------:R-:W-:Y:S02]  /*11630*/  HADD2.F32 R34, -RZ, R13.H1_H1 ;  /* 0x3000000dff227230 */ /* 0x000fe40000004100 */
[----:B------:R-:W-:Y:S01]  /*11640*/  FFMA.FTZ R8, R9, R78, -R62 ;  /* 0x0000004e09087223 */ /* 0x000fe2000001083e */
[----:B------:R-:W-:Y:S02]  /*11650*/  HADD2.F32 R62, -RZ, R64.H0_H0 ;  /* 0x20000040ff3e7230 */ /* 0x000fe40000004100 */
[----:B------:R-:W-:Y:S01]  /*11660*/  FMUL.FTZ R71, R11, R65 ;  /* 0x000000410b477220 */ /* 0x000fe20000410000 */
[----:B------:R-:W-:Y:S02]  /*11670*/  HADD2.F32 R25, -RZ, R24.H0_H0 ;  /* 0x20000018ff197230 */ /* 0x000fe40000004100 */
[----:B------:R-:W-:-:S02]  /*11680*/  HADD2.F32 R64, -RZ, R0.H0_H0 ;  /* 0x20000000ff407230 */ /* 0x000fc40000004100 */
[----:B------:R-:W-:Y:S02]  /*11690*/  HADD2.F32 R0, -RZ, R75.H1_H1 ;  /* 0x3000004bff007230 */ /* 0x000fe40000004100 */
[----:B------:R-:W-:Y:S01]  /*116a0*/  FFMA.FTZ R9, R9, R63, R70 ;  /* 0x0000003f09097223 */ /* 0x000fe20000010046 */
[----:B------:R-:W-:Y:S02]  /*116b0*/  HADD2.F32 R21, -RZ, R12.H0_H0 ;  /* 0x2000000cff157230 */ /* 0x000fe40000004100 */
[-C--:B------:R-:W-:Y:S01]  /*116c0*/  FMUL.FTZ R63, R11, R62.reuse ;  /* 0x0000003e0b3f7220 */ /* 0x080fe20000410000 */
[----:B------:R-:W-:Y:S01]  /*116d0*/  FFMA.FTZ R11, R34, R62, -R71 ;  /* 0x0000003e220b7223 */ /* 0x000fe20000010847 */
[C---:B------:R-:W-:Y:S01]  /*116e0*/  FMUL.FTZ R70, R25.reuse, R64 ;  /* 0x0000004019467220 */ /* 0x040fe20000410000 */
[----:B------:R-:W-:Y:S02]  /*116f0*/  HADD2.F32 R60, -RZ, R26.H0_H0 ;  /* 0x2000001aff3c7230 */ /* 0x000fe40000004100 */
[----:B------:R-:W-:Y:S01]  /*11700*/  FMUL.FTZ R25, R25, R0 ;  /* 0x0000000019197220 */ /* 0x000fe20000410000 */
[----:B------:R-:W-:-:S02]  /*11710*/  HADD2.F32 R62, -RZ, R69.H0_H0 ;  /* 0x20000045ff3e7230 */ /* 0x000fc40000004100 */
[C---:B------:R-:W-:Y:S01]  /*11720*/  FFMA.FTZ R70, R21.reuse, R0, -R70 ;  /* 0x0000000015467223 */ /* 0x040fe20000010846 */
[----:B------:R-:W-:Y:S02]  /*11730*/  HADD2.F32 R13, -RZ, R14.H0_H0 ;  /* 0x2000000eff0d7230 */ /* 0x000fe40000004100 */
[----:B------:R-:W-:Y:S01]  /*11740*/  FFMA.FTZ R25, R21, R64, R25 ;  /* 0x0000004015197223 */ /* 0x000fe20000010019 */
[----:B------:R-:W-:Y:S02]  /*11750*/  HADD2.F32 R0, -RZ, R73.H0_H0 ;  /* 0x20000049ff007230 */ /* 0x000fe40000004100 */
[----:B------:R-:W-:Y:S01]  /*11760*/  FMUL.FTZ R64, R60, R62 ;  /* 0x0000003e3c407220 */ /* 0x000fe20000410000 */
[----:B------:R-:W-:Y:S02]  /*11770*/  HADD2.F32 R61, -RZ, R27.H0_H0 ;  /* 0x2000001bff3d7230 */ /* 0x000fe40000004100 */
[----:B------:R-:W-:Y:S02]  /*11780*/  HADD2.F32 R21, -RZ, R73.H1_H1 ;  /* 0x30000049ff157230 */ /* 0x000fe40000004100 */
[----:B------:R-:W-:-:S02]  /*11790*/  HADD2.F32 R69, -RZ, R69.H1_H1 ;  /* 0x30000045ff457230 */ /* 0x000fc40000004100 */
[-C--:B------:R-:W-:Y:S01]  /*117a0*/  FMUL.FTZ R60, R60, R0.reuse ;  /* 0x000000003c3c7220 */ /* 0x080fe20000410000 */
[----:B------:R-:W-:Y:S01]  /*117b0*/  FFMA.FTZ R64, R13, R0, -R64 ;  /* 0x000000000d407223 */ /* 0x000fe20000010840 */
[----:B------:R-:W-:Y:S02]  /*117c0*/  HADD2.F32 R10, -RZ, R15.H0_H0 ;  /* 0x2000000fff0a7230 */ /* 0x000fe40000004100 */
[C---:B------:R-:W-:Y:S01]  /*117d0*/  FMUL.FTZ R72, R61.reuse, R21 ;  /* 0x000000153d487220 */ /* 0x040fe20000410000 */
[----:B------:R-:W-:Y:S02]  /*117e0*/  HADD2.F32 R0, -RZ, R7.H0_H0 ;  /* 0x20000007ff007230 */ /* 0x000fe40000004100 */
[----:B------:R-:W-:Y:S01]  /*117f0*/  FMUL.FTZ R7, R61, R69 ;  /* 0x000000453d077220 */ /* 0x000fe20000410000 */
[----:B------:R-:W-:Y:S02]  /*11800*/  HADD2.F32 R27, -RZ, R27.H1_H1 ;  /* 0x3000001bff1b7230 */ /* 0x000fe40000004100 */
[----:B------:R-:W-:-:S02]  /*11810*/  HADD2.F32 R20, -RZ, R20.H0_H0 ;  /* 0x20000014ff147230 */ /* 0x000fc40000004100 */
[----:B------:R-:W-:Y:S01]  /*11820*/  FFMA.FTZ R60, R13, R62, R60 ;  /* 0x0000003e0d3c7223 */ /* 0x000fe2000001003c */
[----:B------:R-:W-:Y:S02]  /*11830*/  HADD2.F32 R15, -RZ, R15.H1_H1 ;  /* 0x3000000fff0f7230 */ /* 0x000fe40000004100 */
[C---:B------:R-:W-:Y:S01]  /*11840*/  FFMA.FTZ R61, R10.reuse, R21, -R7 ;  /* 0x000000150a3d7223 */ /* 0x040fe20000010807 */
[----:B------:R-:W-:Y:S01]  /*11850*/  FFMA.FTZ R72, R10, R69, R72 ;  /* 0x000000450a487223 */ /* 0x000fe20000010048 */
[----:B------:R-:W-:Y:S02]  /*11860*/  HADD2.F32 R24, -RZ, R24.H1_H1 ;  /* 0x30000018ff187230 */ /* 0x000fe40000004100 */
[C---:B------:R-:W-:Y:S01]  /*11870*/  FMUL.FTZ R62, R27.reuse, R20 ;  /* 0x000000141b3e7220 */ /* 0x040fe20000410000 */
[----:B------:R-:W-:Y:S02]  /*11880*/  HADD2.F32 R26, -RZ, R26.H1_H1 ;  /* 0x3000001aff1a7230 */ /* 0x000fe40000004100 */
[----:B------:R-:W-:Y:S01]  /*11890*/  FMUL.FTZ R10, R27, R0 ;  /* 0x000000001b0a7220 */ /* 0x000fe20000410000 */
[----:B------:R-:W-:-:S02]  /*118a0*/  HADD2.F32 R7, -RZ, R5.H0_H0 ;  /* 0x20000005ff077230 */ /* 0x000fc40000004100 */
[----:B------:R-:W-:Y:S02]  /*118b0*/  HADD2.F32 R13, -RZ, R6.H0_H0 ;  /* 0x20000006ff0d7230 */ /* 0x000fe40000004100 */
[----:B------:R-:W-:Y:S02]  /*118c0*/  HADD2.F32 R3, -RZ, R3.H0_H0 ;  /* 0x20000003ff037230 */ /* 0x000fe40000004100 */
[----:B------:R-:W-:Y:S02]  /*118d0*/  HADD2.F32 R5, -RZ, R4.H0_H0 ;  /* 0x20000004ff057230 */ /* 0x000fe40000004100 */
[C---:B------:R-:W-:Y:S01]  /*118e0*/  FFMA.FTZ R62, R15.reuse, R0, -R62 ;  /* 0x000000000f3e7223 */ /* 0x040fe2000001083e */
[----:B------:R-:W-:Y:S02]  /*118f0*/  HADD2.F32 R12, -RZ, R12.H1_H1 ;  /* 0x3000000cff0c7230 */ /* 0x000fe40000004100 */
[----:B------:R-:W-:Y:S01]  /*11900*/  FFMA.FTZ R27, R15, R20, R10 ;  /* 0x000000140f1b7223 */ /* 0x000fe2000001000a */
[----:B------:R-:W-:-:S02]  /*11910*/  HADD2.F32 R14, -RZ, R14.H1_H1 ;  /* 0x3000000eff0e7230 */ /* 0x000fc40000004100 */
        /* <DEDUP_REMOVED lines=8> */
[----:B------:R-:W-:Y:S01]  /*119a0*/  FFMA.FTZ R13, R14, R13, R26 ;  /* 0x0000000d0e0d7223 */ /* 0x000fe2000001001a */
[----:B------:R-:W-:Y:S02]  /*119b0*/  F2FP.F16.F32.PACK_AB R7, R62, R61 ;  /* 0x0000003d3e07723e */ /* 0x000fe400000000ff */
[----:B------:R-:W-:-:S02]  /*119c0*/  F2FP.F16.F32.PACK_AB R5, R11, R8 ;  /* 0x000000080b05723e */ /* 0x000fc400000000ff */
[----:B------:R-:W-:Y:S02]  /*119d0*/  F2FP.F16.F32.PACK_AB R4, R15, R70 ;  /* 0x000000460f04723e */ /* 0x000fe400000000ff */
[----:B------:R-:W-:Y:S02]  /*119e0*/  F2FP.F16.F32.PACK_AB R6, R21, R64 ;  /* 0x000000401506723e */ /* 0x000fe400000000ff */
[----:B------:R-:W-:Y:S02]  /*119f0*/  F2FP.F16.F32.PACK_AB R11, R27, R72 ;  /* 0x000000481b0b723e */ /* 0x000fe400000000ff */
[----:B------:R-:W-:Y:S02]  /*11a00*/  F2FP.F16.F32.PACK_AB R9, R34, R9 ;  /* 0x000000092209723e */ /* 0x000fe400000000ff */
[----:B------:R-:W-:Y:S02]  /*11a10*/  F2FP.F16.F32.PACK_AB R8, R24, R25 ;  /* 0x000000191808723e */ /* 0x000fe400000000ff */
[----:B------:R-:W-:Y:S01]  /*11a20*/  F2FP.F16.F32.PACK_AB R10, R13, R60 ;  /* 0x0000003c0d0a723e */ /* 0x000fe200000000ff */
[----:B------:R0:W-:Y:S04]  /*11a30*/  STS.128 [R74+0x20400], R4 ;  /* 0x020400044a007388 */ /* 0x0001e80000000c00 */
[----:B------:R0:W-:Y:S02]  /*11a40*/  STS.128 [R2+0x20400], R8 ;  /* 0x0204000802007388 */ /* 0x0001e40000000c00 */
.L_x_3572:
[----:B------:R-:W-:Y:S05]  /*11a50*/  BSYNC B0 ;  /* 0x0000000000007941 */ /* 0x000fea0003800000 */
.L_x_3558:
[----:B------:R-:W-:Y:S01]  /*11a60*/  @!PT LDS RZ, [RZ] ;  /* 0x00000000fffff984 */ /* 0x000fe20000000800 */
[----:B------:R-:W-:Y:S01]  /*11a70*/  @!PT LDS RZ, [RZ] ;  /* 0x00000000fffff984 */ /* 0x000fe20000000800 */
[----:B------:R-:W-:Y:S01]  /*11a80*/  @!PT LDS RZ, [RZ] ;  /* 0x00000000fffff984 */ /* 0x000fe20000000800 */
[----:B------:R-:W-:Y:S01]  /*11a90*/  @!PT LDS RZ, [RZ] ;  /* 0x00000000fffff984 */ /* 0x000fe20000000800 */
[----:B------:R2:W-:Y:S06]  /*11aa0*/  MEMBAR.ALL.CTA ;  /* 0x0000000000007992 */ /* 0x0005ec0000008000 */
[----:B--2---:R-:W2:Y:S01]  /*11ab0*/  FENCE.VIEW.ASYNC.S ;  /* 0x00000000000073c6 */ /* 0x004ea20000000000 */
[----:B------:R-:W-:Y:S05]  /*11ac0*/  WARPSYNC.ALL ;  /* 0x0000000000007948 */ /* 0x000fea0003800000 */
[----:B--2---:R-:W-:Y:S06]  /*11ad0*/  BAR.SYNC.DEFER_BLOCKING 0xd, 0x80 ;  /* 0x0342000000007b1d */ /* 0x004fec0000010000 */
.L_x_3555:
[----:B01----:R-:W-:Y:S01]  /*11ae0*/  IMAD.U32 R6, RZ, RZ, UR40 ;  /* 0x00000028ff067e24 */ /* 0x003fe2000f8e00ff */
[----:B------:R-:W-:Y:S01]  /*11af0*/  UIADD3 UR6, UP1, UR39, 0x1c8, URZ ;  /* 0x000001c827067890 */ /* 0x000fe2000ff3e03f */
[----:B------:R-:W-:Y:S01]  /*11b00*/  IMAD.U32 R7, RZ, RZ, UR41 ;  /* 0x00000029ff077e24 */ /* 0x000fe2000f8e00ff */
[----:B------:R-:W-:Y:S01]  /*11b10*/  UIADD3 UR8, UP0, UR39, 0x1d4, URZ ;  /* 0x000001d427087890 */ /* 0x000fe2000ff1e03f */
[----:B------:R-:W-:Y:S01]  /*11b20*/  IMAD.MOV.U32 R4, RZ, RZ, R50 ;  /* 0x000000ffff047224 */ /* 0x000fe200078e0032 */
[----:B------:R-:W-:Y:S01]  /*11b30*/  UIADD3.X UR7, URZ, UR42, URZ, UP1, !UPT ;  /* 0x0000002a3f077290 */ /* 0x000fe20008ffe43f */
[----:B------:R-:W-:Y:S01]  /*11b40*/  IMAD.MOV.U32 R5, RZ, RZ, R49 ;  /* 0x000000ffff057224 */ /* 0x000fe200078e0031 */
[----:B------:R-:W-:Y:S02]  /*11b50*/  UIADD3.X UR9, URZ, UR42, URZ, UP0, !UPT ;  /* 0x0000002a3f097290 */ /* 0x000fe400087fe43f */
[----:B--2---:R-:W-:Y:S01]  /*11b60*/  IMAD.U32 R3, RZ, RZ, UR42 ;  /* 0x0000002aff037e24 */ /* 0x004fe2000f8e00ff */
[----:B------:R-:W-:Y:S01]  /*11b70*/  STL.64 [R1+0x1c0], R28 ;  /* 0x0001c01c01007387 */ /* 0x000fe20000100a00 */
[----:B------:R-:W-:Y:S01]  /*11b80*/  IMAD.MOV.U32 R8, RZ, RZ, R52 ;  /* 0x000000ffff087224 */ /* 0x000fe200078e0034 */
[----:B------:R-:W-:Y:S01]  /*11b90*/  UIADD3 UR4, UP2, UR39, 0x1d8, URZ ;  /* 0x000001d827047890 */ /* 0x000fe2000ff5e03f */
[----:B------:R-:W-:Y:S01]  /*11ba0*/  IMAD.MOV.U32 R9, RZ, RZ, R51 ;  /* 0x000000ffff097224 */ /* 0x000fe200078e0033 */
[----:B------:R0:W-:Y:S01]  /*11bb0*/  STL.128 [R1+0x150], R4 ;  /* 0x0001500401007387 */ /* 0x0001e20000100c00 */
[----:B------:R-:W-:Y:S01]  /*11bc0*/  IMAD.MOV.U32 R10, RZ, RZ, R67 ;  /* 0x000000ffff0a7224 */ /* 0x000fe200078e0043 */
[----:B------:R-:W-:Y:S01]  /*11bd0*/  UIADD3.X UR5, URZ, UR42, URZ, UP2, !UPT ;  /* 0x0000002a3f057290 */ /* 0x000fe200097fe43f */
[----:B------:R-:W-:-:S02]  /*11be0*/  IMAD.MOV.U32 R11, RZ, RZ, R68 ;  /* 0x000000ffff0b7224 */ /* 0x000fc400078e0044 */
[----:B------:R-:W-:Y:S02]  /*11bf0*/  IMAD.U32 R2, RZ, RZ, UR6 ;  /* 0x00000006ff027e24 */ /* 0x000fe4000f8e00ff */
[----:B------:R-:W-:Y:S01]  /*11c00*/  IMAD.U32 R0, RZ, RZ, UR39 ;  /* 0x00000027ff007e24 */ /* 0x000fe2000f8e00ff */
[----:B------:R1:W-:Y:S01]  /*11c10*/  STL.128 [R1+0x130], R8 ;  /* 0x0001300801007387 */ /* 0x0003e20000100c00 */
[----:B0-----:R-:W-:Y:S02]  /*11c20*/  IMAD.MOV.U32 R4, RZ, RZ, R59 ;  /* 0x000000ffff047224 */ /* 0x001fe400078e003b */
[----:B------:R-:W-:Y:S02]  /*11c30*/  IMAD.MOV.U32 R5, RZ, RZ, R66 ;  /* 0x000000ffff057224 */ /* 0x000fe400078e0042 */
[----:B------:R-:W-:Y:S02]  /*11c40*/  IMAD.MOV.U32 R6, RZ, RZ, R37 ;  /* 0x000000ffff067224 */ /* 0x000fe400078e0025 */
[----:B------:R-:W-:-:S02]  /*11c50*/  IMAD.MOV.U32 R7, RZ, RZ, R38 ;  /* 0x000000ffff077224 */ /* 0x000fc400078e0026 */
[----:B-1----:R-:W-:Y:S02]  /*11c60*/  IMAD.MOV.U32 R8, RZ, RZ, R48 ;  /* 0x000000ffff087224 */ /* 0x002fe400078e0030 */
[----:B------:R-:W-:Y:S01]  /*11c70*/  IMAD.MOV.U32 R9, RZ, RZ, R47 ;  /* 0x000000ffff097224 */ /* 0x000fe200078e002f */
[----:B------:R0:W-:Y:S01]  /*11c80*/  STL.128 [R1+0x190], R4 ;  /* 0x0001900401007387 */ /* 0x0001e20000100c00 */
[----:B------:R-:W-:Y:S02]  /*11c90*/  IMAD.MOV.U32 R10, RZ, RZ, R45 ;  /* 0x000000ffff0a7224 */ /* 0x000fe400078e002d */
[----:B------:R-:W-:-:S05]  /*11ca0*/  IMAD.MOV.U32 R11, RZ, RZ, R46 ;  /* 0x000000ffff0b7224 */ /* 0x000fca00078e002e */
[----:B------:R1:W-:Y:S01]  /*11cb0*/  STL.128 [R1+0x170], R8 ;  /* 0x0001700801007387 */ /* 0x0003e20000100c00 */
[----:B0-----:R-:W-:Y:S02]  /*11cc0*/  IMAD.MOV.U32 R4, RZ, RZ, R58 ;  /* 0x000000ffff047224 */ /* 0x001fe400078e003a */
[----:B------:R-:W-:Y:S02]  /*11cd0*/  IMAD.MOV.U32 R5, RZ, RZ, R55 ;  /* 0x000000ffff057224 */ /* 0x000fe400078e0037 */
[----:B------:R-:W-:Y:S02]  /*11ce0*/  IMAD.MOV.U32 R6, RZ, RZ, R54 ;  /* 0x000000ffff067224 */ /* 0x000fe400078e0036 */
[----:B------:R-:W-:Y:S02]  /*11cf0*/  IMAD.MOV.U32 R7, RZ, RZ, R53 ;  /* 0x000000ffff077224 */ /* 0x000fe400078e0035 */
[----:B-1----:R-:W-:Y:S02]  /*11d00*/  IMAD.U32 R9, RZ, RZ, UR9 ;  /* 0x00000009ff097e24 */ /* 0x002fe4000f8e00ff */
[----:B------:R-:W-:Y:S01]  /*11d10*/  IMAD.U32 R8, RZ, RZ, UR4 ;  /* 0x00000004ff087e24 */ /* 0x000fe2000f8e00ff */
[----:B------:R0:W-:Y:S01]  /*11d20*/  STL.128 [R1+0x1a0], R4 ;  /* 0x0001a00401007387 */ /* 0x0001e20000100c00 */
[----:B------:R-:W-:-:S02]  /*11d30*/  IMAD.U32 R11, RZ, RZ, UR5 ;  /* 0x00000005ff0b7e24 */ /* 0x000fc4000f8e00ff */
[----:B0-----:R-:W-:Y:S02]  /*11d40*/  IMAD.MOV.U32 R4, RZ, RZ, R32 ;  /* 0x000000ffff047224 */ /* 0x001fe400078e0020 */
[----:B------:R-:W-:Y:S02]  /*11d50*/  IMAD.MOV.U32 R5, RZ, RZ, R31 ;  /* 0x000000ffff057224 */ /* 0x000fe400078e001f */
[----:B------:R-:W-:Y:S02]  /*11d60*/  IMAD.MOV.U32 R6, RZ, RZ, R43 ;  /* 0x000000ffff067224 */ /* 0x000fe400078e002b */
[----:B------:R-:W-:-:S05]  /*11d70*/  IMAD.MOV.U32 R7, RZ, RZ, R42 ;  /* 0x000000ffff077224 */ /* 0x000fca00078e002a */
[----:B------:R0:W-:Y:S02]  /*11d80*/  STL.128 [R1+0x1b0], R4 ;  /* 0x0001b00401007387 */ /* 0x0001e40000100c00 */
[----:B0-----:R-:W-:Y:S02]  /*11d90*/  IMAD.MOV.U32 R5, RZ, RZ, R3 ;  /* 0x000000ffff057224 */ /* 0x001fe400078e0003 */
[----:B------:R-:W-:Y:S02]  /*11da0*/  IMAD.U32 R3, RZ, RZ, UR7 ;  /* 0x00000007ff037e24 */ /* 0x000fe4000f8e00ff */
[----:B------:R-:W-:Y:S02]  /*11db0*/  IMAD.MOV.U32 R6, RZ, RZ, R41 ;  /* 0x000000ffff067224 */ /* 0x000fe400078e0029 */
[----:B------:R-:W-:Y:S01]  /*11dc0*/  IMAD.MOV.U32 R7, RZ, RZ, R40 ;  /* 0x000000ffff077224 */ /* 0x000fe200078e0028 */
[----:B------:R-:W-:Y:S01]  /*11dd0*/  STL.64 [R1+0x128], R2 ;  /* 0x0001280201007387 */ /* 0x000fe20000100a00 */
[----:B------:R-:W-:-:S02]  /*11de0*/  IMAD.MOV.U32 R4, RZ, RZ, R0 ;  /* 0x000000ffff047224 */ /* 0x000fc400078e0000 */
[----:B------:R-:W-:-:S03]  /*11df0*/  IMAD.U32 R0, RZ, RZ, UR8 ;  /* 0x00000008ff007e24 */ /* 0x000fc6000f8e00ff */
[----:B------:R0:W-:Y:S02]  /*11e00*/  STL.128 [R1+0x140], R4 ;  /* 0x0001400401007387 */ /* 0x0001e40000100c00 */
[----:B0-----:R-:W-:Y:S02]  /*11e10*/  IMAD.MOV.U32 R6, RZ, RZ, R30 ;  /* 0x000000ffff067224 */ /* 0x001fe400078e001e */
[----:B------:R-:W-:Y:S02]  /*11e20*/  IMAD.MOV.U32 R7, RZ, RZ, R33 ;  /* 0x000000ffff077224 */ /* 0x000fe400078e0021 */
[----:B------:R-:W-:Y:S02]  /*11e30*/  IMAD.MOV.U32 R4, RZ, RZ, R0 ;  /* 0x000000ffff047224 */ /* 0x000fe400078e0000 */
[----:B------:R-:W-:Y:S02]  /*11e40*/  IMAD.MOV.U32 R5, RZ, RZ, R9 ;  /* 0x000000ffff057224 */ /* 0x000fe400078e0009 */
[----:B------:R-:W-:-:S03]  /*11e50*/  IMAD.U32 R0, RZ, RZ, UR39 ;  /* 0x00000027ff007e24 */ /* 0x000fc6000f8e00ff */
[----:B------:R0:W-:Y:S01]  /*11e60*/  STL.128 [R1+0x160], R4 ;  /* 0x0001600401007387 */ /* 0x0001e20000100c00 */
[----:B------:R-:W-:Y:S02]  /*11e70*/  VIADD R0, R0, 0x128 ;  /* 0x0000012800007836 */ /* 0x000fe40000000000 */
[----:B0-----:R-:W-:Y:S02]  /*11e80*/  IMAD.MOV.U32 R4, RZ, RZ, R35 ;  /* 0x000000ffff047224 */ /* 0x001fe400078e0023 */
[----:B------:R-:W-:Y:S02]  /*11e90*/  IMAD.MOV.U32 R5, RZ, RZ, R36 ;  /* 0x000000ffff057224 */ /* 0x000fe400078e0024 */
[----:B------:R-:W-:Y:S02]  /*11ea0*/  IMAD.MOV.U32 R6, RZ, RZ, R8 ;  /* 0x000000ffff067224 */ /* 0x000fe400078e0008 */
[----:B------:R-:W-:-:S05]  /*11eb0*/  IMAD.MOV.U32 R7, RZ, RZ, R11 ;  /* 0x000000ffff077224 */ /* 0x000fca00078e000b */
[----:B------:R0:W-:Y:S02]  /*11ec0*/  STL.128 [R1+0x180], R4 ;  /* 0x0001800401007387 */ /* 0x0001e40000100c00 */
[----:B0-----:R-:W-:-:S07]  /*11ed0*/  VIADD R4, R193, 0xffffffff ;  /* 0xffffffffc1047836 */ /* 0x001fce0000000000 */
[----:B------:R-:W-:Y:S05]  /*11ee0*/  CALL.REL.NOINC `($_ZN7cutlass13device_kernelIN5flash11enable_sm90INS1_16FlashAttnFwdSm90INS1_25CollectiveMainloopFwdSm90ILi2EN4cute5tupleIJNS5_1CILi1EEES8_S8_EEENS6_IJNS7_ILi64EEESA_SA_EEELi512ENS_6half_tEfNS_4arch4Sm90ELb0ELb1ELb1ELb1ELb1ELb1ELb1ELb0ELb0ELb1ELb1ELb0EEENS1_21CollectiveEpilogueFwdINS6_IJSA_NS7_ILi512EEESA_EEES9_SC_SE_Li256ELb1ELb1ELb1ELb0EEENS1_36VarlenDynamicPersistentTileSchedulerILi64ELi64ELi256ELi128ELb1ELb1ELb1ELb1ELb0ELb1EEEEEEEEEvNT_6ParamsE$_ZZN5flash25CollectiveMainloopFwdSm90ILi2EN4cute5tupleIJNS1_1CILi1EEES4_S4_EEENS2_IJNS3_ILi64EEES6_S6_EEELi512EN7cutlass6half_tEfNS8_4arch4Sm90ELb0ELb1ELb1ELb1ELb1ELb1ELb1ELb0ELb0ELb1ELb1ELb0EE3mmaINS_16FlashAttnFwdSm90ISC_NS_21CollectiveEpilogueFwdINS2_IJS6_NS3_ILi512EEES6_EEES5_S9_SB_Li256ELb1ELb1ELb1ELb0EEENS_36VarlenDynamicPersistentTileSchedulerILi64ELi64ELi256ELi128ELb1ELb1ELb1ELb1ELb0ELb1EEEE13SharedStorageENS1_6TensorINS1_11ArrayEngineIfLm128EEENS1_6LayoutINS2_IJNS2_IJNS3_ILi2EEESR_NS3_ILi32EEEEEES4_S4_EEENS2_IJNS2_IJS4_SR_NS3_ILi4EEEEEENS3_ILi0EEESX_EEEEEEENS_7SoftmaxILi2ELi0EEEEEbRKNSC_6ParamsENS8_13PipelineAsyncILi2EEES17_RNS8_13PipelineStateILj2EEERT0_RT1_iRiRKNS_16SeqlenInfoQKNewKILb1ELb1EEENS2_IJiiiiEEERT_ENKUliT_T0_T1_E_clIZSD_ISM_S10_S12_EbS15_S17_S17_S1A_S1C_S1E_iS1F_S1J_S1K_S1M_EUlRS1N_iE0_NS3_ILb1EEES1U_EEDaiS1N_S1O_S1P_) ;  /* 0x000002bc00987944 */ /* 0x000fea0003c00000 */
[----:B------:R-:W2:Y:S01]  /*11ef0*/  LDL R6, [R1+0x50] ;  /* 0x0000500001067983 */ /* 0x000ea20000100800 */
[----:B------:R-:W0:Y:S08]  /*11f00*/  LDC R0, c[0x0][0x448] ;  /* 0x00011200ff007b82 */ /* 0x000e300000000800 */
[----:B------:R-:W1:Y:S01]  /*11f10*/  LDC.64 R2, c[0x0][0xad8] ;  /* 0x0002b600ff027b82 */ /* 0x000e620000000a00 */
[----:B0-----:R-:W-:-:S13]  /*11f20*/  ISETP.NE.AND P0, PT, R0, 0x1, PT ;  /* 0x000000010000780c */ /* 0x001fda0003f05270 */
[----:B------:R-:W0:Y:S08]  /*11f30*/  @P0 LDC R5, c[0x0][0x44c] ;  /* 0x00011300ff050b82 */ /* 0x000e300000000800 */
[----:B------:R-:W3:Y:S01]  /*11f40*/  @P0 LDC R7, c[0x0][0x450] ;  /* 0x00011400ff070b82 */ /* 0x000ee20000000800 */
[----:B--2---:R-:W-:-:S04]  /*11f50*/  IMAD.SHL.U32 R6, R6, 0x40, RZ ;  /* 0x0000004006067824 */ /* 0x004fc800078e00ff */
[----:B0-----:R-:W-:-:S04]  /*11f60*/  @P0 IMAD.HI.U32 R0, R6, R5, RZ ;  /* 0x0000000506000227 */ /* 0x001fc800078e00ff */
[----:B------:R-:W-:Y:S01]  /*11f70*/  IMAD.MOV.U32 R5, RZ, RZ, R6 ;  /* 0x000000ffff057224 */ /* 0x000fe200078e0006 */
[----:B---3--:R-:W-:Y:S01]  /*11f80*/  @P0 SHF.R.U32.HI R5, RZ, R7, R0 ;  /* 0x00000007ff050219 */ /* 0x008fe20000011600 */
[----:B------:R-:W-:Y:S01]  /*11f90*/  VIADD R0, R193, 0xfffffffe ;  /* 0xfffffffec1007836 */ /* 0x000fe20000000000 */
[----:B-1----:R-:W-:-:S03]  /*11fa0*/  ISETP.GE.AND P0, PT, R3, 0x1, PT ;  /* 0x000000010300780c */ /* 0x002fc60003f06270 */
[----:B------:R-:W-:-:S04]  /*11fb0*/  IMAD.IADD R9, R190, 0x1, R5 ;  /* 0x00000001be097824 */ /* 0x000fc800078e0205 */
[----:B------:R-:W-:-:S06]  /*11fc0*/  IMAD.IADD R2, R9, 0x1, R2 ;  /* 0x0000000109027824 */ /* 0x000fcc00078e0202 */
        /* <DEDUP_REMOVED lines=12> */
.L_x_3584:
[----:B------:R-:W-:-:S13]  /*12090*/  ISETP.NE.AND P0, PT, R3, 0x1, PT ;  /* 0x000000010300780c */ /* 0x000fda0003f05270 */
[----:B------:R-:W0:Y:S02]  /*120a0*/  @P0 LDC.64 R4, c[0x0][0xae0] ;  /* 0x0002b800ff040b82 */ /* 0x000e240000000a00 */
[----:B0-----:R-:W-:-:S05]  /*120b0*/  @P0 IMAD.HI.U32 R4, R7, R4, RZ ;  /* 0x0000000407040227 */ /* 0x001fca00078e00ff */
[----:B------:R-:W-:-:S07]  /*120c0*/  @P0 SHF.R.U32.HI R7, RZ, R5, R4 ;  /* 0x00000005ff070219 */ /* 0x000fce0000011604 */
.L_x_3585:
[----:B------:R-:W-:Y:S05]  /*120d0*/  BSYNC B0 ;  /* 0x0000000000007941 */ /* 0x000fea0003800000 */
.L_x_3583:
[----:B------:R-:W-:-:S05]  /*120e0*/  IMAD R3, R7, R3, R3 ;  /* 0x0000000307037224 */ /* 0x000fca00078e0203 */
[----:B------:R-:W-:-:S07]  /*120f0*/  VIMNMX R2, R2, R3, PT ;  /* 0x0000000302027248 */ /* 0x000fce0003fe0100 */
.L_x_3582:
[----:B------:R-:W-:-:S04]  /*12100*/  SHF.R.S32.HI R3, RZ, 0x1f, R2 ;  /* 0x0000001fff037819 */ /* 0x000fc80000011402 */
[----:B------:R-:W-:-:S04]  /*12110*/  LEA.HI R3, R3, R2, RZ, 0x6 ;  /* 0x0000000203037211 */ /* 0x000fc800078f30ff */
[----:B------:R-:W-:-:S04]  /*12120*/  SHF.R.S32.HI R3, RZ, 0x6, R3 ;  /* 0x00000006ff037819 */ /* 0x000fc80000011403 */
[----:B------:R-:W-:-:S04]  /*12130*/  VIMNMX R9, R180, R3, !PT ;  /* 0x00000003b4097248 */ /* 0x000fc80007fe0100 */
[----:B------:R-:W-:-:S13]  /*12140*/  ISETP.GE.AND P0, PT, R0, R9, PT ;  /* 0x000000090000720c */ /* 0x000fda0003f06270 */
[----:B------:R-:W-:Y:S05]  /*12150*/  @!P0 BRA `(.L_x_3586) ;  /* 0x0000007c00e88947 */ /* 0x000fea0003800000 */
.L_x_3619:
[----:B------:R-:W2:Y:S04]  /*12160*/  LDL R56, [R1+0x1c8] ;  /* 0x0001c80001387983 */ /* 0x000ea80000100800 */
[----:B------:R-:W3:Y:S04]  /*12170*/  LDL R2, [R1+0x1d0] ;  /* 0x0001d00001027983 */ /* 0x000ee80000100800 */
[----:B------:R-:W4:Y:S01]  /*12180*/  LDL R3, [R1] ;  /* 0x0000000001037983 */ /* 0x000f220000100800 */
[----:B0-2---:R-:W-:-:S05]  /*12190*/  VIADD R4, R56, 0x1 ;  /* 0x0000000138047836 */ /* 0x005fca0000000000 */
        /* <DEDUP_REMOVED lines=16> */
.L_x_3588:
[----:B------:R-:W-:Y:S05]  /*122a0*/  BSYNC B0 ;  /* 0x0000000000007941 */ /* 0x000fea0003800000 */
.L_x_3587:
        /* <DEDUP_REMOVED lines=9> */
.L_x_3590:
[----:B------:R-:W-:Y:S05]  /*12340*/  BSYNC B0 ;  /* 0x0000000000007941 */ /* 0x000fea0003800000 */
.L_x_3589:
[----:B------:R-:W-:Y:S04]  /*12350*/  BSSY B0, `(.L_x_3591) ;  /* 0x0000006000007945 */ /* 0x000fe80003800000 */
[----:B-1----:R-:W-:Y:S05]  /*12360*/  @P0 BRA `(.L_x_3592) ;  /* 0x0000000000100947 */ /* 0x002fea0003800000 */
[----:B-----5:R-:W-:Y:S01]  /*12370*/  IMAD R2, R2, 0x8, R5 ;  /* 0x0000000802027824 */ /* 0x020fe200078e0205 */
[----:B------:R-:W-:-:S04]  /*12380*/  SHF.L.U32 R3, R3, 0x1f, RZ ;  /* 0x0000001f03037819 */ /* 0x000fc800000006ff */
[----:B------:R-:W1:Y:S02]  /*12390*/  SYNCS.PHASECHK.TRANS64.TRYWAIT P0, [R2+URZ], R3 ;  /* 0x00000003020075a7 */ /* 0x000e64000800017f */
[----:B-1----:R-:W-:Y:S05]  /*123a0*/  @!P0 BRA `(.L_x_3593) ;  /* 0x0000027c00188947 */ /* 0x002fea0003800000 */
.L_x_3592:
[----:B------:R-:W-:Y:S05]  /*123b0*/  BSYNC B0 ;  /* 0x0000000000007941 */ /* 0x000fea0003800000 */
.L_x_3591:
[----:B------:R-:W2:Y:S04]  /*123c0*/  LDL R15, [R1+0x1c8] ;  /* 0x0001c800010f7983 */ /* 0x000ea80000100800 */
[----:B0-----:R-:W2:Y:S01]  /*123d0*/  LDL.64 R4, [R1+0x80] ;  /* 0x0000800001047983 */ /* 0x001ea20000100a00 */
[----:B------:R-:W-:Y:S05]  /*123e0*/  WARPSYNC.ALL ;  /* 0x0000000000007948 */ /* 0x000fea0003800000 */
[----:B-1---5:R-:W3:Y:S04]  /*123f0*/  LDL.64 R2, [R1+0x78] ;  /* 0x0000780001027983 */ /* 0x022ee80000100a00 */
[----:B------:R-:W4:Y:S04]  /*12400*/  LDL.64 R6, [R1+0x78] ;  /* 0x0000780001067983 */ /* 0x000f280000100a00 */
        /* <DEDUP_REMOVED lines=52> */
.L_x_3595:
[----:B------:R-:W-:Y:S05]  /*12750*/  BSYNC B0 ;  /* 0x0000000000007941 */ /* 0x000fea0003800000 */
.L_x_3594:
        /* <DEDUP_REMOVED lines=8> */
.L_x_3597:
[----:B------:R-:W-:Y:S05]  /*127e0*/  BSYNC B0 ;  /* 0x0000000000007941 */ /* 0x000fea0003800000 */
.L_x_3596:
[----:B------:R-:W-:Y:S04]  /*127f0*/  BSSY B0, `(.L_x_3598) ;  /* 0x0000004000007945 */ /* 0x000fe80003800000 */
[----:B-1----:R-:W-:Y:S05]  /*12800*/  @P0 BRA `(.L_x_3599) ;  /* 0x0000000000080947 */ /* 0x002fea0003800000 */
[----:B------:R-:W1:Y:S02]  /*12810*/  SYNCS.PHASECHK.TRANS64.TRYWAIT P0, [R2+URZ], R3 ;  /* 0x00000003020075a7 */ /* 0x000e64000800017f */
[----:B-1----:R-:W-:Y:S05]  /*12820*/  @!P0 BRA `(.L_x_3600) ;  /* 0x00000278000c8947 */ /* 0x002fea0003800000 */
.L_x_3599:
[----:B------:R-:W-:Y:S05]  /*12830*/  BSYNC B0 ;  /* 0x0000000000007941 */ /* 0x000fea0003800000 */
.L_x_3598:
        /* <DEDUP_REMOVED lines=433> */
.L_x_3602:
[----:B------:R-:W-:Y:S05]  /*14350*/  BSYNC B0 ;  /* 0x0000000000007941 */ /* 0x000fea0003800000 */
.L_x_3601:
[----:B------:R-:W2:Y:S02]  /*14360*/  LDL.64 R2, [R1+0x20] ;  /* 0x0000200001027983 */ /* 0x000ea40000100a00 */
[----:B--2---:R-:W-:-:S05]  /*14370*/  MOV R3, R2 ;  /* 0x0000000200037202 */ /* 0x004fca0000000f00 */
[----:B-----5:R-:W-:-:S05]  /*14380*/  IMAD R10, R10, 0x8, R3 ;  /* 0x000000080a0a7824 */ /* 0x020fca00078e0203 */
[----:B------:R-:W-:-:S04]  /*14390*/  PRMT R10, R11, 0x654, R10 ;  /* 0x000006540b0a7816 */ /* 0x000fc8000000000a */
[----:B------:R0:W-:Y:S01]  /*143a0*/  SYNCS.ARRIVE.TRANS64.RED.A1T0 RZ, [R10+URZ], RZ ;  /* 0x000000ff0aff79a7 */ /* 0x0001e2000810043f */
[----:B------:R-:W2:Y:S04]  /*143b0*/  LDL.64 R2, [R1+0x100] ;  /* 0x0001000001027983 */ /* 0x000ea80000100a00 */
[----:B------:R-:W3:Y:S04]  /*143c0*/  LDL R57, [R1+0xcc] ;  /* 0x0000cc0001397983 */ /* 0x000ee80000100800 */
[----:B------:R-:W4:Y:S04]  /*143d0*/  LDL R21, [R1+0x50] ;  /* 0x0000500001157983 */ /* 0x000f280000100800 */
[----:B------:R-:W4:Y:S04]  /*143e0*/  LDL R20, [R1+0xf8] ;  /* 0x0000f80001147983 */ /* 0x000f280000100800 */
[----:B------:R-:W3:Y:S04]  /*143f0*/  LDL.128 R12, [R1+0xe0] ;  /* 0x0000e000010c7983 */ /* 0x000ee80000100c00 */
[----:B------:R-:W4:Y:S04]  /*14400*/  LDL.128 R4, [R1+0xd0] ;  /* 0x0000d00001047983 */ /* 0x000f280000100c00 */
[----:B--2---:R-:W2:Y:S04]  /*14410*/  LD.E R11, desc[UR36][R2.64] ;  /* 0x00000024020b7980 */ /* 0x004ea8000c101900 */
[----:B------:R-:W4:Y:S01]  /*14420*/  LDL.64 R2, [R1+0xf0] ;  /* 0x0000f00001027983 */ /* 0x000f220000100a00 */
[----:B---3--:R-:W-:Y:S01]  /*14430*/  ISETP.GE.AND P1, PT, R13, 0x1, PT ;  /* 0x000000010d00780c */ /* 0x008fe20003f26270 */
[----:B------:R-:W-:Y:S01]  /*14440*/  BSSY B0, `(.L_x_3603) ;  /* 0x000007a000007945 */ /* 0x000fe20003800000 */
[-C--:B--2---:R-:W-:Y:S01]  /*14450*/  FMUL.FTZ R80, R32, R11.reuse ;  /* 0x0000000b20507220 */ /* 0x084fe20000410000 */
[----:B------:R-:W-:Y:S01]  /*14460*/  SHF.R.S32.HI R32, RZ, 0x1f, R57 ;  /* 0x0000001fff207819 */ /* 0x000fe20000011439 */
[-C--:B0-----:R-:W-:Y:S01]  /*14470*/  FMUL.FTZ R10, R24, R11.reuse ;  /* 0x0000000b180a7220 */ /* 0x081fe20000410000 */
[----:B------:R-:W-:-:S02]  /*14480*/  FMUL.FTZ R24, R31, R11 ;  /* 0x0000000b1f187220 */ /* 0x000fc40000410000 */
[----:B------:R-:W-:Y:S01]  /*14490*/  LEA.HI R31, R32, R57, RZ, 0x7 ;  /* 0x00000039201f7211 */ /* 0x000fe200078f38ff */
[-C--:B------:R-:W-:Y:S01]  /*144a0*/  FMUL.FTZ R90, R25, R11.reuse ;  /* 0x0000000b195a7220 */ /* 0x080fe20000410000 */
[----:B------:R-:W-:Y:S02]  /*144b0*/  FMUL.FTZ R25, R34, R11 ;  /* 0x0000000b22197220 */ /* 0x000fe40000410000 */
[----:B------:R-:W-:-:S05]  /*144c0*/  LOP3.LUT R34, R31, 0xffffff80, RZ, 0xc0, !PT ;  /* 0xffffff801f227812 */ /* 0x000fca00078ec0ff */
[----:B------:R-:W-:Y:S02]  /*144d0*/  IMAD.IADD R34, R57, 0x1, -R34 ;  /* 0x0000000139227824 */ /* 0x000fe400078e0a22 */
[-C--:B------:R-:W-:Y:S01]  /*144e0*/  FMUL.FTZ R76, R36, R11.reuse ;  /* 0x0000000b244c7220 */ /* 0x080fe20000410000 */
[----:B------:R-:W-:Y:S02]  /*144f0*/  FMUL.FTZ R78, R33, R11 ;  /* 0x0000000b214e7220 */ /* 0x000fe40000410000 */
[----:B------:R-:W-:Y:S02]  /*14500*/  SHF.R.S32.HI R31, RZ, 0x1f, R34 ;  /* 0x0000001fff1f7819 */ /* 0x000fe40000011422 */
[----:B------:R-:W-:Y:S01]  /*14510*/  LEA.HI R36, R32, R57, RZ, 0x2 ;  /* 0x0000003920247211 */ /* 0x000fe200078f10ff */
[-C--:B------:R-:W-:Y:S01]  /*14520*/  FMUL.FTZ R88, R28, R11.reuse ;  /* 0x0000000b1c587220 */ /* 0x080fe20000410000 */
[----:B------:R-:W-:Y:S01]  /*14530*/  LEA.HI R33, R31, R34, RZ, 0x2 ;  /* 0x000000221f217211 */ /* 0x000fe200078f10ff */
[-C--:B------:R-:W-:Y:S01]  /*14540*/  FMUL.FTZ R62, R27, R11.reuse ;  /* 0x0000000b1b3e7220 */ /* 0x080fe20000410000 */
[-C--:B------:R-:W-:Y:S01]  /*14550*/  FMUL.FTZ R28, R38, R11.reuse ;  /* 0x0000000b261c7220 */ /* 0x080fe20000410000 */
[----:B------:R-:W-:Y:S01]  /*14560*/  FMUL.FTZ R27, R35, R11 ;  /* 0x0000000b231b7220 */ /* 0x000fe20000410000 */
[----:B------:R-:W-:-:S02]  /*14570*/  LOP3.LUT R38, R36, 0xfffffffc, RZ, 0xc0, !PT ;  /* 0xfffffffc24267812 */ /* 0x000fc400078ec0ff */
[--C-:B------:R-:W-:Y:S02]  /*14580*/  SHF.R.S32.HI R32, RZ, 0x2, R33.reuse ;  /* 0x00000002ff207819 */ /* 0x100fe40000011421 */
[----:B------:R-:W-:Y:S01]  /*14590*/  SHF.R.S32.HI R35, RZ, 0x1f, R33 ;  /* 0x0000001fff237819 */ /* 0x000fe20000011421 */
[----:B------:R-:W-:-:S03]  /*145a0*/  IMAD.IADD R38, R57, 0x1, -R38 ;  /* 0x0000000139267824 */ /* 0x000fc600078e0a26 */
[----:B------:R-:W-:Y:S02]  /*145b0*/  LEA.HI R36, R35, R32, RZ, 0x3 ;  /* 0x0000002023247211 */ /* 0x000fe400078f18ff */
[----:B------:R-:W-:Y:S01]  /*145c0*/  LEA.HI R35, R31, R34, RZ, 0x5 ;  /* 0x000000221f237211 */ /* 0x000fe200078f28ff */
[-C--:B------:R-:W-:Y:S01]  /*145d0*/  FMUL.FTZ R82, R29, R11.reuse ;  /* 0x0000000b1d527220 */ /* 0x080fe20000410000 */
[-C--:B------:R-:W-:Y:S01]  /*145e0*/  FMUL.FTZ R74, R37, R11.reuse ;  /* 0x0000000b254a7220 */ /* 0x080fe20000410000 */
[----:B------:R-:W-:Y:S01]  /*145f0*/  FMUL.FTZ R29, R39, R11 ;  /* 0x0000000b271d7220 */ /* 0x000fe20000410000 */
[----:B------:R-:W-:Y:S02]  /*14600*/  LOP3.LUT R37, R36, 0xfffffff8, RZ, 0xc0, !PT ;  /* 0xfffffff824257812 */ /* 0x000fe400078ec0ff */
[----:B------:R-:W-:Y:S02]  /*14610*/  LEA.HI R39, R38, R38, RZ, 0x1 ;  /* 0x0000002626277211 */ /* 0x000fe400078f08ff */
[----:B------:R-:W-:Y:S01]  /*14620*/  SHF.R.S32.HI R36, RZ, 0x5, R35 ;  /* 0x00000005ff247819 */ /* 0x000fe20000011423 */
[----:B------:R-:W-:Y:S01]  /*14630*/  IMAD.IADD R37, R32, 0x1, -R37 ;  /* 0x0000000120257824 */ /* 0x000fe200078e0a25 */
[----:B------:R-:W-:-:S02]  /*14640*/  LOP3.LUT R39, R39, 0x1ffffffe, RZ, 0xc0, !PT ;  /* 0x1ffffffe27277812 */ /* 0x000fc400078ec0ff */
[----:B----4-:R-:W-:Y:S01]  /*14650*/  ISETP.NE.AND P0, PT, R2, 0x1, PT ;  /* 0x000000010200780c */ /* 0x010fe20003f05270 */
[----:B------:R-:W-:Y:S02]  /*14660*/  IMAD R36, R21, 0x4, R36 ;  /* 0x0000000415247824 */ /* 0x000fe400078e0224 */
[----:B------:R-:W-:Y:S02]  /*14670*/  IMAD.IADD R39, R38, 0x1, -R39 ;  /* 0x0000000126277824 */ /* 0x000fe400078e0a27 */
[----:B------:R-:W-:-:S04]  /*14680*/  IMAD.U32 R2, R36, 0x10, R37 ;  /* 0x0000001024027824 */ /* 0x000fc800078e0025 */
[----:B------:R-:W-:-:S04]  /*14690*/  IMAD R2, R39, 0x8, R2 ;  /* 0x0000000827027824 */ /* 0x000fc800078e0202 */
[----:B------:R-:W-:-:S05]  /*146a0*/  @P0 IMAD.HI.U32 R3, R2, R3, RZ ;  /* 0x0000000302030227 */ /* 0x000fca00078e00ff */
[----:B------:R-:W-:Y:S01]  /*146b0*/  @P0 SHF.R.U32.HI R2, RZ, R20, R3 ;  /* 0x00000014ff020219 */ /* 0x000fe20000011603 */
[----:B------:R-:W-:Y:S01]  /*146c0*/  IMAD.SHL.U32 R20, R0, 0x40, RZ ;  /* 0x0000004000147824 */ /* 0x000fe200078e00ff */
[----:B------:R-:W-:-:S03]  /*146d0*/  LOP3.LUT R3, R33, 0x7ffffffc, RZ, 0xc0, !PT ;  /* 0x7ffffffc21037812 */ /* 0x000fc600078ec0ff */
[----:B------:R-:W0:Y:S01]  /*146e0*/  SHFL.IDX PT, R35, R2, RZ, 0x1c1f ;  /* 0x001c1fff02237589 */ /* 0x000e2200000e0000 */
        /* <DEDUP_REMOVED lines=21> */
[----:B------:R-:W1:Y:S01]  /*14840*/  MUFU.TANH R10, R10 ;  /* 0x0000000a000a7308 */ /* 0x000e620000002400 */
[----:B------:R-:W-:-:S03]  /*14850*/  LOP3.LUT R11, RZ, R6, RZ, 0x33, !PT ;  /* 0x00000006ff0b7212 */ /* 0x000fc600078e33ff */
[----:B------:R-:W-:-:S04]  /*14860*/  IADD3 R32, -R4, R32, R5 ;  /* 0x0000002004207210 */ /* 0x000fc80007ffe105 */
[----:B------:R-:W2:Y:S01]  /*14870*/  MUFU.TANH R90, R90 ;  /* 0x0000005a005a7308 */ /* 0x000ea20000002400 */
[----:B------:R-:W-:-:S07]  /*14880*/  IMAD.IADD R33, R32, 0x1, R7 ;  /* 0x0000000120217824 */ /* 0x000fce00078e0207 */
        /* <DEDUP_REMOVED lines=28> */
[----:B------:R-:W1:Y:S08]  /*14a50*/  MUFU.TANH R41, R41 ;  /* 0x0000002900297308 */ /* 0x000e700000002400 */
[----:B------:R-:W1:Y:S01]  /*14a60*/  MUFU.TANH R40, R40 ;  /* 0x0000002800287308 */ /* 0x000e620000002400 */
[----:B------:R-:W-:-:S02]  /*14a70*/  IMAD.IADD R32, R32, 0x1, R11 ;  /* 0x0000000120207824 */ /* 0x000fc400078e020b */
[----:B------:R-:W-:Y:S02]  /*14a80*/  IMAD.IADD R34, R12, 0x1, -R20 ;  /* 0x000000010c227824 */ /* 0x000fe400078e0a14 */
        /* <DEDUP_REMOVED lines=13> */
.L_x_3606:
[----:B------:R-:W-:-:S13]  /*14b60*/  ISETP.NE.AND P0, PT, R13, 0x1, PT ;  /* 0x000000010d00780c */ /* 0x000fda0003f05270 */
[----:B------:R-:W-:-:S05]  /*14b70*/  @P0 IMAD.HI.U32 R12, R11, R14, RZ ;  /* 0x0000000e0b0c0227 */ /* 0x000fca00078e00ff */
[----:B------:R-:W-:-:S07]  /*14b80*/  @P0 SHF.R.U32.HI R11, RZ, R15, R12 ;  /* 0x0000000fff0b0219 */ /* 0x000fce000001160c */
.L_x_3607:
[----:B------:R-:W-:Y:S05]  /*14b90*/  BSYNC B1 ;  /* 0x0000000000017941 */ /* 0x000fea0003800000 */
.L_x_3605:
[----:B------:R-:W-:-:S04]  /*14ba0*/  IMAD R12, R11, R13, -R20 ;  /* 0x0000000d0b0c7224 */ /* 0x000fc800078e0a14 */
[----:B------:R-:W-:-:S05]  /*14bb0*/  IMAD R12, R3, -0x2, R12 ;  /* 0xfffffffe030c7824 */ /* 0x000fca00078e020c */
[----:B------:R-:W-:Y:S02]  /*14bc0*/  VIMNMX R7, R7, R12, !PT ;  /* 0x0000000c07077248 */ /* 0x000fe40007fe0100 */
[----:B------:R-:W-:-:S07]  /*14bd0*/  VIADDMNMX R6, R12, R13, R6, PT ;  /* 0x0000000d0c067246 */ /* 0x000fce0003800106 */
.L_x_3604:
[----:B------:R-:W-:Y:S05]  /*14be0*/  BSYNC B0 ;  /* 0x0000000000007941 */ /* 0x000fea0003800000 */
.L_x_3603:
        /* <DEDUP_REMOVED lines=14> */
[----:B------:R-:W-:Y:S01]  /*14cd0*/  ISETP.LT.OR P2, PT, R6, 0x11, P2 ;  /* 0x000000110600780c */ /* 0x000fe20001741670 */
[----:B0-----:R-:W-:Y:S01]  /*14ce0*/  IMAD.IADD R11, R32, 0x1, R2 ;  /* 0x00000001200b7824 */ /* 0x001fe200078e0202 */
        /* <DEDUP_REMOVED lines=55> */
[----:B-1----:R-:W-:Y:S01]  /*15060*/  FSEL R84, R10, -INF , !P6 ;  /* 0xff8000000a547808 */ /* 0x002fe20007000000 */
        /* <DEDUP_REMOVED lines=18> */
.L_x_3611:
[----:B------:R-:W-:-:S13]  /*15190*/  ISETP.NE.AND P6, PT, R13, 0x1, PT ;  /* 0x000000010d00780c */ /* 0x000fda0003fc5270 */
[----:B------:R-:W-:-:S05]  /*151a0*/  @P6 IMAD.HI.U32 R14, R5, R14, RZ ;  /* 0x0000000e050e6227 */ /* 0x000fca00078e00ff */
[----:B------:R-:W-:-:S07]  /*151b0*/  @P6 SHF.R.U32.HI R5, RZ, R15, R14 ;  /* 0x0000000fff056219 */ /* 0x000fce000001160e */
.L_x_3612:
[----:B------:R-:W-:Y:S05]  /*151c0*/  BSYNC B1 ;  /* 0x0000000000017941 */ /* 0x000fea0003800000 */
.L_x_3610:
[----:B------:R-:W-:-:S04]  /*151d0*/  IMAD R20, R5, R13, -R20 ;  /* 0x0000000d05147224 */ /* 0x000fc800078e0a14 */
[----:B------:R-:W-:-:S05]  /*151e0*/  IMAD R20, R3, -0x2, R20 ;  /* 0xfffffffe03147824 */ /* 0x000fca00078e0214 */
[----:B------:R-:W-:Y:S02]  /*151f0*/  VIADDMNMX R10, R20, R13, R10, PT ;  /* 0x0000000d140a7246 */ /* 0x000fe4000380010a */
[----:B------:R-:W-:-:S07]  /*15200*/  VIMNMX R11, R11, R20, !PT ;  /* 0x000000140b0b7248 */ /* 0x000fce0007fe0100 */
.L_x_3609:
[----:B------:R-:W-:Y:S05]  /*15210*/  BSYNC B0 ;  /* 0x0000000000007941 */ /* 0x000fea0003800000 */
.L_x_3608:
[----:B------:R-:W2:Y:S01]  /*15220*/  LDL.64 R6, [R1+0x1e0] ;  /* 0x0001e00001067983 */ /* 0x000ea20000100a00 */
[C---:B------:R-:W-:Y:S02]  /*15230*/  ISETP.GT.AND P0, PT, R11.reuse, 0x1, !P0 ;  /* 0x000000010b00780c */ /* 0x040fe40004704270 */
[----:B------:R-:W-:Y:S01]  /*15240*/  ISETP.GT.AND P1, PT, R11, 0x8, !P1 ;  /* 0x000000080b00780c */ /* 0x000fe20004f24270 */
[----:B------:R-:W3:Y:S01]  /*15250*/  LDL R20, [R1+0x200] ;  /* 0x0002000001147983 */ /* 0x000ee20000100800 */
        /* <DEDUP_REMOVED lines=41> */
[----:B------:R-:W-:Y:S02]  /*154f0*/  ISETP.LT.OR P1, PT, R10, 0x29, P1 ;  /* 0x000000290a00780c */ /* 0x000fe40000f21670 */
        /* <DEDUP_REMOVED lines=47> */
[----:B------:R1:W-:Y:S04]  /*157f0*/  STL.64 [R1+0x1e0], R2 ;  /* 0x0001e00201007387 */ /* 0x0003e80000100a00 */
[----:B------:R-:W2:Y:S01]  /*15800*/  LDL R24, [R1+0x1e4] ;  /* 0x0001e40001187983 */ /* 0x000ea20000100800 */
[----:B0-----:R-:W-:-:S03]  /*15810*/  FMNMX.FTZ R10, R2, R5, !PT ;  /* 0x00000005020a7209 */ /* 0x001fc60007810000 */
[----:B-1----:R-:W4:Y:S04]  /*15820*/  LDL.64 R2, [R1+0xb8] ;  /* 0x0000b80001027983 */ /* 0x002f280000100a00 */
        /* <DEDUP_REMOVED lines=17> */
[----:B------:R-:W5:Y:S08]  /*15940*/  MUFU.EX2 R135, R13 ;  /* 0x0000000d00877308 */ /* 0x000f700000000800 */
[----:B------:R-:W0:Y:S01]  /*15950*/  MUFU.EX2 R134, R7 ;  /* 0x0000000700867308 */ /* 0x000e220000000800 */
[----:B------:R1:W-:Y:S01]  /*15960*/  STL [R1+0x1e4], R14 ;  /* 0x0001e40e01007387 */ /* 0x0003e20000100800 */
[----:B-----5:R-:W-:Y:S01]  /*15970*/  FMUL.FTZ R4, R135, R4 ;  /* 0x0000000487047220 */ /* 0x020fe20000410000 */
[----:B0-----:R-:W-:-:S05]  /*15980*/  FMUL.FTZ R5, R5, R134 ;  /* 0x0000008605057220 */ /* 0x001fca0000410000 */
[----:B------:R1:W-:Y:S04]  /*15990*/  STL.64 [R1+0x1f0], R4 ;  /* 0x0001f00401007387 */ /* 0x0003e80000100a00 */
[----:B----4-:R-:W2:Y:S01]  /*159a0*/  LD.E R6, desc[UR36][R2.64+0x4] ;  /* 0x0000042402067980 */ /* 0x010ea2000c101900 */
        /* <DEDUP_REMOVED lines=12> */
.L_x_3614:
[----:B------:R-:W-:Y:S05]  /*15a70*/  BSYNC B0 ;  /* 0x0000000000007941 */ /* 0x000fea0003800000 */
.L_x_3613:
        /* <DEDUP_REMOVED lines=9> */
.L_x_3616:
[----:B------:R-:W-:Y:S05]  /*15b10*/  BSYNC B0 ;  /* 0x0000000000007941 */ /* 0x000fea0003800000 */
.L_x_3615:
        /* <DEDUP_REMOVED lines=30> */
[C---:B--2---:R-:W-:Y:S01]  /*15d00*/  FMUL.FTZ R57, R38.reuse, R55 ;  /* 0x0000003726397220 */ /* 0x044fe20000410000 */
[----:B------:R-:W-:-:S04]  /*15d10*/  FSETP.NEU.FTZ.AND P0, PT, R38, -INF , PT ;  /* 0xff8000002600780b */ /* 0x000fc80003f1d000 */
[----:B------:R-:W-:-:S05]  /*15d20*/  FSEL R57, R57, RZ, P0 ;  /* 0x000000ff39397208 */ /* 0x000fca0000000000 */
[-C--:B------:R-:W-:Y:S02]  /*15d30*/  FFMA.FTZ R152, R84, R55.reuse, -R57 ;  /* 0x0000003754987223 */ /* 0x080fe40000010839 */
[----:B------:R-:W2:Y:S01]  /*15d40*/  LDL.64 R84, [R1+0x218] ;  /* 0x0002180001547983 */ /* 0x000ea20000100a00 */
[C---:B------:R-:W-:Y:S01]  /*15d50*/  FMUL.FTZ R38, R39.reuse, R55 ;  /* 0x0000003727267220 */ /* 0x040fe20000410000 */
[----:B------:R-:W-:-:S04]  /*15d60*/  FSETP.NEU.FTZ.AND P0, PT, R39, -INF , PT ;  /* 0xff8000002700780b */ /* 0x000fc80003f1d000 */
[----:B------:R-:W-:-:S05]  /*15d70*/  FSEL R38, R38, RZ, P0 ;  /* 0x000000ff26267208 */ /* 0x000fca0000000000 */
        /* <DEDUP_REMOVED lines=27> */
[----:B------:R-:W1:Y:S01]  /*15f30*/  MUFU.EX2 R121, R121 ;  /* 0x0000007900797308 */ /* 0x000e620000000800 */
[----:B---3--:R-:W-:Y:S01]  /*15f40*/  FADD.FTZ R6, R152, R6 ;  /* 0x0000000698067221 */ /* 0x008fe20000010000 */
[-CC-:B------:R-:W-:Y:S01]  /*15f50*/  FFMA.FTZ R193, R60, R55.reuse, -R57.reuse ;  /* 0x000000373cc17223 */ /* 0x180fe20000010839 */
[-CC-:B------:R-:W-:Y:S01]  /*15f60*/  FFMA.FTZ R172, R54, R55.reuse, -R57.reuse ;  /* 0x0000003736ac7223 */ /* 0x180fe20000010839 */
[-CC-:B------:R-:W-:Y:S01]  /*15f70*/  FFMA.FTZ R8, R8, R55.reuse, -R38.reuse ;  /* 0x0000003708087223 */ /* 0x180fe20000010826 */
[-CC-:B------:R-:W-:Y:S01]  /*15f80*/  FFMA.FTZ R174, R52, R55.reuse, -R57.reuse ;  /* 0x0000003734ae7223 */ /* 0x180fe20000010839 */
[-C--:B------:R-:W-:Y:S01]  /*15f90*/  FFMA.FTZ R175, R41, R55.reuse, -R38 ;  /* 0x0000003729af7223 */ /* 0x080fe20000010826 */
[----:B------:R-:W-:Y:S01]  /*15fa0*/  FFMA.FTZ R190, R50, R55, -R57 ;  /* 0x0000003732be7223 */ /* 0x000fe20000010839 */
[----:B------:R-:W3:Y:S01]  /*15fb0*/  MUFU.EX2 R155, R155 ;  /* 0x0000009b009b7308 */ /* 0x000ee20000000800 */
[C---:B----4-:R-:W-:Y:S01]  /*15fc0*/  FMUL.FTZ R35, R135.reuse, R35 ;  /* 0x0000002387237220 */ /* 0x050fe20000410000 */
[C---:B------:R-:W-:Y:S01]  /*15fd0*/  FMUL.FTZ R34, R135.reuse, R34 ;  /* 0x0000002287227220 */ /* 0x040fe20000410000 */
[C---:B------:R-:W-:Y:S01]  /*15fe0*/  FMUL.FTZ R37, R134.reuse, R37 ;  /* 0x0000002586257220 */ /* 0x040fe20000410000 */
[----:B------:R-:W-:Y:S01]  /*15ff0*/  FMUL.FTZ R36, R134, R36 ;  /* 0x0000002486247220 */ /* 0x000fe20000410000 */
        /* <DEDUP_REMOVED lines=17> */
[C---:B------:R-:W-:Y:S01]  /*16110*/  FMUL.FTZ R15, R135.reuse, R15 ;  /* 0x0000000f870f7220 */ /* 0x040fe20000410000 */
[----:B------:R-:W-:Y:S01]  /*16120*/  FMUL.FTZ R14, R135, R14 ;  /* 0x0000000e870e7220 */ /* 0x000fe20000410000 */
[----:B------:R-:W0:Y:S01]  /*16130*/  MUFU.EX2 R154, R154 ;  /* 0x0000009a009a7308 */ /* 0x000e220000000800 */
[----:B-1----:R-:W-:Y:S01]  /*16140*/  FADD.FTZ R44, R153, R44 ;  /* 0x0000002c992c7221 */ /* 0x002fe20000010000 */
[----:B------:R-:W-:Y:S01]  /*16150*/  FADD.FTZ R7, R121, R6 ;  /* 0x0000000679077221 */ /* 0x000fe20000010000 */
[C---:B------:R-:W-:Y:S01]  /*16160*/  FMUL.FTZ R13, R135.reuse, R13 ;  /* 0x0000000d870d7220 */ /* 0x040fe20000410000 */
[----:B------:R-:W-:Y:S01]  /*16170*/  FMUL.FTZ R12, R135, R12 ;  /* 0x0000000c870c7220 */ /* 0x000fe20000410000 */
[C---:B------:R-:W-:Y:S01]  /*16180*/  FMUL.FTZ R87, R134.reuse, R87 ;  /* 0x0000005786577220 */ /* 0x040fe20000410000 */
[C---:B------:R-:W-:Y:S01]  /*16190*/  FMUL.FTZ R86, R134.reuse, R86 ;  /* 0x0000005686567220 */ /* 0x040fe20000410000 */
[C---:B------:R-:W-:Y:S01]  /*161a0*/  FMUL.FTZ R5, R134.reuse, R5 ;  /* 0x0000000586057220 */ /* 0x040fe20000410000 */
[----:B------:R-:W1:Y:S01]  /*161b0*/  MUFU.EX2 R169, R169 ;  /* 0x000000a900a97308 */ /* 0x000e620000000800 */
[----:B------:R-:W-:Y:S01]  /*161c0*/  FMUL.FTZ R4, R134, R4 ;  /* 0x0000000486047220 */ /* 0x000fe20000410000 */
[----:B------:R-:W2:Y:S04]  /*161d0*/  LDL.64 R82, [R1+0x350] ;  /* 0x0003500001527983 */ /* 0x000ea80000100a00 */
[----:B------:R-:W2:Y:S02]  /*161e0*/  LDL.64 R80, [R1+0x360] ;  /* 0x0003600001507983 */ /* 0x000ea40000100a00 */
        /* <DEDUP_REMOVED lines=13> */
[----:B------:R-:W0:Y:S03]  /*162c0*/  MUFU.EX2 R171, R171 ;  /* 0x000000ab00ab7308 */ /* 0x000e260000000800 */
[----:B------:R-:W4:Y:S04]  /*162d0*/  LDL.64 R58, [R1+0x268] ;  /* 0x00026800013a7983 */ /* 0x000f280000100a00 */
[----:B------:R-:W4:Y:S01]  /*162e0*/  LDL.64 R48, [R1+0x2b8] ;  /* 0x0002b80001307983 */ /* 0x000f220000100a00 */
[----:B------:R-:W0:Y:S01]  /*162f0*/  MUFU.EX2 R129, R129 ;  /* 0x0000008100817308 */ /* 0x000e220000000800 */
[----:B-1----:R-:W-:Y:S01]  /*16300*/  FADD.FTZ R39, R169, R44 ;  /* 0x0000002ca9277221 */ /* 0x002fe20000010000 */
[----:B------:R-:W-:Y:S01]  /*16310*/  FADD.FTZ R7, R117, R6 ;  /* 0x0000000675077221 */ /* 0x000fe20000010000 */
[----:B------:R-:W4:Y:S04]  /*16320*/  LDL.64 R72, [R1+0x3b0] ;  /* 0x0003b00001487983 */ /* 0x000f280000100a00 */
[----:B------:R-:W4:Y:S01]  /*16330*/  LDL.64 R90, [R1+0x3e8] ;  /* 0x0003e800015a7983 */ /* 0x000f220000100a00 */
[----:B------:R-:W1:Y:S03]  /*16340*/  MUFU.EX2 R128, R128 ;  /* 0x0000008000807308 */ /* 0x000e660000000800 */
[----:B------:R-:W4:Y:S05]  /*16350*/  LDL.64 R88, [R1+0x3f8] ;  /* 0x0003f80001587983 */ /* 0x000f2a0000100a00 */
        /* <DEDUP_REMOVED lines=9> */
[----:B------:R-:W4:Y:S05]  /*163f0*/  LDL.64 R56, [R1+0x3e0] ;  /* 0x0003e00001387983 */ /* 0x000f2a0000100a00 */
[----:B------:R-:W-:Y:S08]  /*16400*/  MUFU.EX2 R127, R127 ;  /* 0x0000007f007f7308 */ /* 0x000ff00000000800 */
[----:B------:R-:W0:Y:S01]  /*16410*/  MUFU.EX2 R126, R126 ;  /* 0x0000007e007e7308 */ /* 0x000e220000000800 */
[----:B-1----:R-:W-:Y:S01]  /*16420*/  FADD.FTZ R6, R128, R39 ;  /* 0x0000002780067221 */ /* 0x002fe20000010000 */
[----:B------:R-:W-:Y:S01]  /*16430*/  FADD.FTZ R7, R170, R7 ;  /* 0x00000007aa077221 */ /* 0x000fe20000010000 */
[----:B------:R-:W4:Y:S05]  /*16440*/  LDL.64 R64, [R1+0x3f0] ;  /* 0x0003f00001407983 */ /* 0x000f2a0000100a00 */
[----:B------:R-:W-:Y:S08]  /*16450*/  MUFU.EX2 R125, R125 ;  /* 0x0000007d007d7308 */ /* 0x000ff00000000800 */
        /* <DEDUP_REMOVED lines=15> */
[----:B------:R-:W-:Y:S08]  /*16550*/  MUFU.EX2 R172, R172 ;  /* 0x000000ac00ac7308 */ /* 0x000ff00000000800 */
[----:B------:R-:W1:Y:S01]  /*16560*/  MUFU.EX2 R8, R8 ;  /* 0x0000000800087308 */ /* 0x000e620000000800 */
[----:B------:R-:W-:Y:S01]  /*16570*/  FADD.FTZ R38, R116, R41 ;  /* 0x0000002974267221 */ /* 0x000fe20000010000 */
[----:B------:R-:W-:Y:S01]  /*16580*/  FADD.FTZ R6, R178, R39 ;  /* 0x00000027b2067221 */ /* 0x000fe20000010000 */
[----:B------:R-:W4:Y:S04]  /*16590*/  LDL.64 R50, [R1+0x2a8] ;  /* 0x0002a80001327983 */ /* 0x000f280000100a00 */
[----:B------:R-:W4:Y:S01]  /*165a0*/  LDL.64 R44, [R1+0x2d8] ;  /* 0x0002d800012c7983 */ /* 0x000f220000100a00 */
[----:B------:R-:W-:Y:S08]  /*165b0*/  MUFU.EX2 R174, R174 ;  /* 0x000000ae00ae7308 */ /* 0x000ff00000000800 */
[----:B------:R-:W1:Y:S01]  /*165c0*/  MUFU.EX2 R175, R175 ;  /* 0x000000af00af7308 */ /* 0x000e620000000800 */
[----:B0-----:R-:W-:Y:S01]  /*165d0*/  FADD.FTZ R41, R173, R38 ;  /* 0x00000026ad297221 */ /* 0x001fe20000010000 */
[----:B------:R-:W-:Y:S01]  /*165e0*/  FADD.FTZ R39, R193, R6 ;  /* 0x00000006c1277221 */ /* 0x000fe20000010000 */
[----:B------:R-:W4:Y:S05]  /*165f0*/  LDL.64 R42, [R1+0x2e8] ;  /* 0x0002e800012a7983 */ /* 0x000f2a0000100a00 */
[----:B------:R-:W0:Y:S08]  /*16600*/  MUFU.EX2 R190, R190 ;  /* 0x000000be00be7308 */ /* 0x000e300000000800 */
[----:B------:R-:W0:Y:S01]  /*16610*/  MUFU.EX2 R7, R7 ;  /* 0x0000000700077308 */ /* 0x000e220000000800 */
[----:B-1----:R-:W-:Y:S01]  /*16620*/  FADD.FTZ R6, R8, R41 ;  /* 0x0000002908067221 */ /* 0x002fe20000010000 */
[----:B------:R-:W-:-:S03]  /*16630*/  FADD.FTZ R39, R172, R39 ;  /* 0x00000027ac277221 */ /* 0x000fc60000010000 */
[----:B------:R-:W-:Y:S01]  /*16640*/  FADD.FTZ R6, R175, R6 ;  /* 0x00000006af067221 */ /* 0x000fe20000010000 */
[----:B------:R-:W-:-:S04]  /*16650*/  FADD.FTZ R41, R174, R39 ;  /* 0x00000027ae297221 */ /* 0x000fc80000010000 */
[----:B0-----:R-:W-:Y:S02]  /*16660*/  FADD.FTZ R38, R190, R41 ;  /* 0x00000029be267221 */ /* 0x001fe40000010000 */
[----:B------:R-:W4:Y:S01]  /*16670*/  LDL.64 R40, [R1+0x2f8] ;  /* 0x0002f80001287983 */ /* 0x000f220000100a00 */
[----:B------:R-:W-:-:S05]  /*16680*/  FADD.FTZ R39, R7, R6 ;  /* 0x0000000607277221 */ /* 0x000fca0000010000 */
[----:B------:R0:W-:Y:S01]  /*16690*/  STL.64 [R1+0x1f0], R38 ;  /* 0x0001f02601007387 */ /* 0x0001e20000100a00 */
[----:B------:R-:W-:Y:S06]  /*166a0*/  BAR.SYNC.DEFER_BLOCKING 0xf, 0x100 ;  /* 0x03c4000000007b1d */ /* 0x000fec0000010000 */
[----:B0-----:R-:W4:Y:S01]  /*166b0*/  LDL.64 R38, [R1+0x308] ;  /* 0x0003080001267983 */ /* 0x001f220000100a00 */
[C---:B--2---:R-:W-:Y:S01]  /*166c0*/  FMUL.FTZ R85, R134.reuse, R85 ;  /* 0x0000005586557220 */ /* 0x044fe20000410000 */
[C---:B------:R-:W-:Y:S02]  /*166d0*/  FMUL.FTZ R84, R134.reuse, R84 ;  /* 0x0000005486547220 */ /* 0x040fe40000410000 */
[----:B------:R-:W2:Y:S04]  /*166e0*/  LD.E.64 R96, desc[UR36][R2.64+0x8] ;  /* 0x0000082402607980 */ /* 0x000ea8000c101b00 */
[----:B------:R-:W2:Y:S04]  /*166f0*/  LD.E.64 R2, desc[UR36][R2.64] ;  /* 0x0000002402027980 */ /* 0x000ea8000c101b00 */
[----:B------:R-:W-:Y:S04]  /*16700*/  STL.64 [R1+0x400], R34 ;  /* 0x0004002201007387 */ /* 0x000fe80000100a00 */
[----:B------:R0:W-:Y:S04]  /*16710*/  STL.64 [R1+0x408], R36 ;  /* 0x0004082401007387 */ /* 0x0001e80000100a00 */
[----:B------:R-:W-:Y:S04]  /*16720*/  STL.64 [R1+0x210], R32 ;  /* 0x0002102001007387 */ /* 0x000fe80000100a00 */
        /* <DEDUP_REMOVED lines=123> */
[----:B--2---:R-:W-:-:S03]  /*16ee0*/  MOV R6, R96 ;  /* 0x0000006000067202 */ /* 0x004fc60000000f00 */
        /* <DEDUP_REMOVED lines=275> */
[----:B----4-:R-:W-:Y:S04]  /*18020*/  STL [R1+0x358], R86 ;  /* 0x0003585601007387 */ /* 0x010fe80000100800 */
        /* <DEDUP_REMOVED lines=513> */
.L_x_3618:
[----:B------:R-:W-:Y:S05]  /*1a040*/  BSYNC B0 ;  /* 0x0000000000007941 */ /* 0x000fea0003800000 */
.L_x_3617:
        /* <DEDUP_REMOVED lines=9> */
[----:B------:R-:W2:Y:S02]  /*1a0e0*/  LDL R6, [R1+0x50] ;  /* 0x0000500001067983 */ /* 0x000ea40000100800 */
[----:B--2---:R-:W-:-:S07]  /*1a0f0*/  IMAD.SHL.U32 R6, R6, 0x40, RZ ;  /* 0x0000004006067824 */ /* 0x004fce00078e00ff */
.L_x_3586:
[----:B------:R-:W1:Y:S01]  /*1a100*/  LDC R2, c[0x0][0x448] ;  /* 0x00011200ff027b82 */ /* 0x000e620000000800 */
[----:B------:R-:W-:Y:S01]  /*1a110*/  VIADD R3, R6, 0x3f ;  /* 0x0000003f06037836 */ /* 0x000fe20000000000 */
[----:B------:R-:W-:-:S06]  /*1a120*/  ULDC UR4, c[0x0][0xad4] ;  /* 0x0002b50000047ab9 */ /* 0x000fcc0000000800 */
[----:B------:R-:W2:Y:S01]  /*1a130*/  LDC R8, c[0x0][0xadc] ;  /* 0x0002b700ff087b82 */ /* 0x000ea20000000800 */
[----:B-1----:R-:W-:-:S13]  /*1a140*/  ISETP.NE.AND P0, PT, R2, 0x1, PT ;  /* 0x000000010200780c */ /* 0x002fda0003f05270 */
[----:B------:R-:W1:Y:S08]  /*1a150*/  @P0 LDC R2, c[0x0][0x44c] ;  /* 0x00011300ff020b82 */ /* 0x000e700000000800 */
[----:B------:R-:W3:Y:S01]  /*1a160*/  @P0 LDC R5, c[0x0][0x450] ;  /* 0x00011400ff050b82 */ /* 0x000ee20000000800 */
[----:B-1----:R-:W-:-:S05]  /*1a170*/  @P0 IMAD.HI.U32 R2, R3, R2, RZ ;  /* 0x0000000203020227 */ /* 0x002fca00078e00ff */
[----:B---3--:R-:W-:Y:S02]  /*1a180*/  @P0 SHF.R.U32.HI R3, RZ, R5, R2 ;  /* 0x00000005ff030219 */ /* 0x008fe40000011602 */
[----:B--2---:R-:W-:-:S03]  /*1a190*/  ISETP.GE.AND P0, PT, R8, 0x1, PT ;  /* 0x000000010800780c */ /* 0x004fc60003f06270 */
[----:B------:R-:W-:-:S04]  /*1a1a0*/  IMAD.IADD R3, R212, 0x1, R3 ;  /* 0x00000001d4037824 */ /* 0x000fc800078e0203 */
[----:B0-----:R-:W-:-:S06]  /*1a1b0*/  VIADD R4, R3, -UR4 ;  /* 0x8000000403047c36 */ /* 0x001fcc0008000000 */
[----:B------:R-:W-:Y:S05]  /*1a1c0*/  @!P0 BRA `(.L_x_3620) ;  /* 0x0000000000488947 */ /* 0x000fea0003800000 */
        /* <DEDUP_REMOVED lines=11> */
.L_x_3622:
[----:B------:R-:W-:-:S13]  /*1a280*/  ISETP.NE.AND P0, PT, R8, 0x1, PT ;  /* 0x000000010800780c */ /* 0x000fda0003f05270 */
[----:B------:R-:W0:Y:S02]  /*1a290*/  @P0 LDC.64 R2, c[0x0][0xae0] ;  /* 0x0002b800ff020b82 */ /* 0x000e240000000a00 */
[----:B0-----:R-:W-:-:S05]  /*1a2a0*/  @P0 IMAD.HI.U32 R2, R5, R2, RZ ;  /* 0x0000000205020227 */ /* 0x001fca00078e00ff */
[----:B------:R-:W-:-:S07]  /*1a2b0*/  @P0 SHF.R.U32.HI R5, RZ, R3, R2 ;  /* 0x00000003ff050219 */ /* 0x000fce0000011602 */
.L_x_3623:
[----:B------:R-:W-:Y:S05]  /*1a2c0*/  BSYNC B0 ;  /* 0x0000000000007941 */ /* 0x000fea0003800000 */
.L_x_3621:
[----:B------:R-:W-:-:S05]  /*1a2d0*/  IMAD R5, R5, R8, RZ ;  /* 0x0000000805057224 */ /* 0x000fca00078e02ff */
[----:B------:R-:W-:-:S07]  /*1a2e0*/  VIMNMX R4, R4, R5, !PT ;  /* 0x0000000504047248 */ /* 0x000fce0007fe0100 */
.L_x_3620:
[----:B------:R-:W-:-:S05]  /*1a2f0*/  VIADD R4, R4, 0x3f ;  /* 0x0000003f04047836 */ /* 0x000fca0000000000 */
[----:B------:R-:W-:-:S04]  /*1a300*/  SHF.R.S32.HI R3, RZ, 0x1f, R4 ;  /* 0x0000001fff037819 */ /* 0x000fc80000011404 */
[----:B------:R-:W-:-:S04]  /*1a310*/  LEA.HI R3, R3, R4, RZ, 0x6 ;  /* 0x0000000403037211 */ /* 0x000fc800078f30ff */
[----:B------:R-:W-:-:S04]  /*1a320*/  SHF.R.S32.HI R3, RZ, 0x6, R3 ;  /* 0x00000006ff037819 */ /* 0x000fc80000011403 */
[----:B------:R-:W-:-:S04]  /*1a330*/  VIMNMX R9, R180, R3, !PT ;  /* 0x00000003b4097248 */ /* 0x000fc80007fe0100 */
[----:B------:R-:W-:-:S13]  /*1a340*/  ISETP.GE.AND P0, PT, R0, R9, PT ;  /* 0x000000090000720c */ /* 0x000fda0003f06270 */
[----:B------:R-:W-:Y:S05]  /*1a350*/  @!P0 BRA `(.L_x_3624) ;  /* 0x0000007000448947 */ /* 0x000fea0003800000 */
.L_x_3647:
        /* <DEDUP_REMOVED lines=20> */
.L_x_3626:
[----:B------:R-:W-:Y:S05]  /*1a4a0*/  BSYNC B0 ;  /* 0x0000000000007941 */ /* 0x000fea0003800000 */
.L_x_3625:
        /* <DEDUP_REMOVED lines=9> */
.L_x_3628:
[----:B------:R-:W-:Y:S05]  /*1a540*/  BSYNC B0 ;  /* 0x0000000000007941 */ /* 0x000fea0003800000 */
.L_x_3627:
[----:B------:R-:W-:Y:S04]  /*1a550*/  BSSY B0, `(.L_x_3629) ;  /* 0x0000006000007945 */ /* 0x000fe80003800000 */
[----:B-1----:R-:W-:Y:S05]  /*1a560*/  @P0 BRA `(.L_x_3630) ;  /* 0x0000000000100947 */ /* 0x002fea0003800000 */
[----:B-----5:R-:W-:Y:S01]  /*1a570*/  IMAD R2, R2, 0x8, R5 ;  /* 0x0000000802027824 */ /* 0x020fe200078e0205 */
[----:B------:R-:W-:-:S04]  /*1a580*/  SHF.L.U32 R3, R3, 0x1f, RZ ;  /* 0x0000001f03037819 */ /* 0x000fc800000006ff */
[----:B------:R-:W1:Y:S02]  /*1a590*/  SYNCS.PHASECHK.TRANS64.TRYWAIT P0, [R2+URZ], R3 ;  /* 0x00000003020075a7 */ /* 0x000e64000800017f */
[----:B-1----:R-:W-:Y:S05]  /*1a5a0*/  @!P0 BRA `(.L_x_3631) ;  /* 0x000001f800c08947 */ /* 0x002fea0003800000 */
.L_x_3630:
[----:B------:R-:W-:Y:S05]  /*1a5b0*/  BSYNC B0 ;  /* 0x0000000000007941 */ /* 0x000fea0003800000 */
.L_x_3629:
        /* <DEDUP_REMOVED lines=57> */
.L_x_3633:
[----:B------:R-:W-:Y:S05]  /*1a950*/  BSYNC B0 ;  /* 0x0000000000007941 */ /* 0x000fea0003800000 */
.L_x_3632:
        /* <DEDUP_REMOVED lines=8> */
.L_x_3635:
[----:B------:R-:W-:Y:S05]  /*1a9e0*/  BSYNC B0 ;  /* 0x0000000000007941 */ /* 0x000fea0003800000 */
.L_x_3634:
[----:B------:R-:W-:Y:S04]  /*1a9f0*/  BSSY B0, `(.L_x_3636) ;  /* 0x0000004000007945 */ /* 0x000fe80003800000 */
[----:B-1----:R-:W-:Y:S05]  /*1aa00*/  @P0 BRA `(.L_x_3637) ;  /* 0x0000000000080947 */ /* 0x002fea0003800000 */
[----:B------:R-:W1:Y:S02]  /*1aa10*/  SYNCS.PHASECHK.TRANS64.TRYWAIT P0, [R2+URZ], R3 ;  /* 0x00000003020075a7 */ /* 0x000e64000800017f */
[----:B-1----:R-:W-:Y:S05]  /*1aa20*/  @!P0 BRA `(.L_x_3638) ;  /* 0x000001f400b48947 */ /* 0x002fea0003800000 */
.L_x_3637:
[----:B------:R-:W-:Y:S05]  /*1aa30*/  BSYNC B0 ;  /* 0x0000000000007941 */ /* 0x000fea0003800000 */
.L_x_3636:
        /* <DEDUP_REMOVED lines=433> */
.L_x_3640:
[----:B------:R-:W-:Y:S05]  /*1c550*/  BSYNC B0 ;  /* 0x0000000000007941 */ /* 0x000fea0003800000 */
.L_x_3639:
        /* <DEDUP_REMOVED lines=23> */
[----:B------:R-:W1:Y:S01]  /*1c6d0*/  MUFU.TANH R57, R57 ;  /* 0x0000003900397308 */ /* 0x000e620000002400 */
[-C--:B------:R-:W-:Y:S01]  /*1c6e0*/  FMUL.FTZ R63, R38, R4.reuse ;  /* 0x00000004263f7220 */ /* 0x080fe20000410000 */
[-C--:B------:R-:W-:Y:S01]  /*1c6f0*/  FMUL.FTZ R72, R37, R4.reuse ;  /* 0x0000000425487220 */ /* 0x080fe20000410000 */
[-C--:B------:R-:W-:Y:S01]  /*1c700*/  FMUL.FTZ R62, R39, R4.reuse ;  /* 0x00000004273e7220 */ /* 0x080fe20000410000 */
[-C--:B------:R-:W-:Y:S01]  /*1c710*/  FMUL.FTZ R75, R40, R4.reuse ;  /* 0x00000004284b7220 */ /* 0x080fe20000410000 */
[-C--:B------:R-:W-:Y:S01]  /*1c720*/  FMUL.FTZ R64, R42, R4.reuse ;  /* 0x000000042a407220 */ /* 0x080fe20000410000 */
[-C--:B------:R-:W-:Y:S01]  /*1c730*/  FMUL.FTZ R74, R41, R4.reuse ;  /* 0x00000004294a7220 */ /* 0x080fe20000410000 */
[----:B------:R-:W-:Y:S01]  /*1c740*/  FMUL.FTZ R65, R43, R4 ;  /* 0x000000042b417220 */ /* 0x000fe20000410000 */
[----:B------:R-:W2:Y:S01]  /*1c750*/  MUFU.TANH R66, R66 ;  /* 0x0000004200427308 */ /* 0x000ea20000002400 */
[----:B----4-:R-:W-:Y:S01]  /*1c760*/  FMNMX.FTZ R5, R68, R2, !PT ;  /* 0x0000000244057209 */ /* 0x010fe20007810000 */
[-C--:B------:R-:W-:Y:S01]  /*1c770*/  FMUL.FTZ R76, R45, R4.reuse ;  /* 0x000000042d4c7220 */ /* 0x080fe20000410000 */
        /* <DEDUP_REMOVED lines=12> */
[----:B------:R-:W-:Y:S01]  /*1c840*/  FMUL.FTZ R40, R55, R4 ;  /* 0x0000000437287220 */ /* 0x000fe20000410000 */
        /* <DEDUP_REMOVED lines=55> */
[----:B--2---:R-:W-:Y:S02]  /*1cbc0*/  FMNMX.FTZ R5, R42, R5, !PT ;  /* 0x000000052a057209 */ /* 0x004fe40007810000 */
[----:B0-----:R-:W-:Y:S02]  /*1cbd0*/  FMNMX.FTZ R4, R50, R7, !PT ;  /* 0x0000000732047209 */ /* 0x001fe40007810000 */
[----:B-1----:R-:W-:-:S03]  /*1cbe0*/  FMNMX.FTZ R5, R40, R5, !PT ;  /* 0x0000000528057209 */ /* 0x002fc60007810000 */
[----:B------:R-:W0:Y:S04]  /*1cbf0*/  SHFL.BFLY PT, R7, R4, 0x2, 0x1f ;  /* 0x0c401f0004077f89 */ /* 0x000e2800000e0000 */
[----:B------:R1:W-:Y:S04]  /*1cc00*/  STL.64 [R1+0x1e0], R4 ;  /* 0x0001e00401007387 */ /* 0x0003e80000100a00 */
[----:B------:R-:W2:Y:S01]  /*1cc10*/  LDL R20, [R1+0x1e4] ;  /* 0x0001e40001147983 */ /* 0x000ea20000100800 */
[----:B0-----:R-:W-:-:S03]  /*1cc20*/  FMNMX.FTZ R10, R4, R7, !PT ;  /* 0x00000007040a7209 */ /* 0x001fc60007810000 */
[----:B-1----:R-:W4:Y:S04]  /*1cc30*/  LDL.64 R4, [R1+0xb8] ;  /* 0x0000b80001047983 */ /* 0x002f280000100a00 */
        /* <DEDUP_REMOVED lines=32> */
.L_x_3642:
[----:B------:R-:W-:Y:S05]  /*1ce40*/  BSYNC B0 ;  /* 0x0000000000007941 */ /* 0x000fea0003800000 */
.L_x_3641:
        /* <DEDUP_REMOVED lines=9> */
.L_x_3644:
[----:B------:R-:W-:Y:S05]  /*1cee0*/  BSYNC B0 ;  /* 0x0000000000007941 */ /* 0x000fea0003800000 */
.L_x_3643:
        /* <DEDUP_REMOVED lines=38> */
[-C--:B--2---:R-:W-:Y:S01]  /*1d150*/  FMUL.FTZ R39, R39, R46.reuse ;  /* 0x0000002e27277220 */ /* 0x084fe20000410000 */
[----:B------:R-:W-:-:S03]  /*1d160*/  FMUL.FTZ R51, R38, R46 ;  /* 0x0000002e26337220 */ /* 0x000fc60000410000 */
[-C--:B------:R-:W-:Y:S01]  /*1d170*/  FFMA.FTZ R132, R57, R46.reuse, -R39 ;  /* 0x0000002e39847223 */ /* 0x080fe20000010827 */
[-C--:B------:R-:W-:Y:S01]  /*1d180*/  FFMA.FTZ R121, R68, R46.reuse, -R51 ;  /* 0x0000002e44797223 */ /* 0x080fe20000010833 */
[-C--:B------:R-:W-:Y:S01]  /*1d190*/  FFMA.FTZ R153, R8, R46.reuse, -R39 ;  /* 0x0000002e08997223 */ /* 0x080fe20000010827 */
[-C--:B------:R-:W-:Y:S01]  /*1d1a0*/  FFMA.FTZ R152, R66, R46.reuse, -R51 ;  /* 0x0000002e42987223 */ /* 0x080fe20000010833 */
[-C--:B------:R-:W-:Y:S01]  /*1d1b0*/  FFMA.FTZ R155, R59, R46.reuse, -R39 ;  /* 0x0000002e3b9b7223 */ /* 0x080fe20000010827 */
[-C--:B------:R-:W-:Y:S01]  /*1d1c0*/  FFMA.FTZ R120, R67, R46.reuse, -R51 ;  /* 0x0000002e43787223 */ /* 0x080fe20000010833 */
[----:B------:R-:W0:Y:S01]  /*1d1d0*/  MUFU.EX2 R132, R132 ;  /* 0x0000008400847308 */ /* 0x000e220000000800 */
[-C--:B------:R-:W-:Y:S01]  /*1d1e0*/  FFMA.FTZ R131, R58, R46.reuse, -R39 ;  /* 0x0000002e3a837223 */ /* 0x080fe20000010827 */
[-C--:B------:R-:W-:Y:S01]  /*1d1f0*/  FFMA.FTZ R154, R69, R46.reuse, -R51 ;  /* 0x0000002e459a7223 */ /* 0x080fe20000010833 */
[-C--:B------:R-:W-:Y:S01]  /*1d200*/  FFMA.FTZ R169, R61, R46.reuse, -R39 ;  /* 0x0000002e3da97223 */ /* 0x080fe20000010827 */
[-C--:B------:R-:W-:Y:S01]  /*1d210*/  FFMA.FTZ R117, R71, R46.reuse, -R51 ;  /* 0x0000002e47757223 */ /* 0x080fe20000010833 */
[-C--:B------:R-:W-:Y:S01]  /*1d220*/  FFMA.FTZ R130, R60, R46.reuse, -R39 ;  /* 0x0000002e3c827223 */ /* 0x080fe20000010827 */
[-C--:B------:R-:W-:Y:S01]  /*1d230*/  FFMA.FTZ R168, R70, R46.reuse, -R51 ;  /* 0x0000002e46a87223 */ /* 0x080fe20000010833 */
[-C--:B------:R-:W-:Y:S01]  /*1d240*/  FFMA.FTZ R171, R63, R46.reuse, -R39 ;  /* 0x0000002e3fab7223 */ /* 0x080fe20000010827 */
[----:B------:R-:W1:Y:S01]  /*1d250*/  MUFU.EX2 R121, R121 ;  /* 0x0000007900797308 */ /* 0x000e620000000800 */
[-C--:B------:R-:W-:Y:S01]  /*1d260*/  FFMA.FTZ R129, R73, R46.reuse, -R51 ;  /* 0x0000002e49817223 */ /* 0x080fe20000010833 */
[-C--:B------:R-:W-:Y:S01]  /*1d270*/  FFMA.FTZ R128, R62, R46.reuse, -R39 ;  /* 0x0000002e3e807223 */ /* 0x080fe20000010827 */
[-C--:B------:R-:W-:Y:S01]  /*1d280*/  FFMA.FTZ R170, R72, R46.reuse, -R51 ;  /* 0x0000002e48aa7223 */ /* 0x080fe20000010833 */
[-C--:B------:R-:W-:Y:S01]  /*1d290*/  FFMA.FTZ R177, R64, R46.reuse, -R39 ;  /* 0x0000002e40b17223 */ /* 0x080fe20000010827 */
[-CC-:B------:R-:W-:Y:S01]  /*1d2a0*/  FFMA.FTZ R176, R75, R46.reuse, -R51.reuse ;  /* 0x0000002e4bb07223 */ /* 0x180fe20000010833 */
[-C--:B------:R-:W-:Y:S01]  /*1d2b0*/  FFMA.FTZ R127, R74, R46.reuse, -R51 ;  /* 0x0000002e4a7f7223 */ /* 0x080fe20000010833 */
[-CC-:B------:R-:W-:Y:S01]  /*1d2c0*/  FFMA.FTZ R126, R65, R46.reuse, -R39.reuse ;  /* 0x0000002e417e7223 */ /* 0x180fe20000010827 */
[----:B------:R-:W2:Y:S01]  /*1d2d0*/  MUFU.EX2 R153, R153 ;  /* 0x0000009900997308 */ /* 0x000ea20000000800 */
[-C--:B------:R-:W-:Y:S01]  /*1d2e0*/  FFMA.FTZ R116, R43, R46.reuse, -R39 ;  /* 0x0000002e2b747223 */ /* 0x080fe20000010827 */
[-C--:B------:R-:W-:Y:S01]  /*1d2f0*/  FFMA.FTZ R125, R77, R46.reuse, -R51 ;  /* 0x0000002e4d7d7223 */ /* 0x080fe20000010833 */
[-C--:B------:R-:W-:Y:S01]  /*1d300*/  FFMA.FTZ R179, R45, R46.reuse, -R39 ;  /* 0x0000002e2db37223 */ /* 0x080fe20000010827 */
[-CC-:B------:R-:W-:Y:S01]  /*1d310*/  FFMA.FTZ R178, R76, R46.reuse, -R51.reuse ;  /* 0x0000002e4cb27223 */ /* 0x180fe20000010833 */
[-C--:B------:R-:W-:Y:S01]  /*1d320*/  FFMA.FTZ R193, R48, R46.reuse, -R51 ;  /* 0x0000002e30c17223 */ /* 0x080fe20000010833 */
[-C--:B------:R-:W-:Y:S01]  /*1d330*/  FFMA.FTZ R173, R44, R46.reuse, -R39 ;  /* 0x0000002e2cad7223 */ /* 0x080fe20000010827 */
[-CC-:B------:R-:W-:Y:S01]  /*1d340*/  FFMA.FTZ R172, R47, R46.reuse, -R51.reuse ;  /* 0x0000002e2fac7223 */ /* 0x180fe20000010833 */
[----:B------:R-:W2:Y:S01]  /*1d350*/  MUFU.EX2 R152, R152 ;  /* 0x0000009800987308 */ /* 0x000ea20000000800 */
[-C--:B------:R-:W-:Y:S01]  /*1d360*/  FFMA.FTZ R174, R49, R46.reuse, -R51 ;  /* 0x0000002e31ae7223 */ /* 0x080fe20000010833 */
[-C--:B------:R-:W-:Y:S01]  /*1d370*/  FFMA.FTZ R175, R42, R46.reuse, -R39 ;  /* 0x0000002e2aaf7223 */ /* 0x080fe20000010827 */
        /* <DEDUP_REMOVED lines=29> */
[----:B------:R-:W1:Y:S01]  /*1d550*/  MUFU.EX2 R154, R154 ;  /* 0x0000009a009a7308 */ /* 0x000e620000000800 */
[----:B--2---:R-:W-:Y:S01]  /*1d560*/  FADD.FTZ R8, R153, R8 ;  /* 0x0000000899087221 */ /* 0x004fe20000010000 */
[----:B------:R-:W-:Y:S01]  /*1d570*/  FADD.FTZ R7, R152, R7 ;  /* 0x0000000798077221 */ /* 0x000fe20000010000 */
[C---:B------:R-:W-:Y:S01]  /*1d580*/  FMUL.FTZ R86, R122.reuse, R86 ;  /* 0x000000567a567220 */ /* 0x040fe20000410000 */
[C---:B------:R-:W-:Y:S01]  /*1d590*/  FMUL.FTZ R91, R122.reuse, R91 ;  /* 0x0000005b7a5b7220 */ /* 0x040fe20000410000 */
[C---:B------:R-:W-:Y:S01]  /*1d5a0*/  FMUL.FTZ R90, R122.reuse, R90 ;  /* 0x0000005a7a5a7220 */ /* 0x040fe20000410000 */
[C---:B------:R-:W-:Y:S01]  /*1d5b0*/  FMUL.FTZ R5, R122.reuse, R5 ;  /* 0x000000057a057220 */ /* 0x040fe20000410000 */
[----:B------:R-:W-:Y:S01]  /*1d5c0*/  FMUL.FTZ R4, R122, R4 ;  /* 0x000000047a047220 */ /* 0x000fe20000410000 */
[----:B------:R-:W2:Y:S01]  /*1d5d0*/  MUFU.EX2 R169, R169 ;  /* 0x000000a900a97308 */ /* 0x000ea20000000800 */
[----:B------:R-:W2:Y:S04]  /*1d5e0*/  LDL.64 R66, [R1+0x390] ;  /* 0x0003900001427983 */ /* 0x000ea80000100a00 */
[----:B------:R-:W2:Y:S03]  /*1d5f0*/  LDL.64 R68, [R1+0x3d0] ;  /* 0x0003d00001447983 */ /* 0x000ea60000100a00 */
[----:B------:R-:W2:Y:S01]  /*1d600*/  MUFU.EX2 R117, R117 ;  /* 0x0000007500757308 */ /* 0x000ea20000000800 */
[----:B---3--:R-:W-:Y:S01]  /*1d610*/  FADD.FTZ R8, R155, R8 ;  /* 0x000000089b087221 */ /* 0x008fe20000010000 */
[----:B----4-:R-:W-:Y:S01]  /*1d620*/  FADD.FTZ R7, R120, R7 ;  /* 0x0000000778077221 */ /* 0x010fe20000010000 */
[----:B------:R-:W3:Y:S04]  /*1d630*/  LDL.64 R76, [R1+0x380] ;  /* 0x00038000014c7983 */ /* 0x000ee80000100a00 */
[----:B------:R-:W4:Y:S01]  /*1d640*/  LDL.64 R70, [R1+0x3c0] ;  /* 0x0003c00001467983 */ /* 0x000f220000100a00 */
[----:B------:R-:W2:Y:S03]  /*1d650*/  MUFU.EX2 R130, R130 ;  /* 0x0000008200827308 */ /* 0x000ea60000000800 */
[----:B------:R-:W4:Y:S04]  /*1d660*/  LDL.64 R56, [R1+0x3e0] ;  /* 0x0003e00001387983 */ /* 0x000f280000100a00 */
[----:B------:R-:W4:Y:S01]  /*1d670*/  LDL.64 R60, [R1+0x258] ;  /* 0x00025800013c7983 */ /* 0x000f220000100a00 */
[----:B------:R-:W2:Y:S01]  /*1d680*/  MUFU.EX2 R168, R168 ;  /* 0x000000a800a87308 */ /* 0x000ea20000000800 */
[----:B0-----:R-:W-:Y:S01]  /*1d690*/  FADD.FTZ R8, R131, R8 ;  /* 0x0000000883087221 */ /* 0x001fe20000010000 */
[----:B-1----:R-:W-:Y:S01]  /*1d6a0*/  FADD.FTZ R6, R154, R7 ;  /* 0x000000079a067221 */ /* 0x002fe20000010000 */
[----:B------:R-:W4:Y:S04]  /*1d6b0*/  LDL.64 R74, [R1+0x3a0] ;  /* 0x0003a000014a7983 */ /* 0x000f280000100a00 */
[----:B------:R-:W4:Y:S01]  /*1d6c0*/  LDL.64 R72, [R1+0x3b0] ;  /* 0x0003b00001487983 */ /* 0x000f220000100a00 */
[----:B------:R-:W0:Y:S03]  /*1d6d0*/  MUFU.EX2 R171, R171 ;  /* 0x000000ab00ab7308 */ /* 0x000e260000000800 */
[----:B------:R-:W4:Y:S04]  /*1d6e0*/  LDL.64 R58, [R1+0x268] ;  /* 0x00026800013a7983 */ /* 0x000f280000100a00 */
[----:B------:R-:W4:Y:S01]  /*1d6f0*/  LDL.64 R62, [R1+0x248] ;  /* 0x00024800013e7983 */ /* 0x000f220000100a00 */
[----:B------:R-:W1:Y:S01]  /*1d700*/  MUFU.EX2 R129, R129 ;  /* 0x0000008100817308 */ /* 0x000e620000000800 */
[----:B--2---:R-:W-:Y:S01]  /*1d710*/  FADD.FTZ R43, R169, R8 ;  /* 0x00000008a92b7221 */ /* 0x004fe20000010000 */
[----:B------:R-:W-:Y:S01]  /*1d720*/  FADD.FTZ R7, R117, R6 ;  /* 0x0000000675077221 */ /* 0x000fe20000010000 */
[----:B------:R-:W2:Y:S05]  /*1d730*/  LDL.64 R64, [R1+0x3f0] ;  /* 0x0003f00001407983 */ /* 0x000eaa0000100a00 */
[----:B------:R-:W1:Y:S08]  /*1d740*/  MUFU.EX2 R128, R128 ;  /* 0x0000008000807308 */ /* 0x000e700000000800 */
[----:B------:R-:W1:Y:S01]  /*1d750*/  MUFU.EX2 R170, R170 ;  /* 0x000000aa00aa7308 */ /* 0x000e620000000800 */
[----:B------:R-:W-:Y:S01]  /*1d760*/  FADD.FTZ R38, R130, R43 ;  /* 0x0000002b82267221 */ /* 0x000fe20000010000 */
[----:B------:R-:W-:-:S06]  /*1d770*/  FADD.FTZ R6, R168, R7 ;  /* 0x00000007a8067221 */ /* 0x000fcc0000010000 */
[----:B------:R-:W1:Y:S01]  /*1d780*/  MUFU.EX2 R177, R177 ;  /* 0x000000b100b17308 */ /* 0x000e620000000800 */
[----:B------:R-:W-:-:S07]  /*1d790*/  FFMA.FTZ R8, R41, R46, -R39 ;  /* 0x0000002e29087223 */ /* 0x000fce0000010827 */
[----:B------:R-:W1:Y:S01]  /*1d7a0*/  MUFU.EX2 R176, R176 ;  /* 0x000000b000b07308 */ /* 0x000e620000000800 */
[----:B0-----:R-:W-:Y:S01]  /*1d7b0*/  FADD.FTZ R41, R171, R38 ;  /* 0x00000026ab297221 */ /* 0x001fe20000010000 */
[----:B-1----:R-:W-:Y:S01]  /*1d7c0*/  FADD.FTZ R7, R129, R6 ;  /* 0x0000000681077221 */ /* 0x002fe20000010000 */
[----:B------:R-:W2:Y:S05]  /*1d7d0*/  LDL.64 R50, [R1+0x2a8] ;  /* 0x0002a80001327983 */ /* 0x000eaa0000100a00 */
[----:B------:R-:W-:Y:S08]  /*1d7e0*/  MUFU.EX2 R127, R127 ;  /* 0x0000007f007f7308 */ /* 0x000ff00000000800 */
[----:B------:R-:W0:Y:S01]  /*1d7f0*/  MUFU.EX2 R126, R126 ;  /* 0x0000007e007e7308 */ /* 0x000e220000000800 */
[----:B------:R-:W-:Y:S01]  /*1d800*/  FADD.FTZ R6, R128, R41 ;  /* 0x0000002980067221 */ /* 0x000fe20000010000 */
[----:B------:R-:W-:Y:S01]  /*1d810*/  FADD.FTZ R7, R170, R7 ;  /* 0x00000007aa077221 */ /* 0x000fe20000010000 */
[----:B------:R-:W2:Y:S05]  /*1d820*/  LDL.64 R48, [R1+0x2b8] ;  /* 0x0002b80001307983 */ /* 0x000eaa0000100a00 */
[----:B------:R-:W-:Y:S08]  /*1d830*/  MUFU.EX2 R125, R125 ;  /* 0x0000007d007d7308 */ /* 0x000ff00000000800 */
[----:B------:R-:W1:Y:S01]  /*1d840*/  MUFU.EX2 R179, R179 ;  /* 0x000000b300b37308 */ /* 0x000e620000000800 */
[----:B------:R-:W-:Y:S01]  /*1d850*/  FADD.FTZ R41, R177, R6 ;  /* 0x00000006b1297221 */ /* 0x000fe20000010000 */
[----:B------:R-:W-:Y:S01]  /*1d860*/  FADD.FTZ R6, R176, R7 ;  /* 0x00000007b0067221 */ /* 0x000fe20000010000 */
[----:B------:R-:W2:Y:S05]  /*1d870*/  LDL.64 R44, [R1+0x2d8] ;  /* 0x0002d800012c7983 */ /* 0x000eaa0000100a00 */
        /* <DEDUP_REMOVED lines=11> */
[----:B------:R-:W-:Y:S08]  /*1d930*/  MUFU.EX2 R172, R172 ;  /* 0x000000ac00ac7308 */ /* 0x000ff00000000800 */
[----:B------:R-:W1:Y:S01]  /*1d940*/  MUFU.EX2 R8, R8 ;  /* 0x0000000800087308 */ /* 0x000e620000000800 */
[----:B------:R-:W-:Y:S01]  /*1d950*/  FADD.FTZ R38, R116, R41 ;  /* 0x0000002974267221 */ /* 0x000fe20000010000 */
[----:B------:R-:W-:-:S06]  /*1d960*/  FADD.FTZ R6, R178, R39 ;  /* 0x00000027b2067221 */ /* 0x000fcc0000010000 */
        /* <DEDUP_REMOVED lines=9> */
[----:B------:R-:W-:-:S04]  /*1da00*/  FADD.FTZ R41, R174, R39 ;  /* 0x00000027ae297221 */ /* 0x000fc80000010000 */
[----:B0-----:R-:W-:Y:S02]  /*1da10*/  FADD.FTZ R38, R190, R41 ;  /* 0x00000029be267221 */ /* 0x001fe40000010000 */
[----:B------:R-:W2:Y:S01]  /*1da20*/  LDL.64 R40, [R1+0x2f8] ;  /* 0x0002f80001287983 */ /* 0x000ea20000100a00 */
[----:B------:R-:W-:-:S05]  /*1da30*/  FADD.FTZ R39, R7, R6 ;  /* 0x0000000607277221 */ /* 0x000fca0000010000 */
[----:B------:R0:W-:Y:S01]  /*1da40*/  STL.64 [R1+0x1f0], R38 ;  /* 0x0001f02601007387 */ /* 0x0001e20000100a00 */
[----:B------:R-:W-:Y:S06]  /*1da50*/  BAR.SYNC.DEFER_BLOCKING 0xf, 0x100 ;  /* 0x03c4000000007b1d */ /* 0x000fec0000010000 */
[----:B0-----:R-:W2:Y:S04]  /*1da60*/  LDL.64 R38, [R1+0x308] ;  /* 0x0003080001267983 */ /* 0x001ea80000100a00 */
        /* <DEDUP_REMOVED lines=404> */
[----:B---3--:R-:W-:Y:S04]  /*1f3b0*/  STL [R1+0x358], R86 ;  /* 0x0003585601007387 */ /* 0x008fe80000100800 */
[----:B------:R3:W-:Y:S04]  /*1f3c0*/  STL [R1+0x35c], R87 ;  /* 0x00035c5701007387 */ /* 0x0007e80000100800 */
[----:B------:R-:W-:Y:S04]  /*1f3d0*/  STL [R1+0x360], R88 ;  /* 0x0003605801007387 */ /* 0x000fe80000100800 */
        /* <DEDUP_REMOVED lines=511> */
.L_x_3646:
[----:B------:R-:W-:Y:S05]  /*213d0*/  BSYNC B0 ;  /* 0x0000000000007941 */ /* 0x000fea0003800000 */
.L_x_3645:
        /* <DEDUP_REMOVED lines=9> */
.L_x_3624:
[----:B------:R-:W-:-:S13]  /*21470*/  ISETP.GE.AND P0, PT, R0, R180, PT ;  /* 0x000000b40000720c */ /* 0x000fda0003f06270 */
[----:B------:R-:W-:Y:S05]  /*21480*/  @!P0 BRA `(.L_x_3648) ;  /* 0x0000007c00e08947 */ /* 0x000fea0003800000 */
.L_x_3681:
[----:B------:R-:W0:Y:S04]  /*21490*/  LDL R21, [R1+0x1c8] ;  /* 0x0001c80001157983 */ /* 0x000e280000100800 */
[----:B------:R-:W2:Y:S04]  /*214a0*/  LDL R2, [R1+0x1d0] ;  /* 0x0001d00001027983 */ /* 0x000ea80000100800 */
[----:B------:R-:W3:Y:S01]  /*214b0*/  LDL R3, [R1] ;  /* 0x0000000001037983 */ /* 0x000ee20000100800 */
[----:B01----:R-:W-:-:S05]  /*214c0*/  VIADD R4, R21, 0x1 ;  /* 0x0000000115047836 */ /* 0x003fca0000000000 */
[----:B------:R-:W-:-:S13]  /*214d0*/  ISETP.NE.AND P0, PT, R4, 0x2, PT ;  /* 0x000000020400780c */ /* 0x000fda0003f05270 */
[----:B------:R0:W5:Y:S04]  /*214e0*/  @P0 LDL R6, [R1+0x1cc] ;  /* 0x0001cc0001060983 */ /* 0x0001680000100800 */
[----:B------:R-:W4:Y:S01]  /*214f0*/  @!P0 LDL R5, [R1+0x1cc] ;  /* 0x0001cc0001058983 */ /* 0x000f220000100800 */
[----:B--2---:R-:W-:Y:S01]  /*21500*/  VIADD R2, R2, 0x1 ;  /* 0x0000000102027836 */ /* 0x004fe20000000000 */
[----:B---3--:R-:W-:Y:S02]  /*21510*/  LOP3.LUT R3, R3, 0x1, RZ, 0xfc, !PT ;  /* 0x0000000103037812 */ /* 0x008fe400078efcff */
[----:B------:R1:W-:Y:S04]  /*21520*/  STL [R1+0x1c8], R4 ;  /* 0x0001c80401007387 */ /* 0x0003e80000100800 */
[----:B------:R0:W-:Y:S04]  /*21530*/  STL [R1+0x1d0], R2 ;  /* 0x0001d00201007387 */ /* 0x0001e80000100800 */
[----:B------:R0:W-:Y:S01]  /*21540*/  @!P0 STL [R1+0x1c8], RZ ;  /* 0x0001c8ff01008387 */ /* 0x0001e20000100800 */
[----:B------:R-:W-:Y:S01]  /*21550*/  ISETP.NE.AND P1, PT, R3, 0x3, PT ;  /* 0x000000030300780c */ /* 0x000fe20003f25270 */
[----:B------:R-:W-:Y:S05]  /*21560*/  YIELD ;  /* 0x0000000000007946 */ /* 0x000fea0003800000 */
[----:B------:R-:W-:Y:S01]  /*21570*/  BSSY B0, `(.L_x_3649) ;  /* 0x0000006000007945 */ /* 0x000fe20003800000 */
[----:B-1----:R-:W-:Y:S01]  /*21580*/  @!P0 IMAD.MOV.U32 R4, RZ, RZ, RZ ;  /* 0x000000ffff048224 */ /* 0x002fe200078e00ff */
[----:B----4-:R-:W-:-:S05]  /*21590*/  @!P0 LOP3.LUT R6, R5, 0x1, RZ, 0x3c, !PT ;  /* 0x0000000105068812 */ /* 0x010fca00078e3cff */
[----:B------:R0:W-:Y:S01]  /*215a0*/  @!P0 STL [R1+0x1cc], R6 ;  /* 0x0001cc0601008387 */ /* 0x0001e20000100800 */
[----:B------:R-:W-:Y:S05]  /*215b0*/  @!P1 BRA `(.L_x_3650) ;  /* 0x0000000000049947 */ /* 0x000fea0003800000 */
[----:B------:R-:W-:Y:S01]  /*215c0*/  BPT.TRAP 0x1 ;  /* 0x000000040000795c */ /* 0x000fe20000300000 */
.L_x_3650:
[----:B------:R-:W-:Y:S05]  /*215d0*/  BSYNC B0 ;  /* 0x0000000000007941 */ /* 0x000fea0003800000 */
.L_x_3649:
        /* <DEDUP_REMOVED lines=9> */
.L_x_3652:
[----:B------:R-:W-:Y:S05]  /*21670*/  BSYNC B0 ;  /* 0x0000000000007941 */ /* 0x000fea0003800000 */
.L_x_3651:
[----:B------:R-:W-:Y:S04]  /*21680*/  BSSY B0, `(.L_x_3653) ;  /* 0x0000006000007945 */ /* 0x000fe80003800000 */
[----:B-1----:R-:W-:Y:S05]  /*21690*/  @P0 BRA `(.L_x_3654) ;  /* 0x0000000000100947 */ /* 0x002fea0003800000 */
[----:B-----5:R-:W-:Y:S01]  /*216a0*/  IMAD R2, R2, 0x8, R5 ;  /* 0x0000000802027824 */ /* 0x020fe200078e0205 */
[----:B------:R-:W-:-:S04]  /*216b0*/  SHF.L.U32 R3, R3, 0x1f, RZ ;  /* 0x0000001f03037819 */ /* 0x000fc800000006ff */
[----:B------:R-:W1:Y:S02]  /*216c0*/  SYNCS.PHASECHK.TRANS64.TRYWAIT P0, [R2+URZ], R3 ;  /* 0x00000003020075a7 */ /* 0x000e64000800017f */
[----:B-1----:R-:W-:Y:S05]  /*216d0*/  @!P0 BRA `(.L_x_3655) ;  /* 0x00000188009c8947 */ /* 0x002fea0003800000 */
.L_x_3654:
[----:B------:R-:W-:Y:S05]  /*216e0*/  BSYNC B0 ;  /* 0x0000000000007941 */ /* 0x000fea0003800000 */
.L_x_3653:
        /* <DEDUP_REMOVED lines=57> */
.L_x_3657:
[----:B------:R-:W-:Y:S05]  /*21a80*/  BSYNC B0 ;  /* 0x0000000000007941 */ /* 0x000fea0003800000 */
.L_x_3656:
        /* <DEDUP_REMOVED lines=8> */
.L_x_3659:
[----:B------:R-:W-:Y:S05]  /*21b10*/  BSYNC B0 ;  /* 0x0000000000007941 */ /* 0x000fea0003800000 */
.L_x_3658:
[----:B------:R-:W-:Y:S04]  /*21b20*/  BSSY B0, `(.L_x_3660) ;  /* 0x0000004000007945 */ /* 0x000fe80003800000 */
[----:B-1----:R-:W-:Y:S05]  /*21b30*/  @P0 BRA `(.L_x_3661) ;  /* 0x0000000000080947 */ /* 0x002fea0003800000 */
[----:B------:R-:W1:Y:S02]  /*21b40*/  SYNCS.PHASECHK.TRANS64.TRYWAIT P0, [R2+URZ], R3 ;  /* 0x00000003020075a7 */ /* 0x000e64000800017f */
[----:B-1----:R-:W-:Y:S05]  /*21b50*/  @!P0 BRA `(.L_x_3662) ;  /* 0x0000018400908947 */ /* 0x002fea0003800000 */
.L_x_3661:
[----:B------:R-:W-:Y:S05]  /*21b60*/  BSYNC B0 ;  /* 0x0000000000007941 */ /* 0x000fea0003800000 */
.L_x_3660:
        /* <DEDUP_REMOVED lines=248> */
[----:B------:R-:W-:Y:S01]  /*22af0*/  IMAD.MOV.U32 R9, RZ, RZ, R3 ;  /* 0x000000ffff097224 */ /* 0x000fe200078e0003 */
        /* <DEDUP_REMOVED lines=91> */
[----:B------:R-:W-:Y:S01]  /*230b0*/  R2UR UR6, R8 ;  /* 0x00000000080672ca */ /* 0x000fe200000e0000 */
[----:B------:R-:W2:Y:S01]  /*230c0*/  LDL R12, [R1] ;  /* 0x00000000010c7983 */ /* 0x000ea20000100800 */
        /* <DEDUP_REMOVED lines=9> */
[----:B------:R-:W-:Y:S02]  /*23160*/  R2UR UR4, R4 ;  /* 0x00000000040472ca */ /* 0x000fe400000e0000 */
[----:B------:R-:W-:Y:S02]  /*23170*/  R2UR UR7, R9 ;  /* 0x00000000090772ca */ /* 0x000fe400000e0000 */
[----:B------:R-:W-:Y:S01]  /*23180*/  R2UR UR6, R8 ;  /* 0x00000000080672ca */ /* 0x000fe200000e0000 */
[----:B------:R0:W5:Y:S01]  /*23190*/  LDL R9, [R1+0xc] ;  /* 0x00000c0001097983 */ /* 0x0001620000100800 */
        /* <DEDUP_REMOVED lines=69> */
[----:B------:R-:W-:-:S03]  /*235f0*/  LOP3.LUT R2, R12, 0x1, RZ, 0xfc, !PT ;  /* 0x000000010c027812 */ /* 0x000fc600078efcff */
        /* <DEDUP_REMOVED lines=8> */
.L_x_3664:
[----:B------:R-:W-:Y:S05]  /*23680*/  BSYNC B0 ;  /* 0x0000000000007941 */ /* 0x000fea0003800000 */
.L_x_3663:
        /* <DEDUP_REMOVED lines=9> */
[----:B0-----:R-:W3:Y:S04]  /*23720*/  LDL.128 R8, [R1+0xe0] ;  /* 0x0000e00001087983 */ /* 0x001ee80000100c00 */
[----:B------:R-:W4:Y:S04]  /*23730*/  LDL.128 R4, [R1+0xd0] ;  /* 0x0000d00001047983 */ /* 0x000f280000100c00 */
[----:B--2---:R-:W2:Y:S04]  /*23740*/  LD.E R15, desc[UR36][R2.64] ;  /* 0x00000024020f7980 */ /* 0x004ea8000c101900 */
[----:B------:R-:W4:Y:S01]  /*23750*/  LDL.64 R2, [R1+0xf0] ;  /* 0x0000f00001027983 */ /* 0x000f220000100a00 */
[----:B---3--:R-:W-:Y:S01]  /*23760*/  ISETP.GE.AND P1, PT, R9, 0x1, PT ;  /* 0x000000010900780c */ /* 0x008fe20003f26270 */
[----:B------:R-:W-:Y:S01]  /*23770*/  BSSY B0, `(.L_x_3665) ;  /* 0x000007a000007945 */ /* 0x000fe20003800000 */
[-C--:B--2---:R-:W-:Y:S01]  /*23780*/  FMUL.FTZ R12, R26, R15.reuse ;  /* 0x0000000f1a0c7220 */ /* 0x084fe20000410000 */
[-C--:B------:R-:W-:Y:S01]  /*23790*/  FMUL.FTZ R26, R34, R15.reuse ;  /* 0x0000000f221a7220 */ /* 0x080fe20000410000 */
[----:B------:R-:W-:Y:S01]  /*237a0*/  SHF.R.S32.HI R34, RZ, 0x1f, R57 ;  /* 0x0000001fff227819 */ /* 0x000fe20000011439 */
[----:B------:R-:W-:-:S03]  /*237b0*/  FMUL.FTZ R74, R33, R15 ;  /* 0x0000000f214a7220 */ /* 0x000fc60000410000 */
[----:B------:R-:W-:Y:S01]  /*237c0*/  LEA.HI R33, R34, R57, RZ, 0x7 ;  /* 0x0000003922217211 */ /* 0x000fe200078f38ff */
[----:B------:R-:W-:-:S03]  /*237d0*/  FMUL.FTZ R72, R36, R15 ;  /* 0x0000000f24487220 */ /* 0x000fc60000410000 */
[----:B------:R-:W-:Y:S01]  /*237e0*/  LOP3.LUT R36, R33, 0xffffff80, RZ, 0xc0, !PT ;  /* 0xffffff8021247812 */ /* 0x000fe200078ec0ff */
[-C--:B------:R-:W-:Y:S01]  /*237f0*/  FMUL.FTZ R80, R28, R15.reuse ;  /* 0x0000000f1c507220 */ /* 0x080fe20000410000 */
[----:B------:R-:W-:-:S03]  /*23800*/  FMUL.FTZ R28, R35, R15 ;  /* 0x0000000f231c7220 */ /* 0x000fc60000410000 */
[----:B------:R-:W-:Y:S02]  /*23810*/  IMAD.IADD R35, R57, 0x1, -R36 ;  /* 0x0000000139237824 */ /* 0x000fe400078e0a24 */
[----:B------:R-:W-:Y:S01]  /*23820*/  FMUL.FTZ R70, R37, R15 ;  /* 0x0000000f25467220 */ /* 0x000fe20000410000 */
[----:B------:R-:W-:Y:S02]  /*23830*/  LEA.HI R34, R34, R57, RZ, 0x2 ;  /* 0x0000003922227211 */ /* 0x000fe400078f10ff */
[----:B------:R-:W-:Y:S01]  /*23840*/  SHF.R.S32.HI R36, RZ, 0x1f, R35 ;  /* 0x0000001fff247819 */ /* 0x000fe20000011423 */
[-C--:B------:R-:W-:Y:S01]  /*23850*/  FMUL.FTZ R78, R29, R15.reuse ;  /* 0x0000000f1d4e7220 */ /* 0x080fe20000410000 */
[----:B------:R-:W-:Y:S02]  /*23860*/  FMUL.FTZ R58, R30, R15 ;  /* 0x0000000f1e3a7220 */ /* 0x000fe40000410000 */
        /* <DEDUP_REMOVED lines=8> */
[----:B------:R-:W-:Y:S01]  /*238f0*/  LEA.HI R39, R39, R38, RZ, 0x3 ;  /* 0x0000002627277211 */ /* 0x000fe200078f18ff */
[-C--:B------:R-:W-:Y:S01]  /*23900*/  FMUL.FTZ R64, R41, R15.reuse ;  /* 0x0000000f29407220 */ /* 0x080fe20000410000 */
[----:B------:R-:W-:Y:S01]  /*23910*/  FMUL.FTZ R66, R40, R15 ;  /* 0x0000000f28427220 */ /* 0x000fe20000410000 */
[----:B------:R-:W-:Y:S02]  /*23920*/  LEA.HI R40, R57, R57, RZ, 0x1 ;  /* 0x0000003939287211 */ /* 0x000fe400078f08ff */
[----:B------:R-:W-:-:S02]  /*23930*/  LOP3.LUT R41, R39, 0xfffffff8, RZ, 0xc0, !PT ;  /* 0xfffffff827297812 */ /* 0x000fc400078ec0ff */
[----:B------:R-:W-:Y:S02]  /*23940*/  SHF.R.S32.HI R39, RZ, 0x5, R36 ;  /* 0x00000005ff277819 */ /* 0x000fe40000011424 */
[----:B------:R-:W-:Y:S01]  /*23950*/  LOP3.LUT R40, R40, 0x1ffffffe, RZ, 0xc0, !PT ;  /* 0x1ffffffe28287812 */ /* 0x000fe200078ec0ff */
[----:B------:R-:W-:Y:S01]  /*23960*/  IMAD.IADD R38, R38, 0x1, -R41 ;  /* 0x0000000126267824 */ /* 0x000fe200078e0a29 */
[----:B----4-:R-:W-:Y:S01]  /*23970*/  ISETP.NE.AND P0, PT, R2, 0x1, PT ;  /* 0x000000010200780c */ /* 0x010fe20003f05270 */
[----:B------:R-:W-:Y:S02]  /*23980*/  IMAD R39, R56, 0x4, R39 ;  /* 0x0000000438277824 */ /* 0x000fe400078e0227 */
[----:B------:R-:W-:Y:S02]  /*23990*/  IMAD.IADD R40, R57, 0x1, -R40 ;  /* 0x0000000139287824 */ /* 0x000fe400078e0a28 */
[----:B------:R-:W-:-:S04]  /*239a0*/  IMAD.U32 R39, R39, 0x10, R38 ;  /* 0x0000001027277824 */ /* 0x000fc800078e0026 */
[----:B------:R-:W-:-:S04]  /*239b0*/  IMAD R36, R40, 0x8, R39 ;  /* 0x0000000828247824 */ /* 0x000fc800078e0227 */
[----:B------:R-:W-:-:S04]  /*239c0*/  @P0 IMAD.HI.U32 R3, R36, R3, RZ ;  /* 0x0000000324030227 */ /* 0x000fc800078e00ff */
[-C--:B------:R-:W-:Y:S01]  /*239d0*/  FMUL.FTZ R60, R44, R15.reuse ;  /* 0x0000000f2c3c7220 */ /* 0x080fe20000410000 */
[----:B------:R-:W-:Y:S01]  /*239e0*/  @P0 SHF.R.U32.HI R36, RZ, R20, R3 ;  /* 0x00000014ff240219 */ /* 0x000fe20000011603 */
[----:B------:R-:W-:Y:S01]  /*239f0*/  IMAD.SHL.U32 R20, R0, 0x40, RZ ;  /* 0x0000004000147824 */ /* 0x000fe200078e00ff */
[----:B------:R-:W-:Y:S01]  /*23a00*/  LOP3.LUT R2, R37, 0x7ffffffc, RZ, 0xc0, !PT ;  /* 0x7ffffffc25027812 */ /* 0x000fe200078ec0ff */
[-C--:B------:R-:W-:Y:S02]  /*23a10*/  FMUL.FTZ R13, R24, R15.reuse ;  /* 0x0000000f180d7220 */ /* 0x080fe40000410000 */
[----:B------:R-:W0:Y:S01]  /*23a20*/  SHFL.IDX PT, R44, R36, RZ, 0x1c1f ;  /* 0x001c1fff242c7589 */ /* 0x000e2200000e0000 */
[-C--:B------:R-:W-:Y:S01]  /*23a30*/  FMUL.FTZ R24, R25, R15.reuse ;  /* 0x0000000f19187220 */ /* 0x080fe20000410000 */
[-C--:B------:R-:W-:Y:S01]  /*23a40*/  FMUL.FTZ R14, R27, R15.reuse ;  /* 0x0000000f1b0e7220 */ /* 0x080fe20000410000 */
[----:B------:R-:W-:Y:S01]  /*23a50*/  FMUL.FTZ R25, R31, R15 ;  /* 0x0000000f1f197220 */ /* 0x000fe20000410000 */
[----:B------:R-:W-:-:S02]  /*23a60*/  IMAD.IADD R35, R35, 0x1, -R2 ;  /* 0x0000000123237824 */ /* 0x000fc400078e0a02 */
[-C--:B------:R-:W-:Y:S01]  /*23a70*/  FMUL.FTZ R76, R32, R15.reuse ;  /* 0x0000000f204c7220 */ /* 0x080fe20000410000 */
        /* <DEDUP_REMOVED lines=18> */
[----:B------:R-:W2:Y:S08]  /*23ba0*/  MUFU.TANH R24, R24 ;  /* 0x0000001800187308 */ /* 0x000eb00000002400 */
        /* <DEDUP_REMOVED lines=27> */
[----:B------:R0:W0:Y:S08]  /*23d60*/  MUFU.TANH R48, R53 ;  /* 0x0000003500307308 */ /* 0x0000300000002400 */
[----:B------:R-:W1:Y:S08]  /*23d70*/  MUFU.TANH R39, R39 ;  /* 0x0000002700277308 */ /* 0x000e700000002400 */
[----:B------:R-:W1:Y:S01]  /*23d80*/  MUFU.TANH R38, R38 ;  /* 0x0000002600267308 */ /* 0x000e620000002400 */
[----:B------:R-:W-:-:S02]  /*23d90*/  IMAD.IADD R15, R2, 0x1, R7 ;  /* 0x00000001020f7824 */ /* 0x000fc400078e0207 */
[----:B------:R-:W-:Y:S02]  /*23da0*/  IMAD.IADD R37, R2, 0x1, R3 ;  /* 0x0000000102257824 */ /* 0x000fe400078e0203 */
        /* <DEDUP_REMOVED lines=14> */
.L_x_3668:
[----:B------:R-:W-:-:S13]  /*23e90*/  ISETP.NE.AND P0, PT, R9, 0x1, PT ;  /* 0x000000010900780c */ /* 0x000fda0003f05270 */
[----:B------:R-:W-:-:S05]  /*23ea0*/  @P0 IMAD.HI.U32 R6, R7, R10, RZ ;  /* 0x0000000a07060227 */ /* 0x000fca00078e00ff */
[----:B------:R-:W-:-:S07]  /*23eb0*/  @P0 SHF.R.U32.HI R7, RZ, R11, R6 ;  /* 0x0000000bff070219 */ /* 0x000fce0000011606 */
.L_x_3669:
[----:B------:R-:W-:Y:S05]  /*23ec0*/  BSYNC B1 ;  /* 0x0000000000017941 */ /* 0x000fea0003800000 */
.L_x_3667:
[----:B------:R-:W-:-:S04]  /*23ed0*/  IMAD R6, R7, R9, -R20 ;  /* 0x0000000907067224 */ /* 0x000fc800078e0a14 */
[----:B------:R-:W-:-:S05]  /*23ee0*/  IMAD R6, R35, -0x2, R6 ;  /* 0xfffffffe23067824 */ /* 0x000fca00078e0206 */
[----:B------:R-:W-:Y:S02]  /*23ef0*/  VIMNMX R3, R3, R6, !PT ;  /* 0x0000000603037248 */ /* 0x000fe40007fe0100 */
[----:B------:R-:W-:-:S07]  /*23f00*/  VIADDMNMX R2, R6, R9, R2, PT ;  /* 0x0000000906027246 */ /* 0x000fce0003800102 */
.L_x_3666:
[----:B------:R-:W-:Y:S05]  /*23f10*/  BSYNC B0 ;  /* 0x0000000000007941 */ /* 0x000fea0003800000 */
.L_x_3665:
        /* <DEDUP_REMOVED lines=70> */
[----:B-1----:R-:W-:Y:S02]  /*24380*/  FSEL R57, R13, -INF , !P6 ;  /* 0xff8000000d397808 */ /* 0x002fe40007000000 */
[----:B------:R-:W-:Y:S01]  /*24390*/  ISETP.GE.AND P6, PT, R8, 0x3a, PT ;  /* 0x0000003a0800780c */ /* 0x000fe20003fc6270 */
[----:B0-----:R-:W-:-:S03]  /*243a0*/  IMAD.IADD R8, R37, 0x1, R36 ;  /* 0x0000000125087824 */ /* 0x001fc600078e0224 */
        /* <DEDUP_REMOVED lines=17> */
.L_x_3673:
[----:B------:R-:W-:-:S13]  /*244c0*/  ISETP.NE.AND P6, PT, R9, 0x1, PT ;  /* 0x000000010900780c */ /* 0x000fda0003fc5270 */
[----:B------:R-:W-:-:S05]  /*244d0*/  @P6 IMAD.HI.U32 R10, R5, R10, RZ ;  /* 0x0000000a050a6227 */ /* 0x000fca00078e00ff */
[----:B------:R-:W-:-:S07]  /*244e0*/  @P6 SHF.R.U32.HI R5, RZ, R11, R10 ;  /* 0x0000000bff056219 */ /* 0x000fce000001160a */
.L_x_3674:
[----:B------:R-:W-:Y:S05]  /*244f0*/  BSYNC B1 ;  /* 0x0000000000017941 */ /* 0x000fea0003800000 */
.L_x_3672:
[----:B------:R-:W-:-:S04]  /*24500*/  IMAD R20, R5, R9, -R20 ;  /* 0x0000000905147224 */ /* 0x000fc800078e0a14 */
[----:B------:R-:W-:-:S05]  /*24510*/  IMAD R35, R35, -0x2, R20 ;  /* 0xfffffffe23237824 */ /* 0x000fca00078e0214 */
[----:B------:R-:W-:Y:S02]  /*24520*/  VIADDMNMX R2, R35, R9, R2, PT ;  /* 0x0000000923027246 */ /* 0x000fe40003800102 */
[----:B------:R-:W-:-:S07]  /*24530*/  VIMNMX R8, R8, R35, !PT ;  /* 0x0000002308087248 */ /* 0x000fce0007fe0100 */
.L_x_3671:
[----:B------:R-:W-:Y:S05]  /*24540*/  BSYNC B0 ;  /* 0x0000000000007941 */ /* 0x000fea0003800000 */
.L_x_3670:
[C---:B------:R-:W-:Y:S02]  /*24550*/  ISETP.GT.AND P0, PT, R8.reuse, 0x1, !P0 ;  /* 0x000000010800780c */ /* 0x040fe40004704270 */
[----:B------:R-:W-:Y:S02]  /*24560*/  ISETP.GT.AND P1, PT, R8, 0x8, !P1 ;  /* 0x000000080800780c */ /* 0x000fe40004f24270 */
[C---:B------:R-:W-:Y:S02]  /*24570*/  ISETP.LT.OR P0, PT, R2.reuse, 0x2, P0 ;  /* 0x000000020200780c */ /* 0x040fe40000701670 */
[----:B------:R-:W-:Y:S02]  /*24580*/  ISETP.LT.OR P1, PT, R2, 0x9, P1 ;  /* 0x000000090200780c */ /* 0x000fe40000f21670 */
[----:B------:R-:W-:Y:S02]  /*24590*/  FSEL R62, R14, -INF , !P0 ;  /* 0xff8000000e3e7808 */ /* 0x000fe40004000000 */
[----:B------:R-:W-:Y:S01]  /*245a0*/  ISETP.NE.AND P0, PT, R7, RZ, PT ;  /* 0x000000ff0700720c */ /* 0x000fe20003f05270 */
[----:B------:R-:W2:Y:S01]  /*245b0*/  LDL R14, [R1+0x200] ;  /* 0x00020000010e7983 */ /* 0x000ea20000100800 */
[----:B------:R-:W-:-:S02]  /*245c0*/  FSEL R58, R58, -INF , !P1 ;  /* 0xff8000003a3a7808 */ /* 0x000fc40004800000 */
[----:B------:R-:W-:Y:S02]  /*245d0*/  ISETP.GT.AND P0, PT, R8, 0x9, !P0 ;  /* 0x000000090800780c */ /* 0x000fe40004704270 */
[----:B------:R-:W-:Y:S02]  /*245e0*/  ISETP.NE.AND P1, PT, R24, RZ, PT ;  /* 0x000000ff1800720c */ /* 0x000fe40003f25270 */
[----:B------:R-:W-:Y:S02]  /*245f0*/  ISETP.LT.OR P0, PT, R2, 0xa, P0 ;  /* 0x0000000a0200780c */ /* 0x000fe40000701670 */
[----:B------:R-:W-:Y:S02]  /*24600*/  ISETP.NE.AND P6, PT, R46, RZ, PT ;  /* 0x000000ff2e00720c */ /* 0x000fe40003fc5270 */
[----:B------:R-:W-:Y:S02]  /*24610*/  FSEL R54, R25, -INF , !P0 ;  /* 0xff80000019367808 */ /* 0x000fe40004000000 */
[----:B------:R-:W-:-:S02]  /*24620*/  ISETP.GT.AND P0, PT, R8, 0x10, !P1 ;  /* 0x000000100800780c */ /* 0x000fc40004f04270 */
        /* <DEDUP_REMOVED lines=12> */
[----:B------:R-:W-:Y:S02]  /*246f0*/  ISETP.GT.AND P1, PT, R8, 0x28, !P1 ;  /* 0x000000280800780c */ /* 0x000fe40004f24270 */
[----:B------:R-:W-:Y:S02]  /*24700*/  ISETP.LT.OR P0, PT, R2, 0x1a, P0 ;  /* 0x0000001a0200780c */ /* 0x000fe40000701670 */
[----:B------:R-:W-:Y:S02]  /*24710*/  ISETP.NE.AND P6, PT, R13, RZ, PT ;  /* 0x000000ff0d00720c */ /* 0x000fe40003fc5270 */
[----:B------:R-:W-:-:S02]  /*24720*/  FSEL R46, R30, -INF , !P0 ;  /* 0xff8000001e2e7808 */ /* 0x000fc40004000000 */
[----:B------:R-:W-:-:S04]  /*24730*/  ISETP.NE.AND P0, PT, R55, RZ, PT ;  /* 0x000000ff3700720c */ /* 0x000fc80003f05270 */
[----:B------:R-:W-:-:S04]  /*24740*/  ISETP.GT.AND P0, PT, R8, 0x20, !P0 ;  /* 0x000000200800780c */ /* 0x000fc80004704270 */
[----:B------:R-:W-:-:S04]  /*24750*/  ISETP.LT.OR P0, PT, R2, 0x21, P0 ;  /* 0x000000210200780c */ /* 0x000fc80000701670 */
[----:B------:R-:W-:Y:S02]  /*24760*/  FSEL R44, R31, -INF , !P0 ;  /* 0xff8000001f2c7808 */ /* 0x000fe40004000000 */
[----:B------:R-:W-:Y:S02]  /*24770*/  ISETP.NE.AND P0, PT, R6, RZ, PT ;  /* 0x000000ff0600720c */ /* 0x000fe40003f05270 */
[----:B------:R-:W3:Y:S02]  /*24780*/  LDL.64 R6, [R1+0x1e0] ;  /* 0x0001e00001067983 */ /* 0x000ee40000100a00 */
[----:B------:R-:W-:-:S04]  /*24790*/  ISETP.GT.AND P0, PT, R8, RZ, !P0 ;  /* 0x000000ff0800720c */ /* 0x000fc80004704270 */
[----:B------:R-:W-:-:S04]  /*247a0*/  ISETP.LT.OR P0, PT, R2, 0x1, P0 ;  /* 0x000000010200780c */ /* 0x000fc80000701670 */
[----:B------:R-:W-:Y:S02]  /*247b0*/  FSEL R68, R12, -INF , !P0 ;  /* 0xff8000000c447808 */ /* 0x000fe40004000000 */
[----:B------:R-:W-:-:S04]  /*247c0*/  ISETP.NE.AND P0, PT, R59, RZ, PT ;  /* 0x000000ff3b00720c */ /* 0x000fc80003f05270 */
[----:B------:R-:W-:-:S04]  /*247d0*/  ISETP.GT.AND P0, PT, R8, 0x21, !P0 ;  /* 0x000000210800780c */ /* 0x000fc80004704270 */
[----:B------:R-:W-:Y:S02]  /*247e0*/  ISETP.LT.OR P0, PT, R2, 0x22, P0 ;  /* 0x000000220200780c */ /* 0x000fe40000701670 */
[----:B------:R-:W-:Y:S02]  /*247f0*/  ISETP.GT.AND P2, PT, R8, 0x29, !P2 ;  /* 0x000000290800780c */ /* 0x000fe40005744270 */
[----:B------:R-:W-:Y:S02]  /*24800*/  ISETP.LT.OR P1, PT, R2, 0x29, P1 ;  /* 0x000000290200780c */ /* 0x000fe40000f21670 */
[----:B------:R-:W-:Y:S02]  /*24810*/  FSEL R45, R27, -INF , !P0 ;  /* 0xff8000001b2d7808 */ /* 0x000fe40004000000 */
[C---:B------:R-:W-:Y:S02]  /*24820*/  ISETP.GT.AND P3, PT, R8.reuse, 0x30, !P3 ;  /* 0x000000300800780c */ /* 0x040fe40005f64270 */
[----:B------:R-:W-:-:S02]  /*24830*/  ISETP.GT.AND P4, PT, R8, 0x31, !P4 ;  /* 0x000000310800780c */ /* 0x000fc40006784270 */
[C---:B------:R-:W-:Y:S02]  /*24840*/  ISETP.GT.AND P5, PT, R8.reuse, 0x38, !P5 ;  /* 0x000000380800780c */ /* 0x040fe40006fa4270 */
[----:B------:R-:W-:Y:S02]  /*24850*/  ISETP.GT.AND P6, PT, R8, 0x39, !P6 ;  /* 0x000000390800780c */ /* 0x000fe400077c4270 */
[C---:B------:R-:W-:Y:S02]  /*24860*/  ISETP.LT.OR P2, PT, R2.reuse, 0x2a, P2 ;  /* 0x0000002a0200780c */ /* 0x040fe40001741670 */
[----:B------:R-:W-:Y:S02]  /*24870*/  FSEL R43, R43, -INF , !P1 ;  /* 0xff8000002b2b7808 */ /* 0x000fe40004800000 */
[----:B------:R-:W-:Y:S02]  /*24880*/  ISETP.LT.OR P3, PT, R2, 0x31, P3 ;  /* 0x000000310200780c */ /* 0x000fe40001f61670 */
[----:B------:R-:W-:-:S02]  /*24890*/  FSEL R42, R42, -INF , !P2 ;  /* 0xff8000002a2a7808 */ /* 0x000fc40005000000 */
[C---:B------:R-:W-:Y:S02]  /*248a0*/  ISETP.LT.OR P4, PT, R2.reuse, 0x32, P4 ;  /* 0x000000320200780c */ /* 0x040fe40002781670 */
[----:B------:R-:W-:Y:S02]  /*248b0*/  FSEL R41, R41, -INF , !P3 ;  /* 0xff80000029297808 */ /* 0x000fe40005800000 */
[----:B------:R-:W-:Y:S02]  /*248c0*/  ISETP.LT.OR P5, PT, R2, 0x39, P5 ;  /* 0x000000390200780c */ /* 0x000fe40002fa1670 */
[----:B------:R-:W-:Y:S02]  /*248d0*/  FSEL R40, R40, -INF , !P4 ;  /* 0xff80000028287808 */ /* 0x000fe40006000000 */
[----:B------:R-:W-:Y:S02]  /*248e0*/  ISETP.LT.OR P6, PT, R2, 0x3a, P6 ;  /* 0x0000003a0200780c */ /* 0x000fe400037c1670 */
[----:B------:R-:W-:-:S02]  /*248f0*/  FSEL R39, R39, -INF , !P5 ;  /* 0xff80000027277808 */ /* 0x000fc40006800000 */
[----:B------:R-:W-:Y:S02]  /*24900*/  FSEL R38, R38, -INF , !P6 ;  /* 0xff80000026267808 */ /* 0x000fe40007000000 */
[----:B---3--:R-:W-:-:S04]  /*24910*/  FMNMX.FTZ R3, R57, R6, !PT ;  /* 0x0000000639037209 */ /* 0x008fc80007810000 */
        /* <DEDUP_REMOVED lines=33> */
[----:B------:R-:W3:Y:S01]  /*24b30*/  LDL R20, [R1+0x1e4] ;  /* 0x0001e40001147983 */ /* 0x000ee20000100800 */
[----:B0-----:R-:W-:-:S03]  /*24b40*/  FMNMX.FTZ R8, R2, R5, !PT ;  /* 0x0000000502087209 */ /* 0x001fc60007810000 */
[----:B-1----:R-:W4:Y:S04]  /*24b50*/  LDL.64 R2, [R1+0xb8] ;  /* 0x0000b80001027983 */ /* 0x002f280000100a00 */
[----:B------:R-:W0:Y:S02]  /*24b60*/  SHFL.BFLY PT, R5, R8, 0x1, 0x1f ;  /* 0x0c201f0008057f89 */ /* 0x000e2400000e0000 */
[----:B0-----:R-:W-:Y:S02]  /*24b70*/  FMNMX.FTZ R10, R8, R5, !PT ;  /* 0x00000005080a7209 */ /* 0x001fe40007810000 */
[----:B------:R-:W5:Y:S04]  /*24b80*/  LDL.64 R4, [R1+0x1f0] ;  /* 0x0001f00001047983 */ /* 0x000f680000100a00 */
[----:B------:R-:W-:Y:S04]  /*24b90*/  STL [R1+0x1e0], R10 ;  /* 0x0001e00a01007387 */ /* 0x000fe80000100800 */
[----:B------:R-:W2:Y:S04]  /*24ba0*/  LDL R11, [R1+0x1e0] ;  /* 0x0001e000010b7983 */ /* 0x000ea80000100800 */
[----:B---3--:R-:W0:Y:S02]  /*24bb0*/  SHFL.BFLY PT, R9, R20, 0x2, 0x1f ;  /* 0x0c401f0014097f89 */ /* 0x008e2400000e0000 */
[----:B0-----:R-:W-:-:S05]  /*24bc0*/  FMNMX.FTZ R9, R9, R20, !PT ;  /* 0x0000001409097209 */ /* 0x001fca0007810000 */
[----:B------:R-:W0:Y:S01]  /*24bd0*/  SHFL.BFLY PT, R12, R9, 0x1, 0x1f ;  /* 0x0c201f00090c7f89 */ /* 0x000e2200000e0000 */
[----:B--2---:R-:W-:Y:S02]  /*24be0*/  FSETP.NEU.FTZ.AND P0, PT, R11, -INF , PT ;  /* 0xff8000000b00780b */ /* 0x004fe40003f1d000 */
        /* <DEDUP_REMOVED lines=27> */
.L_x_3676:
[----:B------:R-:W-:Y:S05]  /*24da0*/  BSYNC B0 ;  /* 0x0000000000007941 */ /* 0x000fea0003800000 */
.L_x_3675:
        /* <DEDUP_REMOVED lines=9> */
.L_x_3678:
[----:B------:R-:W-:Y:S05]  /*24e40*/  BSYNC B0 ;  /* 0x0000000000007941 */ /* 0x000fea0003800000 */
.L_x_3677:
[----:B------:R-:W0:Y:S04]  /*24e50*/  LDL R55, [R1+0x200] ;  /* 0x0002000001377983 */ /* 0x000e280000100800 */
[----:B------:R-:W0:Y:S04]  /*24e60*/  LDL.64 R8, [R1+0x1e0] ;  /* 0x0001e00001087983 */ /* 0x000e280000100a00 */
        /* <DEDUP_REMOVED lines=30> */
[C---:B0-----:R-:W-:Y:S01]  /*25050*/  FMUL.FTZ R4, R8.reuse, R55 ;  /* 0x0000003708047220 */ /* 0x041fe20000410000 */
[----:B------:R-:W-:-:S04]  /*25060*/  FSETP.NEU.FTZ.AND P0, PT, R8, -INF , PT ;  /* 0xff8000000800780b */ /* 0x000fc80003f1d000 */
[----:B------:R-:W-:Y:S02]  /*25070*/  FSEL R59, R4, RZ, P0 ;  /* 0x000000ff043b7208 */ /* 0x000fe40000000000 */
[----:B------:R-:W4:Y:S01]  /*25080*/  LDL.64 R4, [R1+0x238] ;  /* 0x0002380001047983 */ /* 0x000f220000100a00 */
[----:B------:R-:W-:Y:S02]  /*25090*/  FSETP.NEU.FTZ.AND P0, PT, R9, -INF , PT ;  /* 0xff8000000900780b */ /* 0x000fe40003f1d000 */
[-C--:B------:R-:W-:Y:S01]  /*250a0*/  FFMA.FTZ R174, R49, R55.reuse, -R59 ;  /* 0x0000003731ae7223 */ /* 0x080fe2000001083b */
[----:B------:R-:W-:-:S05]  /*250b0*/  FMUL.FTZ R49, R9, R55 ;  /* 0x0000003709317220 */ /* 0x000fca0000410000 */
[----:B------:R-:W-:Y:S01]  /*250c0*/  FSEL R49, R49, RZ, P0 ;  /* 0x000000ff31317208 */ /* 0x000fe20000000000 */
[----:B------:R-:W-:-:S04]  /*250d0*/  FFMA.FTZ R152, R57, R55, -R59 ;  /* 0x0000003739987223 */ /* 0x000fc8000001083b */
[-CC-:B------:R-:W-:Y:S01]  /*250e0*/  FFMA.FTZ R132, R68, R55.reuse, -R49.reuse ;  /* 0x0000003744847223 */ /* 0x180fe20000010831 */
[-C--:B------:R-:W-:Y:S01]  /*250f0*/  FFMA.FTZ R153, R62, R55.reuse, -R49 ;  /* 0x000000373e997223 */ /* 0x080fe20000010831 */
[-C--:B------:R-:W-:Y:S01]  /*25100*/  FFMA.FTZ R121, R82, R55.reuse, -R59 ;  /* 0x0000003752797223 */ /* 0x080fe2000001083b */
[----:B------:R-:W2:Y:S01]  /*25110*/  MUFU.EX2 R152, R152 ;  /* 0x0000009800987308 */ /* 0x000ea20000000800 */
        /* <DEDUP_REMOVED lines=14> */
[-CC-:B------:R-:W-:Y:S01]  /*25200*/  FFMA.FTZ R176, R66, R55.reuse, -R59.reuse ;  /* 0x0000003742b07223 */ /* 0x180fe2000001083b */
[----:B------:R-:W1:Y:S01]  /*25210*/  MUFU.EX2 R153, R153 ;  /* 0x0000009900997308 */ /* 0x000e620000000800 */
[-C--:B------:R-:W-:Y:S01]  /*25220*/  FFMA.FTZ R127, R64, R55.reuse, -R59 ;  /* 0x00000037407f7223 */ /* 0x080fe2000001083b */
[-CC-:B------:R-:W-:Y:S01]  /*25230*/  FFMA.FTZ R126, R45, R55.reuse, -R49.reuse ;  /* 0x000000372d7e7223 */ /* 0x180fe20000010831 */
[-C--:B------:R-:W-:Y:S01]  /*25240*/  FFMA.FTZ R173, R41, R55.reuse, -R49 ;  /* 0x0000003729ad7223 */ /* 0x080fe20000010831 */
[-C--:B------:R-:W-:Y:S01]  /*25250*/  FFMA.FTZ R125, R60, R55.reuse, -R59 ;  /* 0x000000373c7d7223 */ /* 0x080fe2000001083b */
[-CC-:B------:R-:W-:Y:S01]  /*25260*/  FFMA.FTZ R179, R43, R55.reuse, -R49.reuse ;  /* 0x000000372bb37223 */ /* 0x180fe20000010831 */
[-C--:B------:R-:W-:Y:S01]  /*25270*/  FFMA.FTZ R116, R42, R55.reuse, -R49 ;  /* 0x000000372a747223 */ /* 0x080fe20000010831 */
[-CC-:B------:R-:W-:Y:S01]  /*25280*/  FFMA.FTZ R178, R56, R55.reuse, -R59.reuse ;  /* 0x0000003738b27223 */ /* 0x180fe2000001083b */
[----:B------:R-:W1:Y:S01]  /*25290*/  MUFU.EX2 R121, R121 ;  /* 0x0000007900797308 */ /* 0x000e620000000800 */
[----:B--2---:R-:W-:Y:S01]  /*252a0*/  FADD.FTZ R6, R152, R6 ;  /* 0x0000000698067221 */ /* 0x004fe20000010000 */
[-CC-:B------:R-:W-:Y:S01]  /*252b0*/  FFMA.FTZ R190, R53, R55.reuse, -R59.reuse ;  /* 0x0000003735be7223 */ /* 0x180fe2000001083b */
[-C--:B------:R-:W-:Y:S01]  /*252c0*/  FFMA.FTZ R172, R51, R55.reuse, -R59 ;  /* 0x0000003733ac7223 */ /* 0x080fe2000001083b */
[-C--:B------:R-:W-:Y:S01]  /*252d0*/  FFMA.FTZ R175, R39, R55.reuse, -R49 ;  /* 0x0000003727af7223 */ /* 0x080fe20000010831 */
[----:B------:R-:W-:Y:S01]  /*252e0*/  FFMA.FTZ R9, R48, R55, -R59 ;  /* 0x0000003730097223 */ /* 0x000fe2000001083b */
[C---:B---3--:R-:W-:Y:S01]  /*252f0*/  FMUL.FTZ R35, R135.reuse, R35 ;  /* 0x0000002387237220 */ /* 0x048fe20000410000 */
[C---:B------:R-:W-:Y:S01]  /*25300*/  FMUL.FTZ R34, R135.reuse, R34 ;  /* 0x0000002287227220 */ /* 0x040fe20000410000 */
[----:B------:R-:W2:Y:S01]  /*25310*/  MUFU.EX2 R155, R155 ;  /* 0x0000009b009b7308 */ /* 0x000ea20000000800 */
[C---:B----4-:R-:W-:Y:S01]  /*25320*/  FMUL.FTZ R37, R134.reuse, R37 ;  /* 0x0000002586257220 */ /* 0x050fe20000410000 */
[----:B------:R-:W-:Y:S01]  /*25330*/  FMUL.FTZ R36, R134, R36 ;  /* 0x0000002486247220 */ /* 0x000fe20000410000 */
[C---:B------:R-:W-:Y:S01]  /*25340*/  FMUL.FTZ R33, R135.reuse, R33 ;  /* 0x0000002187217220 */ /* 0x040fe20000410000 */
[C---:B------:R-:W-:Y:S01]  /*25350*/  FMUL.FTZ R32, R135.reuse, R32 ;  /* 0x0000002087207220 */ /* 0x040fe20000410000 */
[C---:B------:R-:W-:Y:S01]  /*25360*/  FMUL.FTZ R31, R135.reuse, R31 ;  /* 0x0000001f871f7220 */ /* 0x040fe20000410000 */
[C---:B------:R-:W-:Y:S01]  /*25370*/  FMUL.FTZ R30, R135.reuse, R30 ;  /* 0x0000001e871e7220 */ /* 0x040fe20000410000 */
[C---:B------:R-:W-:Y:S01]  /*25380*/  FMUL.FTZ R27, R135.reuse, R27 ;  /* 0x0000001b871b7220 */ /* 0x040fe20000410000 */
[----:B------:R-:W3:Y:S01]  /*25390*/  MUFU.EX2 R120, R120 ;  /* 0x0000007800787308 */ /* 0x000ee20000000800 */
        /* <DEDUP_REMOVED lines=16> */
[----:B-1----:R-:W-:Y:S01]  /*254a0*/  FADD.FTZ R8, R153, R8 ;  /* 0x0000000899087221 */ /* 0x002fe20000010000 */
[----:B------:R-:W-:Y:S01]  /*254b0*/  FADD.FTZ R7, R121, R6 ;  /* 0x0000000679077221 */ /* 0x000fe20000010000 */
[C---:B------:R-:W-:Y:S01]  /*254c0*/  FMUL.FTZ R85, R134.reuse, R85 ;  /* 0x0000005586557220 */ /* 0x040fe20000410000 */
[C---:B------:R-:W-:Y:S01]  /*254d0*/  FMUL.FTZ R84, R134.reuse, R84 ;  /* 0x0000005486547220 */ /* 0x040fe20000410000 */
[C---:B------:R-:W-:Y:S01]  /*254e0*/  FMUL.FTZ R87, R134.reuse, R87 ;  /* 0x0000005786577220 */ /* 0x040fe20000410000 */
[----:B------:R-:W-:Y:S01]  /*254f0*/  FMUL.FTZ R86, R134, R86 ;  /* 0x0000005686567220 */ /* 0x000fe20000410000 */
[----:B------:R-:W4:Y:S01]  /*25500*/  LDL.64 R82, [R1+0x350] ;  /* 0x0003500001527983 */ /* 0x000f220000100a00 */
[----:B------:R-:W1:Y:S03]  /*25510*/  MUFU.EX2 R169, R169 ;  /* 0x000000a900a97308 */ /* 0x000e660000000800 */
[----:B------:R-:W4:Y:S04]  /*25520*/  LDL.64 R80, [R1+0x360] ;  /* 0x0003600001507983 */ /* 0x000f280000100a00 */
[----:B------:R-:W4:Y:S01]  /*25530*/  LDL.64 R78, [R1+0x370] ;  /* 0x00037000014e7983 */ /* 0x000f220000100a00 */
[----:B------:R-:W1:Y:S01]  /*25540*/  MUFU.EX2 R117, R117 ;  /* 0x0000007500757308 */ /* 0x000e620000000800 */
[----:B--2---:R-:W-:Y:S01]  /*25550*/  FADD.FTZ R8, R155, R8 ;  /* 0x000000089b087221 */ /* 0x004fe20000010000 */
[----:B---3--:R-:W-:Y:S01]  /*25560*/  FADD.FTZ R7, R120, R7 ;  /* 0x0000000778077221 */ /* 0x008fe20000010000 */
[----:B------:R-:W2:Y:S04]  /*25570*/  LDL.64 R76, [R1+0x380] ;  /* 0x00038000014c7983 */ /* 0x000ea80000100a00 */
[----:B------:R-:W3:Y:S01]  /*25580*/  LDL.64 R74, [R1+0x3a0] ;  /* 0x0003a000014a7983 */ /* 0x000ee20000100a00 */
[----:B------:R-:W1:Y:S03]  /*25590*/  MUFU.EX2 R130, R130 ;  /* 0x0000008200827308 */ /* 0x000e660000000800 */
[----:B------:R-:W3:Y:S04]  /*255a0*/  LDL.64 R68, [R1+0x3d0] ;  /* 0x0003d00001447983 */ /* 0x000ee80000100a00 */
[----:B------:R-:W3:Y:S01]  /*255b0*/  LDL.64 R62, [R1+0x248] ;  /* 0x00024800013e7983 */ /* 0x000ee20000100a00 */
[----:B------:R-:W1:Y:S01]  /*255c0*/  MUFU.EX2 R168, R168 ;  /* 0x000000a800a87308 */ /* 0x000e620000000800 */
[----:B0-----:R-:W-:Y:S01]  /*255d0*/  FADD.FTZ R8, R131, R8 ;  /* 0x0000000883087221 */ /* 0x001fe20000010000 */
[----:B----4-:R-:W-:Y:S01]  /*255e0*/  FADD.FTZ R6, R154, R7 ;  /* 0x000000079a067221 */ /* 0x010fe20000010000 */
[----:B------:R-:W4:Y:S04]  /*255f0*/  LDL.64 R66, [R1+0x390] ;  /* 0x0003900001427983 */ /* 0x000f280000100a00 */
[----:B------:R-:W3:Y:S01]  /*25600*/  LDL.64 R72, [R1+0x3b0] ;  /* 0x0003b00001487983 */ /* 0x000ee20000100a00 */
[----:B------:R-:W0:Y:S08]  /*25610*/  MUFU.EX2 R171, R171 ;  /* 0x000000ab00ab7308 */ /* 0x000e300000000800 */
[----:B------:R-:W0:Y:S01]  /*25620*/  MUFU.EX2 R129, R129 ;  /* 0x0000008100817308 */ /* 0x000e220000000800 */
[----:B-1----:R-:W-:Y:S01]  /*25630*/  FADD.FTZ R41, R169, R8 ;  /* 0x00000008a9297221 */ /* 0x002fe20000010000 */
[----:B------:R-:W-:Y:S01]  /*25640*/  FADD.FTZ R7, R117, R6 ;  /* 0x0000000675077221 */ /* 0x000fe20000010000 */
[----:B------:R-:W3:Y:S04]  /*25650*/  LDL.64 R70, [R1+0x3c0] ;  /* 0x0003c00001467983 */ /* 0x000ee80000100a00 */
[----:B------:R-:W3:Y:S01]  /*25660*/  LDL.64 R46, [R1+0x278] ;  /* 0x00027800012e7983 */ /* 0x000ee20000100a00 */
[----:B------:R-:W1:Y:S08]  /*25670*/  MUFU.EX2 R128, R128 ;  /* 0x0000008000807308 */ /* 0x000e700000000800 */
[----:B------:R-:W1:Y:S01]  /*25680*/  MUFU.EX2 R170, R170 ;  /* 0x000000aa00aa7308 */ /* 0x000e620000000800 */
[----:B------:R-:W-:Y:S01]  /*25690*/  FADD.FTZ R42, R130, R41 ;  /* 0x00000029822a7221 */ /* 0x000fe20000010000 */
[----:B------:R-:W-:Y:S01]  /*256a0*/  FADD.FTZ R6, R168, R7 ;  /* 0x00000007a8067221 */ /* 0x000fe20000010000 */
[----:B------:R-:W3:Y:S04]  /*256b0*/  LDL.64 R56, [R1+0x3e0] ;  /* 0x0003e00001387983 */ /* 0x000ee80000100a00 */
[----:B------:R-:W3:Y:S01]  /*256c0*/  LDL.64 R64, [R1+0x3f0] ;  /* 0x0003f00001407983 */ /* 0x000ee20000100a00 */
[----:B------:R-:W1:Y:S08]  /*256d0*/  MUFU.EX2 R177, R177 ;  /* 0x000000b100b17308 */ /* 0x000e700000000800 */
[----:B------:R-:W1:Y:S01]  /*256e0*/  MUFU.EX2 R176, R176 ;  /* 0x000000b000b07308 */ /* 0x000e620000000800 */
[----:B0-----:R-:W-:Y:S01]  /*256f0*/  FADD.FTZ R41, R171, R42 ;  /* 0x0000002aab297221 */ /* 0x001fe20000010000 */
[----:B------:R-:W-:Y:S01]  /*25700*/  FADD.FTZ R7, R129, R6 ;  /* 0x0000000681077221 */ /* 0x000fe20000010000 */
[----:B------:R-:W3:Y:S04]  /*25710*/  LDL.64 R60, [R1+0x258] ;  /* 0x00025800013c7983 */ /* 0x000ee80000100a00 */
[----:B------:R-:W3:Y:S01]  /*25720*/  LDL.64 R44, [R1+0x2d8] ;  /* 0x0002d800012c7983 */ /* 0x000ee20000100a00 */
[----:B------:R-:W-:Y:S08]  /*25730*/  MUFU.EX2 R127, R127 ;  /* 0x0000007f007f7308 */ /* 0x000ff00000000800 */
[----:B------:R-:W0:Y:S01]  /*25740*/  MUFU.EX2 R126, R126 ;  /* 0x0000007e007e7308 */ /* 0x000e220000000800 */
[----:B-1----:R-:W-:Y:S01]  /*25750*/  FADD.FTZ R6, R128, R41 ;  /* 0x0000002980067221 */ /* 0x002fe20000010000 */
[----:B------:R-:W-:-:S06]  /*25760*/  FADD.FTZ R7, R170, R7 ;  /* 0x00000007aa077221 */ /* 0x000fcc0000010000 */
[----:B------:R-:W-:Y:S01]  /*25770*/  MUFU.EX2 R125, R125 ;  /* 0x0000007d007d7308 */ /* 0x000fe20000000800 */
[----:B------:R-:W-:-:S07]  /*25780*/  FFMA.FTZ R8, R40, R55, -R49 ;  /* 0x0000003728087223 */ /* 0x000fce0000010831 */
[----:B------:R-:W1:Y:S01]  /*25790*/  MUFU.EX2 R179, R179 ;  /* 0x000000b300b37308 */ /* 0x000e620000000800 */
[----:B------:R-:W-:Y:S01]  /*257a0*/  FADD.FTZ R39, R177, R6 ;  /* 0x00000006b1277221 */ /* 0x000fe20000010000 */
[----:B------:R-:W-:Y:S01]  /*257b0*/  FADD.FTZ R6, R176, R7 ;  /* 0x00000007b0067221 */ /* 0x000fe20000010000 */
[----:B------:R-:W3:Y:S05]  /*257c0*/  LDL.64 R52, [R1+0x298] ;  /* 0x0002980001347983 */ /* 0x000eea0000100a00 */
        /* <DEDUP_REMOVED lines=9> */
[----:B------:R-:W3:Y:S04]  /*25860*/  LDL.64 R58, [R1+0x268] ;  /* 0x00026800013a7983 */ /* 0x000ee80000100a00 */
[----:B------:R-:W3:Y:S01]  /*25870*/  LDL.64 R50, [R1+0x2a8] ;  /* 0x0002a80001327983 */ /* 0x000ee20000100a00 */
[----:B------:R-:W-:Y:S03]  /*25880*/  MUFU.EX2 R172, R172 ;  /* 0x000000ac00ac7308 */ /* 0x000fe60000000800 */
[----:B------:R-:W3:Y:S05]  /*25890*/  LDL.64 R42, [R1+0x2e8] ;  /* 0x0002e800012a7983 */ /* 0x000eea0000100a00 */
[----:B------:R-:W1:Y:S01]  /*258a0*/  MUFU.EX2 R8, R8 ;  /* 0x0000000800087308 */ /* 0x000e620000000800 */
[----:B------:R-:W-:Y:S01]  /*258b0*/  FADD.FTZ R6, R116, R41 ;  /* 0x0000002974067221 */ /* 0x000fe20000010000 */
[----:B------:R-:W-:Y:S01]  /*258c0*/  FADD.FTZ R39, R178, R39 ;  /* 0x00000027b2277221 */ /* 0x000fe20000010000 */
[----:B------:R-:W3:Y:S04]  /*258d0*/  LDL.64 R54, [R1+0x288] ;  /* 0x0002880001367983 */ /* 0x000ee80000100a00 */
[----:B------:R-:W3:Y:S01]  /*258e0*/  LDL.64 R48, [R1+0x2b8] ;  /* 0x0002b80001307983 */ /* 0x000ee20000100a00 */
[----:B------:R-:W-:Y:S08]  /*258f0*/  MUFU.EX2 R174, R174 ;  /* 0x000000ae00ae7308 */ /* 0x000ff00000000800 */
[----:B------:R-:W1:Y:S01]  /*25900*/  MUFU.EX2 R175, R175 ;  /* 0x000000af00af7308 */ /* 0x000e620000000800 */
[----:B0-----:R-:W-:Y:S01]  /*25910*/  FADD.FTZ R41, R173, R6 ;  /* 0x00000006ad297221 */ /* 0x001fe20000010000 */
[----:B------:R-:W-:-:S06]  /*25920*/  FADD.FTZ R39, R190, R39 ;  /* 0x00000027be277221 */ /* 0x000fcc0000010000 */
[----:B------:R-:W0:Y:S08]  /*25930*/  MUFU.EX2 R9, R9 ;  /* 0x0000000900097308 */ /* 0x000e300000000800 */
[----:B------:R-:W0:Y:S01]  /*25940*/  MUFU.EX2 R7, R7 ;  /* 0x0000000700077308 */ /* 0x000e220000000800 */
[----:B-1----:R-:W-:Y:S01]  /*25950*/  FADD.FTZ R6, R8, R41 ;  /* 0x0000002908067221 */ /* 0x002fe20000010000 */
[----:B------:R-:W-:Y:S01]  /*25960*/  FADD.FTZ R39, R172, R39 ;  /* 0x00000027ac277221 */ /* 0x000fe20000010000 */
[----:B------:R-:W3:Y:S02]  /*25970*/  LDL.64 R40, [R1+0x2f8] ;  /* 0x0002f80001287983 */ /* 0x000ee40000100a00 */
[----:B------:R-:W-:Y:S01]  /*25980*/  FADD.FTZ R6, R175, R6 ;  /* 0x00000006af067221 */ /* 0x000fe20000010000 */
[----:B------:R-:W-:-:S04]  /*25990*/  FADD.FTZ R38, R174, R39 ;  /* 0x00000027ae267221 */ /* 0x000fc80000010000 */
[----:B0-----:R-:W-:Y:S01]  /*259a0*/  FADD.FTZ R38, R9, R38 ;  /* 0x0000002609267221 */ /* 0x001fe20000010000 */
[----:B------:R-:W-:-:S05]  /*259b0*/  FADD.FTZ R39, R7, R6 ;  /* 0x0000000607277221 */ /* 0x000fca0000010000 */
[----:B------:R0:W-:Y:S01]  /*259c0*/  STL.64 [R1+0x1f0], R38 ;  /* 0x0001f02601007387 */ /* 0x0001e20000100a00 */
[----:B------:R-:W-:Y:S06]  /*259d0*/  BAR.SYNC.DEFER_BLOCKING 0xf, 0x100 ;  /* 0x03c4000000007b1d */ /* 0x000fec0000010000 */
[----:B0-----:R-:W3:Y:S01]  /*259e0*/  LDL.64 R38, [R1+0x308] ;  /* 0x0003080001267983 */ /* 0x001ee20000100a00 */
[C---:B------:R-:W-:Y:S01]  /*259f0*/  FMUL.FTZ R5, R134.reuse, R5 ;  /* 0x0000000586057220 */ /* 0x040fe20000410000 */
[C---:B------:R-:W-:Y:S02]  /*25a00*/  FMUL.FTZ R4, R134.reuse, R4 ;  /* 0x0000000486047220 */ /* 0x040fe40000410000 */
[----:B------:R-:W3:Y:S04]  /*25a10*/  LD.E.64 R96, desc[UR36][R2.64+0x8] ;  /* 0x0000082402607980 */ /* 0x000ee8000c101b00 */
[----:B------:R-:W3:Y:S04]  /*25a20*/  LD.E.64 R2, desc[UR36][R2.64] ;  /* 0x0000002402027980 */ /* 0x000ee8000c101b00 */
        /* <DEDUP_REMOVED lines=13> */
[----:B0-----:R-:W3:Y:S04]  /*25b00*/  LDL.64 R36, [R1+0x2c8] ;  /* 0x0002c80001247983 */ /* 0x001ee80000100a00 */
[----:B-1----:R-:W3:Y:S04]  /*25b10*/  LDL.64 R26, [R1+0x318] ;  /* 0x00031800011a7983 */ /* 0x002ee80000100a00 */
[----:B------:R-:W3:Y:S04]  /*25b20*/  LDL.64 R34, [R1+0x328] ;  /* 0x0003280001227983 */ /* 0x000ee80000100a00 */
[----:B------:R-:W3:Y:S04]  /*25b30*/  LDL.64 R32, [R1+0x338] ;  /* 0x0003380001207983 */ /* 0x000ee80000100a00 */
[----:B------:R-:W3:Y:S04]  /*25b40*/  LDL.64 R30, [R1+0x348] ;  /* 0x00034800011e7983 */ /* 0x000ee80000100a00 */
[----:B------:R-:W3:Y:S04]  /*25b50*/  LDL.64 R28, [R1+0x358] ;  /* 0x00035800011c7983 */ /* 0x000ee80000100a00 */
[----:B------:R-:W3:Y:S04]  /*25b60*/  LDL.64 R10, [R1+0x368] ;  /* 0x00036800010a7983 */ /* 0x000ee80000100a00 */
[----:B------:R-:W3:Y:S04]  /*25b70*/  LDL.64 R24, [R1+0x378] ;  /* 0x0003780001187983 */ /* 0x000ee80000100a00 */
[----:B------:R-:W3:Y:S04]  /*25b80*/  LDL.64 R20, [R1+0x388] ;  /* 0x0003880001147983 */ /* 0x000ee80000100a00 */
[----:B--2---:R-:W2:Y:S04]  /*25b90*/  LDL.64 R14, [R1+0x398] ;  /* 0x00039800010e7983 */ /* 0x004ea80000100a00 */
[----:B------:R-:W2:Y:S04]  /*25ba0*/  LDL.64 R12, [R1+0x3a8] ;  /* 0x0003a800010c7983 */ /* 0x000ea80000100a00 */
[----:B------:R-:W2:Y:S04]  /*25bb0*/  LDL.64 R84, [R1+0x3b8] ;  /* 0x0003b80001547983 */ /* 0x000ea80000100a00 */
[----:B------:R-:W2:Y:S04]  /*25bc0*/  LDL.64 R86, [R1+0x3c8] ;  /* 0x0003c80001567983 */ /* 0x000ea80000100a00 */
[----:B------:R0:W-:Y:S04]  /*25bd0*/  STL.64 [R1+0x238], R4 ;  /* 0x0002380401007387 */ /* 0x0001e80000100a00 */
        /* <DEDUP_REMOVED lines=889> */
.L_x_3680:
[----:B------:R-:W-:Y:S05]  /*29370*/  BSYNC B0 ;  /* 0x0000000000007941 */ /* 0x000fea0003800000 */
.L_x_3679:
        /* <DEDUP_REMOVED lines=9> */
.L_x_3648:
[----:B------:R-:W2:Y:S01]  /*29410*/  LDL R5, [R1+0x1f0] ;  /* 0x0001f00001057983 */ /* 0x000ea20000100800 */
[----:B------:R-:W-:Y:S05]  /*29420*/  WARPSYNC.ALL ;  /* 0x0000000000007948 */ /* 0x000fea0003800000 */
[----:B------:R-:W3:Y:S01]  /*29430*/  LDL R10, [R1+0x1f4] ;  /* 0x0001f400010a7983 */ /* 0x000ee20000100800 */
[----:B------:R-:W-:Y:S08]  /*29440*/  BAR.ARV 0x8, 0x100 ;  /* 0x0204000000007b1d */ /* 0x000ff00000002000 */
[----:B------:R-:W-:Y:S06]  /*29450*/  BAR.SYNC.DEFER_BLOCKING 0xf, 0x100 ;  /* 0x03c4000000007b1d */ /* 0x000fec0000010000 */
[----:B--2---:R-:W2:Y:S02]  /*29460*/  SHFL.BFLY PT, R0, R5, 0x2, 0x1f ;  /* 0x0c401f0005007f89 */ /* 0x004ea400000e0000 */
[----:B--2---:R-:W-:-:S05]  /*29470*/  FADD.FTZ R0, R5, R0 ;  /* 0x0000000005007221 */ /* 0x004fca0000010000 */
[----:B------:R-:W2:Y:S02]  /*29480*/  SHFL.BFLY PT, R3, R0, 0x1, 0x1f ;  /* 0x0c201f0000037f89 */ /* 0x000ea400000e0000 */
[----:B--2---:R-:W-:-:S05]  /*29490*/  FADD.FTZ R2, R0, R3 ;  /* 0x0000000300027221 */ /* 0x004fca0000010000 */
[----:B------:R-:W-:Y:S04]  /*294a0*/  STL [R1+0x1f0], R2 ;  /* 0x0001f00201007387 */ /* 0x000fe80000100800 */
[----:B------:R-:W2:Y:S04]  /*294b0*/  LDL R13, [R1+0x1f0] ;  /* 0x0001f000010d7983 */ /* 0x000ea80000100800 */
[----:B---3--:R-:W0:Y:S02]  /*294c0*/  SHFL.BFLY PT, R3, R10, 0x2, 0x1f ;  /* 0x0c401f000a037f89 */ /* 0x008e2400000e0000 */
[----:B01----:R-:W-:-:S05]  /*294d0*/  FADD.FTZ R4, R3, R10 ;  /* 0x0000000a03047221 */ /* 0x003fca0000010000 */
[----:B------:R-:W0:Y:S02]  /*294e0*/  SHFL.BFLY PT, R3, R4, 0x1, 0x1f ;  /* 0x0c201f0004037f89 */ /* 0x000e2400000e0000 */
[----:B0-----:R-:W-:Y:S02]  /*294f0*/  FADD.FTZ R6, R4, R3 ;  /* 0x0000000304067221 */ /* 0x001fe40000010000 */
[----:B------:R-:W3:Y:S03]  /*29500*/  LDL.64 R2, [R1+0xb8] ;  /* 0x0000b80001027983 */ /* 0x000ee60000100a00 */
[----:B------:R-:W-:-:S13]  /*29510*/  FSETP.NE.FTZ.AND P2, PT, R6, RZ, PT ;  /* 0x000000ff0600720b */ /* 0x000fda0003f55000 */
[----:B------:R-:W4:Y:S04]  /*29520*/  @P2 LDL R9, [R1+0x200] ;  /* 0x0002000001092983 */ /* 0x000f280000100800 */
[----:B------:R-:W5:Y:S01]  /*29530*/  @P2 LDL R12, [R1+0x1e4] ;  /* 0x0001e400010c2983 */ /* 0x000f620000100800 */
[----:B--2---:R-:W-:-:S13]  /*29540*/  FSETP.NE.FTZ.AND P1, PT, R13, RZ, PT ;  /* 0x000000ff0d00720b */ /* 0x004fda0003f35000 */
[----:B------:R-:W2:Y:S04]  /*29550*/  @P1 LDL R5, [R1+0x200] ;  /* 0x0002000001051983 */ /* 0x000ea80000100800 */
[----:B------:R-:W3:Y:S01]  /*29560*/  @P1 LDL R8, [R1+0x1e0] ;  /* 0x0001e00001081983 */ /* 0x000ee20000100800 */
[----:B------:R-:W0:Y:S08]  /*29570*/  @P2 MUFU.LG2 R11, R6 ;  /* 0x00000006000b2308 */ /* 0x000e300000000c00 */
[----:B------:R-:W1:Y:S01]  /*29580*/  @P1 MUFU.LG2 R7, R13 ;  /* 0x0000000d00071308 */ /* 0x000e620000000c00 */
[----:B------:R-:W-:-:S02]  /*29590*/  IMAD.MOV.U32 R0, RZ, RZ, -0x800000 ;  /* 0xff800000ff007424 */ /* 0x000fc400078e00ff */
[----:B------:R-:W-:Y:S02]  /*295a0*/  IMAD.MOV.U32 R10, RZ, RZ, -0x800000 ;  /* 0xff800000ff0a7424 */ /* 0x000fe400078e00ff */
[----:B0-----:R-:W-:Y:S01]  /*295b0*/  @P2 FMUL.FTZ R14, R11, 0.69314718246459960938 ;  /* 0x3f3172180b0e2820 */ /* 0x001fe20000410000 */
[----:B-1----:R-:W-:Y:S01]  /*295c0*/  @P1 FMUL.FTZ R4, R7, 0.69314718246459960938 ;  /* 0x3f31721807041820 */ /* 0x002fe20000410000 */
[----:B------:R-:W-:Y:S04]  /*295d0*/  STL [R1+0x1f4], R6 ;  /* 0x0001f40601007387 */ /* 0x000fe80000100800 */
[----:B------:R-:W3:Y:S01]  /*295e0*/  LDL R7, [R1+0x1c8] ;  /* 0x0001c80001077983 */ /* 0x000ee20000100800 */
[----:B----4-:R-:W-:-:S04]  /*295f0*/  @P2 FMUL.FTZ R9, R9, 0.69314718246459960938 ;  /* 0x3f31721809092820 */ /* 0x010fc80000410000 */
[----:B-----5:R-:W-:-:S05]  /*29600*/  @P2 FFMA.FTZ R10, R9, R12, R14 ;  /* 0x0000000c090a2223 */ /* 0x020fca000001000e */
[----:B------:R-:W-:Y:S01]  /*29610*/  STL [R1+0x1f4], R10 ;  /* 0x0001f40a01007387 */ /* 0x000fe20000100800 */
[----:B--2---:R-:W-:-:S04]  /*29620*/  @P1 FMUL.FTZ R5, R5, 0.69314718246459960938 ;  /* 0x3f31721805051820 */ /* 0x004fc80000410000 */
[----:B---3--:R-:W-:-:S05]  /*29630*/  @P1 FFMA.FTZ R0, R5, R8, R4 ;  /* 0x0000000805001223 */ /* 0x008fca0000010004 */
[----:B------:R0:W-:Y:S04]  /*29640*/  STL [R1+0x1f0], R0 ;  /* 0x0001f00001007387 */ /* 0x0001e80000100800 */
[----:B------:R-:W2:Y:S02]  /*29650*/  LD.E R4, desc[UR36][R2.64+0x4] ;  /* 0x0000042402047980 */ /* 0x000ea4000c101900 */
[----:B--2---:R-:W-:-:S13]  /*29660*/  ISETP.NE.AND P0, PT, R4, RZ, PT ;  /* 0x000000ff0400720c */ /* 0x004fda0003f05270 */
[----:B------:R-:W2:Y:S04]  /*29670*/  @!P0 LDL.64 R4, [R1+0xc0] ;  /* 0x0000c00001048983 */ /* 0x000ea80000100a00 */
[----:B------:R-:W3:Y:S01]  /*29680*/  @!P0 LD.E R8, desc[UR36][R2.64] ;  /* 0x0000002402088980 */ /* 0x000ee2000c101900 */
[----:B------:R-:W-:-:S06]  /*29690*/  IMAD.MOV.U32 R102, RZ, RZ, RZ ;  /* 0x000000ffff667224 */ /* 0x000fcc00078e00ff */
[----:B------:R-:W1:Y:S01]  /*296a0*/  @P1 MUFU.RCP R102, R13 ;  /* 0x0000000d00661308 */ /* 0x000e620000001000 */
[----:B--2---:R-:W2:Y:S01]  /*296b0*/  @!P0 LD.E.64 R4, desc[UR36][R4.64] ;  /* 0x0000002404048980 */ /* 0x004ea2000c101b00 */
[----:B---3--:R-:W-:-:S04]  /*296c0*/  @!P0 IMAD R9, R7, 0x40, R8 ;  /* 0x0000004007098824 */ /* 0x008fc800078e0208 */
[----:B--2---:R-:W-:-:S05]  /*296d0*/  @!P0 IMAD.WIDE R4, R9, 0x4, R4 ;  /* 0x0000000409048825 */ /* 0x004fca00078e0204 */
[----:B-1----:R1:W-:Y:S04]  /*296e0*/  @!P0 ST.E desc[UR36][R4.64], R102 ;  /* 0x0000006604008985 */ /* 0x0023e8000c101924 */
[----:B------:R-:W0:Y:S04]  /*296f0*/  @!P0 LDL.64 R2, [R1+0xb8] ;  /* 0x0000b80001028983 */ /* 0x000e280000100a00 */
[----:B0-----:R-:W2:Y:S02]  /*29700*/  @!P0 LD.E R0, desc[UR36][R2.64+0x4] ;  /* 0x0000042402008980 */ /* 0x001ea4000c101900 */
[----:B--2---:R-:W-:-:S13]  /*29710*/  @!P0 ISETP.NE.AND P0, PT, R0, RZ, PT ;  /* 0x000000ff0000820c */ /* 0x004fda0003f05270 */
[----:B-1----:R-:W2:Y:S04]  /*29720*/  @!P0 LDL.64 R4, [R1+0xc0] ;  /* 0x0000c00001048983 */ /* 0x002ea80000100a00 */
[----:B------:R-:W3:Y:S01]  /*29730*/  @!P0 LD.E R8, desc[UR36][R2.64] ;  /* 0x0000002402088980 */ /* 0x000ee2000c101900 */
[----:B------:R-:W-:-:S06]  /*29740*/  IMAD.MOV.U32 R0, RZ, RZ, RZ ;  /* 0x000000ffff007224 */ /* 0x000fcc00078e00ff */
[----:B------:R-:W0:Y:S01]  /*29750*/  @P2 MUFU.RCP R0, R6 ;  /* 0x0000000600002308 */ /* 0x000e220000001000 */
[----:B--2---:R-:W2:Y:S01]  /*29760*/  @!P0 LD.E.64 R4, desc[UR36][R4.64] ;  /* 0x0000002404048980 */ /* 0x004ea2000c101b00 */
[----:B---3--:R-:W-:-:S04]  /*29770*/  @!P0 IMAD R8, R7, 0x40, R8 ;  /* 0x0000004007088824 */ /* 0x008fc800078e0208 */
[----:B------:R-:W-:-:S04]  /*29780*/  @!P0 VIADD R7, R8, 0x8 ;  /* 0x0000000808078836 */ /* 0x000fc80000000000 */
[----:B--2---:R-:W-:-:S05]  /*29790*/  @!P0 IMAD.WIDE R4, R7, 0x4, R4 ;  /* 0x0000000407048825 */ /* 0x004fca00078e0204 */
[----:B0-----:R0:W-:Y:S04]  /*297a0*/  @!P0 ST.E desc[UR36][R4.64], R0 ;  /* 0x0000000004008985 */ /* 0x0011e8000c101924 */
        /* <DEDUP_REMOVED lines=53> */
[----:B------:R-:W-:Y:S01]  /*29b00*/  FMUL.FTZ R40, R40, R102 ;  /* 0x0000006628287220 */ /* 0x000fe20000410000 */
[-C--:B----4-:R-:W-:Y:S01]  /*29b10*/  FMUL.FTZ R39, R39, R0.reuse ;  /* 0x0000000027277220 */ /* 0x090fe20000410000 */
[----:B------:R-:W-:Y:S01]  /*29b20*/  FMUL.FTZ R38, R38, R0 ;  /* 0x0000000026267220 */ /* 0x000fe20000410000 */
        /* <DEDUP_REMOVED lines=30> */
[----:B------:R-:W-:Y:S04]  /*29d10*/  STL.64 [R1+0x400], R40 ;  /* 0x0004002801007387 */ /* 0x000fe80000100a00 */
[----:B------:R0:W-:Y:S04]  /*29d20*/  STL.64 [R1+0x408], R38 ;  /* 0x0004082601007387 */ /* 0x0001e80000100a00 */
        /* <DEDUP_REMOVED lines=10> */
[----:B------:R-:W-:Y:S04]  /*29dd0*/  STL.64 [R1+0x2b0], R10 ;  /* 0x0002b00a01007387 */ /* 0x000fe80000100a00 */
[----:B------:R3:W-:Y:S04]  /*29de0*/  STL.64 [R1+0x2c0], R8 ;  /* 0x0002c00801007387 */ /* 0x0007e80000100a00 */
[----:B------:R-:W-:Y:S04]  /*29df0*/  STL.64 [R1+0x2d0], R6 ;  /* 0x0002d00601007387 */ /* 0x000fe80000100a00 */
[----:B------:R4:W-:Y:S04]  /*29e00*/  STL.64 [R1+0x2e0], R4 ;  /* 0x0002e00401007387 */ /* 0x0009e80000100a00 */
[----:B------:R5:W-:Y:S04]  /*29e10*/  STL.64 [R1+0x2f0], R2 ;  /* 0x0002f00201007387 */ /* 0x000be80000100a00 */
[----:B0-----:R-:W5:Y:S04]  /*29e20*/  LDL.64 R38, [R1+0x2c8] ;  /* 0x0002c80001267983 */ /* 0x001f680000100a00 */
[----:B------:R-:W5:Y:S04]  /*29e30*/  LDL.64 R40, [R1+0x308] ;  /* 0x0003080001287983 */ /* 0x000f680000100a00 */
[----:B-1----:R-:W5:Y:S04]  /*29e40*/  LDL.64 R28, [R1+0x318] ;  /* 0x00031800011c7983 */ /* 0x002f680000100a00 */
[----:B------:R-:W5:Y:S04]  /*29e50*/  LDL.64 R36, [R1+0x328] ;  /* 0x0003280001247983 */ /* 0x000f680000100a00 */
[----:B------:R-:W5:Y:S04]  /*29e60*/  LDL.64 R34, [R1+0x338] ;  /* 0x0003380001227983 */ /* 0x000f680000100a00 */
[----:B------:R-:W5:Y:S04]  /*29e70*/  LDL.64 R32, [R1+0x348] ;  /* 0x0003480001207983 */ /* 0x000f680000100a00 */
[----:B------:R-:W5:Y:S04]  /*29e80*/  LDL.64 R30, [R1+0x358] ;  /* 0x00035800011e7983 */ /* 0x000f680000100a00 */
[----:B--2---:R-:W2:Y:S04]  /*29e90*/  LDL.64 R12, [R1+0x368] ;  /* 0x00036800010c7983 */ /* 0x004ea80000100a00 */
[----:B------:R-:W2:Y:S04]  /*29ea0*/  LDL.64 R26, [R1+0x378] ;  /* 0x00037800011a7983 */ /* 0x000ea80000100a00 */
        /* <DEDUP_REMOVED lines=8> */
[----:B------:R-:W5:Y:S01]  /*29f30*/  @!P0 LDL R105, [R1+0x1cc] ;  /* 0x0001cc0001698983 */ /* 0x000f620000100800 */
        /* <DEDUP_REMOVED lines=94> */
[----:B------:R-:W-:Y:S04]  /*2a520*/  STL [R1+0x1d4], R106 ;  /* 0x0001d46a01007387 */ /* 0x000fe80000100800 */
[----:B------:R-:W-:Y:S01]  /*2a530*/  @!P0 STL [R1+0x1c8], RZ ;  /* 0x0001c8ff01008387 */ /* 0x000fe20000100800 */
        /* <DEDUP_REMOVED lines=24> */
[-C--:B---3--:R-:W-:Y:S01]  /*2a6c0*/  FMUL.FTZ R9, R9, R0.reuse ;  /* 0x0000000009097220 */ /* 0x088fe20000410000 */
[-C--:B------:R-:W-:Y:S01]  /*2a6d0*/  FMUL.FTZ R8, R8, R0.reuse ;  /* 0x0000000008087220 */ /* 0x080fe20000410000 */
[-C--:B----4-:R-:W-:Y:S01]  /*2a6e0*/  FMUL.FTZ R5, R5, R0.reuse ;  /* 0x0000000005057220 */ /* 0x090fe20000410000 */
[-C--:B------:R-:W-:Y:S01]  /*2a6f0*/  FMUL.FTZ R4, R4, R0.reuse ;  /* 0x0000000004047220 */ /* 0x080fe20000410000 */
[-C--:B------:R-:W-:Y:S01]  /*2a700*/  FMUL.FTZ R11, R11, R0.reuse ;  /* 0x000000000b0b7220 */ /* 0x080fe20000410000 */
[-C--:B------:R-:W-:Y:S01]  /*2a710*/  FMUL.FTZ R10, R10, R0.reuse ;  /* 0x000000000a0a7220 */ /* 0x080fe20000410000 */
[-C--:B-----5:R-:W-:Y:S01]  /*2a720*/  FMUL.FTZ R3, R3, R0.reuse ;  /* 0x0000000003037220 */ /* 0x0a0fe20000410000 */
[-C--:B------:R-:W-:Y:S01]  /*2a730*/  FMUL.FTZ R2, R2, R0.reuse ;  /* 0x0000000002027220 */ /* 0x080fe20000410000 */
[-C--:B------:R-:W-:Y:S01]  /*2a740*/  FMUL.FTZ R7, R7, R0.reuse ;  /* 0x0000000007077220 */ /* 0x080fe20000410000 */
[----:B------:R-:W-:Y:S01]  /*2a750*/  FMUL.FTZ R6, R6, R0 ;  /* 0x0000000006067220 */ /* 0x000fe20000410000 */
[----:B------:R-:W-:Y:S01]  /*2a760*/  @!P0 LOP3.LUT R0, R105, 0x1, RZ, 0x3c, !PT ;  /* 0x0000000169008812 */ /* 0x000fe200078e3cff */
        /* <DEDUP_REMOVED lines=16> */
[----:B------:R-:W-:Y:S04]  /*2a870*/  @!P0 STL [R1+0x1cc], R0 ;  /* 0x0001cc0001008387 */ /* 0x000fe80000100800 */
[----:B------:R0:W-:Y:S02]  /*2a880*/  STL.64 [R1+0x3c8], R4 ;  /* 0x0003c80401007387 */ /* 0x0001e40000100a00 */
[----:B0-----:R-:W-:Y:S01]  /*2a890*/  IMAD.MOV.U32 R4, RZ, RZ, 0x1 ;  /* 0x00000001ff047424 */ /* 0x001fe200078e00ff */
[----:B------:R-:W-:Y:S06]  /*2a8a0*/  BAR.ARV 0xe, 0x100 ;  /* 0x0384000000007b1d */ /* 0x000fec0000002000 */
.L_x_3532:
[----:B------:R-:W-:Y:S05]  /*2a8b0*/  BSYNC B7 ;  /* 0x0000000000077941 */ /* 0x000fea0003800000 */
.L_x_3520:
[----:B------:R-:W0:Y:S08]  /*2a8c0*/  S2UR UR4, SR_CgaCtaId ;  /* 0x00000000000479c3 */ /* 0x000e300000008800 */
[----:B------:R-:W-:Y:S01]  /*2a8d0*/  BAR.SYNC.DEFER_BLOCKING 0x5, 0x180 ;  /* 0x0146000000007b1d */ /* 0x000fe20000010000 */
[----:B----4-:R-:W-:Y:S02]  /*2a8e0*/  PRMT R0, R4, 0x9910, RZ ;  /* 0x0000991004007816 */ /* 0x010fe400000000ff */
[----:B-1----:R-:W-:-:S02]  /*2a8f0*/  MOV R2, 0x400 ;  /* 0x0000040000027802 */ /* 0x002fc40000000f00 */
[----:B------:R-:W-:Y:S01]  /*2a900*/  ISETP.NE.AND P0, PT, R0, RZ, PT ;  /* 0x000000ff0000720c */ /* 0x000fe20003f05270 */
[----:B------:R-:W-:Y:S01]  /*2a910*/  BSSY B0, `(.L_x_3682) ;  /* 0x0000509000007945 */ /* 0x000fe20003800000 */
[----:B0-----:R-:W-:-:S05]  /*2a920*/  IMAD.U32 R155, RZ, RZ, UR4 ;  /* 0x00000004ff9b7e24 */ /* 0x001fca000f8e00ff */
[----:B------:R-:W-:-:S05]  /*2a930*/  LEA R2, R155, R2, 0x18 ;  /* 0x000000029b027211 */ /* 0x000fca00078ec0ff */
[----:B------:R0:W1:Y:S01]  /*2a940*/  LDS.128 R84, [R2+0x388d0] ;  /* 0x0388d00002547984 */ /* 0x0000620000000c00 */
[----:B------:R-:W-:Y:S06]  /*2a950*/  BAR.ARV 0x4, 0x180 ;  /* 0x0106000000007b1d */ /* 0x000fec0000002000 */
[----:B------:R-:W-:Y:S05]  /*2a960*/  @!P0 BRA `(.L_x_3683) ;  /* 0x0000004000488947 */ /* 0x000fea0003800000 */
[----:B--2---:R-:W2:Y:S04]  /*2a970*/  LDL.128 R44, [R1+0x210] ;  /* 0x00021000012c7983 */ /* 0x004ea80000100c00 */
[----:B------:R-:W4:Y:S04]  /*2a980*/  LDL.128 R48, [R1+0x230] ;  /* 0x0002300001307983 */ /* 0x000f280000100c00 */
[----:B-----5:R-:W4:Y:S04]  /*2a990*/  LDL.128 R32, [R1+0x220] ;  /* 0x0002200001207983 */ /* 0x020f280000100c00 */
[----:B------:R-:W4:Y:S04]  /*2a9a0*/  LDL.128 R52, [R1+0x250] ;  /* 0x0002500001347983 */ /* 0x000f280000100c00 */
[----:B------:R-:W4:Y:S04]  /*2a9b0*/  LDL.128 R40, [R1+0x240] ;  /* 0x0002400001287983 */ /* 0x000f280000100c00 */
[----:B------:R-:W4:Y:S04]  /*2a9c0*/  LDL.128 R36, [R1+0x260] ;  /* 0x0002600001247983 */ /* 0x000f280000100c00 */
[----:B------:R-:W4:Y:S04]  /*2a9d0*/  LDL.128 R76, [R1+0x270] ;  /* 0x00027000014c7983 */ /* 0x000f280000100c00 */
[----:B------:R-:W4:Y:S04]  /*2a9e0*/  LDL.128 R72, [R1+0x280] ;  /* 0x0002800001487983 */ /* 0x000f280000100c00 */
[----:B------:R-:W4:Y:S04]  /*2a9f0*/  LDL.128 R104, [R1+0x290] ;  /* 0x0002900001687983 */ /* 0x000f280000100c00 */
[----:B------:R-:W4:Y:S04]  /*2aa00*/  LDL.128 R4, [R1+0x2a0] ;  /* 0x0002a00001047983 */ /* 0x000f280000100c00 */
[----:B---3--:R-:W3:Y:S04]  /*2aa10*/  LDL.128 R8, [R1+0x2b0] ;  /* 0x0002b00001087983 */ /* 0x008ee80000100c00 */
[----:B------:R-:W3:Y:S01]  /*2aa20*/  LDL.128 R12, [R1+0x2c0] ;  /* 0x0002c000010c7983 */ /* 0x000ee20000100c00 */
[----:B------:R-:W-:Y:S01]  /*2aa30*/  IADD3 R21, P2, R160, 0x20, RZ ;  /* 0x00000020a0157810 */ /* 0x000fe20007f5e0ff */
[----:B------:R-:W-:-:S02]  /*2aa40*/  ULDC.64 UR4, c[0x0][0xd08] ;  /* 0x0003420000047ab9 */ /* 0x000fc40000000a00 */
[----:B------:R-:W3:Y:S01]  /*2aa50*/  LDL.128 R24, [R1+0x2d0] ;  /* 0x0002d00001187983 */ /* 0x000ee20000100c00 */
[----:B------:R-:W-:-:S03]  /*2aa60*/  IADD3 R59, P1, R160, 0x40, RZ ;  /* 0x00000040a03b7810 */ /* 0x000fc60007f3e0ff */
[----:B------:R-:W3:Y:S01]  /*2aa70*/  LDL.128 R28, [R1+0x2e0] ;  /* 0x0002e000011c7983 */ /* 0x000ee20000100c00 */
[C---:B------:R-:W-:Y:S02]  /*2aa80*/  LOP3.LUT R57, R160.reuse, 0x380, RZ, 0xc0, !PT ;  /* 0x00000380a0397812 */ /* 0x040fe400078ec0ff */
[----:B------:R-:W-:Y:S01]  /*2aa90*/  IADD3 R60, P0, R160, 0x60, RZ ;  /* 0x00000060a03c7810 */ /* 0x000fe20007f1e0ff */
[----:B------:R-:W3:Y:S01]  /*2aaa0*/  LDL.128 R108, [R1+0x2f0] ;  /* 0x0002f000016c7983 */ /* 0x000ee20000100c00 */
[----:B------:R-:W-:Y:S02]  /*2aab0*/  LOP3.LUT R20, R21, 0x380, RZ, 0xc0, !PT ;  /* 0x0000038015147812 */ /* 0x000fe400078ec0ff */
[----:B------:R-:W-:Y:S01]  /*2aac0*/  LOP3.LUT R58, R59, 0x380, RZ, 0xc0, !PT ;  /* 0x000003803b3a7812 */ /* 0x000fe200078ec0ff */
[----:B------:R-:W3:Y:S01]  /*2aad0*/  LDL.128 R88, [R1+0x3d0] ;  /* 0x0003d00001587983 */ /* 0x000ee20000100c00 */
[----:B------:R-:W-:Y:S02]  /*2aae0*/  SHF.R.U64 R57, R57, 0x3, RZ ;  /* 0x0000000339397819 */ /* 0x000fe400000012ff */
[----:B------:R-:W-:Y:S01]  /*2aaf0*/  LOP3.LUT R0, R60, 0x380, RZ, 0xc0, !PT ;  /* 0x000003803c007812 */ /* 0x000fe200078ec0ff */
[----:B------:R-:W3:Y:S01]  /*2ab00*/  LDL.128 R80, [R1+0x3c0] ;  /* 0x0003c00001507983 */ /* 0x000ee20000100c00 */
[----:B------:R-:W-:-:S02]  /*2ab10*/  SHF.R.U64 R20, R20, 0x3, RZ ;  /* 0x0000000314147819 */ /* 0x000fc400000012ff */
[----:B------:R-:W-:Y:S01]  /*2ab20*/  SHF.R.U64 R58, R58, 0x3, RZ ;  /* 0x000000033a3a7819 */ /* 0x000fe200000012ff */
[----:B------:R-:W3:Y:S01]  /*2ab30*/  LDL.128 R96, [R1+0x3f0] ;  /* 0x0003f00001607983 */ /* 0x000ee20000100c00 */
[----:B------:R-:W-:Y:S01]  /*2ab40*/  LOP3.LUT R56, R57, R160, RZ, 0x3c, !PT ;  /* 0x000000a039387212 */ /* 0x000fe200078e3cff */
[--C-:B------:R-:W-:Y:S01]  /*2ab50*/  IMAD.MOV.U32 R57, RZ, RZ, R161.reuse ;  /* 0x000000ffff397224 */ /* 0x100fe200078e00a1 */
[----:B------:R-:W-:Y:S01]  /*2ab60*/  SHF.R.U64 R61, R0, 0x3, RZ ;  /* 0x00000003003d7819 */ /* 0x000fe200000012ff */
[----:B------:R-:W3:Y:S01]  /*2ab70*/  LDL.128 R92, [R1+0x3e0] ;  /* 0x0003e000015c7983 */ /* 0x000ee20000100c00 */
[----:B------:R-:W-:Y:S01]  /*2ab80*/  LOP3.LUT R20, R20, R21, RZ, 0x3c, !PT ;  /* 0x0000001514147212 */ /* 0x000fe200078e3cff */
[--C-:B------:R-:W-:Y:S01]  /*2ab90*/  IMAD.X R21, RZ, RZ, R161.reuse, P2 ;  /* 0x000000ffff157224 */ /* 0x100fe200010e06a1 */
[----:B------:R-:W-:Y:S01]  /*2aba0*/  LOP3.LUT R58, R58, R59, RZ, 0x3c, !PT ;  /* 0x0000003b3a3a7212 */ /* 0x000fe200078e3cff */
[--C-:B------:R-:W-:Y:S01]  /*2abb0*/  IMAD.X R59, RZ, RZ, R161.reuse, P1 ;  /* 0x000000ffff3b7224 */ /* 0x100fe200008e06a1 */
[----:B------:R-:W-:Y:S01]  /*2abc0*/  LOP3.LUT R60, R61, R60, RZ, 0x3c, !PT ;  /* 0x0000003c3d3c7212 */ /* 0x000fe200078e3cff */
[----:B------:R-:W-:Y:S01]  /*2abd0*/  IMAD.X R61, RZ, RZ, R161, P0 ;  /* 0x000000ffff3d7224 */ /* 0x000fe200000e06a1 */
[----:B------:R-:W-:Y:S01]  /*2abe0*/  MOV R64, R56 ;  /* 0x0000003800407202 */ /* 0x000fe20000000f00 */
[----:B------:R-:W3:Y:S01]  /*2abf0*/  LDL.128 R100, [R1+0x400] ;  /* 0x0004000001647983 */ /* 0x000ee20000100c00 */
[----:B------:R-:W-:-:S02]  /*2ac00*/  MOV R68, R20 ;  /* 0x0000001400447202 */ /* 0x000fc40000000f00 */
[----:B------:R-:W-:Y:S02]  /*2ac10*/  MOV R3, R58 ;  /* 0x0000003a00037202 */ /* 0x000fe40000000f00 */
[----:B------:R-:W-:Y:S01]  /*2ac20*/  MOV R0, R60 ;  /* 0x0000003c00007202 */ /* 0x000fe20000000f00 */
[----:B------:R-:W3:Y:S04]  /*2ac30*/  LDL.128 R56, [R1+0x360] ;  /* 0x0003600001387983 */ /* 0x000ee80000100c00 */
[----:B------:R-:W3:Y:S01]  /*2ac40*/  LDL.128 R60, [R1+0x370] ;  /* 0x00037000013c7983 */ /* 0x000ee20000100c00 */
[----:B------:R-:W-:Y:S01]  /*2ac50*/  BAR.SYNC.DEFER_BLOCKING 0x1, 0x100 ;  /* 0x0044000000007b1d */ /* 0x000fe20000010000 */
[----:B--2---:R-:W-:Y:S02]  /*2ac60*/  F2FP.F16.F32.PACK_AB R44, R45, R44 ;  /* 0x0000002c2d2c723e */ /* 0x004fe400000000ff */
[----:B------:R-:W-:-:S02]  /*2ac70*/  F2FP.F16.F32.PACK_AB R45, R47, R46 ;  /* 0x0000002e2f2d723e */ /* 0x000fc400000000ff */
[----:B----4-:R-:W-:Y:S02]  /*2ac80*/  F2FP.F16.F32.PACK_AB R48, R49, R48 ;  /* 0x000000303130723e */ /* 0x010fe400000000ff */
[----:B------:R-:W-:Y:S02]  /*2ac90*/  F2FP.F16.F32.PACK_AB R49, R51, R50 ;  /* 0x000000323331723e */ /* 0x000fe400000000ff */
[----:B------:R-:W-:Y:S02]  /*2aca0*/  F2FP.F16.F32.PACK_AB R46, R33, R32 ;  /* 0x00000020212e723e */ /* 0x000fe400000000ff */
[----:B------:R-:W-:Y:S02]  /*2acb0*/  F2FP.F16.F32.PACK_AB R47, R35, R34 ;  /* 0x00000022232f723e */ /* 0x000fe400000000ff */
[----:B------:R-:W-:Y:S01]  /*2acc0*/  F2FP.F16.F32.PACK_AB R52, R53, R52 ;  /* 0x000000343534723e */ /* 0x000fe200000000ff */
[----:B------:R-:W2:Y:S01]  /*2acd0*/  LDL.128 R32, [R1+0x300] ;  /* 0x0003000001207983 */ /* 0x000ea20000100c00 */
[----:B------:R-:W-:-:S02]  /*2ace0*/  F2FP.F16.F32.PACK_AB R53, R55, R54 ;  /* 0x000000363735723e */ /* 0x000fc400000000ff */
[----:B------:R-:W-:Y:S02]  /*2acf0*/  F2FP.F16.F32.PACK_AB R50, R41, R40 ;  /* 0x000000282932723e */ /* 0x000fe400000000ff */
[----:B------:R-:W-:Y:S02]  /*2ad00*/  F2FP.F16.F32.PACK_AB R51, R43, R42 ;  /* 0x0000002a2b33723e */ /* 0x000fe400000000ff */
[----:B------:R-:W-:Y:S01]  /*2ad10*/  F2FP.F16.F32.PACK_AB R54, R37, R36 ;  /* 0x000000242536723e */ /* 0x000fe200000000ff */
[----:B------:R4:W-:Y:S01]  /*2ad20*/  STSM.16.M88.4 [R64], R44 ;  /* 0x0000002c40007844 */ /* 0x0009e20000000200 */
[----:B------:R-:W-:Y:S02]  /*2ad30*/  F2FP.F16.F32.PACK_AB R55, R39, R38 ;  /* 0x000000262737723e */ /* 0x000fe400000000ff */
[----:B------:R-:W-:Y:S01]  /*2ad40*/  F2FP.F16.F32.PACK_AB R76, R77, R76 ;  /* 0x0000004c4d4c723e */ /* 0x000fe200000000ff */
[----:B------:R-:W2:Y:S01]  /*2ad50*/  LDL.128 R36, [R1+0x310] ;  /* 0x0003100001247983 */ /* 0x000ea20000100c00 */
[----:B------:R-:W-:-:S02]  /*2ad60*/  F2FP.F16.F32.PACK_AB R77, R79, R78 ;  /* 0x0000004e4f4d723e */ /* 0x000fc400000000ff */
[----:B------:R-:W-:Y:S01]  /*2ad70*/  F2FP.F16.F32.PACK_AB R78, R73, R72 ;  /* 0x00000048494e723e */ /* 0x000fe200000000ff */
[----:B------:R0:W-:Y:S01]  /*2ad80*/  STSM.16.M88.4 [R68], R48 ;  /* 0x0000003044007844 */ /* 0x0001e20000000200 */
[----:B------:R-:W-:-:S03]  /*2ad90*/  F2FP.F16.F32.PACK_AB R79, R75, R74 ;  /* 0x0000004a4b4f723e */ /* 0x000fc600000000ff */
[----:B------:R1:W-:Y:S04]  /*2ada0*/  STSM.16.M88.4 [R3], R52 ;  /* 0x0000003403007844 */ /* 0x0003e80000000200 */
[----:B----4-:R-:W4:Y:S04]  /*2adb0*/  LDL.128 R44, [R1+0x330] ;  /* 0x00033000012c7983 */ /* 0x010f280000100c00 */
[----:B------:R-:W4:Y:S04]  /*2adc0*/  LDL.128 R40, [R1+0x320] ;  /* 0x0003200001287983 */ /* 0x000f280000100c00 */
[----:B0-----:R-:W4:Y:S04]  /*2add0*/  LDL.128 R48, [R1+0x340] ;  /* 0x0003400001307983 */ /* 0x001f280000100c00 */
[----:B-1----:R-:W4:Y:S04]  /*2ade0*/  LDL.128 R52, [R1+0x350] ;  /* 0x0003500001347983 */ /* 0x002f280000100c00 */
[----:B------:R-:W4:Y:S04]  /*2adf0*/  LDL.128 R68, [R1+0x390] ;  /* 0x0003900001447983 */ /* 0x000f280000100c00 */
[----:B------:R0:W-:Y:S04]  /*2ae00*/  STSM.16.M88.4 [R0], R76 ;  /* 0x0000004c00007844 */ /* 0x0001e80000000200 */
[----:B------:R-:W4:Y:S04]  /*2ae10*/  LDL.128 R64, [R1+0x380] ;  /* 0x0003800001407983 */ /* 0x000f280000100c00 */
[----:B------:R-:W4:Y:S04]  /*2ae20*/  LDL.128 R72, [R1+0x3a0] ;  /* 0x0003a00001487983 */ /* 0x000f280000100c00 */
[----:B0-----:R-:W4:Y:S01]  /*2ae30*/  LDL.128 R76, [R1+0x3b0] ;  /* 0x0003b000014c7983 */ /* 0x001f220000100c00 */
[----:B------:R-:W-:-:S04]  /*2ae40*/  IADD3 R21, P0, R160, 0x2000, RZ ;  /* 0x00002000a0157810 */ /* 0x000fc80007f1e0ff */
[----:B------:R-:W-:-:S04]  /*2ae50*/  LOP3.LUT R20, R21, 0x380, RZ, 0xc0, !PT ;  /* 0x0000038015147812 */ /* 0x000fc800078ec0ff */
[----:B------:R-:W-:Y:S02]  /*2ae60*/  SHF.R.U64 R20, R20, 0x3, RZ ;  /* 0x0000000314147819 */ /* 0x000fe400000012ff */
[----:B------:R-:W-:Y:S02]  /*2ae70*/  F2FP.F16.F32.PACK_AB R104, R105, R104 ;  /* 0x000000686968723e */ /* 0x000fe400000000ff */
[----:B------:R-:W-:Y:S01]  /*2ae80*/  LOP3.LUT R20, R20, R21, RZ, 0x3c, !PT ;  /* 0x0000001514147212 */ /* 0x000fe200078e3cff */
[----:B------:R-:W-:Y:S01]  /*2ae90*/  IMAD.X R21, RZ, RZ, R161, P0 ;  /* 0x000000ffff157224 */ /* 0x000fe200000e06a1 */
[----:B------:R-:W-:Y:S02]  /*2aea0*/  F2FP.F16.F32.PACK_AB R105, R107, R106 ;  /* 0x0000006a6b69723e */ /* 0x000fe400000000ff */
[----:B------:R-:W-:Y:S02]  /*2aeb0*/  F2FP.F16.F32.PACK_AB R106, R5, R4 ;  /* 0x00000004056a723e */ /* 0x000fe400000000ff */
[----:B------:R-:W-:-:S04]  /*2aec0*/  IADD3 R5, P0, R160, 0x2020, RZ ;  /* 0x00002020a0057810 */ /* 0x000fc80007f1e0ff */
[----:B------:R-:W-:-:S04]  /*2aed0*/  LOP3.LUT R4, R5, 0x380, RZ, 0xc0, !PT ;  /* 0x0000038005047812 */ /* 0x000fc800078ec0ff */
[----:B------:R-:W-:-:S04]  /*2aee0*/  SHF.R.U64 R4, R4, 0x3, RZ ;  /* 0x0000000304047819 */ /* 0x000fc800000012ff */
[----:B------:R-:W-:Y:S01]  /*2aef0*/  LOP3.LUT R4, R4, R5, RZ, 0x3c, !PT ;  /* 0x0000000504047212 */ /* 0x000fe200078e3cff */
[----:B------:R-:W-:-:S05]  /*2af00*/  IMAD.X R5, RZ, RZ, R161, P0 ;  /* 0x000000ffff057224 */ /* 0x000fca00000e06a1 */
[----:B------:R-:W-:Y:S02]  /*2af10*/  MOV R0, R4 ;  /* 0x0000000400007202 */ /* 0x000fe40000000f00 */
[----:B------:R-:W-:-:S04]  /*2af20*/  IADD3 R5, P0, R160, 0x2040, RZ ;  /* 0x00002040a0057810 */ /* 0x000fc80007f1e0ff */
[----:B------:R-:W-:Y:S02]  /*2af30*/  LOP3.LUT R4, R5, 0x380, RZ, 0xc0, !PT ;  /* 0x0000038005047812 */ /* 0x000fe400078ec0ff */
[----:B---3--:R-:W-:Y:S02]  /*2af40*/  F2FP.F16.F32.PACK_AB R8, R9, R8 ;  /* 0x000000080908723e */ /* 0x008fe400000000ff */
[----:B------:R-:W-:Y:S02]  /*2af50*/  SHF.R.U64 R4, R4, 0x3, RZ ;  /* 0x0000000304047819 */ /* 0x000fe400000012ff */
[----:B------:R-:W-:Y:S02]  /*2af60*/  MOV R20, R20 ;  /* 0x0000001400147202 */ /* 0x000fe40000000f00 */
[----:B------:R-:W-:Y:S02]  /*2af70*/  F2FP.F16.F32.PACK_AB R107, R7, R6 ;  /* 0x00000006076b723e */ /* 0x000fe400000000ff */
[----:B------:R-:W-:-:S02]  /*2af80*/  F2FP.F16.F32.PACK_AB R9, R11, R10 ;  /* 0x0000000a0b09723e */ /* 0x000fc400000000ff */
[----:B------:R-:W-:Y:S02]  /*2af90*/  F2FP.F16.F32.PACK_AB R10, R13, R12 ;  /* 0x0000000c0d0a723e */ /* 0x000fe400000000ff */
[----:B------:R-:W-:Y:S02]  /*2afa0*/  F2FP.F16.F32.PACK_AB R11, R15, R14 ;  /* 0x0000000e0f0b723e */ /* 0x000fe400000000ff */
[----:B------:R-:W-:Y:S01]  /*2afb0*/  LOP3.LUT R4, R4, R5, RZ, 0x3c, !PT ;  /* 0x0000000504047212 */ /* 0x000fe200078e3cff */
[----:B------:R-:W-:Y:S01]  /*2afc0*/  IMAD.X R5, RZ, RZ, R161, P0 ;  /* 0x000000ffff057224 */ /* 0x000fe200000e06a1 */
[----:B------:R-:W-:Y:S01]  /*2afd0*/  IADD3 R3, P0, R160, 0x2060, RZ ;  /* 0x00002060a0037810 */ /* 0x000fe20007f1e0ff */
[----:B------:R-:W-:Y:S01]  /*2afe0*/  STSM.16.M88.4 [R20], R104 ;  /* 0x0000006814007844 */ /* 0x000fe20000000200 */
[----:B------:R-:W-:Y:S02]  /*2aff0*/  F2FP.F16.F32.PACK_AB R24, R25, R24 ;  /* 0x000000181918723e */ /* 0x000fe400000000ff */
[----:B------:R-:W-:Y:S01]  /*2b000*/  F2FP.F16.F32.PACK_AB R25, R27, R26 ;  /* 0x0000001a1b19723e */ /* 0x000fe200000000ff */
[----:B------:R0:W-:Y:S01]  /*2b010*/  STSM.16.M88.4 [R0], R8 ;  /* 0x0000000800007844 */ /* 0x0001e20000000200 */
[----:B------:R-:W-:-:S02]  /*2b020*/  MOV R4, R4 ;  /* 0x0000000400047202 */ /* 0x000fc40000000f00 */
[----:B------:R-:W-:Y:S02]  /*2b030*/  F2FP.F16.F32.PACK_AB R26, R29, R28 ;  /* 0x0000001c1d1a723e */ /* 0x000fe400000000ff */
[----:B------:R-:W-:Y:S02]  /*2b040*/  F2FP.F16.F32.PACK_AB R27, R31, R30 ;  /* 0x0000001e1f1b723e */ /* 0x000fe400000000ff */
[----:B------:R-:W-:-:S03]  /*2b050*/  IADD3 R13, P5, R160, 0x4020, RZ ;  /* 0x00004020a00d7810 */ /* 0x000fc60007fbe0ff */
[----:B------:R1:W-:Y:S01]  /*2b060*/  STSM.16.M88.4 [R4], R24 ;  /* 0x0000001804007844 */ /* 0x0003e20000000200 */
[C---:B0-----:R-:W-:Y:S01]  /*2b070*/  IADD3 R11, P6, R160.reuse, 0x4000, RZ ;  /* 0x00004000a00b7810 */ /* 0x041fe20007fde0ff */
[----:B------:R-:W-:Y:S01]  /*2b080*/  IMAD.X R9, RZ, RZ, R161, P0 ;  /* 0x000000ffff097224 */ /* 0x000fe200000e06a1 */
[C---:B------:R-:W-:Y:S02]  /*2b090*/  IADD3 R5, P0, R160.reuse, 0x6040, RZ ;  /* 0x00006040a0057810 */ /* 0x040fe40007f1e0ff */
[----:B------:R-:W-:Y:S02]  /*2b0a0*/  LOP3.LUT R10, R11, 0x380, RZ, 0xc0, !PT ;  /* 0x000003800b0a7812 */ /* 0x000fe400078ec0ff */
[----:B------:R-:W-:Y:S02]  /*2b0b0*/  IADD3 R15, P4, R160, 0x4040, RZ ;  /* 0x00004040a00f7810 */ /* 0x000fe40007f9e0ff */
[----:B------:R-:W-:Y:S02]  /*2b0c0*/  SHF.R.U64 R10, R10, 0x3, RZ ;  /* 0x000000030a0a7819 */ /* 0x000fe400000012ff */
[----:B-1----:R-:W-:-:S02]  /*2b0d0*/  LOP3.LUT R4, R5, 0x380, RZ, 0xc0, !PT ;  /* 0x0000038005047812 */ /* 0x002fc400078ec0ff */
[----:B------:R-:W-:Y:S02]  /*2b0e0*/  IADD3 R21, P3, R160, 0x4060, RZ ;  /* 0x00004060a0157810 */ /* 0x000fe40007f7e0ff */
[----:B------:R-:W-:Y:S02]  /*2b0f0*/  SHF.R.U64 R4, R4, 0x3, RZ ;  /* 0x0000000304047819 */ /* 0x000fe400000012ff */
[----:B------:R-:W-:Y:S02]  /*2b100*/  IADD3 R25, P2, R160, 0x6000, RZ ;  /* 0x00006000a0197810 */ /* 0x000fe40007f5e0ff */
[----:B------:R-:W-:Y:S02]  /*2b110*/  LOP3.LUT R8, R3, 0x380, RZ, 0xc0, !PT ;  /* 0x0000038003087812 */ /* 0x000fe400078ec0ff */
[----:B------:R-:W-:Y:S02]  /*2b120*/  LOP3.LUT R12, R13, 0x380, RZ, 0xc0, !PT ;  /* 0x000003800d0c7812 */ /* 0x000fe400078ec0ff */
[----:B------:R-:W-:Y:S01]  /*2b130*/  LOP3.LUT R10, R10, R11, RZ, 0x3c, !PT ;  /* 0x0000000b0a0a7212 */ /* 0x000fe200078e3cff */
[----:B------:R-:W-:Y:S01]  /*2b140*/  IMAD.X R11, RZ, RZ, R161, P6 ;  /* 0x000000ffff0b7224 */ /* 0x000fe200030e06a1 */
[----:B------:R-:W-:-:S02]  /*2b150*/  IADD3 R27, P1, R160, 0x6020, RZ ;  /* 0x00006020a01b7810 */ /* 0x000fc40007f3e0ff */
[----:B------:R-:W-:Y:S02]  /*2b160*/  LOP3.LUT R14, R15, 0x380, RZ, 0xc0, !PT ;  /* 0x000003800f0e7812 */ /* 0x000fe400078ec0ff */
[----:B------:R-:W-:Y:S02]  /*2b170*/  LOP3.LUT R20, R21, 0x380, RZ, 0xc0, !PT ;  /* 0x0000038015147812 */ /* 0x000fe400078ec0ff */
[----:B------:R-:W-:Y:S02]  /*2b180*/  IADD3 R7, P6, R160, 0x6060, RZ ;  /* 0x00006060a0077810 */ /* 0x000fe40007fde0ff */
[----:B------:R-:W-:Y:S01]  /*2b190*/  LOP3.LUT R4, R4, R5, RZ, 0x3c, !PT ;  /* 0x0000000504047212 */ /* 0x000fe200078e3cff */
[----:B------:R-:W-:Y:S01]  /*2b1a0*/  IMAD.X R5, RZ, RZ, R161, P0 ;  /* 0x000000ffff057224 */ /* 0x000fe200000e06a1 */
[----:B------:R-:W-:Y:S02]  /*2b1b0*/  LOP3.LUT R24, R25, 0x380, RZ, 0xc0, !PT ;  /* 0x0000038019187812 */ /* 0x000fe400078ec0ff */
[----:B------:R-:W-:-:S02]  /*2b1c0*/  SHF.R.U64 R8, R8, 0x3, RZ ;  /* 0x0000000308087819 */ /* 0x000fc400000012ff */
[----:B------:R-:W-:Y:S02]  /*2b1d0*/  SHF.R.U64 R12, R12, 0x3, RZ ;  /* 0x000000030c0c7819 */ /* 0x000fe400000012ff */
[----:B------:R-:W-:Y:S02]  /*2b1e0*/  LOP3.LUT R26, R27, 0x380, RZ, 0xc0, !PT ;  /* 0x000003801b1a7812 */ /* 0x000fe400078ec0ff */
[----:B------:R-:W-:Y:S02]  /*2b1f0*/  ISETP.NE.U32.AND P0, PT, RZ, UR4, PT ;  /* 0x00000004ff007c0c */ /* 0x000fe4000bf05070 */
[----:B------:R-:W-:Y:S02]  /*2b200*/  SHF.R.U64 R14, R14, 0x3, RZ ;  /* 0x000000030e0e7819 */ /* 0x000fe400000012ff */
[----:B------:R-:W-:Y:S02]  /*2b210*/  SHF.R.U64 R20, R20, 0x3, RZ ;  /* 0x0000000314147819 */ /* 0x000fe400000012ff */
[----:B------:R-:W-:-:S02]  /*2b220*/  LOP3.LUT R6, R7, 0x380, RZ, 0xc0, !PT ;  /* 0x0000038007067812 */ /* 0x000fc400078ec0ff */
[----:B------:R-:W-:Y:S02]  /*2b230*/  SHF.R.U64 R24, R24, 0x3, RZ ;  /* 0x0000000318187819 */ /* 0x000fe400000012ff */
[----:B------:R-:W-:Y:S02]  /*2b240*/  LOP3.LUT R8, R8, R3, RZ, 0x3c, !PT ;  /* 0x0000000308087212 */ /* 0x000fe400078e3cff */
[----:B------:R-:W-:Y:S01]  /*2b250*/  LOP3.LUT R12, R12, R13, RZ, 0x3c, !PT ;  /* 0x0000000d0c0c7212 */ /* 0x000fe200078e3cff */
[--C-:B------:R-:W-:Y:S01]  /*2b260*/  IMAD.X R13, RZ, RZ, R161.reuse, P5 ;  /* 0x000000ffff0d7224 */ /* 0x100fe200028e06a1 */
[----:B------:R-:W-:Y:S02]  /*2b270*/  SHF.R.U64 R26, R26, 0x3, RZ ;  /* 0x000000031a1a7819 */ /* 0x000fe400000012ff */
[----:B------:R-:W-:Y:S02]  /*2b280*/  MOV R0, R4 ;  /* 0x0000000400007202 */ /* 0x000fe40000000f00 */
[----:B------:R-:W-:Y:S01]  /*2b290*/  ISETP.NE.AND.EX P0, PT, RZ, UR5, PT, P0 ;  /* 0x00000005ff007c0c */ /* 0x000fe2000bf05300 */
[----:B------:R-:W0:Y:S01]  /*2b2a0*/  LDC.64 R4, c[0x0][0xd00] ;  /* 0x00034000ff047b82 */ /* 0x000e220000000a00 */
[----:B------:R-:W-:Y:S01]  /*2b2b0*/  LOP3.LUT R14, R14, R15, RZ, 0x3c, !PT ;  /* 0x0000000f0e0e7212 */ /* 0x000fe200078e3cff */
[--C-:B------:R-:W-:Y:S01]  /*2b2c0*/  IMAD.X R15, RZ, RZ, R161.reuse, P4 ;  /* 0x000000ffff0f7224 */ /* 0x100fe200020e06a1 */
[----:B------:R-:W-:Y:S01]  /*2b2d0*/  LOP3.LUT R20, R20, R21, RZ, 0x3c, !PT ;  /* 0x0000001514147212 */ /* 0x000fe200078e3cff */
[----:B------:R-:W-:Y:S01]  /*2b2e0*/  IMAD.X R21, RZ, RZ, R161, P3 ;  /* 0x000000ffff157224 */ /* 0x000fe200018e06a1 */
[----:B------:R-:W-:-:S02]  /*2b2f0*/  SHF.R.U64 R6, R6, 0x3, RZ ;  /* 0x0000000306067819 */ /* 0x000fc400000012ff */
[----:B------:R-:W-:Y:S02]  /*2b300*/  F2FP.F16.F32.PACK_AB R108, R109, R108 ;  /* 0x0000006c6d6c723e */ /* 0x000fe400000000ff */
[----:B------:R-:W-:Y:S01]  /*2b310*/  LOP3.LUT R24, R24, R25, RZ, 0x3c, !PT ;  /* 0x0000001918187212 */ /* 0x000fe200078e3cff */
[--C-:B------:R-:W-:Y:S01]  /*2b320*/  IMAD.X R25, RZ, RZ, R161.reuse, P2 ;  /* 0x000000ffff197224 */ /* 0x100fe200010e06a1 */
[----:B------:R-:W-:Y:S02]  /*2b330*/  F2FP.F16.F32.PACK_AB R109, R111, R110 ;  /* 0x0000006e6f6d723e */ /* 0x000fe400000000ff */
[----:B------:R-:W-:Y:S01]  /*2b340*/  LOP3.LUT R26, R26, R27, RZ, 0x3c, !PT ;  /* 0x0000001b1a1a7212 */ /* 0x000fe200078e3cff */
[----:B------:R-:W-:Y:S01]  /*2b350*/  IMAD.X R27, RZ, RZ, R161, P1 ;  /* 0x000000ffff1b7224 */ /* 0x000fe200008e06a1 */
[----:B------:R-:W-:Y:S02]  /*2b360*/  MOV R8, R8 ;  /* 0x0000000800087202 */ /* 0x000fe40000000f00 */
[----:B------:R-:W-:-:S02]  /*2b370*/  MOV R10, R10 ;  /* 0x0000000a000a7202 */ /* 0x000fc40000000f00 */
[----:B------:R-:W-:Y:S01]  /*2b380*/  LOP3.LUT R6, R6, R7, RZ, 0x3c, !PT ;  /* 0x0000000706067212 */ /* 0x000fe200078e3cff */
[----:B------:R-:W-:Y:S01]  /*2b390*/  IMAD.X R7, RZ, RZ, R161, P6 ;  /* 0x000000ffff077224 */ /* 0x000fe200030e06a1 */
[----:B------:R-:W-:Y:S02]  /*2b3a0*/  MOV R12, R12 ;  /* 0x0000000c000c7202 */ /* 0x000fe40000000f00 */
[----:B------:R-:W-:Y:S02]  /*2b3b0*/  F2FP.F16.F32.PACK_AB R60, R61, R60 ;  /* 0x0000003c3d3c723e */ /* 0x000fe400000000ff */
[----:B------:R-:W-:Y:S02]  /*2b3c0*/  MOV R14, R14 ;  /* 0x0000000e000e7202 */ /* 0x000fe40000000f00 */
[----:B------:R-:W-:Y:S02]  /*2b3d0*/  F2FP.F16.F32.PACK_AB R61, R63, R62 ;  /* 0x0000003e3f3d723e */ /* 0x000fe400000000ff */
[----:B------:R-:W-:-:S02]  /*2b3e0*/  MOV R20, R20 ;  /* 0x0000001400147202 */ /* 0x000fc40000000f00 */
[----:B------:R-:W-:Y:S02]  /*2b3f0*/  MOV R24, R24 ;  /* 0x0000001800187202 */ /* 0x000fe40000000f00 */
[----:B------:R-:W-:Y:S02]  /*2b400*/  F2FP.F16.F32.PACK_AB R88, R89, R88 ;  /* 0x000000585958723e */ /* 0x000fe400000000ff */
[----:B------:R-:W-:Y:S02]  /*2b410*/  MOV R26, R26 ;  /* 0x0000001a001a7202 */ /* 0x000fe40000000f00 */
[----:B------:R-:W-:Y:S02]  /*2b420*/  F2FP.F16.F32.PACK_AB R89, R91, R90 ;  /* 0x0000005a5b59723e */ /* 0x000fe400000000ff */
[----:B------:R-:W-:Y:S02]  /*2b430*/  F2FP.F16.F32.PACK_AB R96, R97, R96 ;  /* 0x000000606160723e */ /* 0x000fe400000000ff */
[----:B------:R-:W-:-:S02]  /*2b440*/  F2FP.F16.F32.PACK_AB R90, R93, R92 ;  /* 0x0000005c5d5a723e */ /* 0x000fc400000000ff */
[----:B------:R-:W-:Y:S02]  /*2b450*/  F2FP.F16.F32.PACK_AB R91, R95, R94 ;  /* 0x0000005e5f5b723e */ /* 0x000fe400000000ff */
[----:B------:R-:W-:Y:S02]  /*2b460*/  F2FP.F16.F32.PACK_AB R97, R99, R98 ;  /* 0x000000626361723e */ /* 0x000fe400000000ff */
[----:B------:R-:W-:Y:S02]  /*2b470*/  MOV R3, R6 ;  /* 0x0000000600037202 */ /* 0x000fe40000000f00 */
[----:B------:R-:W-:Y:S01]  /*2b480*/  F2FP.F16.F32.PACK_AB R98, R101, R100 ;  /* 0x000000646562723e */ /* 0x000fe200000000ff */
[----:B------:R-:W1:Y:S01]  /*2b490*/  LDC.64 R6, c[0x0][0xd00] ;  /* 0x00034000ff067b82 */ /* 0x000e620000000a00 */
[----:B------:R-:W-:Y:S02]  /*2b4a0*/  F2FP.F16.F32.PACK_AB R99, R103, R102 ;  /* 0x000000666763723e */ /* 0x000fe400000000ff */
[----:B0-----:R-:W-:-:S04]  /*2b4b0*/  ISETP.NE.U32.AND P1, PT, R4, RZ, PT ;  /* 0x000000ff0400720c */ /* 0x001fc80003f25070 */
[----:B------:R-:W-:Y:S01]  /*2b4c0*/  ISETP.NE.AND.EX P1, PT, R5, RZ, PT, P1 ;  /* 0x000000ff0500720c */ /* 0x000fe20003f25310 */
[----:B------:R-:W-:Y:S01]  /*2b4d0*/  ULDC UR4, c[0x0][0xb88] ;  /* 0x0002e20000047ab9 */ /* 0x000fe20000000800 */
[----:B--2---:R-:W-:Y:S02]  /*2b4e0*/  F2FP.F16.F32.PACK_AB R110, R33, R32 ;  /* 0x00000020216e723e */ /* 0x004fe400000000ff */
[----:B------:R-:W-:Y:S02]  /*2b4f0*/  F2FP.F16.F32.PACK_AB R111, R35, R34 ;  /* 0x00000022236f723e */ /* 0x000fe400000000ff */
[----:B------:R-:W-:Y:S02]  /*2b500*/  F2FP.F16.F32.PACK_AB R36, R37, R36 ;  /* 0x000000242524723e */ /* 0x000fe400000000ff */
[----:B------:R-:W-:Y:S01]  /*2b510*/  F2FP.F16.F32.PACK_AB R37, R39, R38 ;  /* 0x000000262725723e */ /* 0x000fe200000000ff */
[----:B------:R0:W-:Y:S01]  /*2b520*/  STSM.16.M88.4 [R8], R108 ;  /* 0x0000006c08007844 */ /* 0x0001e20000000200 */
[----:B----4-:R-:W-:-:S02]  /*2b530*/  F2FP.F16.F32.PACK_AB R44, R45, R44 ;  /* 0x0000002c2d2c723e */ /* 0x010fc400000000ff */
[----:B------:R-:W-:Y:S02]  /*2b540*/  F2FP.F16.F32.PACK_AB R45, R47, R46 ;  /* 0x0000002e2f2d723e */ /* 0x000fe400000000ff */
[----:B------:R-:W-:Y:S02]  /*2b550*/  F2FP.F16.F32.PACK_AB R38, R41, R40 ;  /* 0x000000282926723e */ /* 0x000fe400000000ff */
[----:B------:R-:W-:Y:S01]  /*2b560*/  F2FP.F16.F32.PACK_AB R39, R43, R42 ;  /* 0x0000002a2b27723e */ /* 0x000fe200000000ff */
[----:B0-----:R-:W0:Y:S01]  /*2b570*/  @P0 LDC.64 R8, c[0x0][0xd08] ;  /* 0x00034200ff080b82 */ /* 0x001e220000000a00 */
        /* <DEDUP_REMOVED lines=10> */
[----:B------:R-:W-:Y:S01]  /*2b620*/  STSM.16.M88.4 [R10], R36 ;  /* 0x000000240a007844 */ /* 0x000fe20000000200 */
[----:B------:R-:W-:Y:S02]  /*2b630*/  F2FP.F16.F32.PACK_AB R70, R73, R72 ;  /* 0x000000484946723e */ /* 0x000fe400000000ff */
[----:B------:R-:W-:Y:S01]  /*2b640*/  F2FP.F16.F32.PACK_AB R71, R75, R74 ;  /* 0x0000004a4b47723e */ /* 0x000fe200000000ff */
[----:B------:R-:W-:Y:S01]  /*2b650*/  STSM.16.M88.4 [R12], R44 ;  /* 0x0000002c0c007844 */ /* 0x000fe20000000200 */
[----:B------:R-:W-:Y:S02]  /*2b660*/  F2FP.F16.F32.PACK_AB R76, R77, R76 ;  /* 0x0000004c4d4c723e */ /* 0x000fe400000000ff */
[----:B------:R-:W-:Y:S02]  /*2b670*/  F2FP.F16.F32.PACK_AB R77, R79, R78 ;  /* 0x0000004e4f4d723e */ /* 0x000fe400000000ff */
[----:B------:R-:W-:-:S02]  /*2b680*/  F2FP.F16.F32.PACK_AB R78, R81, R80 ;  /* 0x00000050514e723e */ /* 0x000fc400000000ff */
[----:B------:R-:W-:Y:S01]  /*2b690*/  F2FP.F16.F32.PACK_AB R79, R83, R82 ;  /* 0x00000052534f723e */ /* 0x000fe200000000ff */
[----:B------:R-:W-:Y:S04]  /*2b6a0*/  STSM.16.M88.4 [R14], R52 ;  /* 0x000000340e007844 */ /* 0x000fe80000000200 */
[----:B------:R2:W-:Y:S04]  /*2b6b0*/  STSM.16.M88.4 [R20], R60 ;  /* 0x0000003c14007844 */ /* 0x0005e80000000200 */
[----:B------:R-:W-:Y:S04]  /*2b6c0*/  STSM.16.M88.4 [R24], R68 ;  /* 0x0000004418007844 */ /* 0x000fe80000000200 */
[----:B------:R-:W-:Y:S04]  /*2b6d0*/  STSM.16.M88.4 [R26], R76 ;  /* 0x0000004c1a007844 */ /* 0x000fe80000000200 */
[----:B------:R-:W-:Y:S04]  /*2b6e0*/  STSM.16.M88.4 [R0], R88 ;  /* 0x0000005800007844 */ /* 0x000fe80000000200 */
[----:B------:R3:W-:Y:S01]  /*2b6f0*/  STSM.16.M88.4 [R3], R96 ;  /* 0x0000006003007844 */ /* 0x0007e20000000200 */
[----:B--2---:R-:W-:-:S02]  /*2b700*/  IMAD.MOV.U32 R20, RZ, RZ, RZ ;  /* 0x000000ffff147224 */ /* 0x004fc400078e00ff */
[C---:B-1----:R-:W-:Y:S01]  /*2b710*/  IMAD.WIDE R6, R214.reuse, 0x4, R6 ;  /* 0x00000004d6067825 */ /* 0x042fe200078e0206 */
[----:B------:R-:W-:Y:S03]  /*2b720*/  BAR.SYNC.DEFER_BLOCKING 0x1, 0x100 ;  /* 0x0044000000007b1d */ /* 0x000fe60000010000 */
[----:B0-----:R-:W-:-:S04]  /*2b730*/  @P0 IMAD.WIDE R8, R214, 0x4, R8 ;  /* 0x00000004d6080825 */ /* 0x001fc800078e0208 */
[----:B---3--:R-:W-:Y:S01]  /*2b740*/  IMAD.U32 R3, RZ, RZ, UR4 ;  /* 0x00000004ff037e24 */ /* 0x008fe2000f8e00ff */
[C---:B------:R-:W-:Y:S01]  /*2b750*/  ISETP.NE.AND P2, PT, R213.reuse, RZ, PT ;  /* 0x000000ffd500720c */ /* 0x040fe20003f45270 */
[----:B------:R-:W-:Y:S01]  /*2b760*/  ULDC UR4, c[0x0][0xbd4] ;  /* 0x0002f50000047ab9 */ /* 0x000fe20000000800 */
[----:B------:R0:W5:Y:S04]  /*2b770*/  @P1 LDG.E R20, desc[UR36][R6.64] ;  /* 0x0000002406141981 */ /* 0x000168000c1e1900 */
[----:B------:R0:W5:Y:S01]  /*2b780*/  @P0 LDG.E R3, desc[UR36][R8.64] ;  /* 0x0000002408030981 */ /* 0x000162000c1e1900 */
[----:B------:R-:W-:Y:S01]  /*2b790*/  SEL R213, R213, UR4, P2 ;  /* 0x00000004d5d57c07 */ /* 0x000fe20009000000 */
[----:B------:R-:W-:Y:S06]  /*2b7a0*/  @P0 BRA `(.L_x_3684) ;  /* 0x0000000000100947 */ /* 0x000fec0003800000 */
[----:B------:R-:W-:Y:S05]  /*2b7b0*/  @!P1 BRA `(.L_x_3684) ;  /* 0x00000000000c9947 */ /* 0x000fea0003800000 */
[----:B------:R-:W2:Y:S04]  /*2b7c0*/  LDG.E R0, desc[UR36][R6.64] ;  /* 0x0000002406007981 */ /* 0x000ea8000c1e1900 */
[----:B-----5:R-:W2:Y:S02]  /*2b7d0*/  LDG.E R3, desc[UR36][R6.64+0x4] ;  /* 0x0000042406037981 */ /* 0x020ea4000c1e1900 */
[----:B--2---:R-:W-:-:S07]  /*2b7e0*/  IMAD.IADD R3, R3, 0x1, -R0 ;  /* 0x0000000103037824 */ /* 0x004fce00078e0a00 */
.L_x_3684:
[----:B------:R-:W0:Y:S01]  /*2b7f0*/  S2R R0, SR_TID.X ;  /* 0x0000000000007919 */ /* 0x000e220000002100 */
[----:B------:R-:W-:Y:S02]  /*2b800*/  ISETP.NE.U32.AND P0, PT, R4, RZ, PT ;  /* 0x000000ff0400720c */ /* 0x000fe40003f05070 */
[----:B------:R-:W-:Y:S02]  /*2b810*/  ISETP.GT.AND P3, PT, R213, 0x1, PT ;  /* 0x00000001d500780c */ /* 0x000fe40003f64270 */
[----:B------:R-:W-:Y:S01]  /*2b820*/  ISETP.NE.AND.EX P0, PT, R5, RZ, PT, P0 ;  /* 0x000000ff0500720c */ /* 0x000fe20003f05300 */
[C---:B0-----:R-:W-:Y:S02]  /*2b830*/  VIADD R6, R0.reuse, 0xffffff80 ;  /* 0xffffff8000067836 */ /* 0x041fe40000000000 */
[----:B------:R-:W-:-:S05]  /*2b840*/  VIADD R0, R0, 0xffffff80 ;  /* 0xffffff8000007836 */ /* 0x000fca0000000000 */
[----:B------:R-:W-:-:S04]  /*2b850*/  SHF.R.S32.HI R0, RZ, 0x1f, R0 ;  /* 0x0000001fff007819 */ /* 0x000fc80000011400 */
[----:B------:R-:W-:-:S04]  /*2b860*/  LEA.HI R0, R0, R6, RZ, 0x7 ;  /* 0x0000000600007211 */ /* 0x000fc800078f38ff */
[----:B------:R-:W-:-:S06]  /*2b870*/  SHF.R.S32.HI R0, RZ, 0x7, R0 ;  /* 0x00000007ff007819 */ /* 0x000fcc0000011400 */
[----:B------:R-:W0:Y:S02]  /*2b880*/  SHFL.IDX PT, R0, R0, RZ, 0x1f ;  /* 0x00001fff00007589 */ /* 0x000e2400000e0000 */
[----:B0-----:R-:W-:Y:S02]  /*2b890*/  ISETP.NE.AND P1, PT, R0, RZ, PT ;  /* 0x000000ff0000720c */ /* 0x001fe40003f25270 */
[----:B-----5:R-:W-:-:S11]  /*2b8a0*/  SHF.R.S32.HI R0, RZ, 0x1f, R20 ;  /* 0x0000001fff007819 */ /* 0x020fd60000011414 */
[----:B------:R-:W-:Y:S05]  /*2b8b0*/  @P1 BRA `(.L_x_3685) ;  /* 0x0000000400141947 */ /* 0x000fea0003800000 */
[----:B------:R-:W2:Y:S01]  /*2b8c0*/  LDL R6, [R1+0x45c] ;  /* 0x00045c0001067983 */ /* 0x000ea20000100800 */
[----:B------:R-:W0:Y:S03]  /*2b8d0*/  LDC R26, c[0x0][0xce8] ;  /* 0x00033a00ff1a7b82 */ /* 0x000e260000000800 */
[----:B------:R-:W3:Y:S04]  /*2b8e0*/  LDL R7, [R1+0x460] ;  /* 0x0004600001077983 */ /* 0x000ee80000100800 */
[----:B------:R-:W4:Y:S01]  /*2b8f0*/  LDL R25, [R1+0x454] ;  /* 0x0004540001197983 */ /* 0x000f220000100800 */
[----:B------:R-:W-:Y:S02]  /*2b900*/  IMAD.IADD R28, R162, 0x1, R181 ;  /* 0x00000001a21c7824 */ /* 0x000fe400078e02b5 */
[----:B0-----:R-:W-:Y:S01]  /*2b910*/  IMAD R37, R3, R26, RZ ;  /* 0x0000001a03257224 */ /* 0x001fe200078e02ff */
[----:B------:R-:W-:Y:S01]  /*2b920*/  ISETP.GT.AND P5, PT, R213, 0x1, PT ;  /* 0x00000001d500780c */ /* 0x000fe20003fa4270 */
[----:B------:R-:W-:-:S05]  /*2b930*/  IMAD.MOV.U32 R21, RZ, RZ, 0xab8 ;  /* 0x00000ab8ff157424 */ /* 0x000fca00078e00ff */
[----:B------:R-:W-:-:S04]  /*2b940*/  SEL R21, R21, 0xa78, P5 ;  /* 0x00000a7815157807 */ /* 0x000fc80002800000 */
[----:B------:R-:W0:Y:S08]  /*2b950*/  LDC.64 R12, c[0x0][R21+0x220] ;  /* 0x00008800150c7b82 */ /* 0x000e300000000a00 */
[----:B------:R-:W1:Y:S01]  /*2b960*/  LDC.64 R10, c[0x0][R21+0x218] ;  /* 0x00008600150a7b82 */ /* 0x000e620000000a00 */
[----:B------:R-:W-:-:S07]  /*2b970*/  ISETP.NE.AND P6, PT, R26, 0x1, PT ;  /* 0x000000011a00780c */ /* 0x000fce0003fc5270 */
[----:B------:R-:W5:Y:S01]  /*2b980*/  LDC.64 R8, c[0x0][R21+0x228] ;  /* 0x00008a0015087b82 */ /* 0x000f620000000a00 */
[----:B------:R-:W-:-:S07]  /*2b990*/  ISETP.NE.U32.AND P2, PT, R4, RZ, PT ;  /* 0x000000ff0400720c */ /* 0x000fce0003f45070 */
[----:B------:R-:W0:Y:S01]  /*2b9a0*/  @P6 LDC R14, c[0x0][0xcec] ;  /* 0x00033b00ff0e6b82 */ /* 0x000e220000000800 */
[----:B--2---:R-:W-:-:S07]  /*2b9b0*/  IMAD.MOV R6, RZ, RZ, -R6 ;  /* 0x000000ffff067224 */ /* 0x004fce00078e0a06 */
[----:B------:R-:W2:Y:S01]  /*2b9c0*/  @P6 LDC R24, c[0x0][0xcf0] ;  /* 0x00033c00ff186b82 */ /* 0x000ea20000000800 */
[----:B---3--:R-:W-:-:S04]  /*2b9d0*/  ISETP.NE.AND P1, PT, R7, R6, PT ;  /* 0x000000060700720c */ /* 0x008fc80003f25270 */
[----:B------:R-:W-:-:S13]  /*2b9e0*/  ISETP.GE.OR P4, PT, R28, R37, P1 ;  /* 0x000000251c00720c */ /* 0x000fda0000f86670 */
[----:B------:R-:W3:Y:S01]  /*2b9f0*/  @!P4 LDL R29, [R1+0x1f0] ;  /* 0x0001f000011dc983 */ /* 0x000ee20000100800 */
[----:B------:R-:W5:Y:S01]  /*2ba00*/  LDC.64 R6, c[0x0][R21+0x210] ;  /* 0x0000840015067b82 */ /* 0x000f620000000a00 */
[----:B------:R-:W-:Y:S01]  /*2ba10*/  ISETP.NE.AND.EX P2, PT, R5, RZ, PT, P2 ;  /* 0x000000ff0500720c */ /* 0x000fe20003f45320 */
[----:B----4-:R-:W-:Y:S01]  /*2ba20*/  IMAD.IADD R35, R25, 0x1, R181 ;  /* 0x0000000119237824 */ /* 0x010fe200078e02b5 */
[----:B------:R-:W-:Y:S01]  /*2ba30*/  SHF.R.S32.HI R15, RZ, 0x1f, R214 ;  /* 0x0000001fff0f7819 */ /* 0x000fe200000114d6 */
[----:B------:R-:W-:Y:S01]  /*2ba40*/  BSSY B1, `(.L_x_3685) ;  /* 0x000002c000017945 */ /* 0x000fe20003800000 */
[----:B------:R-:W-:Y:S01]  /*2ba50*/  SEL R31, R214, RZ, !P2 ;  /* 0x000000ffd61f7207 */ /* 0x000fe20005000000 */
[----:B0-----:R-:W-:Y:S01]  /*2ba60*/  @P6 IMAD.HI.U32 R27, R35, R14, RZ ;  /* 0x0000000e231b6227 */ /* 0x001fe200078e00ff */
[----:B------:R-:W-:Y:S01]  /*2ba70*/  SEL R33, R15, RZ, !P2 ;  /* 0x000000ff0f217207 */ /* 0x000fe20005000000 */
[----:B------:R-:W0:Y:S02]  /*2ba80*/  LDC.64 R4, c[0x0][0xca8] ;  /* 0x00032a00ff047b82 */ /* 0x000e240000000a00 */
[----:B------:R-:W-:-:S02]  /*2ba90*/  IMAD R13, R13, R31, RZ ;  /* 0x0000001f0d0d7224 */ /* 0x000fc400078e02ff */
[----:B------:R-:W-:-:S04]  /*2baa0*/  IMAD.WIDE.U32 R14, R12, R31, RZ ;  /* 0x0000001f0c0e7225 */ /* 0x000fc800078e00ff */
[----:B------:R-:W-:Y:S02]  /*2bab0*/  IMAD R33, R12, R33, R13 ;  /* 0x000000210c217224 */ /* 0x000fe400078e020d */
[-C--:B-1----:R-:W-:Y:S01]  /*2bac0*/  IMAD R31, R11, R157.reuse, RZ ;  /* 0x0000009d0b1f7224 */ /* 0x082fe200078e02ff */
[----:B------:R-:W-:Y:S01]  /*2bad0*/  SEL R11, R220, RZ, P5 ;  /* 0x000000ffdc0b7207 */ /* 0x000fe20002800000 */
[----:B------:R-:W-:-:S04]  /*2bae0*/  IMAD.WIDE.U32 R12, R10, R157, RZ ;  /* 0x0000009d0a0c7225 */ /* 0x000fc800078e00ff */
[----:B------:R-:W-:Y:S01]  /*2baf0*/  IMAD.MOV.U32 R25, RZ, RZ, R35 ;  /* 0x000000ffff197224 */ /* 0x000fe200078e0023 */
[----:B--2---:R-:W-:Y:S01]  /*2bb00*/  @P6 SHF.R.U32.HI R25, RZ, R24, R27 ;  /* 0x00000018ff196219 */ /* 0x004fe2000001161b */
[----:B------:R-:W-:Y:S01]  /*2bb10*/  IMAD.IADD R10, R13, 0x1, R31 ;  /* 0x000000010d0a7824 */ /* 0x000fe200078e021f */
[----:B------:R-:W-:Y:S01]  /*2bb20*/  IADD3 R14, P2, P6, R14, R12, R20 ;  /* 0x0000000c0e0e7210 */ /* 0x000fe20007e5e014 */
[----:B------:R-:W-:Y:S02]  /*2bb30*/  IMAD.IADD R33, R15, 0x1, R33 ;  /* 0x000000010f217824 */ /* 0x000fe400078e0221 */
[-C--:B-----5:R-:W-:Y:S01]  /*2bb40*/  IMAD R13, R9, R11.reuse, RZ ;  /* 0x0000000b090d7224 */ /* 0x0a0fe200078e02ff */
[----:B0-----:R-:W0:Y:S01]  /*2bb50*/  @!P5 LDC R4, c[0x0][0xc50] ;  /* 0x00031400ff04db82 */ /* 0x001e220000000800 */
[----:B------:R-:W-:Y:S01]  /*2bb60*/  IMAD.WIDE.U32 R8, R8, R11, RZ ;  /* 0x0000000b08087225 */ /* 0x000fe200078e00ff */
[----:B------:R-:W-:-:S03]  /*2bb70*/  IADD3.X R10, R33, R10, R0, P2, P6 ;  /* 0x0000000a210a7210 */ /* 0x000fc600017ec400 */
[----:B------:R-:W-:Y:S02]  /*2bb80*/  IMAD.MOV R15, RZ, RZ, -R25 ;  /* 0x000000ffff0f7224 */ /* 0x000fe400078e0a19 */
[----:B------:R-:W-:Y:S01]  /*2bb90*/  IMAD.IADD R13, R9, 0x1, R13 ;  /* 0x00000001090d7824 */ /* 0x000fe200078e020d */
[----:B------:R-:W1:Y:S01]  /*2bba0*/  @!P5 LDC R5, c[0x0][0xc54] ;  /* 0x00031500ff05db82 */ /* 0x000e620000000800 */
[----:B------:R-:W-:Y:S01]  /*2bbb0*/  IADD3 R8, P2, P5, R25, R14, R8 ;  /* 0x0000000e19087210 */ /* 0x000fe20007d5e008 */
[----:B------:R-:W-:Y:S01]  /*2bbc0*/  IMAD R11, R26, R15, R35 ;  /* 0x0000000f1a0b7224 */ /* 0x000fe200078e0223 */
[----:B------:R-:W-:-:S04]  /*2bbd0*/  SHF.R.S32.HI R25, RZ, 0x1f, R25 ;  /* 0x0000001fff197819 */ /* 0x000fc80000011419 */
[----:B------:R-:W-:Y:S01]  /*2bbe0*/  IADD3.X R9, R25, R10, R13, P2, P5 ;  /* 0x0000000a19097210 */ /* 0x000fe200017ea40d */
[-C--:B------:R-:W-:Y:S01]  /*2bbf0*/  IMAD R7, R7, R11.reuse, RZ ;  /* 0x0000000b07077224 */ /* 0x080fe200078e02ff */
[----:B------:R-:W-:Y:S01]  /*2bc00*/  SHF.R.S32.HI R13, RZ, 0x1f, R11 ;  /* 0x0000001fff0d7819 */ /* 0x000fe2000001140b */
[----:B------:R-:W-:-:S04]  /*2bc10*/  IMAD.WIDE.U32 R8, R6, R11, R8 ;  /* 0x0000000b06087225 */ /* 0x000fc800078e0008 */
[----:B------:R-:W-:-:S04]  /*2bc20*/  IMAD R7, R6, R13, R7 ;  /* 0x0000000d06077224 */ /* 0x000fc800078e0207 */
[----:B------:R-:W-:Y:S01]  /*2bc30*/  IMAD.IADD R6, R9, 0x1, R7 ;  /* 0x0000000109067824 */ /* 0x000fe200078e0207 */
[----:B0-----:R-:W-:-:S04]  /*2bc40*/  LEA R9, P2, R8, R4, 0x2 ;  /* 0x0000000408097211 */ /* 0x001fc800078410ff */
[----:B-1----:R-:W-:Y:S01]  /*2bc50*/  LEA.HI.X R10, R8, R5, R6, 0x2, P2 ;  /* 0x00000005080a7211 */ /* 0x002fe200010f1406 */
[----:B------:R-:W-:Y:S01]  /*2bc60*/  VIADD R8, R28, 0x8 ;  /* 0x000000081c087836 */ /* 0x000fe20000000000 */
[----:B------:R-:W-:Y:S04]  /*2bc70*/  SHFL.IDX PT, R6, R9, RZ, 0x1c1f ;  /* 0x001c1fff09067589 */ /* 0x000fe800000e0000 */
[----:B------:R-:W3:Y:S01]  /*2bc80*/  SHFL.IDX PT, R7, R10, RZ, 0x1c1f ;  /* 0x001c1fff0a077589 */ /* 0x000ee200000e0000 */
[----:B------:R-:W-:-:S03]  /*2bc90*/  ISETP.GE.OR P1, PT, R8, R37, P1 ;  /* 0x000000250800720c */ /* 0x000fc60000f26670 */
[----:B------:R0:W1:Y:S04]  /*2bca0*/  SHFL.IDX PT, R4, R9, 0x1, 0x1c1f ;  /* 0x003c1f0009047f89 */ /* 0x00006800000e0000 */
[----:B------:R0:W2:Y:S04]  /*2bcb0*/  SHFL.IDX PT, R5, R10, 0x1, 0x1c1f ;  /* 0x003c1f000a057f89 */ /* 0x0000a800000e0000 */
[----:B---3--:R0:W-:Y:S02]  /*2bcc0*/  @!P4 ST.E desc[UR36][R6.64], R29 ;  /* 0x0000001d0600c985 */ /* 0x0081e4000c101924 */
[----:B-12---:R-:W-:Y:S05]  /*2bcd0*/  @P1 BRA `(.L_x_3686) ;  /* 0x0000000000081947 */ /* 0x006fea0003800000 */
[----:B0-----:R-:W2:Y:S04]  /*2bce0*/  LDL R7, [R1+0x1f4] ;  /* 0x0001f40001077983 */ /* 0x001ea80000100800 */
[----:B--2---:R1:W-:Y:S02]  /*2bcf0*/  ST.E desc[UR36][R4.64], R7 ;  /* 0x0000000704007985 */ /* 0x0043e4000c101924 */
.L_x_3686:
[----:B------:R-:W-:Y:S05]  /*2bd00*/  BSYNC B1 ;  /* 0x0000000000017941 */ /* 0x000fea0003800000 */
.L_x_3685:
[----:B------:R-:W-:Y:S01]  /*2bd10*/  SEL R76, R214, RZ, !P0 ;  /* 0x000000ffd64c7207 */ /* 0x000fe20004000000 */
[----:B------:R-:W-:Y:S06]  /*2bd20*/  @P3 BRA `(.L_x_3687) ;  /* 0x0000001000343947 */ /* 0x000fec0003800000 */
[----:B-1----:R-:W1:Y:S01]  /*2bd30*/  S2R R4, SR_TID.X ;  /* 0x0000000000047919 */ /* 0x002e620000002100 */
[----:B------:R-:W-:Y:S01]  /*2bd40*/  IMAD.MOV.U32 R5, RZ, RZ, 0x2 ;  /* 0x00000002ff057424 */ /* 0x000fe200078e00ff */
[----:B------:R-:W2:Y:S01]  /*2bd50*/  LDC R80, c[0x0][0xce8] ;  /* 0x00033a00ff507b82 */ /* 0x000ea20000000800 */
[----:B------:R-:W-:Y:S01]  /*2bd60*/  ULDC.64 UR4, c[0x0][0xba0] ;  /* 0x0002e80000047ab9 */ /* 0x000fe20000000a00 */
[C---:B-1----:R-:W-:Y:S02]  /*2bd70*/  VIADD R88, R4.reuse, 0xffffff80 ;  /* 0xffffff8004587836 */ /* 0x042fe40000000000 */
[----:B------:R-:W-:-:S03]  /*2bd80*/  VIADD R91, R4, 0xffffff80 ;  /* 0xffffff80045b7836 */ /* 0x000fc60000000000 */
[----:B------:R-:W-:-:S04]  /*2bd90*/  SHF.R.S32.HI R88, RZ, 0x1f, R88 ;  /* 0x0000001fff587819 */ /* 0x000fc80000011458 */
[----:B------:R-:W-:-:S04]  /*2bda0*/  LEA.HI R88, R88, R91, RZ, 0x3 ;  /* 0x0000005b58587211 */ /* 0x000fc800078f18ff */
[----:B------:R-:W-:-:S05]  /*2bdb0*/  SHF.R.S32.HI R88, RZ, 0x3, R88 ;  /* 0x00000003ff587819 */ /* 0x000fca0000011458 */
[----:B------:R-:W-:-:S04]  /*2bdc0*/  IMAD R4, R88, 0x40, R166 ;  /* 0x0000004058047824 */ /* 0x000fc800078e02a6 */
[----:B------:R-:W-:-:S03]  /*2bdd0*/  IMAD.WIDE R4, R4, R5, UR40 ;  /* 0x0000002804047e25 */ /* 0x000fc6000f8e0205 */
[C---:B------:R-:W-:Y:S02]  /*2bde0*/  IADD3 R41, P2, R4.reuse, 0x7000, RZ ;  /* 0x0000700004297810 */ /* 0x040fe40007f5e0ff */
[----:B------:R-:W-:Y:S02]  /*2bdf0*/  IADD3 R33, P0, R4, 0x5000, RZ ;  /* 0x0000500004217810 */ /* 0x000fe40007f1e0ff */
[----:B------:R-:W-:Y:S01]  /*2be00*/  LOP3.LUT R40, R41, 0x380, RZ, 0xc0, !PT ;  /* 0x0000038029287812 */ /* 0x000fe200078ec0ff */
[----:B------:R-:W-:Y:S01]  /*2be10*/  IMAD R21, R0, UR4, RZ ;  /* 0x0000000400157c24 */ /* 0x000fe2000f8e02ff */
[----:B------:R-:W-:Y:S01]  /*2be20*/  LOP3.LUT R32, R33, 0x380, RZ, 0xc0, !PT ;  /* 0x0000038021207812 */ /* 0x000fe200078ec0ff */
[----:B------:R-:W1:Y:S01]  /*2be30*/  LDC R0, c[0x0][0xbc8] ;  /* 0x0002f200ff007b82 */ /* 0x000e620000000800 */
[----:B------:R-:W-:Y:S02]  /*2be40*/  SHF.R.U64 R40, R40, 0x3, RZ ;  /* 0x0000000328287819 */ /* 0x000fe400000012ff */
[----:B------:R-:W-:-:S02]  /*2be50*/  IADD3 R37, P1, R4, 0x6000, RZ ;  /* 0x0000600004257810 */ /* 0x000fc40007f3e0ff */
[----:B------:R-:W-:Y:S01]  /*2be60*/  LOP3.LUT R40, R40, R41, RZ, 0x3c, !PT ;  /* 0x0000002928287212 */ /* 0x000fe200078e3cff */
[----:B------:R-:W-:Y:S01]  /*2be70*/  IMAD.X R41, RZ, RZ, R5, P2 ;  /* 0x000000ffff297224 */ /* 0x000fe200010e0605 */
[----:B------:R-:W-:Y:S02]  /*2be80*/  IADD3 R69, P2, R4, 0xe000, RZ ;  /* 0x0000e00004457810 */ /* 0x000fe40007f5e0ff */
[----:B------:R-:W-:Y:S02]  /*2be90*/  SHF.R.U64 R32, R32, 0x3, RZ ;  /* 0x0000000320207819 */ /* 0x000fe400000012ff */
[----:B------:R-:W-:Y:S01]  /*2bea0*/  LOP3.LUT R68, R69, 0x380, RZ, 0xc0, !PT ;  /* 0x0000038045447812 */ /* 0x000fe200078ec0ff */
[----:B------:R-:W-:Y:S01]  /*2beb0*/  IMAD R77, R20, UR5, R21 ;  /* 0x00000005144d7c24 */ /* 0x000fe2000f8e0215 */
[----:B------:R-:W-:Y:S01]  /*2bec0*/  LOP3.LUT R36, R37, 0x380, RZ, 0xc0, !PT ;  /* 0x0000038025247812 */ /* 0x000fe200078ec0ff */
[----:B------:R-:W-:Y:S01]  /*2bed0*/  IMAD R78, R221, 0x20, R88 ;  /* 0x00000020dd4e7824 */ /* 0x000fe200078e0258 */
[----:B------:R-:W-:Y:S01]  /*2bee0*/  SHF.R.U64 R68, R68, 0x3, RZ ;  /* 0x0000000344447819 */ /* 0x000fe200000012ff */
[----:B------:R-:W-:Y:S01]  /*2bef0*/  IMAD.WIDE.U32 R20, R20, UR4, RZ ;  /* 0x0000000414147c25 */ /* 0x000fe2000f8e00ff */
[----:B------:R-:W-:Y:S01]  /*2bf00*/  LOP3.LUT R32, R32, R33, RZ, 0x3c, !PT ;  /* 0x0000002120207212 */ /* 0x000fe200078e3cff */
[----:B------:R-:W-:Y:S01]  /*2bf10*/  ULDC.64 UR4, c[0x0][0xbe8] ;  /* 0x0002fa0000047ab9 */ /* 0x000fe20000000a00 */
[----:B------:R-:W-:Y:S01]  /*2bf20*/  LOP3.LUT R68, R68, R69, RZ, 0x3c, !PT ;  /* 0x0000004544447212 */ /* 0x000fe200078e3cff */
[--C-:B------:R-:W-:Y:S01]  /*2bf30*/  IMAD.X R69, RZ, RZ, R5.reuse, P2 ;  /* 0x000000ffff457224 */ /* 0x100fe200010e0605 */
[----:B--2---:R-:W-:Y:S01]  /*2bf40*/  ISETP.NE.AND P2, PT, R80, 0x1, PT ;  /* 0x000000015000780c */ /* 0x004fe20003f45270 */
[----:B------:R-:W-:Y:S01]  /*2bf50*/  IMAD.X R33, RZ, RZ, R5, P0 ;  /* 0x000000ffff217224 */ /* 0x000fe200000e0605 */
[----:B------:R-:W-:Y:S01]  /*2bf60*/  SHF.R.U64 R36, R36, 0x3, RZ ;  /* 0x0000000324247819 */ /* 0x000fe200000012ff */
[----:B------:R-:W5:Y:S01]  /*2bf70*/  LD.E.128 R40, desc[UR36][R40.64] ;  /* 0x0000002428287980 */ /* 0x000f62000c101d00 */
[C---:B------:R-:W-:Y:S01]  /*2bf80*/  IADD3 R61, P0, R4.reuse, 0xc000, RZ ;  /* 0x0000c000043d7810 */ /* 0x040fe20007f1e0ff */
[----:B------:R-:W-:Y:S01]  /*2bf90*/  IMAD.IADD R21, R21, 0x1, R77 ;  /* 0x0000000115157824 */ /* 0x000fe200078e024d */
[----:B0-----:R-:W-:-:S02]  /*2bfa0*/  IADD3 R9, P3, R4, 0x1000, RZ ;  /* 0x0000100004097810 */ /* 0x001fc40007f7e0ff */
[C---:B------:R-:W-:Y:S02]  /*2bfb0*/  IADD3 R13, P4, R4.reuse, 0x2000, RZ ;  /* 0x00002000040d7810 */ /* 0x040fe40007f9e0ff */
[C---:B------:R-:W-:Y:S02]  /*2bfc0*/  IADD3 R25, P5, R4.reuse, 0x3000, RZ ;  /* 0x0000300004197810 */ /* 0x040fe40007fbe0ff */
[----:B------:R-:W-:Y:S01]  /*2bfd0*/  IADD3 R29, P6, R4, 0x4000, RZ ;  /* 0x00004000041d7810 */ /* 0x000fe20007fde0ff */
[----:B------:R-:W0:Y:S01]  /*2bfe0*/  @P2 LDC R83, c[0x0][0xcec] ;  /* 0x00033b00ff532b82 */ /* 0x000e220000000800 */
[----:B------:R-:W-:Y:S01]  /*2bff0*/  LOP3.LUT R36, R36, R37, RZ, 0x3c, !PT ;  /* 0x0000002524247212 */ /* 0x000fe200078e3cff */
[----:B------:R-:W-:Y:S01]  /*2c000*/  IMAD.X R37, RZ, RZ, R5, P1 ;  /* 0x000000ffff257224 */ /* 0x000fe200008e0605 */
[----:B------:R-:W-:Y:S01]  /*2c010*/  LOP3.LUT R60, R61, 0x380, RZ, 0xc0, !PT ;  /* 0x000003803d3c7812 */ /* 0x000fe200078ec0ff */
[----:B------:R-:W-:Y:S01]  /*2c020*/  IMAD.WIDE.U32 R20, R157, UR4, R20 ;  /* 0x000000049d147c25 */ /* 0x000fe2000f8e0014 */
[----:B------:R-:W-:Y:S01]  /*2c030*/  LOP3.LUT R8, R9, 0x380, RZ, 0xc0, !PT ;  /* 0x0000038009087812 */ /* 0x000fe200078ec0ff */
[----:B------:R-:W5:Y:S01]  /*2c040*/  LD.E.128 R32, desc[UR36][R32.64] ;  /* 0x0000002420207980 */ /* 0x000f62000c101d00 */
[----:B------:R-:W-:Y:S01]  /*2c050*/  IADD3 R65, P1, R4, 0xd000, RZ ;  /* 0x0000d00004417810 */ /* 0x000fe20007f3e0ff */
[----:B------:R-:W2:Y:S01]  /*2c060*/  @P2 LDC R89, c[0x0][0xcf0] ;  /* 0x00033c00ff592b82 */ /* 0x000ea20000000800 */
[----:B------:R-:W-:Y:S01]  /*2c070*/  SHF.R.U64 R60, R60, 0x3, RZ ;  /* 0x000000033c3c7819 */ /* 0x000fe200000012ff */
[----:B------:R-:W-:Y:S01]  /*2c080*/  IMAD.IADD R82, R181, 0x1, R78 ;  /* 0x00000001b5527824 */ /* 0x000fe200078e024e */
[----:B------:R-:W-:Y:S01]  /*2c090*/  SHF.R.S32.HI R77, RZ, 0x1f, R76 ;  /* 0x0000001fff4d7819 */ /* 0x000fe2000001144c */
[----:B------:R-:W-:Y:S01]  /*2c0a0*/  IMAD R21, R157, UR5, R21 ;  /* 0x000000059d157c24 */ /* 0x000fe2000f8e0215 */
[----:B------:R-:W-:Y:S01]  /*2c0b0*/  SHF.R.U64 R8, R8, 0x3, RZ ;  /* 0x0000000308087819 */ /* 0x000fe200000012ff */
[----:B------:R-:W-:Y:S01]  /*2c0c0*/  ULDC.64 UR4, c[0x0][0xbf0] ;  /* 0x0002fc0000047ab9 */ /* 0x000fe20000000a00 */
[----:B------:R-:W-:Y:S01]  /*2c0d0*/  LOP3.LUT R64, R65, 0x380, RZ, 0xc0, !PT ;  /* 0x0000038041407812 */ /* 0x000fe200078ec0ff */
[----:B------:R-:W-:Y:S01]  /*2c0e0*/  IMAD R77, R77, UR4, RZ ;  /* 0x000000044d4d7c24 */ /* 0x000fe2000f8e02ff */
[----:B------:R-:W-:Y:S01]  /*2c0f0*/  LOP3.LUT R60, R60, R61, RZ, 0x3c, !PT ;  /* 0x0000003d3c3c7212 */ /* 0x000fe200078e3cff */
[--C-:B------:R-:W-:Y:S01]  /*2c100*/  IMAD.X R61, RZ, RZ, R5.reuse, P0 ;  /* 0x000000ffff3d7224 */ /* 0x100fe200000e0605 */
[----:B------:R-:W-:Y:S01]  /*2c110*/  LOP3.LUT R8, R8, R9, RZ, 0x3c, !PT ;  /* 0x0000000908087212 */ /* 0x000fe200078e3cff */
[----:B------:R-:W-:Y:S01]  /*2c120*/  IMAD.X R9, RZ, RZ, R5, P3 ;  /* 0x000000ffff097224 */ /* 0x000fe200018e0605 */
[----:B------:R-:W-:Y:S01]  /*2c130*/  SHF.R.U64 R64, R64, 0x3, RZ ;  /* 0x0000000340407819 */ /* 0x000fe200000012ff */
[----:B------:R-:W5:Y:S01]  /*2c140*/  LD.E.128 R36, desc[UR36][R36.64] ;  /* 0x0000002424247980 */ /* 0x000f62000c101d00 */
[----:B-1----:R-:W-:-:S02]  /*2c150*/  ISETP.GE.AND P0, PT, R219, R0, PT ;  /* 0x00000000db00720c */ /* 0x002fc40003f06270 */
[----:B------:R-:W-:Y:S01]  /*2c160*/  IADD3 R45, P3, R4, 0x8000, RZ ;  /* 0x00008000042d7810 */ /* 0x000fe20007f7e0ff */
[C---:B------:R-:W-:Y:S01]  /*2c170*/  IMAD R81, R76.reuse, UR5, R77 ;  /* 0x000000054c517c24 */ /* 0x040fe2000f8e024d */
[----:B------:R-:W-:Y:S01]  /*2c180*/  LOP3.LUT R12, R13, 0x380, RZ, 0xc0, !PT ;  /* 0x000003800d0c7812 */ /* 0x000fe200078ec0ff */
[----:B------:R-:W5:Y:S01]  /*2c190*/  LD.E.128 R68, desc[UR36][R68.64] ;  /* 0x0000002444447980 */ /* 0x000f62000c101d00 */
[----:B------:R-:W-:Y:S02]  /*2c1a0*/  LOP3.LUT R24, R25, 0x380, RZ, 0xc0, !PT ;  /* 0x0000038019187812 */ /* 0x000fe400078ec0ff */
[----:B------:R-:W-:Y:S01]  /*2c1b0*/  LOP3.LUT R28, R29, 0x380, RZ, 0xc0, !PT ;  /* 0x000003801d1c7812 */ /* 0x000fe200078ec0ff */
[----:B------:R-:W-:Y:S01]  /*2c1c0*/  IMAD.WIDE.U32 R20, R76, UR4, R20 ;  /* 0x000000044c147c25 */ /* 0x000fe2000f8e0014 */
[----:B------:R-:W-:Y:S01]  /*2c1d0*/  LOP3.LUT R64, R64, R65, RZ, 0x3c, !PT ;  /* 0x0000004140407212 */ /* 0x000fe200078e3cff */
[----:B------:R-:W-:Y:S01]  /*2c1e0*/  ULDC.64 UR4, c[0x0][0xbe0] ;  /* 0x0002f80000047ab9 */ /* 0x000fe20000000a00 */
[----:B------:R-:W-:Y:S01]  /*2c1f0*/  SEL R77, RZ, 0xffffffff, P0 ;  /* 0xffffffffff4d7807 */ /* 0x000fe20000000000 */
[----:B------:R-:W-:Y:S01]  /*2c200*/  IMAD.X R65, RZ, RZ, R5, P1 ;  /* 0x000000ffff417224 */ /* 0x000fe200008e0605 */
[----:B------:R-:W-:Y:S01]  /*2c210*/  LOP3.LUT R44, R45, 0x380, RZ, 0xc0, !PT ;  /* 0x000003802d2c7812 */ /* 0x000fe200078ec0ff */
[----:B------:R-:W5:Y:S01]  /*2c220*/  LD.E.128 R60, desc[UR36][R60.64] ;  /* 0x000000243c3c7980 */ /* 0x000f62000c101d00 */
[----:B------:R-:W-:Y:S01]  /*2c230*/  ISETP.GE.AND P1, PT, R166, R0, PT ;  /* 0x00000000a600720c */ /* 0x000fe20003f26270 */
[----:B------:R-:W-:Y:S01]  /*2c240*/  IMAD.SHL.U32 R77, R77, 0x2, RZ ;  /* 0x000000024d4d7824 */ /* 0x000fe200078e00ff */
[----:B------:R-:W-:-:S02]  /*2c250*/  SHF.R.U64 R12, R12, 0x3, RZ ;  /* 0x000000030c0c7819 */ /* 0x000fc400000012ff */
[----:B------:R-:W-:Y:S02]  /*2c260*/  SHF.R.U64 R24, R24, 0x3, RZ ;  /* 0x0000000318187819 */ /* 0x000fe400000012ff */
[----:B------:R-:W-:Y:S02]  /*2c270*/  SHF.R.U64 R28, R28, 0x3, RZ ;  /* 0x000000031c1c7819 */ /* 0x000fe400000012ff */
[----:B------:R-:W-:Y:S01]  /*2c280*/  LOP3.LUT R11, R4, 0x380, RZ, 0xc0, !PT ;  /* 0x00000380040b7812 */ /* 0x000fe200078ec0ff */
[----:B------:R-:W-:Y:S01]  /*2c290*/  IMAD.IADD R21, R21, 0x1, R81 ;  /* 0x0000000115157824 */ /* 0x000fe200078e0251 */
[----:B------:R-:W-:Y:S01]  /*2c2a0*/  SHF.R.U64 R44, R44, 0x3, RZ ;  /* 0x000000032c2c7819 */ /* 0x000fe200000012ff */
[----:B------:R-:W5:Y:S01]  /*2c2b0*/  LD.E.128 R64, desc[UR36][R64.64] ;  /* 0x0000002440407980 */ /* 0x000f62000c101d00 */
[----:B------:R-:W-:Y:S02]  /*2c2c0*/  ISETP.GE.AND P0, PT, R218, R0, PT ;  /* 0x00000000da00720c */ /* 0x000fe40003f06270 */
[----:B------:R-:W-:-:S02]  /*2c2d0*/  SEL R76, RZ, 0x1, P1 ;  /* 0x00000001ff4c7807 */ /* 0x000fc40000800000 */
        /* <DEDUP_REMOVED lines=11> */
[----:B------:R-:W-:Y:S01]  /*2c390*/  IADD3 R57, P6, R4, 0xb000, RZ ;  /* 0x0000b00004397810 */ /* 0x000fe20007fde0ff */
[----:B------:R-:W5:Y:S01]  /*2c3a0*/  LD.E.128 R24, desc[UR36][R24.64] ;  /* 0x0000002418187980 */ /* 0x000f62000c101d00 */
[----:B------:R-:W-:Y:S02]  /*2c3b0*/  SEL R79, RZ, 0xffffffff, P0 ;  /* 0xffffffffff4f7807 */ /* 0x000fe40000000000 */
[----:B------:R-:W-:Y:S01]  /*2c3c0*/  LOP3.LUT R78, R77, 0x2, R76, 0xe2, !PT ;  /* 0x000000024d4e7812 */ /* 0x000fe200078ee24c */
[----:B0-----:R-:W-:Y:S01]  /*2c3d0*/  @P2 IMAD.HI.U32 R76, R82, R83, RZ ;  /* 0x00000053524c2227 */ /* 0x001fe200078e00ff */
[----:B------:R-:W-:Y:S01]  /*2c3e0*/  IADD3 R7, P3, R4, 0xf000, RZ ;  /* 0x0000f00004077810 */ /* 0x000fe20007f7e0ff */
[----:B------:R-:W5:Y:S01]  /*2c3f0*/  LD.E.128 R28, desc[UR36][R28.64] ;  /* 0x000000241c1c7980 */ /* 0x000f62000c101d00 */
[----:B------:R-:W-:Y:S01]  /*2c400*/  LOP3.LUT R48, R49, 0x380, RZ, 0xc0, !PT ;  /* 0x0000038031307812 */ /* 0x000fe200078ec0ff */
[----:B------:R-:W-:Y:S01]  /*2c410*/  IMAD.MOV.U32 R77, RZ, RZ, R82 ;  /* 0x000000ffff4d7224 */ /* 0x000fe200078e0052 */
[----:B------:R-:W-:Y:S01]  /*2c420*/  LOP3.LUT R52, R53, 0x380, RZ, 0xc0, !PT ;  /* 0x0000038035347812 */ /* 0x000fe200078ec0ff */
[----:B------:R-:W-:Y:S01]  /*2c430*/  IMAD.SHL.U32 R79, R79, 0x4, RZ ;  /* 0x000000044f4f7824 */ /* 0x000fe200078e00ff */
[----:B------:R-:W-:Y:S01]  /*2c440*/  LOP3.LUT R56, R57, 0x380, RZ, 0xc0, !PT ;  /* 0x0000038039387812 */ /* 0x000fe200078ec0ff */
[----:B------:R-:W-:Y:S01]  /*2c450*/  IMAD.X R73, RZ, RZ, R5, P3 ;  /* 0x000000ffff497224 */ /* 0x000fe200018e0605 */
[----:B------:R-:W-:Y:S01]  /*2c460*/  ISETP.GE.AND P1, PT, R217, R0, PT ;  /* 0x00000000d900720c */ /* 0x000fe20003f26270 */
[----:B------:R-:W5:Y:S01]  /*2c470*/  LD.E.128 R44, desc[UR36][R44.64] ;  /* 0x000000242c2c7980 */ /* 0x000f62000c101d00 */
[----:B------:R-:W-:-:S02]  /*2c480*/  LOP3.LUT R6, R7, 0x380, RZ, 0xc0, !PT ;  /* 0x0000038007067812 */ /* 0x000fc400078ec0ff */
[----:B--2---:R-:W-:Y:S02]  /*2c490*/  @P2 SHF.R.U32.HI R77, RZ, R89, R76 ;  /* 0x00000059ff4d2219 */ /* 0x004fe4000001164c */
[----:B------:R-:W-:Y:S02]  /*2c4a0*/  SHF.R.U64 R48, R48, 0x3, RZ ;  /* 0x0000000330307819 */ /* 0x000fe400000012ff */
[----:B------:R-:W-:Y:S02]  /*2c4b0*/  SHF.R.U64 R52, R52, 0x3, RZ ;  /* 0x0000000334347819 */ /* 0x000fe400000012ff */
[----:B------:R-:W-:Y:S02]  /*2c4c0*/  SHF.R.U64 R56, R56, 0x3, RZ ;  /* 0x0000000338387819 */ /* 0x000fe400000012ff */
[----:B------:R-:W-:Y:S02]  /*2c4d0*/  SEL R76, RZ, 0xffffffff, P1 ;  /* 0xffffffffff4c7807 */ /* 0x000fe40000800000 */
[----:B------:R-:W-:-:S02]  /*2c4e0*/  SHF.R.U64 R11, R11, 0x3, RZ ;  /* 0x000000030b0b7819 */ /* 0x000fc400000012ff */
[----:B------:R-:W-:Y:S02]  /*2c4f0*/  SHF.R.U64 R6, R6, 0x3, RZ ;  /* 0x0000000306067819 */ /* 0x000fe400000012ff */
[----:B------:R-:W-:Y:S01]  /*2c500*/  LOP3.LUT R78, R79, 0x4, R78, 0xe2, !PT ;  /* 0x000000044f4e7812 */ /* 0x000fe200078ee24e */
[--C-:B------:R-:W-:Y:S01]  /*2c510*/  IMAD.MOV R79, RZ, RZ, -R77.reuse ;  /* 0x000000ffff4f7224 */ /* 0x100fe200078e0a4d */
[----:B------:R-:W-:Y:S02]  /*2c520*/  ISETP.GE.AND P0, PT, R216, R0, PT ;  /* 0x00000000d800720c */ /* 0x000fe40003f06270 */
[----:B------:R-:W-:Y:S01]  /*2c530*/  SHF.R.S32.HI R81, RZ, 0x1f, R77 ;  /* 0x0000001fff517819 */ /* 0x000fe2000001144d */
[----:B------:R-:W-:Y:S01]  /*2c540*/  IMAD.SHL.U32 R83, R76, 0x8, RZ ;  /* 0x000000084c537824 */ /* 0x000fe200078e00ff */
[----:B------:R-:W-:Y:S01]  /*2c550*/  LOP3.LUT R48, R48, R49, RZ, 0x3c, !PT ;  /* 0x0000003130307212 */ /* 0x000fe200078e3cff */
[--C-:B------:R-:W-:Y:S01]  /*2c560*/  IMAD.X R49, RZ, RZ, R5.reuse, P4 ;  /* 0x000000ffff317224 */ /* 0x100fe200020e0605 */
[----:B------:R-:W-:Y:S01]  /*2c570*/  LOP3.LUT R52, R52, R53, RZ, 0x3c, !PT ;  /* 0x0000003534347212 */ /* 0x000fe200078e3cff */
[--C-:B------:R-:W-:Y:S01]  /*2c580*/  IMAD.X R53, RZ, RZ, R5.reuse, P5 ;  /* 0x000000ffff357224 */ /* 0x100fe200028e0605 */
[----:B------:R-:W-:Y:S01]  /*2c590*/  LOP3.LUT R56, R56, R57, RZ, 0x3c, !PT ;  /* 0x0000003938387212 */ /* 0x000fe200078e3cff */
[----:B------:R-:W-:Y:S01]  /*2c5a0*/  IMAD.X R57, RZ, RZ, R5, P6 ;  /* 0x000000ffff397224 */ /* 0x000fe200030e0605 */
[----:B------:R-:W-:-:S02]  /*2c5b0*/  LOP3.LUT R4, R11, R4, RZ, 0x3c, !PT ;  /* 0x000000040b047212 */ /* 0x000fc400078e3cff */
[----:B------:R-:W-:Y:S01]  /*2c5c0*/  LOP3.LUT R72, R6, R7, RZ, 0x3c, !PT ;  /* 0x0000000706487212 */ /* 0x000fe200078e3cff */
[----:B------:R-:W-:Y:S01]  /*2c5d0*/  IMAD R79, R80, R79, R82 ;  /* 0x0000004f504f7224 */ /* 0x000fe200078e0252 */
[----:B------:R-:W-:Y:S01]  /*2c5e0*/  SEL R76, RZ, 0xffffffff, P0 ;  /* 0xffffffffff4c7807 */ /* 0x000fe20000000000 */
[----:B------:R-:W-:Y:S01]  /*2c5f0*/  IMAD R82, R81, UR4, RZ ;  /* 0x0000000451527c24 */ /* 0x000fe2000f8e02ff */
[----:B------:R-:W-:Y:S01]  /*2c600*/  ISETP.GE.AND P0, PT, R215, R0, PT ;  /* 0x00000000d700720c */ /* 0x000fe20003f06270 */
[----:B------:R-:W5:Y:S01]  /*2c610*/  LD.E.128 R4, desc[UR36][R4.64] ;  /* 0x0000002404047980 */ /* 0x000f62000c101d00 */
[----:B------:R-:W-:Y:S01]  /*2c620*/  LOP3.LUT R78, R83, 0x8, R78, 0xe2, !PT ;  /* 0x00000008534e7812 */ /* 0x000fe200078ee24e */
[----:B------:R-:W-:Y:S01]  /*2c630*/  IMAD.SHL.U32 R83, R76, 0x10, RZ ;  /* 0x000000104c537824 */ /* 0x000fe200078e00ff */
[----:B------:R-:W-:Y:S01]  /*2c640*/  SEL R76, RZ, 0xffffffff, P0 ;  /* 0xffffffffff4c7807 */ /* 0x000fe20000000000 */
[----:B------:R-:W5:Y:S01]  /*2c650*/  LD.E.128 R8, desc[UR36][R8.64] ;  /* 0x0000002408087980 */ /* 0x000f62000c101d00 */
[----:B------:R-:W-:-:S02]  /*2c660*/  IMAD R81, R77, UR5, R82 ;  /* 0x000000054d517c24 */ /* 0x000fc4000f8e0252 */
[----:B------:R-:W-:Y:S01]  /*2c670*/  IMAD.WIDE.U32 R20, R77, UR4, R20 ;  /* 0x000000044d147c25 */ /* 0x000fe2000f8e0014 */
        /* <DEDUP_REMOVED lines=13> */
[----:B------:R-:W-:-:S02]  /*2c750*/  IMAD.SHL.U32 R83, R76, 0x20, RZ ;  /* 0x000000204c537824 */ /* 0x000fc400078e00ff */
[----:B------:R-:W-:Y:S02]  /*2c760*/  IMAD.IADD R21, R21, 0x1, R81 ;  /* 0x0000000115157824 */ /* 0x000fe400078e0251 */
[----:B------:R-:W-:Y:S02]  /*2c770*/  IMAD R76, R77, UR4, RZ ;  /* 0x000000044d4c7c24 */ /* 0x000fe4000f8e02ff */
[----:B------:R-:W-:Y:S02]  /*2c780*/  IMAD R80, R3, R80, RZ ;  /* 0x0000005003507224 */ /* 0x000fe400078e02ff */
[----:B------:R-:W-:Y:S02]  /*2c790*/  IMAD.IADD R181, R88, 0x1, R181 ;  /* 0x0000000158b57824 */ /* 0x000fe400078e02b5 */
[----:B------:R-:W-:Y:S02]  /*2c7a0*/  VIADD R90, R166, 0x180 ;  /* 0x00000180a65a7836 */ /* 0x000fe40000000000 */
[----:B------:R-:W-:-:S02]  /*2c7b0*/  IMAD R77, R79, UR5, R76 ;  /* 0x000000054f4d7c24 */ /* 0x000fc4000f8e024c */
[----:B------:R-:W-:Y:S01]  /*2c7c0*/  IMAD.WIDE.U32 R20, R79, UR4, R20 ;  /* 0x000000044f147c25 */ /* 0x000fe2000f8e0014 */
[----:B------:R-:W-:Y:S01]  /*2c7d0*/  ISETP.GE.AND P1, PT, R181, R80, PT ;  /* 0x00000050b500720c */ /* 0x000fe20003f26270 */
[----:B------:R-:W-:Y:S01]  /*2c7e0*/  ULDC.64 UR4, c[0x0][0xb80] ;  /* 0x0002e00000047ab9 */ /* 0x000fe20000000a00 */
[----:B------:R-:W-:Y:S01]  /*2c7f0*/  ISETP.GE.AND P0, PT, R90, R0, PT ;  /* 0x000000005a00720c */ /* 0x000fe20003f06270 */
[----:B------:R-:W-:Y:S01]  /*2c800*/  VIADD R84, R166, 0x1c0 ;  /* 0x000001c0a6547836 */ /* 0x000fe20000000000 */
[----:B------:R-:W-:Y:S01]  /*2c810*/  LEA R82, P2, R20, UR4, 0x1 ;  /* 0x0000000414527c11 */ /* 0x000fe2000f8408ff */
[----:B------:R-:W-:Y:S02]  /*2c820*/  IMAD.IADD R21, R21, 0x1, R77 ;  /* 0x0000000115157824 */ /* 0x000fe400078e024d */
[----:B------:R-:W-:Y:S01]  /*2c830*/  VIADD R3, R2, 0x38820 ;  /* 0x0003882002037836 */ /* 0x000fe20000000000 */
[----:B------:R-:W-:Y:S02]  /*2c840*/  LOP3.LUT R78, R83, 0x20, R78, 0xe2, !PT ;  /* 0x00000020534e7812 */ /* 0x000fe400078ee24e */
[----:B------:R-:W-:-:S02]  /*2c850*/  SEL R81, RZ, 0x40, P0 ;  /* 0x00000040ff517807 */ /* 0x000fc40000000000 */
[----:B------:R-:W-:Y:S02]  /*2c860*/  ISETP.GE.AND P0, PT, R84, R0, PT ;  /* 0x000000005400720c */ /* 0x000fe40003f06270 */
[----:B------:R-:W-:Y:S02]  /*2c870*/  LEA.HI.X R83, R20, UR5, R21, 0x1, P2 ;  /* 0x0000000514537c11 */ /* 0x000fe400090f0c15 */
[----:B------:R-:W-:Y:S01]  /*2c880*/  PRMT R3, RZ, 0x654, R3 ;  /* 0x00000654ff037816 */ /* 0x000fe20000000003 */
[----:B------:R-:W-:Y:S01]  /*2c890*/  VIADD R88, R166, 0x1c0 ;  /* 0x000001c0a6587836 */ /* 0x000fe20000000000 */
[----:B------:R-:W-:Y:S01]  /*2c8a0*/  LOP3.LUT R81, R78, R81, RZ, 0xfc, !PT ;  /* 0x000000514e517212 */ /* 0x000fe200078efcff */
[----:B------:R-:W-:Y:S01]  /*2c8b0*/  VIADD R89, R166, 0x180 ;  /* 0x00000180a6597836 */ /* 0x000fe20000000000 */
[----:B------:R-:W-:Y:S01]  /*2c8c0*/  SEL R76, RZ, 0x80, P0 ;  /* 0x00000080ff4c7807 */ /* 0x000fe20000000000 */
[----:B0-----:R0:W-:Y:S01]  /*2c8d0*/  SYNCS.ARRIVE.TRANS64.RED.A1T0 RZ, [R3+URZ], RZ ;  /* 0x000000ff03ff79a7 */ /* 0x0011e2000810043f */
[----:B------:R1:W2:Y:S01]  /*2c8e0*/  SHFL.IDX PT, R20, R82, RZ, 0x181f ;  /* 0x00181fff52147589 */ /* 0x0002a200000e0000 */
[----:B------:R-:W-:Y:S03]  /*2c8f0*/  BSSY B1, `(.L_x_3688) ;  /* 0x000002a000017945 */ /* 0x000fe60003800000 */
[----:B------:R1:W3:Y:S01]  /*2c900*/  SHFL.IDX PT, R21, R83, RZ, 0x181f ;  /* 0x00181fff53157589 */ /* 0x0002e200000e0000 */
[----:B------:R-:W-:-:S02]  /*2c910*/  SHF.R.S32.HI R88, RZ, 0x1f, R88 ;  /* 0x0000001fff587819 */ /* 0x000fc40000011458 */
[----:B0-----:R-:W-:Y:S02]  /*2c920*/  LOP3.LUT R3, R81, R76, RZ, 0xfc, !PT ;  /* 0x0000004c51037212 */ /* 0x001fe400078efcff */
[----:B------:R-:W-:Y:S02]  /*2c930*/  SHF.R.S32.HI R89, RZ, 0x1f, R89 ;  /* 0x0000001fff597819 */ /* 0x000fe40000011459 */
[----:B------:R-:W-:Y:S02]  /*2c940*/  SHF.R.S32.HI R91, RZ, 0x1f, R215 ;  /* 0x0000001fff5b7819 */ /* 0x000fe400000114d7 */
[----:B------:R-:W-:Y:S02]  /*2c950*/  SHF.R.S32.HI R92, RZ, 0x1f, R216 ;  /* 0x0000001fff5c7819 */ /* 0x000fe400000114d8 */
[----:B------:R-:W-:Y:S02]  /*2c960*/  SHF.R.S32.HI R93, RZ, 0x1f, R217 ;  /* 0x0000001fff5d7819 */ /* 0x000fe400000114d9 */
[----:B------:R-:W-:-:S02]  /*2c970*/  SHF.R.S32.HI R94, RZ, 0x1f, R218 ;  /* 0x0000001fff5e7819 */ /* 0x000fc400000114da */
[----:B------:R-:W-:Y:S01]  /*2c980*/  SHF.R.S32.HI R95, RZ, 0x1f, R219 ;  /* 0x0000001fff5f7819 */ /* 0x000fe200000114db */
[----:B-1----:R-:W-:Y:S06]  /*2c990*/  @P1 BRA `(.L_x_3689) ;  /* 0x00000000007c1947 */ /* 0x002fec0003800000 */
[-C--:B------:R-:W-:Y:S02]  /*2c9a0*/  ISETP.GE.AND P1, PT, R219, R0.reuse, PT ;  /* 0x00000000db00720c */ /* 0x080fe40003f26270 */
[-C--:B------:R-:W-:Y:S02]  /*2c9b0*/  ISETP.GE.AND P0, PT, R166, R0.reuse, PT ;  /* 0x00000000a600720c */ /* 0x080fe40003f06270 */
[-C--:B------:R-:W-:Y:S02]  /*2c9c0*/  ISETP.GE.AND P5, PT, R218, R0.reuse, PT ;  /* 0x00000000da00720c */ /* 0x080fe40003fa6270 */
[----:B------:R-:W-:-:S07]  /*2c9d0*/  ISETP.GE.AND P3, PT, R217, R0, PT ;  /* 0x00000000d900720c */ /* 0x000fce0003f66270 */
[C---:B--2---:R-:W-:Y:S02]  /*2c9e0*/  @!P1 LEA R76, P2, R219.reuse, R20, 0x1 ;  /* 0x00000014db4c9211 */ /* 0x044fe400078408ff */
[----:B---3--:R-:W-:Y:S02]  /*2c9f0*/  @!P0 IMAD.WIDE R78, R166, 0x2, R20 ;  /* 0x00000002a64e8825 */ /* 0x008fe400078e0214 */
[----:B------:R-:W-:Y:S02]  /*2ca00*/  @!P1 LEA.HI.X R77, R219, R21, R95, 0x1, P2 ;  /* 0x00000015db4d9211 */ /* 0x000fe400010f0c5f */
[----:B------:R-:W-:Y:S01]  /*2ca10*/  ISETP.GE.AND P2, PT, R216, R0, PT ;  /* 0x00000000d800720c */ /* 0x000fe20003f46270 */
[----:B-----5:R0:W-:Y:S01]  /*2ca20*/  @!P0 ST.E.128 desc[UR36][R78.64], R4 ;  /* 0x000000044e008985 */ /* 0x0201e2000c101d24 */
[----:B------:R-:W-:-:S03]  /*2ca30*/  LOP3.LUT P0, RZ, R81, 0x40, RZ, 0xc0, !PT ;  /* 0x0000004051ff7812 */ /* 0x000fc6000780c0ff */
[----:B------:R1:W-:Y:S01]  /*2ca40*/  @!P1 ST.E.128 desc[UR36][R76.64], R12 ;  /* 0x0000000c4c009985 */ /* 0x0003e2000c101d24 */
[----:B------:R-:W-:Y:S02]  /*2ca50*/  ISETP.GE.AND P1, PT, R215, R0, PT ;  /* 0x00000000d700720c */ /* 0x000fe40003f26270 */
[CC--:B0-----:R-:W-:Y:S02]  /*2ca60*/  @!P5 LEA R4, P4, R218.reuse, R20.reuse, 0x1 ;  /* 0x00000014da04d211 */ /* 0x0c1fe400078808ff */
[-C--:B------:R-:W-:Y:S02]  /*2ca70*/  @!P3 LEA R6, P6, R217, R20.reuse, 0x1 ;  /* 0x00000014d906b211 */ /* 0x080fe400078c08ff */
[-C--:B------:R-:W-:Y:S02]  /*2ca80*/  @!P5 LEA.HI.X R5, R218, R21.reuse, R94, 0x1, P4 ;  /* 0x00000015da05d211 */ /* 0x080fe400020f0c5e */
[----:B------:R-:W-:Y:S02]  /*2ca90*/  LOP3.LUT P4, RZ, R3, 0x80, RZ, 0xc0, !PT ;  /* 0x0000008003ff7812 */ /* 0x000fe4000788c0ff */
[----:B------:R-:W-:Y:S01]  /*2caa0*/  @!P3 LEA.HI.X R7, R217, R21, R93, 0x1, P6 ;  /* 0x00000015d907b211 */ /* 0x000fe200030f0c5d */
[----:B------:R0:W-:Y:S02]  /*2cab0*/  @!P5 ST.E.128 desc[UR36][R4.64], R28 ;  /* 0x0000001c0400d985 */ /* 0x0001e4000c101d24 */
[----:B-1----:R-:W-:-:S02]  /*2cac0*/  @!P1 LEA R12, P6, R215, R20, 0x1 ;  /* 0x00000014d70c9211 */ /* 0x002fc400078c08ff */
[----:B------:R1:W-:Y:S02]  /*2cad0*/  @!P3 ST.E.128 desc[UR36][R6.64], R36 ;  /* 0x000000240600b985 */ /* 0x0003e4000c101d24 */
[-C--:B------:R-:W-:Y:S02]  /*2cae0*/  @!P1 LEA.HI.X R13, R215, R21.reuse, R91, 0x1, P6 ;  /* 0x00000015d70d9211 */ /* 0x080fe400030f0c5b */
        /* <DEDUP_REMOVED lines=10> */
.L_x_3689:
[----:B------:R-:W-:Y:S05]  /*2cb90*/  BSYNC B1 ;  /* 0x0000000000017941 */ /* 0x000fea0003800000 */
.L_x_3688:
[----:B0----5:R-:W-:Y:S01]  /*2cba0*/  VIADD R7, R181, 0x20 ;  /* 0x00000020b5077836 */ /* 0x021fe20000000000 */
[----:B------:R0:W1:Y:S04]  /*2cbb0*/  SHFL.IDX PT, R5, R83, 0x1, 0x181f ;  /* 0x00381f0053057f89 */ /* 0x00006800000e0000 */
        /* <DEDUP_REMOVED lines=11> */
[----:B------:R0:W-:Y:S01]  /*2cc70*/  @!P6 ST.E.128 desc[UR36][R6.64], R8 ;  /* 0x000000080600e985 */ /* 0x0001e2000c101d24 */
[----:B------:R-:W-:Y:S02]  /*2cc80*/  @!P5 LEA.HI.X R13, R219, R5, R95, 0x1, P4 ;  /* 0x00000005db0dd211 */ /* 0x000fe400020f0c5f */
[----:B------:R-:W-:-:S03]  /*2cc90*/  LOP3.LUT P4, RZ, R81, 0x40, RZ, 0xc0, !PT ;  /* 0x0000004051ff7812 */ /* 0x000fc6000788c0ff */
[----:B------:R1:W-:Y:S01]  /*2cca0*/  @!P5 ST.E.128 desc[UR36][R12.64], R24 ;  /* 0x000000180c00d985 */ /* 0x0003e2000c101d24 */
[CC--:B0-----:R-:W-:Y:S02]  /*2ccb0*/  @!P3 LEA R6, P6, R218.reuse, R4.reuse, 0x1 ;  /* 0x00000004da06b211 */ /* 0x0c1fe400078c08ff */
[C---:B------:R-:W-:Y:S02]  /*2ccc0*/  @!P2 LEA R8, P5, R217.reuse, R4, 0x1 ;  /* 0x00000004d908a211 */ /* 0x040fe400078a08ff */
[-C--:B------:R-:W-:Y:S02]  /*2ccd0*/  @!P3 LEA.HI.X R7, R218, R5.reuse, R94, 0x1, P6 ;  /* 0x00000005da07b211 */ /* 0x080fe400030f0c5e */
[----:B------:R-:W-:-:S03]  /*2cce0*/  @!P2 LEA.HI.X R9, R217, R5, R93, 0x1, P5 ;  /* 0x00000005d909a211 */ /* 0x000fc600028f0c5d */
[CC--:B-1----:R-:W-:Y:S01]  /*2ccf0*/  @P4 LEA R12, P5, R90.reuse, R4.reuse, 0x1 ;  /* 0x000000045a0c4211 */ /* 0x0c2fe200078a08ff */
[----:B------:R0:W-:Y:S01]  /*2cd00*/  @!P3 ST.E.128 desc[UR36][R6.64], R32 ;  /* 0x000000200600b985 */ /* 0x0001e2000c101d24 */
[CC--:B------:R-:W-:Y:S02]  /*2cd10*/  @!P0 LEA R10, P3, R215.reuse, R4.reuse, 0x1 ;  /* 0x00000004d70a8211 */ /* 0x0c0fe400078608ff */
[-C--:B------:R-:W-:Y:S01]  /*2cd20*/  @P4 LEA.HI.X R13, R90, R5.reuse, R89, 0x1, P5 ;  /* 0x000000055a0d4211 */ /* 0x080fe200028f0c59 */
[----:B------:R1:W-:Y:S01]  /*2cd30*/  @!P2 ST.E.128 desc[UR36][R8.64], R40 ;  /* 0x000000280800a985 */ /* 0x0003e2000c101d24 */
[----:B------:R-:W-:Y:S02]  /*2cd40*/  @!P0 LEA.HI.X R11, R215, R5, R91, 0x1, P3 ;  /* 0x00000005d70b8211 */ /* 0x000fe400018f0c5b */
        /* <DEDUP_REMOVED lines=11> */
.L_x_3687:
[----:B0-----:R-:W2:Y:S01]  /*2ce00*/  LDL R6, [R1+0x454] ;  /* 0x0004540001067983 */ /* 0x001ea20000100800 */
[----:B------:R-:W0:Y:S01]  /*2ce10*/  LDC R10, c[0x0][0xce8] ;  /* 0x00033a00ff0a7b82 */ /* 0x000e220000000800 */
[----:B------:R-:W-:Y:S01]  /*2ce20*/  ULDC.64 UR4, c[0x0][0xc08] ;  /* 0x0003020000047ab9 */ /* 0x000fe20000000a00 */
[----:B------:R-:W-:Y:S01]  /*2ce30*/  ULDC.64 UR6, c[0x0][0xc30] ;  /* 0x00030c0000067ab9 */ /* 0x000fe20000000a00 */
[----:B-1----:R-:W-:Y:S01]  /*2ce40*/  IMAD R7, R0, UR4, RZ ;  /* 0x0000000400077c24 */ /* 0x002fe2000f8e02ff */
[----:B------:R-:W-:Y:S01]  /*2ce50*/  BSSY B1, `(.L_x_3691) ;  /* 0x0000117000017945 */ /* 0x000fe20003800000 */
[C---:B------:R-:W-:Y:S01]  /*2ce60*/  IMAD.WIDE.U32 R4, R20.reuse, UR4, RZ ;  /* 0x0000000414047c25 */ /* 0x040fe2000f8e00ff */
[----:B------:R-:W-:Y:S02]  /*2ce70*/  SHF.R.S32.HI R34, RZ, 0x1f, R223 ;  /* 0x0000001fff227819 */ /* 0x000fe400000114df */
[----:B------:R-:W-:Y:S01]  /*2ce80*/  SHF.R.S32.HI R35, RZ, 0x1f, R224 ;  /* 0x0000001fff237819 */ /* 0x000fe200000114e0 */
[----:B------:R-:W-:Y:S01]  /*2ce90*/  IMAD R7, R20, UR5, R7 ;  /* 0x0000000514077c24 */ /* 0x000fe2000f8e0207 */
[----:B------:R-:W-:Y:S01]  /*2cea0*/  ULDC.64 UR4, c[0x0][0xc38] ;  /* 0x00030e0000047ab9 */ /* 0x000fe20000000a00 */
[----:B------:R-:W-:Y:S01]  /*2ceb0*/  VIADD R12, R163, 0x18 ;  /* 0x00000018a30c7836 */ /* 0x000fe20000000000 */
[----:B------:R-:W-:Y:S01]  /*2cec0*/  SHF.R.S32.HI R36, RZ, 0x1f, R225 ;  /* 0x0000001fff247819 */ /* 0x000fe200000114e1 */
[----:B------:R-:W-:Y:S01]  /*2ced0*/  IMAD.IADD R5, R5, 0x1, R7 ;  /* 0x0000000105057824 */ /* 0x000fe200078e0207 */
[----:B------:R-:W-:Y:S01]  /*2cee0*/  SHF.R.S32.HI R7, RZ, 0x1f, R76 ;  /* 0x0000001fff077819 */ /* 0x000fe2000001144c */
[----:B------:R-:W-:Y:S01]  /*2cef0*/  VIADD R14, R163, 0x28 ;  /* 0x00000028a30e7836 */ /* 0x000fe20000000000 */
[----:B------:R-:W-:Y:S01]  /*2cf00*/  SHF.R.S32.HI R26, RZ, 0x1f, R12 ;  /* 0x0000001fff1a7819 */ /* 0x000fe2000001140c */
[----:B------:R-:W-:Y:S01]  /*2cf10*/  IMAD.WIDE.U32 R4, R157, UR4, R4 ;  /* 0x000000049d047c25 */ /* 0x000fe2000f8e0004 */
[----:B------:R-:W-:-:S02]  /*2cf20*/  SHF.R.S32.HI R37, RZ, 0x1f, R226 ;  /* 0x0000001fff257819 */ /* 0x000fc400000114e2 */
[----:B------:R-:W-:Y:S01]  /*2cf30*/  SHF.R.S32.HI R28, RZ, 0x1f, R14 ;  /* 0x0000001fff1c7819 */ /* 0x000fe2000001140e */
[----:B------:R-:W-:Y:S01]  /*2cf40*/  IMAD R5, R157, UR5, R5 ;  /* 0x000000059d057c24 */ /* 0x000fe2000f8e0205 */
[----:B------:R-:W-:Y:S01]  /*2cf50*/  ULDC.64 UR4, c[0x0][0xc40] ;  /* 0x0003100000047ab9 */ /* 0x000fe20000000a00 */
[----:B------:R-:W-:Y:S01]  /*2cf60*/  VIADD R15, R163, 0x30 ;  /* 0x00000030a30f7836 */ /* 0x000fe20000000000 */
[----:B0-----:R-:W-:Y:S01]  /*2cf70*/  ISETP.NE.AND P0, PT, R10, 0x1, PT ;  /* 0x000000010a00780c */ /* 0x001fe20003f05270 */
[----:B------:R-:W-:Y:S01]  /*2cf80*/  IMAD R7, R7, UR4, RZ ;  /* 0x0000000407077c24 */ /* 0x000fe2000f8e02ff */
[----:B------:R-:W-:Y:S01]  /*2cf90*/  SHF.R.S32.HI R38, RZ, 0x1f, R227 ;  /* 0x0000001fff267819 */ /* 0x000fe200000114e3 */
[C---:B------:R-:W-:Y:S01]  /*2cfa0*/  IMAD.WIDE.U32 R4, R76.reuse, UR4, R4 ;  /* 0x000000044c047c25 */ /* 0x040fe2000f8e0004 */
[----:B------:R-:W-:Y:S02]  /*2cfb0*/  SHF.R.S32.HI R29, RZ, 0x1f, R15 ;  /* 0x0000001fff1d7819 */ /* 0x000fe4000001140f */
[----:B------:R-:W-:Y:S01]  /*2cfc0*/  SHF.R.S32.HI R39, RZ, 0x1f, R228 ;  /* 0x0000001fff277819 */ /* 0x000fe200000114e4 */
[----:B------:R-:W-:Y:S01]  /*2cfd0*/  IMAD R9, R76, UR5, R7 ;  /* 0x000000054c097c24 */ /* 0x000fe2000f8e0207 */
[----:B------:R-:W-:Y:S01]  /*2cfe0*/  ULDC.64 UR4, c[0x0][0xc48] ;  /* 0x0003120000047ab9 */ /* 0x000fe20000000a00 */
[----:B------:R-:W-:Y:S01]  /*2cff0*/  IMAD R3, R3, R10, RZ ;  /* 0x0000000a03037224 */ /* 0x000fe200078e02ff */
[----:B------:R-:W-:Y:S01]  /*2d000*/  SHF.R.S32.HI R40, RZ, 0x1f, R229 ;  /* 0x0000001fff287819 */ /* 0x000fe200000114e5 */
[----:B------:R-:W-:-:S02]  /*2d010*/  IMAD.IADD R5, R5, 0x1, R9 ;  /* 0x0000000105057824 */ /* 0x000fc400078e0209 */
[----:B------:R-:W0:Y:S01]  /*2d020*/  @P0 LDC R11, c[0x0][0xcec] ;  /* 0x00033b00ff0b0b82 */ /* 0x000e220000000800 */
[----:B------:R-:W-:Y:S02]  /*2d030*/  VIADD R20, R163, 0x38 ;  /* 0x00000038a3147836 */ /* 0x000fe40000000000 */
[----:B------:R-:W-:-:S03]  /*2d040*/  IMAD.WIDE.U32 R4, R220, UR4, R4 ;  /* 0x00000004dc047c25 */ /* 0x000fc6000f8e0004 */
[----:B------:R-:W-:Y:S01]  /*2d050*/  SHF.R.S32.HI R30, RZ, 0x1f, R20 ;  /* 0x0000001fff1e7819 */ /* 0x000fe20000011414 */
[----:B------:R-:W-:Y:S01]  /*2d060*/  IMAD R5, R220, UR5, R5 ;  /* 0x00000005dc057c24 */ /* 0x000fe2000f8e0205 */
[----:B------:R-:W1:Y:S01]  /*2d070*/  @P0 LDC R13, c[0x0][0xcf0] ;  /* 0x00033c00ff0d0b82 */ /* 0x000e620000000800 */
[----:B------:R-:W-:Y:S01]  /*2d080*/  ULDC.64 UR4, c[0x0][0xc28] ;  /* 0x00030a0000047ab9 */ /* 0x000fe20000000a00 */
        /* <DEDUP_REMOVED lines=47> */
[--C-:B--2---:R-:W-:Y:S02]  /*2d380*/  IMAD.IADD R6, R6, 0x1, R181.reuse ;  /* 0x0000000106067824 */ /* 0x104fe400078e02b5 */
[----:B------:R-:W-:Y:S02]  /*2d390*/  IMAD.IADD R181, R162, 0x1, R181 ;  /* 0x00000001a2b57824 */ /* 0x000fe400078e02b5 */
[----:B0-----:R-:W-:-:S04]  /*2d3a0*/  @P0 IMAD.HI.U32 R0, R6, R11, RZ ;  /* 0x0000000b06000227 */ /* 0x001fc800078e00ff */
[----:B------:R-:W-:Y:S01]  /*2d3b0*/  IMAD.MOV.U32 R7, RZ, RZ, R6 ;  /* 0x000000ffff077224 */ /* 0x000fe200078e0006 */
[----:B-1----:R-:W-:Y:S01]  /*2d3c0*/  @P0 SHF.R.U32.HI R7, RZ, R13, R0 ;  /* 0x0000000dff070219 */ /* 0x002fe20000011600 */
[----:B------:R-:W-:-:S03]  /*2d3d0*/  VIADD R13, R163, 0x20 ;  /* 0x00000020a30d7836 */ /* 0x000fc60000000000 */
[--C-:B------:R-:W-:Y:S01]  /*2d3e0*/  SHF.R.S32.HI R0, RZ, 0x1f, R7.reuse ;  /* 0x0000001fff007819 */ /* 0x100fe20000011407 */
[----:B------:R-:W-:Y:S01]  /*2d3f0*/  IMAD.MOV R9, RZ, RZ, -R7 ;  /* 0x000000ffff097224 */ /* 0x000fe200078e0a07 */
[----:B------:R-:W-:Y:S01]  /*2d400*/  SHF.R.S32.HI R27, RZ, 0x1f, R13 ;  /* 0x0000001fff1b7819 */ /* 0x000fe2000001140d */
[----:B------:R-:W-:-:S04]  /*2d410*/  IMAD.WIDE.U32 R4, R7, UR6, R4 ;  /* 0x0000000607047c25 */ /* 0x000fc8000f8e0004 */
[----:B------:R-:W-:Y:S02]  /*2d420*/  IMAD R9, R10, R9, R6 ;  /* 0x000000090a097224 */ /* 0x000fe400078e0206 */
[----:B------:R-:W-:Y:S02]  /*2d430*/  IMAD R0, R0, UR6, RZ ;  /* 0x0000000600007c24 */ /* 0x000fe4000f8e02ff */
[----:B------:R-:W-:Y:S02]  /*2d440*/  VIADD R6, R2, 0x38820 ;  /* 0x0003882002067836 */ /* 0x000fe40000000000 */
[----:B------:R-:W-:Y:S01]  /*2d450*/  IMAD R11, R7, UR7, R0 ;  /* 0x00000007070b7c24 */ /* 0x000fe2000f8e0200 */
[----:B------:R-:W-:Y:S01]  /*2d460*/  SHF.R.S32.HI R0, RZ, 0x1f, R9 ;  /* 0x0000001fff007819 */ /* 0x000fe20000011409 */
[----:B------:R-:W-:Y:S01]  /*2d470*/  VIADD R10, R163, 0x8 ;  /* 0x00000008a30a7836 */ /* 0x000fe20000000000 */
[----:B------:R-:W-:Y:S01]  /*2d480*/  PRMT R6, RZ, 0x654, R6 ;  /* 0x00000654ff067816 */ /* 0x000fe20000000006 */
[----:B------:R-:W-:-:S02]  /*2d490*/  IMAD.IADD R5, R5, 0x1, R11 ;  /* 0x0000000105057824 */ /* 0x000fc400078e020b */
[----:B------:R-:W-:Y:S01]  /*2d4a0*/  IMAD R0, R0, UR4, RZ ;  /* 0x0000000400007c24 */ /* 0x000fe2000f8e02ff */
[----:B------:R0:W-:Y:S01]  /*2d4b0*/  SYNCS.ARRIVE.TRANS64.RED.A1T0 RZ, [R6+URZ], RZ ;  /* 0x000000ff06ff79a7 */ /* 0x0001e2000810043f */
[----:B------:R-:W-:Y:S01]  /*2d4c0*/  IMAD.WIDE.U32 R4, R9, UR4, R4 ;  /* 0x0000000409047c25 */ /* 0x000fe2000f8e0004 */
[----:B------:R-:W-:-:S03]  /*2d4d0*/  SHF.R.S32.HI R24, RZ, 0x1f, R10 ;  /* 0x0000001fff187819 */ /* 0x000fc6000001140a */
[----:B------:R-:W-:Y:S01]  /*2d4e0*/  IMAD R7, R9, UR5, R0 ;  /* 0x0000000509077c24 */ /* 0x000fe2000f8e0200 */
[----:B------:R-:W-:Y:S01]  /*2d4f0*/  ULDC.64 UR4, c[0x0][0xc00] ;  /* 0x0003000000047ab9 */ /* 0x000fe20000000a00 */
[----:B------:R-:W-:Y:S01]  /*2d500*/  VIADD R11, R163, 0x10 ;  /* 0x00000010a30b7836 */ /* 0x000fe20000000000 */
[C---:B------:R-:W-:Y:S01]  /*2d510*/  LEA R8, P0, R4.reuse, UR4, 0x2 ;  /* 0x0000000404087c11 */ /* 0x040fe2000f8010ff */
[----:B------:R-:W-:Y:S01]  /*2d520*/  IMAD.IADD R5, R5, 0x1, R7 ;  /* 0x0000000105057824 */ /* 0x000fe200078e0207 */
[----:B------:R-:W-:Y:S02]  /*2d530*/  SHF.R.S32.HI R9, RZ, 0x1f, R163 ;  /* 0x0000001fff097819 */ /* 0x000fe400000114a3 */
[----:B------:R-:W-:Y:S01]  /*2d540*/  SHF.R.S32.HI R25, RZ, 0x1f, R11 ;  /* 0x0000001fff197819 */ /* 0x000fe2000001140b */
[----:B------:R0:W1:Y:S01]  /*2d550*/  SHFL.IDX PT, R32, R8, RZ, 0x1c1f ;  /* 0x001c1fff08207589 */ /* 0x00006200000e0000 */
[----:B------:R-:W-:Y:S02]  /*2d560*/  LEA.HI.X R0, R4, UR5, R5, 0x2, P0 ;  /* 0x0000000504007c11 */ /* 0x000fe400080f1405 */
[----:B------:R-:W-:-:S03]  /*2d570*/  ISETP.GE.AND P0, PT, R181, R3, PT ;  /* 0x00000003b500720c */ /* 0x000fc60003f06270 */
[----:B------:R0:W2:Y:S10]  /*2d580*/  SHFL.IDX PT, R33, R0, RZ, 0x1c1f ;  /* 0x001c1fff00217589 */ /* 0x0000b400000e0000 */
[----:B0-----:R-:W-:Y:S05]  /*2d590*/  @P0 BRA `(.L_x_3692) ;  /* 0x0000000800880947 */ /* 0x001fea0003800000 */
[----:B------:R-:W-:Y:S02]  /*2d5a0*/  ULDC UR4, c[0x0][0xbc8] ;  /* 0x0002f20000047ab9 */ /* 0x000fe40000000800 */
[----:B------:R-:W-:-:S13]  /*2d5b0*/  ISETP.GE.AND P0, PT, R163, UR4, PT ;  /* 0x00000004a3007c0c */ /* 0x000fda000bf06270 */
[----:B------:R-:W3:Y:S01]  /*2d5c0*/  @!P0 LDL.64 R6, [R1+0x210] ;  /* 0x0002100001068983 */ /* 0x000ee20000100a00 */
[----:B------:R-:W-:Y:S02]  /*2d5d0*/  ISETP.GE.AND P1, PT, R10, UR4, PT ;  /* 0x000000040a007c0c */ /* 0x000fe4000bf26270 */
[----:B-1----:R-:W-:-:S04]  /*2d5e0*/  @!P0 LEA R4, P2, R163, R32, 0x2 ;  /* 0x00000020a3048211 */ /* 0x002fc800078410ff */
[----:B--2---:R-:W-:-:S05]  /*2d5f0*/  @!P0 LEA.HI.X R5, R163, R33, R9, 0x2, P2 ;  /* 0x00000021a3058211 */ /* 0x004fca00010f1409 */
[----:B---3--:R0:W-:Y:S04]  /*2d600*/  @!P0 ST.E.64 desc[UR36][R4.64], R6 ;  /* 0x0000000604008985 */ /* 0x0081e8000c101b24 */
[----:B0-----:R-:W2:Y:S01]  /*2d610*/  @!P1 LDL.64 R4, [R1+0x220] ;  /* 0x0002200001049983 */ /* 0x001ea20000100a00 */
[----:B------:R-:W-:Y:S02]  /*2d620*/  ISETP.GE.AND P0, PT, R11, UR4, PT ;  /* 0x000000040b007c0c */ /* 0x000fe4000bf06270 */
[----:B------:R-:W-:-:S04]  /*2d630*/  @!P1 LEA R6, P2, R10, R32, 0x2 ;  /* 0x000000200a069211 */ /* 0x000fc800078410ff */
[----:B------:R-:W-:-:S05]  /*2d640*/  @!P1 LEA.HI.X R7, R10, R33, R24, 0x2, P2 ;  /* 0x000000210a079211 */ /* 0x000fca00010f1418 */
[----:B--2---:R0:W-:Y:S04]  /*2d650*/  @!P1 ST.E.64 desc[UR36][R6.64], R4 ;  /* 0x0000000406009985 */ /* 0x0041e8000c101b24 */
        /* <DEDUP_REMOVED lines=142> */
[C---:B------:R-:W-:Y:S02]  /*2df40*/  @!P0 LEA R6, P2, R223.reuse, R32, 0x2 ;  /* 0x00000020df068211 */ /* 0x040fe400078410ff */
[----:B------:R-:W-:Y:S02]  /*2df50*/  SHF.R.S32.HI R71, RZ, 0x1f, R222 ;  /* 0x0000001fff477819 */ /* 0x000fe400000114de */
[----:B------:R-:W-:-:S05]  /*2df60*/  @!P0 LEA.HI.X R7, R223, R33, R34, 0x2, P2 ;  /* 0x00000021df078211 */ /* 0x000fca00010f1422 */
[----:B--2---:R0:W-:Y:S04]  /*2df70*/  @!P0 ST.E.64 desc[UR36][R6.64], R4 ;  /* 0x0000000406008985 */ /* 0x0041e8000c101b24 */
[----:B0-----:R-:W2:Y:S01]  /*2df80*/  @!P1 LDL.64 R4, [R1+0x400] ;  /* 0x0004000001049983 */ /* 0x001ea20000100a00 */
[----:B------:R-:W-:-:S04]  /*2df90*/  @!P1 LEA R32, P0, R222, R32, 0x2 ;  /* 0x00000020de209211 */ /* 0x000fc800078010ff */
[----:B------:R-:W-:-:S05]  /*2dfa0*/  @!P1 LEA.HI.X R33, R222, R33, R71, 0x2, P0 ;  /* 0x00000021de219211 */ /* 0x000fca00000f1447 */
[----:B--2---:R0:W-:Y:S04]  /*2dfb0*/  @!P1 ST.E.64 desc[UR36][R32.64], R4 ;  /* 0x0000000420009985 */ /* 0x0041e8000c101b24 */
.L_x_3692:
[----:B------:R-:W-:Y:S05]  /*2dfc0*/  BSYNC B1 ;  /* 0x0000000000017941 */ /* 0x000fea0003800000 */
.L_x_3691:
[----:B0-----:R-:W-:Y:S01]  /*2dfd0*/  VIADD R4, R181, 0x8 ;  /* 0x00000008b5047836 */ /* 0x001fe20000000000 */
[----:B------:R-:W0:Y:S04]  /*2dfe0*/  SHFL.IDX PT, R0, R0, 0x1, 0x1c1f ;  /* 0x003c1f0000007f89 */ /* 0x000e2800000e0000 */
[----:B------:R-:W-:Y:S01]  /*2dff0*/  ISETP.GE.AND P0, PT, R4, R3, PT ;  /* 0x000000030400720c */ /* 0x000fe20003f06270 */
[----:B------:R-:W3:-:S12]  /*2e000*/  SHFL.IDX PT, R8, R8, 0x1, 0x1c1f ;  /* 0x003c1f0008087f89 */ /* 0x000ed800000e0000 */
[----:B------:R-:W-:Y:S05]  /*2e010*/  @P0 BRA `(.L_x_3690) ;  /* 0x0000001800600947 */ /* 0x000fea0003800000 */
[----:B------:R-:W4:Y:S02]  /*2e020*/  LDC R3, c[0x0][0xbc8] ;  /* 0x0002f200ff037b82 */ /* 0x000f240000000800 */
[----:B----4-:R-:W-:-:S13]  /*2e030*/  ISETP.GE.AND P1, PT, R163, R3, PT ;  /* 0x00000003a300720c */ /* 0x010fda0003f26270 */
[----:B------:R-:W4:Y:S01]  /*2e040*/  @!P1 LDL.64 R6, [R1+0x218] ;  /* 0x0002180001069983 */ /* 0x000f220000100a00 */
[----:B------:R-:W-:Y:S02]  /*2e050*/  ISETP.GE.AND P2, PT, R10, R3, PT ;  /* 0x000000030a00720c */ /* 0x000fe40003f46270 */
[----:B---3--:R-:W-:-:S04]  /*2e060*/  @!P1 LEA R4, P0, R163, R8, 0x2 ;  /* 0x00000008a3049211 */ /* 0x008fc800078010ff */
[----:B0-----:R-:W-:-:S05]  /*2e070*/  @!P1 LEA.HI.X R5, R163, R0, R9, 0x2, P0 ;  /* 0x00000000a3059211 */ /* 0x001fca00000f1409 */
[----:B----4-:R0:W-:Y:S04]  /*2e080*/  @!P1 ST.E.64 desc[UR36][R4.64], R6 ;  /* 0x0000000604009985 */ /* 0x0101e8000c101b24 */
[----:B0-----:R-:W3:Y:S01]  /*2e090*/  @!P2 LDL.64 R4, [R1+0x228] ;  /* 0x000228000104a983 */ /* 0x001ee20000100a00 */
[----:B------:R-:W-:Y:S02]  /*2e0a0*/  ISETP.GE.AND P1, PT, R11, R3, PT ;  /* 0x000000030b00720c */ /* 0x000fe40003f26270 */
[----:B------:R-:W-:-:S04]  /*2e0b0*/  @!P2 LEA R6, P0, R10, R8, 0x2 ;  /* 0x000000080a06a211 */ /* 0x000fc800078010ff */
[----:B------:R-:W-:-:S05]  /*2e0c0*/  @!P2 LEA.HI.X R7, R10, R0, R24, 0x2, P0 ;  /* 0x000000000a07a211 */ /* 0x000fca00000f1418 */
[----:B---3--:R0:W-:Y:S04]  /*2e0d0*/  @!P2 ST.E.64 desc[UR36][R6.64], R4 ;  /* 0x000000040600a985 */ /* 0x0081e8000c101b24 */
        /* <DEDUP_REMOVED lines=136> */
[----:B------:R-:W-:Y:S01]  /*2e960*/  @!P2 LEA R6, P0, R224, R8, 0x2 ;  /* 0x00000008e006a211 */ /* 0x000fe200078010ff */
[----:B------:R-:W-:Y:S01]  /*2e970*/  BSSY B1, `(.L_x_3693) ;  /* 0x000000a000017945 */ /* 0x000fe20003800000 */
[-C--:B------:R-:W-:Y:S02]  /*2e980*/  ISETP.GE.AND P1, PT, R222, R3.reuse, PT ;  /* 0x00000003de00720c */ /* 0x080fe40003f26270 */
[----:B------:R-:W-:Y:S02]  /*2e990*/  @!P2 LEA.HI.X R7, R224, R0, R35, 0x2, P0 ;  /* 0x00000000e007a211 */ /* 0x000fe400000f1423 */
[----:B------:R-:W-:-:S03]  /*2e9a0*/  ISETP.GE.AND P0, PT, R223, R3, PT ;  /* 0x00000003df00720c */ /* 0x000fc60003f06270 */
[----:B---3--:R0:W-:Y:S10]  /*2e9b0*/  @!P2 ST.E.64 desc[UR36][R6.64], R4 ;  /* 0x000000040600a985 */ /* 0x0081f4000c101b24 */
[----:B------:R-:W-:Y:S05]  /*2e9c0*/  @P0 BRA `(.L_x_3694) ;  /* 0x0000000000100947 */ /* 0x000fea0003800000 */
[----:B0-----:R-:W3:Y:S01]  /*2e9d0*/  LDL.64 R6, [R1+0x3f8] ;  /* 0x0003f80001067983 */ /* 0x001ee20000100a00 */
[----:B------:R-:W-:-:S04]  /*2e9e0*/  LEA R4, P0, R223, R8, 0x2 ;  /* 0x00000008df047211 */ /* 0x000fc800078010ff */
[----:B------:R-:W-:-:S05]  /*2e9f0*/  LEA.HI.X R5, R223, R0, R34, 0x2, P0 ;  /* 0x00000000df057211 */ /* 0x000fca00000f1422 */
[----:B---3--:R3:W-:Y:S04]  /*2ea00*/  ST.E.64 desc[UR36][R4.64], R6 ;  /* 0x0000000604007985 */ /* 0x0087e8000c101b24 */
.L_x_3694:
[----:B------:R-:W-:Y:S05]  /*2ea10*/  BSYNC B1 ;  /* 0x0000000000017941 */ /* 0x000fea0003800000 */
.L_x_3693:
[----:B------:R-:W-:Y:S05]  /*2ea20*/  @P1 BRA `(.L_x_3690) ;  /* 0x0000000c00dc1947 */ /* 0x000fea0003800000 */
[----:B0--3--:R-:W3:Y:S01]  /*2ea30*/  LDL.64 R4, [R1+0x408] ;  /* 0x0004080001047983 */ /* 0x009ee20000100a00 */
[----:B------:R-:W-:Y:S02]  /*2ea40*/  SHF.R.S32.HI R3, RZ, 0x1f, R222 ;  /* 0x0000001fff037819 */ /* 0x000fe400000114de */
[----:B------:R-:W-:-:S04]  /*2ea50*/  LEA R8, P0, R222, R8, 0x2 ;  /* 0x00000008de087211 */ /* 0x000fc800078010ff */
[----:B------:R-:W-:-:S05]  /*2ea60*/  LEA.HI.X R9, R222, R0, R3, 0x2, P0 ;  /* 0x00000000de097211 */ /* 0x000fca00000f1403 */
[----:B---3--:R0:W-:Y:S01]  /*2ea70*/  ST.E.64 desc[UR36][R8.64], R4 ;  /* 0x0000000408007985 */ /* 0x0081e2000c101b24 */
[----:B------:R-:W-:Y:S05]  /*2ea80*/  BRA `(.L_x_3690) ;  /* 0x0000000c00c47947 */ /* 0x000fea0003800000 */
.L_x_3683:
[----:B------:R-:W-:Y:S01]  /*2ea90*/  ULDC.64 UR4, c[0x0][0xd08] ;  /* 0x0003420000047ab9 */ /* 0x000fe20000000a00 */
[----:B------:R-:W4:Y:S01]  /*2eaa0*/  LDC.64 R6, c[0x0][0xd00] ;  /* 0x00034000ff067b82 */ /* 0x000f220000000a00 */
[----:B------:R-:W-:Y:S01]  /*2eab0*/  ISETP.NE.U32.AND P0, PT, RZ, UR4, PT ;  /* 0x00000004ff007c0c */ /* 0x000fe2000bf05070 */
[----:B------:R-:W-:-:S03]  /*2eac0*/  IMAD.MOV.U32 R3, RZ, RZ, RZ ;  /* 0x000000ffff037224 */ /* 0x000fc600078e00ff */
[----:B------:R-:W-:Y:S01]  /*2ead0*/  ISETP.NE.AND.EX P1, PT, RZ, UR5, PT, P0 ;  /* 0x00000005ff007c0c */ /* 0x000fe2000bf25300 */
[----:B------:R-:W-:Y:S02]  /*2eae0*/  ULDC.64 UR4, c[0x0][0xd00] ;  /* 0x0003400000047ab9 */ /* 0x000fe40000000a00 */
[----:B------:R-:W-:-:S04]  /*2eaf0*/  ISETP.NE.U32.AND P0, PT, RZ, UR4, PT ;  /* 0x00000004ff007c0c */ /* 0x000fc8000bf05070 */
[----:B------:R-:W-:-:S06]  /*2eb00*/  ISETP.NE.AND.EX P0, PT, RZ, UR5, PT, P0 ;  /* 0x00000005ff007c0c */ /* 0x000fcc000bf05300 */
[----:B------:R-:W2:Y:S01]  /*2eb10*/  @P1 LDC.64 R4, c[0x0][0xd08] ;  /* 0x00034200ff041b82 */ /* 0x000ea20000000a00 */
[----:B------:R-:W-:Y:S02]  /*2eb20*/  ULDC UR4, c[0x0][0xb88] ;  /* 0x0002e20000047ab9 */ /* 0x000fe40000000800 */
[----:B------:R-:W-:Y:S02]  /*2eb30*/  IMAD.U32 R0, RZ, RZ, UR4 ;  /* 0x00000004ff007e24 */ /* 0x000fe4000f8e00ff */
[----:B----4-:R-:W-:-:S05]  /*2eb40*/  IMAD.WIDE R6, R214, 0x4, R6 ;  /* 0x00000004d6067825 */ /* 0x010fca00078e0206 */
[----:B------:R4:W5:Y:S01]  /*2eb50*/  @P0 LDG.E R3, desc[UR36][R6.64] ;  /* 0x0000002406030981 */ /* 0x000962000c1e1900 */
[----:B------:R-:W3:Y:S01]  /*2eb60*/  S2R R30, SR_TID.X ;  /* 0x00000000001e7919 */ /* 0x000ee20000002100 */
[----:B--2---:R-:W-:-:S05]  /*2eb70*/  @P1 IMAD.WIDE R4, R214, 0x4, R4 ;  /* 0x00000004d6041825 */ /* 0x004fca00078e0204 */
[----:B------:R4:W5:Y:S01]  /*2eb80*/  @P1 LDG.E R0, desc[UR36][R4.64] ;  /* 0x0000002404001981 */ /* 0x000962000c1e1900 */
[----:B------:R-:W-:Y:S02]  /*2eb90*/  ISETP.NE.AND P2, PT, R213, RZ, PT ;  /* 0x000000ffd500720c */ /* 0x000fe40003f45270 */
[----:B------:R-:W-:-:S11]  /*2eba0*/  SHF.R.S32.HI R28, RZ, 0x1f, R214 ;  /* 0x0000001fff1c7819 */ /* 0x000fd600000114d6 */
[----:B------:R-:W2:Y:S01]  /*2ebb0*/  @!P2 LDC R213, c[0x0][0xbd4] ;  /* 0x0002f500ffd5ab82 */ /* 0x000ea20000000800 */
[----:B---3--:R-:W-:-:S05]  /*2ebc0*/  VIADD R8, R30, 0xffffff80 ;  /* 0xffffff801e087836 */ /* 0x008fca0000000000 */
[----:B------:R-:W-:Y:S02]  /*2ebd0*/  ISETP.GT.AND P3, PT, R8, 0x3f, PT ;  /* 0x0000003f0800780c */ /* 0x000fe40003f64270 */
[----:B--2---:R-:W-:Y:S01]  /*2ebe0*/  ISETP.GT.AND P2, PT, R213, 0x1, PT ;  /* 0x00000001d500780c */ /* 0x004fe20003f44270 */
[----:B----4-:R-:W-:-:S12]  /*2ebf0*/  @P1 BRA `(.L_x_3695) ;  /* 0x0000000000101947 */ /* 0x010fd80003800000 */
[----:B------:R-:W-:Y:S05]  /*2ec00*/  @!P0 BRA `(.L_x_3695) ;  /* 0x00000000000c8947 */ /* 0x000fea0003800000 */
[----:B------:R-:W2:Y:S04]  /*2ec10*/  LDG.E R5, desc[UR36][R6.64] ;  /* 0x0000002406057981 */ /* 0x000ea8000c1e1900 */
[----:B-----5:R-:W2:Y:S02]  /*2ec20*/  LDG.E R0, desc[UR36][R6.64+0x4] ;  /* 0x0000042406007981 */ /* 0x020ea4000c1e1900 */
[----:B--2---:R-:W-:-:S07]  /*2ec30*/  IMAD.IADD R0, R0, 0x1, -R5 ;  /* 0x0000000100007824 */ /* 0x004fce00078e0a05 */
.L_x_3695:
[----:B------:R-:W-:Y:S01]  /*2ec40*/  BSSY B1, `(.L_x_3696) ;  /* 0x0000035000017945 */ /* 0x000fe20003800000 */
[----:B------:R-:W-:Y:S02]  /*2ec50*/  SEL R29, R214, RZ, !P0 ;  /* 0x000000ffd61d7207 */ /* 0x000fe40004000000 */
[----:B------:R-:W-:Y:S02]  /*2ec60*/  SEL R28, R28, RZ, !P0 ;  /* 0x000000ff1c1c7207 */ /* 0x000fe40004000000 */
[----:B-----5:R-:W-:Y:S01]  /*2ec70*/  SHF.R.S32.HI R26, RZ, 0x1f, R3 ;  /* 0x0000001fff1a7819 */ /* 0x020fe20000011403 */
[----:B------:R-:W-:Y:S06]  /*2ec80*/  @P3 BRA `(.L_x_3697) ;  /* 0x0000000000c03947 */ /* 0x000fec0003800000 */
[----:B------:R-:W2:Y:S01]  /*2ec90*/  LDC R33, c[0x0][0xce8] ;  /* 0x00033a00ff217b82 */ /* 0x000ea20000000800 */
[----:B------:R-:W-:Y:S01]  /*2eca0*/  IADD3 R31, R181, -0x80, R30 ;  /* 0xffffff80b51f7810 */ /* 0x000fe20007ffe01e */
[----:B--2---:R-:W-:-:S05]  /*2ecb0*/  IMAD R4, R0, R33, RZ ;  /* 0x0000002100047224 */ /* 0x004fca00078e02ff */
[----:B------:R-:W-:-:S13]  /*2ecc0*/  ISETP.GE.AND P0, PT, R31, R4, PT ;  /* 0x000000041f00720c */ /* 0x000fda0003f06270 */
[----:B------:R-:W-:Y:S05]  /*2ecd0*/  @P0 BRA `(.L_x_3697) ;  /* 0x0000000000ac0947 */ /* 0x000fea0003800000 */
[----:B------:R-:W-:Y:S01]  /*2ece0*/  IMAD.MOV.U32 R24, RZ, RZ, 0xab8 ;  /* 0x00000ab8ff187424 */ /* 0x000fe200078e00ff */
[----:B------:R-:W-:Y:S01]  /*2ecf0*/  ISETP.GT.AND P0, PT, R213, 0x1, PT ;  /* 0x00000001d500780c */ /* 0x000fe20003f04270 */
[----:B------:R-:W2:Y:S01]  /*2ed00*/  LDC.64 R10, c[0x0][0xca8] ;  /* 0x00032a00ff0a7b82 */ /* 0x000ea20000000a00 */
[----:B------:R-:W-:Y:S01]  /*2ed10*/  ISETP.NE.AND P1, PT, R33, 0x1, PT ;  /* 0x000000012100780c */ /* 0x000fe20003f25270 */
[----:B------:R-:W-:Y:S01]  /*2ed20*/  IMAD.MOV.U32 R21, RZ, RZ, R31 ;  /* 0x000000ffff157224 */ /* 0x000fe200078e001f */
[----:B------:R-:W-:-:S05]  /*2ed30*/  SEL R24, R24, 0xa78, P0 ;  /* 0x00000a7818187807 */ /* 0x000fca0000000000 */
[----:B------:R-:W3:Y:S08]  /*2ed40*/  LDC.64 R4, c[0x0][R24+0x220] ;  /* 0x0000880018047b82 */ /* 0x000ef00000000a00 */
[----:B------:R-:W4:Y:S08]  /*2ed50*/  LDC.64 R12, c[0x0][R24+0x218] ;  /* 0x00008600180c7b82 */ /* 0x000f300000000a00 */
[----:B------:R-:W5:Y:S08]  /*2ed60*/  LDC.64 R6, c[0x0][R24+0x228] ;  /* 0x00008a0018067b82 */ /* 0x000f700000000a00 */
[----:B------:R-:W0:Y:S08]  /*2ed70*/  @P1 LDC R20, c[0x0][0xcec] ;  /* 0x00033b00ff141b82 */ /* 0x000e300000000800 */
[----:B------:R-:W1:Y:S08]  /*2ed80*/  LDC.64 R8, c[0x0][R24+0x210] ;  /* 0x0000840018087b82 */ /* 0x000e700000000a00 */
[----:B------:R-:W5:Y:S01]  /*2ed90*/  @P1 LDC R27, c[0x0][0xcf0] ;  /* 0x00033c00ff1b1b82 */ /* 0x000f620000000800 */
[----:B0-----:R-:W-:-:S07]  /*2eda0*/  @P1 IMAD.HI.U32 R20, R31, R20, RZ ;  /* 0x000000141f141227 */ /* 0x001fce00078e00ff */
[----:B--2---:R-:W0:Y:S01]  /*2edb0*/  @!P0 LDC R10, c[0x0][0xc50] ;  /* 0x00031400ff0a8b82 */ /* 0x004e220000000800 */
[-C--:B---3--:R-:W-:Y:S02]  /*2edc0*/  IMAD R5, R5, R29.reuse, RZ ;  /* 0x0000001d05057224 */ /* 0x088fe400078e02ff */
[----:B------:R-:W-:-:S05]  /*2edd0*/  IMAD.WIDE.U32 R14, R4, R29, RZ ;  /* 0x0000001d040e7225 */ /* 0x000fca00078e00ff */
[----:B------:R-:W2:Y:S01]  /*2ede0*/  @!P0 LDC R11, c[0x0][0xc54] ;  /* 0x00031500ff0b8b82 */ /* 0x000ea20000000800 */
[-C--:B----4-:R-:W-:Y:S02]  /*2edf0*/  IMAD R25, R13, R157.reuse, RZ ;  /* 0x0000009d0d197224 */ /* 0x090fe400078e02ff */
[----:B------:R-:W-:Y:S01]  /*2ee00*/  IMAD.WIDE.U32 R12, R12, R157, RZ ;  /* 0x0000009d0c0c7225 */ /* 0x000fe200078e00ff */
[----:B-----5:R-:W-:-:S03]  /*2ee10*/  @P1 SHF.R.U32.HI R21, RZ, R27, R20 ;  /* 0x0000001bff151219 */ /* 0x020fc60000011614 */
[----:B------:R-:W-:Y:S01]  /*2ee20*/  IMAD R27, R4, R28, R5 ;  /* 0x0000001c041b7224 */ /* 0x000fe200078e0205 */
[----:B------:R-:W-:Y:S01]  /*2ee30*/  SEL R5, R220, RZ, P0 ;  /* 0x000000ffdc057207 */ /* 0x000fe20000000000 */
[----:B------:R-:W-:Y:S01]  /*2ee40*/  IMAD.IADD R25, R13, 0x1, R25 ;  /* 0x000000010d197824 */ /* 0x000fe200078e0219 */
[----:B------:R-:W-:Y:S01]  /*2ee50*/  IADD3 R12, P1, P3, R14, R12, R3 ;  /* 0x0000000c0e0c7210 */ /* 0x000fe20007b3e003 */
[----:B------:R-:W-:Y:S02]  /*2ee60*/  IMAD.MOV R4, RZ, RZ, -R21 ;  /* 0x000000ffff047224 */ /* 0x000fe400078e0a15 */
[----:B------:R-:W-:Y:S02]  /*2ee70*/  IMAD.IADD R27, R15, 0x1, R27 ;  /* 0x000000010f1b7824 */ /* 0x000fe400078e021b */
        /* <DEDUP_REMOVED lines=8> */
[-C--:B-1----:R-:W-:Y:S01]  /*2ef00*/  IMAD R4, R9, R5.reuse, RZ ;  /* 0x0000000509047224 */ /* 0x082fe200078e02ff */
[----:B------:R-:W-:Y:S01]  /*2ef10*/  SHF.R.S32.HI R13, RZ, 0x1f, R5 ;  /* 0x0000001fff0d7819 */ /* 0x000fe20000011405 */
[----:B------:R-:W-:-:S04]  /*2ef20*/  IMAD.WIDE.U32 R6, R8, R5, R6 ;  /* 0x0000000508067225 */ /* 0x000fc800078e0006 */
[----:B------:R-:W-:Y:S01]  /*2ef30*/  IMAD R13, R8, R13, R4 ;  /* 0x0000000d080d7224 */ /* 0x000fe200078e0204 */
[----:B0-----:R-:W-:Y:S01]  /*2ef40*/  LEA R10, P0, R6, R10, 0x2 ;  /* 0x0000000a060a7211 */ /* 0x001fe200078010ff */
[----:B------:R-:W-:Y:S02]  /*2ef50*/  IMAD.MOV.U32 R5, RZ, RZ, -0x800000 ;  /* 0xff800000ff057424 */ /* 0x000fe400078e00ff */
[----:B------:R-:W-:-:S05]  /*2ef60*/  IMAD.IADD R4, R7, 0x1, R13 ;  /* 0x0000000107047824 */ /* 0x000fca00078e020d */
[----:B--2---:R-:W-:-:S05]  /*2ef70*/  LEA.HI.X R11, R6, R11, R4, 0x2, P0 ;  /* 0x0000000b060b7211 */ /* 0x004fca00000f1404 */
[----:B------:R2:W-:Y:S02]  /*2ef80*/  STG.E desc[UR36][R10.64], R5 ;  /* 0x000000050a007986 */ /* 0x0005e4000c101924 */
.L_x_3697:
[----:B------:R-:W-:Y:S05]  /*2ef90*/  BSYNC B1 ;  /* 0x0000000000017941 */ /* 0x000fea0003800000 */
.L_x_3696:
[----:B------:R-:W-:Y:S05]  /*2efa0*/  @P2 BRA `(.L_x_3690) ;  /* 0x00000008007c2947 */ /* 0x000fea0003800000 */
[----:B--2---:R-:W2:Y:S01]  /*2efb0*/  LDC R11, c[0x0][0xce8] ;  /* 0x00033a00ff0b7b82 */ /* 0x004ea20000000800 */
[----:B------:R-:W-:Y:S01]  /*2efc0*/  ULDC.64 UR4, c[0x0][0xba0] ;  /* 0x0002e80000047ab9 */ /* 0x000fe20000000a00 */
[----:B------:R-:W-:Y:S01]  /*2efd0*/  VIADD R14, R30, 0xffffff80 ;  /* 0xffffff801e0e7836 */ /* 0x000fe20000000000 */
[----:B------:R-:W-:Y:S01]  /*2efe0*/  BSSY B1, `(.L_x_3698) ;  /* 0x0000077000017945 */ /* 0x000fe20003800000 */
[----:B------:R-:W-:Y:S01]  /*2eff0*/  IMAD R6, R26, UR4, RZ ;  /* 0x000000041a067c24 */ /* 0x000fe2000f8e02ff */
[----:B------:R-:W-:Y:S01]  /*2f000*/  SHF.R.S32.HI R31, RZ, 0x1f, R216 ;  /* 0x0000001fff1f7819 */ /* 0x000fe200000114d8 */
[----:B------:R-:W-:Y:S01]  /*2f010*/  VIADD R24, R30, 0xffffff80 ;  /* 0xffffff801e187836 */ /* 0x000fe20000000000 */
[----:B------:R-:W-:Y:S01]  /*2f020*/  SHF.R.S32.HI R14, RZ, 0x1f, R14 ;  /* 0x0000001fff0e7819 */ /* 0x000fe2000001140e */
[----:B------:R-:W3:Y:S01]  /*2f030*/  LDC R13, c[0x0][0xbc8] ;  /* 0x0002f200ff0d7b82 */ /* 0x000ee20000000800 */
[----:B------:R-:W-:Y:S01]  /*2f040*/  IMAD.WIDE.U32 R4, R3, UR4, RZ ;  /* 0x0000000403047c25 */ /* 0x000fe2000f8e00ff */
[----:B------:R-:W-:-:S02]  /*2f050*/  SHF.R.S32.HI R30, RZ, 0x1f, R215 ;  /* 0x0000001fff1e7819 */ /* 0x000fc400000114d7 */
[----:B------:R-:W-:Y:S01]  /*2f060*/  LEA.HI R14, R14, R24, RZ, 0x3 ;  /* 0x000000180e0e7211 */ /* 0x000fe200078f18ff */
[----:B------:R-:W-:Y:S01]  /*2f070*/  IMAD R3, R3, UR5, R6 ;  /* 0x0000000503037c24 */ /* 0x000fe2000f8e0206 */
[----:B------:R-:W-:Y:S01]  /*2f080*/  ULDC.64 UR4, c[0x0][0xbe8] ;  /* 0x0002fa0000047ab9 */ /* 0x000fe20000000a00 */
[C---:B------:R-:W-:Y:S01]  /*2f090*/  VIADD R25, R166.reuse, 0x180 ;  /* 0x00000180a6197836 */ /* 0x040fe20000000000 */
[----:B------:R-:W-:Y:S01]  /*2f0a0*/  SHF.R.S32.HI R14, RZ, 0x3, R14 ;  /* 0x00000003ff0e7819 */ /* 0x000fe2000001140e */
[----:B------:R-:W-:Y:S01]  /*2f0b0*/  IMAD.IADD R5, R5, 0x1, R3 ;  /* 0x0000000105057824 */ /* 0x000fe200078e0203 */
[----:B------:R-:W-:Y:S01]  /*2f0c0*/  SHF.R.S32.HI R32, RZ, 0x1f, R217 ;  /* 0x0000001fff207819 */ /* 0x000fe200000114d9 */
[----:B------:R-:W-:Y:S01]  /*2f0d0*/  VIADD R20, R166, 0x1c0 ;  /* 0x000001c0a6147836 */ /* 0x000fe20000000000 */
[----:B------:R-:W-:Y:S01]  /*2f0e0*/  SHF.R.S32.HI R33, RZ, 0x1f, R218 ;  /* 0x0000001fff217819 */ /* 0x000fe200000114da */
[----:B------:R-:W-:Y:S01]  /*2f0f0*/  IMAD.WIDE.U32 R4, R157, UR4, R4 ;  /* 0x000000049d047c25 */ /* 0x000fe2000f8e0004 */
[----:B------:R-:W-:-:S02]  /*2f100*/  SHF.R.S32.HI R34, RZ, 0x1f, R219 ;  /* 0x0000001fff227819 */ /* 0x000fc400000114db */
[----:B--2---:R-:W-:Y:S01]  /*2f110*/  ISETP.NE.AND P0, PT, R11, 0x1, PT ;  /* 0x000000010b00780c */ /* 0x004fe20003f05270 */
[----:B------:R-:W-:Y:S01]  /*2f120*/  IMAD R5, R157, UR5, R5 ;  /* 0x000000059d057c24 */ /* 0x000fe2000f8e0205 */
[----:B------:R-:W-:Y:S01]  /*2f130*/  ULDC.64 UR4, c[0x0][0xbf0] ;  /* 0x0002fc0000047ab9 */ /* 0x000fe20000000a00 */
[----:B------:R-:W-:Y:S02]  /*2f140*/  IMAD R6, R221, 0x20, R14 ;  /* 0x00000020dd067824 */ /* 0x000fe400078e020e */
[----:B------:R-:W-:Y:S02]  /*2f150*/  IMAD R3, R28, UR4, RZ ;  /* 0x000000041c037c24 */ /* 0x000fe4000f8e02ff */
[----:B------:R-:W-:Y:S01]  /*2f160*/  IMAD.IADD R8, R181, 0x1, R6 ;  /* 0x00000001b5087824 */ /* 0x000fe200078e0206 */
[-C--:B---3--:R-:W-:Y:S01]  /*2f170*/  ISETP.GE.AND P1, PT, R219, R13.reuse, PT ;  /* 0x0000000ddb00720c */ /* 0x088fe20003f26270 */
[C---:B------:R-:W-:Y:S01]  /*2f180*/  IMAD R3, R29.reuse, UR5, R3 ;  /* 0x000000051d037c24 */ /* 0x040fe2000f8e0203 */
[-C--:B------:R-:W-:Y:S01]  /*2f190*/  ISETP.GE.AND P2, PT, R166, R13.reuse, PT ;  /* 0x0000000da600720c */ /* 0x080fe20003f46270 */
[----:B------:R-:W-:Y:S01]  /*2f1a0*/  IMAD.WIDE.U32 R4, R29, UR4, R4 ;  /* 0x000000041d047c25 */ /* 0x000fe2000f8e0004 */
[----:B------:R-:W-:Y:S01]  /*2f1b0*/  SEL R10, RZ, 0xffffffff, P1 ;  /* 0xffffffffff0a7807 */ /* 0x000fe20000800000 */
[----:B------:R-:W2:Y:S01]  /*2f1c0*/  @P0 LDC R7, c[0x0][0xcec] ;  /* 0x00033b00ff070b82 */ /* 0x000ea20000000800 */
[----:B------:R-:W-:Y:S01]  /*2f1d0*/  ISETP.GE.AND P1, PT, R218, R13, PT ;  /* 0x0000000dda00720c */ /* 0x000fe20003f26270 */
[----:B------:R-:W-:Y:S01]  /*2f1e0*/  IMAD.IADD R5, R5, 0x1, R3 ;  /* 0x0000000105057824 */ /* 0x000fe200078e0203 */
[----:B------:R-:W-:Y:S01]  /*2f1f0*/  ULDC.64 UR4, c[0x0][0xbe0] ;  /* 0x0002f80000047ab9 */ /* 0x000fe20000000a00 */
[----:B------:R-:W-:-:S02]  /*2f200*/  IMAD.SHL.U32 R10, R10, 0x2, RZ ;  /* 0x000000020a0a7824 */ /* 0x000fc400078e00ff */
[----:B------:R-:W-:Y:S02]  /*2f210*/  IMAD.MOV.U32 R3, RZ, RZ, R8 ;  /* 0x000000ffff037224 */ /* 0x000fe400078e0008 */
[----:B------:R-:W3:Y:S01]  /*2f220*/  @P0 LDC R9, c[0x0][0xcf0] ;  /* 0x00033c00ff090b82 */ /* 0x000ee20000000800 */
[----:B------:R-:W-:Y:S02]  /*2f230*/  IMAD R21, R0, R11, RZ ;  /* 0x0000000b00157224 */ /* 0x000fe400078e02ff */
[C---:B------:R-:W-:Y:S02]  /*2f240*/  VIADD R24, R166.reuse, 0x1c0 ;  /* 0x000001c0a6187836 */ /* 0x040fe40000000000 */
[----:B------:R-:W-:-:S03]  /*2f250*/  VIADD R27, R166, 0x180 ;  /* 0x00000180a61b7836 */ /* 0x000fc60000000000 */
[----:B------:R-:W-:Y:S02]  /*2f260*/  SHF.R.S32.HI R24, RZ, 0x1f, R24 ;  /* 0x0000001fff187819 */ /* 0x000fe40000011418 */
[----:B------:R-:W-:Y:S01]  /*2f270*/  SHF.R.S32.HI R27, RZ, 0x1f, R27 ;  /* 0x0000001fff1b7819 */ /* 0x000fe2000001141b */
[----:B--2---:R-:W-:Y:S01]  /*2f280*/  @P0 IMAD.HI.U32 R6, R8, R7, RZ ;  /* 0x0000000708060227 */ /* 0x004fe200078e00ff */
[----:B------:R-:W-:Y:S02]  /*2f290*/  SEL R7, RZ, 0x1, P2 ;  /* 0x00000001ff077807 */ /* 0x000fe40001000000 */
[----:B------:R-:W-:Y:S02]  /*2f2a0*/  ISETP.GE.AND P2, PT, R20, R13, PT ;  /* 0x0000000d1400720c */ /* 0x000fe40003f46270 */
[----:B---3--:R-:W-:Y:S02]  /*2f2b0*/  @P0 SHF.R.U32.HI R3, RZ, R9, R6 ;  /* 0x00000009ff030219 */ /* 0x008fe40000011606 */
[----:B------:R-:W-:-:S02]  /*2f2c0*/  LOP3.LUT R9, R10, 0x2, R7, 0xe2, !PT ;  /* 0x000000020a097812 */ /* 0x000fc400078ee207 */
[----:B------:R-:W-:Y:S01]  /*2f2d0*/  SEL R10, RZ, 0xffffffff, P1 ;  /* 0xffffffffff0a7807 */ /* 0x000fe20000800000 */
[--C-:B------:R-:W-:Y:S01]  /*2f2e0*/  IMAD.MOV R7, RZ, RZ, -R3.reuse ;  /* 0x000000ffff077224 */ /* 0x100fe200078e0a03 */
[----:B------:R-:W-:Y:S01]  /*2f2f0*/  SHF.R.S32.HI R6, RZ, 0x1f, R3 ;  /* 0x0000001fff067819 */ /* 0x000fe20000011403 */
[----:B------:R-:W-:Y:S01]  /*2f300*/  IMAD.WIDE.U32 R4, R3, UR4, R4 ;  /* 0x0000000403047c25 */ /* 0x000fe2000f8e0004 */
[-C--:B------:R-:W-:Y:S02]  /*2f310*/  ISETP.GE.AND P0, PT, R217, R13.reuse, PT ;  /* 0x0000000dd900720c */ /* 0x080fe40003f06270 */
[----:B------:R-:W-:Y:S01]  /*2f320*/  ISETP.GE.AND P1, PT, R216, R13, PT ;  /* 0x0000000dd800720c */ /* 0x000fe20003f26270 */
[----:B------:R-:W-:Y:S01]  /*2f330*/  IMAD.SHL.U32 R12, R10, 0x4, RZ ;  /* 0x000000040a0c7824 */ /* 0x000fe200078e00ff */
[----:B------:R-:W-:Y:S01]  /*2f340*/  SEL R10, RZ, 0xffffffff, P0 ;  /* 0xffffffffff0a7807 */ /* 0x000fe20000000000 */
[----:B------:R-:W-:Y:S01]  /*2f350*/  IMAD R7, R11, R7, R8 ;  /* 0x000000070b077224 */ /* 0x000fe200078e0208 */
[-C--:B------:R-:W-:Y:S01]  /*2f360*/  ISETP.GE.AND P0, PT, R215, R13.reuse, PT ;  /* 0x0000000dd700720c */ /* 0x080fe20003f06270 */
[----:B------:R-:W-:Y:S01]  /*2f370*/  IMAD R6, R6, UR4, RZ ;  /* 0x0000000406067c24 */ /* 0x000fe2000f8e02ff */
[----:B------:R-:W-:Y:S01]  /*2f380*/  LOP3.LUT R8, R12, 0x4, R9, 0xe2, !PT ;  /* 0x000000040c087812 */ /* 0x000fe200078ee209 */
[----:B------:R-:W-:Y:S01]  /*2f390*/  IMAD.SHL.U32 R15, R10, 0x8, RZ ;  /* 0x000000080a0f7824 */ /* 0x000fe200078e00ff */
[----:B------:R-:W-:Y:S01]  /*2f3a0*/  SEL R10, RZ, 0xffffffff, P0 ;  /* 0xffffffffff0a7807 */ /* 0x000fe20000000000 */
[----:B------:R-:W-:Y:S01]  /*2f3b0*/  IMAD R9, R3, UR5, R6 ;  /* 0x0000000503097c24 */ /* 0x000fe2000f8e0206 */
[----:B------:R-:W-:Y:S01]  /*2f3c0*/  SHF.R.S32.HI R3, RZ, 0x1f, R7 ;  /* 0x0000001fff037819 */ /* 0x000fe20000011407 */
[----:B------:R-:W-:Y:S01]  /*2f3d0*/  ULDC.64 UR4, c[0x0][0xbd8] ;  /* 0x0002f60000047ab9 */ /* 0x000fe20000000a00 */
[----:B------:R-:W-:Y:S01]  /*2f3e0*/  SEL R6, RZ, 0xffffffff, P1 ;  /* 0xffffffffff067807 */ /* 0x000fe20000800000 */
[----:B------:R-:W-:Y:S01]  /*2f3f0*/  IMAD.IADD R5, R5, 0x1, R9 ;  /* 0x0000000105057824 */ /* 0x000fe200078e0209 */
[----:B------:R-:W-:Y:S01]  /*2f400*/  ISETP.GE.AND P0, PT, R25, R13, PT ;  /* 0x0000000d1900720c */ /* 0x000fe20003f06270 */
[----:B------:R-:W-:Y:S01]  /*2f410*/  IMAD R0, R3, UR4, RZ ;  /* 0x0000000403007c24 */ /* 0x000fe2000f8e02ff */
[----:B------:R-:W-:Y:S01]  /*2f420*/  LOP3.LUT R8, R15, 0x8, R8, 0xe2, !PT ;  /* 0x000000080f087812 */ /* 0x000fe200078ee208 */
[----:B------:R-:W-:-:S02]  /*2f430*/  IMAD.SHL.U32 R15, R6, 0x10, RZ ;  /* 0x00000010060f7824 */ /* 0x000fc400078e00ff */
[----:B------:R-:W-:Y:S02]  /*2f440*/  IMAD R3, R7, UR5, R0 ;  /* 0x0000000507037c24 */ /* 0x000fe4000f8e0200 */
[----:B------:R-:W-:Y:S01]  /*2f450*/  IMAD.IADD R0, R14, 0x1, R181 ;  /* 0x000000010e007824 */ /* 0x000fe200078e02b5 */
[----:B------:R-:W-:Y:S01]  /*2f460*/  LOP3.LUT R8, R15, 0x10, R8, 0xe2, !PT ;  /* 0x000000100f087812 */ /* 0x000fe200078ee208 */
[----:B------:R-:W-:Y:S01]  /*2f470*/  IMAD.WIDE.U32 R4, R7, UR4, R4 ;  /* 0x0000000407047c25 */ /* 0x000fe2000f8e0004 */
[----:B------:R-:W-:Y:S01]  /*2f480*/  SEL R7, RZ, 0x40, P0 ;  /* 0x00000040ff077807 */ /* 0x000fe20000000000 */
[----:B------:R-:W-:Y:S01]  /*2f490*/  ULDC.64 UR4, c[0x0][0xb80] ;  /* 0x0002e00000047ab9 */ /* 0x000fe20000000a00 */
[----:B------:R-:W-:Y:S01]  /*2f4a0*/  ISETP.GE.AND P0, PT, R0, R21, PT ;  /* 0x000000150000720c */ /* 0x000fe20003f06270 */
[----:B------:R-:W-:Y:S01]  /*2f4b0*/  IMAD.SHL.U32 R9, R10, 0x20, RZ ;  /* 0x000000200a097824 */ /* 0x000fe200078e00ff */
[----:B------:R-:W-:Y:S01]  /*2f4c0*/  LEA R12, P1, R4, UR4, 0x1 ;  /* 0x00000004040c7c11 */ /* 0x000fe2000f8208ff */
[----:B------:R-:W-:Y:S01]  /*2f4d0*/  IMAD.IADD R3, R5, 0x1, R3 ;  /* 0x0000000105037824 */ /* 0x000fe200078e0203 */
[----:B------:R-:W-:-:S02]  /*2f4e0*/  SEL R5, RZ, 0x80, P2 ;  /* 0x00000080ff057807 */ /* 0x000fc40001000000 */
[----:B------:R-:W-:Y:S01]  /*2f4f0*/  LOP3.LUT R8, R9, 0x20, R8, 0xe2, !PT ;  /* 0x0000002009087812 */ /* 0x000fe200078ee208 */
[----:B------:R2:W3:Y:S01]  /*2f500*/  SHFL.IDX PT, R10, R12, RZ, 0x181f ;  /* 0x00181fff0c0a7589 */ /* 0x0004e200000e0000 */
[----:B------:R-:W-:Y:S02]  /*2f510*/  LEA.HI.X R3, R4, UR5, R3, 0x1, P1 ;  /* 0x0000000504037c11 */ /* 0x000fe400088f0c03 */
[----:B------:R-:W-:-:S03]  /*2f520*/  LOP3.LUT R14, R8, R7, RZ, 0xfc, !PT ;  /* 0x00000007080e7212 */ /* 0x000fc600078efcff */
[----:B------:R2:W4:Y:S01]  /*2f530*/  SHFL.IDX PT, R11, R3, RZ, 0x181f ;  /* 0x00181fff030b7589 */ /* 0x00052200000e0000 */
[----:B------:R-:W-:Y:S01]  /*2f540*/  LOP3.LUT R15, R14, R5, RZ, 0xfc, !PT ;  /* 0x000000050e0f7212 */ /* 0x000fe200078efcff */
[----:B------:R-:W-:Y:S06]  /*2f550*/  @P0 BRA `(.L_x_3699) ;  /* 0x00000000007c0947 */ /* 0x000fec0003800000 */
[-C--:B------:R-:W-:Y:S02]  /*2f560*/  ISETP.GE.AND P2, PT, R219, R13.reuse, PT ;  /* 0x0000000ddb00720c */ /* 0x080fe40003f46270 */
[-C--:B------:R-:W-:Y:S02]  /*2f570*/  ISETP.GE.AND P1, PT, R166, R13.reuse, PT ;  /* 0x0000000da600720c */ /* 0x080fe40003f26270 */
[-C--:B------:R-:W-:Y:S02]  /*2f580*/  ISETP.GE.AND P5, PT, R218, R13.reuse, PT ;  /* 0x0000000dda00720c */ /* 0x080fe40003fa6270 */
[----:B------:R-:W-:-:S07]  /*2f590*/  ISETP.GE.AND P3, PT, R217, R13, PT ;  /* 0x0000000dd900720c */ /* 0x000fce0003f66270 */
[C---:B---3--:R-:W-:Y:S02]  /*2f5a0*/  @!P2 LEA R4, P0, R219.reuse, R10, 0x1 ;  /* 0x0000000adb04a211 */ /* 0x048fe400078008ff */
[----:B----4-:R-:W-:Y:S02]  /*2f5b0*/  @!P1 IMAD.WIDE R6, R166, 0x2, R10 ;  /* 0x00000002a6069825 */ /* 0x010fe400078e020a */
[----:B------:R-:W-:Y:S02]  /*2f5c0*/  @!P2 LEA.HI.X R5, R219, R11, R34, 0x1, P0 ;  /* 0x0000000bdb05a211 */ /* 0x000fe400000f0c22 */
[----:B------:R-:W-:Y:S01]  /*2f5d0*/  LOP3.LUT P0, RZ, R14, 0x40, RZ, 0xc0, !PT ;  /* 0x000000400eff7812 */ /* 0x000fe2000780c0ff */
[----:B------:R3:W-:Y:S01]  /*2f5e0*/  @!P1 ST.E.128 desc[UR36][R6.64], RZ ;  /* 0x000000ff06009985 */ /* 0x0007e2000c101d24 */
[----:B------:R-:W-:-:S03]  /*2f5f0*/  ISETP.GE.AND P1, PT, R215, R13, PT ;  /* 0x0000000dd700720c */ /* 0x000fc60003f26270 */
[----:B------:R4:W-:Y:S01]  /*2f600*/  @!P2 ST.E.128 desc[UR36][R4.64], RZ ;  /* 0x000000ff0400a985 */ /* 0x0009e2000c101d24 */
[----:B------:R-:W-:Y:S02]  /*2f610*/  ISETP.GE.AND P2, PT, R216, R13, PT ;  /* 0x0000000dd800720c */ /* 0x000fe40003f46270 */
[----:B---3--:R-:W-:-:S04]  /*2f620*/  @!P5 LEA R6, P4, R218, R10, 0x1 ;  /* 0x0000000ada06d211 */ /* 0x008fc800078808ff */
[-C--:B------:R-:W-:Y:S02]  /*2f630*/  @!P5 LEA.HI.X R7, R218, R11.reuse, R33, 0x1, P4 ;  /* 0x0000000bda07d211 */ /* 0x080fe400020f0c21 */
[----:B------:R-:W-:Y:S02]  /*2f640*/  LOP3.LUT P4, RZ, R15, 0x80, RZ, 0xc0, !PT ;  /* 0x000000800fff7812 */ /* 0x000fe4000788c0ff */
[CC--:B----4-:R-:W-:Y:S01]  /*2f650*/  @!P3 LEA R4, P6, R217.reuse, R10.reuse, 0x1 ;  /* 0x0000000ad904b211 */ /* 0x0d0fe200078c08ff */
[----:B------:R3:W-:Y:S02]  /*2f660*/  @!P5 ST.E.128 desc[UR36][R6.64], RZ ;  /* 0x000000ff0600d985 */ /* 0x0007e4000c101d24 */
[C---:B------:R-:W-:Y:S02]  /*2f670*/  @!P2 LEA R8, P5, R216.reuse, R10, 0x1 ;  /* 0x0000000ad808a211 */ /* 0x040fe400078a08ff */
[-C--:B------:R-:W-:Y:S02]  /*2f680*/  @!P3 LEA.HI.X R5, R217, R11.reuse, R32, 0x1, P6 ;  /* 0x0000000bd905b211 */ /* 0x080fe400030f0c20 */
[----:B------:R-:W-:-:S03]  /*2f690*/  @!P2 LEA.HI.X R9, R216, R11, R31, 0x1, P5 ;  /* 0x0000000bd809a211 */ /* 0x000fc600028f0c1f */
[----:B------:R4:W-:Y:S01]  /*2f6a0*/  @!P3 ST.E.128 desc[UR36][R4.64], RZ ;  /* 0x000000ff0400b985 */ /* 0x0009e2000c101d24 */
[----:B---3--:R-:W-:-:S03]  /*2f6b0*/  @!P1 LEA R6, P6, R215, R10, 0x1 ;  /* 0x0000000ad7069211 */ /* 0x008fc600078c08ff */
[----:B------:R3:W-:Y:S01]  /*2f6c0*/  @!P2 ST.E.128 desc[UR36][R8.64], RZ ;  /* 0x000000ff0800a985 */ /* 0x0007e2000c101d24 */
[----:B------:R-:W-:Y:S02]  /*2f6d0*/  @!P1 LEA.HI.X R7, R215, R11, R30, 0x1, P6 ;  /* 0x0000000bd7079211 */ /* 0x000fe400030f0c1e */
[----:B----4-:R-:W-:-:S03]  /*2f6e0*/  @P0 LEA R4, P3, R25, R10, 0x1 ;  /* 0x0000000a19040211 */ /* 0x010fc600078608ff */
[----:B------:R3:W-:Y:S01]  /*2f6f0*/  @!P1 ST.E.128 desc[UR36][R6.64], RZ ;  /* 0x000000ff06009985 */ /* 0x0007e2000c101d24 */
[C---:B------:R-:W-:Y:S02]  /*2f700*/  @P4 LEA R10, P5, R20.reuse, R10, 0x1 ;  /* 0x0000000a140a4211 */ /* 0x040fe400078a08ff */
[-C--:B------:R-:W-:Y:S02]  /*2f710*/  @P0 LEA.HI.X R5, R25, R11.reuse, R27, 0x1, P3 ;  /* 0x0000000b19050211 */ /* 0x080fe400018f0c1b */
[----:B------:R-:W-:-:S03]  /*2f720*/  @P4 LEA.HI.X R11, R20, R11, R24, 0x1, P5 ;  /* 0x0000000b140b4211 */ /* 0x000fc600028f0c18 */
[----:B------:R3:W-:Y:S04]  /*2f730*/  @P0 ST.E.128 desc[UR36][R4.64], RZ ;  /* 0x000000ff04000985 */ /* 0x0007e8000c101d24 */
[----:B------:R3:W-:Y:S02]  /*2f740*/  @P4 ST.E.128 desc[UR36][R10.64], RZ ;  /* 0x000000ff0a004985 */ /* 0x0007e4000c101d24 */
.L_x_3699:
[----:B------:R-:W-:Y:S05]  /*2f750*/  BSYNC B1 ;  /* 0x0000000000017941 */ /* 0x000fea0003800000 */
.L_x_3698:
[----:B------:R-:W-:Y:S01]  /*2f760*/  VIADD R0, R0, 0x20 ;  /* 0x0000002000007836 */ /* 0x000fe20000000000 */
[----:B---34-:R3:W4:Y:S04]  /*2f770*/  SHFL.IDX PT, R11, R3, 0x1, 0x181f ;  /* 0x00381f00030b7f89 */ /* 0x01872800000e0000 */
[----:B------:R-:W-:Y:S01]  /*2f780*/  ISETP.GE.AND P0, PT, R0, R21, PT ;  /* 0x000000150000720c */ /* 0x000fe20003f06270 */
[----:B------:R3:W0:-:S12]  /*2f790*/  SHFL.IDX PT, R10, R12, 0x1, 0x181f ;  /* 0x00381f000c0a7f89 */ /* 0x00061800000e0000 */
[----:B---3--:R-:W-:Y:S05]  /*2f7a0*/  @P0 BRA `(.L_x_3690) ;  /* 0x00000000007c0947 */ /* 0x008fea0003800000 */
[-C--:B------:R-:W-:Y:S02]  /*2f7b0*/  ISETP.GE.AND P6, PT, R166, R13.reuse, PT ;  /* 0x0000000da600720c */ /* 0x080fe40003fc6270 */
[-C--:B------:R-:W-:Y:S02]  /*2f7c0*/  ISETP.GE.AND P5, PT, R219, R13.reuse, PT ;  /* 0x0000000ddb00720c */ /* 0x080fe40003fa6270 */
[-C--:B------:R-:W-:Y:S02]  /*2f7d0*/  ISETP.GE.AND P4, PT, R218, R13.reuse, PT ;  /* 0x0000000dda00720c */ /* 0x080fe40003f86270 */
[-C--:B------:R-:W-:Y:S02]  /*2f7e0*/  ISETP.GE.AND P3, PT, R217, R13.reuse, PT ;  /* 0x0000000dd900720c */ /* 0x080fe40003f66270 */
[-C--:B------:R-:W-:Y:S02]  /*2f7f0*/  ISETP.GE.AND P2, PT, R216, R13.reuse, PT ;  /* 0x0000000dd800720c */ /* 0x080fe40003f46270 */
[----:B------:R-:W-:-:S03]  /*2f800*/  ISETP.GE.AND P1, PT, R215, R13, PT ;  /* 0x0000000dd700720c */ /* 0x000fc60003f26270 */
[----:B0---4-:R-:W-:Y:S02]  /*2f810*/  @!P6 IMAD.WIDE R6, R166, 0x2, R10 ;  /* 0x00000002a606e825 */ /* 0x011fe400078e020a */
[----:B------:R-:W-:-:S03]  /*2f820*/  @!P5 LEA R4, P0, R219, R10, 0x1 ;  /* 0x0000000adb04d211 */ /* 0x000fc600078008ff */
[----:B------:R0:W-:Y:S01]  /*2f830*/  @!P6 ST.E.128 desc[UR36][R6.64], RZ ;  /* 0x000000ff0600e985 */ /* 0x0001e2000c101d24 */
[----:B------:R-:W-:Y:S02]  /*2f840*/  @!P5 LEA.HI.X R5, R219, R11, R34, 0x1, P0 ;  /* 0x0000000bdb05d211 */ /* 0x000fe400000f0c22 */
[----:B------:R-:W-:-:S03]  /*2f850*/  LOP3.LUT P0, RZ, R14, 0x40, RZ, 0xc0, !PT ;  /* 0x000000400eff7812 */ /* 0x000fc6000780c0ff */
[----:B------:R3:W-:Y:S01]  /*2f860*/  @!P5 ST.E.128 desc[UR36][R4.64], RZ ;  /* 0x000000ff0400d985 */ /* 0x0007e2000c101d24 */
[----:B0-----:R-:W-:-:S04]  /*2f870*/  @!P4 LEA R6, P6, R218, R10, 0x1 ;  /* 0x0000000ada06c211 */ /* 0x001fc800078c08ff */
[-C--:B------:R-:W-:Y:S02]  /*2f880*/  @!P4 LEA.HI.X R7, R218, R11.reuse, R33, 0x1, P6 ;  /* 0x0000000bda07c211 */ /* 0x080fe400030f0c21 */
[----:B------:R-:W-:Y:S02]  /*2f890*/  LOP3.LUT P6, RZ, R15, 0x80, RZ, 0xc0, !PT ;  /* 0x000000800fff7812 */ /* 0x000fe400078cc0ff */
[CC--:B---3--:R-:W-:Y:S01]  /*2f8a0*/  @!P3 LEA R4, P5, R217.reuse, R10.reuse, 0x1 ;  /* 0x0000000ad904b211 */ /* 0x0c8fe200078a08ff */
[----:B------:R0:W-:Y:S01]  /*2f8b0*/  @!P4 ST.E.128 desc[UR36][R6.64], RZ ;  /* 0x000000ff0600c985 */ /* 0x0001e2000c101d24 */
[C---:B------:R-:W-:Y:S02]  /*2f8c0*/  @!P2 LEA R8, P4, R216.reuse, R10, 0x1 ;  /* 0x0000000ad808a211 */ /* 0x040fe400078808ff */
[-C--:B------:R-:W-:Y:S02]  /*2f8d0*/  @!P3 LEA.HI.X R5, R217, R11.reuse, R32, 0x1, P5 ;  /* 0x0000000bd905b211 */ /* 0x080fe400028f0c20 */
[----:B------:R-:W-:-:S03]  /*2f8e0*/  @!P2 LEA.HI.X R9, R216, R11, R31, 0x1, P4 ;  /* 0x0000000bd809a211 */ /* 0x000fc600020f0c1f */
[----:B------:R3:W-:Y:S01]  /*2f8f0*/  @!P3 ST.E.128 desc[UR36][R4.64], RZ ;  /* 0x000000ff0400b985 */ /* 0x0007e2000c101d24 */
[----:B0-----:R-:W-:-:S03]  /*2f900*/  @!P1 LEA R6, P5, R215, R10, 0x1 ;  /* 0x0000000ad7069211 */ /* 0x001fc600078a08ff */
[----:B------:R0:W-:Y:S01]  /*2f910*/  @!P2 ST.E.128 desc[UR36][R8.64], RZ ;  /* 0x000000ff0800a985 */ /* 0x0001e2000c101d24 */
[----:B------:R-:W-:Y:S02]  /*2f920*/  @!P1 LEA.HI.X R7, R215, R11, R30, 0x1, P5 ;  /* 0x0000000bd7079211 */ /* 0x000fe400028f0c1e */
[----:B---3--:R-:W-:-:S03]  /*2f930*/  @P0 LEA R4, P3, R25, R10, 0x1 ;  /* 0x0000000a19040211 */ /* 0x008fc600078608ff */
[----:B------:R0:W-:Y:S01]  /*2f940*/  @!P1 ST.E.128 desc[UR36][R6.64], RZ ;  /* 0x000000ff06009985 */ /* 0x0001e2000c101d24 */
[C---:B------:R-:W-:Y:S02]  /*2f950*/  @P6 LEA R10, P4, R20.reuse, R10, 0x1 ;  /* 0x0000000a140a6211 */ /* 0x040fe400078808ff */
[-C--:B------:R-:W-:Y:S02]  /*2f960*/  @P0 LEA.HI.X R5, R25, R11.reuse, R27, 0x1, P3 ;  /* 0x0000000b19050211 */ /* 0x080fe400018f0c1b */
[----:B------:R-:W-:-:S03]  /*2f970*/  @P6 LEA.HI.X R11, R20, R11, R24, 0x1, P4 ;  /* 0x0000000b140b6211 */ /* 0x000fc600020f0c18 */
[----:B------:R0:W-:Y:S04]  /*2f980*/  @P0 ST.E.128 desc[UR36][R4.64], RZ ;  /* 0x000000ff04000985 */ /* 0x0001e8000c101d24 */
[----:B------:R0:W-:Y:S02]  /*2f990*/  @P6 ST.E.128 desc[UR36][R10.64], RZ ;  /* 0x000000ff0a006985 */ /* 0x0001e4000c101d24 */
.L_x_3690:
[----:B------:R-:W-:Y:S05]  /*2f9a0*/  BSYNC B0 ;  /* 0x0000000000007941 */ /* 0x000fea0003800000 */
.L_x_3682:
[----:B------:R-:W-:Y:S02]  /*2f9b0*/  ULDC UR4, c[0x0][0xd3c] ;  /* 0x00034f0000047ab9 */ /* 0x000fe40000000800 */
[----:B-1----:R-:W-:-:S13]  /*2f9c0*/  ISETP.GE.AND P0, PT, R87, UR4, PT ;  /* 0x0000000457007c0c */ /* 0x002fda000bf06270 */
[----:B------:R-:W-:Y:S05]  /*2f9d0*/  @!P0 BRA `(.L_x_3700) ;  /* 0xfffffd1c00648947 */ /* 0x000fea000383ffff */
[----:B------:R-:W-:Y:S05]  /*2f9e0*/  BRA `(.L_x_3466) ;  /* 0x0000009400e47947 */ /* 0x000fea0003800000 */
.L_x_3464:
[----:B------:R-:W-:-:S08]  /*2f9f0*/  NOP ;  /* 0x0000000000007918 */ /* 0x000fd00000000000 */
[----:B------:R-:W0:-:S00]  /*2fa00*/  USETMAXREG.DEALLOC.CTAPOOL 0x28 ;  /* 0x00000028000079c8 */ /* 0x000e0000080e0500 */
        /* <DEDUP_REMOVED lines=14> */
.L_x_3701:
        /* <DEDUP_REMOVED lines=44> */
.L_x_3705:
[----:B------:R-:W0:Y:S01]  /*2fdb0*/  LDC R0, c[0x0][0xd3c] ;  /* 0x00034f00ff007b82 */ /* 0x000e220000000800 */
[----:B------:R-:W-:Y:S01]  /*2fdc0*/  UIADD3 UR4, UR4, 0x1f, URZ ;  /* 0x0000001f04047890 */ /* 0x000fe2000fffe03f */
[----:B------:R-:W-:Y:S02]  /*2fdd0*/  ULDC UR7, c[0x0][0xd3c] ;  /* 0x00034f0000077ab9 */ /* 0x000fe40000000800 */
[----:B------:R-:W-:-:S03]  /*2fde0*/  IMAD.U32 R27, RZ, RZ, UR7 ;  /* 0x00000007ff1b7e24 */ /* 0x000fc6000f8e00ff */
        /* <DEDUP_REMOVED lines=33> */
.L_x_3703:
        /* <DEDUP_REMOVED lines=13> */
.L_x_3706:
        /* <DEDUP_REMOVED lines=62> */
.L_x_3707:
        /* <DEDUP_REMOVED lines=61> */
.L_x_3708:
[----:B------:R-:W-:-:S05]  /*30880*/  LOP3.LUT R25, RZ, R2, RZ, 0x33, !PT ;  /* 0x00000002ff197212 */ /* 0x000fca00078e33ff */
[----:B------:R-:W-:Y:S01]  /*30890*/  IMAD.IADD R25, R0, 0x1, R25 ;  /* 0x0000000100197824 */ /* 0x000fe200078e0219 */
[----:B------:R-:W-:Y:S06]  /*308a0*/  BRA `(.L_x_3709) ;  /* 0x00000000000c7947 */ /* 0x000fec0003800000 */
.L_x_3704:
[----:B------:R-:W-:Y:S02]  /*308b0*/  IMAD.MOV.U32 R25, RZ, RZ, RZ ;  /* 0x000000ffff197224 */ /* 0x000fe400078e00ff */
[----:B------:R-:W-:Y:S02]  /*308c0*/  IMAD.U32 R24, RZ, RZ, UR6 ;  /* 0x00000006ff187e24 */ /* 0x000fe4000f8e00ff */
[----:B------:R-:W-:-:S07]  /*308d0*/  IMAD.MOV.U32 R26, RZ, RZ, RZ ;  /* 0x000000ffff1a7224 */ /* 0x000fce00078e00ff */
.L_x_3709:
[----:B------:R-:W-:-:S13]  /*308e0*/  ISETP.NE.AND P0, PT, R7, RZ, PT ;  /* 0x000000ff0700720c */ /* 0x000fda0003f05270 */
[----:B------:R-:W0:Y:S01]  /*308f0*/  @!P0 S2R R3, SR_CgaCtaId ;  /* 0x0000000000038919 */ /* 0x000e220000008800 */
[----:B------:R-:W-:-:S04]  /*30900*/  @!P0 MOV R0, 0x400 ;  /* 0x0000040000008802 */ /* 0x000fc80000000f00 */
[----:B0-----:R-:W-:-:S05]  /*30910*/  @!P0 LEA R0, R3, R0, 0x18 ;  /* 0x0000000003008211 */ /* 0x001fca00078ec0ff */
[----:B------:R1:W-:Y:S01]  /*30920*/  @!P0 STS.128 [R0+0x388d0], R24 ;  /* 0x0388d01800008388 */ /* 0x0003e20000000c00 */
[----:B------:R-:W-:Y:S06]  /*30930*/  BAR.ARV 0x5, 0x180 ;  /* 0x0146000000007b1d */ /* 0x000fec0000002000 */
.L_x_3702:
[----:B------:R2:W-:Y:S01]  /*30940*/  STL [R1+0x43c], RZ ;  /* 0x00043cff01007387 */ /* 0x0005e20000100800 */
[----:B------:R-:W-:Y:S01]  /*30950*/  ULDC UR4, c[0x0][0xd3c] ;  /* 0x00034f0000047ab9 */ /* 0x000fe20000000800 */
[----:B------:R-:W-:Y:S01]  /*30960*/  IMAD.MOV.U32 R28, RZ, RZ, 0x1 ;  /* 0x00000001ff1c7424 */ /* 0x000fe200078e00ff */
[----:B0-----:R-:W-:Y:S01]  /*30970*/  ISETP.GE.AND P0, PT, R27, UR4, PT ;  /* 0x000000041b007c0c */ /* 0x001fe2000bf06270 */
[----:B------:R-:W-:-:S12]  /*30980*/  IMAD.MOV.U32 R22, RZ, RZ, RZ ;  /* 0x000000ffff167224 */ /* 0x000fd800078e00ff */
[----:B--2---:R-:W-:Y:S05]  /*30990*/  @P0 BRA `(.L_x_3710) ;  /* 0x00000084001c0947 */ /* 0x004fea0003800000 */
[----:B------:R-:W0:Y:S01]  /*309a0*/  S2R R5, SR_TID.X ;  /* 0x0000000000057919 */ /* 0x000e220000002100 */
[----:B------:R-:W2:Y:S01]  /*309b0*/  S2UR UR5, SR_CgaCtaId ;  /* 0x00000000000579c3 */ /* 0x000ea20000008800 */
[----:B------:R-:W-:Y:S01]  /*309c0*/  UMOV UR4, 0x400 ;  /* 0x0000040000047882 */ /* 0x000fe20000000000 */
[----:B------:R-:W-:Y:S01]  /*309d0*/  BSSY B8, `(.L_x_3710) ;  /* 0x0000843000087945 */ /* 0x000fe20003800000 */
[----:B------:R3:W-:Y:S01]  /*309e0*/  STL [R1+0x43c], RZ ;  /* 0x00043cff01007387 */ /* 0x0007e20000100800 */
[----:B------:R-:W-:Y:S01]  /*309f0*/  IMAD.MOV.U32 R29, RZ, RZ, 0x1 ;  /* 0x00000001ff1d7424 */ /* 0x000fe200078e00ff */
[----:B------:R-:W-:Y:S01]  /*30a00*/  ULDC.64 UR40, c[0x0][0x198] ;  /* 0x0000660000287ab9 */ /* 0x000fe20000000a00 */
[----:B------:R-:W-:Y:S01]  /*30a10*/  IMAD.MOV.U32 R19, RZ, RZ, RZ ;  /* 0x000000ffff137224 */ /* 0x000fe200078e00ff */
[----:B------:R-:W-:Y:S01]  /*30a20*/  ULOP3.LUT UR44, UR60, 0x2, URZ, 0xfc, !UPT ;  /* 0x000000023c2c7892 */ /* 0x000fe2000f8efc3f */
[----:B------:R-:W-:Y:S01]  /*30a30*/  IMAD.MOV.U32 R22, RZ, RZ, RZ ;  /* 0x000000ffff167224 */ /* 0x000fe200078e00ff */
[----:B------:R-:W-:Y:S01]  /*30a40*/  ULDC UR43, c[0x0][0xc] ;  /* 0x00000300002b7ab9 */ /* 0x000fe20000000800 */
[----:B------:R-:W-:Y:S01]  /*30a50*/  IMAD.MOV.U32 R28, RZ, RZ, 0x1 ;  /* 0x00000001ff1c7424 */ /* 0x000fe200078e00ff */
[----:B--2---:R-:W-:-:S06]  /*30a60*/  ULEA UR4, UR5, UR4, 0x18 ;  /* 0x0000000405047291 */ /* 0x004fcc000f8ec03f */
[----:B------:R-:W-:Y:S01]  /*30a70*/  IMAD.U32 R18, RZ, RZ, UR4 ;  /* 0x00000004ff127e24 */ /* 0x000fe2000f8e00ff */
[C---:B0-----:R-:W-:Y:S01]  /*30a80*/  LOP3.LUT R4, R5.reuse, 0x7f, RZ, 0xc0, !PT ;  /* 0x0000007f05047812 */ /* 0x041fe200078ec0ff */
[----:B-1----:R-:W-:-:S04]  /*30a90*/  IMAD.SHL.U32 R0, R5, 0x8, RZ ;  /* 0x0000000805007824 */ /* 0x002fc800078e00ff */
[----:B------:R-:W-:Y:S01]  /*30aa0*/  IMAD.SHL.U32 R36, R4, 0x8, RZ ;  /* 0x0000000804247824 */ /* 0x000fe200078e00ff */
[C---:B------:R-:W-:Y:S02]  /*30ab0*/  LOP3.LUT R2, R0.reuse, 0x1f8, RZ, 0xc0, !PT ;  /* 0x000001f800027812 */ /* 0x040fe400078ec0ff */
[----:B------:R-:W-:Y:S02]  /*30ac0*/  LOP3.LUT R0, R0, 0x38, RZ, 0xc0, !PT ;  /* 0x0000003800007812 */ /* 0x000fe400078ec0ff */
[----:B------:R-:W-:Y:S01]  /*30ad0*/  LOP3.LUT R3, R2, 0x38, R5, 0x78, !PT ;  /* 0x0000003802037812 */ /* 0x000fe200078e7805 */
[----:B------:R-:W-:-:S03]  /*30ae0*/  IMAD.SHL.U32 R2, R5, 0x10, RZ ;  /* 0x0000001005027824 */ /* 0x000fc600078e00ff */
[----:B------:R-:W-:Y:S02]  /*30af0*/  LOP3.LUT R36, R3, 0x200, R36, 0xf8, !PT ;  /* 0x0000020003247812 */ /* 0x000fe400078ef824 */
[----:B------:R-:W-:Y:S02]  /*30b00*/  SHF.R.U32.HI R3, RZ, 0x3, R4 ;  /* 0x00000003ff037819 */ /* 0x000fe40000011604 */
[----:B------:R-:W-:Y:S01]  /*30b10*/  LOP3.LUT R4, R0, 0x80, RZ, 0xfc, !PT ;  /* 0x0000008000047812 */ /* 0x000fe200078efcff */
[----:B------:R-:W-:Y:S01]  /*30b20*/  IMAD R23, R36, 0x2, R18 ;  /* 0x0000000224177824 */ /* 0x000fe200078e0212 */
[----:B------:R-:W-:Y:S02]  /*30b30*/  LOP3.LUT R3, R3, 0x70, R2, 0xf8, !PT ;  /* 0x0000007003037812 */ /* 0x000fe400078ef802 */
[C---:B------:R-:W-:Y:S02]  /*30b40*/  LOP3.LUT R2, R0.reuse, 0x40, RZ, 0xfc, !PT ;  /* 0x0000004000027812 */ /* 0x040fe400078efcff */
[----:B------:R-:W-:-:S02]  /*30b50*/  LOP3.LUT R3, R0, 0xc0, RZ, 0xfc, !PT ;  /* 0x000000c000037812 */ /* 0x000fc400078efcff */
[C---:B------:R-:W-:Y:S02]  /*30b60*/  LOP3.LUT R2, R0.reuse, 0x100, RZ, 0xfc, !PT ;  /* 0x0000010000027812 */ /* 0x040fe400078efcff */
[C---:B------:R-:W-:Y:S02]  /*30b70*/  LOP3.LUT R3, R0.reuse, 0x140, RZ, 0xfc, !PT ;  /* 0x0000014000037812 */ /* 0x040fe400078efcff */
[C---:B------:R-:W-:Y:S02]  /*30b80*/  LOP3.LUT R2, R0.reuse, 0x180, RZ, 0xfc, !PT ;  /* 0x0000018000027812 */ /* 0x040fe400078efcff */
[----:B---3--:R-:W-:-:S07]  /*30b90*/  LOP3.LUT R0, R0, 0x1c0, RZ, 0xfc, !PT ;  /* 0x000001c000007812 */ /* 0x008fce00078efcff */
.L_x_3843:
[----:B------:R-:W-:Y:S05]  /*30ba0*/  YIELD ;  /* 0x0000000000007946 */ /* 0x000fea0003800000 */
[----:B------:R-:W-:Y:S01]  /*30bb0*/  ULDC.64 UR4, c[0x0][0xb20] ;  /* 0x0002c80000047ab9 */ /* 0x000fe20000000a00 */
[----:B------:R-:W-:Y:S01]  /*30bc0*/  IMAD.MOV.U32 R34, RZ, RZ, RZ ;  /* 0x000000ffff227224 */ /* 0x000fe200078e00ff */
[----:B------:R-:W-:Y:S01]  /*30bd0*/  ISETP.NE.U32.AND P0, PT, RZ, UR4, PT ;  /* 0x00000004ff007c0c */ /* 0x000fe2000bf05070 */
[----:B0-----:R-:W0:Y:S01]  /*30be0*/  LDC.64 R4, c[0x0][0xaf8] ;  /* 0x0002be00ff047b82 */ /* 0x001e220000000a00 */
[----:B------:R-:W-:Y:S01]  /*30bf0*/  IMAD.MOV.U32 R0, RZ, RZ, RZ ;  /* 0x000000ffff007224 */ /* 0x000fe200078e00ff */
[----:B------:R-:W-:Y:S01]  /*30c00*/  ULDC.64 UR6, c[0x0][0xb08] ;  /* 0x0002c20000067ab9 */ /* 0x000fe20000000a00 */
[----:B------:R-:W-:Y:S01]  /*30c10*/  ISETP.NE.AND.EX P0, PT, RZ, UR5, PT, P0 ;  /* 0x00000005ff007c0c */ /* 0x000fe2000bf05300 */
[----:B------:R-:W-:-:S12]  /*30c20*/  ULDC.64 UR4, c[0x0][0xb10] ;  /* 0x0002c40000047ab9 */ /* 0x000fd80000000a00 */
[----:B-1----:R-:W1:Y:S02]  /*30c30*/  @P0 LDC.64 R2, c[0x0][0xb20] ;  /* 0x0002c800ff020b82 */ /* 0x002e640000000a00 */
[----:B-1----:R-:W-:-:S05]  /*30c40*/  @P0 IMAD.WIDE R2, R27, 0x4, R2 ;  /* 0x000000041b020825 */ /* 0x002fca00078e0202 */
[----:B------:R1:W5:Y:S01]  /*30c50*/  @P0 LDG.E R34, desc[UR36][R2.64] ;  /* 0x0000002402220981 */ /* 0x000362000c1e1900 */
[----:B------:R-:W-:Y:S01]  /*30c60*/  ISETP.NE.U32.AND P0, PT, RZ, UR4, PT ;  /* 0x00000004ff007c0c */ /* 0x000fe2000bf05070 */
[----:B0-----:R-:W-:Y:S01]  /*30c70*/  IMAD.WIDE R4, R27, 0x4, R4 ;  /* 0x000000041b047825 */ /* 0x001fe200078e0204 */
[----:B------:R-:W-:Y:S02]  /*30c80*/  ISETP.NE.U32.AND P1, PT, RZ, UR6, PT ;  /* 0x00000006ff007c0c */ /* 0x000fe4000bf25070 */
[----:B------:R-:W-:Y:S01]  /*30c90*/  ISETP.NE.AND.EX P2, PT, RZ, UR5, PT, P0 ;  /* 0x00000005ff007c0c */ /* 0x000fe2000bf45300 */
[----:B------:R-:W-:Y:S01]  /*30ca0*/  ULDC.64 UR4, c[0x0][0xaf8] ;  /* 0x0002be0000047ab9 */ /* 0x000fe20000000a00 */
[----:B------:R-:W-:Y:S01]  /*30cb0*/  ISETP.NE.AND.EX P1, PT, RZ, UR7, PT, P1 ;  /* 0x00000007ff007c0c */ /* 0x000fe2000bf25310 */
[----:B---3--:R-:W-:Y:S01]  /*30cc0*/  IMAD.MOV.U32 R6, RZ, RZ, RZ ;  /* 0x000000ffff067224 */ /* 0x008fe200078e00ff */
[----:B------:R-:W-:Y:S01]  /*30cd0*/  ISETP.NE.U32.AND P0, PT, RZ, UR4, PT ;  /* 0x00000004ff007c0c */ /* 0x000fe2000bf05070 */
[----:B-1----:R-:W0:Y:S03]  /*30ce0*/  LDC.64 R2, c[0x0][0xb08] ;  /* 0x0002c200ff027b82 */ /* 0x002e260000000a00 */
[----:B------:R-:W-:-:S05]  /*30cf0*/  ISETP.NE.AND.EX P0, PT, RZ, UR5, PT, P0 ;  /* 0x00000005ff007c0c */ /* 0x000fca000bf05300 */
[----:B------:R-:W1:Y:S08]  /*30d00*/  @P2 LDC.64 R8, c[0x0][0xb10] ;  /* 0x0002c400ff082b82 */ /* 0x000e700000000a00 */
[----:B--2---:R-:W2:Y:S01]  /*30d10*/  @P0 LDG.E R0, desc[UR36][R4.64] ;  /* 0x0000002404000981 */ /* 0x004ea2000c1e1900 */
[----:B------:R-:W-:Y:S01]  /*30d20*/  ULDC UR4, c[0x0][0x288] ;  /* 0x0000a20000047ab9 */ /* 0x000fe20000000800 */
[----:B0-----:R-:W-:-:S05]  /*30d30*/  IMAD.WIDE R2, R27, 0x4, R2 ;  /* 0x000000041b027825 */ /* 0x001fca00078e0202 */
[----:B------:R0:W5:Y:S01]  /*30d40*/  @P1 LDG.E R6, desc[UR36][R2.64] ;  /* 0x0000002402061981 */ /* 0x000162000c1e1900 */
[----:B-1----:R-:W-:-:S03]  /*30d50*/  @P2 IMAD.WIDE R8, R27, 0x4, R8 ;  /* 0x000000041b082825 */ /* 0x002fc600078e0208 */
[----:B--2---:R1:W-:Y:S02]  /*30d60*/  STL [R1+0x418], R0 ;  /* 0x0004180001007387 */ /* 0x0043e40000100800 */
[----:B-1----:R-:W-:Y:S01]  /*30d70*/  IMAD.U32 R0, RZ, RZ, UR4 ;  /* 0x00000004ff007e24 */ /* 0x002fe2000f8e00ff */
[----:B------:R-:W-:-:S05]  /*30d80*/  ULDC.64 UR4, c[0x0][0x418] ;  /* 0x0001060000047ab9 */ /* 0x000fca0000000a00 */
[----:B------:R-:W2:Y:S01]  /*30d90*/  @P2 LDG.E R0, desc[UR36][R8.64] ;  /* 0x0000002408002981 */ /* 0x000ea2000c1e1900 */
[----:B------:R-:W-:-:S03]  /*30da0*/  UISETP.NE.U32.AND UP0, UPT, UR4, URZ, UPT ;  /* 0x0000003f0400728c */ /* 0x000fc6000bf05070 */
[----:B------:R-:W-:Y:S01]  /*30db0*/  ULDC UR4, c[0x0][0x424] ;  /* 0x0001090000047ab9 */ /* 0x000fe20000000800 */
[----:B------:R-:W-:-:S03]  /*30dc0*/  UISETP.NE.AND.EX UP0, UPT, UR5, URZ, UPT, UP0 ;  /* 0x0000003f0500728c */ /* 0x000fc6000bf05300 */
[----:B------:R-:W-:Y:S01]  /*30dd0*/  ULDC UR5, c[0x0][0x2f0] ;  /* 0x0000bc0000057ab9 */ /* 0x000fe20000000800 */
[----:B------:R-:W-:-:S04]  /*30de0*/  USEL UR4, UR4, 0x1, UP0 ;  /* 0x0000000104047887 */ /* 0x000fc80008000000 */
[----:B------:R-:W-:-:S03]  /*30df0*/  UIMAD UR4, UR4, UR5, URZ ;  /* 0x00000005040472a4 */ /* 0x000fc6000f8e023f */
[----:B------:R-:W-:Y:S02]  /*30e00*/  ULDC UR5, c[0x0][0x348] ;  /* 0x0000d20000057ab9 */ /* 0x000fe40000000800 */
[----:B------:R-:W-:Y:S02]  /*30e10*/  IMAD.U32 R7, RZ, RZ, UR5 ;  /* 0x00000005ff077e24 */ /* 0x000fe4000f8e00ff */
[----:B------:R-:W-:Y:S01]  /*30e20*/  IMAD.U32 R10, RZ, RZ, UR4 ;  /* 0x00000004ff0a7e24 */ /* 0x000fe2000f8e00ff */
[----:B--2---:R0:W-:Y:S01]  /*30e30*/  STL [R1+0x410], R0 ;  /* 0x0004100001007387 */ /* 0x0041e20000100800 */
[----:B------:R-:W-:Y:S01]  /*30e40*/  IMAD.MOV.U32 R12, RZ, RZ, R0 ;  /* 0x000000ffff0c7224 */ /* 0x000fe200078e0000 */
[----:B------:R-:W-:Y:S06]  /*30e50*/  @P2 BRA `(.L_x_3711) ;  /* 0x0000000000142947 */ /* 0x000fec0003800000 */
[----:B------:R-:W-:Y:S05]  /*30e60*/  @!P0 BRA `(.L_x_3711) ;  /* 0x0000000000108947 */ /* 0x000fea0003800000 */
[----:B------:R-:W2:Y:S04]  /*30e70*/  LDG.E R9, desc[UR36][R4.64] ;  /* 0x0000002404097981 */ /* 0x000ea8000c1e1900 */
[----:B0-----:R-:W2:Y:S02]  /*30e80*/  LDG.E R0, desc[UR36][R4.64+0x4] ;  /* 0x0000042404007981 */ /* 0x001ea4000c1e1900 */
[----:B--2---:R-:W-:-:S05]  /*30e90*/  IMAD.IADD R12, R0, 0x1, -R9 ;  /* 0x00000001000c7824 */ /* 0x004fca00078e0a09 */
[----:B------:R1:W-:Y:S02]  /*30ea0*/  STL [R1+0x410], R12 ;  /* 0x0004100c01007387 */ /* 0x0003e40000100800 */
.L_x_3711:
[----:B------:R-:W-:Y:S01]  /*30eb0*/  ULDC.64 UR4, c[0x0][0xb18] ;  /* 0x0002c60000047ab9 */ /* 0x000fe20000000a00 */
[C---:B0-----:R-:W-:Y:S02]  /*30ec0*/  LOP3.LUT R0, R26.reuse, 0xff000000, RZ, 0xc0, !PT ;  /* 0xff0000001a007812 */ /* 0x041fe400078ec0ff */
[----:B------:R-:W-:Y:S02]  /*30ed0*/  ISETP.NE.U32.AND P0, PT, RZ, UR4, PT ;  /* 0x00000004ff007c0c */ /* 0x000fe4000bf05070 */
[----:B------:R-:W-:Y:S02]  /*30ee0*/  SHF.R.U32.HI R5, RZ, 0x8, R0 ;  /* 0x00000008ff057819 */ /* 0x000fe40000011600 */
[----:B------:R-:W-:Y:S02]  /*30ef0*/  ISETP.NE.AND.EX P0, PT, RZ, UR5, PT, P0 ;  /* 0x00000005ff007c0c */ /* 0x000fe4000bf05300 */
[C---:B------:R-:W-:Y:S02]  /*30f00*/  LOP3.LUT R0, R26.reuse, 0xff0000, RZ, 0xc0, !PT ;  /* 0x00ff00001a007812 */ /* 0x040fe400078ec0ff */
[----:B------:R-:W-:-:S02]  /*30f10*/  LOP3.LUT R16, R26, 0xffff, RZ, 0xc0, !PT ;  /* 0x0000ffff1a107812 */ /* 0x000fc400078ec0ff */
[----:B------:R-:W-:-:S07]  /*30f20*/  LEA.HI R0, R0, R5, RZ, 0x10 ;  /* 0x0000000500007211 */ /* 0x000fce00078f80ff */
[----:B------:R-:W-:Y:S05]  /*30f30*/  @!P0 BRA `(.L_x_3712) ;  /* 0x0000000000108947 */ /* 0x000fea0003800000 */
[----:B------:R-:W0:Y:S02]  /*30f40*/  LDC.64 R4, c[0x0][0xb18] ;  /* 0x0002c600ff047b82 */ /* 0x000e240000000a00 */
[----:B0-----:R-:W-:-:S05]  /*30f50*/  IMAD.WIDE R4, R27, 0x4, R4 ;  /* 0x000000041b047825 */ /* 0x001fca00078e0204 */
[----:B------:R0:W5:Y:S01]  /*30f60*/  LDG.E R10, desc[UR36][R4.64] ;  /* 0x00000024040a7981 */ /* 0x000162000c1e1900 */
[----:B------:R-:W-:Y:S05]  /*30f70*/  BRA `(.L_x_3713) ;  /* 0x0000000000247947 */ /* 0x000fea0003800000 */
.L_x_3712:
        /* <DEDUP_REMOVED lines=9> */
.L_x_3713:
[----:B0-----:R-:W2:Y:S01]  /*31010*/  @P1 LDG.E R4, desc[UR36][R2.64] ;  /* 0x0000002402041981 */ /* 0x001ea2000c1e1900 */
[----:B------:R-:W0:Y:S03]  /*31020*/  LDC R5, c[0x0][0x448] ;  /* 0x00011200ff057b82 */ /* 0x000e260000000800 */
[----:B------:R-:W2:Y:S01]  /*31030*/  @P1 LDG.E R9, desc[UR36][R2.64+0x4] ;  /* 0x0000042402091981 */ /* 0x000ea2000c1e1900 */
[----:B-----5:R-:W-:Y:S02]  /*31040*/  IMAD.IADD R10, R10, 0x1, -R34 ;  /* 0x000000010a0a7824 */ /* 0x020fe400078e0a22 */
[----:B------:R-:W-:Y:S01]  /*31050*/  IMAD.SHL.U32 R32, R25, 0x40, RZ ;  /* 0x0000004019207824 */ /* 0x000fe200078e00ff */
[----:B0-----:R-:W-:-:S13]  /*31060*/  ISETP.NE.AND P2, PT, R5, 0x1, PT ;  /* 0x000000010500780c */ /* 0x001fda0003f45270 */
[----:B------:R-:W0:Y:S08]  /*31070*/  @P2 LDC R8, c[0x0][0x44c] ;  /* 0x00011300ff082b82 */ /* 0x000e300000000800 */
[----:B------:R-:W3:Y:S01]  /*31080*/  @P2 LDC R5, c[0x0][0x450] ;  /* 0x00011400ff052b82 */ /* 0x000ee20000000800 */
[----:B--2---:R-:W-:Y:S02]  /*31090*/  @P1 IMAD.IADD R7, R9, 0x1, -R4 ;  /* 0x0000000109071824 */ /* 0x004fe400078e0a04 */
[----:B------:R-:W-:-:S02]  /*310a0*/  VIADD R9, R32, 0x3f ;  /* 0x0000003f20097836 */ /* 0x000fc40000000000 */
[----:B------:R-:W-:Y:S02]  /*310b0*/  IMAD.IADD R26, R10, 0x1, R7 ;  /* 0x000000010a1a7824 */ /* 0x000fe400078e0207 */
[----:B0-----:R-:W-:-:S04]  /*310c0*/  @P2 IMAD.HI.U32 R8, R9, R8, RZ ;  /* 0x0000000809082227 */ /* 0x001fc800078e00ff */
[C---:B------:R-:W-:Y:S01]  /*310d0*/  VIADD R20, R26.reuse, 0x3f ;  /* 0x0000003f1a147836 */ /* 0x040fe20000000000 */
[----:B---3--:R-:W-:Y:S02]  /*310e0*/  @P2 SHF.R.U32.HI R9, RZ, R5, R8 ;  /* 0x00000005ff092219 */ /* 0x008fe40000011608 */
[----:B------:R-:W-:Y:S02]  /*310f0*/  IADD3 R8, R26, 0x1, -R12 ;  /* 0x000000011a087810 */ /* 0x000fe40007ffe80c */
[----:B------:R-:W-:-:S03]  /*31100*/  SHF.R.S32.HI R3, RZ, 0x1f, R20 ;  /* 0x0000001fff037819 */ /* 0x000fc60000011414 */
[----:B------:R-:W-:Y:S01]  /*31110*/  IMAD.IADD R9, R8, 0x1, R9 ;  /* 0x0000000108097824 */ /* 0x000fe200078e0209 */
        /* <DEDUP_REMOVED lines=17> */
.L_x_3716:
[----:B------:R-:W-:-:S13]  /*31230*/  ISETP.NE.AND P0, PT, R3, 0x1, PT ;  /* 0x000000010300780c */ /* 0x000fda0003f05270 */
[----:B------:R-:W0:Y:S02]  /*31240*/  @P0 LDC.64 R4, c[0x0][0xae0] ;  /* 0x0002b800ff040b82 */ /* 0x000e240000000a00 */
[----:B0-----:R-:W-:-:S05]  /*31250*/  @P0 IMAD.HI.U32 R4, R11, R4, RZ ;  /* 0x000000040b040227 */ /* 0x001fca00078e00ff */
[----:B------:R-:W-:-:S07]  /*31260*/  @P0 SHF.R.U32.HI R11, RZ, R5, R4 ;  /* 0x00000005ff0b0219 */ /* 0x000fce0000011604 */
.L_x_3717:
[----:B------:R-:W-:Y:S05]  /*31270*/  BSYNC B0 ;  /* 0x0000000000007941 */ /* 0x000fea0003800000 */
.L_x_3715:
[----:B------:R-:W-:-:S05]  /*31280*/  IMAD R11, R11, R3, R3 ;  /* 0x000000030b0b7224 */ /* 0x000fca00078e0203 */
[----:B------:R-:W-:-:S07]  /*31290*/  VIMNMX R2, R2, R11, PT ;  /* 0x0000000b02027248 */ /* 0x000fce0003fe0100 */
.L_x_3714:
        /* <DEDUP_REMOVED lines=9> */
[----:B-1----:R-:W-:Y:S01]  /*31330*/  IMAD.IADD R12, R9, 0x1, R4 ;  /* 0x00000001090c7824 */ /* 0x002fe200078e0204 */
        /* <DEDUP_REMOVED lines=15> */
.L_x_3720:
[----:B------:R-:W-:-:S13]  /*31430*/  ISETP.NE.AND P0, PT, R3, 0x1, PT ;  /* 0x000000010300780c */ /* 0x000fda0003f05270 */
[----:B------:R-:W0:Y:S02]  /*31440*/  @P0 LDC.64 R4, c[0x0][0xae0] ;  /* 0x0002b800ff040b82 */ /* 0x000e240000000a00 */
[----:B0-----:R-:W-:-:S05]  /*31450*/  @P0 IMAD.HI.U32 R4, R12, R4, RZ ;  /* 0x000000040c040227 */ /* 0x001fca00078e00ff */
[----:B------:R-:W-:-:S07]  /*31460*/  @P0 SHF.R.U32.HI R12, RZ, R5, R4 ;  /* 0x00000005ff0c0219 */ /* 0x000fce0000011604 */
.L_x_3721:
[----:B------:R-:W-:Y:S05]  /*31470*/  BSYNC B0 ;  /* 0x0000000000007941 */ /* 0x000fea0003800000 */
.L_x_3719:
[----:B------:R-:W-:-:S05]  /*31480*/  IMAD R3, R12, R3, RZ ;  /* 0x000000030c037224 */ /* 0x000fca00078e02ff */
[----:B------:R-:W-:-:S07]  /*31490*/  VIMNMX R2, R2, R3, !PT ;  /* 0x0000000302027248 */ /* 0x000fce0007fe0100 */
.L_x_3718:
        /* <DEDUP_REMOVED lines=13> */
[----:B------:R-:W-:Y:S02]  /*31570*/  IABS R13, R5 ;  /* 0x00000005000d7213 */ /* 0x000fe40000000000 */
        /* <DEDUP_REMOVED lines=25> */
.L_x_3723:
[----:B------:R-:W-:Y:S05]  /*31710*/  BSYNC B0 ;  /* 0x0000000000007941 */ /* 0x000fea0003800000 */
.L_x_3722:
        /* <DEDUP_REMOVED lines=8> */
[----:B------:R-:W-:-:S13]  /*317a0*/  ISETP.GT.AND P0, PT, R11, R4, PT ;  /* 0x000000040b00720c */ /* 0x000fda0003f04270 */
        /* <DEDUP_REMOVED lines=15> */
.L_x_3897:
[----:B-1----:R-:W-:Y:S02]  /*318a0*/  ISETP.NE.AND P0, PT, R14, RZ, PT ;  /* 0x000000ff0e00720c */ /* 0x002fe40003f05270 */
[----:B------:R-:W-:-:S11]  /*318b0*/  PLOP3.LUT P6, PT, PT, PT, PT, 0x8, 0x0 ;  /* 0x000000000000781c */ /* 0x000fd60003fce170 */
[----:B------:R-:W-:Y:S05]  /*318c0*/  @P0 BRA `(.L_x_3727) ;  /* 0x00000000000c0947 */ /* 0x000fea0003800000 */
[----:B------:R-:W-:-:S03]  /*318d0*/  UMOV UR4, 0xffffffff ;  /* 0xffffffff00047882 */ /* 0x000fc60000000000 */
[----:B------:R-:W-:Y:S05]  /*318e0*/  BRA.DIV UR4, `(.L_x_3728) ;  /* 0x0000008a04747947 */ /* 0x000fea000b800000 */
[----:B------:R-:W-:-:S13]  /*318f0*/  ELECT P6, URZ, PT ;  /* 0x00000000003f782f */ /* 0x000fda00038c0000 */
.L_x_3727:
        /* <DEDUP_REMOVED lines=9> */
.L_x_3900:
[----:B------:R-:W-:Y:S05]  /*31990*/  BSYNC B1 ;  /* 0x0000000000017941 */ /* 0x000fea0003800000 */
.L_x_3729:
[----:B------:R-:W-:Y:S04]  /*319a0*/  BSSY B1, `(.L_x_3731) ;  /* 0x00000b7000017945 */ /* 0x000fe80003800000 */
[----:B------:R-:W-:Y:S05]  /*319b0*/  @!P6 BRA `(.L_x_3732) ;  /* 0x0000000800d4e947 */ /* 0x000fea0003800000 */
[----:B------:R-:W1:Y:S01]  /*319c0*/  S2R R7, SR_TID.X ;  /* 0x0000000000077919 */ /* 0x000e620000002100 */
[----:B0-----:R-:W-:Y:S01]  /*319d0*/  IMAD R3, R19, 0x8, R18 ;  /* 0x0000000813037824 */ /* 0x001fe200078e0212 */
[----:B------:R-:W-:Y:S01]  /*319e0*/  BSSY B2, `(.L_x_3733) ;  /* 0x0000006000027945 */ /* 0x000fe20003800000 */
[----:B-1----:R-:W-:Y:S02]  /*319f0*/  LOP3.LUT R10, R7, 0x7f, RZ, 0xc0, !PT ;  /* 0x0000007f070a7812 */ /* 0x002fe400078ec0ff */
[----:B------:R-:W-:Y:S02]  /*31a00*/  SHF.L.U32 R7, R29, 0x1f, RZ ;  /* 0x0000001f1d077819 */ /* 0x000fe400000006ff */
[----:B------:R-:W-:Y:S02]  /*31a10*/  ISETP.NE.AND P1, PT, R10, RZ, PT ;  /* 0x000000ff0a00720c */ /* 0x000fe40003f25270 */
[----:B------:R-:W0:Y:S02]  /*31a20*/  SYNCS.PHASECHK.TRANS64.TRYWAIT P0, [R3+URZ+0x388a0], R7 ;  /* 0x0388a007030075a7 */ /* 0x000e24000800017f */
[----:B0-----:R-:W-:Y:S09]  /*31a30*/  @!P0 BRA `(.L_x_3734) ;  /* 0x0000008800548947 */ /* 0x001ff20003800000 */
.L_x_3901:
[----:B------:R-:W-:Y:S05]  /*31a40*/  BSYNC B2 ;  /* 0x0000000000027941 */ /* 0x000fea0003800000 */
.L_x_3733:
[----:B------:R-:W-:Y:S04]  /*31a50*/  BSSY B2, `(.L_x_3735) ;  /* 0x0000009000027945 */ /* 0x000fe80003800000 */
[----:B------:R-:W-:Y:S05]  /*31a60*/  @P1 BRA `(.L_x_3736) ;  /* 0x00000000001c1947 */ /* 0x000fea0003800000 */
[----:B------:R-:W1:Y:S02]  /*31a70*/  S2R R10, SR_TID.X ;  /* 0x00000000000a7919 */ /* 0x000e640000002100 */
[----:B-1----:R-:W-:Y:S01]  /*31a80*/  LOP3.LUT R11, R10, 0x1f, RZ, 0xc0, !PT ;  /* 0x0000001f0a0b7812 */ /* 0x002fe200078ec0ff */
[----:B------:R-:W-:-:S03]  /*31a90*/  IMAD.MOV.U32 R10, RZ, RZ, 0x2000 ;  /* 0x00002000ff0a7424 */ /* 0x000fc600078e00ff */
[----:B------:R-:W-:Y:S01]  /*31aa0*/  ISETP.NE.AND P0, PT, R11, RZ, PT ;  /* 0x000000ff0b00720c */ /* 0x000fe20003f05270 */
[----:B------:R1:W-:-:S12]  /*31ab0*/  SYNCS.ARRIVE.TRANS64 RZ, [R3+URZ+0x38890], R10 ;  /* 0x0388900a03ff79a7 */ /* 0x0003d8000800003f */
[----:B-1----:R-:W-:Y:S05]  /*31ac0*/  @!P0 BRA `(.L_x_3736) ;  /* 0x0000000000048947 */ /* 0x002fea0003800000 */
[----:B------:R-:W-:Y:S01]  /*31ad0*/  BPT.TRAP 0x1 ;  /* 0x000000040000795c */ /* 0x000fe20000300000 */
.L_x_3736:
[----:B------:R-:W-:Y:S05]  /*31ae0*/  BSYNC B2 ;  /* 0x0000000000027941 */ /* 0x000fea0003800000 */
.L_x_3735:
        /* <DEDUP_REMOVED lines=12> */
.L_x_3737:
        /* <DEDUP_REMOVED lines=13> */
.L_x_3902:
[----:B------:R-:W-:Y:S05]  /*31c80*/  BSYNC B2 ;  /* 0x0000000000027941 */ /* 0x000fea0003800000 */
.L_x_3738:
        /* <DEDUP_REMOVED lines=11> */
.L_x_3741:
[----:B------:R-:W-:Y:S05]  /*31d40*/  BSYNC B2 ;  /* 0x0000000000027941 */ /* 0x000fea0003800000 */
.L_x_3740:
        /* <DEDUP_REMOVED lines=9> */
.L_x_3742:
        /* <DEDUP_REMOVED lines=15> */
.L_x_3743:
        /* <DEDUP_REMOVED lines=15> */
.L_x_3744:
        /* <DEDUP_REMOVED lines=15> */
.L_x_3745:
        /* <DEDUP_REMOVED lines=15> */
.L_x_3746:
        /* <DEDUP_REMOVED lines=15> */
.L_x_3747:
        /* <DEDUP_REMOVED lines=15> */
.L_x_3748:
        /* <DEDUP_REMOVED lines=15> */
.L_x_3749:
        /* <DEDUP_REMOVED lines=10> */
.L_x_3732:
[----:B------:R-:W-:Y:S05]  /*32510*/  BSYNC B1 ;  /* 0x0000000000017941 */ /* 0x000fea0003800000 */
.L_x_3731:
        /* <DEDUP_REMOVED lines=9> */
.L_x_3769:
[----:B------:R-:W-:Y:S05]  /*325b0*/  YIELD ;  /* 0x0000000000007946 */ /* 0x000fea0003800000 */
[----:B------:R-:W-:Y:S04]  /*325c0*/  BSSY B1, `(.L_x_3750) ;  /* 0x00000b6000017945 */ /* 0x000fe80003800000 */
[----:B------:R-:W-:Y:S05]  /*325d0*/  @!P6 BRA `(.L_x_3751) ;  /* 0x0000000800d0e947 */ /* 0x000fea0003800000 */
[----:B------:R-:W0:Y:S01]  /*325e0*/  S2R R2, SR_TID.X ;  /* 0x0000000000027919 */ /* 0x000e220000002100 */
[----:B------:R-:W-:Y:S01]  /*325f0*/  IMAD R10, R19, 0x8, R18 ;  /* 0x00000008130a7824 */ /* 0x000fe200078e0212 */
[----:B------:R-:W-:Y:S01]  /*32600*/  BSSY B2, `(.L_x_3752) ;  /* 0x0000006000027945 */ /* 0x000fe20003800000 */
[----:B0-----:R-:W-:Y:S02]  /*32610*/  LOP3.LUT R3, R2, 0x7f, RZ, 0xc0, !PT ;  /* 0x0000007f02037812 */ /* 0x001fe400078ec0ff */
[----:B------:R-:W-:Y:S02]  /*32620*/  SHF.L.U32 R2, R29, 0x1f, RZ ;  /* 0x0000001f1d027819 */ /* 0x000fe400000006ff */
[----:B------:R-:W-:Y:S02]  /*32630*/  ISETP.NE.AND P2, PT, R3, RZ, PT ;  /* 0x000000ff0300720c */ /* 0x000fe40003f45270 */
[----:B------:R-:W0:Y:S02]  /*32640*/  SYNCS.PHASECHK.TRANS64.TRYWAIT P1, [R10+URZ+0x388a0], R2 ;  /* 0x0388a0020a0075a7 */ /* 0x000e24000802017f */
[----:B0-----:R-:W-:Y:S09]  /*32650*/  @!P1 BRA `(.L_x_3753) ;  /* 0x0000007c00749947 */ /* 0x001ff20003800000 */
.L_x_3903:
[----:B------:R-:W-:Y:S05]  /*32660*/  BSYNC B2 ;  /* 0x0000000000027941 */ /* 0x000fea0003800000 */
.L_x_3752:
        /* <DEDUP_REMOVED lines=9> */
.L_x_3755:
[----:B------:R-:W-:Y:S05]  /*32700*/  BSYNC B2 ;  /* 0x0000000000027941 */ /* 0x000fea0003800000 */
.L_x_3754:
        /* <DEDUP_REMOVED lines=11> */
.L_x_3756:
        /* <DEDUP_REMOVED lines=13> */
.L_x_3904:
[----:B------:R-:W-:Y:S05]  /*32890*/  BSYNC B2 ;  /* 0x0000000000027941 */ /* 0x000fea0003800000 */
.L_x_3757:
[----:B------:R-:W-:Y:S01]  /*328a0*/  BSSY B2, `(.L_x_3759) ;  /* 0x000000b000027945 */ /* 0x000fe20003800000 */
[----:B01----:R-:W-:Y:S02]  /*328b0*/  IMAD.MOV.U32 R2, RZ, RZ, 0x0 ;  /* 0x00000000ff027424 */ /* 0x003fe400078e00ff */
[----:B------:R-:W-:Y:S01]  /*328c0*/  IMAD.MOV.U32 R3, RZ, RZ, 0x12f00000 ;  /* 0x12f00000ff037424 */ /* 0x000fe200078e00ff */
[----:B------:R-:W-:Y:S06]  /*328d0*/  @P2 BRA `(.L_x_3760) ;  /* 0x00000000001c2947 */ /* 0x000fec0003800000 */
[----:B------:R-:W0:Y:S02]  /*328e0*/  S2R R13, SR_TID.X ;  /* 0x00000000000d7919 */ /* 0x000e240000002100 */
[----:B0-----:R-:W-:Y:S01]  /*328f0*/  LOP3.LUT R14, R13, 0x1f, RZ, 0xc0, !PT ;  /* 0x0000001f0d0e7812 */ /* 0x001fe200078ec0ff */
[----:B------:R-:W-:-:S03]  /*32900*/  IMAD.MOV.U32 R13, RZ, RZ, 0x10000 ;  /* 0x00010000ff0d7424 */ /* 0x000fc600078e00ff */
[----:B------:R-:W-:Y:S01]  /*32910*/  ISETP.NE.AND P1, PT, R14, RZ, PT ;  /* 0x000000ff0e00720c */ /* 0x000fe20003f25270 */
[----:B------:R0:W-:-:S12]  /*32920*/  SYNCS.ARRIVE.TRANS64 RZ, [R10+URZ+0x388b0], R13 ;  /* 0x0388b00d0aff79a7 */ /* 0x0001d8000800003f */
[----:B0-----:R-:W-:Y:S05]  /*32930*/  @!P1 BRA `(.L_x_3760) ;  /* 0x0000000000049947 */ /* 0x001fea0003800000 */
[----:B------:R-:W-:Y:S01]  /*32940*/  BPT.TRAP 0x1 ;  /* 0x000000040000795c */ /* 0x000fe20000300000 */
.L_x_3760:
[----:B------:R-:W-:Y:S05]  /*32950*/  BSYNC B2 ;  /* 0x0000000000027941 */ /* 0x000fea0003800000 */
.L_x_3759:
        /* <DEDUP_REMOVED lines=9> */
.L_x_3761:
        /* <DEDUP_REMOVED lines=15> */
.L_x_3762:
        /* <DEDUP_REMOVED lines=15> */
.L_x_3763:
        /* <DEDUP_REMOVED lines=15> */
.L_x_3764:
        /* <DEDUP_REMOVED lines=15> */
.L_x_3765:
        /* <DEDUP_REMOVED lines=15> */
.L_x_3766:
        /* <DEDUP_REMOVED lines=15> */
.L_x_3767:
        /* <DEDUP_REMOVED lines=15> */
.L_x_3768:
        /* <DEDUP_REMOVED lines=10> */
.L_x_3751:
[----:B------:R-:W-:Y:S05]  /*33120*/  BSYNC B1 ;  /* 0x0000000000017941 */ /* 0x000fea0003800000 */
.L_x_3750:
        /* <DEDUP_REMOVED lines=8> */
.L_x_3725:
[----:B------:R-:W-:Y:S05]  /*331b0*/  BSYNC B0 ;  /* 0x0000000000007941 */ /* 0x000fea0003800000 */
.L_x_3724:
[----:B------:R-:W1:Y:S01]  /*331c0*/  LDC R2, c[0x0][0x448] ;  /* 0x00011200ff027b82 */ /* 0x000e620000000800 */
[----:B0-----:R-:W-:Y:S01]  /*331d0*/  VIADD R3, R32, 0x3f ;  /* 0x0000003f20037836 */ /* 0x001fe20000000000 */
[----:B------:R-:W-:Y:S06]  /*331e0*/  @!P0 WARPSYNC.ALL ;  /* 0x0000000000008948 */ /* 0x000fec0003800000 */
[----:B------:R-:W-:Y:S01]  /*331f0*/  @!P0 BAR.SYNC.DEFER_BLOCKING 0xc, 0x180 ;  /* 0x0306000000008b1d */ /* 0x000fe20000010000 */
[----:B-1----:R-:W-:-:S13]  /*33200*/  ISETP.NE.AND P1, PT, R2, 0x1, PT ;  /* 0x000000010200780c */ /* 0x002fda0003f25270 */
[----:B------:R-:W0:Y:S08]  /*33210*/  @P1 LDC R4, c[0x0][0x44c] ;  /* 0x00011300ff041b82 */ /* 0x000e300000000800 */
[----:B------:R-:W1:Y:S01]  /*33220*/  @P1 LDC R2, c[0x0][0x450] ;  /* 0x00011400ff021b82 */ /* 0x000e620000000800 */
[----:B0-----:R-:W-:-:S05]  /*33230*/  @P1 IMAD.HI.U32 R4, R3, R4, RZ ;  /* 0x0000000403041227 */ /* 0x001fca00078e00ff */
[----:B-1----:R-:W-:-:S05]  /*33240*/  @P1 SHF.R.U32.HI R3, RZ, R2, R4 ;  /* 0x00000002ff031219 */ /* 0x002fca0000011604 */
[----:B------:R-:W-:Y:S02]  /*33250*/  IMAD.IADD R8, R8, 0x1, R3 ;  /* 0x0000000108087824 */ /* 0x000fe400078e0203 */
[----:B------:R-:W0:Y:S02]  /*33260*/  LDC.64 R2, c[0x0][0xad8] ;  /* 0x0002b600ff027b82 */ /* 0x000e240000000a00 */
        /* <DEDUP_REMOVED lines=14> */
.L_x_3772:
[----:B------:R-:W-:-:S13]  /*33350*/  ISETP.NE.AND P0, PT, R3, 0x1, PT ;  /* 0x000000010300780c */ /* 0x000fda0003f05270 */
[----:B------:R-:W0:Y:S02]  /*33360*/  @P0 LDC.64 R4, c[0x0][0xae0] ;  /* 0x0002b800ff040b82 */ /* 0x000e240000000a00 */
[----:B0-----:R-:W-:-:S05]  /*33370*/  @P0 IMAD.HI.U32 R4, R6, R4, RZ ;  /* 0x0000000406040227 */ /* 0x001fca00078e00ff */
[----:B------:R-:W-:-:S07]  /*33380*/  @P0 SHF.R.U32.HI R6, RZ, R5, R4 ;  /* 0x00000005ff060219 */ /* 0x000fce0000011604 */
.L_x_3773:
[----:B------:R-:W-:Y:S05]  /*33390*/  BSYNC B0 ;  /* 0x0000000000007941 */ /* 0x000fea0003800000 */
.L_x_3771:
[----:B------:R-:W-:-:S05]  /*333a0*/  IMAD R5, R6, R3, R3 ;  /* 0x0000000306057224 */ /* 0x000fca00078e0203 */
[----:B------:R-:W-:-:S07]  /*333b0*/  VIMNMX R2, R2, R5, PT ;  /* 0x0000000502027248 */ /* 0x000fce0003fe0100 */
.L_x_3770:
[----:B------:R-:W-:Y:S01]  /*333c0*/  VIADD R2, R2, 0x3f ;  /* 0x0000003f02027836 */ /* 0x000fe20000000000 */
[----:B------:R-:W-:-:S04]  /*333d0*/  ULDC UR4, c[0x0][0xad4] ;  /* 0x0002b50000047ab9 */ /* 0x000fc80000000800 */
[----:B------:R-:W-:-:S04]  /*333e0*/  SHF.R.S32.HI R5, RZ, 0x1f, R2 ;  /* 0x0000001fff057819 */ /* 0x000fc80000011402 */
[----:B------:R-:W-:Y:S02]  /*333f0*/  LEA.HI R5, R5, R2, RZ, 0x6 ;  /* 0x0000000205057211 */ /* 0x000fe400078f30ff */
[----:B------:R-:W0:Y:S02]  /*33400*/  @P1 LDC R2, c[0x0][0x450] ;  /* 0x00011400ff021b82 */ /* 0x000e240000000800 */
[----:B------:R-:W-:-:S04]  /*33410*/  SHF.R.S32.HI R5, RZ, 0x6, R5 ;  /* 0x00000006ff057819 */ /* 0x000fc80000011405 */
[----:B------:R-:W-:Y:S02]  /*33420*/  VIMNMX R20, R20, R5, PT ;  /* 0x0000000514147248 */ /* 0x000fe40003fe0100 */
[----:B------:R-:W1:Y:S02]  /*33430*/  @P1 LDC R5, c[0x0][0x44c] ;  /* 0x00011300ff051b82 */ /* 0x000e640000000800 */
[----:B-1----:R-:W-:-:S04]  /*33440*/  @P1 IMAD.HI.U32 R4, R32, R5, RZ ;  /* 0x0000000520041227 */ /* 0x002fc800078e00ff */
[----:B------:R-:W-:Y:S01]  /*33450*/  IMAD.MOV.U32 R5, RZ, RZ, R32 ;  /* 0x000000ffff057224 */ /* 0x000fe200078e0020 */
        /* <DEDUP_REMOVED lines=14> */
.L_x_3776:
[----:B------:R-:W-:-:S13]  /*33540*/  ISETP.NE.AND P0, PT, R3, 0x1, PT ;  /* 0x000000010300780c */ /* 0x000fda0003f05270 */
[----:B------:R-:W0:Y:S02]  /*33550*/  @P0 LDC.64 R4, c[0x0][0xae0] ;  /* 0x0002b800ff040b82 */ /* 0x000e240000000a00 */
[----:B0-----:R-:W-:-:S05]  /*33560*/  @P0 IMAD.HI.U32 R4, R6, R4, RZ ;  /* 0x0000000406040227 */ /* 0x001fca00078e00ff */
[----:B------:R-:W-:-:S07]  /*33570*/  @P0 SHF.R.U32.HI R6, RZ, R5, R4 ;  /* 0x00000005ff060219 */ /* 0x000fce0000011604 */
.L_x_3777:
[----:B------:R-:W-:Y:S05]  /*33580*/  BSYNC B0 ;  /* 0x0000000000007941 */ /* 0x000fea0003800000 */
.L_x_3775:
[----:B------:R-:W-:-:S05]  /*33590*/  IMAD R3, R6, R3, RZ ;  /* 0x0000000306037224 */ /* 0x000fca00078e02ff */
[----:B------:R-:W-:-:S07]  /*335a0*/  VIMNMX R2, R2, R3, !PT ;  /* 0x0000000302027248 */ /* 0x000fce0007fe0100 */
.L_x_3774:
[----:B------:R-:W-:Y:S01]  /*335b0*/  ISETP.NE.AND P1, PT, R0, RZ, PT ;  /* 0x000000ff0000720c */ /* 0x000fe20003f25270 */
[----:B------:R-:W-:Y:S01]  /*335c0*/  BSSY B0, `(.L_x_3778) ;  /* 0x0000024000007945 */ /* 0x000fe20003800000 */
[----:B------:R-:W-:-:S04]  /*335d0*/  SHF.R.S32.HI R3, RZ, 0x1f, R2 ;  /* 0x0000001fff037819 */ /* 0x000fc80000011402 */
[----:B------:R-:W-:Y:S01]  /*335e0*/  LEA.HI R3, R3, R2, RZ, 0x6 ;  /* 0x0000000203037211 */ /* 0x000fe200078f30ff */
[----:B------:R-:W-:-:S03]  /*335f0*/  IMAD.MOV.U32 R2, RZ, RZ, RZ ;  /* 0x000000ffff027224 */ /* 0x000fc600078e00ff */
[----:B------:R-:W-:-:S03]  /*33600*/  SHF.R.S32.HI R3, RZ, 0x6, R3 ;  /* 0x00000006ff037819 */ /* 0x000fc60000011403 */
        /* <DEDUP_REMOVED lines=31> */
.L_x_3779:
[----:B------:R-:W-:Y:S05]  /*33800*/  BSYNC B0 ;  /* 0x0000000000007941 */ /* 0x000fea0003800000 */
.L_x_3778:
[-C--:B------:R-:W-:Y:S01]  /*33810*/  IMAD R33, R33, R2.reuse, R4 ;  /* 0x0000000221217224 */ /* 0x080fe200078e0204 */
[----:B------:R-:W-:Y:S04]  /*33820*/  BSSY B7, `(.L_x_3780) ;  /* 0x000045a000077945 */ /* 0x000fe80003800000 */
[----:B------:R-:W-:-:S04]  /*33830*/  VIADDMNMX R31, R33, R2, R20, PT ;  /* 0x00000002211f7246 */ /* 0x000fc80003800114 */
[----:B------:R-:W-:Y:S01]  /*33840*/  ISETP.GT.AND P0, PT, R31, R33, PT ;  /* 0x000000211f00720c */ /* 0x000fe20003f04270 */
[----:B------:R1:W-:-:S12]  /*33850*/  STL [R1+0x430], R31 ;  /* 0x0004301f01007387 */ /* 0x0003d80000100800 */
[----:B-1----:R-:W-:Y:S05]  /*33860*/  @P0 BRA `(.L_x_3781) ;  /* 0x0000000000440947 */ /* 0x002fea0003800000 */
[----:B0-----:R-:W0:Y:S02]  /*33870*/  S2R R0, SR_TID.X ;  /* 0x0000000000007919 */ /* 0x001e240000002100 */
        /* <DEDUP_REMOVED lines=16> */
.L_x_3781:
[----:B0-----:R-:W-:Y:S01]  /*33980*/  VIADD R0, R18, 0x22400 ;  /* 0x0002240012007836 */ /* 0x001fe20000000000 */
        /* <DEDUP_REMOVED lines=19> */
.L_x_3784:
[----:B------:R-:W-:Y:S05]  /*33ac0*/  BSYNC B6 ;  /* 0x0000000000067941 */ /* 0x000fea0003800000 */
.L_x_3783:
        /* <DEDUP_REMOVED lines=20> */
.L_x_3787:
        /* <DEDUP_REMOVED lines=15> */
.L_x_3786:
[----:B------:R-:W-:Y:S05]  /*33d00*/  BSYNC B6 ;  /* 0x0000000000067941 */ /* 0x000fea0003800000 */
.L_x_3785:
[----:B------:R-:W-:Y:S01]  /*33d10*/  ULDC.64 UR4, c[0x0][0xaf0] ;  /* 0x0002bc0000047ab9 */ /* 0x000fe20000000a00 */
[----:B------:R-:W-:Y:S01]  /*33d20*/  IMAD.MOV.U32 R30, RZ, RZ, R27 ;  /* 0x000000ffff1e7224 */ /* 0x000fe200078e001b */
[----:B------:R-:W-:Y:S01]  /*33d30*/  ISETP.NE.U32.AND P0, PT, RZ, UR4, PT ;  /* 0x00000004ff007c0c */ /* 0x000fe2000bf05070 */
[----:B------:R-:W0:Y:S01]  /*33d40*/  S2R R20, SR_TID.X ;  /* 0x0000000000147919 */ /* 0x000e220000002100 */
[----:B------:R-:W1:Y:S01]  /*33d50*/  LDC R10, c[0x0][0x430] ;  /* 0x00010c00ff0a7b82 */ /* 0x000e620000000800 */
[----:B------:R-:W2:Y:S01]  /*33d60*/  S2R R21, SR_TID.X ;  /* 0x0000000000157919 */ /* 0x000ea20000002100 */
[----:B------:R-:W-:Y:S01]  /*33d70*/  ISETP.NE.AND.EX P0, PT, RZ, UR5, PT, P0 ;  /* 0x00000005ff007c0c */ /* 0x000fe2000bf05300 */
[----:B------:R-:W-:-:S12]  /*33d80*/  ULDC UR4, c[0x0][0x320] ;  /* 0x0000c80000047ab9 */ /* 0x000fd80000000800 */
[----:B------:R-:W3:Y:S01]  /*33d90*/  @P0 LDC.64 R2, c[0x0][0xaf0] ;  /* 0x0002bc00ff020b82 */ /* 0x000ee20000000a00 */
[----:B0-----:R-:W-:Y:S01]  /*33da0*/  LOP3.LUT R20, R20, 0x7f, RZ, 0xc0, !PT ;  /* 0x0000007f14147812 */ /* 0x001fe200078ec0ff */
[----:B---3--:R-:W-:-:S05]  /*33db0*/  @P0 IMAD.WIDE R2, R27, 0x4, R2 ;  /* 0x000000041b020825 */ /* 0x008fca00078e0202 */
[----:B------:R0:W3:Y:S01]  /*33dc0*/  @P0 LDG.E R30, desc[UR36][R2.64] ;  /* 0x00000024021e0981 */ /* 0x0000e2000c1e1900 */
[----:B------:R-:W-:Y:S01]  /*33dd0*/  SHF.R.U32.HI R25, RZ, 0x3, R20 ;  /* 0x00000003ff197819 */ /* 0x000fe20000011614 */
[----:B--2---:R-:W-:Y:S01]  /*33de0*/  IMAD.SHL.U32 R20, R21, 0x10, RZ ;  /* 0x0000001015147824 */ /* 0x004fe200078e00ff */
[----:B-1----:R-:W-:Y:S01]  /*33df0*/  ISETP.NE.AND P1, PT, R10, 0x1, PT ;  /* 0x000000010a00780c */ /* 0x002fe20003f25270 */
[----:B------:R-:W-:Y:S01]  /*33e00*/  IMAD.MOV.U32 R12, RZ, RZ, RZ ;  /* 0x000000ffff0c7224 */ /* 0x000fe200078e00ff */
[----:B------:R-:W-:Y:S02]  /*33e10*/  LEA R0, R31, 0xffffffc0, 0x6 ;  /* 0xffffffc01f007811 */ /* 0x000fe400078e30ff */
[----:B------:R-:W-:Y:S01]  /*33e20*/  LOP3.LUT R20, R25, 0x70, R20, 0xf8, !PT ;  /* 0x0000007019147812 */ /* 0x000fe200078ef814 */
[----:B------:R-:W1:Y:S01]  /*33e30*/  S2R R31, SR_TID.X ;  /* 0x00000000001f7919 */ /* 0x000e620000002100 */
[----:B------:R-:W-:Y:S01]  /*33e40*/  LOP3.LUT R17, R17, 0xffffffbf, RZ, 0xc0, !PT ;  /* 0xffffffbf11117812 */ /* 0x000fe200078ec0ff */
[----:B------:R-:W2:Y:S02]  /*33e50*/  S2R R25, SR_TID.X ;  /* 0x0000000000197919 */ /* 0x000ea40000002100 */
[----:B------:R-:W-:-:S04]  /*33e60*/  IMAD.IADD R7, R20, 0x1, R0 ;  /* 0x0000000114077824 */ /* 0x000fc800078e0200 */
[----:B0-----:R-:W0:Y:S01]  /*33e70*/  @P1 LDC R3, c[0x0][0x434] ;  /* 0x00010d00ff031b82 */ /* 0x001e220000000800 */
[C---:B------:R-:W-:Y:S01]  /*33e80*/  ISETP.GE.AND P0, PT, R7.reuse, R26, PT ;  /* 0x0000001a0700720c */ /* 0x040fe20003f06270 */
[----:B------:R-:W-:-:S03]  /*33e90*/  IMAD.IADD R7, R7, 0x1, R34 ;  /* 0x0000000107077824 */ /* 0x000fc600078e0222 */
[----:B------:R-:W-:Y:S01]  /*33ea0*/  ISETP.GT.U32.OR P0, PT, R20, 0x3f, P0 ;  /* 0x0000003f1400780c */ /* 0x000fe20000704470 */
[----:B------:R-:W-:Y:S02]  /*33eb0*/  IMAD.MOV.U32 R6, RZ, RZ, R7 ;  /* 0x000000ffff067224 */ /* 0x000fe400078e0007 */
[----:B------:R-:W4:Y:S01]  /*33ec0*/  @P1 LDC R2, c[0x0][0x438] ;  /* 0x00010e00ff021b82 */ /* 0x000f220000000800 */
[----:B0-----:R-:W-:-:S04]  /*33ed0*/  @P1 IMAD.HI.U32 R3, R7, R3, RZ ;  /* 0x0000000307031227 */ /* 0x001fc800078e00ff */
[----:B--2---:R-:W-:Y:S02]  /*33ee0*/  IMAD.SHL.U32 R35, R25, 0x8, RZ ;  /* 0x0000000819237824 */ /* 0x004fe400078e00ff */
[C---:B-1----:R-:W-:Y:S01]  /*33ef0*/  IMAD.SHL.U32 R25, R31.reuse, 0x8, RZ ;  /* 0x000000081f197824 */ /* 0x042fe200078e00ff */
[----:B----4-:R-:W-:Y:S01]  /*33f00*/  @P1 SHF.R.U32.HI R6, RZ, R2, R3 ;  /* 0x00000002ff061219 */ /* 0x010fe20000011603 */
[----:B------:R-:W-:Y:S01]  /*33f10*/  IMAD.SHL.U32 R31, R31, 0x8, RZ ;  /* 0x000000081f1f7824 */ /* 0x000fe200078e00ff */
[----:B------:R-:W-:Y:S01]  /*33f20*/  LOP3.LUT R35, R35, 0x38, RZ, 0xc0, !PT ;  /* 0x0000003823237812 */ /* 0x000fe200078ec0ff */
[----:B------:R-:W0:Y:S01]  /*33f30*/  @!P0 LDC.64 R2, c[0x0][0x428] ;  /* 0x00010a00ff028b82 */ /* 0x000e220000000a00 */
[----:B------:R-:W-:Y:S02]  /*33f40*/  LOP3.LUT R25, R25, 0x38, RZ, 0xc0, !PT ;  /* 0x0000003819197812 */ /* 0x000fe400078ec0ff */
[----:B------:R-:W-:Y:S02]  /*33f50*/  LOP3.LUT R4, R35, 0x40, RZ, 0xfc, !PT ;  /* 0x0000004023047812 */ /* 0x000fe400078efcff */
[----:B------:R-:W1:Y:S01]  /*33f60*/  S2R R35, SR_TID.X ;  /* 0x0000000000237919 */ /* 0x000e620000002100 */
[----:B------:R-:W-:-:S02]  /*33f70*/  ISETP.GE.AND P3, PT, R25, UR4, PT ;  /* 0x0000000419007c0c */ /* 0x000fc4000bf66270 */
[----:B------:R-:W-:Y:S02]  /*33f80*/  ISETP.GE.AND P2, PT, R4, UR4, PT ;  /* 0x0000000404007c0c */ /* 0x000fe4000bf46270 */
[----:B------:R-:W-:Y:S02]  /*33f90*/  LOP3.LUT R31, R31, 0x38, RZ, 0xc0, !PT ;  /* 0x000000381f1f7812 */ /* 0x000fe400078ec0ff */
[----:B------:R-:W-:Y:S02]  /*33fa0*/  SEL R8, RZ, 0xffffffff, P2 ;  /* 0xffffffffff087807 */ /* 0x000fe40001000000 */
[----:B------:R-:W-:-:S03]  /*33fb0*/  LOP3.LUT R11, R31, 0x180, RZ, 0xfc, !PT ;  /* 0x000001801f0b7812 */ /* 0x000fc600078efcff */
[----:B------:R-:W-:-:S04]  /*33fc0*/  IMAD.SHL.U32 R8, R8, 0x2, RZ ;  /* 0x0000000208087824 */ /* 0x000fc800078e00ff */
[----:B------:R-:W-:-:S04]  /*33fd0*/  @P2 LOP3.LUT R17, R17, 0x40, RZ, 0xfc, !PT ;  /* 0x0000004011112812 */ /* 0x000fc800078efcff */
[----:B------:R-:W-:-:S04]  /*33fe0*/  LOP3.LUT R17, R17, 0xffffff7f, RZ, 0xc0, !PT ;  /* 0xffffff7f11117812 */ /* 0x000fc800078ec0ff */
[----:B------:R-:W-:-:S04]  /*33ff0*/  @P3 LOP3.LUT R17, R17, 0x80, RZ, 0xfc, !PT ;  /* 0x0000008011113812 */ /* 0x000fc800078efcff */
[----:B------:R-:W-:Y:S01]  /*34000*/  LOP3.LUT R17, R17, 0xffffffdf, RZ, 0xc0, !PT ;  /* 0xffffffdf11117812 */ /* 0x000fe200078ec0ff */
[C---:B-1----:R-:W-:Y:S02]  /*34010*/  IMAD.SHL.U32 R4, R35.reuse, 0x8, RZ ;  /* 0x0000000823047824 */ /* 0x042fe400078e00ff */
[----:B------:R-:W-:-:S03]  /*34020*/  IMAD.SHL.U32 R35, R35, 0x8, RZ ;  /* 0x0000000823237824 */ /* 0x000fc600078e00ff */
[----:B------:R-:W-:Y:S02]  /*34030*/  LOP3.LUT R4, R4, 0x38, RZ, 0xc0, !PT ;  /* 0x0000003804047812 */ /* 0x000fe400078ec0ff */
[----:B------:R-:W-:Y:S02]  /*34040*/  LOP3.LUT R35, R35, 0x38, RZ, 0xc0, !PT ;  /* 0x0000003823237812 */ /* 0x000fe400078ec0ff */
[----:B------:R-:W-:Y:S02]  /*34050*/  LOP3.LUT R4, R4, 0x80, RZ, 0xfc, !PT ;  /* 0x0000008004047812 */ /* 0x000fe400078efcff */
[----:B------:R-:W-:Y:S02]  /*34060*/  LOP3.LUT R35, R35, 0xc0, RZ, 0xfc, !PT ;  /* 0x000000c023237812 */ /* 0x000fe400078efcff */
[----:B------:R-:W-:Y:S02]  /*34070*/  ISETP.GE.AND P2, PT, R4, UR4, PT ;  /* 0x0000000404007c0c */ /* 0x000fe4000bf46270 */
[----:B------:R-:W-:-:S02]  /*34080*/  SEL R4, RZ, 0x1, P3 ;  /* 0x00000001ff047807 */ /* 0x000fc40001800000 */
[----:B------:R-:W-:Y:S02]  /*34090*/  ISETP.GE.AND P1, PT, R35, UR4, PT ;  /* 0x0000000423007c0c */ /* 0x000fe4000bf26270 */
[----:B------:R-:W-:Y:S02]  /*340a0*/  LOP3.LUT R8, R8, 0x2, R4, 0xe2, !PT ;  /* 0x0000000208087812 */ /* 0x000fe400078ee204 */
[----:B------:R-:W-:Y:S02]  /*340b0*/  SEL R4, RZ, 0x4, P2 ;  /* 0x00000004ff047807 */ /* 0x000fe40001000000 */
[----:B------:R-:W-:-:S03]  /*340c0*/  SEL R5, RZ, 0x8, P1 ;  /* 0x00000008ff057807 */ /* 0x000fc60000800000 */
[----:B------:R-:W-:Y:S02]  /*340d0*/  @P2 LOP3.LUT R17, R17, 0x20, RZ, 0xfc, !PT ;  /* 0x0000002011112812 */ /* 0x000fe400078efcff */
[----:B------:R-:W-:Y:S01]  /*340e0*/  LOP3.LUT R8, R5, R8, R4, 0xfe, !PT ;  /* 0x0000000805087212 */ /* 0x000fe200078efe04 */
[--C-:B------:R-:W-:Y:S01]  /*340f0*/  @!P0 IMAD.MOV.U32 R4, RZ, RZ, R6.reuse ;  /* 0x000000ffff048224 */ /* 0x100fe200078e0006 */
[----:B------:R-:W-:Y:S02]  /*34100*/  @!P0 SHF.R.S32.HI R5, RZ, 0x1f, R6 ;  /* 0x0000001fff058819 */ /* 0x000fe40000011406 */
[----:B------:R-:W-:-:S04]  /*34110*/  LOP3.LUT R17, R17, 0xffffffef, RZ, 0xc0, !PT ;  /* 0xffffffef11117812 */ /* 0x000fc800078ec0ff */
[----:B------:R-:W-:Y:S02]  /*34120*/  @P1 LOP3.LUT R17, R17, 0x10, RZ, 0xfc, !PT ;  /* 0x0000001011111812 */ /* 0x000fe400078efcff */
[----:B---3--:R-:W-:Y:S01]  /*34130*/  SHF.R.S32.HI R35, RZ, 0x1f, R30 ;  /* 0x0000001fff237819 */ /* 0x008fe2000001141e */
[----:B0-----:R-:W-:-:S04]  /*34140*/  @!P0 IMAD.WIDE.U32 R4, R30, R2, R4 ;  /* 0x000000021e048225 */ /* 0x001fc800078e0004 */
[----:B------:R-:W-:-:S04]  /*34150*/  @!P0 IMAD R9, R35, R2, RZ ;  /* 0x0000000223098224 */ /* 0x000fc800078e02ff */
[----:B------:R-:W-:Y:S02]  /*34160*/  @!P0 IMAD R9, R30, R3, R9 ;  /* 0x000000031e098224 */ /* 0x000fe400078e0209 */
[----:B------:R-:W0:Y:S02]  /*34170*/  @!P0 LDC.64 R2, c[0x0][0x418] ;  /* 0x00010600ff028b82 */ /* 0x000e240000000a00 */
[----:B------:R-:W-:Y:S01]  /*34180*/  @!P0 IMAD.IADD R9, R5, 0x1, R9 ;  /* 0x0000000105098824 */ /* 0x000fe200078e0209 */
[----:B0-----:R-:W-:-:S04]  /*34190*/  @!P0 LEA R2, P1, R4, R2, 0x2 ;  /* 0x0000000204028211 */ /* 0x001fc800078210ff */
[----:B------:R-:W-:-:S05]  /*341a0*/  @!P0 LEA.HI.X R3, R4, R3, R9, 0x2, P1 ;  /* 0x0000000304038211 */ /* 0x000fca00008f1409 */
[----:B------:R0:W2:Y:S01]  /*341b0*/  @!P0 LDG.E R12, desc[UR36][R2.64] ;  /* 0x00000024020c8981 */ /* 0x0000a2000c1e1900 */
[----:B------:R-:W-:Y:S02]  /*341c0*/  ISETP.GE.AND P0, PT, R11, UR4, PT ;  /* 0x000000040b007c0c */ /* 0x000fe4000bf06270 */
[----:B------:R-:W-:Y:S02]  /*341d0*/  LOP3.LUT R11, R25, 0x140, RZ, 0xfc, !PT ;  /* 0x00000140190b7812 */ /* 0x000fe400078efcff */
[----:B------:R-:W-:Y:S02]  /*341e0*/  LOP3.LUT R17, R17, 0xfffffff7, RZ, 0xc0, !PT ;  /* 0xfffffff711117812 */ /* 0x000fe400078ec0ff */
[----:B------:R-:W-:Y:S02]  /*341f0*/  ISETP.GE.AND P2, PT, R11, UR4, PT ;  /* 0x000000040b007c0c */ /* 0x000fe4000bf46270 */
[----:B------:R-:W-:Y:S02]  /*34200*/  LOP3.LUT R13, R25, 0x1c0, RZ, 0xfc, !PT ;  /* 0x000001c0190d7812 */ /* 0x000fe400078efcff */
[----:B------:R-:W-:-:S02]  /*34210*/  SEL R4, RZ, 0x20, P2 ;  /* 0x00000020ff047807 */ /* 0x000fc40001000000 */
[----:B0-----:R-:W-:Y:S02]  /*34220*/  SEL R2, RZ, 0x40, P0 ;  /* 0x00000040ff027807 */ /* 0x001fe40000000000 */
[----:B------:R-:W-:-:S04]  /*34230*/  ISETP.GE.AND P0, PT, R13, UR4, PT ;  /* 0x000000040d007c0c */ /* 0x000fc8000bf06270 */
[----:B------:R-:W-:Y:S01]  /*34240*/  SEL R31, RZ, 0x80, P0 ;  /* 0x00000080ff1f7807 */ /* 0x000fe20000000000 */
[----:B--2---:R0:W-:Y:S02]  /*34250*/  STL [R1+0x414], R12 ;  /* 0x0004140c01007387 */ /* 0x0041e40000100800 */
[----:B0-----:R-:W-:-:S04]  /*34260*/  LOP3.LUT R12, R25, 0x100, RZ, 0xfc, !PT ;  /* 0x00000100190c7812 */ /* 0x001fc800078efcff */
[----:B------:R-:W-:Y:S01]  /*34270*/  ISETP.GE.AND P3, PT, R12, UR4, PT ;  /* 0x000000040c007c0c */ /* 0x000fe2000bf66270 */
[----:B------:R-:W-:-:S03]  /*34280*/  UMOV UR4, 0xffffffff ;  /* 0xffffffff00047882 */ /* 0x000fc60000000000 */
[----:B------:R-:W-:-:S04]  /*34290*/  SEL R3, RZ, 0x10, P3 ;  /* 0x00000010ff037807 */ /* 0x000fc80001800000 */
[----:B------:R-:W-:-:S04]  /*342a0*/  LOP3.LUT R3, R4, R8, R3, 0xfe, !PT ;  /* 0x0000000804037212 */ /* 0x000fc800078efe03 */
[----:B------:R-:W-:Y:S01]  /*342b0*/  LOP3.LUT R5, R3, R2, RZ, 0xfc, !PT ;  /* 0x0000000203057212 */ /* 0x000fe200078efcff */
[----:B------:R-:W-:Y:S01]  /*342c0*/  IMAD.MOV R2, RZ, RZ, -R6 ;  /* 0x000000ffff027224 */ /* 0x000fe200078e0a06 */
[----:B------:R-:W-:-:S03]  /*342d0*/  @P3 LOP3.LUT R17, R17, 0x8, RZ, 0xfc, !PT ;  /* 0x0000000811113812 */ /* 0x000fc600078efcff */
[----:B------:R-:W-:Y:S01]  /*342e0*/  STL [R1+0x448], R5 ;  /* 0x0004480501007387 */ /* 0x000fe20000100800 */
[----:B------:R-:W-:Y:S01]  /*342f0*/  IMAD R2, R10, R2, R7 ;  /* 0x000000020a027224 */ /* 0x000fe200078e0207 */
[----:B------:R-:W-:-:S04]  /*34300*/  LOP3.LUT R17, R17, 0xfffffffb, RZ, 0xc0, !PT ;  /* 0xfffffffb11117812 */ /* 0x000fc800078ec0ff */
[----:B------:R0:W-:Y:S01]  /*34310*/  STL [R1+0x41c], R2 ;  /* 0x00041c0201007387 */ /* 0x0001e20000100800 */
[----:B------:R-:W-:Y:S01]  /*34320*/  @P2 LOP3.LUT R17, R17, 0x4, RZ, 0xfc, !PT ;  /* 0x0000000411112812 */ /* 0x000fe200078efcff */
[----:B0-----:R-:W-:Y:S01]  /*34330*/  IMAD.U32 R2, RZ, RZ, UR44 ;  /* 0x0000002cff027e24 */ /* 0x001fe2000f8e00ff */
[----:B------:R-:W-:Y:S06]  /*34340*/  BRA.DIV UR4, `(.L_x_3788) ;  /* 0x0000006204607947 */ /* 0x000fec000b800000 */
.L_x_3907:
        /* <DEDUP_REMOVED lines=9> */
.L_x_3789:
        /* <DEDUP_REMOVED lines=9> */
.L_x_3908:
[----:B------:R-:W-:Y:S05]  /*34470*/  BSYNC B0 ;  /* 0x0000000000007941 */ /* 0x000fea0003800000 */
.L_x_3790:
[----:B------:R-:W0:Y:S01]  /*34480*/  LDL R2, [R1+0x41c] ;  /* 0x00041c0001027983 */ /* 0x000e220000100800 */
[----:B------:R-:W-:Y:S01]  /*34490*/  ULDC.64 UR4, c[0x0][0x300] ;  /* 0x0000c00000047ab9 */ /* 0x000fe20000000a00 */
[----:B------:R-:W-:Y:S02]  /*344a0*/  ULDC.64 UR6, c[0x0][0x2e8] ;  /* 0x0000ba0000067ab9 */ /* 0x000fe40000000a00 */
[----:B------:R-:W2:Y:S01]  /*344b0*/  LDL R4, [R1+0x414] ;  /* 0x0004140001047983 */ /* 0x000ea20000100800 */
        /* <DEDUP_REMOVED lines=11> */
[----:B-1----:R-:W0:Y:S01]  /*34570*/  S2R R5, SR_TID.X ;  /* 0x0000000000057919 */ /* 0x002e220000002100 */
        /* <DEDUP_REMOVED lines=49> */
.L_x_3918:
        /* <DEDUP_REMOVED lines=10> */
.L_x_3793:
        /* <DEDUP_REMOVED lines=10> */
.L_x_3794:
[----:B0-----:R0:W5:Y:S01]  /*349d0*/  LDL R2, [R1+0x418] ;  /* 0x0004180001027983 */ /* 0x0011620000100800 */
[----:B------:R0:W-:Y:S02]  /*349e0*/  SYNCS.ARRIVE.TRANS64.A1T0 RZ, [R25+URZ+0x38830], RZ ;  /* 0x038830ff19ff79a7 */ /* 0x0001e4000810003f */
[----:B------:R-:W-:Y:S05]  /*349f0*/  WARPSYNC.ALL ;  /* 0x0000000000007948 */ /* 0x000fea0003800000 */
[----:B------:R-:W-:Y:S01]  /*34a00*/  ULDC.64 UR4, c[0x0][0xaf8] ;  /* 0x0002be0000047ab9 */ /* 0x000fe20000000a00 */
[----:B------:R-:W-:Y:S01]  /*34a10*/  VIADD R0, R18, 0x20400 ;  /* 0x0002040012007836 */ /* 0x000fe20000000000 */
[----:B------:R-:W-:Y:S01]  /*34a20*/  BAR.SYNC.DEFER_BLOCKING 0x8, 0x100 ;  /* 0x0204000000007b1d */ /* 0x000fe20000010000 */
[----:B------:R-:W-:-:S03]  /*34a30*/  ISETP.NE.U32.AND P0, PT, RZ, UR4, PT ;  /* 0x00000004ff007c0c */ /* 0x000fc6000bf05070 */
[----:B------:R-:W-:Y:S02]  /*34a40*/  LOP3.LUT P1, RZ, R0, 0x3ff, RZ, 0xc0, !PT ;  /* 0x000003ff00ff7812 */ /* 0x000fe4000782c0ff */
[----:B------:R-:W-:Y:S01]  /*34a50*/  ISETP.NE.AND.EX P0, PT, RZ, UR5, PT, P0 ;  /* 0x00000005ff007c0c */ /* 0x000fe2000bf05300 */
[----:B------:R-:W-:Y:S01]  /*34a60*/  BSSY B6, `(.L_x_3795) ;  /* 0x0000019000067945 */ /* 0x000fe20003800000 */
[----:B------:R-:W-:Y:S02]  /*34a70*/  SHF.R.S32.HI R0, RZ, 0x1f, R27 ;  /* 0x0000001fff007819 */ /* 0x000fe4000001141b */
[----:B------:R-:W-:Y:S02]  /*34a80*/  SEL R3, R27, RZ, !P0 ;  /* 0x000000ff1b037207 */ /* 0x000fe40004000000 */
[----:B------:R-:W-:-:S03]  /*34a90*/  SEL R0, R0, RZ, !P0 ;  /* 0x000000ff00007207 */ /* 0x000fc60004000000 */
[----:B------:R-:W-:Y:S04]  /*34aa0*/  STL [R1+0x420], R3 ;  /* 0x0004200301007387 */ /* 0x000fe80000100800 */
[----:B------:R1:W-:Y:S02]  /*34ab0*/  STL [R1+0x434], R0 ;  /* 0x0004340001007387 */ /* 0x0003e40000100800 */
[----:B-1---5:R-:W-:-:S05]  /*34ac0*/  SHF.R.S32.HI R0, RZ, 0x1f, R2 ;  /* 0x0000001fff007819 */ /* 0x022fca0000011402 */
[----:B------:R1:W-:Y:S01]  /*34ad0*/  STL [R1+0x42c], R0 ;  /* 0x00042c0001007387 */ /* 0x0003e20000100800 */
[----:B------:R-:W-:Y:S05]  /*34ae0*/  @!P1 BRA `(.L_x_3796) ;  /* 0x0000000000409947 */ /* 0x000fea0003800000 */
[----:B------:R-:W-:Y:S01]  /*34af0*/  MOV R2, 0x0 ;  /* 0x0000000000027802 */ /* 0x000fe20000000f00 */
[----:B------:R-:W-:Y:S01]  /*34b00*/  ULDC.64 UR4, c[0x4][0x90] ;  /* 0x0100240000047ab9 */ /* 0x000fe20000000a00 */
[----:B------:R-:W-:Y:S01]  /*34b10*/  ULDC.64 UR6, c[0x4][0x98] ;  /* 0x0100260000067ab9 */ /* 0x000fe20000000a00 */
[----:B------:R-:W-:Y:S01]  /*34b20*/  ULDC.64 UR8, c[0x4][0x20] ;  /* 0x0100080000087ab9 */ /* 0x000fe20000000a00 */
[----:B------:R-:W-:Y:S02]  /*34b30*/  IMAD.U32 R4, RZ, RZ, UR4 ;  /* 0x00000004ff047e24 */ /* 0x000fe4000f8e00ff */
[----:B------:R-:W2:Y:S01]  /*34b40*/  LDC.64 R2, c[0x4][R2] ;  /* 0x0100000002027b82 */ /* 0x000ea20000000a00 */
        /* <DEDUP_REMOVED lines=10> */
.L_x_3796:
[----:B------:R-:W-:Y:S05]  /*34bf0*/  BSYNC B6 ;  /* 0x0000000000067941 */ /* 0x000fea0003800000 */
.L_x_3795:
[----:B------:R-:W2:Y:S01]  /*34c00*/  LDL R21, [R1+0x418] ;  /* 0x0004180001157983 */ /* 0x000ea20000100800 */
[----:B------:R-:W3:Y:S01]  /*34c10*/  LDC R6, c[0x0][0x448] ;  /* 0x00011200ff067b82 */ /* 0x000ee20000000800 */
[----:B------:R-:W-:Y:S02]  /*34c20*/  ULDC.64 UR4, c[0x0][0x298] ;  /* 0x0000a60000047ab9 */ /* 0x000fe40000000a00 */
[----:B------:R-:W4:Y:S04]  /*34c30*/  LDL R20, [R1+0x434] ;  /* 0x0004340001147983 */ /* 0x000f280000100800 */
[----:B-1----:R-:W4:Y:S04]  /*34c40*/  LDL R0, [R1+0x42c] ;  /* 0x00042c0001007983 */ /* 0x002f280000100800 */
[----:B------:R1:W5:Y:S01]  /*34c50*/  LDL R9, [R1+0x410] ;  /* 0x0004100001097983 */ /* 0x0003620000100800 */
[----:B------:R-:W0:Y:S01]  /*34c60*/  S2R R2, SR_TID.X ;  /* 0x0000000000027919 */ /* 0x000e220000002100 */
[----:B---3--:R-:W-:-:S13]  /*34c70*/  ISETP.NE.AND P0, PT, R6, 0x1, PT ;  /* 0x000000010600780c */ /* 0x008fda0003f05270 */
[----:B------:R-:W3:Y:S01]  /*34c80*/  @P0 LDC R3, c[0x0][0x450] ;  /* 0x00011400ff030b82 */ /* 0x000ee20000000800 */
[----:B0-----:R-:W-:-:S04]  /*34c90*/  LOP3.LUT R2, R2, 0x7f, RZ, 0xc0, !PT ;  /* 0x0000007f02027812 */ /* 0x001fc800078ec0ff */
[----:B------:R-:W-:Y:S01]  /*34ca0*/  SHF.R.U32.HI R2, RZ, 0x3, R2 ;  /* 0x00000003ff027819 */ /* 0x000fe20000011602 */
[----:B--2---:R-:W-:Y:S02]  /*34cb0*/  IMAD.MOV.U32 R5, RZ, RZ, R21 ;  /* 0x000000ffff057224 */ /* 0x004fe400078e0015 */
[----:B----4-:R-:W-:Y:S02]  /*34cc0*/  IMAD.MOV.U32 R21, RZ, RZ, R20 ;  /* 0x000000ffff157224 */ /* 0x010fe400078e0014 */
[----:B------:R-:W2:Y:S01]  /*34cd0*/  LDL R20, [R1+0x420] ;  /* 0x0004200001147983 */ /* 0x000ea20000100800 */
[----:B------:R-:W-:Y:S02]  /*34ce0*/  IMAD.MOV.U32 R4, RZ, RZ, R0 ;  /* 0x000000ffff047224 */ /* 0x000fe400078e0000 */
[----:B------:R-:W0:Y:S02]  /*34cf0*/  S2R R0, SR_TID.X ;  /* 0x0000000000007919 */ /* 0x000e240000002100 */
[----:B0-----:R-:W-:-:S05]  /*34d00*/  IMAD.SHL.U32 R0, R0, 0x10, RZ ;  /* 0x0000001000007824 */ /* 0x001fca00078e00ff */
[----:B------:R-:W-:Y:S02]  /*34d10*/  LOP3.LUT R0, R2, 0x70, R0, 0xf8, !PT ;  /* 0x0000007002007812 */ /* 0x000fe400078ef800 */
[----:B------:R-:W0:Y:S03]  /*34d20*/  @P0 LDC R2, c[0x0][0x44c] ;  /* 0x00011300ff020b82 */ /* 0x000e260000000800 */
[----:B------:R-:W-:Y:S02]  /*34d30*/  IMAD.IADD R37, R0, 0x1, R32 ;  /* 0x0000000100257824 */ /* 0x000fe400078e0220 */
[----:B------:R-:W-:Y:S02]  /*34d40*/  IMAD R4, R4, UR4, RZ ;  /* 0x0000000404047c24 */ /* 0x000fe4000f8e02ff */
[----:B------:R-:W-:Y:S02]  /*34d50*/  IMAD.MOV.U32 R0, RZ, RZ, R37 ;  /* 0x000000ffff007224 */ /* 0x000fe400078e0025 */
[----:B------:R-:W-:-:S02]  /*34d60*/  IMAD R4, R5, UR5, R4 ;  /* 0x0000000505047c24 */ /* 0x000fc4000f8e0204 */
        /* <DEDUP_REMOVED lines=37> */
[----:B-1----:R-:W-:Y:S10]  /*34fc0*/  BRA.DIV UR5, `(.L_x_3797) ;  /* 0x0000005a05d47947 */ /* 0x002ff4000b800000 */
[----:B------:R-:W0:Y:S01]  /*34fd0*/  SHFL.IDX PT, R4, R0, RZ, 0x181f ;  /* 0x00181fff00047589 */ /* 0x000e2200000e0000 */
[----:B-----5:R-:W-:Y:S02]  /*34fe0*/  IMAD R3, R9, R6, RZ ;  /* 0x0000000609037224 */ /* 0x020fe400078e02ff */
[----:B------:R-:W-:Y:S01]  /*34ff0*/  IMAD.IADD R32, R8, 0x1, R32 ;  /* 0x0000000108207824 */ /* 0x000fe200078e0220 */
        /* <DEDUP_REMOVED lines=30> */
.L_x_3927:
        /* <DEDUP_REMOVED lines=11> */
.L_x_3798:
        /* <DEDUP_REMOVED lines=28> */
.L_x_3800:
[----:B------:R-:W-:Y:S05]  /*35450*/  BSYNC B6 ;  /* 0x0000000000067941 */ /* 0x000fea0003800000 */
.L_x_3799:
[----:B------:R-:W2:Y:S01]  /*35460*/  LDL.LU R0, [R1+0x42c] ;  /* 0x00042c0001007983 */ /* 0x000ea20000300800 */
[----:B------:R-:W1:Y:S01]  /*35470*/  LDC R7, c[0x0][0x448] ;  /* 0x00011200ff077b82 */ /* 0x000e620000000800 */
[----:B------:R-:W-:Y:S02]  /*35480*/  ULDC.64 UR4, c[0x0][0x398] ;  /* 0x0000e60000047ab9 */ /* 0x000fe40000000a00 */
[----:B0-----:R-:W3:Y:S04]  /*35490*/  LDL.LU R2, [R1+0x418] ;  /* 0x0004180001027983 */ /* 0x001ee80000300800 */
[----:B------:R-:W4:Y:S04]  /*354a0*/  LDL.LU R21, [R1+0x434] ;  /* 0x0004340001157983 */ /* 0x000f280000300800 */
[----:B------:R-:W5:Y:S01]  /*354b0*/  LDL.LU R20, [R1+0x420] ;  /* 0x0004200001147983 */ /* 0x000f620000300800 */
[----:B------:R-:W-:Y:S01]  /*354c0*/  IMAD.MOV.U32 R4, RZ, RZ, R37 ;  /* 0x000000ffff047224 */ /* 0x000fe200078e0025 */
[----:B------:R-:W-:Y:S01]  /*354d0*/  LOP3.LUT R17, R17, 0xfffff7ff, RZ, 0xc0, !PT ;  /* 0xfffff7ff11117812 */ /* 0x000fe200078ec0ff */
[----:B------:R-:W0:Y:S01]  /*354e0*/  S2R R10, SR_TID.X ;  /* 0x00000000000a7919 */ /* 0x000e220000002100 */
[----:B------:R-:W0:Y:S01]  /*354f0*/  S2R R8, SR_TID.X ;  /* 0x0000000000087919 */ /* 0x000e220000002100 */
[----:B------:R-:W0:Y:S01]  /*35500*/  S2R R9, SR_TID.X ;  /* 0x0000000000097919 */ /* 0x000e220000002100 */
[----:B-1----:R-:W-:-:S13]  /*35510*/  ISETP.NE.AND P0, PT, R7, 0x1, PT ;  /* 0x000000010700780c */ /* 0x002fda0003f05270 */
[----:B------:R-:W1:Y:S01]  /*35520*/  @P0 LDC R5, c[0x0][0x450] ;  /* 0x00011400ff050b82 */ /* 0x000e620000000800 */
        /* <DEDUP_REMOVED lines=9> */
[----:B-----5:R-:W-:-:S04]  /*355c0*/  IMAD.WIDE.U32 R2, R20, UR4, R2 ;  /* 0x0000000414027c25 */ /* 0x020fc8000f8e0002 */
[----:B------:R-:W-:Y:S01]  /*355d0*/  IMAD R0, R20, UR5, R0 ;  /* 0x0000000514007c24 */ /* 0x000fe2000f8e0200 */
[----:B------:R-:W-:Y:S01]  /*355e0*/  ULDC.64 UR4, c[0x0][0x3d0] ;  /* 0x0000f40000047ab9 */ /* 0x000fe20000000a00 */
[----:B0-----:R-:W-:Y:S02]  /*355f0*/  IMAD.SHL.U32 R20, R10, 0x8, RZ ;  /* 0x000000080a147824 */ /* 0x001fe400078e00ff */
[----:B------:R-:W-:Y:S02]  /*35600*/  IMAD.IADD R3, R3, 0x1, R0 ;  /* 0x0000000103037824 */ /* 0x000fe400078e0200 */
[----:B------:R-:W0:Y:S01]  /*35610*/  @P0 LDC R0, c[0x0][0x44c] ;  /* 0x00011300ff000b82 */ /* 0x000e220000000800 */
[----:B------:R-:W-:Y:S01]  /*35620*/  IMAD.SHL.U32 R21, R8, 0x8, RZ ;  /* 0x0000000808157824 */ /* 0x000fe200078e00ff */
[----:B------:R-:W-:-:S04]  /*35630*/  LOP3.LUT R20, R20, 0x38, RZ, 0xc0, !PT ;  /* 0x0000003814147812 */ /* 0x000fc800078ec0ff */
[----:B------:R-:W-:-:S04]  /*35640*/  LOP3.LUT R21, R21, 0x38, RZ, 0xc0, !PT ;  /* 0x0000003815157812 */ /* 0x000fc800078ec0ff */
[----:B------:R-:W-:Y:S01]  /*35650*/  LOP3.LUT R8, R21, 0x80, RZ, 0xfc, !PT ;  /* 0x0000008015087812 */ /* 0x000fe200078efcff */
[----:B------:R-:W-:-:S05]  /*35660*/  IMAD.SHL.U32 R21, R9, 0x8, RZ ;  /* 0x0000000809157824 */ /* 0x000fca00078e00ff */
[----:B------:R-:W-:-:S04]  /*35670*/  LOP3.LUT R21, R21, 0x38, RZ, 0xc0, !PT ;  /* 0x0000003815157812 */ /* 0x000fc800078ec0ff */
[----:B------:R-:W-:Y:S01]  /*35680*/  LOP3.LUT R9, R21, 0x40, RZ, 0xfc, !PT ;  /* 0x0000004015097812 */ /* 0x000fe200078efcff */
[----:B0-----:R-:W-:-:S05]  /*35690*/  @P0 IMAD.HI.U32 R0, R37, R0, RZ ;  /* 0x0000000025000227 */ /* 0x001fca00078e00ff */
[----:B-1----:R-:W-:-:S04]  /*356a0*/  @P0 SHF.R.U32.HI R4, RZ, R5, R0 ;  /* 0x00000005ff040219 */ /* 0x002fc80000011600 */
[--C-:B------:R-:W-:Y:S01]  /*356b0*/  SHF.R.S32.HI R5, RZ, 0x1f, R4.reuse ;  /* 0x0000001fff057819 */ /* 0x100fe20000011404 */
[----:B------:R-:W-:Y:S02]  /*356c0*/  IMAD.MOV R0, RZ, RZ, -R4 ;  /* 0x000000ffff007224 */ /* 0x000fe400078e0a04 */
[----:B------:R-:W-:-:S04]  /*356d0*/  IMAD.WIDE.U32 R2, R4, UR4, R2 ;  /* 0x0000000404027c25 */ /* 0x000fc8000f8e0002 */
        /* <DEDUP_REMOVED lines=13> */
[----:B------:R-:W-:-:S04]  /*357b0*/  ISETP.GE.AND P1, PT, R20, UR4, PT ;  /* 0x0000000414007c0c */ /* 0x000fc8000bf26270 */
[----:B------:R-:W-:Y:S02]  /*357c0*/  LEA.HI.X R6, R2, UR5, R6, 0x1, P0 ;  /* 0x0000000502067c11 */ /* 0x000fe400080f0c06 */
[----:B------:R-:W-:Y:S02]  /*357d0*/  ISETP.GE.AND P0, PT, R8, UR4, PT ;  /* 0x0000000408007c0c */ /* 0x000fe4000bf06270 */
[----:B------:R-:W0:Y:S01]  /*357e0*/  S2R R8, SR_TID.X ;  /* 0x0000000000087919 */ /* 0x000e220000002100 */
[----:B------:R-:W-:Y:S02]  /*357f0*/  SEL R0, RZ, 0x1, P1 ;  /* 0x00000001ff007807 */ /* 0x000fe40000800000 */
[----:B------:R-:W-:Y:S02]  /*35800*/  SEL R2, RZ, 0x4, P0 ;  /* 0x00000004ff027807 */ /* 0x000fe40000000000 */
[----:B------:R-:W-:-:S04]  /*35810*/  @P1 LOP3.LUT R17, R17, 0x800, RZ, 0xfc, !PT ;  /* 0x0000080011111812 */ /* 0x000fc800078efcff */
[----:B------:R-:W-:-:S04]  /*35820*/  LOP3.LUT R17, R17, 0xfffffdff, RZ, 0xc0, !PT ;  /* 0xfffffdff11117812 */ /* 0x000fc800078ec0ff */
[----:B------:R-:W-:Y:S02]  /*35830*/  @P0 LOP3.LUT R17, R17, 0x200, RZ, 0xfc, !PT ;  /* 0x0000020011110812 */ /* 0x000fe400078efcff */
[----:B------:R-:W-:Y:S02]  /*35840*/  ISETP.GE.AND P0, PT, R9, UR4, PT ;  /* 0x0000000409007c0c */ /* 0x000fe4000bf06270 */
[----:B------:R-:W1:Y:S01]  /*35850*/  S2R R9, SR_TID.X ;  /* 0x0000000000097919 */ /* 0x000e620000002100 */
[----:B------:R-:W-:Y:S02]  /*35860*/  LOP3.LUT R17, R17, 0xfffffbff, RZ, 0xc0, !PT ;  /* 0xfffffbff11117812 */ /* 0x000fe400078ec0ff */
[----:B------:R-:W-:-:S04]  /*35870*/  SEL R3, RZ, 0x2, P0 ;  /* 0x00000002ff037807 */ /* 0x000fc80000000000 */
[----:B------:R-:W-:-:S04]  /*35880*/  IADD3 R0, R2, R3, R0 ;  /* 0x0000000302007210 */ /* 0x000fc80007ffe000 */
[----:B------:R-:W-:Y:S01]  /*35890*/  @P0 LOP3.LUT R17, R17, 0x400, RZ, 0xfc, !PT ;  /* 0x0000040011110812 */ /* 0x000fe200078efcff */
[----:B0-----:R-:W-:-:S05]  /*358a0*/  IMAD.SHL.U32 R21, R8, 0x8, RZ ;  /* 0x0000000808157824 */ /* 0x001fca00078e00ff */
[----:B------:R-:W-:-:S04]  /*358b0*/  LOP3.LUT R21, R21, 0x38, RZ, 0xc0, !PT ;  /* 0x0000003815157812 */ /* 0x000fc800078ec0ff */
[----:B------:R-:W-:-:S04]  /*358c0*/  LOP3.LUT R8, R21, 0x100, RZ, 0xfc, !PT ;  /* 0x0000010015087812 */ /* 0x000fc800078efcff */
[----:B------:R-:W-:Y:S01]  /*358d0*/  ISETP.GE.AND P4, PT, R8, UR4, PT ;  /* 0x0000000408007c0c */ /* 0x000fe2000bf86270 */
[----:B------:R-:W-:Y:S02]  /*358e0*/  IMAD.SHL.U32 R8, R10, 0x8, RZ ;  /* 0x000000080a087824 */ /* 0x000fe400078e00ff */
[----:B-1----:R-:W-:Y:S01]  /*358f0*/  IMAD.SHL.U32 R21, R9, 0x8, RZ ;  /* 0x0000000809157824 */ /* 0x002fe200078e00ff */
[----:B------:R-:W-:Y:S02]  /*35900*/  SEL R2, RZ, 0x10, P4 ;  /* 0x00000010ff027807 */ /* 0x000fe40002000000 */
[----:B------:R-:W-:Y:S02]  /*35910*/  LOP3.LUT R8, R8, 0x38, RZ, 0xc0, !PT ;  /* 0x0000003808087812 */ /* 0x000fe400078ec0ff */
[----:B------:R-:W-:Y:S02]  /*35920*/  LOP3.LUT R21, R21, 0x38, RZ, 0xc0, !PT ;  /* 0x0000003815157812 */ /* 0x000fe400078ec0ff */
[----:B------:R-:W-:-:S02]  /*35930*/  LOP3.LUT R8, R8, 0x180, RZ, 0xfc, !PT ;  /* 0x0000018008087812 */ /* 0x000fc400078efcff */
[----:B------:R-:W-:Y:S01]  /*35940*/  LOP3.LUT R9, R21, 0xc0, RZ, 0xfc, !PT ;  /* 0x000000c015097812 */ /* 0x000fe200078efcff */
[----:B------:R-:W-:Y:S01]  /*35950*/  IMAD.SHL.U32 R21, R10, 0x8, RZ ;  /* 0x000000080a157824 */ /* 0x000fe200078e00ff */
[----:B------:R-:W-:Y:S02]  /*35960*/  ISETP.GE.AND P0, PT, R8, UR4, PT ;  /* 0x0000000408007c0c */ /* 0x000fe4000bf06270 */
[----:B------:R-:W-:Y:S02]  /*35970*/  ISETP.GE.AND P5, PT, R9, UR4, PT ;  /* 0x0000000409007c0c */ /* 0x000fe4000bfa6270 */
[----:B------:R-:W-:Y:S02]  /*35980*/  LOP3.LUT R21, R21, 0x38, RZ, 0xc0, !PT ;  /* 0x0000003815157812 */ /* 0x000fe400078ec0ff */
[----:B------:R-:W-:Y:S02]  /*35990*/  SEL R3, RZ, 0x8, P5 ;  /* 0x00000008ff037807 */ /* 0x000fe40002800000 */
[----:B------:R-:W-:-:S02]  /*359a0*/  LOP3.LUT R9, R21, 0x140, RZ, 0xfc, !PT ;  /* 0x0000014015097812 */ /* 0x000fc400078efcff */
[----:B------:R-:W-:Y:S02]  /*359b0*/  LOP3.LUT R8, R21, 0x1c0, RZ, 0xfc, !PT ;  /* 0x000001c015087812 */ /* 0x000fe400078efcff */
        /* <DEDUP_REMOVED lines=21> */
[----:B---3--:R-:W-:-:S03]  /*35b10*/  IMAD.MOV.U32 R9, RZ, RZ, R3 ;  /* 0x000000ffff097224 */ /* 0x008fc600078e0003 */
[----:B------:R-:W-:Y:S01]  /*35b20*/  ISETP.GE.AND P0, PT, R32, R7, PT ;  /* 0x000000072000720c */ /* 0x000fe20003f06270 */
[----:B------:R-:W0:-:S12]  /*35b30*/  SHFL.IDX PT, R3, R5, RZ, 0x181f ;  /* 0x00181fff05037589 */ /* 0x000e1800000e0000 */
        /* <DEDUP_REMOVED lines=38> */
[----:B------:R-:W-:-:S04]  /*35da0*/  @P2 LOP3.LUT R17, R17, 0x8000, RZ, 0xfc, !PT ;  /* 0x0000800011112812 */ /* 0x000fc800078efcff */
        /* <DEDUP_REMOVED lines=37> */
[----:B------:R-:W-:-:S13]  /*36000*/  @!P0 ISETP.NE.U32.AND P1, PT, R8, RZ, PT ;  /* 0x000000ff0800820c */ /* 0x000fda0003f25070 */
[----:B------:R0:W-:Y:S04]  /*36010*/  @!P0 LDGSTS.E.BYPASS.LTC128B.128 [R23+0x35400], desc[UR36][R2.64+0x380], P1 ;  /* 0x3540038002178fae */ /* 0x0001e80008901d64 */
[----:B0-2---:R0:W1:Y:S02]  /*36020*/  SHFL.IDX PT, R2, R5, 0x3, 0x181f ;  /* 0x00781f0005027f89 */ /* 0x00506400000e0000 */
.L_x_3937:
[----:B------:R-:W2:Y:S01]  /*36030*/  LDL.LU R3, [R1+0x438] ;  /* 0x0004380001037983 */ /* 0x000ea20000300800 */
[----:B------:R-:W-:Y:S01]  /*36040*/  BSSY B0, `(.L_x_3802) ;  /* 0x0000019000007945 */ /* 0x000fe20003800000 */
[----:B--2---:R-:W-:-:S13]  /*36050*/  ISETP.GE.AND P0, PT, R3, R7, PT ;  /* 0x000000070300720c */ /* 0x004fda0003f06270 */
[----:B------:R-:W-:Y:S05]  /*36060*/  @P0 BRA `(.L_x_3803) ;  /* 0x0000000000580947 */ /* 0x000fea0003800000 */
[----:B------:R-:W-:Y:S02]  /*36070*/  LOP3.LUT R0, R0, 0x40, RZ, 0xc0, !PT ;  /* 0x0000004000007812 */ /* 0x000fe400078ec0ff */
[C---:B------:R-:W-:Y:S02]  /*36080*/  LOP3.LUT P6, RZ, R17.reuse, 0x800, RZ, 0xc0, !PT ;  /* 0x0000080011ff7812 */ /* 0x040fe400078cc0ff */
[----:B-1----:R-:W-:Y:S02]  /*36090*/  LEA R2, P0, R20, R2, 0x1 ;  /* 0x0000000214027211 */ /* 0x002fe400078008ff */
        /* <DEDUP_REMOVED lines=19> */
.L_x_3803:
[----:B------:R-:W-:Y:S05]  /*361d0*/  BSYNC B0 ;  /* 0x0000000000007941 */ /* 0x000fea0003800000 */
.L_x_3802:
[----:B------:R-:W-:Y:S01]  /*361e0*/  NOP ;  /* 0x0000000000007918 */ /* 0x000fe20000000000 */
[----:B------:R-:W-:-:S13]  /*361f0*/  PLOP3.LUT P0, PT, PT, PT, PT, 0x80, 0x0 ;  /* 0x000000000000781c */ /* 0x000fda0003f0f070 */
.L_x_3804:
[----:B------:R-:W-:Y:S02]  /*36200*/  PLOP3.LUT P1, PT, P1, P0, PT, 0xa2, 0x0 ;  /* 0x000000000000781c */ /* 0x000fe40000f21472 */
[----:B------:R-:W-:-:S08]  /*36210*/  @P0 R2UR P1, UR4, R18 ;  /* 0x00000000120402ca */ /* 0x000fd00000020000 */
[----:B------:R-:W-:-:S05]  /*36220*/  @P0 PLOP3.LUT P0, PT, P1, PT, PT, 0x80, 0x0 ;  /* 0x000000000000081c */ /* 0x000fca0000f0f070 */
[----:B------:R-:W-:Y:S01]  /*36230*/  @!P1 SYNCS.ARRIVE.TRANS64.RED.A0T1 RZ, [UR4+0x38810], RZ ;  /* 0x038810ffffff99a7 */ /* 0x000fe20008200404 */
[----:B------:R-:W-:Y:S07]  /*36240*/  @!P1 ARRIVES.LDGSTSBAR.64.TRANSCNT [UR4+0x38810] ;  /* 0x03881000ff0099b0 */ /* 0x000fee0008000a84 */
[----:B------:R-:W-:Y:S05]  /*36250*/  @P0 BRA.U.ANY `(.L_x_3804) ;  /* 0xfffffffd00e80947 */ /* 0x000fea000393ffff */
[----:B-12---:R-:W2:Y:S02]  /*36260*/  LDL.LU R2, [R1+0x43c] ;  /* 0x00043c0001027983 */ /* 0x006ea40000300800 */
        /* <DEDUP_REMOVED lines=10> */
[----:B-12---:R-:W-:Y:S05]  /*36310*/  @!P0 BRA `(.L_x_3806) ;  /* 0x0000005800008947 */ /* 0x006fea0003800000 */
.L_x_3938:
[----:B------:R-:W-:Y:S05]  /*36320*/  BSYNC B0 ;  /* 0x0000000000007941 */ /* 0x000fea0003800000 */
.L_x_3805:
[----:B------:R-:W-:-:S13]  /*36330*/  LOP3.LUT P0, RZ, R17, 0x100, RZ, 0xc0, !PT ;  /* 0x0000010011ff7812 */ /* 0x000fda000780c0ff */
[----:B------:R-:W-:Y:S05]  /*36340*/  @!P0 BRA `(.L_x_3807) ;  /* 0x0000000000048947 */ /* 0x000fea0003800000 */
[----:B------:R-:W-:Y:S01]  /*36350*/  BPT.TRAP 0x1 ;  /* 0x000000040000795c */ /* 0x000fe20000300000 */
.L_x_3807:
[----:B-1----:R-:W-:Y:S01]  /*36360*/  SHF.L.U32 R0, R28, 0x1f, RZ ;  /* 0x0000001f1c007819 */ /* 0x002fe200000006ff */
[----:B------:R-:W-:Y:S03]  /*36370*/  BSSY B0, `(.L_x_3808) ;  /* 0x0000003000007945 */ /* 0x000fe60003800000 */
[----:B------:R-:W1:Y:S02]  /*36380*/  SYNCS.PHASECHK.TRANS64.TRYWAIT P0, [R25+URZ+0x38860], R0 ;  /* 0x03886000190075a7 */ /* 0x000e64000800017f */
[----:B-1----:R-:W-:Y:S05]  /*36390*/  @!P0 BRA `(.L_x_3809) ;  /* 0x0000005400f48947 */ /* 0x002fea0003800000 */
.L_x_3939:
[----:B------:R-:W-:Y:S05]  /*363a0*/  BSYNC B0 ;  /* 0x0000000000007941 */ /* 0x000fea0003800000 */
.L_x_3808:
[----:B------:R-:W1:Y:S01]  /*363b0*/  LDL.LU R3, [R1+0x440] ;  /* 0x0004400001037983 */ /* 0x000e620000300800 */
[----:B------:R-:W-:Y:S01]  /*363c0*/  ULDC.64 UR4, c[0x0][0x328] ;  /* 0x0000ca0000047ab9 */ /* 0x000fe20000000a00 */
[----:B------:R-:W-:Y:S02]  /*363d0*/  ULDC.64 UR6, c[0x0][0x318] ;  /* 0x0000c60000067ab9 */ /* 0x000fe40000000a00 */
[----:B------:R-:W2:Y:S04]  /*363e0*/  LDL.LU R2, [R1+0x41c] ;  /* 0x00041c0001027983 */ /* 0x000ea80000300800 */
[----:B0-----:R-:W3:Y:S04]  /*363f0*/  LDL.LU R5, [R1+0x444] ;  /* 0x0004440001057983 */ /* 0x001ee80000300800 */
[----:B------:R-:W4:Y:S01]  /*36400*/  LDL.LU R4, [R1+0x414] ;  /* 0x0004140001047983 */ /* 0x000f220000300800 */
[----:B-1----:R-:W-:-:S04]  /*36410*/  IMAD R0, R3, UR4, RZ ;  /* 0x0000000403007c24 */ /* 0x002fc8000f8e02ff */
        /* <DEDUP_REMOVED lines=102> */
.L_x_3949:
        /* <DEDUP_REMOVED lines=34> */
.L_x_3811:
        /* <DEDUP_REMOVED lines=10> */
.L_x_3812:
        /* <DEDUP_REMOVED lines=11> */
.L_x_3827:
[----:B0-----:R-:W0:Y:S01]  /*36df0*/  LDC R5, c[0x0][0x430] ;  /* 0x00010c00ff057b82 */ /* 0x001e220000000800 */
[----:B-1----:R-:W1:Y:S01]  /*36e00*/  S2R R2, SR_TID.X ;  /* 0x0000000000027919 */ /* 0x002e620000002100 */
[----:B------:R-:W-:Y:S01]  /*36e10*/  IMAD R4, R7, 0x40, R34 ;  /* 0x0000004007047824 */ /* 0x000fe200078e0222 */
[----:B------:R-:W-:Y:S01]  /*36e20*/  LOP3.LUT P1, RZ, R17, 0x100, RZ, 0xc0, !PT ;  /* 0x0000010011ff7812 */ /* 0x000fe2000782c0ff */
[----:B------:R-:W-:Y:S01]  /*36e30*/  VIADD R22, R22, 0x1 ;  /* 0x0000000116167836 */ /* 0x000fe20000000000 */
[----:B------:R-:W2:Y:S01]  /*36e40*/  S2R R3, SR_TID.X ;  /* 0x0000000000037919 */ /* 0x000ea20000002100 */
[----:B0-----:R-:W-:Y:S02]  /*36e50*/  ISETP.NE.AND P0, PT, R5, 0x1, PT ;  /* 0x000000010500780c */ /* 0x001fe40003f05270 */
[----:B-1----:R-:W-:-:S11]  /*36e60*/  LOP3.LUT R2, R2, 0x7f, RZ, 0xc0, !PT ;  /* 0x0000007f02027812 */ /* 0x002fd600078ec0ff */
[----:B------:R-:W0:Y:S01]  /*36e70*/  @P0 LDC R9, c[0x0][0x434] ;  /* 0x00010d00ff090b82 */ /* 0x000e220000000800 */
[----:B--2---:R-:W-:Y:S01]  /*36e80*/  IMAD.SHL.U32 R8, R3, 0x10, RZ ;  /* 0x0000001003087824 */ /* 0x004fe200078e00ff */
[----:B------:R-:W-:-:S04]  /*36e90*/  SHF.R.U32.HI R2, RZ, 0x3, R2 ;  /* 0x00000003ff027819 */ /* 0x000fc80000011602 */
[----:B------:R-:W-:Y:S02]  /*36ea0*/  LOP3.LUT R8, R2, 0x70, R8, 0xf8, !PT ;  /* 0x0000007002087812 */ /* 0x000fe400078ef808 */
[----:B------:R-:W1:Y:S02]  /*36eb0*/  @P0 LDC R3, c[0x0][0x438] ;  /* 0x00010e00ff030b82 */ /* 0x000e640000000800 */
[C---:B------:R-:W-:Y:S01]  /*36ec0*/  ISETP.GT.U32.AND P2, PT, R8.reuse, 0x3f, PT ;  /* 0x0000003f0800780c */ /* 0x040fe20003f44070 */
[----:B------:R-:W-:-:S04]  /*36ed0*/  IMAD.IADD R4, R8, 0x1, R4 ;  /* 0x0000000108047824 */ /* 0x000fc800078e0204 */
[----:B------:R-:W-:Y:S02]  /*36ee0*/  IMAD.MOV.U32 R2, RZ, RZ, R4 ;  /* 0x000000ffff027224 */ /* 0x000fe400078e0004 */
[----:B0--34-:R-:W-:-:S06]  /*36ef0*/  @P0 IMAD.HI.U32 R6, R4, R9, RZ ;  /* 0x0000000904060227 */ /* 0x019fcc00078e00ff */
[----:B------:R-:W0:Y:S01]  /*36f00*/  @!P2 LDC.64 R8, c[0x0][0x428] ;  /* 0x00010a00ff08ab82 */ /* 0x000e220000000a00 */
[----:B-1----:R-:W-:-:S05]  /*36f10*/  @P0 SHF.R.U32.HI R2, RZ, R3, R6 ;  /* 0x00000003ff020219 */ /* 0x002fca0000011606 */
[----:B------:R-:W-:-:S04]  /*36f20*/  IMAD.MOV R3, RZ, RZ, -R2 ;  /* 0x000000ffff037224 */ /* 0x000fc800078e0a02 */
[----:B------:R-:W-:Y:S01]  /*36f30*/  IMAD R5, R5, R3, R4 ;  /* 0x0000000305057224 */ /* 0x000fe200078e0204 */
[--C-:B------:R-:W-:Y:S01]  /*36f40*/  @!P2 SHF.R.S32.HI R3, RZ, 0x1f, R2.reuse ;  /* 0x0000001fff03a819 */ /* 0x100fe20000011402 */
[-C--:B0-----:R-:W-:Y:S02]  /*36f50*/  @!P2 IMAD R4, R35, R8.reuse, RZ ;  /* 0x000000082304a224 */ /* 0x081fe400078e02ff */
        /* <DEDUP_REMOVED lines=18> */
.L_x_3815:
[----:B------:R-:W-:Y:S01]  /*37080*/  IMAD R6, R22, 0x8, R18 ;  /* 0x0000000816067824 */ /* 0x000fe200078e0212 */
[----:B------:R-:W-:Y:S01]  /*37090*/  SHF.L.U32 R25, R28, 0x1f, RZ ;  /* 0x0000001f1c197819 */ /* 0x000fe200000006ff */
[----:B------:R-:W-:Y:S01]  /*370a0*/  BSSY B1, `(.L_x_3816) ;  /* 0x0000004000017945 */ /* 0x000fe20003800000 */
[----:B------:R-:W-:Y:S02]  /*370b0*/  SHF.R.S32.HI R9, RZ, 0x1f, R5 ;  /* 0x0000001fff097819 */ /* 0x000fe40000011405 */
[----:B------:R-:W0:Y:S02]  /*370c0*/  SYNCS.PHASECHK.TRANS64.TRYWAIT P0, [R6+URZ+0x38840], R25 ;  /* 0x03884019060075a7 */ /* 0x000e24000800017f */
[----:B0-----:R-:W-:Y:S05]  /*370d0*/  @!P0 BRA `(.L_x_3817) ;  /* 0x0000005000e08947 */ /* 0x001fea0003800000 */
.L_x_3950:
[----:B------:R-:W-:Y:S05]  /*370e0*/  BSYNC B1 ;  /* 0x0000000000017941 */ /* 0x000fea0003800000 */
.L_x_3816:
        /* <DEDUP_REMOVED lines=40> */
.L_x_3960:
        /* <DEDUP_REMOVED lines=8> */
.L_x_3819:
        /* <DEDUP_REMOVED lines=10> */
.L_x_3820:
[----:B------:R3:W-:Y:S01]  /*37490*/  SYNCS.ARRIVE.TRANS64.A1T0 RZ, [R6+URZ+0x38830], RZ ;  /* 0x038830ff06ff79a7 */ /* 0x0007e2000810003f */
[----:B------:R-:W-:Y:S05]  /*374a0*/  @!P2 BRA `(.L_x_3821) ;  /* 0x000000000004a947 */ /* 0x000fea0003800000 */
[----:B------:R-:W-:Y:S01]  /*374b0*/  BPT.TRAP 0x1 ;  /* 0x000000040000795c */ /* 0x000fe20000300000 */
.L_x_3821:
[----:B------:R-:W4:Y:S01]  /*374c0*/  SYNCS.PHASECHK.TRANS64.TRYWAIT P0, [R6+URZ+0x38860], R25 ;  /* 0x03886019060075a7 */ /* 0x000f22000800017f */
[----:B------:R-:W-:Y:S04]  /*374d0*/  BSSY B1, `(.L_x_3822) ;  /* 0x0000002000017945 */ /* 0x000fe80003800000 */
[----:B----4-:R-:W-:Y:S05]  /*374e0*/  @!P0 BRA `(.L_x_3823) ;  /* 0x00000054000c8947 */ /* 0x010fea0003800000 */
.L_x_3961:
[----:B------:R-:W-:Y:S05]  /*374f0*/  BSYNC B1 ;  /* 0x0000000000017941 */ /* 0x000fea0003800000 */
.L_x_3822:
[----:B------:R-:W-:Y:S01]  /*37500*/  ULDC.64 UR4, c[0x0][0x328] ;  /* 0x0000ca0000047ab9 */ /* 0x000fe20000000a00 */
[----:B------:R-:W-:Y:S01]  /*37510*/  ULDC.64 UR6, c[0x0][0x318] ;  /* 0x0000c60000067ab9 */ /* 0x000fe20000000a00 */
[----:B------:R-:W-:Y:S01]  /*37520*/  IMAD R9, R9, UR4, RZ ;  /* 0x0000000409097c24 */ /* 0x000fe2000f8e02ff */
[----:B------:R-:W-:Y:S01]  /*37530*/  LOP3.LUT P5, RZ, R17, 0x8, RZ, 0xc0, !PT ;  /* 0x0000000811ff7812 */ /* 0x000fe200078ac0ff */
[----:B--2---:R-:W-:Y:S01]  /*37540*/  IMAD.WIDE.U32 R2, R5, UR4, RZ ;  /* 0x0000000405027c25 */ /* 0x004fe2000f8e00ff */
        /* <DEDUP_REMOVED lines=16> */
[----:B------:R-:W2:Y:S01]  /*37650*/  SHFL.IDX PT, R2, R9, RZ, 0x181f ;  /* 0x00181fff09027589 */ /* 0x000ea200000e0000 */
[----:B------:R-:W-:Y:S01]  /*37660*/  LOP3.LUT P1, RZ, R17, 0x80, RZ, 0xc0, !PT ;  /* 0x0000008011ff7812 */ /* 0x000fe2000782c0ff */
        /* <DEDUP_REMOVED lines=12> */
[----:B--2---:R-:W-:-:S05]  /*37730*/  IADD3 R2, P0, R2, R0, RZ ;  /* 0x0000000002027210 */ /* 0x004fca0007f1e0ff */
        /* <DEDUP_REMOVED lines=43> */
.L_x_3971:
        /* <DEDUP_REMOVED lines=25> */
.L_x_3825:
        /* <DEDUP_REMOVED lines=10> */
.L_x_3826:
[----:B------:R1:W-:Y:S01]  /*37c20*/  SYNCS.ARRIVE.TRANS64.A1T0 RZ, [R6+URZ+0x38850], RZ ;  /* 0x038850ff06ff79a7 */ /* 0x0003e2000810003f */
[----:B------:R-:W-:Y:S05]  /*37c30*/  @P3 BRA `(.L_x_3827) ;  /* 0xfffffff0006c3947 */ /* 0x000fea000383ffff */
.L_x_3814:
[----:B------:R-:W-:Y:S05]  /*37c40*/  BSYNC B0 ;  /* 0x0000000000007941 */ /* 0x000fea0003800000 */
.L_x_3813:
        /* <DEDUP_REMOVED lines=21> */
.L_x_3829:
[----:B------:R-:W-:Y:S05]  /*37da0*/  BSYNC B0 ;  /* 0x0000000000007941 */ /* 0x000fea0003800000 */
.L_x_3828:
[----:B------:R-:W-:-:S07]  /*37db0*/  SEL R22, R22, RZ, P0 ;  /* 0x000000ff16167207 */ /* 0x000fce0000000000 */
.L_x_3782:
[----:B------:R-:W-:Y:S05]  /*37dc0*/  BSYNC B7 ;  /* 0x0000000000077941 */ /* 0x000fea0003800000 */
.L_x_3780:
        /* <DEDUP_REMOVED lines=8> */
[----:B----4-:R2:W4:Y:S01]  /*37e50*/  LDS.128 R24, [R18+0x388d0] ;  /* 0x0388d00012187984 */ /* 0x0105220000000c00 */
[----:B------:R-:W-:Y:S06]  /*37e60*/  BAR.ARV 0x4, 0x180 ;  /* 0x0106000000007b1d */ /* 0x000fec0000002000 */
[----:B------:R-:W-:Y:S05]  /*37e70*/  BRA `(.L_x_3831) ;  /* 0x0000000c00d47947 */ /* 0x000fea0003800000 */
.L_x_3830:
        /* <DEDUP_REMOVED lines=14> */
[----:B----4-:R-:W-:Y:S01]  /*37f60*/  IMAD.MOV.U32 R25, RZ, RZ, RZ ;  /* 0x000000ffff197224 */ /* 0x010fe200078e00ff */
[C---:B------:R-:W-:Y:S01]  /*37f70*/  ISETP.GE.U32.AND P2, PT, R8.reuse, 0x2, PT ;  /* 0x000000020800780c */ /* 0x040fe20003f46070 */
[----:B------:R-:W-:Y:S01]  /*37f80*/  IMAD.MOV.U32 R5, RZ, RZ, RZ ;  /* 0x000000ffff057224 */ /* 0x000fe200078e00ff */
[C---:B------:R-:W-:Y:S01]  /*37f90*/  ISETP.GE.U32.AND P3, PT, R8.reuse, 0x4, PT ;  /* 0x000000040800780c */ /* 0x040fe20003f66070 */
[----:B------:R-:W-:Y:S01]  /*37fa0*/  SHFL.IDX PT, R0, R24, RZ, 0x1f ;  /* 0x00001fff18007589 */ /* 0x000fe200000e0000 */
[C---:B------:R-:W-:Y:S02]  /*37fb0*/  ISETP.GE.U32.AND P4, PT, R8.reuse, 0x8, PT ;  /* 0x000000080800780c */ /* 0x040fe40003f86070 */
[----:B------:R-:W-:Y:S01]  /*37fc0*/  ISETP.GE.U32.AND P5, PT, R8, 0x10, PT ;  /* 0x000000100800780c */ /* 0x000fe20003fa6070 */
[----:B-1-3--:R0:W-:Y:S02]  /*37fd0*/  SHFL.IDX PT, R6, R24, 0x1, 0x1f ;  /* 0x00201f0018067f89 */ /* 0x00a1e400000e0000 */
        /* <DEDUP_REMOVED lines=21> */
.L_x_3981:
[----:B------:R-:W-:Y:S02]  /*38130*/  ULDC UR4, c[0x0][0xd38] ;  /* 0x00034e0000047ab9 */ /* 0x000fe40000000800 */
[----:B------:R-:W-:-:S04]  /*38140*/  IMAD.U32 R4, RZ, RZ, UR4 ;  /* 0x00000004ff047e24 */ /* 0x000fc8000f8e00ff */
[----:B-1----:R-:W-:-:S04]  /*38150*/  IMAD R3, R14, R4, RZ ;  /* 0x000000040e037224 */ /* 0x002fc800078e02ff */
[----:B------:R-:W-:-:S05]  /*38160*/  IMAD.IADD R6, R6, 0x1, R3 ;  /* 0x0000000106067824 */ /* 0x000fca00078e0203 */
[----:B------:R-:W-:-:S13]  /*38170*/  ISETP.GT.AND P6, PT, R6, R0, PT ;  /* 0x000000000600720c */ /* 0x000fda0003fc4270 */
[----:B------:R-:W-:Y:S05]  /*38180*/  @P6 BRA `(.L_x_3833) ;  /* 0x0000000000a46947 */ /* 0x000fea0003800000 */
.L_x_3836:
        /* <DEDUP_REMOVED lines=35> */
.L_x_3989:
[----:B------:R-:W-:Y:S02]  /*383c0*/  ULDC UR4, c[0x0][0xd38] ;  /* 0x00034e0000047ab9 */ /* 0x000fe40000000800 */
[----:B------:R-:W-:-:S04]  /*383d0*/  IMAD.U32 R4, RZ, RZ, UR4 ;  /* 0x00000004ff047e24 */ /* 0x000fc8000f8e00ff */
[----:B-1----:R-:W-:-:S04]  /*383e0*/  IMAD R3, R14, R4, RZ ;  /* 0x000000040e037224 */ /* 0x002fc800078e02ff */
[----:B------:R-:W-:-:S05]  /*383f0*/  IMAD.IADD R6, R3, 0x1, R6 ;  /* 0x0000000103067824 */ /* 0x000fca00078e0206 */
[----:B------:R-:W-:-:S13]  /*38400*/  ISETP.GT.AND P6, PT, R6, R0, PT ;  /* 0x000000000600720c */ /* 0x000fda0003fc4270 */
[----:B------:R-:W-:Y:S05]  /*38410*/  @!P6 BRA `(.L_x_3836) ;  /* 0xfffffffc005ce947 */ /* 0x000fea000383ffff */
.L_x_3833:
        /* <DEDUP_REMOVED lines=10> */
.L_x_3994:
[----:B------:R-:W-:-:S13]  /*384c0*/  ISETP.NE.AND P0, PT, R3, RZ, PT ;  /* 0x000000ff0300720c */ /* 0x000fda0003f05270 */
[----:B------:R-:W-:Y:S05]  /*384d0*/  @!P0 BRA `(.L_x_3838) ;  /* 0x0000000000108947 */ /* 0x000fea0003800000 */
[----:B------:R-:W-:Y:S01]  /*384e0*/  UMOV UR4, 0xffffffff ;  /* 0xffffffff00047882 */ /* 0x000fe20000000000 */
[----:B------:R-:W-:Y:S02]  /*384f0*/  VIADD R12, R7, 0xffffffff ;  /* 0xffffffff070c7836 */ /* 0x000fe40000000000 */
[----:B------:R-:W-:Y:S05]  /*38500*/  BRA.DIV UR4, `(.L_x_3839) ;  /* 0x0000005604447947 */ /* 0x000fea000b800000 */
[----:B------:R4:W0:Y:S02]  /*38510*/  SHFL.IDX PT, R24, R2, R12, 0x1f ;  /* 0x00001f0c02187589 */ /* 0x00082400000e0000 */
.L_x_3838:
        /* <DEDUP_REMOVED lines=59> */
.L_x_3840:
        /* <DEDUP_REMOVED lines=60> */
.L_x_3841:
[----:B------:R-:W-:-:S05]  /*38c90*/  LOP3.LUT R0, RZ, R3, RZ, 0x33, !PT ;  /* 0x00000003ff007212 */ /* 0x000fca00078e33ff */
[----:B------:R-:W-:Y:S01]  /*38ca0*/  IMAD.IADD R25, R25, 0x1, R0 ;  /* 0x0000000119197824 */ /* 0x000fe200078e0200 */
[----:B------:R-:W-:Y:S06]  /*38cb0*/  BRA `(.L_x_3842) ;  /* 0x00000000001c7947 */ /* 0x000fec0003800000 */
.L_x_3834:
[----:B------:R-:W-:Y:S01]  /*38cc0*/  UMOV UR4, URZ ;  /* 0x0000003f00047c82 */ /* 0x000fe20008000000 */
[----:B------:R-:W-:Y:S01]  /*38cd0*/  UMOV UR5, URZ ;  /* 0x0000003f00057c82 */ /* 0x000fe20008000000 */
[----:B------:R-:W-:Y:S01]  /*38ce0*/  ULDC UR6, c[0x0][0xd3c] ;  /* 0x00034f0000067ab9 */ /* 0x000fe20000000800 */
[----:B------:R-:W-:Y:S02]  /*38cf0*/  IMAD.MOV.U32 R24, RZ, RZ, R0 ;  /* 0x000000ffff187224 */ /* 0x000fe400078e0000 */
[----:B------:R-:W-:Y:S02]  /*38d00*/  IMAD.U32 R25, RZ, RZ, UR4 ;  /* 0x00000004ff197e24 */ /* 0x000fe4000f8e00ff */
[----:B------:R-:W-:Y:S02]  /*38d10*/  IMAD.U32 R26, RZ, RZ, UR5 ;  /* 0x00000005ff1a7e24 */ /* 0x000fe4000f8e00ff */
[----:B------:R-:W-:-:S07]  /*38d20*/  IMAD.U32 R27, RZ, RZ, UR6 ;  /* 0x00000006ff1b7e24 */ /* 0x000fce000f8e00ff */
.L_x_3842:
        /* <DEDUP_REMOVED lines=10> */
.L_x_3831:
[----:B------:R-:W-:Y:S02]  /*38dd0*/  ULDC UR4, c[0x0][0xd3c] ;  /* 0x00034f0000047ab9 */ /* 0x000fe40000000800 */
[----:B----4-:R-:W-:-:S13]  /*38de0*/  ISETP.GE.AND P0, PT, R27, UR4, PT ;  /* 0x000000041b007c0c */ /* 0x010fda000bf06270 */
[----:B------:R-:W-:Y:S05]  /*38df0*/  @!P0 BRA `(.L_x_3843) ;  /* 0xffffff7c00688947 */ /* 0x000fea000383ffff */
[----:B------:R-:W-:Y:S05]  /*38e00*/  BSYNC B8 ;  /* 0x0000000000087941 */ /* 0x000fea0003800000 */
.L_x_3710:
[----:B-1----:R-:W4:Y:S01]  /*38e10*/  LDL.LU R0, [R1+0x43c] ;  /* 0x00043c0001007983 */ /* 0x002f220000300800 */
[----:B------:R-:W-:Y:S01]  /*38e20*/  BSSY B0, `(.L_x_3844) ;  /* 0x000000b000007945 */ /* 0x000fe20003800000 */
[----:B------:R-:W1:Y:S01]  /*38e30*/  S2R R5, SR_CgaCtaId ;  /* 0x0000000000057919 */ /* 0x000e620000008800 */
        /* <DEDUP_REMOVED lines=9> */
.L_x_3997:
[----:B------:R-:W-:Y:S05]  /*38ed0*/  BSYNC B0 ;  /* 0x0000000000007941 */ /* 0x000fea0003800000 */
.L_x_3844:
[----:B------:R-:W-:-:S03]  /*38ee0*/  UMOV UR4, 0xffffffff ;  /* 0xffffffff00047882 */ /* 0x000fc60000000000 */
[----:B------:R-:W-:Y:S05]  /*38ef0*/  BRA.DIV UR4, `(.L_x_3846) ;  /* 0x0000004e04047947 */ /* 0x000fea000b800000 */
[----:B-1----:R-:W1:Y:S02]  /*38f00*/  S2R R0, SR_TID.X ;  /* 0x0000000000007919 */ /* 0x002e640000002100 */
[----:B-1----:R-:W-:-:S04]  /*38f10*/  SHF.R.U32.HI R0, RZ, 0x5, R0 ;  /* 0x00000005ff007819 */ /* 0x002fc80000011600 */
[----:B------:R-:W-:-:S05]  /*38f20*/  LOP3.LUT R0, R0, 0x3, RZ, 0xc0, !PT ;  /* 0x0000000300007812 */ /* 0x000fca00078ec0ff */
[----:B------:R1:W4:Y:S02]  /*38f30*/  SHFL.IDX PT, R14, R0, RZ, 0x1f ;  /* 0x00001fff000e7589 */ /* 0x00032400000e0000 */
.L_x_4000:
[----:B----4-:R-:W-:-:S13]  /*38f40*/  ISETP.NE.AND P0, PT, R14, RZ, PT ;  /* 0x000000ff0e00720c */ /* 0x010fda0003f05270 */
[----:B------:R-:W-:Y:S05]  /*38f50*/  @P0 BRA `(.L_x_3466) ;  /* 0x0000000000880947 */ /* 0x000fea0003800000 */
[----:B------:R-:W-:-:S03]  /*38f60*/  UMOV UR4, 0xffffffff ;  /* 0xffffffff00047882 */ /* 0x000fc60000000000 */
[----:B------:R-:W-:Y:S05]  /*38f70*/  BRA.DIV UR4, `(.L_x_3847) ;  /* 0x0000004e04187947 */ /* 0x000fea000b800000 */
[----:B------:R-:W-:-:S13]  /*38f80*/  ELECT P6, URZ, PT ;  /* 0x00000000003f782f */ /* 0x000fda00038c0000 */
.L_x_4003:
[----:B------:R-:W-:Y:S05]  /*38f90*/  @!P6 BRA `(.L_x_3466) ;  /* 0x000000000078e947 */ /* 0x000fea0003800000 */
[----:B------:R-:W-:-:S06]  /*38fa0*/  ULOP3.LUT UR4, UR60, 0x2, URZ, 0xfc, !UPT ;  /* 0x000000023c047892 */ /* 0x000fcc000f8efc3f */
[----:B-1----:R-:W-:-:S05]  /*38fb0*/  IMAD.U32 R0, RZ, RZ, UR4 ;  /* 0x00000004ff007e24 */ /* 0x002fca000f8e00ff */
[----:B------:R-:W-:-:S13]  /*38fc0*/  ISETP.NE.AND P0, PT, R0, 0x3, PT ;  /* 0x000000030000780c */ /* 0x000fda0003f05270 */
[----:B------:R-:W-:Y:S05]  /*38fd0*/  @!P0 BRA `(.L_x_3848) ;  /* 0x0000000000048947 */ /* 0x000fea0003800000 */
[----:B------:R-:W-:Y:S01]  /*38fe0*/  BPT.TRAP 0x1 ;  /* 0x000000040000795c */ /* 0x000fe20000300000 */
.L_x_3848:
[----:B------:R-:W-:Y:S01]  /*38ff0*/  IMAD R5, R22, 0x8, R7 ;  /* 0x0000000816057824 */ /* 0x000fe200078e0207 */
[----:B------:R-:W-:Y:S01]  /*39000*/  SHF.L.U32 R0, R28, 0x1f, RZ ;  /* 0x0000001f1c007819 */ /* 0x000fe200000006ff */
[----:B------:R-:W-:-:S03]  /*39010*/  VIADD R22, R22, 0x1 ;  /* 0x0000000116167836 */ /* 0x000fc60000000000 */
[----:B------:R-:W1:Y:S02]  /*39020*/  SYNCS.PHASECHK.TRANS64.TRYWAIT P1, [R5+URZ+0x38840], R0 ;  /* 0x03884000050075a7 */ /* 0x000e64000802017f */
[----:B------:R-:W-:-:S04]  /*39030*/  ISETP.NE.AND P2, PT, R22, 0x2, PT ;  /* 0x000000021600780c */ /* 0x000fc80003f45270 */
[----:B------:R-:W-:Y:S01]  /*39040*/  SEL R3, RZ, 0x1, P2 ;  /* 0x00000001ff037807 */ /* 0x000fe20001000000 */
[----:B-1----:R-:W-:Y:S08]  /*39050*/  @!P1 BRA `(.L_x_3849) ;  /* 0x0000004c00009947 */ /* 0x002ff00003800000 */
.L_x_4004:
[----:B------:R-:W-:Y:S02]  /*39060*/  SEL R22, R22, RZ, P2 ;  /* 0x000000ff16167207 */ /* 0x000fe40001000000 */
[----:B------:R-:W-:Y:S01]  /*39070*/  LOP3.LUT R2, R28, R3, RZ, 0x3c, !PT ;  /* 0x000000031c027212 */ /* 0x000fe200078e3cff */
[----:B------:R-:W-:Y:S06]  /*39080*/  @!P0 BRA `(.L_x_3850) ;  /* 0x0000000000048947 */ /* 0x000fec0003800000 */
[----:B------:R-:W-:Y:S01]  /*39090*/  BPT.TRAP 0x1 ;  /* 0x000000040000795c */ /* 0x000fe20000300000 */
.L_x_3850:
[----:B------:R-:W-:Y:S01]  /*390a0*/  IMAD R3, R22, 0x8, R7 ;  /* 0x0000000816037824 */ /* 0x000fe200078e0207 */
[----:B------:R-:W-:-:S04]  /*390b0*/  SHF.L.U32 R2, R2, 0x1f, RZ ;  /* 0x0000001f02027819 */ /* 0x000fc800000006ff */
[----:B------:R-:W4:Y:S02]  /*390c0*/  SYNCS.PHASECHK.TRANS64.TRYWAIT P1, [R3+URZ+0x38840], R2 ;  /* 0x03884002030075a7 */ /* 0x000f24000802017f */
[----:B----4-:R-:W-:Y:S05]  /*390d0*/  @!P1 BRA `(.L_x_3851) ;  /* 0x0000004800f49947 */ /* 0x010fea0003800000 */
.L_x_4005:
[----:B------:R-:W-:Y:S05]  /*390e0*/  @!P0 BRA `(.L_x_3852) ;  /* 0x0000000000048947 */ /* 0x000fea0003800000 */
[----:B------:R-:W-:Y:S01]  /*390f0*/  BPT.TRAP 0x1 ;  /* 0x000000040000795c */ /* 0x000fe20000300000 */
.L_x_3852:
[----:B------:R-:W5:Y:S02]  /*39100*/  SYNCS.PHASECHK.TRANS64.TRYWAIT P1, [R5+URZ+0x38860], R0 ;  /* 0x03886000050075a7 */ /* 0x000f64000802017f */
[----:B-----5:R-:W-:Y:S05]  /*39110*/  @!P1 BRA `(.L_x_3853) ;  /* 0x0000004800f89947 */ /* 0x020fea0003800000 */
.L_x_4006:
[----:B------:R-:W-:Y:S05]  /*39120*/  @!P0 BRA `(.L_x_3854) ;  /* 0x0000000000048947 */ /* 0x000fea0003800000 */
[----:B------:R-:W-:Y:S01]  /*39130*/  BPT.TRAP 0x1 ;  /* 0x000000040000795c */ /* 0x000fe20000300000 */
.L_x_3854:
[----:B------:R0:W0:Y:S02]  /*39140*/  SYNCS.PHASECHK.TRANS64.TRYWAIT P0, [R3+URZ+0x38860], R2 ;  /* 0x03886002030075a7 */ /* 0x000024000800017f */
[----:B0-----:R-:W-:Y:S05]  /*39150*/  @!P0 NANOSLEEP.SYNCS 0x989680 ;  /* 0x009896800000895d */ /* 0x001fea0003900000 */
[----:B------:R-:W0:Y:S02]  /*39160*/  @!P0 SYNCS.PHASECHK.TRANS64 P0, [R3+URZ+0x38860], R2 ;  /* 0x03886002030085a7 */ /* 0x000e24000800007f */
[----:B0-----:R-:W-:Y:S05]  /*39170*/  @!P0 BRA `(.L_x_3854) ;  /* 0xfffffffc00f08947 */ /* 0x001fea000383ffff */
.L_x_3466:
[----:B------:R-:W-:Y:S05]  /*39180*/  BSYNC B9 ;  /* 0x0000000000097941 */ /* 0x000fea0003800000 */
.L_x_3463:
[----:B------:R-:W-:Y:S05]  /*39190*/  EXIT ;  /* 0x000000000000794d */ /* 0x000fea0003800000 */
.L_x_3492:
[----:B0-----:R0:W1:Y:S02]  /*391a0*/  SYNCS.PHASECHK.TRANS64.TRYWAIT P4, [R40+URZ+0x38890], R51 ;  /* 0x03889033280075a7 */ /* 0x001064000808017f */
[----:B-1----:R-:W-:Y:S05]  /*391b0*/  @!P4 NANOSLEEP.SYNCS 0x989680 ;  /* 0x009896800000c95d */ /* 0x002fea0003900000 */
[----:B------:R-:W1:Y:S02]  /*391c0*/  @!P4 SYNCS.PHASECHK.TRANS64 P4, [R40+URZ+0x38890], R51 ;  /* 0x038890332800c5a7 */ /* 0x000e64000808007f */
[----:B-1----:R-:W-:Y:S05]  /*391d0*/  @!P4 BRA `(.L_x_3492) ;  /* 0xfffffffc00f0c947 */ /* 0x002fea000383ffff */
[----:B------:R-:W-:Y:S05]  /*391e0*/  BRA `(.L_x_3855) ;  /* 0xfffffc9c00b87947 */ /* 0x000fea000383ffff */
.L_x_3493:
        /* <DEDUP_REMOVED lines=8> */
.L_x_3857:
[----:B------:R-:W-:Y:S05]  /*39270*/  BSYNC B1 ;  /* 0x0000000000017941 */ /* 0x000fea0003800000 */
.L_x_3856:
        /* <DEDUP_REMOVED lines=8> */
.L_x_3858:
[----:B------:R-:W-:Y:S05]  /*39300*/  BRA `(.L_x_3859) ;  /* 0xfffffc9c00847947 */ /* 0x000fea000383ffff */
.L_x_3503:
[----:B0-----:R0:W1:Y:S02]  /*39310*/  SYNCS.PHASECHK.TRANS64.TRYWAIT P5, [R40+URZ+0x38890], R51 ;  /* 0x03889033280075a7 */ /* 0x00106400080a017f */
[----:B-1----:R-:W-:Y:S05]  /*39320*/  @!P5 NANOSLEEP.SYNCS 0x989680 ;  /* 0x009896800000d95d */ /* 0x002fea0003900000 */
[----:B------:R-:W1:Y:S02]  /*39330*/  @!P5 SYNCS.PHASECHK.TRANS64 P5, [R40+URZ+0x38890], R51 ;  /* 0x038890332800d5a7 */ /* 0x000e6400080a007f */
[----:B-1----:R-:W-:Y:S05]  /*39340*/  @!P5 BRA `(.L_x_3503) ;  /* 0xfffffffc00f0d947 */ /* 0x002fea000383ffff */
[----:B------:R-:W-:Y:S05]  /*39350*/  BRA `(.L_x_3860) ;  /* 0xfffffca800347947 */ /* 0x000fea000383ffff */
.L_x_3504:
        /* <DEDUP_REMOVED lines=8> */
.L_x_3862:
[----:B------:R-:W-:Y:S05]  /*393e0*/  BSYNC B1 ;  /* 0x0000000000017941 */ /* 0x000fea0003800000 */
.L_x_3861:
        /* <DEDUP_REMOVED lines=8> */
.L_x_3863:
[----:B------:R-:W-:Y:S01]  /*39470*/  IMAD.MOV.U32 R20, RZ, RZ, R14 ;  /* 0x000000ffff147224 */ /* 0x000fe200078e000e */
[----:B------:R-:W-:Y:S06]  /*39480*/  BRA `(.L_x_3864) ;  /* 0xfffffca400fc7947 */ /* 0x000fec000383ffff */
.L_x_3509:
[----:B0-----:R0:W1:Y:S02]  /*39490*/  SYNCS.PHASECHK.TRANS64.TRYWAIT P0, [R40+URZ+0x38890], R51 ;  /* 0x03889033280075a7 */ /* 0x001064000800017f */
[----:B-1----:R-:W-:Y:S05]  /*394a0*/  @!P0 NANOSLEEP.SYNCS 0x989680 ;  /* 0x009896800000895d */ /* 0x002fea0003900000 */
[----:B------:R-:W1:Y:S02]  /*394b0*/  @!P0 SYNCS.PHASECHK.TRANS64 P0, [R40+URZ+0x38890], R51 ;  /* 0x03889033280085a7 */ /* 0x000e64000800007f */
[----:B-1----:R-:W-:Y:S05]  /*394c0*/  @!P0 BRA `(.L_x_3509) ;  /* 0xfffffffc00f08947 */ /* 0x002fea000383ffff */
[----:B------:R-:W-:Y:S05]  /*394d0*/  BRA `(.L_x_3865) ;  /* 0xfffffcac00d07947 */ /* 0x000fea000383ffff */
.L_x_3510:
[----:B------:R-:W-:Y:S01]  /*394e0*/  BSSY B1, `(.L_x_3866) ;  /* 0x0000007000017945 */ /* 0x000fe20003800000 */
[----:B------:R-:W-:Y:S02]  /*394f0*/  IMAD.MOV.U32 R12, RZ, RZ, RZ ;  /* 0x000000ffff0c7224 */ /* 0x000fe400078e00ff */
[----:B------:R-:W-:Y:S02]  /*39500*/  IMAD.MOV.U32 R11, RZ, RZ, 0x1c1f ;  /* 0x00001c1fff0b7424 */ /* 0x000fe400078e00ff */
[----:B------:R-:W-:-:S07]  /*39510*/  IMAD.MOV.U32 R15, RZ, RZ, -0x1 ;  /* 0xffffffffff0f7424 */ /* 0x000fce00078e00ff */
[----:B0-----:R-:W-:Y:S05]  /*39520*/  WARPSYNC.COLLECTIVE R15, `(.L_x_3867) ;  /* 0x000000000f087348 */ /* 0x001fea0003c00000 */
[----:B------:R1:W2:Y:S02]  /*39530*/  SHFL.IDX P6, R14, R13, R12, R11 ;  /* 0x0000000c0d0e7389 */ /* 0x0002a400000c000b */
[----:B012---:R-:W-:Y:S01]  /*39540*/  ENDCOLLECTIVE ;  /* 0x000000000000791b */ /* 0x007fe20003800000 */
.L_x_3867:
[----:B------:R-:W-:Y:S05]  /*39550*/  BSYNC B1 ;  /* 0x0000000000017941 */ /* 0x000fea0003800000 */
.L_x_3866:
        /* <DEDUP_REMOVED lines=8> */
.L_x_3868:
[----:B------:R-:W-:Y:S05]  /*395e0*/  BRA `(.L_x_3869) ;  /* 0xfffffcac00f07947 */ /* 0x000fea000383ffff */
.L_x_3514:
[----:B----4-:R4:W0:Y:S02]  /*395f0*/  SYNCS.PHASECHK.TRANS64.TRYWAIT P3, [R40+URZ+0x388b0], R51 ;  /* 0x0388b033280075a7 */ /* 0x010824000806017f */
[----:B0-----:R-:W-:Y:S05]  /*39600*/  @!P3 NANOSLEEP.SYNCS 0x989680 ;  /* 0x009896800000b95d */ /* 0x001fea0003900000 */
[----:B------:R-:W0:Y:S02]  /*39610*/  @!P3 SYNCS.PHASECHK.TRANS64 P3, [R40+URZ+0x388b0], R51 ;  /* 0x0388b0332800b5a7 */ /* 0x000e24000806007f */
[----:B0-----:R-:W-:Y:S05]  /*39620*/  @!P3 BRA `(.L_x_3514) ;  /* 0xfffffffc00f0b947 */ /* 0x001fea000383ffff */
[----:B------:R-:W-:Y:S05]  /*39630*/  BRA `(.L_x_3870) ;  /* 0xfffffcb000807947 */ /* 0x000fea000383ffff */
.L_x_3560:
        /* <DEDUP_REMOVED lines=8> */
.L_x_3872:
[----:B------:R-:W-:Y:S05]  /*396c0*/  BSYNC B1 ;  /* 0x0000000000017941 */ /* 0x000fea0003800000 */
.L_x_3871:
        /* <DEDUP_REMOVED lines=8> */
.L_x_3873:
[----:B------:R-:W-:Y:S02]  /*39750*/  IMAD.MOV.U32 R13, RZ, RZ, R34 ;  /* 0x000000ffff0d7224 */ /* 0x000fe400078e0022 */
[----:B------:R-:W-:-:S07]  /*39760*/  IMAD.MOV.U32 R6, RZ, RZ, R14 ;  /* 0x000000ffff067224 */ /* 0x000fce00078e000e */
[----:B------:R-:W-:Y:S05]  /*39770*/  WARPSYNC.COLLECTIVE R15, `(.L_x_3874) ;  /* 0x000000000f087348 */ /* 0x000fea0003c00000 */
[----:B------:R0:W1:Y:S02]  /*39780*/  SHFL.IDX P6, R14, R13, R12, R11 ;  /* 0x0000000c0d0e7389 */ /* 0x00006400000c000b */
[----:B01----:R-:W-:Y:S01]  /*39790*/  ENDCOLLECTIVE ;  /* 0x000000000000791b */ /* 0x003fe20003800000 */
.L_x_3874:
[----:B------:R-:W-:Y:S02]  /*397a0*/  IMAD.MOV.U32 R13, RZ, RZ, R3 ;  /* 0x000000ffff0d7224 */ /* 0x000fe400078e0003 */
[----:B------:R-:W-:-:S07]  /*397b0*/  IMAD.MOV.U32 R20, RZ, RZ, R14 ;  /* 0x000000ffff147224 */ /* 0x000fce00078e000e */
[----:B------:R-:W-:Y:S05]  /*397c0*/  WARPSYNC.COLLECTIVE R15, `(.L_x_3875) ;  /* 0x000000000f087348 */ /* 0x000fea0003c00000 */
[----:B------:R0:W1:Y:S02]  /*397d0*/  SHFL.IDX P6, R14, R13, R12, R11 ;  /* 0x0000000c0d0e7389 */ /* 0x00006400000c000b */
[----:B01----:R-:W-:Y:S01]  /*397e0*/  ENDCOLLECTIVE ;  /* 0x000000000000791b */ /* 0x003fe20003800000 */
.L_x_3875:
[----:B------:R-:W-:Y:S01]  /*397f0*/  IMAD.MOV.U32 R8, RZ, RZ, R14 ;  /* 0x000000ffff087224 */ /* 0x000fe200078e000e */
[----:B------:R-:W-:Y:S06]  /*39800*/  BRA `(.L_x_3876) ;  /* 0xfffffd5800a07947 */ /* 0x000fec000383ffff */
.L_x_3563:
[----:B------:R-:W-:Y:S01]  /*39810*/  BSSY B1, `(.L_x_3877) ;  /* 0x0000008000017945 */ /* 0x000fe20003800000 */
[----:B------:R-:W-:Y:S02]  /*39820*/  IMAD.MOV.U32 R13, RZ, RZ, R64 ;  /* 0x000000ffff0d7224 */ /* 0x000fe400078e0040 */
[----:B------:R-:W-:Y:S02]  /*39830*/  IMAD.MOV.U32 R12, RZ, RZ, 0x1 ;  /* 0x00000001ff0c7424 */ /* 0x000fe400078e00ff */
[----:B------:R-:W-:Y:S02]  /*39840*/  IMAD.MOV.U32 R11, RZ, RZ, 0x1c1f ;  /* 0x00001c1fff0b7424 */ /* 0x000fe400078e00ff */
[----:B------:R-:W-:-:S07]  /*39850*/  IMAD.MOV.U32 R15, RZ, RZ, -0x1 ;  /* 0xffffffffff0f7424 */ /* 0x000fce00078e00ff */
[----:B0---4-:R-:W-:Y:S05]  /*39860*/  WARPSYNC.COLLECTIVE R15, `(.L_x_3878) ;  /* 0x000000000f087348 */ /* 0x011fea0003c00000 */
[----:B------:R1:W2:Y:S02]  /*39870*/  SHFL.IDX P6, R14, R13, R12, R11 ;  /* 0x0000000c0d0e7389 */ /* 0x0002a400000c000b */
[----:B012-4-:R-:W-:Y:S01]  /*39880*/  ENDCOLLECTIVE ;  /* 0x000000000000791b */ /* 0x017fe20003800000 */
.L_x_3878:
[----:B------:R-:W-:Y:S05]  /*39890*/  BSYNC B1 ;  /* 0x0000000000017941 */ /* 0x000fea0003800000 */
.L_x_3877:
        /* <DEDUP_REMOVED lines=8> */
.L_x_3879:
[----:B------:R-:W-:Y:S02]  /*39920*/  IMAD.MOV.U32 R13, RZ, RZ, R34 ;  /* 0x000000ffff0d7224 */ /* 0x000fe400078e0022 */
[----:B------:R-:W-:-:S07]  /*39930*/  IMAD.MOV.U32 R6, RZ, RZ, R14 ;  /* 0x000000ffff067224 */ /* 0x000fce00078e000e */
[----:B------:R-:W-:Y:S05]  /*39940*/  WARPSYNC.COLLECTIVE R15, `(.L_x_3880) ;  /* 0x000000000f087348 */ /* 0x000fea0003c00000 */
[----:B------:R0:W1:Y:S02]  /*39950*/  SHFL.IDX P6, R14, R13, R12, R11 ;  /* 0x0000000c0d0e7389 */ /* 0x00006400000c000b */
[----:B01----:R-:W-:Y:S01]  /*39960*/  ENDCOLLECTIVE ;  /* 0x000000000000791b */ /* 0x003fe20003800000 */
.L_x_3880:
[----:B------:R-:W-:Y:S02]  /*39970*/  IMAD.MOV.U32 R13, RZ, RZ, R3 ;  /* 0x000000ffff0d7224 */ /* 0x000fe400078e0003 */
[----:B------:R-:W-:-:S07]  /*39980*/  IMAD.MOV.U32 R34, RZ, RZ, R14 ;  /* 0x000000ffff227224 */ /* 0x000fce00078e000e */
[----:B------:R-:W-:Y:S05]  /*39990*/  WARPSYNC.COLLECTIVE R15, `(.L_x_3881) ;  /* 0x000000000f087348 */ /* 0x000fea0003c00000 */
[----:B------:R0:W1:Y:S02]  /*399a0*/  SHFL.IDX P6, R14, R13, R12, R11 ;  /* 0x0000000c0d0e7389 */ /* 0x00006400000c000b */
[----:B01----:R-:W-:Y:S01]  /*399b0*/  ENDCOLLECTIVE ;  /* 0x000000000000791b */ /* 0x003fe20003800000 */
.L_x_3881:
[----:B------:R-:W-:Y:S05]  /*399c0*/  BRA `(.L_x_3882) ;  /* 0xfffffd5c00047947 */ /* 0x000fea000383ffff */
.L_x_3567:
[----:B----4-:R4:W0:Y:S02]  /*399d0*/  SYNCS.PHASECHK.TRANS64.TRYWAIT P0, [R2+URZ+0x38800], R3 ;  /* 0x03880003020075a7 */ /* 0x010824000800017f */
[----:B0-----:R-:W-:Y:S05]  /*399e0*/  @!P0 NANOSLEEP.SYNCS 0x989680 ;  /* 0x009896800000895d */ /* 0x001fea0003900000 */
[----:B------:R-:W0:Y:S02]  /*399f0*/  @!P0 SYNCS.PHASECHK.TRANS64 P0, [R2+URZ+0x38800], R3 ;  /* 0x03880003020085a7 */ /* 0x000e24000800007f */
[----:B0-----:R-:W-:Y:S05]  /*39a00*/  @!P0 BRA `(.L_x_3567) ;  /* 0xfffffffc00f08947 */ /* 0x001fea000383ffff */
[----:B------:R-:W-:Y:S05]  /*39a10*/  BRA `(.L_x_3883) ;  /* 0xfffffd5c00907947 */ /* 0x000fea000383ffff */
.L_x_3575:
[----:B------:R-:W0:Y:S01]  /*39a20*/  LDC R71, c[0x0][0x3f4] ;  /* 0x0000fd00ff477b82 */ /* 0x000e220000000800 */
        /* <DEDUP_REMOVED lines=8> */
.L_x_3885:
[----:B------:R-:W-:Y:S05]  /*39ab0*/  BSYNC B1 ;  /* 0x0000000000017941 */ /* 0x000fea0003800000 */
.L_x_3884:
        /* <DEDUP_REMOVED lines=10> */
.L_x_3886:
        /* <DEDUP_REMOVED lines=8> */
.L_x_3887:
[----:B------:R-:W-:-:S05]  /*39be0*/  @!P1 IADD3 R6, P2, R5, R9, RZ ;  /* 0x0000000905069210 */ /* 0x000fca0007f5e0ff */
[----:B------:R-:W-:Y:S02]  /*39bf0*/  @!P1 IMAD.X R5, R4, 0x1, R21, P2 ;  /* 0x0000000104059824 */ /* 0x000fe400010e0615 */
[----:B------:R-:W-:Y:S02]  /*39c00*/  @!P1 IMAD.MOV.U32 R4, RZ, RZ, R6 ;  /* 0x000000ffff049224 */ /* 0x000fe400078e0006 */
[----:B------:R-:W-:-:S04]  /*39c10*/  IMAD.MOV.U32 R13, RZ, RZ, R69 ;  /* 0x000000ffff0d7224 */ /* 0x000fc800078e0045 */
[----:B------:R-:W5:Y:S01]  /*39c20*/  @!P1 LD.E.128 R4, desc[UR36][R4.64] ;  /* 0x0000002404049980 */ /* 0x000f62000c101d00 */
[----:B------:R-:W-:-:S07]  /*39c30*/  IMAD.MOV.U32 R8, RZ, RZ, R14 ;  /* 0x000000ffff087224 */ /* 0x000fce00078e000e */
[----:B-----5:R-:W-:Y:S05]  /*39c40*/  WARPSYNC.COLLECTIVE R15, `(.L_x_3888) ;  /* 0x000000000f087348 */ /* 0x020fea0003c00000 */
[----:B------:R0:W1:Y:S02]  /*39c50*/  SHFL.IDX P6, R14, R13, R12, R11 ;  /* 0x0000000c0d0e7389 */ /* 0x00006400000c000b */
[----:B01---5:R-:W-:Y:S01]  /*39c60*/  ENDCOLLECTIVE ;  /* 0x000000000000791b */ /* 0x023fe20003800000 */
.L_x_3888:
[----:B------:R-:W-:-:S05]  /*39c70*/  @!P1 IADD3 R14, P2, R14, R9, RZ ;  /* 0x000000090e0e9210 */ /* 0x000fca0007f5e0ff */
[----:B------:R-:W-:Y:S02]  /*39c80*/  @!P1 IMAD.X R9, R8, 0x1, R21, P2 ;  /* 0x0000000108099824 */ /* 0x000fe400010e0615 */
[----:B------:R-:W-:-:S06]  /*39c90*/  @!P1 IMAD.MOV.U32 R8, RZ, RZ, R14 ;  /* 0x000000ffff089224 */ /* 0x000fcc00078e000e */
[----:B------:R-:W2:Y:S01]  /*39ca0*/  @!P1 LD.E.128 R8, desc[UR36][R8.64] ;  /* 0x0000002408089980 */ /* 0x000ea2000c101d00 */
[----:B------:R-:W-:Y:S01]  /*39cb0*/  CS2R R64, SRZ ;  /* 0x0000000000407805 */ /* 0x000fe2000001ff00 */
[----:B------:R-:W-:Y:S02]  /*39cc0*/  IMAD.MOV.U32 R13, RZ, RZ, R27 ;  /* 0x000000ffff0d7224 */ /* 0x000fe400078e001b */
[----:B------:R-:W-:Y:S01]  /*39cd0*/  IMAD.MOV.U32 R12, RZ, RZ, 0x1 ;  /* 0x00000001ff0c7424 */ /* 0x000fe200078e00ff */
[----:B------:R-:W-:Y:S02]  /*39ce0*/  CS2R R20, SRZ ;  /* 0x0000000000147805 */ /* 0x000fe4000001ff00 */
[----:B------:R-:W-:Y:S02]  /*39cf0*/  CS2R R60, SRZ ;  /* 0x00000000003c7805 */ /* 0x000fe4000001ff00 */
[----:B------:R-:W-:Y:S01]  /*39d00*/  CS2R R62, SRZ ;  /* 0x00000000003e7805 */ /* 0x000fe2000001ff00 */
[----:B--2---:R-:W-:-:S02]  /*39d10*/  @!P1 IMAD.MOV.U32 R65, RZ, RZ, R11 ;  /* 0x000000ffff419224 */ /* 0x004fc400078e000b */
[----:B------:R-:W-:-:S07]  /*39d20*/  IMAD.MOV.U32 R11, RZ, RZ, 0x1c1f ;  /* 0x00001c1fff0b7424 */ /* 0x000fce00078e00ff */
[----:B------:R-:W-:Y:S05]  /*39d30*/  WARPSYNC.COLLECTIVE R15, `(.L_x_3889) ;  /* 0x000000000f087348 */ /* 0x000fea0003c00000 */
[----:B------:R0:W1:Y:S02]  /*39d40*/  SHFL.IDX P6, R14, R13, R12, R11 ;  /* 0x0000000c0d0e7389 */ /* 0x00006400000c000b */
[----:B01----:R-:W-:Y:S01]  /*39d50*/  ENDCOLLECTIVE ;  /* 0x000000000000791b */ /* 0x003fe20003800000 */
.L_x_3889:
[----:B------:R-:W-:Y:S02]  /*39d60*/  IMAD.MOV.U32 R13, RZ, RZ, R34 ;  /* 0x000000ffff0d7224 */ /* 0x000fe400078e0022 */
[----:B------:R-:W-:-:S07]  /*39d70*/  IMAD.MOV.U32 R24, RZ, RZ, R14 ;  /* 0x000000ffff187224 */ /* 0x000fce00078e000e */
[----:B------:R-:W-:Y:S05]  /*39d80*/  WARPSYNC.COLLECTIVE R15, `(.L_x_3890) ;  /* 0x000000000f087348 */ /* 0x000fea0003c00000 */
[----:B------:R0:W1:Y:S02]  /*39d90*/  SHFL.IDX P6, R14, R13, R12, R11 ;  /* 0x0000000c0d0e7389 */ /* 0x00006400000c000b */
[----:B01----:R-:W-:Y:S01]  /*39da0*/  ENDCOLLECTIVE ;  /* 0x000000000000791b */ /* 0x003fe20003800000 */
.L_x_3890:
[----:B------:R-:W-:Y:S02]  /*39db0*/  IMAD.MOV.U32 R13, RZ, RZ, R25 ;  /* 0x000000ffff0d7224 */ /* 0x000fe400078e0019 */
[----:B------:R-:W-:-:S07]  /*39dc0*/  IMAD.MOV.U32 R26, RZ, RZ, R14 ;  /* 0x000000ffff1a7224 */ /* 0x000fce00078e000e */
[----:B------:R-:W-:Y:S05]  /*39dd0*/  WARPSYNC.COLLECTIVE R15, `(.L_x_3891) ;  /* 0x000000000f087348 */ /* 0x000fea0003c00000 */
[----:B------:R0:W1:Y:S02]  /*39de0*/  SHFL.IDX P6, R14, R13, R12, R11 ;  /* 0x0000000c0d0e7389 */ /* 0x00006400000c000b */
[----:B01----:R-:W-:Y:S01]  /*39df0*/  ENDCOLLECTIVE ;  /* 0x000000000000791b */ /* 0x003fe20003800000 */
.L_x_3891:
[----:B------:R-:W-:Y:S02]  /*39e00*/  @!P1 IMAD.MOV.U32 R20, RZ, RZ, R4 ;  /* 0x000000ffff149224 */ /* 0x000fe400078e0004 */
[----:B------:R-:W-:Y:S02]  /*39e10*/  @!P1 IMAD.MOV.U32 R21, RZ, RZ, R5 ;  /* 0x000000ffff159224 */ /* 0x000fe400078e0005 */
[----:B------:R-:W-:Y:S02]  /*39e20*/  IMAD.MOV.U32 R4, RZ, RZ, R20 ;  /* 0x000000ffff047224 */ /* 0x000fe400078e0014 */
[----:B------:R-:W-:Y:S02]  /*39e30*/  IMAD.MOV.U32 R5, RZ, RZ, R21 ;  /* 0x000000ffff057224 */ /* 0x000fe400078e0015 */
[----:B------:R-:W-:Y:S02]  /*39e40*/  @!P1 IMAD.MOV.U32 R60, RZ, RZ, R6 ;  /* 0x000000ffff3c9224 */ /* 0x000fe400078e0006 */
[----:B------:R-:W-:-:S02]  /*39e50*/  IMAD.MOV.U32 R13, RZ, RZ, R69 ;  /* 0x000000ffff0d7224 */ /* 0x000fc400078e0045 */
[----:B------:R-:W-:Y:S01]  /*39e60*/  @!P1 IMAD.MOV.U32 R61, RZ, RZ, R7 ;  /* 0x000000ffff3d9224 */ /* 0x000fe200078e0007 */
[----:B------:R-:W-:Y:S01]  /*39e70*/  PRMT R75, R4, 0x7610, R75 ;  /* 0x00007610044b7816 */ /* 0x000fe2000000004b */
[----:B------:R-:W-:Y:S01]  /*39e80*/  IMAD.MOV.U32 R4, RZ, RZ, R60 ;  /* 0x000000ffff047224 */ /* 0x000fe200078e003c */
[----:B------:R-:W-:Y:S01]  /*39e90*/  PRMT R83, R5, 0x7610, R83 ;  /* 0x0000761005537816 */ /* 0x000fe20000000053 */
[----:B------:R-:W-:Y:S02]  /*39ea0*/  IMAD.MOV.U32 R5, RZ, RZ, R61 ;  /* 0x000000ffff057224 */ /* 0x000fe400078e003d */
[----:B------:R-:W-:-:S07]  /*39eb0*/  IMAD.MOV.U32 R25, RZ, RZ, R14 ;  /* 0x000000ffff197224 */ /* 0x000fce00078e000e */
[----:B------:R-:W-:Y:S05]  /*39ec0*/  WARPSYNC.COLLECTIVE R15, `(.L_x_3892) ;  /* 0x000000000f087348 */ /* 0x000fea0003c00000 */
[----:B------:R0:W1:Y:S02]  /*39ed0*/  SHFL.IDX P6, R14, R13, R12, R11 ;  /* 0x0000000c0d0e7389 */ /* 0x00006400000c000b */
[----:B01----:R-:W-:Y:S01]  /*39ee0*/  ENDCOLLECTIVE ;  /* 0x000000000000791b */ /* 0x003fe20003800000 */
.L_x_3892:
[----:B------:R-:W-:Y:S02]  /*39ef0*/  @!P1 IMAD.MOV.U32 R62, RZ, RZ, R8 ;  /* 0x000000ffff3e9224 */ /* 0x000fe400078e0008 */
[----:B------:R-:W-:Y:S01]  /*39f00*/  @!P1 IMAD.MOV.U32 R63, RZ, RZ, R9 ;  /* 0x000000ffff3f9224 */ /* 0x000fe200078e0009 */
[----:B------:R-:W-:Y:S01]  /*39f10*/  PRMT R70, R4, 0x5410, R5 ;  /* 0x0000541004467816 */ /* 0x000fe20000000005 */
[----:B------:R-:W-:Y:S02]  /*39f20*/  IMAD.MOV.U32 R4, RZ, RZ, R62 ;  /* 0x000000ffff047224 */ /* 0x000fe400078e003e */
[----:B------:R-:W-:Y:S02]  /*39f30*/  IMAD.MOV.U32 R5, RZ, RZ, R63 ;  /* 0x000000ffff057224 */ /* 0x000fe400078e003f */
[----:B------:R-:W-:-:S03]  /*39f40*/  @!P1 IMAD.MOV.U32 R64, RZ, RZ, R10 ;  /* 0x000000ffff409224 */ /* 0x000fc600078e000a */
[----:B------:R-:W-:Y:S01]  /*39f50*/  PRMT R34, R4, 0x5410, R5 ;  /* 0x0000541004227816 */ /* 0x000fe20000000005 */
[----:B------:R-:W-:Y:S02]  /*39f60*/  IMAD.MOV.U32 R4, RZ, RZ, R64 ;  /* 0x000000ffff047224 */ /* 0x000fe400078e0040 */
[----:B------:R-:W-:Y:S01]  /*39f70*/  IMAD.MOV.U32 R5, RZ, RZ, R65 ;  /* 0x000000ffff057224 */ /* 0x000fe200078e0041 */
[----:B------:R-:W-:Y:S02]  /*39f80*/  CS2R R8, SRZ ;  /* 0x0000000000087805 */ /* 0x000fe4000001ff00 */
[----:B------:R-:W-:Y:S02]  /*39f90*/  PRMT R78, R78, 0x5410, R4 ;  /* 0x000054104e4e7816 */ /* 0x000fe40000000004 */
[----:B------:R-:W-:Y:S01]  /*39fa0*/  PRMT R87, R5, 0x7610, R87 ;  /* 0x0000761005577816 */ /* 0x000fe20000000057 */
[----:B------:R-:W-:Y:S06]  /*39fb0*/  BRA `(.L_x_3893) ;  /* 0xfffffd6800d07947 */ /* 0x000fec000383ffff */
.L_x_3579:
[----:B0-----:R0:W1:Y:S02]  /*39fc0*/  SYNCS.PHASECHK.TRANS64.TRYWAIT P1, [R2+URZ+0x38800], R13 ;  /* 0x0388000d020075a7 */ /* 0x001064000802017f */
[----:B-1----:R-:W-:Y:S05]  /*39fd0*/  @!P1 NANOSLEEP.SYNCS 0x989680 ;  /* 0x009896800000995d */ /* 0x002fea0003900000 */
[----:B------:R-:W1:Y:S02]  /*39fe0*/  @!P1 SYNCS.PHASECHK.TRANS64 P1, [R2+URZ+0x38800], R13 ;  /* 0x0388000d020095a7 */ /* 0x000e64000802007f */
[----:B-1----:R-:W-:Y:S05]  /*39ff0*/  @!P1 BRA `(.L_x_3579) ;  /* 0xfffffffc00f09947 */ /* 0x002fea000383ffff */
[----:B------:R-:W-:Y:S05]  /*3a000*/  BRA `(.L_x_3894) ;  /* 0xfffffd6c002c7947 */ /* 0x000fea000383ffff */
.L_x_3593:
[----:B-1----:R1:W2:Y:S02]  /*3a010*/  SYNCS.PHASECHK.TRANS64.TRYWAIT P0, [R2+URZ], R3 ;  /* 0x00000003020075a7 */ /* 0x0022a4000800017f */
[----:B--2---:R-:W-:Y:S05]  /*3a020*/  @!P0 NANOSLEEP.SYNCS 0x989680 ;  /* 0x009896800000895d */ /* 0x004fea0003900000 */
[----:B------:R-:W2:Y:S02]  /*3a030*/  @!P0 SYNCS.PHASECHK.TRANS64 P0, [R2+URZ], R3 ;  /* 0x00000003020085a7 */ /* 0x000ea4000800007f */
[----:B--2---:R-:W-:Y:S05]  /*3a040*/  @!P0 BRA `(.L_x_3593) ;  /* 0xfffffffc00f08947 */ /* 0x004fea000383ffff */
[----:B------:R-:W-:Y:S05]  /*3a050*/  BRA `(.L_x_3592) ;  /* 0xfffffd8000d47947 */ /* 0x000fea000383ffff */
.L_x_3600:
[----:B-1----:R1:W2:Y:S02]  /*3a060*/  SYNCS.PHASECHK.TRANS64.TRYWAIT P0, [R2+URZ], R3 ;  /* 0x00000003020075a7 */ /* 0x0022a4000800017f */
[----:B--2---:R-:W-:Y:S05]  /*3a070*/  @!P0 NANOSLEEP.SYNCS 0x989680 ;  /* 0x009896800000895d */ /* 0x004fea0003900000 */
[----:B------:R-:W2:Y:S02]  /*3a080*/  @!P0 SYNCS.PHASECHK.TRANS64 P0, [R2+URZ], R3 ;  /* 0x00000003020085a7 */ /* 0x000ea4000800007f */
[----:B--2---:R-:W-:Y:S05]  /*3a090*/  @!P0 BRA `(.L_x_3600) ;  /* 0xfffffffc00f08947 */ /* 0x004fea000383ffff */
[----:B------:R-:W-:Y:S05]  /*3a0a0*/  BRA `(.L_x_3599) ;  /* 0xfffffd8400e07947 */ /* 0x000fea000383ffff */
.L_x_3631:
[----:B-1----:R1:W2:Y:S02]  /*3a0b0*/  SYNCS.PHASECHK.TRANS64.TRYWAIT P0, [R2+URZ], R3 ;  /* 0x00000003020075a7 */ /* 0x0022a4000800017f */
[----:B--2---:R-:W-:Y:S05]  /*3a0c0*/  @!P0 NANOSLEEP.SYNCS 0x989680 ;  /* 0x009896800000895d */ /* 0x004fea0003900000 */
[----:B------:R-:W2:Y:S02]  /*3a0d0*/  @!P0 SYNCS.PHASECHK.TRANS64 P0, [R2+URZ], R3 ;  /* 0x00000003020085a7 */ /* 0x000ea4000800007f */
[----:B--2---:R-:W-:Y:S05]  /*3a0e0*/  @!P0 BRA `(.L_x_3631) ;  /* 0xfffffffc00f08947 */ /* 0x004fea000383ffff */
[----:B------:R-:W-:Y:S05]  /*3a0f0*/  BRA `(.L_x_3630) ;  /* 0xfffffe04002c7947 */ /* 0x000fea000383ffff */
.L_x_3638:
[----:B-1----:R1:W2:Y:S02]  /*3a100*/  SYNCS.PHASECHK.TRANS64.TRYWAIT P0, [R2+URZ], R3 ;  /* 0x00000003020075a7 */ /* 0x0022a4000800017f */
[----:B--2---:R-:W-:Y:S05]  /*3a110*/  @!P0 NANOSLEEP.SYNCS 0x989680 ;  /* 0x009896800000895d */ /* 0x004fea0003900000 */
[----:B------:R-:W2:Y:S02]  /*3a120*/  @!P0 SYNCS.PHASECHK.TRANS64 P0, [R2+URZ], R3 ;  /* 0x00000003020085a7 */ /* 0x000ea4000800007f */
[----:B--2---:R-:W-:Y:S05]  /*3a130*/  @!P0 BRA `(.L_x_3638) ;  /* 0xfffffffc00f08947 */ /* 0x004fea000383ffff */
[----:B------:R-:W-:Y:S05]  /*3a140*/  BRA `(.L_x_3637) ;  /* 0xfffffe0800387947 */ /* 0x000fea000383ffff */
.L_x_3655:
[----:B-1----:R1:W2:Y:S02]  /*3a150*/  SYNCS.PHASECHK.TRANS64.TRYWAIT P0, [R2+URZ], R3 ;  /* 0x00000003020075a7 */ /* 0x0022a4000800017f */
[----:B--2---:R-:W-:Y:S05]  /*3a160*/  @!P0 NANOSLEEP.SYNCS 0x989680 ;  /* 0x009896800000895d */ /* 0x004fea0003900000 */
[----:B------:R-:W2:Y:S02]  /*3a170*/  @!P0 SYNCS.PHASECHK.TRANS64 P0, [R2+URZ], R3 ;  /* 0x00000003020085a7 */ /* 0x000ea4000800007f */
[----:B--2---:R-:W-:Y:S05]  /*3a180*/  @!P0 BRA `(.L_x_3655) ;  /* 0xfffffffc00f08947 */ /* 0x004fea000383ffff */
[----:B------:R-:W-:Y:S05]  /*3a190*/  BRA `(.L_x_3654) ;  /* 0xfffffe7400507947 */ /* 0x000fea000383ffff */
.L_x_3662:
[----:B-1----:R1:W2:Y:S02]  /*3a1a0*/  SYNCS.PHASECHK.TRANS64.TRYWAIT P0, [R2+URZ], R3 ;  /* 0x00000003020075a7 */ /* 0x0022a4000800017f */
[----:B--2---:R-:W-:Y:S05]  /*3a1b0*/  @!P0 NANOSLEEP.SYNCS 0x989680 ;  /* 0x009896800000895d */ /* 0x004fea0003900000 */
[----:B------:R-:W2:Y:S02]  /*3a1c0*/  @!P0 SYNCS.PHASECHK.TRANS64 P0, [R2+URZ], R3 ;  /* 0x00000003020085a7 */ /* 0x000ea4000800007f */
[----:B--2---:R-:W-:Y:S05]  /*3a1d0*/  @!P0 BRA `(.L_x_3662) ;  /* 0xfffffffc00f08947 */ /* 0x004fea000383ffff */
[----:B------:R-:W-:Y:S05]  /*3a1e0*/  BRA `(.L_x_3661) ;  /* 0xfffffe78005c7947 */ /* 0x000fea000383ffff */
.L_x_3726:
[----:B------:R-:W0:Y:S01]  /*3a1f0*/  S2R R12, SR_TID.X ;  /* 0x00000000000c7919 */ /* 0x000e220000002100 */
[----:B------:R-:W-:Y:S01]  /*3a200*/  BSSY B1, `(.L_x_3895) ;  /* 0x000000a000017945 */ /* 0x000fe20003800000 */
[----:B------:R-:W-:Y:S02]  /*3a210*/  IMAD.MOV.U32 R11, RZ, RZ, 0x1f ;  /* 0x0000001fff0b7424 */ /* 0x000fe400078e00ff */
[----:B------:R-:W-:Y:S01]  /*3a220*/  IMAD.MOV.U32 R15, RZ, RZ, -0x1 ;  /* 0xffffffffff0f7424 */ /* 0x000fe200078e00ff */
[----:B0-----:R-:W-:-:S04]  /*3a230*/  SHF.R.U32.HI R12, RZ, 0x5, R12 ;  /* 0x00000005ff0c7819 */ /* 0x001fc8000001160c */
[----:B------:R-:W-:-:S05]  /*3a240*/  LOP3.LUT R12, R12, 0x3, RZ, 0xc0, !PT ;  /* 0x000000030c0c7812 */ /* 0x000fca00078ec0ff */
[----:B------:R-:W-:Y:S02]  /*3a250*/  IMAD.MOV.U32 R13, RZ, RZ, R12 ;  /* 0x000000ffff0d7224 */ /* 0x000fe400078e000c */
[----:B------:R-:W-:-:S07]  /*3a260*/  IMAD.MOV.U32 R12, RZ, RZ, RZ ;  /* 0x000000ffff0c7224 */ /* 0x000fce00078e00ff */
[----:B------:R-:W-:Y:S05]  /*3a270*/  WARPSYNC.COLLECTIVE R15, `(.L_x_3896) ;  /* 0x000000000f087348 */ /* 0x000fea0003c00000 */
[----:B------:R0:W1:Y:S02]  /*3a280*/  SHFL.IDX P6, R14, R13, R12, R11 ;  /* 0x0000000c0d0e7389 */ /* 0x00006400000c000b */
[----:B01----:R-:W-:Y:S01]  /*3a290*/  ENDCOLLECTIVE ;  /* 0x000000000000791b */ /* 0x003fe20003800000 */
.L_x_3896:
[----:B------:R-:W-:Y:S05]  /*3a2a0*/  BSYNC B1 ;  /* 0x0000000000017941 */ /* 0x000fea0003800000 */
.L_x_3895:
[----:B------:R-:W-:Y:S05]  /*3a2b0*/  BRA `(.L_x_3897) ;  /* 0xffffff7400787947 */ /* 0x000fea000383ffff */
.L_x_3728:
[----:B------:R-:W-:Y:S01]  /*3a2c0*/  BSSY B1, `(.L_x_3898) ;  /* 0x0000006000017945 */ /* 0x000fe20003800000 */
[----:B------:R-:W-:-:S07]  /*3a2d0*/  IMAD.MOV.U32 R15, RZ, RZ, -0x1 ;  /* 0xffffffffff0f7424 */ /* 0x000fce00078e00ff */
[----:B0-----:R-:W-:Y:S05]  /*3a2e0*/  WARPSYNC.COLLECTIVE R15, `(.L_x_3899) ;  /* 0x000000000f0c7348 */ /* 0x001fea0003c00000 */
[----:B------:R-:W-:Y:S02]  /*3a2f0*/  ELECT P6, UR62, PT ;  /* 0x00000000003e782f */ /* 0x000fe400038c0000 */
[----:B------:R-:W-:Y:S01]  /*3a300*/  MOV R14, UR62 ;  /* 0x0000003e000e7c02 */ /* 0x000fe20008000f00 */
[----:B0-----:R-:W-:Y:S10]  /*3a310*/  ENDCOLLECTIVE ;  /* 0x000000000000791b */ /* 0x001ff40003800000 */
.L_x_3899:
[----:B------:R-:W-:Y:S05]  /*3a320*/  BSYNC B1 ;  /* 0x0000000000017941 */ /* 0x000fea0003800000 */
.L_x_3898:
[----:B------:R-:W-:Y:S05]  /*3a330*/  BRA `(.L_x_3727) ;  /* 0xffffff7400707947 */ /* 0x000fea000383ffff */
.L_x_3730:
[----:B0-----:R0:W1:Y:S02]  /*3a340*/  SYNCS.PHASECHK.TRANS64.TRYWAIT P0, [R18+URZ+0x38820], R3 ;  /* 0x03882003120075a7 */ /* 0x001064000800017f */
[----:B-1----:R-:W-:Y:S05]  /*3a350*/  @!P0 NANOSLEEP.SYNCS 0x989680 ;  /* 0x009896800000895d */ /* 0x002fea0003900000 */
[----:B------:R-:W1:Y:S02]  /*3a360*/  @!P0 SYNCS.PHASECHK.TRANS64 P0, [R18+URZ+0x38820], R3 ;  /* 0x03882003120085a7 */ /* 0x000e64000800007f */
[----:B-1----:R-:W-:Y:S05]  /*3a370*/  @!P0 BRA `(.L_x_3730) ;  /* 0xfffffffc00f08947 */ /* 0x002fea000383ffff */
[----:B------:R-:W-:Y:S05]  /*3a380*/  BRA `(.L_x_3900) ;  /* 0xffffff7400807947 */ /* 0x000fea000383ffff */
.L_x_3734:
[----:B0-----:R0:W1:Y:S02]  /*3a390*/  SYNCS.PHASECHK.TRANS64.TRYWAIT P0, [R3+URZ+0x388a0], R7 ;  /* 0x0388a007030075a7 */ /* 0x001064000800017f */
[----:B-1----:R-:W-:Y:S05]  /*3a3a0*/  @!P0 NANOSLEEP.SYNCS 0x989680 ;  /* 0x009896800000895d */ /* 0x002fea0003900000 */
[----:B------:R-:W1:Y:S02]  /*3a3b0*/  @!P0 SYNCS.PHASECHK.TRANS64 P0, [R3+URZ+0x388a0], R7 ;  /* 0x0388a007030085a7 */ /* 0x000e64000800007f */
[----:B-1----:R-:W-:Y:S05]  /*3a3c0*/  @!P0 BRA `(.L_x_3734) ;  /* 0xfffffffc00f08947 */ /* 0x002fea000383ffff */
[----:B------:R-:W-:Y:S05]  /*3a3d0*/  BRA `(.L_x_3901) ;  /* 0xffffff7400987947 */ /* 0x000fea000383ffff */
.L_x_3739:
[----:B-1----:R1:W2:Y:S02]  /*3a3e0*/  SYNCS.PHASECHK.TRANS64.TRYWAIT P0, [R3+URZ+0x388c0], R7 ;  /* 0x0388c007030075a7 */ /* 0x0022a4000800017f */
[----:B--2---:R-:W-:Y:S05]  /*3a3f0*/  @!P0 NANOSLEEP.SYNCS 0x989680 ;  /* 0x009896800000895d */ /* 0x004fea0003900000 */
[----:B------:R-:W2:Y:S02]  /*3a400*/  @!P0 SYNCS.PHASECHK.TRANS64 P0, [R3+URZ+0x388c0], R7 ;  /* 0x0388c007030085a7 */ /* 0x000ea4000800007f */
[----:B--2---:R-:W-:Y:S05]  /*3a410*/  @!P0 BRA `(.L_x_3739) ;  /* 0xfffffffc00f08947 */ /* 0x004fea000383ffff */
[----:B------:R-:W-:Y:S05]  /*3a420*/  BRA `(.L_x_3902) ;  /* 0xffffff7800147947 */ /* 0x000fea000383ffff */
.L_x_3753:
[----:B0-----:R0:W1:Y:S02]  /*3a430*/  SYNCS.PHASECHK.TRANS64.TRYWAIT P1, [R10+URZ+0x388a0], R2 ;  /* 0x0388a0020a0075a7 */ /* 0x001064000802017f */
[----:B-1----:R-:W-:Y:S05]  /*3a440*/  @!P1 NANOSLEEP.SYNCS 0x989680 ;  /* 0x009896800000995d */ /* 0x002fea0003900000 */
[----:B------:R-:W1:Y:S02]  /*3a450*/  @!P1 SYNCS.PHASECHK.TRANS64 P1, [R10+URZ+0x388a0], R2 ;  /* 0x0388a0020a0095a7 */ /* 0x000e64000802007f */
[----:B-1----:R-:W-:Y:S05]  /*3a460*/  @!P1 BRA `(.L_x_3753) ;  /* 0xfffffffc00f09947 */ /* 0x002fea000383ffff */
[----:B------:R-:W-:Y:S05]  /*3a470*/  BRA `(.L_x_3903) ;  /* 0xffffff8000787947 */ /* 0x000fea000383ffff */
.L_x_3758:
[----:B-1----:R1:W2:Y:S02]  /*3a480*/  SYNCS.PHASECHK.TRANS64.TRYWAIT P1, [R10+URZ+0x388c0], R2 ;  /* 0x0388c0020a0075a7 */ /* 0x0022a4000802017f */
[----:B--2---:R-:W-:Y:S05]  /*3a490*/  @!P1 NANOSLEEP.SYNCS 0x989680 ;  /* 0x009896800000995d */ /* 0x004fea0003900000 */
[----:B------:R-:W2:Y:S02]  /*3a4a0*/  @!P1 SYNCS.PHASECHK.TRANS64 P1, [R10+URZ+0x388c0], R2 ;  /* 0x0388c0020a0095a7 */ /* 0x000ea4000802007f */
[----:B--2---:R-:W-:Y:S05]  /*3a4b0*/  @!P1 BRA `(.L_x_3758) ;  /* 0xfffffffc00f09947 */ /* 0x004fea000383ffff */
[----:B------:R-:W-:Y:S05]  /*3a4c0*/  BRA `(.L_x_3904) ;  /* 0xffffff8000f07947 */ /* 0x000fea000383ffff */
.L_x_3788:
[----:B------:R-:W-:Y:S01]  /*3a4d0*/  SHF.R.U32.HI R11, RZ, 0x5, R21 ;  /* 0x00000005ff0b7819 */ /* 0x000fe20000011615 */
[----:B------:R-:W-:Y:S01]  /*3a4e0*/  BSSY B0, `(.L_x_3905) ;  /* 0x0000009000007945 */ /* 0x000fe20003800000 */
[----:B------:R-:W-:Y:S02]  /*3a4f0*/  IMAD.MOV.U32 R12, RZ, RZ, RZ ;  /* 0x000000ffff0c7224 */ /* 0x000fe400078e00ff */
[----:B------:R-:W-:Y:S01]  /*3a500*/  LOP3.LUT R11, R11, 0x3, RZ, 0xc0, !PT ;  /* 0x000000030b0b7812 */ /* 0x000fe200078ec0ff */
[----:B------:R-:W-:-:S04]  /*3a510*/  IMAD.MOV.U32 R15, RZ, RZ, -0x1 ;  /* 0xffffffffff0f7424 */ /* 0x000fc800078e00ff */
[----:B------:R-:W-:Y:S02]  /*3a520*/  IMAD.MOV.U32 R13, RZ, RZ, R11 ;  /* 0x000000ffff0d7224 */ /* 0x000fe400078e000b */
[----:B------:R-:W-:-:S07]  /*3a530*/  IMAD.MOV.U32 R11, RZ, RZ, 0x1f ;  /* 0x0000001fff0b7424 */ /* 0x000fce00078e00ff */
[----:B------:R-:W-:Y:S05]  /*3a540*/  WARPSYNC.COLLECTIVE R15, `(.L_x_3906) ;  /* 0x000000000f087348 */ /* 0x000fea0003c00000 */
[----:B------:R0:W1:Y:S02]  /*3a550*/  SHFL.IDX P6, R14, R13, R12, R11 ;  /* 0x0000000c0d0e7389 */ /* 0x00006400000c000b */
[----:B01----:R-:W-:Y:S01]  /*3a560*/  ENDCOLLECTIVE ;  /* 0x000000000000791b */ /* 0x003fe20003800000 */
.L_x_3906:
[----:B------:R-:W-:Y:S05]  /*3a570*/  BSYNC B0 ;  /* 0x0000000000007941 */ /* 0x000fea0003800000 */
.L_x_3905:
[----:B------:R-:W-:Y:S05]  /*3a580*/  BRA `(.L_x_3907) ;  /* 0xffffff9c00707947 */ /* 0x000fea000383ffff */
.L_x_3791:
[----:B0-----:R0:W1:Y:S02]  /*3a590*/  SYNCS.PHASECHK.TRANS64.TRYWAIT P0, [R25+URZ+0x38840], R0 ;  /* 0x03884000190075a7 */ /* 0x001064000800017f */
[----:B-1----:R-:W-:Y:S05]  /*3a5a0*/  @!P0 NANOSLEEP.SYNCS 0x989680 ;  /* 0x009896800000895d */ /* 0x002fea0003900000 */
[----:B------:R-:W1:Y:S02]  /*3a5b0*/  @!P0 SYNCS.PHASECHK.TRANS64 P0, [R25+URZ+0x38840], R0 ;  /* 0x03884000190085a7 */ /* 0x000e64000800007f */
[----:B-1----:R-:W-:Y:S05]  /*3a5c0*/  @!P0 BRA `(.L_x_3791) ;  /* 0xfffffffc00f08947 */ /* 0x002fea000383ffff */
[----:B------:R-:W-:Y:S05]  /*3a5d0*/  BRA `(.L_x_3908) ;  /* 0xffffff9c00a47947 */ /* 0x000fea000383ffff */
.L_x_3792:
        /* <DEDUP_REMOVED lines=8> */
.L_x_3910:
[----:B------:R-:W-:Y:S05]  /*3a660*/  BSYNC B0 ;  /* 0x0000000000007941 */ /* 0x000fea0003800000 */
.L_x_3909:
        /* <DEDUP_REMOVED lines=9> */
.L_x_3911:
[----:B------:R-:W-:Y:S02]  /*3a700*/  IMAD.MOV.U32 R13, RZ, RZ, R4 ;  /* 0x000000ffff0d7224 */ /* 0x000fe400078e0004 */
[----:B------:R-:W-:Y:S02]  /*3a710*/  IMAD.MOV.U32 R12, RZ, RZ, 0x1 ;  /* 0x00000001ff0c7424 */ /* 0x000fe400078e00ff */
[----:B------:R-:W-:-:S07]  /*3a720*/  IMAD.MOV.U32 R3, RZ, RZ, R14 ;  /* 0x000000ffff037224 */ /* 0x000fce00078e000e */
[----:B------:R-:W-:Y:S05]  /*3a730*/  WARPSYNC.COLLECTIVE R15, `(.L_x_3912) ;  /* 0x000000000f087348 */ /* 0x000fea0003c00000 */
[----:B------:R0:W1:Y:S02]  /*3a740*/  SHFL.IDX P6, R14, R13, R12, R11 ;  /* 0x0000000c0d0e7389 */ /* 0x00006400000c000b */
[----:B01----:R-:W-:Y:S01]  /*3a750*/  ENDCOLLECTIVE ;  /* 0x000000000000791b */ /* 0x003fe20003800000 */
.L_x_3912:
        /* <DEDUP_REMOVED lines=15> */
.L_x_3913:
[----:B------:R-:W-:Y:S02]  /*3a850*/  @P0 IMAD R6, R5, 0x2, R18 ;  /* 0x0000000205060824 */ /* 0x000fe400078e0212 */
[----:B------:R-:W-:Y:S02]  /*3a860*/  IMAD.MOV.U32 R13, RZ, RZ, R4 ;  /* 0x000000ffff0d7224 */ /* 0x000fe400078e0004 */
[----:B------:R-:W-:Y:S02]  /*3a870*/  IMAD.MOV.U32 R12, RZ, RZ, 0x2 ;  /* 0x00000002ff0c7424 */ /* 0x000fe400078e00ff */
[----:B------:R-:W-:-:S07]  /*3a880*/  IMAD.MOV.U32 R3, RZ, RZ, R14 ;  /* 0x000000ffff037224 */ /* 0x000fce00078e000e */
[----:B------:R-:W-:Y:S05]  /*3a890*/  WARPSYNC.COLLECTIVE R15, `(.L_x_3914) ;  /* 0x000000000f087348 */ /* 0x000fea0003c00000 */
[----:B------:R0:W1:Y:S02]  /*3a8a0*/  SHFL.IDX P6, R14, R13, R12, R11 ;  /* 0x0000000c0d0e7389 */ /* 0x00006400000c000b */
[----:B01----:R-:W-:Y:S01]  /*3a8b0*/  ENDCOLLECTIVE ;  /* 0x000000000000791b */ /* 0x003fe20003800000 */
.L_x_3914:
        /* <DEDUP_REMOVED lines=15> */
.L_x_3915:
[----:B------:R-:W-:Y:S02]  /*3a9b0*/  @P0 IMAD R6, R5, 0x2, R18 ;  /* 0x0000000205060824 */ /* 0x000fe400078e0212 */
[----:B------:R-:W-:Y:S02]  /*3a9c0*/  IMAD.MOV.U32 R13, RZ, RZ, R4 ;  /* 0x000000ffff0d7224 */ /* 0x000fe400078e0004 */
[----:B------:R-:W-:Y:S02]  /*3a9d0*/  IMAD.MOV.U32 R12, RZ, RZ, 0x3 ;  /* 0x00000003ff0c7424 */ /* 0x000fe400078e00ff */
[----:B------:R-:W-:-:S07]  /*3a9e0*/  IMAD.MOV.U32 R3, RZ, RZ, R14 ;  /* 0x000000ffff037224 */ /* 0x000fce00078e000e */
[----:B------:R-:W-:Y:S05]  /*3a9f0*/  WARPSYNC.COLLECTIVE R15, `(.L_x_3916) ;  /* 0x000000000f087348 */ /* 0x000fea0003c00000 */
[----:B------:R0:W1:Y:S02]  /*3aa00*/  SHFL.IDX P6, R14, R13, R12, R11 ;  /* 0x0000000c0d0e7389 */ /* 0x00006400000c000b */
[----:B01----:R-:W-:Y:S01]  /*3aa10*/  ENDCOLLECTIVE ;  /* 0x000000000000791b */ /* 0x003fe20003800000 */
.L_x_3916:
        /* <DEDUP_REMOVED lines=10> */
.L_x_3917:
[----:B------:R-:W-:Y:S01]  /*3aac0*/  @!PT LDS RZ, [RZ] ;  /* 0x00000000fffff984 */ /* 0x000fe20000000800 */
[----:B------:R-:W-:Y:S01]  /*3aad0*/  @!PT LDS RZ, [RZ] ;  /* 0x00000000fffff984 */ /* 0x000fe20000000800 */
[----:B------:R-:W-:Y:S01]  /*3aae0*/  @!PT LDS RZ, [RZ] ;  /* 0x00000000fffff984 */ /* 0x000fe20000000800 */
[----:B------:R0:W-:Y:S01]  /*3aaf0*/  @P0 LDGSTS.E.BYPASS.LTC128B.128 [R6+0x23400], desc[UR36][R2.64], !P2 ;  /* 0x2340000002060fae */ /* 0x0001e2000d101d64 */
[----:B------:R-:W-:Y:S01]  /*3ab00*/  IMAD.MOV.U32 R0, RZ, RZ, R14 ;  /* 0x000000ffff007224 */ /* 0x000fe200078e000e */
[----:B------:R-:W-:Y:S06]  /*3ab10*/  BRA `(.L_x_3918) ;  /* 0xffffff9c005c7947 */ /* 0x000fec000383ffff */
.L_x_3797:
        /* <DEDUP_REMOVED lines=9> */
.L_x_3919:
        /* <DEDUP_REMOVED lines=10> */
.L_x_3920:
[----:B------:R-:W-:Y:S02]  /*3ac50*/  IMAD.MOV.U32 R13, RZ, RZ, R2 ;  /* 0x000000ffff0d7224 */ /* 0x000fe400078e0002 */
[----:B------:R-:W-:Y:S02]  /*3ac60*/  IMAD.MOV.U32 R12, RZ, RZ, 0x1 ;  /* 0x00000001ff0c7424 */ /* 0x000fe400078e00ff */
[----:B------:R-:W-:-:S07]  /*3ac70*/  IMAD.MOV.U32 R4, RZ, RZ, R14 ;  /* 0x000000ffff047224 */ /* 0x000fce00078e000e */
[----:B------:R-:W-:Y:S05]  /*3ac80*/  WARPSYNC.COLLECTIVE R15, `(.L_x_3921) ;  /* 0x000000000f087348 */ /* 0x000fea0003c00000 */
[----:B------:R0:W1:Y:S02]  /*3ac90*/  SHFL.IDX P6, R14, R13, R12, R11 ;  /* 0x0000000c0d0e7389 */ /* 0x00006400000c000b */
[----:B01----:R-:W-:Y:S01]  /*3aca0*/  ENDCOLLECTIVE ;  /* 0x000000000000791b */ /* 0x003fe20003800000 */
.L_x_3921:
        /* <DEDUP_REMOVED lines=12> */
.L_x_3922:
[----:B------:R-:W-:Y:S02]  /*3ad70*/  IMAD.MOV.U32 R13, RZ, RZ, R2 ;  /* 0x000000ffff0d7224 */ /* 0x000fe400078e0002 */
[----:B------:R-:W-:Y:S02]  /*3ad80*/  IMAD.MOV.U32 R12, RZ, RZ, 0x2 ;  /* 0x00000002ff0c7424 */ /* 0x000fe400078e00ff */
[----:B------:R-:W-:-:S07]  /*3ad90*/  IMAD.MOV.U32 R5, RZ, RZ, R14 ;  /* 0x000000ffff057224 */ /* 0x000fce00078e000e */
[----:B------:R-:W-:Y:S05]  /*3ada0*/  WARPSYNC.COLLECTIVE R15, `(.L_x_3923) ;  /* 0x000000000f087348 */ /* 0x000fea0003c00000 */
[----:B------:R0:W1:Y:S02]  /*3adb0*/  SHFL.IDX P6, R14, R13, R12, R11 ;  /* 0x0000000c0d0e7389 */ /* 0x00006400000c000b */
[----:B01----:R-:W-:Y:S01]  /*3adc0*/  ENDCOLLECTIVE ;  /* 0x000000000000791b */ /* 0x003fe20003800000 */
.L_x_3923:
        /* <DEDUP_REMOVED lines=10> */
.L_x_3924:
        /* <DEDUP_REMOVED lines=11> */
.L_x_3925:
        /* <DEDUP_REMOVED lines=14> */
.L_x_3926:
[----:B------:R-:W-:Y:S01]  /*3b000*/  IMAD.MOV.U32 R0, RZ, RZ, R14 ;  /* 0x000000ffff007224 */ /* 0x000fe200078e000e */
[----:B------:R-:W-:Y:S06]  /*3b010*/  BRA `(.L_x_3927) ;  /* 0xffffffa000707947 */ /* 0x000fec000383ffff */
.L_x_3801:
        /* <DEDUP_REMOVED lines=45> */
.L_x_3929:
[----:B------:R-:W-:Y:S05]  /*3b2f0*/  BSYNC B0 ;  /* 0x0000000000007941 */ /* 0x000fea0003800000 */
.L_x_3928:
        /* <DEDUP_REMOVED lines=11> */
.L_x_3930:
        /* <DEDUP_REMOVED lines=39> */
.L_x_3931:
        /* <DEDUP_REMOVED lines=8> */
.L_x_3932:
        /* <DEDUP_REMOVED lines=33> */
.L_x_3933:
[----:B------:R-:W-:Y:S02]  /*3b8b0*/  IMAD.MOV.U32 R13, RZ, RZ, R5 ;  /* 0x000000ffff0d7224 */ /* 0x000fe400078e0005 */
[----:B------:R-:W-:-:S07]  /*3b8c0*/  IMAD.MOV.U32 R8, RZ, RZ, R14 ;  /* 0x000000ffff087224 */ /* 0x000fce00078e000e */
[----:B------:R-:W-:Y:S05]  /*3b8d0*/  WARPSYNC.COLLECTIVE R15, `(.L_x_3934) ;  /* 0x000000000f087348 */ /* 0x000fea0003c00000 */
[----:B------:R0:W1:Y:S02]  /*3b8e0*/  SHFL.IDX P6, R14, R13, R12, R11 ;  /* 0x0000000c0d0e7389 */ /* 0x00006400000c000b */
[----:B01----:R-:W-:Y:S01]  /*3b8f0*/  ENDCOLLECTIVE ;  /* 0x000000000000791b */ /* 0x003fe20003800000 */
.L_x_3934:
        /* <DEDUP_REMOVED lines=23> */
.L_x_3935:
        /* <DEDUP_REMOVED lines=9> */
.L_x_3936:
[----:B------:R-:W-:Y:S01]  /*3bb00*/  IMAD.MOV.U32 R2, RZ, RZ, R14 ;  /* 0x000000ffff027224 */ /* 0x000fe200078e000e */
[----:B------:R-:W-:Y:S06]  /*3bb10*/  BRA `(.L_x_3937) ;  /* 0xffffffa400447947 */ /* 0x000fec000383ffff */
.L_x_3806:
[----:B-1----:R1:W2:Y:S02]  /*3bb20*/  SYNCS.PHASECHK.TRANS64.TRYWAIT P0, [R18+URZ+0x38820], R0 ;  /* 0x03882000120075a7 */ /* 0x0022a4000800017f */
[----:B--2---:R-:W-:Y:S05]  /*3bb30*/  @!P0 NANOSLEEP.SYNCS 0x989680 ;  /* 0x009896800000895d */ /* 0x004fea0003900000 */
[----:B------:R-:W2:Y:S02]  /*3bb40*/  @!P0 SYNCS.PHASECHK.TRANS64 P0, [R18+URZ+0x38820], R0 ;  /* 0x03882000120085a7 */ /* 0x000ea4000800007f */
[----:B--2---:R-:W-:Y:S05]  /*3bb50*/  @!P0 BRA `(.L_x_3806) ;  /* 0xfffffffc00f08947 */ /* 0x004fea000383ffff */
[----:B------:R-:W-:Y:S05]  /*3bb60*/  BRA `(.L_x_3938) ;  /* 0xffffffa400ec7947 */ /* 0x000fea000383ffff */
.L_x_3809:
[----:B-1----:R1:W2:Y:S02]  /*3bb70*/  SYNCS.PHASECHK.TRANS64.TRYWAIT P0, [R25+URZ+0x38860], R0 ;  /* 0x03886000190075a7 */ /* 0x0022a4000800017f */
[----:B--2---:R-:W-:Y:S05]  /*3bb80*/  @!P0 NANOSLEEP.SYNCS 0x989680 ;  /* 0x009896800000895d */ /* 0x004fea0003900000 */
[----:B------:R-:W2:Y:S02]  /*3bb90*/  @!P0 SYNCS.PHASECHK.TRANS64 P0, [R25+URZ+0x38860], R0 ;  /* 0x03886000190085a7 */ /* 0x000ea4000800007f */
[----:B--2---:R-:W-:Y:S05]  /*3bba0*/  @!P0 BRA `(.L_x_3809) ;  /* 0xfffffffc00f08947 */ /* 0x004fea000383ffff */
[----:B------:R-:W-:Y:S05]  /*3bbb0*/  BRA `(.L_x_3939) ;  /* 0xffffffa400f87947 */ /* 0x000fea000383ffff */
.L_x_3810:
        /* <DEDUP_REMOVED lines=8> */
.L_x_3941:
[----:B------:R-:W-:Y:S05]  /*3bc40*/  BSYNC B0 ;  /* 0x0000000000007941 */ /* 0x000fea0003800000 */
.L_x_3940:
        /* <DEDUP_REMOVED lines=15> */
.L_x_3942:
        /* <DEDUP_REMOVED lines=39> */
.L_x_3943:
[----:B------:R-:W-:Y:S02]  /*3bfb0*/  IMAD.MOV.U32 R13, RZ, RZ, R5 ;  /* 0x000000ffff0d7224 */ /* 0x000fe400078e0005 */
[----:B------:R-:W-:-:S07]  /*3bfc0*/  IMAD.MOV.U32 R3, RZ, RZ, R14 ;  /* 0x000000ffff037224 */ /* 0x000fce00078e000e */
[----:B------:R-:W-:Y:S05]  /*3bfd0*/  WARPSYNC.COLLECTIVE R15, `(.L_x_3944) ;  /* 0x000000000f087348 */ /* 0x000fea0003c00000 */
[----:B------:R0:W1:Y:S02]  /*3bfe0*/  SHFL.IDX P6, R14, R13, R12, R11 ;  /* 0x0000000c0d0e7389 */ /* 0x00006400000c000b */
[----:B01----:R-:W-:Y:S01]  /*3bff0*/  ENDCOLLECTIVE ;  /* 0x000000000000791b */ /* 0x003fe20003800000 */
.L_x_3944:
        /* <DEDUP_REMOVED lines=29> */
.L_x_3945:
[----:B------:R-:W-:Y:S02]  /*3c1d0*/  IMAD.MOV.U32 R13, RZ, RZ, R5 ;  /* 0x000000ffff0d7224 */ /* 0x000fe400078e0005 */
[----:B------:R-:W-:-:S07]  /*3c1e0*/  IMAD.MOV.U32 R7, RZ, RZ, R14 ;  /* 0x000000ffff077224 */ /* 0x000fce00078e000e */
[----:B------:R-:W-:Y:S05]  /*3c1f0*/  WARPSYNC.COLLECTIVE R15, `(.L_x_3946) ;  /* 0x000000000f087348 */ /* 0x000fea0003c00000 */
[----:B------:R0:W1:Y:S02]  /*3c200*/  SHFL.IDX P6, R14, R13, R12, R11 ;  /* 0x0000000c0d0e7389 */ /* 0x00006400000c000b */
[----:B01----:R-:W-:Y:S01]  /*3c210*/  ENDCOLLECTIVE ;  /* 0x000000000000791b */ /* 0x003fe20003800000 */
.L_x_3946:
        /* <DEDUP_REMOVED lines=29> */
.L_x_3947:
[----:B------:R-:W-:Y:S02]  /*3c3f0*/  IMAD.MOV.U32 R13, RZ, RZ, R5 ;  /* 0x000000ffff0d7224 */ /* 0x000fe400078e0005 */
[----:B------:R-:W-:-:S07]  /*3c400*/  IMAD.MOV.U32 R6, RZ, RZ, R14 ;  /* 0x000000ffff067224 */ /* 0x000fce00078e000e */
[----:B------:R-:W-:Y:S05]  /*3c410*/  WARPSYNC.COLLECTIVE R15, `(.L_x_3948) ;  /* 0x000000000f087348 */ /* 0x000fea0003c00000 */
[----:B------:R0:W1:Y:S02]  /*3c420*/  SHFL.IDX P6, R14, R13, R12, R11 ;  /* 0x0000000c0d0e7389 */ /* 0x00006400000c000b */
[----:B01----:R-:W-:Y:S01]  /*3c430*/  ENDCOLLECTIVE ;  /* 0x000000000000791b */ /* 0x003fe20003800000 */
.L_x_3948:
[----:B------:R-:W-:Y:S01]  /*3c440*/  IMAD.MOV.U32 R2, RZ, RZ, R14 ;  /* 0x000000ffff027224 */ /* 0x000fe200078e000e */
[----:B------:R-:W-:Y:S06]  /*3c450*/  BRA `(.L_x_3949) ;  /* 0xffffffa400887947 */ /* 0x000fec000383ffff */
.L_x_3817:
[----:B0-----:R0:W1:Y:S02]  /*3c460*/  SYNCS.PHASECHK.TRANS64.TRYWAIT P0, [R6+URZ+0x38840], R25 ;  /* 0x03884019060075a7 */ /* 0x001064000800017f */
[----:B-1----:R-:W-:Y:S05]  /*3c470*/  @!P0 NANOSLEEP.SYNCS 0x989680 ;  /* 0x009896800000895d */ /* 0x002fea0003900000 */
[----:B------:R-:W1:Y:S02]  /*3c480*/  @!P0 SYNCS.PHASECHK.TRANS64 P0, [R6+URZ+0x38840], R25 ;  /* 0x03884019060085a7 */ /* 0x000e64000800007f */
[----:B-1----:R-:W-:Y:S05]  /*3c490*/  @!P0 BRA `(.L_x_3817) ;  /* 0xfffffffc00f08947 */ /* 0x002fea000383ffff */
[----:B------:R-:W-:Y:S05]  /*3c4a0*/  BRA `(.L_x_3950) ;  /* 0xffffffac000c7947 */ /* 0x000fea000383ffff */
.L_x_3818:
        /* <DEDUP_REMOVED lines=8> */
.L_x_3952:
[----:B------:R-:W-:Y:S05]  /*3c530*/  BSYNC B1 ;  /* 0x0000000000017941 */ /* 0x000fea0003800000 */
.L_x_3951:
        /* <DEDUP_REMOVED lines=9> */
.L_x_3953:
[----:B------:R-:W-:Y:S02]  /*3c5d0*/  IMAD.MOV.U32 R13, RZ, RZ, R26 ;  /* 0x000000ffff0d7224 */ /* 0x000fe400078e001a */
[----:B------:R-:W-:Y:S02]  /*3c5e0*/  IMAD.MOV.U32 R12, RZ, RZ, 0x1 ;  /* 0x00000001ff0c7424 */ /* 0x000fe400078e00ff */
[----:B------:R-:W-:-:S07]  /*3c5f0*/  IMAD.MOV.U32 R2, RZ, RZ, R14 ;  /* 0x000000ffff027224 */ /* 0x000fce00078e000e */
[----:B------:R-:W-:Y:S05]  /*3c600*/  WARPSYNC.COLLECTIVE R15, `(.L_x_3954) ;  /* 0x000000000f087348 */ /* 0x000fea0003c00000 */
[----:B------:R0:W1:Y:S02]  /*3c610*/  SHFL.IDX P6, R14, R13, R12, R11 ;  /* 0x0000000c0d0e7389 */ /* 0x00006400000c000b */
[----:B01----:R-:W-:Y:S01]  /*3c620*/  ENDCOLLECTIVE ;  /* 0x000000000000791b */ /* 0x003fe20003800000 */
.L_x_3954:
        /* <DEDUP_REMOVED lines=11> */
.L_x_3955:
[----:B------:R-:W-:Y:S02]  /*3c6e0*/  IMAD.MOV.U32 R13, RZ, RZ, R26 ;  /* 0x000000ffff0d7224 */ /* 0x000fe400078e001a */
[----:B------:R-:W-:Y:S02]  /*3c6f0*/  IMAD.MOV.U32 R12, RZ, RZ, 0x2 ;  /* 0x00000002ff0c7424 */ /* 0x000fe400078e00ff */
[----:B------:R-:W-:-:S07]  /*3c700*/  IMAD.MOV.U32 R2, RZ, RZ, R14 ;  /* 0x000000ffff027224 */ /* 0x000fce00078e000e */
[----:B------:R-:W-:Y:S05]  /*3c710*/  WARPSYNC.COLLECTIVE R15, `(.L_x_3956) ;  /* 0x000000000f087348 */ /* 0x000fea0003c00000 */
[----:B------:R0:W1:Y:S02]  /*3c720*/  SHFL.IDX P6, R14, R13, R12, R11 ;  /* 0x0000000c0d0e7389 */ /* 0x00006400000c000b */
[----:B01----:R-:W-:Y:S01]  /*3c730*/  ENDCOLLECTIVE ;  /* 0x000000000000791b */ /* 0x003fe20003800000 */
.L_x_3956:
        /* <DEDUP_REMOVED lines=11> */
.L_x_3957:
[----:B------:R-:W-:Y:S02]  /*3c7f0*/  IMAD.MOV.U32 R13, RZ, RZ, R26 ;  /* 0x000000ffff0d7224 */ /* 0x000fe400078e001a */
[----:B------:R-:W-:Y:S02]  /*3c800*/  IMAD.MOV.U32 R12, RZ, RZ, 0x3 ;  /* 0x00000003ff0c7424 */ /* 0x000fe400078e00ff */
[----:B------:R-:W-:-:S07]  /*3c810*/  IMAD.MOV.U32 R2, RZ, RZ, R14 ;  /* 0x000000ffff027224 */ /* 0x000fce00078e000e */
[----:B------:R-:W-:Y:S05]  /*3c820*/  WARPSYNC.COLLECTIVE R15, `(.L_x_3958) ;  /* 0x000000000f087348 */ /* 0x000fea0003c00000 */
[----:B------:R0:W1:Y:S02]  /*3c830*/  SHFL.IDX P6, R14, R13, R12, R11 ;  /* 0x0000000c0d0e7389 */ /* 0x00006400000c000b */
[----:B01----:R-:W-:Y:S01]  /*3c840*/  ENDCOLLECTIVE ;  /* 0x000000000000791b */ /* 0x003fe20003800000 */
.L_x_3958:
        /* <DEDUP_REMOVED lines=11> */
.L_x_3959:
[----:B------:R-:W-:Y:S01]  /*3c900*/  IMAD.MOV.U32 R2, RZ, RZ, R14 ;  /* 0x000000ffff027224 */ /* 0x000fe200078e000e */
[----:B------:R-:W-:Y:S06]  /*3c910*/  BRA `(.L_x_3960) ;  /* 0xffffffa800947947 */ /* 0x000fec000383ffff */
.L_x_3823:
[----:B----4-:R4:W0:Y:S02]  /*3c920*/  SYNCS.PHASECHK.TRANS64.TRYWAIT P0, [R6+URZ+0x38860], R25 ;  /* 0x03886019060075a7 */ /* 0x010824000800017f */
[----:B0-----:R-:W-:Y:S05]  /*3c930*/  @!P0 NANOSLEEP.SYNCS 0x989680 ;  /* 0x009896800000895d */ /* 0x001fea0003900000 */
[----:B------:R-:W0:Y:S02]  /*3c940*/  @!P0 SYNCS.PHASECHK.TRANS64 P0, [R6+URZ+0x38860], R25 ;  /* 0x03886019060085a7 */ /* 0x000e24000800007f */
[----:B0-----:R-:W-:Y:S05]  /*3c950*/  @!P0 BRA `(.L_x_3823) ;  /* 0xfffffffc00f08947 */ /* 0x001fea000383ffff */
[----:B------:R-:W-:Y:S05]  /*3c960*/  BRA `(.L_x_3961) ;  /* 0xffffffa800e07947 */ /* 0x000fea000383ffff */
.L_x_3824:
[----:B------:R-:W-:Y:S01]  /*3c970*/  BSSY B1, `(.L_x_3962) ;  /* 0x0000008000017945 */ /* 0x000fe20003800000 */
[----:B------:R-:W-:Y:S02]  /*3c980*/  IMAD.MOV.U32 R13, RZ, RZ, R10 ;  /* 0x000000ffff0d7224 */ /* 0x000fe400078e000a */
[----:B------:R-:W-:Y:S02]  /*3c990*/  IMAD.MOV.U32 R12, RZ, RZ, RZ ;  /* 0x000000ffff0c7224 */ /* 0x000fe400078e00ff */
[----:B------:R-:W-:Y:S02]  /*3c9a0*/  IMAD.MOV.U32 R11, RZ, RZ, 0x181f ;  /* 0x0000181fff0b7424 */ /* 0x000fe400078e00ff */
[----:B------:R-:W-:-:S07]  /*3c9b0*/  IMAD.MOV.U32 R15, RZ, RZ, -0x1 ;  /* 0xffffffffff0f7424 */ /* 0x000fce00078e00ff */
[----:B01-34-:R-:W-:Y:S05]  /*3c9c0*/  WARPSYNC.COLLECTIVE R15, `(.L_x_3963) ;  /* 0x000000000f087348 */ /* 0x01bfea0003c00000 */
[----:B------:R2:W0:Y:S02]  /*3c9d0*/  SHFL.IDX P6, R14, R13, R12, R11 ;  /* 0x0000000c0d0e7389 */ /* 0x00042400000c000b */
[----:B01234-:R-:W-:Y:S01]  /*3c9e0*/  ENDCOLLECTIVE ;  /* 0x000000000000791b */ /* 0x01ffe20003800000 */
.L_x_3963:
[----:B------:R-:W-:Y:S05]  /*3c9f0*/  BSYNC B1 ;  /* 0x0000000000017941 */ /* 0x000fea0003800000 */
.L_x_3962:
        /* <DEDUP_REMOVED lines=13> */
.L_x_3964:
        /* <DEDUP_REMOVED lines=17> */
.L_x_3965:
        /* <DEDUP_REMOVED lines=16> */
.L_x_3966:
        /* <DEDUP_REMOVED lines=19> */
.L_x_3967:
        /* <DEDUP_REMOVED lines=14> */
.L_x_3968:
        /* <DEDUP_REMOVED lines=16> */
.L_x_3969:
        /* <DEDUP_REMOVED lines=14> */
.L_x_3970:
[----:B------:R-:W-:Y:S05]  /*3d0d0*/  BRA `(.L_x_3971) ;  /* 0xffffffa800447947 */ /* 0x000fea000383ffff */
.L_x_3832:
        /* <DEDUP_REMOVED lines=8> */
.L_x_3973:
[----:B------:R-:W-:Y:S05]  /*3d160*/  BSYNC B0 ;  /* 0x0000000000007941 */ /* 0x000fea0003800000 */
.L_x_3972:
        /* <DEDUP_REMOVED lines=9> */
.L_x_3974:
        /* <DEDUP_REMOVED lines=23> */
.L_x_3975:
[----:B------:R-:W-:Y:S01]  /*3d370*/  IMAD.MOV.U32 R12, RZ, RZ, 0x2 ;  /* 0x00000002ff0c7424 */ /* 0x000fe200078e00ff */
[----:B------:R-:W-:-:S05]  /*3d380*/  SEL R4, R14, RZ, P1 ;  /* 0x000000ff0e047207 */ /* 0x000fca0000800000 */
[----:B------:R-:W-:-:S04]  /*3d390*/  IMAD.IADD R4, R13, 0x1, R4 ;  /* 0x000000010d047824 */ /* 0x000fc800078e0204 */
[----:B------:R-:W-:-:S07]  /*3d3a0*/  IMAD.MOV.U32 R13, RZ, RZ, R4 ;  /* 0x000000ffff0d7224 */ /* 0x000fce00078e0004 */
[----:B------:R-:W-:Y:S05]  /*3d3b0*/  WARPSYNC.COLLECTIVE R15, `(.L_x_3976) ;  /* 0x000000000f087348 */ /* 0x000fea0003c00000 */
[----:B------:R0:W1:Y:S02]  /*3d3c0*/  SHFL.UP P6, R14, R13, R12, R11 ;  /* 0x0400000c0d0e7389 */ /* 0x00006400000c000b */
[----:B01----:R-:W-:Y:S01]  /*3d3d0*/  ENDCOLLECTIVE ;  /* 0x000000000000791b */ /* 0x003fe20003800000 */
.L_x_3976:
[----:B------:R-:W-:Y:S01]  /*3d3e0*/  IMAD.MOV.U32 R12, RZ, RZ, 0x4 ;  /* 0x00000004ff0c7424 */ /* 0x000fe200078e00ff */
[----:B------:R-:W-:-:S05]  /*3d3f0*/  SEL R3, R14, RZ, P2 ;  /* 0x000000ff0e037207 */ /* 0x000fca0001000000 */
[----:B------:R-:W-:-:S04]  /*3d400*/  IMAD.IADD R2, R4, 0x1, R3 ;  /* 0x0000000104027824 */ /* 0x000fc800078e0203 */
[----:B------:R-:W-:-:S07]  /*3d410*/  IMAD.MOV.U32 R13, RZ, RZ, R2 ;  /* 0x000000ffff0d7224 */ /* 0x000fce00078e0002 */
[----:B------:R-:W-:Y:S05]  /*3d420*/  WARPSYNC.COLLECTIVE R15, `(.L_x_3977) ;  /* 0x000000000f087348 */ /* 0x000fea0003c00000 */
[----:B------:R0:W1:Y:S02]  /*3d430*/  SHFL.UP P6, R14, R13, R12, R11 ;  /* 0x0400000c0d0e7389 */ /* 0x00006400000c000b */
[----:B01----:R-:W-:Y:S01]  /*3d440*/  ENDCOLLECTIVE ;  /* 0x000000000000791b */ /* 0x003fe20003800000 */
.L_x_3977:
[----:B------:R-:W-:Y:S01]  /*3d450*/  IMAD.MOV.U32 R12, RZ, RZ, 0x8 ;  /* 0x00000008ff0c7424 */ /* 0x000fe200078e00ff */
[----:B------:R-:W-:-:S05]  /*3d460*/  SEL R3, R14, RZ, P3 ;  /* 0x000000ff0e037207 */ /* 0x000fca0001800000 */
[----:B------:R-:W-:-:S04]  /*3d470*/  IMAD.IADD R3, R2, 0x1, R3 ;  /* 0x0000000102037824 */ /* 0x000fc800078e0203 */
[----:B------:R-:W-:-:S07]  /*3d480*/  IMAD.MOV.U32 R13, RZ, RZ, R3 ;  /* 0x000000ffff0d7224 */ /* 0x000fce00078e0003 */
[----:B------:R-:W-:Y:S05]  /*3d490*/  WARPSYNC.COLLECTIVE R15, `(.L_x_3978) ;  /* 0x000000000f087348 */ /* 0x000fea0003c00000 */
[----:B------:R0:W1:Y:S02]  /*3d4a0*/  SHFL.UP P6, R14, R13, R12, R11 ;  /* 0x0400000c0d0e7389 */ /* 0x00006400000c000b */
[----:B01----:R-:W-:Y:S01]  /*3d4b0*/  ENDCOLLECTIVE ;  /* 0x000000000000791b */ /* 0x003fe20003800000 */
.L_x_3978:
[----:B------:R-:W-:Y:S01]  /*3d4c0*/  IMAD.MOV.U32 R12, RZ, RZ, 0x10 ;  /* 0x00000010ff0c7424 */ /* 0x000fe200078e00ff */
[----:B------:R-:W-:-:S05]  /*3d4d0*/  SEL R4, R14, RZ, P4 ;  /* 0x000000ff0e047207 */ /* 0x000fca0002000000 */
[----:B------:R-:W-:-:S04]  /*3d4e0*/  IMAD.IADD R4, R3, 0x1, R4 ;  /* 0x0000000103047824 */ /* 0x000fc800078e0204 */
[----:B------:R-:W-:-:S07]  /*3d4f0*/  IMAD.MOV.U32 R13, RZ, RZ, R4 ;  /* 0x000000ffff0d7224 */ /* 0x000fce00078e0004 */
[----:B------:R-:W-:Y:S05]  /*3d500*/  WARPSYNC.COLLECTIVE R15, `(.L_x_3979) ;  /* 0x000000000f087348 */ /* 0x000fea0003c00000 */
[----:B------:R0:W1:Y:S02]  /*3d510*/  SHFL.UP P6, R14, R13, R12, R11 ;  /* 0x0400000c0d0e7389 */ /* 0x00006400000c000b */
[----:B01----:R-:W-:Y:S01]  /*3d520*/  ENDCOLLECTIVE ;  /* 0x000000000000791b */ /* 0x003fe20003800000 */
.L_x_3979:
        /* <DEDUP_REMOVED lines=8> */
.L_x_3980:
[----:B------:R-:W-:Y:S05]  /*3d5b0*/  BRA `(.L_x_3981) ;  /* 0xffffffa800dc7947 */ /* 0x000fea000383ffff */
.L_x_3835:
[----:B------:R-:W-:Y:S01]  /*3d5c0*/  BSSY B0, `(.L_x_3982) ;  /* 0x0000007000007945 */ /* 0x000fe20003800000 */
[----:B------:R-:W-:Y:S02]  /*3d5d0*/  IMAD.MOV.U32 R12, RZ, RZ, 0x1 ;  /* 0x00000001ff0c7424 */ /* 0x000fe400078e00ff */
[----:B------:R-:W-:Y:S02]  /*3d5e0*/  IMAD.MOV.U32 R11, RZ, RZ, RZ ;  /* 0x000000ffff0b7224 */ /* 0x000fe400078e00ff */
[----:B------:R-:W-:-:S07]  /*3d5f0*/  IMAD.MOV.U32 R15, RZ, RZ, -0x1 ;  /* 0xffffffffff0f7424 */ /* 0x000fce00078e00ff */
[----:B------:R-:W-:Y:S05]  /*3d600*/  WARPSYNC.COLLECTIVE R15, `(.L_x_3983) ;  /* 0x000000000f087348 */ /* 0x000fea0003c00000 */
[----:B------:R0:W1:Y:S02]  /*3d610*/  SHFL.UP P6, R14, R13, R12, R11 ;  /* 0x0400000c0d0e7389 */ /* 0x00006400000c000b */
[----:B01----:R-:W-:Y:S01]  /*3d620*/  ENDCOLLECTIVE ;  /* 0x000000000000791b */ /* 0x003fe20003800000 */
.L_x_3983:
[----:B------:R-:W-:Y:S05]  /*3d630*/  BSYNC B0 ;  /* 0x0000000000007941 */ /* 0x000fea0003800000 */
.L_x_3982:
        /* <DEDUP_REMOVED lines=8> */
.L_x_3984:
[----:B------:R-:W-:Y:S01]  /*3d6c0*/  IMAD.MOV.U32 R12, RZ, RZ, 0x4 ;  /* 0x00000004ff0c7424 */ /* 0x000fe200078e00ff */
[----:B------:R-:W-:-:S05]  /*3d6d0*/  SEL R2, R14, RZ, P2 ;  /* 0x000000ff0e027207 */ /* 0x000fca0001000000 */
[----:B------:R-:W-:-:S04]  /*3d6e0*/  IMAD.IADD R2, R13, 0x1, R2 ;  /* 0x000000010d027824 */ /* 0x000fc800078e0202 */
[----:B------:R-:W-:-:S07]  /*3d6f0*/  IMAD.MOV.U32 R13, RZ, RZ, R2 ;  /* 0x000000ffff0d7224 */ /* 0x000fce00078e0002 */
[----:B------:R-:W-:Y:S05]  /*3d700*/  WARPSYNC.COLLECTIVE R15, `(.L_x_3985) ;  /* 0x000000000f087348 */ /* 0x000fea0003c00000 */
[----:B------:R0:W1:Y:S02]  /*3d710*/  SHFL.UP P6, R14, R13, R12, R11 ;  /* 0x0400000c0d0e7389 */ /* 0x00006400000c000b */
[----:B01----:R-:W-:Y:S01]  /*3d720*/  ENDCOLLECTIVE ;  /* 0x000000000000791b */ /* 0x003fe20003800000 */
.L_x_3985:
[----:B------:R-:W-:Y:S01]  /*3d730*/  IMAD.MOV.U32 R12, RZ, RZ, 0x8 ;  /* 0x00000008ff0c7424 */ /* 0x000fe200078e00ff */
[----:B------:R-:W-:-:S05]  /*3d740*/  SEL R3, R14, RZ, P3 ;  /* 0x000000ff0e037207 */ /* 0x000fca0001800000 */
[----:B------:R-:W-:-:S04]  /*3d750*/  IMAD.IADD R3, R2, 0x1, R3 ;  /* 0x0000000102037824 */ /* 0x000fc800078e0203 */
[----:B------:R-:W-:-:S07]  /*3d760*/  IMAD.MOV.U32 R13, RZ, RZ, R3 ;  /* 0x000000ffff0d7224 */ /* 0x000fce00078e0003 */
[----:B------:R-:W-:Y:S05]  /*3d770*/  WARPSYNC.COLLECTIVE R15, `(.L_x_3986) ;  /* 0x000000000f087348 */ /* 0x000fea0003c00000 */
[----:B------:R0:W1:Y:S02]  /*3d780*/  SHFL.UP P6, R14, R13, R12, R11 ;  /* 0x0400000c0d0e7389 */ /* 0x00006400000c000b */
[----:B01----:R-:W-:Y:S01]  /*3d790*/  ENDCOLLECTIVE ;  /* 0x000000000000791b */ /* 0x003fe20003800000 */
.L_x_3986:
[----:B------:R-:W-:Y:S01]  /*3d7a0*/  IMAD.MOV.U32 R12, RZ, RZ, 0x10 ;  /* 0x00000010ff0c7424 */ /* 0x000fe200078e00ff */
[----:B------:R-:W-:-:S05]  /*3d7b0*/  SEL R4, R14, RZ, P4 ;  /* 0x000000ff0e047207 */ /* 0x000fca0002000000 */
[----:B------:R-:W-:-:S04]  /*3d7c0*/  IMAD.IADD R4, R3, 0x1, R4 ;  /* 0x0000000103047824 */ /* 0x000fc800078e0204 */
[----:B------:R-:W-:-:S07]  /*3d7d0*/  IMAD.MOV.U32 R13, RZ, RZ, R4 ;  /* 0x000000ffff0d7224 */ /* 0x000fce00078e0004 */
[----:B------:R-:W-:Y:S05]  /*3d7e0*/  WARPSYNC.COLLECTIVE R15, `(.L_x_3987) ;  /* 0x000000000f087348 */ /* 0x000fea0003c00000 */
[----:B------:R0:W1:Y:S02]  /*3d7f0*/  SHFL.UP P6, R14, R13, R12, R11 ;  /* 0x0400000c0d0e7389 */ /* 0x00006400000c000b */
[----:B01----:R-:W-:Y:S01]  /*3d800*/  ENDCOLLECTIVE ;  /* 0x000000000000791b */ /* 0x003fe20003800000 */
.L_x_3987:
        /* <DEDUP_REMOVED lines=8> */
.L_x_3988:
[----:B------:R-:W-:Y:S05]  /*3d890*/  BRA `(.L_x_3989) ;  /* 0xffffffa800c87947 */ /* 0x000fea000383ffff */
.L_x_3837:
[----:B------:R-:W-:Y:S01]  /*3d8a0*/  BSSY B0, `(.L_x_3990) ;  /* 0x0000006000007945 */ /* 0x000fe20003800000 */
[----:B------:R-:W-:Y:S01]  /*3d8b0*/  PLOP3.LUT P6, PT, P6, PT, PT, 0x8, 0x0 ;  /* 0x000000000000781c */ /* 0x000fe200037ce170 */
[----:B------:R-:W-:-:S12]  /*3d8c0*/  IMAD.MOV.U32 R15, RZ, RZ, -0x1 ;  /* 0xffffffffff0f7424 */ /* 0x000fd800078e00ff */
[----:B0-----:R-:W-:Y:S05]  /*3d8d0*/  WARPSYNC.COLLECTIVE R15, `(.L_x_3991) ;  /* 0x000000000f087348 */ /* 0x001fea0003c00000 */
[----:B------:R-:W-:Y:S01]  /*3d8e0*/  VOTE.ANY R14, PT, P6 ;  /* 0x00000000000e7806 */ /* 0x000fe200030e0100 */
[----:B0-----:R-:W-:Y:S06]  /*3d8f0*/  ENDCOLLECTIVE ;  /* 0x000000000000791b */ /* 0x001fec0003800000 */
.L_x_3991:
[----:B------:R-:W-:Y:S05]  /*3d900*/  BSYNC B0 ;  /* 0x0000000000007941 */ /* 0x000fea0003800000 */
.L_x_3990:
[----:B------:R-:W-:Y:S02]  /*3d910*/  IMAD.MOV.U32 R3, RZ, RZ, R14 ;  /* 0x000000ffff037224 */ /* 0x000fe400078e000e */
[----:B------:R-:W-:Y:S02]  /*3d920*/  IMAD.MOV.U32 R13, RZ, RZ, R25 ;  /* 0x000000ffff0d7224 */ /* 0x000fe400078e0019 */
[----:B------:R-:W0:Y:S01]  /*3d930*/  POPC R7, R3 ;  /* 0x0000000300077309 */ /* 0x000e220000000000 */
[----:B------:R-:W-:Y:S02]  /*3d940*/  IMAD.MOV.U32 R11, RZ, RZ, 0x1f ;  /* 0x0000001fff0b7424 */ /* 0x000fe400078e00ff */
[----:B------:R-:W-:Y:S02]  /*3d950*/  IMAD.MOV.U32 R15, RZ, RZ, -0x1 ;  /* 0xffffffffff0f7424 */ /* 0x000fe400078e00ff */
[----:B0-----:R-:W-:Y:S02]  /*3d960*/  IMAD.MOV.U32 R12, RZ, RZ, R7 ;  /* 0x000000ffff0c7224 */ /* 0x001fe400078e0007 */
[----:B------:R-:W-:-:S07]  /*3d970*/  IMAD.IADD R27, R7, 0x1, R27 ;  /* 0x00000001071b7824 */ /* 0x000fce00078e021b */
[----:B------:R-:W-:Y:S05]  /*3d980*/  WARPSYNC.COLLECTIVE R15, `(.L_x_3992) ;  /* 0x000000000f087348 */ /* 0x000fea0003c00000 */
[----:B------:R0:W1:Y:S02]  /*3d990*/  SHFL.IDX P6, R14, R13, R12, R11 ;  /* 0x0000000c0d0e7389 */ /* 0x00006400000c000b */
[----:B01----:R-:W-:Y:S01]  /*3d9a0*/  ENDCOLLECTIVE ;  /* 0x000000000000791b */ /* 0x003fe20003800000 */
.L_x_3992:
[----:B------:R-:W-:Y:S02]  /*3d9b0*/  IMAD.MOV.U32 R13, RZ, RZ, R5 ;  /* 0x000000ffff0d7224 */ /* 0x000fe400078e0005 */
[----:B------:R-:W-:-:S07]  /*3d9c0*/  IMAD.MOV.U32 R25, RZ, RZ, R14 ;  /* 0x000000ffff197224 */ /* 0x000fce00078e000e */
[----:B------:R-:W-:Y:S05]  /*3d9d0*/  WARPSYNC.COLLECTIVE R15, `(.L_x_3993) ;  /* 0x000000000f087348 */ /* 0x000fea0003c00000 */
[----:B------:R0:W1:Y:S02]  /*3d9e0*/  SHFL.IDX P6, R14, R13, R12, R11 ;  /* 0x0000000c0d0e7389 */ /* 0x00006400000c000b */
[----:B01----:R-:W-:Y:S01]  /*3d9f0*/  ENDCOLLECTIVE ;  /* 0x000000000000791b */ /* 0x003fe20003800000 */
.L_x_3993:
[----:B------:R-:W-:Y:S01]  /*3da00*/  IMAD.MOV.U32 R5, RZ, RZ, R14 ;  /* 0x000000ffff057224 */ /* 0x000fe200078e000e */
[----:B------:R-:W-:Y:S06]  /*3da10*/  BRA `(.L_x_3994) ;  /* 0xffffffa800a87947 */ /* 0x000fec000383ffff */
.L_x_3839:
[----:B------:R-:W-:Y:S01]  /*3da20*/  BSSY B0, `(.L_x_3995) ;  /* 0x0000007000007945 */ /* 0x000fe20003800000 */
[----:B------:R-:W-:Y:S02]  /*3da30*/  IMAD.MOV.U32 R13, RZ, RZ, R2 ;  /* 0x000000ffff0d7224 */ /* 0x000fe400078e0002 */
[----:B------:R-:W-:Y:S02]  /*3da40*/  IMAD.MOV.U32 R11, RZ, RZ, 0x1f ;  /* 0x0000001fff0b7424 */ /* 0x000fe400078e00ff */
[----:B------:R-:W-:-:S07]  /*3da50*/  IMAD.MOV.U32 R15, RZ, RZ, -0x1 ;  /* 0xffffffffff0f7424 */ /* 0x000fce00078e00ff */
[----:B0123--:R-:W-:Y:S05]  /*3da60*/  WARPSYNC.COLLECTIVE R15, `(.L_x_3996) ;  /* 0x000000000f087348 */ /* 0x00ffea0003c00000 */
[----:B------:R4:W0:Y:S02]  /*3da70*/  SHFL.IDX P6, R14, R13, R12, R11 ;  /* 0x0000000c0d0e7389 */ /* 0x00082400000c000b */
[----:B01234-:R-:W-:Y:S01]  /*3da80*/  ENDCOLLECTIVE ;  /* 0x000000000000791b */ /* 0x01ffe20003800000 */
.L_x_3996:
[----:B------:R-:W-:Y:S05]  /*3da90*/  BSYNC B0 ;  /* 0x0000000000007941 */ /* 0x000fea0003800000 */
.L_x_3995:
[----:B------:R-:W-:Y:S01]  /*3daa0*/  IMAD.MOV.U32 R24, RZ, RZ, R14 ;  /* 0x000000ffff187224 */ /* 0x000fe200078e000e */
[----:B------:R-:W-:Y:S06]  /*3dab0*/  BRA `(.L_x_3838) ;  /* 0xffffffa800987947 */ /* 0x000fec000383ffff */
.L_x_3845:
[----:B-1----:R1:W4:Y:S02]  /*3dac0*/  SYNCS.PHASECHK.TRANS64.TRYWAIT P0, [R7+URZ+0x38820], R0 ;  /* 0x03882000070075a7 */ /* 0x002324000800017f */
[----:B----4-:R-:W-:Y:S05]  /*3dad0*/  @!P0 NANOSLEEP.SYNCS 0x989680 ;  /* 0x009896800000895d */ /* 0x010fea0003900000 */
[----:B------:R-:W4:Y:S02]  /*3dae0*/  @!P0 SYNCS.PHASECHK.TRANS64 P0, [R7+URZ+0x38820], R0 ;  /* 0x03882000070085a7 */ /* 0x000f24000800007f */
[----:B----4-:R-:W-:Y:S05]  /*3daf0*/  @!P0 BRA `(.L_x_3845) ;  /* 0xfffffffc00f08947 */ /* 0x010fea000383ffff */
[----:B------:R-:W-:Y:S05]  /*3db00*/  BRA `(.L_x_3997) ;  /* 0xffffffb000f07947 */ /* 0x000fea000383ffff */
.L_x_3846:
        /* <DEDUP_REMOVED lines=11> */
.L_x_3999:
[----:B------:R-:W-:Y:S05]  /*3dbc0*/  BSYNC B0 ;  /* 0x0000000000007941 */ /* 0x000fea0003800000 */
.L_x_3998:
[----:B------:R-:W-:Y:S05]  /*3dbd0*/  BRA `(.L_x_4000) ;  /* 0xffffffb000d87947 */ /* 0x000fea000383ffff */
.L_x_3847:
[----:B------:R-:W-:Y:S01]  /*3dbe0*/  BSSY B0, `(.L_x_4001) ;  /* 0x0000006000007945 */ /* 0x000fe20003800000 */
[----:B------:R-:W-:-:S07]  /*3dbf0*/  IMAD.MOV.U32 R15, RZ, RZ, -0x1 ;  /* 0xffffffffff0f7424 */ /* 0x000fce00078e00ff */
[----:B0123--:R-:W-:Y:S05]  /*3dc00*/  WARPSYNC.COLLECTIVE R15, `(.L_x_4002) ;  /* 0x000000000f0c7348 */ /* 0x00ffea0003c00000 */
[----:B------:R-:W-:Y:S02]  /*3dc10*/  ELECT P6, UR62, PT ;  /* 0x00000000003e782f */ /* 0x000fe400038c0000 */
[----:B------:R-:W-:Y:S01]  /*3dc20*/  MOV R14, UR62 ;  /* 0x0000003e000e7c02 */ /* 0x000fe20008000f00 */
[----:B0123--:R-:W-:Y:S10]  /*3dc30*/  ENDCOLLECTIVE ;  /* 0x000000000000791b */ /* 0x00fff40003800000 */
.L_x_4002:
[----:B------:R-:W-:Y:S05]  /*3dc40*/  BSYNC B0 ;  /* 0x0000000000007941 */ /* 0x000fea0003800000 */
.L_x_4001:
[----:B------:R-:W-:Y:S05]  /*3dc50*/  BRA `(.L_x_4003) ;  /* 0xffffffb000cc7947 */ /* 0x000fea000383ffff */
.L_x_3849:
[----:B-1----:R1:W4:Y:S02]  /*3dc60*/  SYNCS.PHASECHK.TRANS64.TRYWAIT P1, [R5+URZ+0x38840], R0 ;  /* 0x03884000050075a7 */ /* 0x002324000802017f */
[----:B----4-:R-:W-:Y:S05]  /*3dc70*/  @!P1 NANOSLEEP.SYNCS 0x989680 ;  /* 0x009896800000995d */ /* 0x010fea0003900000 */
[----:B------:R-:W4:Y:S02]  /*3dc80*/  @!P1 SYNCS.PHASECHK.TRANS64 P1, [R5+URZ+0x38840], R0 ;  /* 0x03884000050095a7 */ /* 0x000f24000802007f */
[----:B----4-:R-:W-:Y:S05]  /*3dc90*/  @!P1 BRA `(.L_x_3849) ;  /* 0xfffffffc00f09947 */ /* 0x010fea000383ffff */
[----:B------:R-:W-:Y:S05]  /*3dca0*/  BRA `(.L_x_4004) ;  /* 0xffffffb000ec7947 */ /* 0x000fea000383ffff */
.L_x_3851:
[----:B----4-:R4:W0:Y:S02]  /*3dcb0*/  SYNCS.PHASECHK.TRANS64.TRYWAIT P1, [R3+URZ+0x38840], R2 ;  /* 0x03884002030075a7 */ /* 0x010824000802017f */
[----:B0-----:R-:W-:Y:S05]  /*3dcc0*/  @!P1 NANOSLEEP.SYNCS 0x989680 ;  /* 0x009896800000995d */ /* 0x001fea0003900000 */
[----:B------:R-:W0:Y:S02]  /*3dcd0*/  @!P1 SYNCS.PHASECHK.TRANS64 P1, [R3+URZ+0x38840], R2 ;  /* 0x03884002030095a7 */ /* 0x000e24000802007f */
[----:B0-----:R-:W-:Y:S05]  /*3dce0*/  @!P1 BRA `(.L_x_3851) ;  /* 0xfffffffc00f09947 */ /* 0x001fea000383ffff */
[----:B------:R-:W-:Y:S05]  /*3dcf0*/  BRA `(.L_x_4005) ;  /* 0xffffffb000f87947 */ /* 0x000fea000383ffff */
.L_x_3853:
[----:B------:R0:W0:Y:S02]  /*3dd00*/  SYNCS.PHASECHK.TRANS64.TRYWAIT P1, [R5+URZ+0x38860], R0 ;  /* 0x03886000050075a7 */ /* 0x000024000802017f */
[----:B0-----:R-:W-:Y:S05]  /*3dd10*/  @!P1 NANOSLEEP.SYNCS 0x989680 ;  /* 0x009896800000995d */ /* 0x001fea0003900000 */
[----:B------:R-:W0:Y:S02]  /*3dd20*/  @!P1 SYNCS.PHASECHK.TRANS64 P1, [R5+URZ+0x38860], R0 ;  /* 0x03886000050095a7 */ /* 0x000e24000802007f */
[----:B0-----:R-:W-:Y:S05]  /*3dd30*/  @!P1 BRA `(.L_x_3853) ;  /* 0xfffffffc00f09947 */ /* 0x001fea000383ffff */
[----:B------:R-:W-:Y:S05]  /*3dd40*/  BRA `(.L_x_4006) ;  /* 0xffffffb000f47947 */ /* 0x000fea000383ffff */
        .type           $_ZN7cutlass13device_kernelIN5flash11enable_sm90INS1_16FlashAttnFwdSm90INS1_25CollectiveMainloopFwdSm90ILi2EN4cute5tupleIJNS5_1CILi1EEES8_S8_EEENS6_IJNS7_ILi64EEESA_SA_EEELi512ENS_6half_tEfNS_4arch4Sm90ELb0ELb1ELb1ELb1ELb1ELb1ELb1ELb0ELb0ELb1ELb1ELb0EEENS1_21CollectiveEpilogueFwdINS6_IJSA_NS7_ILi512EEESA_EEES9_SC_SE_Li256ELb1ELb1ELb1ELb0EEENS1_36VarlenDynamicPersistentTileSchedulerILi64ELi64ELi256ELi128ELb1ELb1ELb1ELb1ELb0ELb1EEEEEEEEEvNT_6ParamsE$_ZZN5flash25CollectiveMainloopFwdSm90ILi2EN4cute5tupleIJNS1_1CILi1EEES4_S4_EEENS2_IJNS3_ILi64EEES6_S6_EEELi512EN7cutlass6half_tEfNS8_4arch4Sm90ELb0ELb1ELb1ELb1ELb1ELb1ELb1ELb0ELb0ELb1ELb1ELb0EE3mmaINS_16FlashAttnFwdSm90ISC_NS_21CollectiveEpilogueFwdINS2_IJS6_NS3_ILi512EEES6_EEES5_S9_SB_Li256ELb1ELb1ELb1ELb0EEENS_36VarlenDynamicPersistentTileSchedulerILi64ELi64ELi256ELi128ELb1ELb1ELb1ELb1ELb0ELb1EEEE13SharedStorageENS1_6TensorINS1_11ArrayEngineIfLm128EEENS1_6LayoutINS2_IJNS2_IJNS3_ILi2EEESR_NS3_ILi32EEEEEES4_S4_EEENS2_IJNS2_IJS4_SR_NS3_ILi4EEEEEENS3_ILi0EEESX_EEEEEEENS_7SoftmaxILi2ELi0EEEEEbRKNSC_6ParamsENS8_13PipelineAsyncILi2EEES17_RNS8_13PipelineStateILj2EEERT0_RT1_iRiRKNS_16SeqlenInfoQKNewKILb1ELb1EEENS2_IJiiiiEEERT_ENKUliT_T0_T1_E_clIZSD_ISM_S10_S12_EbS15_S17_S17_S1A_S1C_S1E_iS1F_S1J_S1K_S1M_EUlRS1N_iE0_NS3_ILb1EEES1U_EEDaiS1N_S1O_S1P_,@function
        .size           $_ZN7cutlass13device_kernelIN5flash11enable_sm90INS1_16FlashAttnFwdSm90INS1_25CollectiveMainloopFwdSm90ILi2EN4cute5tupleIJNS5_1CILi1EEES8_S8_EEENS6_IJNS7_ILi64EEESA_SA_EEELi512ENS_6half_tEfNS_4arch4Sm90ELb0ELb1ELb1ELb1ELb1ELb1ELb1ELb0ELb0ELb1ELb1ELb0EEENS1_21CollectiveEpilogueFwdINS6_IJSA_NS7_ILi512EEESA_EEES9_SC_SE_Li256ELb1ELb1ELb1ELb0EEENS1_36VarlenDynamicPersistentTileSchedulerILi64ELi64ELi256ELi128ELb1ELb1ELb1ELb1ELb0ELb1EEEEEEEEEvNT_6ParamsE$_ZZN5flash25CollectiveMainloopFwdSm90ILi2EN4cute5tupleIJNS1_1CILi1EEES4_S4_EEENS2_IJNS3_ILi64EEES6_S6_EEELi512EN7cutlass6half_tEfNS8_4arch4Sm90ELb0ELb1ELb1ELb1ELb1ELb1ELb1ELb0ELb0ELb1ELb1ELb0EE3mmaINS_16FlashAttnFwdSm90ISC_NS_21CollectiveEpilogueFwdINS2_IJS6_NS3_ILi512EEES6_EEES5_S9_SB_Li256ELb1ELb1ELb1ELb0EEENS_36VarlenDynamicPersistentTileSchedulerILi64ELi64ELi256ELi128ELb1ELb1ELb1ELb1ELb0ELb1EEEE13SharedStorageENS1_6TensorINS1_11ArrayEngineIfLm128EEENS1_6LayoutINS2_IJNS2_IJNS3_ILi2EEESR_NS3_ILi32EEEEEES4_S4_EEENS2_IJNS2_IJS4_SR_NS3_ILi4EEEEEENS3_ILi0EEESX_EEEEEEENS_7SoftmaxILi2ELi0EEEEEbRKNSC_6ParamsENS8_13PipelineAsyncILi2EEES17_RNS8_13PipelineStateILj2EEERT0_RT1_iRiRKNS_16SeqlenInfoQKNewKILb1ELb1EEENS2_IJiiiiEEERT_ENKUliT_T0_T1_E_clIZSD_ISM_S10_S12_EbS15_S17_S17_S1A_S1C_S1E_iS1F_S1J_S1K_S1M_EUlRS1N_iE0_NS3_ILb1EEES1U_EEDaiS1N_S1O_S1P_,(.L_x_5839 - $_ZN7cutlass13device_kernelIN5flash11enable_sm90INS1_16FlashAttnFwdSm90INS1_25CollectiveMainloopFwdSm90ILi2EN4cute5tupleIJNS5_1CILi1EEES8_S8_EEENS6_IJNS7_ILi64EEESA_SA_EEELi512ENS_6half_tEfNS_4arch4Sm90ELb0ELb1ELb1ELb1ELb1ELb1ELb1ELb0ELb0ELb1ELb1ELb0EEENS1_21CollectiveEpilogueFwdINS6_IJSA_NS7_ILi512EEESA_EEES9_SC_SE_Li256ELb1ELb1ELb1ELb0EEENS1_36VarlenDynamicPersistentTileSchedulerILi64ELi64ELi256ELi128ELb1ELb1ELb1ELb1ELb0ELb1EEEEEEEEEvNT_6ParamsE$_ZZN5flash25CollectiveMainloopFwdSm90ILi2EN4cute5tupleIJNS1_1CILi1EEES4_S4_EEENS2_IJNS3_ILi64EEES6_S6_EEELi512EN7cutlass6half_tEfNS8_4arch4Sm90ELb0ELb1ELb1ELb1ELb1ELb1ELb1ELb0ELb0ELb1ELb1ELb0EE3mmaINS_16FlashAttnFwdSm90ISC_NS_21CollectiveEpilogueFwdINS2_IJS6_NS3_ILi512EEES6_EEES5_S9_SB_Li256ELb1ELb1ELb1ELb0EEENS_36VarlenDynamicPersistentTileSchedulerILi64ELi64ELi256ELi128ELb1ELb1ELb1ELb1ELb0ELb1EEEE13SharedStorageENS1_6TensorINS1_11ArrayEngineIfLm128EEENS1_6LayoutINS2_IJNS2_IJNS3_ILi2EEESR_NS3_ILi32EEEEEES4_S4_EEENS2_IJNS2_IJS4_SR_NS3_ILi4EEEEEENS3_ILi0EEESX_EEEEEEENS_7SoftmaxILi2ELi0EEEEEbRKNSC_6ParamsENS8_13PipelineAsyncILi2EEES17_RNS8_13PipelineStateILj2EEERT0_RT1_iRiRKNS_16SeqlenInfoQKNewKILb1ELb1EEENS2_IJiiiiEEERT_ENKUliT_T0_T1_E_clIZSD_ISM_S10_S12_EbS15_S17_S17_S1A_S1C_S1E_iS1F_S1J_S1K_S1M_EUlRS1N_iE0_NS3_ILb1EEES1U_EEDaiS1N_S1O_S1P_)
$_ZN7cutlass13device_kernelIN5flash11enable_sm90INS1_16FlashAttnFwdSm90INS1_25CollectiveMainloopFwdSm90ILi2EN4cute5tupleIJNS5_1CILi1EEES8_S8_EEENS6_IJNS7_ILi64EEESA_SA_EEELi512ENS_6half_tEfNS_4arch4Sm90ELb0ELb1ELb1ELb1ELb1ELb1ELb1ELb0ELb0ELb1ELb1ELb0EEENS1_21CollectiveEpilogueFwdINS6_IJSA_NS7_ILi512EEESA_EEES9_SC_SE_Li256ELb1ELb1ELb1ELb0EEENS1_36VarlenDynamicPersistentTileSchedulerILi64ELi64ELi256ELi128ELb1ELb1ELb1ELb1ELb0ELb1EEEEEEEEEvNT_6ParamsE$_ZZN5flash25CollectiveMainloopFwdSm90ILi2EN4cute5tupleIJNS1_1CILi1EEES4_S4_EEENS2_IJNS3_ILi64EEES6_S6_EEELi512EN7cutlass6half_tEfNS8_4arch4Sm90ELb0ELb1ELb1ELb1ELb1ELb1ELb1ELb0ELb0ELb1ELb1ELb0EE3mmaINS_16FlashAttnFwdSm90ISC_NS_21CollectiveEpilogueFwdINS2_IJS6_NS3_ILi512EEES6_EEES5_S9_SB_Li256ELb1ELb1ELb1ELb0EEENS_36VarlenDynamicPersistentTileSchedulerILi64ELi64ELi256ELi128ELb1ELb1ELb1ELb1ELb0ELb1EEEE13SharedStorageENS1_6TensorINS1_11ArrayEngineIfLm128EEENS1_6LayoutINS2_IJNS2_IJNS3_ILi2EEESR_NS3_ILi32EEEEEES4_S4_EEENS2_IJNS2_IJS4_SR_NS3_ILi4EEEEEENS3_ILi0EEESX_EEEEEEENS_7SoftmaxILi2ELi0EEEEEbRKNSC_6ParamsENS8_13PipelineAsyncILi2EEES17_RNS8_13PipelineStateILj2EEERT0_RT1_iRiRKNS_16SeqlenInfoQKNewKILb1ELb1EEENS2_IJiiiiEEERT_ENKUliT_T0_T1_E_clIZSD_ISM_S10_S12_EbS15_S17_S17_S1A_S1C_S1E_iS1F_S1J_S1K_S1M_EUlRS1N_iE0_NS3_ILb1EEES1U_EEDaiS1N_S1O_S1P_:
[----:B------:R-:W-:Y:S05]  /*3dd50*/  YIELD ;  /* 0x0000000000007946 */ /* 0x000fea0003800000 */
[----:B------:R-:W-:Y:S02]  /*3dd60*/  ULDC UR4, c[0x0][0x20] ;  /* 0x0000080000047ab9 */ /* 0x000fe40000000800 */
[----:B------:R-:W-:-:S05]  /*3dd70*/  VIADD R0, R0, -UR4 ;  /* 0x8000000400007c36 */ /* 0x000fca0008000000 */
[----:B------:R-:W2:Y:S01]  /*3dd80*/  LDL.64 R6, [R0+0x18] ;  /* 0x0000180000067983 */ /* 0x000ea20000100a00 */
[----:B------:R-:W0:Y:S03]  /*3dd90*/  LDC.64 R2, c[0x0][0x208] ;  /* 0x00008200ff027b82 */ /* 0x000e260000000a00 */
[----:B------:R-:W3:Y:S01]  /*3dda0*/  LDL.64 R10, [R0] ;  /* 0x00000000000a7983 */ /* 0x000ee20000100a00 */
[----:B0-----:R-:W-:Y:S02]  /*3ddb0*/  R2UR UR4, R2 ;  /* 0x00000000020472ca */ /* 0x001fe400000e0000 */
[----:B------:R-:W-:-:S13]  /*3ddc0*/  R2UR UR5, R3 ;  /* 0x00000000030572ca */ /* 0x000fda00000e0000 */
[----:B--2---:R-:W2:Y:S01]  /*3ddd0*/  LD.E R8, desc[UR4][R6.64] ;  /* 0x0000000406087980 */ /* 0x004ea2000c101900 */
[C---:B------:R-:W-:Y:S02]  /*3dde0*/  R2UR UR4, R2.reuse ;  /* 0x00000000020472ca */ /* 0x040fe400000e0000 */
[C---:B------:R-:W-:Y:S02]  /*3ddf0*/  R2UR UR5, R3.reuse ;  /* 0x00000000030572ca */ /* 0x040fe400000e0000 */
[----:B------:R-:W-:Y:S02]  /*3de00*/  R2UR UR6, R2 ;  /* 0x00000000020672ca */ /* 0x000fe400000e0000 */
[----:B------:R-:W-:Y:S01]  /*3de10*/  R2UR UR7, R3 ;  /* 0x00000000030772ca */ /* 0x000fe200000e0000 */
[----:B------:R-:W-:Y:S01]  /*3de20*/  BSSY B0, `(.L_x_4007) ;  /* 0x0000009000007945 */ /* 0x000fe20003800000 */
[----:B------:R-:W-:-:S07]  /*3de30*/  IMAD.MOV.U32 R9, RZ, RZ, R44 ;  /* 0x000000ffff097224 */ /* 0x000fce00078e002c */
[----:B---3--:R0:W5:Y:S04]  /*3de40*/  LD.E R5, desc[UR4][R10.64] ;  /* 0x000000040a057980 */ /* 0x008168000c101900 */
[----:B------:R0:W5:Y:S01]  /*3de50*/  LD.E R14, desc[UR6][R10.64+0x4] ;  /* 0x000004060a0e7980 */ /* 0x000162000c101900 */
[----:B--2---:R-:W-:-:S04]  /*3de60*/  LOP3.LUT R8, R8, 0x1, RZ, 0xfc, !PT ;  /* 0x0000000108087812 */ /* 0x004fc800078efcff */
[----:B------:R-:W-:Y:S01]  /*3de70*/  ISETP.NE.AND P0, PT, R8, 0x3, PT ;  /* 0x000000030800780c */ /* 0x000fe20003f05270 */
[----:B------:R-:W-:-:S12]  /*3de80*/  IMAD.MOV.U32 R8, RZ, RZ, R39 ;  /* 0x000000ffff087224 */ /* 0x000fd800078e0027 */
[----:B0-----:R-:W-:Y:S05]  /*3de90*/  @!P0 BRA `(.L_x_4008) ;  /* 0x0000000000048947 */ /* 0x001fea0003800000 */
[----:B------:R-:W-:Y:S01]  /*3dea0*/  BPT.TRAP 0x1 ;  /* 0x000000040000795c */ /* 0x000fe20000300000 */
.L_x_4008:
[----:B------:R-:W-:Y:S05]  /*3deb0*/  BSYNC B0 ;  /* 0x0000000000007941 */ /* 0x000fea0003800000 */
.L_x_4007:
        /* <DEDUP_REMOVED lines=17> */
.L_x_4010:
[----:B------:R-:W-:Y:S05]  /*3dfd0*/  BSYNC B0 ;  /* 0x0000000000007941 */ /* 0x000fea0003800000 */
.L_x_4009:
        /* <DEDUP_REMOVED lines=10> */
.L_x_4012:
[----:B------:R-:W-:Y:S05]  /*3e080*/  BSYNC B0 ;  /* 0x0000000000007941 */ /* 0x000fea0003800000 */
.L_x_4011:
[----:B------:R-:W2:Y:S01]  /*3e090*/  LDL.64 R10, [R0] ;  /* 0x00000000000a7983 */ /* 0x000ea20000100a00 */
[C---:B------:R-:W-:Y:S02]  /*3e0a0*/  R2UR UR6, R2.reuse ;  /* 0x00000000020672ca */ /* 0x040fe400000e0000 */
[C---:B------:R-:W-:Y:S01]  /*3e0b0*/  R2UR UR7, R3.reuse ;  /* 0x00000000030772ca */ /* 0x040fe200000e0000 */
[----:B------:R-:W3:Y:S01]  /*3e0c0*/  LDL.64 R6, [R0+0x28] ;  /* 0x0000280000067983 */ /* 0x000ee20000100a00 */
[C---:B------:R-:W-:Y:S02]  /*3e0d0*/  R2UR UR4, R2.reuse ;  /* 0x00000000020472ca */ /* 0x040fe400000e0000 */
[----:B------:R-:W-:Y:S01]  /*3e0e0*/  R2UR UR5, R3 ;  /* 0x00000000030572ca */ /* 0x000fe200000e0000 */
[----:B0----5:R-:W4:Y:S08]  /*3e0f0*/  LDL.64 R12, [R0+0x20] ;  /* 0x00002000000c7983 */ /* 0x021f300000100a00 */
[----:B--2---:R-:W2:Y:S04]  /*3e100*/  LD.E R5, desc[UR6][R10.64] ;  /* 0x000000060a057980 */ /* 0x004ea8000c101900 */
[----:B---3--:R-:W2:Y:S04]  /*3e110*/  LD.E.64 R6, desc[UR4][R6.64] ;  /* 0x0000000406067980 */ /* 0x008ea8000c101b00 */
[----:B------:R-:W3:Y:S01]  /*3e120*/  LDL.64 R10, [R0+0x8] ;  /* 0x00000800000a7983 */ /* 0x000ee20000100a00 */
[----:B------:R-:W-:Y:S05]  /*3e130*/  WARPSYNC.ALL ;  /* 0x0000000000007948 */ /* 0x000fea0003800000 */
[----:B------:R-:W-:-:S02]  /*3e140*/  R2UR UR4, R2 ;  /* 0x00000000020472ca */ /* 0x000fc400000e0000 */
[C---:B------:R-:W-:Y:S02]  /*3e150*/  R2UR UR5, R3.reuse ;  /* 0x00000000030572ca */ /* 0x040fe400000e0000 */
[----:B------:R-:W-:Y:S02]  /*3e160*/  R2UR UR6, R2 ;  /* 0x00000000020672ca */ /* 0x000fe400000e0000 */
[----:B------:R-:W-:-:S09]  /*3e170*/  R2UR UR7, R3 ;  /* 0x00000000030772ca */ /* 0x000fd200000e0000 */
[----:B---3--:R0:W-:Y:S04]  /*3e180*/  ST.E desc[UR4][R10.64], RZ ;  /* 0x000000ff0a007985 */ /* 0x0081e8000c101904 */
[----:B----4-:R-:W3:Y:S01]  /*3e190*/  LD.E.64 R14, desc[UR6][R12.64] ;  /* 0x000000060c0e7980 */ /* 0x010ee2000c101b00 */
[----:B--2---:R-:W-:Y:S01]  /*3e1a0*/  IMAD R6, R5, 0x200, R6 ;  /* 0x0000020005067824 */ /* 0x004fe200078e0206 */
[----:B------:R-:W-:Y:S01]  /*3e1b0*/  R2UR UR7, R7 ;  /* 0x00000000070772ca */ /* 0x000fe200000e0000 */
[----:B------:R-:W-:Y:S01]  /*3e1c0*/  WARPGROUP.ARRIVE ;  /* 0x00000000000079c5 */ /* 0x000fe20000000000 */
[----:B------:R-:W-:Y:S01]  /*3e1d0*/  R2UR UR8, R2 ;  /* 0x00000000020872ca */ /* 0x000fe200000e0000 */
[----:B------:R-:W-:Y:S01]  /*3e1e0*/  IMAD.MOV.U32 R5, RZ, RZ, 0x1 ;  /* 0x00000001ff057424 */ /* 0x000fe200078e00ff */
[----:B------:R-:W-:-:S02]  /*3e1f0*/  R2UR UR6, R6 ;  /* 0x00000000060672ca */ /* 0x000fc400000e0000 */
        /* <DEDUP_REMOVED lines=55> */
[----:B------:R-:W-:-:S13]  /*3e570*/  R2UR UR5, R3 ;  /* 0x00000000030572ca */ /* 0x000fda00000e0000 */
[----:B--2---:R-:W2:Y:S04]  /*3e580*/  LD.E R12, desc[UR4][R6.64] ;  /* 0x00000004060c7980 */ /* 0x004ea8000c101900 */
[----:B------:R-:W3:Y:S01]  /*3e590*/  LDL.64 R6, [R0+0x30] ;  /* 0x0000300000067983 */ /* 0x000ee20000100a00 */
[----:B------:R-:W-:Y:S01]  /*3e5a0*/  BSSY B0, `(.L_x_4014) ;  /* 0x0000008000007945 */ /* 0x000fe20003800000 */
[----:B--2---:R-:W-:-:S04]  /*3e5b0*/  LEA.HI R13, R12, R12, RZ, 0x1 ;  /* 0x0000000c0c0d7211 */ /* 0x004fc800078f08ff */
[----:B------:R-:W-:-:S05]  /*3e5c0*/  LOP3.LUT R13, R13, 0xfffffffe, RZ, 0xc0, !PT ;  /* 0xfffffffe0d0d7812 */ /* 0x000fca00078ec0ff */
[----:B------:R-:W-:Y:S01]  /*3e5d0*/  IMAD.IADD R13, R12, 0x1, -R13 ;  /* 0x000000010c0d7824 */ /* 0x000fe200078e0a0d */
[----:B---3--:R-:W-:-:S04]  /*3e5e0*/  MOV R12, R6 ;  /* 0x00000006000c7202 */ /* 0x008fc80000000f00 */
[----:B------:R-:W-:-:S04]  /*3e5f0*/  SHF.L.U32 R13, R13, 0x1f, RZ ;  /* 0x0000001f0d0d7819 */ /* 0x000fc800000006ff */
[----:B------:R-:W1:Y:S02]  /*3e600*/  SYNCS.PHASECHK.TRANS64.TRYWAIT P0, [R12+URZ+0x38810], R13 ;  /* 0x0388100d0c0075a7 */ /* 0x000e64000800017f */
[----:B01----:R-:W-:Y:S05]  /*3e610*/  @!P0 BRA `(.L_x_4015) ;  /* 0x000000ec00c08947 */ /* 0x003fea0003800000 */
.L_x_4041:
[----:B------:R-:W-:Y:S05]  /*3e620*/  BSYNC B0 ;  /* 0x0000000000007941 */ /* 0x000fea0003800000 */
.L_x_4014:
[----:B------:R-:W0:Y:S01]  /*3e630*/  LDL.64 R6, [R0+0x40] ;  /* 0x0000400000067983 */ /* 0x000e220000100a00 */
[----:B------:R-:W-:Y:S02]  /*3e640*/  R2UR UR4, R2 ;  /* 0x00000000020472ca */ /* 0x000fe400000e0000 */
[----:B------:R-:W-:Y:S01]  /*3e650*/  R2UR UR5, R3 ;  /* 0x00000000030572ca */ /* 0x000fe200000e0000 */
[----:B------:R-:W2:-:S12]  /*3e660*/  LDL.64 R10, [R0] ;  /* 0x00000000000a7983 */ /* 0x000e980000100a00 */
[----:B0-----:R-:W3:Y:S01]  /*3e670*/  LD.E R12, desc[UR4][R6.64] ;  /* 0x00000004060c7980 */ /* 0x001ee2000c101900 */
[----:B------:R-:W-:Y:S02]  /*3e680*/  R2UR UR6, R2 ;  /* 0x00000000020672ca */ /* 0x000fe400000e0000 */
[----:B------:R-:W-:Y:S01]  /*3e690*/  R2UR UR7, R3 ;  /* 0x00000000030772ca */ /* 0x000fe200000e0000 */
[----:B--2---:R0:W5:Y:S01]  /*3e6a0*/  LD.E R14, desc[UR4][R10.64] ;  /* 0x000000040a0e7980 */ /* 0x004162000c101900 */
[----:B------:R-:W-:Y:S11]  /*3e6b0*/  BSSY B0, `(.L_x_4016) ;  /* 0x0000006000007945 */ /* 0x000ff60003800000 */
[----:B------:R0:W5:Y:S01]  /*3e6c0*/  LD.E R15, desc[UR6][R10.64+0x4] ;  /* 0x000004060a0f7980 */ /* 0x000162000c101900 */
[----:B---3--:R-:W-:-:S04]  /*3e6d0*/  LOP3.LUT R12, R12, 0x1, RZ, 0xfc, !PT ;  /* 0x000000010c0c7812 */ /* 0x008fc800078efcff */
[----:B------:R-:W-:-:S13]  /*3e6e0*/  ISETP.NE.AND P0, PT, R12, 0x3, PT ;  /* 0x000000030c00780c */ /* 0x000fda0003f05270 */
[----:B0-----:R-:W-:Y:S05]  /*3e6f0*/  @!P0 BRA `(.L_x_4017) ;  /* 0x0000000000048947 */ /* 0x001fea0003800000 */
[----:B------:R-:W-:Y:S01]  /*3e700*/  BPT.TRAP 0x1 ;  /* 0x000000040000795c */ /* 0x000fe20000300000 */
.L_x_4017:
[----:B------:R-:W-:Y:S05]  /*3e710*/  BSYNC B0 ;  /* 0x0000000000007941 */ /* 0x000fea0003800000 */
.L_x_4016:
        /* <DEDUP_REMOVED lines=17> */
.L_x_4019:
[----:B------:R-:W-:Y:S05]  /*3e830*/  BSYNC B0 ;  /* 0x0000000000007941 */ /* 0x000fea0003800000 */
.L_x_4018:
        /* <DEDUP_REMOVED lines=10> */
.L_x_4021:
[----:B------:R-:W-:Y:S05]  /*3e8e0*/  BSYNC B0 ;  /* 0x0000000000007941 */ /* 0x000fea0003800000 */
.L_x_4020:
        /* <DEDUP_REMOVED lines=303> */
[----:B------:R-:W-:Y:S01]  /*3fbe0*/  R2UR UR9, R3 ;  /* 0x00000000030972ca */ /* 0x000fe200000e0000 */
        /* <DEDUP_REMOVED lines=272> */
.L_x_4024:
[----:B------:R-:W-:Y:S05]  /*40cf0*/  BSYNC B0 ;  /* 0x0000000000007941 */ /* 0x000fea0003800000 */
.L_x_4023:
        /* <DEDUP_REMOVED lines=23> */
[C---:B------:R-:W-:Y:S02]  /*40e70*/  R2UR UR7, R3.reuse ;  /* 0x00000000030772ca */ /* 0x040fe400000e0000 */
        /* <DEDUP_REMOVED lines=11> */
[----:B------:R-:W4:Y:S04]  /*40f30*/  LD.E R6, desc[UR14][R8.64+0x18] ;  /* 0x0000180e08067980 */ /* 0x000f28000c101900 */
[----:B------:R-:W4:Y:S08]  /*40f40*/  LD.E R7, desc[UR6][R8.64+0x4] ;  /* 0x0000040608077980 */ /* 0x000f30000c101900 */
[----:B------:R-:W4:Y:S01]  /*40f50*/  @P0 LD.E R59, desc[UR4][R8.64+0x28] ;  /* 0x00002804083b0980 */ /* 0x000f22000c101900 */
[----:B------:R-:W-:-:S02]  /*40f60*/  R2UR UR4, R2 ;  /* 0x00000000020472ca */ /* 0x000fc400000e0000 */
[----:B------:R-:W-:-:S13]  /*40f70*/  R2UR UR5, R3 ;  /* 0x00000000030572ca */ /* 0x000fda00000e0000 */
[----:B------:R-:W4:Y:S01]  /*40f80*/  LD.E R10, desc[UR4][R8.64+0x8] ;  /* 0x00000804080a7980 */ /* 0x000f22000c101900 */
[----:B------:R-:W-:Y:S01]  /*40f90*/  BSSY B0, `(.L_x_4025) ;  /* 0x000008c000007945 */ /* 0x000fe20003800000 */
[-C--:B--2---:R-:W-:Y:S01]  /*40fa0*/  FMUL.FTZ R13, R30, R15.reuse ;  /* 0x0000000f1e0d7220 */ /* 0x084fe20000410000 */
[-C--:B------:R-:W-:Y:S01]  /*40fb0*/  FMUL.FTZ R30, R43, R15.reuse ;  /* 0x0000000f2b1e7220 */ /* 0x080fe20000410000 */
[----:B---3--:R-:W-:Y:S01]  /*40fc0*/  SHF.R.S32.HI R43, RZ, 0x1f, R60 ;  /* 0x0000001fff2b7819 */ /* 0x008fe2000001143c */
[-C--:B0-----:R-:W-:Y:S01]  /*40fd0*/  FMUL.FTZ R57, R25, R15.reuse ;  /* 0x0000000f19397220 */ /* 0x081fe20000410000 */
[-C--:B------:R-:W-:Y:S01]  /*40fe0*/  FMUL.FTZ R25, R35, R15.reuse ;  /* 0x0000000f23197220 */ /* 0x080fe20000410000 */
[-C--:B------:R-:W-:Y:S01]  /*40ff0*/  FMUL.FTZ R12, R27, R15.reuse ;  /* 0x0000000f1b0c7220 */ /* 0x080fe20000410000 */
[----:B------:R-:W-:Y:S01]  /*41000*/  LEA.HI R35, R43, R60, RZ, 0x7 ;  /* 0x0000003c2b237211 */ /* 0x000fe200078f38ff */
[-C--:B------:R-:W-:Y:S01]  /*41010*/  FMUL.FTZ R27, R39, R15.reuse ;  /* 0x0000000f271b7220 */ /* 0x080fe20000410000 */
[-C--:B------:R-:W-:Y:S01]  /*41020*/  FMUL.FTZ R39, R41, R15.reuse ;  /* 0x0000000f29277220 */ /* 0x080fe20000410000 */
[-C--:B------:R-:W-:Y:S01]  /*41030*/  FMUL.FTZ R41, R45, R15.reuse ;  /* 0x0000000f2d297220 */ /* 0x080fe20000410000 */
[----:B------:R-:W-:Y:S01]  /*41040*/  LOP3.LUT R45, R35, 0xffffff80, RZ, 0xc0, !PT ;  /* 0xffffff80232d7812 */ /* 0x000fe200078ec0ff */
[-C--:B------:R-:W-:Y:S01]  /*41050*/  FMUL.FTZ R11, R24, R15.reuse ;  /* 0x0000000f180b7220 */ /* 0x080fe20000410000 */
[-C--:B------:R-:W-:Y:S01]  /*41060*/  FMUL.FTZ R24, R34, R15.reuse ;  /* 0x0000000f22187220 */ /* 0x080fe20000410000 */
[----:B------:R-:W-:-:S02]  /*41070*/  FMUL.FTZ R34, R46, R15 ;  /* 0x0000000f2e227220 */ /* 0x000fc40000410000 */
[----:B------:R-:W-:Y:S02]  /*41080*/  IMAD.IADD R46, R60, 0x1, -R45 ;  /* 0x000000013c2e7824 */ /* 0x000fe400078e0a2d */
[-C--:B------:R-:W-:Y:S01]  /*41090*/  FMUL.FTZ R14, R31, R15.reuse ;  /* 0x0000000f1f0e7220 */ /* 0x080fe20000410000 */
[-C--:B------:R-:W-:Y:S01]  /*410a0*/  FMUL.FTZ R31, R42, R15.reuse ;  /* 0x0000000f2a1f7220 */ /* 0x080fe20000410000 */
[----:B------:R-:W-:Y:S02]  /*410b0*/  LEA.HI R42, R43, R60, RZ, 0x2 ;  /* 0x0000003c2b2a7211 */ /* 0x000fe400078f10ff */
[----:B------:R-:W-:Y:S01]  /*410c0*/  SHF.R.S32.HI R45, RZ, 0x1f, R46 ;  /* 0x0000001fff2d7819 */ /* 0x000fe2000001142e */
[-C--:B------:R-:W-:Y:S01]  /*410d0*/  FMUL.FTZ R35, R47, R15.reuse ;  /* 0x0000000f2f237220 */ /* 0x080fe20000410000 */
[-C--:B------:R-:W-:Y:S01]  /*410e0*/  FMUL.FTZ R5, R26, R15.reuse ;  /* 0x0000000f1a057220 */ /* 0x080fe20000410000 */
[-C--:B------:R-:W-:Y:S01]  /*410f0*/  FMUL.FTZ R26, R38, R15.reuse ;  /* 0x0000000f261a7220 */ /* 0x080fe20000410000 */
[----:B------:R-:W-:Y:S01]  /*41100*/  LEA.HI R47, R45, R46, RZ, 0x2 ;  /* 0x0000002e2d2f7211 */ /* 0x000fe200078f10ff */
[-C--:B------:R-:W-:Y:S01]  /*41110*/  FMUL.FTZ R38, R40, R15.reuse ;  /* 0x0000000f28267220 */ /* 0x080fe20000410000 */
[----:B------:R-:W-:Y:S01]  /*41120*/  LOP3.LUT R65, R42, 0xfffffffc, RZ, 0xc0, !PT ;  /* 0xfffffffc2a417812 */ /* 0x000fe200078ec0ff */
[----:B------:R-:W-:Y:S01]  /*41130*/  FMUL.FTZ R40, R44, R15 ;  /* 0x0000000f2c287220 */ /* 0x000fe20000410000 */
[----:B------:R-:W-:-:S02]  /*41140*/  SHF.R.S32.HI R44, RZ, 0x2, R47 ;  /* 0x00000002ff2c7819 */ /* 0x000fc4000001142f */
[----:B------:R-:W-:Y:S01]  /*41150*/  SHF.R.S32.HI R63, RZ, 0x1f, R47 ;  /* 0x0000001fff3f7819 */ /* 0x000fe2000001142f */
[----:B------:R-:W-:Y:S01]  /*41160*/  IMAD.IADD R65, R60, 0x1, -R65 ;  /* 0x000000013c417824 */ /* 0x000fe200078e0a41 */
[----:B------:R-:W-:Y:S02]  /*41170*/  LEA.HI R42, R45, R46, RZ, 0x5 ;  /* 0x0000002e2d2a7211 */ /* 0x000fe400078f28ff */
[----:B------:R-:W-:Y:S01]  /*41180*/  LEA.HI R63, R63, R44, RZ, 0x3 ;  /* 0x0000002c3f3f7211 */ /* 0x000fe200078f18ff */
[----:B------:R-:W-:Y:S01]  /*41190*/  FMUL.FTZ R43, R48, R15 ;  /* 0x0000000f302b7220 */ /* 0x000fe20000410000 */
[----:B------:R-:W-:Y:S02]  /*411a0*/  SHF.R.S32.HI R42, RZ, 0x5, R42 ;  /* 0x00000005ff2a7819 */ /* 0x000fe4000001142a */
[----:B------:R-:W-:Y:S02]  /*411b0*/  LEA.HI R48, R65, R65, RZ, 0x1 ;  /* 0x0000004141307211 */ /* 0x000fe400078f08ff */
[----:B------:R-:W-:Y:S01]  /*411c0*/  LOP3.LUT R63, R63, 0xfffffff8, RZ, 0xc0, !PT ;  /* 0xfffffff83f3f7812 */ /* 0x000fe200078ec0ff */
[----:B------:R-:W-:Y:S01]  /*411d0*/  IMAD R60, R61, 0x4, R42 ;  /* 0x000000043d3c7824 */ /* 0x000fe200078e022a */
[----:B------:R-:W-:-:S03]  /*411e0*/  LOP3.LUT R48, R48, 0x1ffffffe, RZ, 0xc0, !PT ;  /* 0x1ffffffe30307812 */ /* 0x000fc600078ec0ff */
[----:B------:R-:W-:Y:S02]  /*411f0*/  IMAD.IADD R63, R44, 0x1, -R63 ;  /* 0x000000012c3f7824 */ /* 0x000fe400078e0a3f */
[----:B------:R-:W-:Y:S02]  /*41200*/  IMAD.IADD R48, R65, 0x1, -R48 ;  /* 0x0000000141307824 */ /* 0x000fe400078e0a30 */
[----:B------:R-:W-:Y:S02]  /*41210*/  IMAD.U32 R63, R60, 0x10, R63 ;  /* 0x000000103c3f7824 */ /* 0x000fe400078e003f */
[----:B------:R-:W-:Y:S02]  /*41220*/  FMUL.FTZ R42, R50, R15 ;  /* 0x0000000f322a7220 */ /* 0x000fe40000410000 */
[----:B------:R-:W-:-:S04]  /*41230*/  IMAD R50, R48, 0x8, R63 ;  /* 0x0000000830327824 */ /* 0x000fc800078e023f */
[----:B----4-:R-:W-:-:S04]  /*41240*/  @P0 IMAD.HI.U32 R59, R50, R59, RZ ;  /* 0x0000003b323b0227 */ /* 0x010fc800078e00ff */
[----:B------:R-:W-:Y:S01]  /*41250*/  FMUL.FTZ R44, R51, R15 ;  /* 0x0000000f332c7220 */ /* 0x000fe20000410000 */
[----:B------:R-:W-:Y:S02]  /*41260*/  LOP3.LUT R51, R47, 0x7ffffffc, RZ, 0xc0, !PT ;  /* 0x7ffffffc2f337812 */ /* 0x000fe400078ec0ff */
[----:B------:R-:W-:Y:S01]  /*41270*/  @P0 SHF.R.U32.HI R50, RZ, R58, R59 ;  /* 0x0000003aff320219 */ /* 0x000fe2000001163b */
[----:B------:R-:W-:-:S04]  /*41280*/  IMAD.SHL.U32 R47, R4, 0x40, RZ ;  /* 0x00000040042f7824 */ /* 0x000fc800078e00ff */
[----:B------:R-:W0:Y:S01]  /*41290*/  SHFL.IDX PT, R61, R50, RZ, 0x1c1f ;  /* 0x001c1fff323d7589 */ /* 0x000e2200000e0000 */
[----:B------:R-:W-:Y:S02]  /*412a0*/  IMAD.IADD R4, R46, 0x1, -R51 ;  /* 0x000000012e047824 */ /* 0x000fe400078e0a33 */
        /* <DEDUP_REMOVED lines=13> */
[----:B------:R-:W-:Y:S01]  /*41380*/  ISETP.GE.AND P1, PT, R6, 0x1, PT ;  /* 0x000000010600780c */ /* 0x000fe20003f26270 */
[----:B------:R-:W1:Y:S01]  /*41390*/  MUFU.TANH R11, R11 ;  /* 0x0000000b000b7308 */ /* 0x000e620000002400 */
[----:B------:R-:W-:Y:S01]  /*413a0*/  IMAD.IADD R51, R10, 0x1, -R47 ;  /* 0x000000010a337824 */ /* 0x000fe200078e0a2f */
[----:B------:R-:W-:-:S02]  /*413b0*/  LOP3.LUT R53, RZ, R20, RZ, 0x33, !PT ;  /* 0x00000014ff357212 */ /* 0x000fc400078e33ff */
[----:B------:R-:W-:-:S04]  /*413c0*/  IADD3 R52, -R7, R52, R10 ;  /* 0x0000003407347210 */ /* 0x000fc80007ffe10a */
[----:B------:R-:W2:Y:S01]  /*413d0*/  MUFU.TANH R57, R57 ;  /* 0x0000003900397308 */ /* 0x000ea20000002400 */
[----:B------:R-:W-:-:S07]  /*413e0*/  IMAD R54, R4, -0x2, R51 ;  /* 0xfffffffe04367824 */ /* 0x000fce00078e0233 */
[----:B------:R-:W3:Y:S01]  /*413f0*/  MUFU.TANH R5, R5 ;  /* 0x0000000500057308 */ /* 0x000ee20000002400 */
        /* <DEDUP_REMOVED lines=51> */
.L_x_4030:
[----:B------:R-:W-:Y:S05]  /*41730*/  BSYNC B2 ;  /* 0x0000000000027941 */ /* 0x000fea0003800000 */
.L_x_4029:
[----:B------:R-:W-:Y:S01]  /*41740*/  LOP3.LUT R20, RZ, R20, RZ, 0x33, !PT ;  /* 0x00000014ff147212 */ /* 0x000fe200078e33ff */
[----:B------:R-:W-:Y:S06]  /*41750*/  BRA `(.L_x_4031) ;  /* 0x0000000000287947 */ /* 0x000fec0003800000 */
.L_x_4028:
        /* <DEDUP_REMOVED lines=10> */
.L_x_4031:
[----:B------:R-:W-:Y:S05]  /*41800*/  BSYNC B1 ;  /* 0x0000000000017941 */ /* 0x000fea0003800000 */
.L_x_4027:
[----:B------:R-:W-:-:S04]  /*41810*/  IMAD R53, R6, R20, -R47 ;  /* 0x0000001406357224 */ /* 0x000fc800078e0a2f */
[----:B------:R-:W-:-:S05]  /*41820*/  IMAD R20, R4, -0x2, R53 ;  /* 0xfffffffe04147824 */ /* 0x000fca00078e0235 */
[----:B------:R-:W-:Y:S02]  /*41830*/  VIMNMX R51, R51, R20, !PT ;  /* 0x0000001433337248 */ /* 0x000fe40007fe0100 */
[----:B------:R-:W-:-:S07]  /*41840*/  VIADDMNMX R21, R20, R6, R21, PT ;  /* 0x0000000614157246 */ /* 0x000fce0003800115 */
.L_x_4026:
[----:B------:R-:W-:Y:S05]  /*41850*/  BSYNC B0 ;  /* 0x0000000000007941 */ /* 0x000fea0003800000 */
.L_x_4025:
[C---:B------:R-:W-:Y:S01]  /*41860*/  ISETP.GE.AND P1, PT, R56.reuse, 0x9, PT ;  /* 0x000000093800780c */ /* 0x040fe20003f26270 */
[----:B------:R-:W-:Y:S01]  /*41870*/  BSSY B0, `(.L_x_4032) ;  /* 0x0000071000007945 */ /* 0x000fe20003800000 */
[C---:B------:R-:W-:Y:S02]  /*41880*/  ISETP.GE.AND P0, PT, R56.reuse, 0x2, PT ;  /* 0x000000023800780c */ /* 0x040fe40003f06270 */
        /* <DEDUP_REMOVED lines=28> */
[C---:B------:R-:W-:Y:S02]  /*41a50*/  ISETP.GE.AND P3, PT, R56.reuse, 0x21, PT ;  /* 0x000000213800780c */ /* 0x040fe40003f66270 */
        /* <DEDUP_REMOVED lines=39> */
[----:B------:R-:W0:Y:S03]  /*41cd0*/  SHFL.IDX PT, R11, R50, 0x1, 0x1c1f ;  /* 0x003c1f00320b7f89 */ /* 0x000e2600000e0000 */
[----:B------:R-:W-:Y:S02]  /*41ce0*/  P2R R56, PR, RZ, 0x40 ;  /* 0x00000040ff387803 */ /* 0x000fe40000000000 */
[----:B------:R-:W-:-:S04]  /*41cf0*/  ISETP.GT.AND P6, PT, R51, 0x39, !P6 ;  /* 0x000000393300780c */ /* 0x000fc800077c4270 */
[----:B------:R-:W-:-:S04]  /*41d00*/  ISETP.LT.OR P6, PT, R21, 0x3a, P6 ;  /* 0x0000003a1500780c */ /* 0x000fc800037c1670 */
[----:B------:R-:W-:Y:S02]  /*41d10*/  FSEL R21, R49, -INF , !P6 ;  /* 0xff80000031157808 */ /* 0x000fe40007000000 */
[----:B------:R-:W-:Y:S02]  /*41d20*/  ISETP.GE.AND P6, PT, R6, 0x1, PT ;  /* 0x000000010600780c */ /* 0x000fe40003fc6270 */
[----:B0-----:R-:W-:Y:S01]  /*41d30*/  VIADDMNMX R49, R11, R59, R54, PT ;  /* 0x0000003b0b317246 */ /* 0x001fe20003800136 */
        /* <DEDUP_REMOVED lines=18> */
.L_x_4037:
[----:B------:R-:W-:Y:S05]  /*41e60*/  BSYNC B2 ;  /* 0x0000000000027941 */ /* 0x000fea0003800000 */
.L_x_4036:
[----:B------:R-:W-:Y:S01]  /*41e70*/  LOP3.LUT R7, RZ, R7, RZ, 0x33, !PT ;  /* 0x00000007ff077212 */ /* 0x000fe200078e33ff */
[----:B------:R-:W-:Y:S06]  /*41e80*/  BRA `(.L_x_4038) ;  /* 0x0000000000287947 */ /* 0x000fec0003800000 */
.L_x_4035:
        /* <DEDUP_REMOVED lines=10> */
.L_x_4038:
[----:B------:R-:W-:Y:S05]  /*41f30*/  BSYNC B1 ;  /* 0x0000000000017941 */ /* 0x000fea0003800000 */
.L_x_4034:
[----:B------:R-:W-:-:S04]  /*41f40*/  IMAD R7, R6, R7, -R47 ;  /* 0x0000000706077224 */ /* 0x000fc800078e0a2f */
[----:B------:R-:W-:-:S05]  /*41f50*/  IMAD R4, R4, -0x2, R7 ;  /* 0xfffffffe04047824 */ /* 0x000fca00078e0207 */
[----:B------:R-:W-:Y:S02]  /*41f60*/  VIADDMNMX R49, R4, R6, R49, PT ;  /* 0x0000000604317246 */ /* 0x000fe40003800131 */
[----:B------:R-:W-:-:S07]  /*41f70*/  VIMNMX R51, R51, R4, !PT ;  /* 0x0000000433337248 */ /* 0x000fce0007fe0100 */
.L_x_4033:
[----:B------:R-:W-:Y:S05]  /*41f80*/  BSYNC B0 ;  /* 0x0000000000007941 */ /* 0x000fea0003800000 */
.L_x_4032:
[----:B------:R-:W-:Y:S02]  /*41f90*/  ISETP.GT.AND P0, PT, R51, 0x1, !P0 ;  /* 0x000000013300780c */ /* 0x000fe40004704270 */
[----:B------:R-:W-:Y:S02]  /*41fa0*/  ISETP.NE.AND P6, PT, R63, RZ, PT ;  /* 0x000000ff3f00720c */ /* 0x000fe40003fc5270 */
[----:B------:R-:W-:Y:S02]  /*41fb0*/  ISETP.LT.OR P0, PT, R49, 0x2, P0 ;  /* 0x000000023100780c */ /* 0x000fe40000701670 */
[----:B------:R-:W-:Y:S02]  /*41fc0*/  ISETP.GT.AND P1, PT, R51, 0x8, !P1 ;  /* 0x000000083300780c */ /* 0x000fe40004f24270 */
[----:B------:R-:W-:Y:S02]  /*41fd0*/  FSEL R12, R12, -INF , !P0 ;  /* 0xff8000000c0c7808 */ /* 0x000fe40004000000 */
[----:B------:R-:W-:-:S02]  /*41fe0*/  ISETP.NE.AND P0, PT, R55, RZ, PT ;  /* 0x000000ff3700720c */ /* 0x000fc40003f05270 */
[----:B------:R-:W-:Y:S02]  /*41ff0*/  ISETP.LT.OR P1, PT, R49, 0x9, P1 ;  /* 0x000000093100780c */ /* 0x000fe40000f21670 */
[----:B------:R-:W-:Y:S02]  /*42000*/  ISETP.GT.AND P0, PT, R51, 0x9, !P0 ;  /* 0x000000093300780c */ /* 0x000fe40004704270 */
[----:B------:R-:W-:Y:S02]  /*42010*/  FSEL R13, R13, -INF , !P1 ;  /* 0xff8000000d0d7808 */ /* 0x000fe40004800000 */
[----:B------:R-:W-:Y:S02]  /*42020*/  ISETP.LT.OR P0, PT, R49, 0xa, P0 ;  /* 0x0000000a3100780c */ /* 0x000fe40000701670 */
[----:B------:R-:W-:Y:S02]  /*42030*/  ISETP.NE.AND P1, PT, R65, RZ, PT ;  /* 0x000000ff4100720c */ /* 0x000fe40003f25270 */
[----:B------:R-:W-:-:S02]  /*42040*/  FSEL R14, R14, -INF , !P0 ;  /* 0xff8000000e0e7808 */ /* 0x000fc40004000000 */
[----:B------:R-:W-:Y:S02]  /*42050*/  ISETP.NE.AND P0, PT, R58, RZ, PT ;  /* 0x000000ff3a00720c */ /* 0x000fe40003f05270 */
[----:B------:R-:W-:Y:S02]  /*42060*/  MOV R10, UR37 ;  /* 0x00000025000a7c02 */ /* 0x000fe40008000f00 */
[----:B------:R-:W-:Y:S02]  /*42070*/  ISETP.GT.AND P0, PT, R51, 0x10, !P0 ;  /* 0x000000103300780c */ /* 0x000fe40004704270 */
[----:B------:R-:W-:Y:S02]  /*42080*/  MOV R11, UR36 ;  /* 0x00000024000b7c02 */ /* 0x000fe40008000f00 */
        /* <DEDUP_REMOVED lines=17> */
[----:B------:R-:W-:Y:S02]  /*421a0*/  ISETP.GT.AND P2, PT, R51, 0x29, !P2 ;  /* 0x000000293300780c */ /* 0x000fe40005744270 */
[----:B------:R-:W-:-:S02]  /*421b0*/  FSEL R31, R31, -INF , !P0 ;  /* 0xff8000001f1f7808 */ /* 0x000fc40004000000 */
[----:B------:R-:W-:Y:S02]  /*421c0*/  ISETP.NE.AND P0, PT, R53, RZ, PT ;  /* 0x000000ff3500720c */ /* 0x000fe40003f05270 */
[C---:B------:R-:W-:Y:S02]  /*421d0*/  ISETP.GT.AND P3, PT, R51.reuse, 0x30, !P3 ;  /* 0x000000303300780c */ /* 0x040fe40005f64270 */
[C---:B------:R-:W-:Y:S02]  /*421e0*/  ISETP.GT.AND P0, PT, R51.reuse, RZ, !P0 ;  /* 0x000000ff3300720c */ /* 0x040fe40004704270 */
[----:B------:R-:W-:Y:S02]  /*421f0*/  ISETP.GT.AND P4, PT, R51, 0x31, !P4 ;  /* 0x000000313300780c */ /* 0x000fe40006784270 */
[----:B------:R-:W-:Y:S02]  /*42200*/  ISETP.LT.OR P0, PT, R49, 0x1, P0 ;  /* 0x000000013100780c */ /* 0x000fe40000701670 */
[----:B------:R-:W-:-:S02]  /*42210*/  ISETP.NE.AND P6, PT, R56, RZ, PT ;  /* 0x000000ff3800720c */ /* 0x000fc40003fc5270 */
[----:B------:R-:W-:Y:S02]  /*42220*/  FSEL R7, R5, -INF , !P0 ;  /* 0xff80000005077808 */ /* 0x000fe40004000000 */
[----:B------:R-:W2:Y:S01]  /*42230*/  LDL.64 R4, [R0+0x70] ;  /* 0x0000700000047983 */ /* 0x000ea20000100a00 */
[----:B------:R-:W-:Y:S02]  /*42240*/  ISETP.NE.AND P0, PT, R64, RZ, PT ;  /* 0x000000ff4000720c */ /* 0x000fe40003f05270 */
[----:B------:R-:W-:-:S04]  /*42250*/  FMNMX.FTZ R6, R7, R12, !PT ;  /* 0x0000000c07067209 */ /* 0x000fc80007810000 */
[----:B------:R-:W-:-:S04]  /*42260*/  FMNMX.FTZ R9, R13, R6, !PT ;  /* 0x000000060d097209 */ /* 0x000fc80007810000 */
[----:B------:R-:W-:-:S04]  /*42270*/  FMNMX.FTZ R9, R14, R9, !PT ;  /* 0x000000090e097209 */ /* 0x000fc80007810000 */
[----:B------:R-:W-:-:S04]  /*42280*/  FMNMX.FTZ R6, R24, R9, !PT ;  /* 0x0000000918067209 */ /* 0x000fc80007810000 */
[----:B------:R-:W-:Y:S02]  /*42290*/  FMNMX.FTZ R9, R25, R6, !PT ;  /* 0x0000000619097209 */ /* 0x000fe40007810000 */
[----:B------:R-:W-:Y:S02]  /*422a0*/  ISETP.GT.AND P0, PT, R51, 0x21, !P0 ;  /* 0x000000213300780c */ /* 0x000fe40004704270 */
[----:B------:R-:W-:Y:S02]  /*422b0*/  FMNMX.FTZ R6, R26, R9, !PT ;  /* 0x000000091a067209 */ /* 0x000fe40007810000 */
[----:B------:R-:W-:Y:S02]  /*422c0*/  ISETP.LT.OR P0, PT, R49, 0x22, P0 ;  /* 0x000000223100780c */ /* 0x000fe40000701670 */
[----:B------:R-:W-:Y:S02]  /*422d0*/  FMNMX.FTZ R6, R27, R6, !PT ;  /* 0x000000061b067209 */ /* 0x000fe40007810000 */
[----:B------:R-:W-:-:S02]  /*422e0*/  ISETP.LT.OR P1, PT, R49, 0x29, P1 ;  /* 0x000000293100780c */ /* 0x000fc40000f21670 */
[----:B------:R-:W-:Y:S02]  /*422f0*/  FSEL R30, R30, -INF , !P0 ;  /* 0xff8000001e1e7808 */ /* 0x000fe40004000000 */
[----:B------:R-:W-:Y:S02]  /*42300*/  FMNMX.FTZ R9, R31, R6, !PT ;  /* 0x000000061f097209 */ /* 0x000fe40007810000 */
[C---:B------:R-:W-:Y:S02]  /*42310*/  ISETP.LT.OR P2, PT, R49.reuse, 0x2a, P2 ;  /* 0x0000002a3100780c */ /* 0x040fe40001741670 */
[----:B------:R-:W-:Y:S02]  /*42320*/  FSEL R34, R34, -INF , !P1 ;  /* 0xff80000022227808 */ /* 0x000fe40004800000 */
[----:B------:R-:W-:Y:S02]  /*42330*/  FMNMX.FTZ R9, R30, R9, !PT ;  /* 0x000000091e097209 */ /* 0x000fe40007810000 */
[----:B------:R-:W-:-:S02]  /*42340*/  ISETP.LT.OR P3, PT, R49, 0x31, P3 ;  /* 0x000000313100780c */ /* 0x000fc40001f61670 */
[----:B------:R-:W-:Y:S02]  /*42350*/  FSEL R35, R35, -INF , !P2 ;  /* 0xff80000023237808 */ /* 0x000fe40005000000 */
[----:B------:R-:W-:Y:S02]  /*42360*/  FMNMX.FTZ R6, R34, R9, !PT ;  /* 0x0000000922067209 */ /* 0x000fe40007810000 */
[----:B------:R-:W-:Y:S02]  /*42370*/  ISETP.GT.AND P5, PT, R51, 0x38, !P5 ;  /* 0x000000383300780c */ /* 0x000fe40006fa4270 */
[----:B------:R-:W-:Y:S02]  /*42380*/  ISETP.LT.OR P4, PT, R49, 0x32, P4 ;  /* 0x000000323100780c */ /* 0x000fe40002781670 */
[----:B------:R-:W-:Y:S02]  /*42390*/  FSEL R42, R42, -INF , !P3 ;  /* 0xff8000002a2a7808 */ /* 0x000fe40005800000 */
[----:B------:R-:W-:-:S02]  /*423a0*/  FMNMX.FTZ R9, R35, R6, !PT ;  /* 0x0000000623097209 */ /* 0x000fc40007810000 */
[----:B------:R-:W-:Y:S02]  /*423b0*/  ISETP.GT.AND P0, PT, R51, 0x39, !P6 ;  /* 0x000000393300780c */ /* 0x000fe40007704270 */
[C---:B------:R-:W-:Y:S02]  /*423c0*/  ISETP.LT.OR P5, PT, R49.reuse, 0x39, P5 ;  /* 0x000000393100780c */ /* 0x040fe40002fa1670 */
[----:B------:R-:W-:Y:S02]  /*423d0*/  FSEL R44, R44, -INF , !P4 ;  /* 0xff8000002c2c7808 */ /* 0x000fe40006000000 */
[----:B------:R-:W-:Y:S02]  /*423e0*/  FMNMX.FTZ R9, R42, R9, !PT ;  /* 0x000000092a097209 */ /* 0x000fe40007810000 */
[----:B------:R-:W-:Y:S02]  /*423f0*/  ISETP.LT.OR P0, PT, R49, 0x3a, P0 ;  /* 0x0000003a3100780c */ /* 0x000fe40000701670 */
[----:B------:R-:W-:-:S02]  /*42400*/  R2UR UR4, R2 ;  /* 0x00000000020472ca */ /* 0x000fc400000e0000 */
[C---:B------:R-:W-:Y:S02]  /*42410*/  R2UR UR5, R3.reuse ;  /* 0x00000000030572ca */ /* 0x040fe400000e0000 */
[----:B------:R-:W-:Y:S02]  /*42420*/  FSEL R46, R46, -INF , !P5 ;  /* 0xff8000002e2e7808 */ /* 0x000fe40006800000 */
[----:B------:R-:W-:Y:S02]  /*42430*/  FMNMX.FTZ R9, R44, R9, !PT ;  /* 0x000000092c097209 */ /* 0x000fe40007810000 */
[----:B------:R-:W-:Y:S02]  /*42440*/  R2UR UR6, R2 ;  /* 0x00000000020672ca */ /* 0x000fe400000e0000 */
[----:B------:R-:W-:Y:S02]  /*42450*/  R2UR UR7, R3 ;  /* 0x00000000030772ca */ /* 0x000fe400000e0000 */
[----:B------:R-:W-:-:S02]  /*42460*/  FSEL R15, R15, -INF , !P0 ;  /* 0xff8000000f0f7808 */ /* 0x000fc40004000000 */
[----:B------:R-:W-:-:S04]  /*42470*/  FMNMX.FTZ R6, R46, R9, !PT ;  /* 0x000000092e067209 */ /* 0x000fc80007810000 */
[----:B------:R-:W-:-:S05]  /*42480*/  FMNMX.FTZ R47, R15, R6, !PT ;  /* 0x000000060f2f7209 */ /* 0x000fca0007810000 */
[----:B--2---:R-:W-:Y:S04]  /*42490*/  ST.E desc[UR4][R4.64+0x4], R47 ;  /* 0x0000042f04007985 */ /* 0x004fe8000c101904 */
[----:B------:R-:W2:Y:S01]  /*424a0*/  LD.E R8, desc[UR6][R4.64+0x4] ;  /* 0x0000040604087980 */ /* 0x000ea2000c101900 */
        /* <DEDUP_REMOVED lines=15> */
[----:B------:R-:W0:Y:S01]  /*425a0*/  SHFL.BFLY PT, R6, R9, 0x2, 0x1f ;  /* 0x0c401f0009067f89 */ /* 0x000e2200000e0000 */
[----:B------:R-:W-:Y:S02]  /*425b0*/  R2UR UR8, R2 ;  /* 0x00000000020872ca */ /* 0x000fe400000e0000 */
[----:B------:R-:W-:Y:S02]  /*425c0*/  R2UR UR9, R3 ;  /* 0x00000000030972ca */ /* 0x000fe400000e0000 */
[----:B0-----:R-:W-:Y:S01]  /*425d0*/  FMNMX.FTZ R6, R9, R6, !PT ;  /* 0x0000000609067209 */ /* 0x001fe20007810000 */
[----:B------:R-:W-:Y:S04]  /*425e0*/  ST.E desc[UR4][R4.64], R9 ;  /* 0x0000000904007985 */ /* 0x000fe8000c101904 */
[----:B--2---:R-:W0:Y:S02]  /*425f0*/  SHFL.BFLY PT, R47, R8, 0x2, 0x1f ;  /* 0x0c401f00082f7f89 */ /* 0x004e2400000e0000 */
[----:B0-----:R-:W-:-:S02]  /*42600*/  FMNMX.FTZ R49, R8, R47, !PT ;  /* 0x0000002f08317209 */ /* 0x001fc40007810000 */
[----:B------:R-:W0:Y:S04]  /*42610*/  SHFL.BFLY PT, R47, R6, 0x1, 0x1f ;  /* 0x0c201f00062f7f89 */ /* 0x000e2800000e0000 */
[----:B------:R-:W1:Y:S01]  /*42620*/  SHFL.BFLY PT, R50, R49, 0x1, 0x1f ;  /* 0x0c201f0031327f89 */ /* 0x000e6200000e0000 */
[----:B0-----:R-:W-:Y:S02]  /*42630*/  FMNMX.FTZ R47, R6, R47, !PT ;  /* 0x0000002f062f7209 */ /* 0x001fe40007810000 */
[----:B-1----:R-:W-:-:S03]  /*42640*/  FMNMX.FTZ R51, R49, R50, !PT ;  /* 0x0000003231337209 */ /* 0x002fc60007810000 */
[----:B------:R-:W-:Y:S04]  /*42650*/  ST.E desc[UR6][R4.64], R47 ;  /* 0x0000002f04007985 */ /* 0x000fe8000c101906 */
[----:B------:R0:W-:Y:S04]  /*42660*/  ST.E desc[UR8][R4.64+0x4], R51 ;  /* 0x0000043304007985 */ /* 0x0001e8000c101908 */
[----:B0-----:R-:W2:Y:S04]  /*42670*/  LDL.64 R4, [R0+0x70] ;  /* 0x0000700000047983 */ /* 0x001ea80000100a00 */
[----:B--2---:R-:W2:Y:S04]  /*42680*/  LD.E R6, desc[UR6][R4.64+0x20] ;  /* 0x0000200604067980 */ /* 0x004ea8000c101900 */
[----:B------:R-:W2:Y:S04]  /*42690*/  LD.E R49, desc[UR4][R4.64] ;  /* 0x0000000404317980 */ /* 0x000ea8000c101900 */
[----:B------:R-:W3:Y:S01]  /*426a0*/  LD.E R53, desc[UR4][R4.64+0x4] ;  /* 0x0000040404357980 */ /* 0x000ee2000c101900 */
[C---:B--2---:R-:W-:Y:S01]  /*426b0*/  FMUL.FTZ R8, R49.reuse, R6 ;  /* 0x0000000631087220 */ /* 0x044fe20000410000 */
[----:B------:R-:W-:-:S04]  /*426c0*/  FSETP.NEU.FTZ.AND P0, PT, R49, -INF , PT ;  /* 0xff8000003100780b */ /* 0x000fc80003f1d000 */
[----:B------:R-:W-:Y:S01]  /*426d0*/  FSEL R9, R8, RZ, P0 ;  /* 0x000000ff08097208 */ /* 0x000fe20000000000 */
[----:B---3--:R-:W-:Y:S01]  /*426e0*/  FMUL.FTZ R8, R6, R53 ;  /* 0x0000003506087220 */ /* 0x008fe20000410000 */
[----:B------:R-:W-:-:S03]  /*426f0*/  FSETP.NEU.FTZ.AND P0, PT, R53, -INF , PT ;  /* 0xff8000003500780b */ /* 0x000fc60003f1d000 */
        /* <DEDUP_REMOVED lines=16> */
[----:B------:R-:W-:-:S05]  /*42800*/  FSEL R9, R8, RZ, P0 ;  /* 0x000000ff08097208 */ /* 0x000fca0000000000 */
[-CC-:B------:R-:W-:Y:S01]  /*42810*/  FFMA.FTZ R153, R7, R6.reuse, -R9.reuse ;  /* 0x0000000607997223 */ /* 0x180fe20000010809 */
[-CC-:B------:R-:W-:Y:S01]  /*42820*/  FFMA.FTZ R12, R12, R6.reuse, -R9.reuse ;  /* 0x000000060c0c7223 */ /* 0x180fe20000010809 */
[-CC-:B------:R-:W-:Y:S01]  /*42830*/  FFMA.FTZ R155, R13, R6.reuse, -R9.reuse ;  /* 0x000000060d9b7223 */ /* 0x180fe20000010809 */
[----:B------:R-:W-:Y:S01]  /*42840*/  MUFU.EX2 R152, R152 ;  /* 0x0000009800987308 */ /* 0x000fe20000000800 */
[----:B------:R-:W-:-:S07]  /*42850*/  FFMA.FTZ R14, R14, R6, -R9 ;  /* 0x000000060e0e7223 */ /* 0x000fce0000010809 */
[----:B------:R-:W0:Y:S01]  /*42860*/  MUFU.EX2 R47, R47 ;  /* 0x0000002f002f7308 */ /* 0x000e220000000800 */
[----:B------:R-:W-:-:S07]  /*42870*/  FFMA.FTZ R169, R24, R6, -R9 ;  /* 0x0000000618a97223 */ /* 0x000fce0000010809 */
[----:B------:R-:W-:Y:S08]  /*42880*/  MUFU.EX2 R153, R153 ;  /* 0x0000009900997308 */ /* 0x000ff00000000800 */
[----:B------:R-:W1:Y:S01]  /*42890*/  MUFU.EX2 R12, R12 ;  /* 0x0000000c000c7308 */ /* 0x000e620000000800 */
[----:B------:R-:W-:-:S07]  /*428a0*/  FFMA.FTZ R20, R25, R6, -R9 ;  /* 0x0000000619147223 */ /* 0x000fce0000010809 */
[----:B------:R-:W2:Y:S08]  /*428b0*/  MUFU.EX2 R154, R154 ;  /* 0x0000009a009a7308 */ /* 0x000eb00000000800 */
[----:B------:R-:W3:Y:S01]  /*428c0*/  MUFU.EX2 R155, R155 ;  /* 0x0000009b009b7308 */ /* 0x000ee20000000800 */
[----:B------:R-:W-:-:S07]  /*428d0*/  FFMA.FTZ R171, R26, R6, -R9 ;  /* 0x000000061aab7223 */ /* 0x000fce0000010809 */
[----:B------:R-:W4:Y:S08]  /*428e0*/  MUFU.EX2 R29, R29 ;  /* 0x0000001d001d7308 */ /* 0x000f300000000800 */
[----:B------:R-:W4:Y:S01]  /*428f0*/  MUFU.EX2 R14, R14 ;  /* 0x0000000e000e7308 */ /* 0x000f220000000800 */
[----:B0-----:R-:W-:Y:S01]  /*42900*/  FADD.FTZ R7, R152, R47 ;  /* 0x0000002f98077221 */ /* 0x001fe20000010000 */
[----:B-1----:R-:W-:-:S06]  /*42910*/  FADD.FTZ R8, R153, R12 ;  /* 0x0000000c99087221 */ /* 0x002fcc0000010000 */
[----:B------:R-:W0:Y:S01]  /*42920*/  MUFU.EX2 R168, R168 ;  /* 0x000000a800a87308 */ /* 0x000e220000000800 */
[----:B------:R-:W-:-:S07]  /*42930*/  FFMA.FTZ R24, R27, R6, -R9 ;  /* 0x000000061b187223 */ /* 0x000fce0000010809 */
[----:B------:R-:W1:Y:S01]  /*42940*/  MUFU.EX2 R169, R169 ;  /* 0x000000a900a97308 */ /* 0x000e620000000800 */
[----:B------:R-:W-:Y:S01]  /*42950*/  FFMA.FTZ R26, R30, R6, -R9 ;  /* 0x000000061e1a7223 */ /* 0x000fe20000010809 */
[----:B--2---:R-:W-:Y:S01]  /*42960*/  FADD.FTZ R30, R154, R7 ;  /* 0x000000079a1e7221 */ /* 0x004fe20000010000 */
[----:B---3--:R-:W-:-:S05]  /*42970*/  FADD.FTZ R7, R155, R8 ;  /* 0x000000089b077221 */ /* 0x008fca0000010000 */
[----:B------:R-:W2:Y:S01]  /*42980*/  MUFU.EX2 R33, R33 ;  /* 0x0000002100217308 */ /* 0x000ea20000000800 */
[----:B------:R-:W-:-:S07]  /*42990*/  FFMA.FTZ R173, R31, R6, -R9 ;  /* 0x000000061fad7223 */ /* 0x000fce0000010809 */
[----:B------:R-:W3:Y:S01]  /*429a0*/  MUFU.EX2 R20, R20 ;  /* 0x0000001400147308 */ /* 0x000ee20000000800 */
[----:B----4-:R-:W-:Y:S01]  /*429b0*/  FADD.FTZ R13, R29, R30 ;  /* 0x0000001e1d0d7221 */ /* 0x010fe20000010000 */
[----:B------:R-:W-:-:S06]  /*429c0*/  FADD.FTZ R8, R14, R7 ;  /* 0x000000070e087221 */ /* 0x000fcc0000010000 */
[----:B------:R-:W4:Y:S08]  /*429d0*/  MUFU.EX2 R170, R170 ;  /* 0x000000aa00aa7308 */ /* 0x000f300000000800 */
[----:B------:R-:W4:Y:S01]  /*429e0*/  MUFU.EX2 R171, R171 ;  /* 0x000000ab00ab7308 */ /* 0x000f220000000800 */
[----:B0-----:R-:W-:Y:S01]  /*429f0*/  FADD.FTZ R30, R168, R13 ;  /* 0x0000000da81e7221 */ /* 0x001fe20000010000 */
[----:B-1----:R-:W-:-:S06]  /*42a00*/  FADD.FTZ R7, R169, R8 ;  /* 0x00000008a9077221 */ /* 0x002fcc0000010000 */
[----:B------:R-:W0:Y:S01]  /*42a10*/  MUFU.EX2 R37, R37 ;  /* 0x0000002500257308 */ /* 0x000e220000000800 */
[----:B------:R-:W-:-:S07]  /*42a20*/  FFMA.FTZ R175, R34, R6, -R9 ;  /* 0x0000000622af7223 */ /* 0x000fce0000010809 */
[----:B------:R-:W1:Y:S01]  /*42a30*/  MUFU.EX2 R24, R24 ;  /* 0x0000001800187308 */ /* 0x000e620000000800 */
[----:B--2---:R-:W-:Y:S01]  /*42a40*/  FADD.FTZ R13, R33, R30 ;  /* 0x0000001e210d7221 */ /* 0x004fe20000010000 */
[----:B---3--:R-:W-:-:S06]  /*42a50*/  FADD.FTZ R8, R20, R7 ;  /* 0x0000000714087221 */ /* 0x008fcc0000010000 */
[----:B------:R-:W2:Y:S01]  /*42a60*/  MUFU.EX2 R172, R172 ;  /* 0x000000ac00ac7308 */ /* 0x000ea20000000800 */
[----:B------:R-:W-:-:S07]  /*42a70*/  FFMA.FTZ R28, R35, R6, -R9 ;  /* 0x00000006231c7223 */ /* 0x000fce0000010809 */
[----:B------:R-:W3:Y:S01]  /*42a80*/  MUFU.EX2 R173, R173 ;  /* 0x000000ad00ad7308 */ /* 0x000ee20000000800 */
[----:B----4-:R-:W-:Y:S01]  /*42a90*/  FADD.FTZ R30, R170, R13 ;  /* 0x0000000daa1e7221 */ /* 0x010fe20000010000 */
[----:B------:R-:W-:-:S06]  /*42aa0*/  FADD.FTZ R7, R171, R8 ;  /* 0x00000008ab077221 */ /* 0x000fcc0000010000 */
[----:B------:R-:W4:Y:S01]  /*42ab0*/  MUFU.EX2 R39, R39 ;  /* 0x0000002700277308 */ /* 0x000f220000000800 */
[----:B------:R-:W-:-:S07]  /*42ac0*/  FFMA.FTZ R177, R42, R6, -R9 ;  /* 0x000000062ab17223 */ /* 0x000fce0000010809 */
        /* <DEDUP_REMOVED lines=13> */
[----:B------:R-:W4:Y:S08]  /*42ba0*/  MUFU.EX2 R176, R176 ;  /* 0x000000b000b07308 */ /* 0x000f300000000800 */
[----:B------:R-:W4:Y:S01]  /*42bb0*/  MUFU.EX2 R177, R177 ;  /* 0x000000b100b17308 */ /* 0x000f220000000800 */
[----:B------:R-:W-:Y:S01]  /*42bc0*/  FFMA.FTZ R6, R15, R6, -R9 ;  /* 0x000000060f067223 */ /* 0x000fe20000010809 */
[----:B0-----:R-:W-:Y:S01]  /*42bd0*/  FADD.FTZ R30, R174, R13 ;  /* 0x0000000dae1e7221 */ /* 0x001fe20000010000 */
[----:B-1----:R-:W-:-:S05]  /*42be0*/  FADD.FTZ R7, R175, R8 ;  /* 0x00000008af077221 */ /* 0x002fca0000010000 */
[----:B------:R-:W0:Y:S08]  /*42bf0*/  MUFU.EX2 R43, R43 ;  /* 0x0000002b002b7308 */ /* 0x000e300000000800 */
[----:B------:R-:W1:Y:S01]  /*42c00*/  MUFU.EX2 R44, R44 ;  /* 0x0000002c002c7308 */ /* 0x000e620000000800 */
[----:B--2---:R-:W-:Y:S01]  /*42c10*/  FADD.FTZ R9, R41, R30 ;  /* 0x0000001e29097221 */ /* 0x004fe20000010000 */
[----:B---3--:R-:W-:-:S06]  /*42c20*/  FADD.FTZ R8, R28, R7 ;  /* 0x000000071c087221 */ /* 0x008fcc0000010000 */
[----:B------:R-:W2:Y:S08]  /*42c30*/  MUFU.EX2 R178, R178 ;  /* 0x000000b200b27308 */ /* 0x000eb00000000800 */
[----:B------:R-:W3:Y:S01]  /*42c40*/  MUFU.EX2 R46, R46 ;  /* 0x0000002e002e7308 */ /* 0x000ee20000000800 */
[----:B----4-:R-:W-:Y:S01]  /*42c50*/  FADD.FTZ R30, R176, R9 ;  /* 0x00000009b01e7221 */ /* 0x010fe20000010000 */
[----:B------:R-:W-:-:S06]  /*42c60*/  FADD.FTZ R7, R177, R8 ;  /* 0x00000008b1077221 */ /* 0x000fcc0000010000 */
[----:B------:R-:W4:Y:S08]  /*42c70*/  MUFU.EX2 R21, R21 ;  /* 0x0000001500157308 */ /* 0x000f300000000800 */
[----:B------:R-:W4:Y:S01]  /*42c80*/  MUFU.EX2 R179, R6 ;  /* 0x0000000600b37308 */ /* 0x000f220000000800 */
[----:B0-----:R-:W-:Y:S01]  /*42c90*/  FADD.FTZ R9, R43, R30 ;  /* 0x0000001e2b097221 */ /* 0x001fe20000010000 */
[----:B-1----:R-:W-:-:S03]  /*42ca0*/  FADD.FTZ R7, R44, R7 ;  /* 0x000000072c077221 */ /* 0x002fc60000010000 */
[----:B--2---:R-:W-:Y:S01]  /*42cb0*/  FADD.FTZ R8, R178, R9 ;  /* 0x00000009b2087221 */ /* 0x004fe20000010000 */
[----:B---3--:R-:W-:-:S03]  /*42cc0*/  FADD.FTZ R30, R46, R7 ;  /* 0x000000072e1e7221 */ /* 0x008fc60000010000 */
[----:B----4-:R-:W-:Y:S01]  /*42cd0*/  FADD.FTZ R13, R21, R8 ;  /* 0x00000008150d7221 */ /* 0x010fe20000010000 */
[----:B------:R-:W-:-:S04]  /*42ce0*/  FADD.FTZ R15, R179, R30 ;  /* 0x0000001eb30f7221 */ /* 0x000fc80000010000 */
[----:B------:R-:W-:Y:S04]  /*42cf0*/  ST.E desc[UR4][R4.64+0x10], R13 ;  /* 0x0000100d04007985 */ /* 0x000fe8000c101904 */
[----:B------:R0:W-:Y:S04]  /*42d00*/  ST.E desc[UR6][R4.64+0x14], R15 ;  /* 0x0000140f04007985 */ /* 0x0001e8000c101906 */
[----:B------:R-:W2:Y:S01]  /*42d10*/  LDL.64 R8, [R0+0x80] ;  /* 0x0000800000087983 */ /* 0x000ea20000100a00 */
[----:B------:R-:W-:Y:S06]  /*42d20*/  BAR.SYNC.DEFER_BLOCKING 0xf, 0x100 ;  /* 0x03c4000000007b1d */ /* 0x000fec0000010000 */
[----:B0-----:R-:W3:Y:S01]  /*42d30*/  LDL.64 R4, [R0+0x88] ;  /* 0x0000880000047983 */ /* 0x001ee20000100a00 */
[----:B------:R-:W-:-:S02]  /*42d40*/  R2UR UR10, R2 ;  /* 0x00000000020a72ca */ /* 0x000fc400000e0000 */
[----:B------:R-:W-:Y:S01]  /*42d50*/  R2UR UR11, R3 ;  /* 0x00000000030b72ca */ /* 0x000fe200000e0000 */
[----:B------:R-:W4:Y:S04]  /*42d60*/  LDL.64 R138, [R0] ;  /* 0x00000000008a7983 */ /* 0x000f280000100a00 */
[----:B--2---:R-:W2:Y:S04]  /*42d70*/  LD.E.64 R8, desc[UR4][R8.64+0x10] ;  /* 0x0000100408087980 */ /* 0x004ea8000c101b00 */
[----:B--2---:R-:W2:Y:S04]  /*42d80*/  LD.E.64 R6, desc[UR6][R8.64+0x8] ;  /* 0x0000080608067980 */ /* 0x004ea8000c101b00 */
[----:B------:R-:W3:Y:S01]  /*42d90*/  LD.E.64 R8, desc[UR4][R8.64] ;  /* 0x0000000408087980 */ /* 0x000ee2000c101b00 */
[----:B------:R-:W-:-:S02]  /*42da0*/  R2UR UR12, R2 ;  /* 0x00000000020c72ca */ /* 0x000fc400000e0000 */
[----:B------:R-:W-:Y:S02]  /*42db0*/  R2UR UR13, R3 ;  /* 0x00000000030d72ca */ /* 0x000fe400000e0000 */
        /* <DEDUP_REMOVED lines=16> */
[----:B--2---:R-:W-:-:S02]  /*42ec0*/  MOV R32, R6 ;  /* 0x0000000600207202 */ /* 0x004fc40000000f00 */
[----:B------:R-:W2:Y:S03]  /*42ed0*/  LDL.64 R6, [R0+0x90] ;  /* 0x0000900000067983 */ /* 0x000ea60000100a00 */
[--C-:B---3--:R-:W-:Y:S02]  /*42ee0*/  IMAD R30, R8, 0x2, R32.reuse ;  /* 0x00000002081e7824 */ /* 0x108fe400078e0220 */
[C---:B------:R-:W-:Y:S02]  /*42ef0*/  IMAD R13, R9.reuse, 0x2, R32 ;  /* 0x00000002090d7824 */ /* 0x040fe400078e0220 */
[----:B------:R-:W-:Y:S01]  /*42f00*/  IMAD R15, R9, 0x2, R30 ;  /* 0x00000002090f7824 */ /* 0x000fe200078e021e */
[----:B------:R-:W-:Y:S04]  /*42f10*/  STSM.16.M88.4 [R32], R152 ;  /* 0x0000009820007844 */ /* 0x000fe80000000200 */
[----:B------:R-:W-:Y:S04]  /*42f20*/  STSM.16.M88.4 [R30], R168 ;  /* 0x000000a81e007844 */ /* 0x000fe80000000200 */
[----:B------:R0:W-:Y:S04]  /*42f30*/  STSM.16.M88.4 [R13], R172 ;  /* 0x000000ac0d007844 */ /* 0x0001e80000000200 */
[----:B------:R1:W-:Y:S04]  /*42f40*/  STSM.16.M88.4 [R15], R176 ;  /* 0x000000b00f007844 */ /* 0x0003e80000000200 */
        /* <DEDUP_REMOVED lines=8> */
[----:B----4-:R-:W4:Y:S01]  /*42fd0*/  LD.E R138, desc[UR4][R138.64] ;  /* 0x000000048a8a7980 */ /* 0x010f22000c101900 */
[C---:B------:R-:W-:Y:S02]  /*42fe0*/  R2UR UR16, R2.reuse ;  /* 0x00000000021072ca */ /* 0x040fe400000e0000 */
[C---:B------:R-:W-:Y:S01]  /*42ff0*/  R2UR UR17, R3.reuse ;  /* 0x00000000031172ca */ /* 0x040fe200000e0000 */
[----:B------:R-:W4:Y:S01]  /*43000*/  LD.E R24, desc[UR8][R4.64+0x38] ;  /* 0x0000380804187980 */ /* 0x000f22000c101900 */
[C---:B------:R-:W-:Y:S02]  /*43010*/  R2UR UR18, R2.reuse ;  /* 0x00000000021272ca */ /* 0x040fe400000e0000 */
[----:B------:R-:W-:Y:S01]  /*43020*/  R2UR UR19, R3 ;  /* 0x00000000031372ca */ /* 0x000fe200000e0000 */
[----:B------:R-:W4:Y:S01]  /*43030*/  LD.E R26, desc[UR12][R4.64+0x40] ;  /* 0x0000400c041a7980 */ /* 0x000f22000c101900 */
[----:B------:R-:W-:-:S02]  /*43040*/  R2UR UR20, R2 ;  /* 0x00000000021472ca */ /* 0x000fc400000e0000 */
[C---:B------:R-:W-:Y:S01]  /*43050*/  R2UR UR21, R3.reuse ;  /* 0x00000000031572ca */ /* 0x040fe200000e0000 */
[----:B------:R-:W4:Y:S01]  /*43060*/  LD.E R35, desc[UR4][R4.64+0x64] ;  /* 0x0000640404237980 */ /* 0x000f22000c101900 */
        /* <DEDUP_REMOVED lines=9> */
[----:B------:R-:W-:Y:S02]  /*43100*/  R2UR UR28, R2 ;  /* 0x00000000021c72ca */ /* 0x000fe400000e0000 */
[----:B------:R-:W-:Y:S01]  /*43110*/  R2UR UR29, R3 ;  /* 0x00000000031d72ca */ /* 0x000fe200000e0000 */
[----:B0-----:R-:W4:Y:S04]  /*43120*/  LD.E R13, desc[UR22][R4.64+0x24] ;  /* 0x00002416040d7980 */ /* 0x001f28000c101900 */
[----:B------:R-:W4:Y:S04]  /*43130*/  LD.E R14, desc[UR24][R4.64+0x28] ;  /* 0x00002818040e7980 */ /* 0x000f28000c101900 */
[----:B-1----:R-:W4:Y:S04]  /*43140*/  LD.E R15, desc[UR26][R4.64+0x2c] ;  /* 0x00002c1a040f7980 */ /* 0x002f28000c101900 */
[----:B------:R-:W4:Y:S04]  /*43150*/  LD.E R20, desc[UR28][R4.64+0x30] ;  /* 0x0000301c04147980 */ /* 0x000f28000c101900 */
        /* <DEDUP_REMOVED lines=51> */
[----:B--2---:R-:W2:Y:S04]  /*43490*/  LD.E.64 R6, desc[UR4][R6.64] ;  /* 0x0000000406067980 */ /* 0x004ea8000c101b00 */
[----:B------:R-:W2:Y:S04]  /*434a0*/  LD.E R83, desc[UR22][R4.64+0x124] ;  /* 0x0001241604537980 */ /* 0x000ea8000c101900 */
[----:B------:R-:W2:Y:S04]  /*434b0*/  LD.E R84, desc[UR24][R4.64+0x128] ;  /* 0x0001281804547980 */ /* 0x000ea8000c101900 */
[----:B------:R-:W2:Y:S04]  /*434c0*/  LD.E R85, desc[UR26][R4.64+0x12c] ;  /* 0x00012c1a04557980 */ /* 0x000ea8000c101900 */
[----:B------:R-:W2:Y:S04]  /*434d0*/  LD.E R86, desc[UR28][R4.64+0x130] ;  /* 0x0001301c04567980 */ /* 0x000ea8000c101900 */
[----:B------:R-:W2:Y:S04]  /*434e0*/  LD.E R87, desc[UR4][R4.64+0x134] ;  /* 0x0001340404577980 */ /* 0x000ea8000c101900 */
[----:B------:R-:W2:Y:S04]  /*434f0*/  LD.E R88, desc[UR6][R4.64+0x138] ;  /* 0x0001380604587980 */ /* 0x000ea8000c101900 */
[----:B---3--:R0:W-:Y:S04]  /*43500*/  ST.E desc[UR6][R4.64], R21 ;  /* 0x0000001504007985 */ /* 0x0081e8000c101906 */
[----:B------:R1:W-:Y:S04]  /*43510*/  ST.E desc[UR8][R4.64+0x4], R25 ;  /* 0x0000041904007985 */ /* 0x0003e8000c101908 */
[----:B------:R3:W-:Y:S04]  /*43520*/  ST.E desc[UR10][R4.64+0x8], R27 ;  /* 0x0000081b04007985 */ /* 0x0007e8000c10190a */
[----:B------:R3:W-:Y:S04]  /*43530*/  ST.E desc[UR12][R4.64+0xc], R29 ;  /* 0x00000c1d04007985 */ /* 0x0007e8000c10190c */
[----:B------:R3:W-:Y:S04]  /*43540*/  ST.E desc[UR14][R4.64+0x10], R31 ;  /* 0x0000101f04007985 */ /* 0x0007e8000c10190e */
[----:B------:R3:W-:Y:S04]  /*43550*/  ST.E desc[UR4][R4.64+0x14], R33 ;  /* 0x0000142104007985 */ /* 0x0007e8000c101904 */
[----:B0-----:R-:W2:Y:S04]  /*43560*/  LD.E R21, desc[UR6][R4.64+0x34] ;  /* 0x0000340604157980 */ /* 0x001ea8000c101900 */
[----:B-1----:R-:W2:Y:S04]  /*43570*/  LD.E R25, desc[UR10][R4.64+0x3c] ;  /* 0x00003c0a04197980 */ /* 0x002ea8000c101900 */
[----:B---3--:R-:W3:Y:S04]  /*43580*/  LD.E R27, desc[UR14][R4.64+0x44] ;  /* 0x0000440e041b7980 */ /* 0x008ee8000c101900 */
        /* <DEDUP_REMOVED lines=52> */
[----:B----4-:R-:W-:Y:S04]  /*438d0*/  ST.E desc[UR4][R4.64+0x18], R8 ;  /* 0x0000180804007985 */ /* 0x010fe8000c101904 */
        /* <DEDUP_REMOVED lines=16> */
[----:B--2---:R-:W-:Y:S04]  /*439e0*/  ST.E desc[UR4][R4.64+0x34], R21 ;  /* 0x0000341504007985 */ /* 0x004fe8000c101904 */
[----:B------:R-:W-:Y:S04]  /*439f0*/  ST.E desc[UR8][R4.64+0x3c], R25 ;  /* 0x00003c1904007985 */ /* 0x000fe8000c101908 */
[----:B---3--:R-:W-:Y:S04]  /*43a00*/  ST.E desc[UR12][R4.64+0x44], R27 ;  /* 0x0000441b04007985 */ /* 0x008fe8000c10190c */
        /* <DEDUP_REMOVED lines=87> */
[----:B------:R-:W-:-:S03]  /*43f80*/  IMAD R6, R138, 0x1000, R6 ;  /* 0x000010008a067824 */ /* 0x000fc600078e0206 */
        /* <DEDUP_REMOVED lines=18> */
[----:B------:R-:W-:Y:S01]  /*440b0*/  HGMMA.64x256x16.F32 R24, R152, gdesc[UR4].tnspB, RZ, !UPT, gsb0 ;  /* 0x43e0000498187df0 */ /* 0x000fe2000c0008ff */
        /* <DEDUP_REMOVED lines=47> */
[----:B------:R-:W-:Y:S01]  /*443b0*/  R2UR UR51, R3 ;  /* 0x00000000033372ca */ /* 0x000fe200000e0000 */
[----:B------:R-:W-:-:S02]  /*443c0*/  VIADD R8, R6, 0x80 ;  /* 0x0000008006087836 */ /* 0x000fc40000000000 */
        /* <DEDUP_REMOVED lines=339> */
[----:B------:R0:W-:Y:S01]  /*45900*/  ST.E desc[UR10][R4.64+0x1fc], R151 ;  /* 0x0001fc9704007985 */ /* 0x0001e2000c10190a */
[----:B------:R-:W-:Y:S01]  /*45910*/  UMOV UR14, UR36 ;  /* 0x00000024000e7c82 */ /* 0x000fe20008000000 */
[----:B------:R-:W-:Y:S01]  /*45920*/  UMOV UR15, UR37 ;  /* 0x00000025000f7c82 */ /* 0x000fe20008000000 */
        /* <DEDUP_REMOVED lines=812> */
[----:B------:R-:W-:Y:S02]  /*48bf0*/  R2UR UR29, R3 ;  /* 0x00000000031d72ca */ /* 0x000fe400000e0000 */
[----:B------:R-:W-:Y:S02]  /*48c00*/  R2UR UR37, R10 ;  /* 0x000000000a2572ca */ /* 0x000fe400000e0000 */
[----:B------:R-:W-:Y:S01]  /*48c10*/  R2UR UR36, R11 ;  /* 0x000000000b2472ca */ /* 0x000fe200000e0000 */
[----:B------:R-:W-:Y:S02]  /*48c20*/  WARPGROUP.DEPBAR.LE gsb0, 0x0 ;  /* 0x00008000000079c5 */ /* 0x000fe40000010000 */
[----:B------:R0:W-:Y:S01]  /*48c30*/  ST.E desc[UR4][R4.64], R24 ;  /* 0x0000001804007985 */ /* 0x0001e2000c101904 */
[----:B------:R-:W-:-:S02]  /*48c40*/  R2UR UR4, R2 ;  /* 0x00000000020472ca */ /* 0x000fc400000e0000 */
[C---:B------:R-:W-:Y:S01]  /*48c50*/  R2UR UR5, R3.reuse ;  /* 0x00000000030572ca */ /* 0x040fe200000e0000 */
[----:B------:R1:W-:Y:S01]  /*48c60*/  ST.E desc[UR6][R4.64+0x4], R25 ;  /* 0x0000041904007985 */ /* 0x0003e2000c101906 */
[C---:B------:R-:W-:Y:S02]  /*48c70*/  R2UR UR6, R2.reuse ;  /* 0x00000000020672ca */ /* 0x040fe400000e0000 */
[C---:B------:R-:W-:Y:S01]  /*48c80*/  R2UR UR7, R3.reuse ;  /* 0x00000000030772ca */ /* 0x040fe200000e0000 */
[----:B------:R2:W-:Y:S01]  /*48c90*/  ST.E desc[UR8][R4.64+0x8], R26 ;  /* 0x0000081a04007985 */ /* 0x0005e2000c101908 */
[C---:B------:R-:W-:Y:S02]  /*48ca0*/  R2UR UR8, R2.reuse ;  /* 0x00000000020872ca */ /* 0x040fe400000e0000 */
[----:B------:R-:W-:Y:S01]  /*48cb0*/  R2UR UR9, R3 ;  /* 0x00000000030972ca */ /* 0x000fe200000e0000 */
        /* <DEDUP_REMOVED lines=370> */
[----:B------:R-:W-:-:S03]  /*4a3e0*/  R2UR UR4, R2 ;  /* 0x00000000020472ca */ /* 0x000fc600000e0000 */
[----:B------:R-:W-:Y:S01]  /*4a3f0*/  ST.E desc[UR6][R4.64+0x1fc], R151 ;  /* 0x0001fc9704007985 */ /* 0x000fe2000c101906 */
[----:B------:R-:W-:-:S03]  /*4a400*/  R2UR UR5, R3 ;  /* 0x00000000030572ca */ /* 0x000fc600000e0000 */
[----:B------:R-:W4:Y:S01]  /*4a410*/  LD.E R6, desc[UR8][R4.64] ;  /* 0x0000000804067980 */ /* 0x000f22000c101900 */
[C---:B------:R-:W-:Y:S02]  /*4a420*/  R2UR UR6, R2.reuse ;  /* 0x00000000020672ca */ /* 0x040fe400000e0000 */
        /* <DEDUP_REMOVED lines=34> */
[----:B0-----:R-:W4:Y:S01]  /*4a650*/  LD.E R24, desc[UR6][R4.64+0x30] ;  /* 0x0000300604187980 */ /* 0x001f22000c101900 */
[----:B------:R-:W-:-:S02]  /*4a660*/  R2UR UR4, R2 ;  /* 0x00000000020472ca */ /* 0x000fc400000e0000 */
[C---:B------:R-:W-:Y:S01]  /*4a670*/  R2UR UR5, R3.reuse ;  /* 0x00000000030572ca */ /* 0x040fe200000e0000 */
[----:B-1----:R-:W4:Y:S01]  /*4a680*/  LD.E R25, desc[UR8][R4.64+0x34] ;  /* 0x0000340804197980 */ /* 0x002f22000c101900 */
[C---:B------:R-:W-:Y:S02]  /*4a690*/  R2UR UR6, R2.reuse ;  /* 0x00000000020672ca */ /* 0x040fe400000e0000 */
[C---:B------:R-:W-:Y:S01]  /*4a6a0*/  R2UR UR7, R3.reuse ;  /* 0x00000000030772ca */ /* 0x040fe200000e0000 */
[----:B--2---:R-:W2:Y:S01]  /*4a6b0*/  LD.E R26, desc[UR10][R4.64+0x38] ;  /* 0x0000380a041a7980 */ /* 0x004ea2000c101900 */
[C---:B------:R-:W-:Y:S02]  /*4a6c0*/  R2UR UR8, R2.reuse ;  /* 0x00000000020872ca */ /* 0x040fe400000e0000 */
[----:B------:R-:W-:Y:S01]  /*4a6d0*/  R2UR UR9, R3 ;  /* 0x00000000030972ca */ /* 0x000fe200000e0000 */
[----:B---3--:R-:W3:Y:S01]  /*4a6e0*/  LD.E R27, desc[UR12][R4.64+0x3c] ;  /* 0x00003c0c041b7980 */ /* 0x008ee2000c101900 */
        /* <DEDUP_REMOVED lines=301> */
[----:B------:R-:W-:Y:S01]  /*4b9c0*/  R2UR UR29, R3 ;  /* 0x00000000031d72ca */ /* 0x000fe200000e0000 */
        /* <DEDUP_REMOVED lines=11> */
[----:B------:R-:W4:Y:S01]  /*4ba80*/  LD.E R139, desc[UR28][R4.64+0x1fc] ;  /* 0x0001fc1c048b7980 */ /* 0x000f22000c101900 */
        /* <DEDUP_REMOVED lines=66> */
[----:B--2---:R-:W-:Y:S01]  /*4beb0*/  ST.E desc[UR10][R4.64+0x38], R26 ;  /* 0x0000381a04007985 */ /* 0x004fe2000c10190a */
[C---:B------:R-:W-:Y:S02]  /*4bec0*/  R2UR UR8, R2.reuse ;  /* 0x00000000020872ca */ /* 0x040fe400000e0000 */
[----:B------:R-:W-:Y:S01]  /*4bed0*/  R2UR UR9, R3 ;  /* 0x00000000030972ca */ /* 0x000fe200000e0000 */
[----:B---3--:R-:W-:Y:S01]  /*4bee0*/  ST.E desc[UR12][R4.64+0x3c], R27 ;  /* 0x00003c1b04007985 */ /* 0x008fe2000c10190c */
[----:B------:R-:W-:-:S02]  /*4bef0*/  R2UR UR10, R2 ;  /* 0x00000000020a72ca */ /* 0x000fc400000e0000 */
[C---:B------:R-:W-:Y:S01]  /*4bf00*/  R2UR UR11, R3.reuse ;  /* 0x00000000030b72ca */ /* 0x040fe200000e0000 */
[----:B----4-:R-:W-:Y:S01]  /*4bf10*/  ST.E desc[UR14][R4.64+0x40], R28 ;  /* 0x0000401c04007985 */ /* 0x010fe2000c10190e */
        /* <DEDUP_REMOVED lines=311> */
[----:B------:R-:W-:Y:S01]  /*4d290*/  @!PT LDS RZ, [RZ] ;  /* 0x00000000fffff984 */ /* 0x000fe20000000800 */
[----:B------:R-:W-:Y:S01]  /*4d2a0*/  @!PT LDS RZ, [RZ] ;  /* 0x00000000fffff984 */ /* 0x000fe20000000800 */
[----:B------:R-:W-:Y:S01]  /*4d2b0*/  @!PT LDS RZ, [RZ] ;  /* 0x00000000fffff984 */ /* 0x000fe20000000800 */
[----:B------:R-:W-:Y:S01]  /*4d2c0*/  @!PT LDS RZ, [RZ] ;  /* 0x00000000fffff984 */ /* 0x000fe20000000800 */
[----:B------:R1:W-:Y:S06]  /*4d2d0*/  MEMBAR.ALL.CTA ;  /* 0x0000000000007992 */ /* 0x0003ec0000008000 */
[----:B-1----:R-:W1:Y:S02]  /*4d2e0*/  FENCE.VIEW.ASYNC.S ;  /* 0x00000000000073c6 */ /* 0x002e640000000000 */
[----:B-1----:R-:W-:-:S02]  /*4d2f0*/  NOP ;  /* 0x0000000000007918 */ /* 0x002fc40000000000 */
[----:B0-----:R-:W2:Y:S01]  /*4d300*/  LDL.64 R4, [R0+0x40] ;  /* 0x0000400000047983 */ /* 0x001ea20000100a00 */
[C---:B------:R-:W-:Y:S02]  /*4d310*/  R2UR UR4, R2.reuse ;  /* 0x00000000020472ca */ /* 0x040fe400000e0000 */
[----:B------:R-:W-:Y:S01]  /*4d320*/  R2UR UR5, R3 ;  /* 0x00000000030572ca */ /* 0x000fe200000e0000 */
[----:B------:R-:W3:Y:S01]  /*4d330*/  LDL.64 R6, [R0] ;  /* 0x0000000000067983 */ /* 0x000ee20000100a00 */
[----:B------:R-:W-:Y:S11]  /*4d340*/  BAR.ARV 0xe, 0x100 ;  /* 0x0384000000007b1d */ /* 0x000ff60000002000 */
[----:B--2---:R-:W2:Y:S01]  /*4d350*/  LD.E R8, desc[UR4][R4.64] ;  /* 0x0000000404087980 */ /* 0x004ea2000c101900 */
[----:B------:R-:W-:-:S02]  /*4d360*/  R2UR UR4, R2 ;  /* 0x00000000020472ca */ /* 0x000fc400000e0000 */
[----:B------:R-:W-:Y:S01]  /*4d370*/  R2UR UR5, R3 ;  /* 0x00000000030572ca */ /* 0x000fe200000e0000 */
[----:B------:R-:W-:-:S12]  /*4d380*/  BSSY B0, `(.L_x_4039) ;  /* 0x0000006000007945 */ /* 0x000fd80003800000 */
[----:B---3--:R0:W5:Y:S01]  /*4d390*/  LD.E R6, desc[UR4][R6.64] ;  /* 0x0000000406067980 */ /* 0x008162000c101900 */
[----:B--2---:R-:W-:-:S04]  /*4d3a0*/  LOP3.LUT R8, R8, 0x1, RZ, 0xfc, !PT ;  /* 0x0000000108087812 */ /* 0x004fc800078efcff */
[----:B------:R-:W-:-:S13]  /*4d3b0*/  ISETP.NE.AND P0, PT, R8, 0x3, PT ;  /* 0x000000030800780c */ /* 0x000fda0003f05270 */
[----:B0-----:R-:W-:Y:S05]  /*4d3c0*/  @!P0 BRA `(.L_x_4040) ;  /* 0x0000000000048947 */ /* 0x001fea0003800000 */
[----:B------:R-:W-:Y:S01]  /*4d3d0*/  BPT.TRAP 0x1 ;  /* 0x000000040000795c */ /* 0x000fe20000300000 */
.L_x_4040:
[----:B------:R-:W-:Y:S05]  /*4d3e0*/  BSYNC B0 ;  /* 0x0000000000007941 */ /* 0x000fea0003800000 */
.L_x_4039:
[C---:B------:R-:W-:Y:S02]  /*4d3f0*/  R2UR UR6, R2.reuse ;  /* 0x00000000020672ca */ /* 0x040fe400000e0000 */
[C---:B------:R-:W-:Y:S02]  /*4d400*/  R2UR UR7, R3.reuse ;  /* 0x00000000030772ca */ /* 0x040fe400000e0000 */
[----:B------:R-:W-:Y:S02]  /*4d410*/  R2UR UR4, R2 ;  /* 0x00000000020472ca */ /* 0x000fe400000e0000 */
[----:B------:R-:W-:-:S09]  /*4d420*/  R2UR UR5, R3 ;  /* 0x00000000030572ca */ /* 0x000fd200000e0000 */
[----:B------:R-:W2:Y:S04]  /*4d430*/  LD.E.64 R2, desc[UR6][R4.64+0x20] ;  /* 0x0000200604027980 */ /* 0x000ea8000c101b00 */
[----:B------:R-:W3:Y:S01]  /*4d440*/  LD.E R0, desc[UR4][R4.64+0xc] ;  /* 0x00000c0404007980 */ /* 0x000ee2000c101900 */
[----:B------:R-:W-:Y:S02]  /*4d450*/  MOV R7, 0x11ef0 ;  /* 0x00011ef000077802 */ /* 0x000fe40000000f00 */
[----:B--2---:R-:W-:-:S03]  /*4d460*/  MOV R3, R2 ;  /* 0x0000000200037202 */ /* 0x004fc60000000f00 */
[----:B------:R-:W-:Y:S02]  /*4d470*/  IMAD.MOV.U32 R2, RZ, RZ, R7 ;  /* 0x000000ffff027224 */ /* 0x000fe400078e0007 */
[----:B-----5:R-:W-:-:S05]  /*4d480*/  IMAD R3, R6, 0x8, R3 ;  /* 0x0000000806037824 */ /* 0x020fca00078e0203 */
[----:B---3--:R-:W-:Y:S01]  /*4d490*/  PRMT R0, R0, 0x654, R3 ;  /* 0x0000065400007816 */ /* 0x008fe20000000003 */
[----:B------:R-:W-:-:S03]  /*4d4a0*/  IMAD.MOV.U32 R3, RZ, RZ, 0x0 ;  /* 0x00000000ff037424 */ /* 0x000fc600078e00ff */
[----:B------:R0:W-:Y:S02]  /*4d4b0*/  SYNCS.ARRIVE.TRANS64.RED.A1T0 RZ, [R0+URZ], RZ ;  /* 0x000000ff00ff79a7 */ /* 0x0001e4000810043f */
[----:B0-----:R-:W-:Y:S05]  /*4d4c0*/  RET.REL.NODEC R2 `(_ZN7cutlass13device_kernelIN5flash11enable_sm90INS1_16FlashAttnFwdSm90INS1_25CollectiveMainloopFwdSm90ILi2EN4cute5tupleIJNS5_1CILi1EEES8_S8_EEENS6_IJNS7_ILi64EEESA_SA_EEELi512ENS_6half_tEfNS_4arch4Sm90ELb0ELb1ELb1ELb1ELb1ELb1ELb1ELb0ELb0ELb1ELb1ELb0EEENS1_21CollectiveEpilogueFwdINS6_IJSA_NS7_ILi512EEESA_EEES9_SC_SE_Li256ELb1ELb1ELb1ELb0EEENS1_36VarlenDynamicPersistentTileSchedulerILi64ELi64ELi256ELi128ELb1ELb1ELb1ELb1ELb0ELb1EEEEEEEEEvNT_6ParamsE) ;  /* 0xfffffb2802cc7950 */ /* 0x001fea0003c3ffff */
.L_x_4013:
[----:B0-----:R0:W1:Y:S02]  /*4d4d0*/  SYNCS.PHASECHK.TRANS64.TRYWAIT P0, [R12+URZ], R13 ;  /* 0x0000000d0c0075a7 */ /* 0x001064000800017f */
[----:B-1----:R-:W-:Y:S05]  /*4d4e0*/  @!P0 NANOSLEEP.SYNCS 0x989680 ;  /* 0x009896800000895d */ /* 0x002fea0003900000 */
[----:B------:R-:W1:Y:S02]  /*4d4f0*/  @!P0 SYNCS.PHASECHK.TRANS64 P0, [R12+URZ], R13 ;  /* 0x0000000d0c0085a7 */ /* 0x000e64000800007f */
[----:B-1----:R-:W-:Y:S05]  /*4d500*/  @!P0 BRA `(.L_x_4013) ;  /* 0xfffffffc00f08947 */ /* 0x002fea000383ffff */
[----:B------:R-:W-:Y:S05]  /*4d510*/  BRA `(.L_x_4012) ;  /* 0xffffff0800d87947 */ /* 0x000fea000383ffff */
.L_x_4015:
[----:B0-----:R0:W1:Y:S02]  /*4d520*/  SYNCS.PHASECHK.TRANS64.TRYWAIT P0, [R12+URZ+0x38810], R13 ;  /* 0x0388100d0c0075a7 */ /* 0x001064000800017f */
[----:B-1----:R-:W-:Y:S05]  /*4d530*/  @!P0 NANOSLEEP.SYNCS 0x989680 ;  /* 0x009896800000895d */ /* 0x002fea0003900000 */
[----:B------:R-:W1:Y:S02]  /*4d540*/  @!P0 SYNCS.PHASECHK.TRANS64 P0, [R12+URZ+0x38810], R13 ;  /* 0x0388100d0c0085a7 */ /* 0x000e64000800007f */
[----:B-1----:R-:W-:Y:S05]  /*4d550*/  @!P0 BRA `(.L_x_4015) ;  /* 0xfffffffc00f08947 */ /* 0x002fea000383ffff */
[----:B------:R-:W-:Y:S05]  /*4d560*/  BRA `(.L_x_4041) ;  /* 0xffffff10002c7947 */ /* 0x000fea000383ffff */
.L_x_4022:
[----:B0-----:R0:W1:Y:S02]  /*4d570*/  SYNCS.PHASECHK.TRANS64.TRYWAIT P0, [R12+URZ], R13 ;  /* 0x0000000d0c0075a7 */ /* 0x001064000800017f */
[----:B-1----:R-:W-:Y:S05]  /*4d580*/  @!P0 NANOSLEEP.SYNCS 0x989680 ;  /* 0x009896800000895d */ /* 0x002fea0003900000 */
[----:B------:R-:W1:Y:S02]  /*4d590*/  @!P0 SYNCS.PHASECHK.TRANS64 P0, [R12+URZ], R13 ;  /* 0x0000000d0c0085a7 */ /* 0x000e64000800007f */
[----:B-1----:R-:W-:Y:S05]  /*4d5a0*/  @!P0 BRA `(.L_x_4022) ;  /* 0xfffffffc00f08947 */ /* 0x002fea000383ffff */
[----:B------:R-:W-:Y:S05]  /*4d5b0*/  BRA `(.L_x_4021) ;  /* 0xffffff1000c87947 */ /* 0x000fea000383ffff */
.L_x_4042:
        /* <DEDUP_REMOVED lines=12> */
.L_x_5839:


//--------------------- .text._ZN7cutlass13device_kernelIN5flash11enable_sm90INS1_16FlashAttnFwdSm90INS1_25CollectiveMainloopFwdSm90ILi2EN4cute5tupleIJNS5_1CILi1EEES8_S8_EEENS6_IJNS7_ILi64EEESA_SA_EEELi512ENS_6half_tEfNS_4arch4Sm90ELb1ELb0ELb1ELb0ELb1ELb0ELb0ELb0ELb0ELb1ELb1ELb0EEENS1_21CollectiveEpilogueFwdINS6_IJSA_NS7_ILi512EEESA_EEES9_SC_SE_Li256ELb0ELb1ELb1ELb0EEENS1_19SingleTileSchedulerILb0ELb1ELb1ELi64EEEEEEEEEvNT_6ParamsE --------------------------
	.section	.text._ZN7cutlass13device_kernelIN5flash11enable_sm90INS1_16FlashAttnFwdSm90INS1_25CollectiveMainloopFwdSm90ILi2EN4cute5tupleIJNS5_1CILi1EEES8_S8_EEENS6_IJNS7_ILi64EEESA_SA_EEELi512ENS_6half_tEfNS_4arch4Sm90ELb1ELb0ELb1ELb0ELb1ELb0ELb0ELb0ELb0ELb1ELb1ELb0EEENS1_21CollectiveEpilogueFwdINS6_IJSA_NS7_ILi512EEESA_EEES9_SC_SE_Li256ELb0ELb1ELb1ELb0EEENS1_19SingleTileSchedulerILb0ELb1ELb1ELi64EEEEEEEEEvNT_6ParamsE,"ax",@progbits
	.align	128
.text._ZN7cutlass13device_kernelIN5flash11enable_sm90INS1_16FlashAttnFwdSm90INS1_25CollectiveMainloopFwdSm90ILi2EN4cute5tupleIJNS5_1CILi1EEES8_S8_EEENS6_IJNS7_ILi64EEESA_SA_EEELi512ENS_6half_tEfNS_4arch4Sm90ELb1ELb0ELb1ELb0ELb1ELb0ELb0ELb0ELb0ELb1ELb1ELb0EEENS1_21CollectiveEpilogueFwdINS6_IJSA_NS7_ILi512EEESA_EEES9_SC_SE_Li256ELb0ELb1ELb1ELb0EEENS1_19SingleTileSchedulerILb0ELb1ELb1ELi64EEEEEEEEEvNT_6ParamsE:
        .type           _ZN7cutlass13device_kernelIN5flash11enable_sm90INS1_16FlashAttnFwdSm90INS1_25CollectiveMainloopFwdSm90ILi2EN4cute5tupleIJNS5_1CILi1EEES8_S8_EEENS6_IJNS7_ILi64EEESA_SA_EEELi512ENS_6half_tEfNS_4arch4Sm90ELb1ELb0ELb1ELb0ELb1ELb0ELb0ELb0ELb0ELb1ELb1ELb0EEENS1_21CollectiveEpilogueFwdINS6_IJSA_NS7_ILi512EEESA_EEES9_SC_SE_Li256ELb0ELb1ELb1ELb0EEENS1_19SingleTileSchedulerILb0ELb1ELb1ELi64EEEEEEEEEvNT_6ParamsE,@function
        .size           _ZN7cutlass13device_kernelIN5flash11enable_sm90INS1_16FlashAttnFwdSm90INS1_25CollectiveMainloopFwdSm90ILi2EN4cute5tupleIJNS5_1CILi1EEES8_S8_EEENS6_IJNS7_ILi64EEESA_SA_EEELi512ENS_6half_tEfNS_4arch4Sm90ELb1ELb0ELb1ELb0ELb1ELb0ELb0ELb0ELb0ELb1ELb1ELb0EEENS1_21CollectiveEpilogueFwdINS6_IJSA_NS7_ILi512EEESA_EEES9_SC_SE_Li256ELb0ELb1ELb1ELb0EEENS1_19SingleTileSchedulerILb0ELb1ELb1ELi64EEEEEEEEEvNT_6ParamsE,(.L_x_5841 - _ZN7cutlass13device_kernelIN5flash11enable_sm90INS1_16FlashAttnFwdSm90INS1_25CollectiveMainloopFwdSm90ILi2EN4cute5tupleIJNS5_1CILi1EEES8_S8_EEENS6_IJNS7_ILi64EEESA_SA_EEELi512ENS_6half_tEfNS_4arch4Sm90ELb1ELb0ELb1ELb0ELb1ELb0ELb0ELb0ELb0ELb1ELb1ELb0EEENS1_21CollectiveEpilogueFwdINS6_IJSA_NS7_ILi512EEESA_EEES9_SC_SE_Li256ELb0ELb1ELb1ELb0EEENS1_19SingleTileSchedulerILb0ELb1ELb1ELi64EEEEEEEEEvNT_6ParamsE)
        .other          _ZN7cutlass13device_kernelIN5flash11enable_sm90INS1_16FlashAttnFwdSm90INS1_25CollectiveMainloopFwdSm90ILi2EN4cute5tupleIJNS5_1CILi1EEES8_S8_EEENS6_IJNS7_ILi64EEESA_SA_EEELi512ENS_6half_tEfNS_4arch4Sm90ELb1ELb0ELb1ELb0ELb1ELb0ELb0ELb0ELb0ELb1ELb1ELb0EEENS1_21CollectiveEpilogueFwdINS6_IJSA_NS7_ILi512EEESA_EEES9_SC_SE_Li256ELb0ELb1ELb1ELb0EEENS1_19SingleTileSchedulerILb0ELb1ELb1ELi64EEEEEEEEEvNT_6ParamsE,@"STO_CUDA_ENTRY STV_DEFAULT"
_ZN7cutlass13device_kernelIN5flash11enable_sm90INS1_16FlashAttnFwdSm90INS1_25CollectiveMainloopFwdSm90ILi2EN4cute5tupleIJNS5_1CILi1EEES8_S8_EEENS6_IJNS7_ILi64EEESA_SA_EEELi512ENS_6half_tEfNS_4arch4Sm90ELb1ELb0ELb1ELb0ELb1ELb0ELb0ELb0ELb0ELb1ELb1ELb0EEENS1_21CollectiveEpilogueFwdINS6_IJSA_NS7_ILi512EEESA_EEES9_SC_SE_Li256ELb0ELb1ELb1ELb0EEENS1_19SingleTileSchedulerILb0ELb1ELb1ELi64EEEEEEEEEvNT_6ParamsE:
        /* <DEDUP_REMOVED lines=40> */
.L_x_4043:
        /* <DEDUP_REMOVED lines=22> */
.L_x_4044:
        /* <DEDUP_REMOVED lines=18> */
.L_x_4045:
        /* <DEDUP_REMOVED lines=22> */
.L_x_4046:
        /* <DEDUP_REMOVED lines=23> */
.L_x_4047:
        /* <DEDUP_REMOVED lines=9> */
.L_x_4050:
        /* <DEDUP_REMOVED lines=25> */
[----:B------:R-:W0:Y:S01]  /*09f0*/  S2UR UR7, SR_CTAID.X ;  /* 0x00000000000779c3 */ /* 0x000e220000002500 */
[----:B------:R-:W-:Y:S01]  /*0a00*/  ULDC UR10, c[0x0][0x2f0] ;  /* 0x0000bc00000a7ab9 */ /* 0x000fe20000000800 */
[----:B------:R-:W-:Y:S01]  /*0a10*/  VIADD R16, R30, 0xffffff80 ;  /* 0xffffff801e107836 */ /* 0x000fe20000000000 */
[----:B------:R-:W-:-:S04]  /*0a20*/  UISETP.NE.AND.EX UP0, UPT, UR5, URZ, UPT, UP0 ;  /* 0x0000003f0500728c */ /* 0x000fc8000bf05300 */
[----:B------:R-:W-:Y:S01]  /*0a30*/  USEL UR41, UR41, 0x1, UP0 ;  /* 0x0000000129297887 */ /* 0x000fe20008000000 */
[----:B------:R-:W1:Y:S01]  /*0a40*/  S2UR UR44, SR_CgaCtaId ;  /* 0x00000000002c79c3 */ /* 0x000e620000008800 */
[----:B------:R-:W-:Y:S02]  /*0a50*/  UISETP.NE.AND UP0, UPT, UR11, 0x1, UPT ;  /* 0x000000010b00788c */ /* 0x000fe4000bf05270 */
[----:B------:R-:W-:-:S04]  /*0a60*/  UIMAD UR4, UR41, UR10, 0x3f ;  /* 0x0000003f290474a4 */ /* 0x000fc8000f8e020a */
[----:B------:R-:W-:Y:S01]  /*0a70*/  PLOP3.LUT P0, PT, PT, PT, UP0, 0x80, 0x0 ;  /* 0x000000000000781c */ /* 0x000fe20003f0f008 */
[----:B------:R-:W-:-:S04]  /*0a80*/  USHF.R.S32.HI UR5, URZ, 0x1f, UR4 ;  /* 0x0000001f3f057899 */ /* 0x000fc80008011404 */
[----:B------:R-:W-:-:S04]  /*0a90*/  ULEA.HI UR5, UR5, UR4, URZ, 0x6 ;  /* 0x0000000405057291 */ /* 0x000fc8000f8f303f */
[----:B------:R-:W-:-:S04]  /*0aa0*/  USHF.R.S32.HI UR6, URZ, 0x6, UR5 ;  /* 0x000000063f067899 */ /* 0x000fc80008011405 */
[----:B0-----:R-:W-:Y:S08]  /*0ab0*/  @!P0 BRA `(.L_x_4052) ;  /* 0x00000020003c8947 */ /* 0x001ff00003800000 */
[----:B------:R-:W-:Y:S01]  /*0ac0*/  ULDC UR4, c[0x0][0x448] ;  /* 0x0001120000047ab9 */ /* 0x000fe20000000800 */
[----:B------:R-:W-:Y:S01]  /*0ad0*/  ULEA UR7, UR7, 0x3f, 0x6 ;  /* 0x0000003f07077891 */ /* 0x000fe2000f8e303f */
[----:B------:R-:W-:Y:S01]  /*0ae0*/  PLOP3.LUT P0, PT, PT, PT, PT, 0x80, 0x0 ;  /* 0x000000000000781c */ /* 0x000fe20003f0f070 */
[----:B------:R-:W-:Y:S01]  /*0af0*/  UISETP.NE.AND UP0, UPT, UR4, 0x1, UPT ;  /* 0x000000010400788c */ /* 0x000fe2000bf05270 */
[----:B------:R-:W-:Y:S01]  /*0b00*/  IMAD.MOV.U32 R3, RZ, RZ, RZ ;  /* 0x000000ffff037224 */ /* 0x000fe200078e00ff */
[----:B------:R-:W-:Y:S01]  /*0b10*/  ULDC UR8, c[0x0][0x288] ;  /* 0x0000a20000087ab9 */ /* 0x000fe20000000800 */
[----:B------:R-:W-:Y:S01]  /*0b20*/  USHF.R.U32.HI UR11, URZ, 0x10, UR9 ;  /* 0x000000103f0b7899 */ /* 0x000fe20008011609 */
[----:B------:R-:W-:Y:S01]  /*0b30*/  MOV R5, RZ ;  /* 0x000000ff00057202 */ /* 0x000fe20000000f00 */
[----:B------:R-:W-:Y:S01]  /*0b40*/  UIADD3 UR8, -UR8, 0x40, URZ ;  /* 0x0000004008087890 */ /* 0x000fe2000fffe13f */
[----:B------:R-:W-:Y:S01]  /*0b50*/  IMAD.MOV.U32 R6, RZ, RZ, RZ ;  /* 0x000000ffff067224 */ /* 0x000fe200078e00ff */
[----:B------:R-:W-:Y:S01]  /*0b60*/  ULOP3.LUT UR9, UR9, 0xffff, URZ, 0xc0, !UPT ;  /* 0x0000ffff09097892 */ /* 0x000fe2000f8ec03f */
[----:B------:R-:W-:Y:S01]  /*0b70*/  CS2R R150, SRZ ;  /* 0x0000000000967805 */ /* 0x000fe2000001ff00 */
[----:B------:R-:W-:Y:S01]  /*0b80*/  UIMAD UR8, UR41, UR10, UR8 ;  /* 0x0000000a290872a4 */ /* 0x000fe2000f8e0208 */
[----:B------:R-:W-:Y:S01]  /*0b90*/  CS2R R148, SRZ ;  /* 0x0000000000947805 */ /* 0x000fe2000001ff00 */
[----:B------:R-:W-:Y:S01]  /*0ba0*/  @UP0 ULDC UR4, c[0x0][0x44c] ;  /* 0x0001130000040ab9 */ /* 0x000fe20000000800 */
[----:B------:R-:W-:Y:S01]  /*0bb0*/  @UP0 ULDC UR12, c[0x0][0x450] ;  /* 0x00011400000c0ab9 */ /* 0x000fe20000000800 */
[----:B------:R-:W-:Y:S01]  /*0bc0*/  UIMAD.WIDE.U32 UR4, UR7, UR4, URZ ;  /* 0x00000004070472a5 */ /* 0x000fe2000f8e003f */
[----:B------:R-:W-:-:S02]  /*0bd0*/  CS2R R146, SRZ ;  /* 0x0000000000927805 */ /* 0x000fc4000001ff00 */
[----:B------:R-:W-:Y:S02]  /*0be0*/  CS2R R144, SRZ ;  /* 0x0000000000907805 */ /* 0x000fe4000001ff00 */
[----:B------:R-:W-:Y:S01]  /*0bf0*/  CS2R R142, SRZ ;  /* 0x00000000008e7805 */ /* 0x000fe2000001ff00 */
[----:B------:R-:W-:Y:S01]  /*0c00*/  @UP0 USHF.R.U32.HI UR7, URZ, UR12, UR5 ;  /* 0x0000000c3f070299 */ /* 0x000fe20008011605 */
[----:B------:R-:W-:Y:S02]  /*0c10*/  CS2R R140, SRZ ;  /* 0x00000000008c7805 */ /* 0x000fe4000001ff00 */
[----:B------:R-:W-:Y:S02]  /*0c20*/  CS2R R138, SRZ ;  /* 0x00000000008a7805 */ /* 0x000fe4000001ff00 */
[----:B------:R-:W-:Y:S01]  /*0c30*/  CS2R R136, SRZ ;  /* 0x0000000000887805 */ /* 0x000fe2000001ff00 */
[----:B------:R-:W-:Y:S01]  /*0c40*/  UIADD3 UR7, UR8, UR7, URZ ;  /* 0x0000000708077290 */ /* 0x000fe2000fffe03f */
[----:B------:R-:W-:-:S02]  /*0c50*/  CS2R R134, SRZ ;  /* 0x0000000000867805 */ /* 0x000fc4000001ff00 */
[----:B------:R-:W-:Y:S02]  /*0c60*/  CS2R R132, SRZ ;  /* 0x0000000000847805 */ /* 0x000fe4000001ff00 */
[----:B------:R-:W-:Y:S01]  /*0c70*/  CS2R R130, SRZ ;  /* 0x0000000000827805 */ /* 0x000fe2000001ff00 */
[----:B------:R-:W-:Y:S01]  /*0c80*/  USHF.R.S32.HI UR4, URZ, 0x1f, UR7 ;  /* 0x0000001f3f047899 */ /* 0x000fe20008011407 */
[----:B------:R-:W-:Y:S02]  /*0c90*/  CS2R R128, SRZ ;  /* 0x0000000000807805 */ /* 0x000fe4000001ff00 */
[----:B------:R-:W-:Y:S02]  /*0ca0*/  CS2R R126, SRZ ;  /* 0x00000000007e7805 */ /* 0x000fe4000001ff00 */
[----:B------:R-:W-:Y:S01]  /*0cb0*/  CS2R R124, SRZ ;  /* 0x00000000007c7805 */ /* 0x000fe2000001ff00 */
[----:B------:R-:W-:Y:S01]  /*0cc0*/  ULEA.HI UR4, UR4, UR7, URZ, 0x6 ;  /* 0x0000000704047291 */ /* 0x000fe2000f8f303f */
[----:B------:R-:W-:-:S02]  /*0cd0*/  CS2R R122, SRZ ;  /* 0x00000000007a7805 */ /* 0x000fc4000001ff00 */
[----:B------:R-:W-:Y:S02]  /*0ce0*/  CS2R R120, SRZ ;  /* 0x0000000000787805 */ /* 0x000fe4000001ff00 */
[----:B------:R-:W-:Y:S01]  /*0cf0*/  CS2R R118, SRZ ;  /* 0x0000000000767805 */ /* 0x000fe2000001ff00 */
[----:B------:R-:W-:Y:S01]  /*0d00*/  USHF.R.S32.HI UR4, URZ, 0x6, UR4 ;  /* 0x000000063f047899 */ /* 0x000fe20008011404 */
[----:B------:R-:W-:Y:S02]  /*0d10*/  CS2R R116, SRZ ;  /* 0x0000000000747805 */ /* 0x000fe4000001ff00 */
[----:B------:R-:W-:Y:S02]  /*0d20*/  CS2R R114, SRZ ;  /* 0x0000000000727805 */ /* 0x000fe4000001ff00 */
[----:B------:R-:W-:Y:S01]  /*0d30*/  CS2R R112, SRZ ;  /* 0x0000000000707805 */ /* 0x000fe2000001ff00 */
[----:B------:R-:W-:Y:S01]  /*0d40*/  UISETP.LT.AND UP0, UPT, UR6, UR4, UPT ;  /* 0x000000040600728c */ /* 0x000fe2000bf01270 */
[----:B------:R-:W-:-:S02]  /*0d50*/  CS2R R110, SRZ ;  /* 0x00000000006e7805 */ /* 0x000fc4000001ff00 */
[----:B------:R-:W-:Y:S02]  /*0d60*/  CS2R R108, SRZ ;  /* 0x00000000006c7805 */ /* 0x000fe4000001ff00 */
[----:B------:R-:W-:Y:S01]  /*0d70*/  CS2R R106, SRZ ;  /* 0x00000000006a7805 */ /* 0x000fe2000001ff00 */
[----:B------:R-:W-:Y:S01]  /*0d80*/  USEL UR6, UR6, UR4, UP0 ;  /* 0x0000000406067287 */ /* 0x000fe20008000000 */
[----:B------:R-:W-:Y:S01]  /*0d90*/  CS2R R104, SRZ ;  /* 0x0000000000687805 */ /* 0x000fe2000001ff00 */
[----:B------:R-:W-:Y:S01]  /*0da0*/  UISETP.NE.AND UP0, UPT, UR11, URZ, UPT ;  /* 0x0000003f0b00728c */ /* 0x000fe2000bf05270 */
[----:B------:R-:W-:Y:S01]  /*0db0*/  CS2R R102, SRZ ;  /* 0x0000000000667805 */ /* 0x000fe2000001ff00 */
[----:B------:R-:W-:Y:S01]  /*0dc0*/  UISETP.GE.AND UP1, UPT, UR6, 0x1, UPT ;  /* 0x000000010600788c */ /* 0x000fe2000bf26270 */
[----:B------:R-:W-:Y:S02]  /*0dd0*/  CS2R R100, SRZ ;  /* 0x0000000000647805 */ /* 0x000fe4000001ff00 */
[----:B------:R-:W-:-:S02]  /*0de0*/  CS2R R98, SRZ ;  /* 0x0000000000627805 */ /* 0x000fc4000001ff00 */
[----:B------:R-:W-:Y:S02]  /*0df0*/  CS2R R96, SRZ ;  /* 0x0000000000607805 */ /* 0x000fe4000001ff00 */
[----:B------:R-:W-:Y:S02]  /*0e00*/  CS2R R94, SRZ ;  /* 0x00000000005e7805 */ /* 0x000fe4000001ff00 */
[----:B------:R-:W-:Y:S02]  /*0e10*/  CS2R R92, SRZ ;  /* 0x00000000005c7805 */ /* 0x000fe4000001ff00 */
[----:B------:R-:W-:Y:S02]  /*0e20*/  PLOP3.LUT P1, PT, PT, PT, UP1, 0x80, 0x0 ;  /* 0x000000000000781c */ /* 0x000fe40003f2f018 */
[----:B------:R-:W-:Y:S02]  /*0e30*/  CS2R R90, SRZ ;  /* 0x00000000005a7805 */ /* 0x000fe4000001ff00 */
[----:B------:R-:W-:Y:S01]  /*0e40*/  CS2R R88, SRZ ;  /* 0x0000000000587805 */ /* 0x000fe2000001ff00 */
[----:B------:R-:W-:Y:S01]  /*0e50*/  @!UP0 ULDC UR11, c[0x0][0x9f0] ;  /* 0x00027c00000b8ab9 */ /* 0x000fe20000000800 */
        /* <DEDUP_REMOVED lines=27> */
[----:B------:R-:W-:Y:S01]  /*1010*/  MOV R4, UR11 ;  /* 0x0000000b00047c02 */ /* 0x000fe20008000f00 */
[----:B------:R-:W-:-:S03]  /*1020*/  UIADD3 UR4, UR11, -0x1, UR6 ;  /* 0xffffffff0b047890 */ /* 0x000fc6000fffe006 */
[-C--:B------:R-:W-:Y:S02]  /*1030*/  IABS R7, R4.reuse ;  /* 0x0000000400077213 */ /* 0x080fe40000000000 */
[----:B------:R-:W-:Y:S02]  /*1040*/  IABS R4, R4 ;  /* 0x0000000400047213 */ /* 0x000fe40000000000 */
[----:B------:R-:W0:Y:S01]  /*1050*/  I2F.RP R0, R7 ;  /* 0x0000000700007306 */ /* 0x000e220000209400 */
[----:B------:R-:W-:Y:S01]  /*1060*/  MOV R8, UR4 ;  /* 0x0000000400087c02 */ /* 0x000fe20008000f00 */
[----:B------:R-:W-:Y:S01]  /*1070*/  ULOP3.LUT UR4, UR4, UR11, URZ, 0x3c, !UPT ;  /* 0x0000000b04047292 */ /* 0x000fe2000f8e3c3f */
[----:B------:R-:W-:-:S05]  /*1080*/  IMAD.MOV R4, RZ, RZ, -R4 ;  /* 0x000000ffff047224 */ /* 0x000fca00078e0a04 */
[----:B------:R-:W-:Y:S01]  /*1090*/  ISETP.LE.AND P3, PT, RZ, UR4, PT ;  /* 0x00000004ff007c0c */ /* 0x000fe2000bf63270 */
[----:B0-----:R-:W0:Y:S02]  /*10a0*/  MUFU.RCP R0, R0 ;  /* 0x0000000000007308 */ /* 0x001e240000001000 */
[----:B0-----:R-:W-:Y:S01]  /*10b0*/  VIADD R2, R0, 0xffffffe ;  /* 0x0ffffffe00027836 */ /* 0x001fe20000000000 */
[----:B------:R-:W-:-:S05]  /*10c0*/  IABS R0, R8 ;  /* 0x0000000800007213 */ /* 0x000fca0000000000 */
[----:B------:R0:W2:Y:S02]  /*10d0*/  F2I.FTZ.U32.TRUNC.NTZ R3, R2 ;  /* 0x0000000200037305 */ /* 0x0000a4000021f000 */
[----:B0-----:R-:W-:Y:S02]  /*10e0*/  IMAD.MOV.U32 R2, RZ, RZ, RZ ;  /* 0x000000ffff027224 */ /* 0x001fe400078e00ff */
[----:B--2---:R-:W-:-:S04]  /*10f0*/  IMAD.MOV R10, RZ, RZ, -R3 ;  /* 0x000000ffff0a7224 */ /* 0x004fc800078e0a03 */
        /* <DEDUP_REMOVED lines=8> */
[----:B------:R-:W-:Y:S02]  /*1180*/  ISETP.NE.AND P2, PT, RZ, UR11, PT ;  /* 0x0000000bff007c0c */ /* 0x000fe4000bf45270 */
[----:B------:R-:W-:-:S13]  /*1190*/  ISETP.GE.U32.AND P1, PT, R0, R7, PT ;  /* 0x000000070000720c */ /* 0x000fda0003f26070 */
[----:B------:R-:W-:-:S05]  /*11a0*/  @P1 IADD3 R3, R3, 0x1, RZ ;  /* 0x0000000103031810 */ /* 0x000fca0007ffe0ff */
[----:B------:R-:W-:Y:S01]  /*11b0*/  @!P3 IMAD.MOV R3, RZ, RZ, -R3 ;  /* 0x000000ffff03b224 */ /* 0x000fe200078e0a03 */
[----:B------:R-:W-:-:S07]  /*11c0*/  @!P2 LOP3.LUT R3, RZ, UR11, RZ, 0x33, !PT ;  /* 0x0000000bff03ac12 */ /* 0x000fce000f8e33ff */
.L_x_4053:
        /* <DEDUP_REMOVED lines=17> */
[----:B------:R-:W-:-:S04]  /*12e0*/  IADD3 R5, R16, -R5, RZ ;  /* 0x8000000510057210 */ /* 0x000fc80007ffe0ff */
        /* <DEDUP_REMOVED lines=12> */
[----:B-1----:R-:W-:Y:S01]  /*13b0*/  ULEA UR5, UR44, UR7, 0x18 ;  /* 0x000000072c057291 */ /* 0x002fe2000f8ec03f */
[----:B------:R-:W-:Y:S01]  /*13c0*/  IMAD R4, R4, 0x10, R7 ;  /* 0x0000001004047824 */ /* 0x000fe200078e0207 */
        /* <DEDUP_REMOVED lines=11> */
.L_x_4055:
[----:B------:R-:W-:-:S04]  /*1480*/  SHF.L.U32 R2, RZ, 0x1f, RZ ;  /* 0x0000001fff027819 */ /* 0x000fc800000006ff */
[----:B------:R-:W0:Y:S02]  /*1490*/  SYNCS.PHASECHK.TRANS64.TRYWAIT P1, [UR5+0x28c50], R2 ;  /* 0x028c5002ff0075a7 */ /* 0x000e240008020145 */
[----:B0-----:R-:W-:Y:S05]  /*14a0*/  @!P1 BRA `(.L_x_4056) ;  /* 0x000000e8008c9947 */ /* 0x001fea0003800000 */
.L_x_4152:
        /* <DEDUP_REMOVED lines=39> */
.L_x_4057:
[----:B------:R-:W-:Y:S01]  /*1720*/  IADD3 R3, R3, -0x2, RZ ;  /* 0xfffffffe03037810 */ /* 0x000fe20007ffe0ff */
[----:B------:R-:W-:-:S03]  /*1730*/  UIADD3 UR4, UR5, 0x28c60, URZ ;  /* 0x00028c6005047890 */ /* 0x000fc6000fffe03f */
[----:B------:R-:W-:Y:S01]  /*1740*/  ISETP.GE.AND P1, PT, R3, R0, PT ;  /* 0x000000000300720c */ /* 0x000fe20003f26270 */
[----:B------:R-:W-:-:S09]  /*1750*/  UPRMT UR4, UR44, 0x654, UR4 ;  /* 0x000006542c047896 */ /* 0x000fd20008000004 */
[----:B------:R-:W-:Y:S01]  /*1760*/  SYNCS.ARRIVE.TRANS64.RED.A1T0 RZ, [UR4], RZ ;  /* 0x000000ffffff79a7 */ /* 0x000fe20008100404 */
[----:B------:R-:W-:Y:S02]  /*1770*/  UMOV UR4, URZ ;  /* 0x0000003f00047c82 */ /* 0x000fe40008000000 */
[----:B------:R-:W-:Y:S05]  /*1780*/  @!P1 BRA `(.L_x_4058) ;  /* 0x0000000800e09947 */ /* 0x000fea0003800000 */
[----:B------:R-:W-:Y:S01]  /*1790*/  IMAD.MOV.U32 R7, RZ, RZ, RZ ;  /* 0x000000ffff077224 */ /* 0x000fe200078e00ff */
[----:B------:R-:W-:-:S06]  /*17a0*/  UMOV UR4, URZ ;  /* 0x0000003f00047c82 */ /* 0x000fcc0008000000 */
.L_x_4064:
[----:B------:R-:W-:Y:S01]  /*17b0*/  BAR.SYNC.DEFER_BLOCKING 0xe, 0x100 ;  /* 0x0384000000007b1d */ /* 0x000fe20000010000 */
[----:B01----:R-:W-:Y:S01]  /*17c0*/  IMAD.U32 R5, RZ, RZ, UR4 ;  /* 0x00000004ff057e24 */ /* 0x003fe2000f8e00ff */
[----:B------:R-:W-:Y:S01]  /*17d0*/  UIADD3 UR4, UR4, 0x1, URZ ;  /* 0x0000000104047890 */ /* 0x000fe2000fffe03f */
[C---:B------:R-:W-:Y:S01]  /*17e0*/  ISETP.GT.AND P2, PT, R3.reuse, R0, PT ;  /* 0x000000000300720c */ /* 0x040fe20003f44270 */
[----:B------:R-:W-:Y:S02]  /*17f0*/  VIADD R3, R3, 0xffffffff ;  /* 0xffffffff03037836 */ /* 0x000fe40000000000 */
[----:B------:R-:W-:Y:S01]  /*1800*/  LEA R2, R5, R4, 0x6 ;  /* 0x0000000405027211 */ /* 0x000fe200078e30ff */
[----:B------:R-:W-:-:S03]  /*1810*/  UISETP.NE.AND UP0, UPT, UR4, 0x2, UPT ;  /* 0x000000020400788c */ /* 0x000fc6000bf05270 */
        /* <DEDUP_REMOVED lines=136> */
.L_x_4059:
[----:B------:R-:W-:Y:S01]  /*20a0*/  ULEA UR7, UR4, UR5, 0x3 ;  /* 0x0000000504077291 */ /* 0x000fe2000f8e183f */
[----:B------:R-:W-:-:S08]  /*20b0*/  SHF.L.U32 R2, R7, 0x1f, RZ ;  /* 0x0000001f07027819 */ /* 0x000fd000000006ff */
[----:B------:R0:W1:Y:S01]  /*20c0*/  SYNCS.PHASECHK.TRANS64.TRYWAIT P1, [UR7+0x28c50], R2 ;  /* 0x028c5002ff0075a7 */ /* 0x0000620008020147 */
[----:B------:R-:W-:Y:S05]  /*20d0*/  @!P0 BRA `(.L_x_4060) ;  /* 0x0000000000048947 */ /* 0x000fea0003800000 */
[----:B------:R-:W-:Y:S01]  /*20e0*/  BPT.TRAP 0x1 ;  /* 0x000000040000795c */ /* 0x000fe20000300000 */
.L_x_4060:
[----:B-1----:R-:W-:Y:S05]  /*20f0*/  @P1 BRA `(.L_x_4061) ;  /* 0x0000000000081947 */ /* 0x002fea0003800000 */
[----:B------:R-:W1:Y:S02]  /*2100*/  SYNCS.PHASECHK.TRANS64.TRYWAIT P1, [UR7+0x28c50], R2 ;  /* 0x028c5002ff0075a7 */ /* 0x000e640008020147 */
[----:B-1----:R-:W-:Y:S05]  /*2110*/  @!P1 BRA `(.L_x_4062) ;  /* 0x000000dc00889947 */ /* 0x002fea0003800000 */
.L_x_4061:
        /* <DEDUP_REMOVED lines=26> */
.L_x_4063:
[----:B------:R-:W-:-:S04]  /*22c0*/  UIADD3 UR7, UR7, 0x28c60, URZ ;  /* 0x00028c6007077890 */ /* 0x000fc8000fffe03f */
[----:B------:R-:W-:-:S09]  /*22d0*/  UPRMT UR7, UR44, 0x654, UR7 ;  /* 0x000006542c077896 */ /* 0x000fd20008000007 */
[----:B------:R-:W-:Y:S01]  /*22e0*/  SYNCS.ARRIVE.TRANS64.RED.A1T0 RZ, [UR7], RZ ;  /* 0x000000ffffff79a7 */ /* 0x000fe20008100407 */
[----:B------:R-:W-:Y:S05]  /*22f0*/  @P2 BRA `(.L_x_4064) ;  /* 0xfffffff4002c2947 */ /* 0x000fea000383ffff */
[----:B------:R-:W-:-:S12]  /*2300*/  USHF.L.U32 UR4, UR4, 0x6, URZ ;  /* 0x0000000604047899 */ /* 0x000fd8000800063f */
.L_x_4058:
[----:B------:R-:W-:Y:S01]  /*2310*/  BAR.SYNC.DEFER_BLOCKING 0xe, 0x100 ;  /* 0x0384000000007b1d */ /* 0x000fe20000010000 */
[----:B------:R-:W-:Y:S01]  /*2320*/  VIADD R4, R4, UR4 ;  /* 0x0000000404047c36 */ /* 0x000fe20008000000 */
[----:B------:R-:W-:Y:S01]  /*2330*/  PLOP3.LUT P0, PT, PT, PT, PT, 0x8, 0x0 ;  /* 0x000000000000781c */ /* 0x000fe20003f0e170 */
[----:B------:R-:W-:Y:S01]  /*2340*/  IMAD.MOV.U32 R6, RZ, RZ, RZ ;  /* 0x000000ffff067224 */ /* 0x000fe200078e00ff */
[----:B01----:R-:W-:Y:S02]  /*2350*/  MOV R5, RZ ;  /* 0x000000ff00057202 */ /* 0x003fe40000000f00 */
[----:B------:R-:W-:-:S05]  /*2360*/  LEA R4, R4, UR5, 0x2 ;  /* 0x0000000504047c11 */ /* 0x000fca000f8e10ff */
        /* <DEDUP_REMOVED lines=132> */
.L_x_4052:
[----:B------:R-:W-:Y:S01]  /*2bb0*/  ULDC UR4, c[0x0][0x448] ;  /* 0x0001120000047ab9 */ /* 0x000fe20000000800 */
[----:B------:R-:W-:Y:S02]  /*2bc0*/  ULEA UR7, UR7, 0x3f, 0x6 ;  /* 0x0000003f07077891 */ /* 0x000fe4000f8e303f */
[----:B------:R-:W-:Y:S01]  /*2bd0*/  UISETP.NE.AND UP0, UPT, UR4, 0x1, UPT ;  /* 0x000000010400788c */ /* 0x000fe2000bf05270 */
[----:B------:R-:W-:Y:S01]  /*2be0*/  ULDC UR8, c[0x0][0x288] ;  /* 0x0000a20000087ab9 */ /* 0x000fe20000000800 */
[----:B------:R-:W-:Y:S02]  /*2bf0*/  ULOP3.LUT UR40, UR9, 0xffff, URZ, 0xc0, !UPT ;  /* 0x0000ffff09287892 */ /* 0x000fe4000f8ec03f */
[----:B------:R-:W-:Y:S02]  /*2c00*/  UIADD3 UR8, -UR8, 0x40, URZ ;  /* 0x0000004008087890 */ /* 0x000fe4000fffe13f */
[----:B------:R-:W-:Y:S02]  /*2c10*/  UP2UR UR45, UPR, URZ, 0x1 ;  /* 0x000000013f2d7883 */ /* 0x000fe40008000000 */
[----:B------:R-:W-:-:S03]  /*2c20*/  UIMAD UR8, UR41, UR10, UR8 ;  /* 0x0000000a290872a4 */ /* 0x000fc6000f8e0208 */
[----:B------:R-:W-:Y:S01]  /*2c30*/  @UP0 ULDC UR4, c[0x0][0x44c] ;  /* 0x0001130000040ab9 */ /* 0x000fe20000000800 */
[----:B------:R-:W-:Y:S01]  /*2c40*/  @UP0 ULDC UR11, c[0x0][0x450] ;  /* 0x00011400000b0ab9 */ /* 0x000fe20000000800 */
[----:B------:R-:W-:-:S04]  /*2c50*/  UIMAD.WIDE.U32 UR4, UR7, UR4, URZ ;  /* 0x00000004070472a5 */ /* 0x000fc8000f8e003f */
[----:B------:R-:W-:Y:S02]  /*2c60*/  @UP0 USHF.R.U32.HI UR7, URZ, UR11, UR5 ;  /* 0x0000000b3f070299 */ /* 0x000fe40008011605 */
[----:B------:R-:W-:Y:S02]  /*2c70*/  USHF.R.U32.HI UR11, URZ, 0x10, UR9 ;  /* 0x000000103f0b7899 */ /* 0x000fe40008011609 */
[----:B------:R-:W-:Y:S02]  /*2c80*/  UIADD3 UR7, UR8, UR7, URZ ;  /* 0x0000000708077290 */ /* 0x000fe4000fffe03f */
[----:B------:R-:W-:Y:S02]  /*2c90*/  UISETP.NE.AND UP1, UPT, UR11, URZ, UPT ;  /* 0x0000003f0b00728c */ /* 0x000fe4000bf25270 */
[----:B------:R-:W-:-:S04]  /*2ca0*/  USHF.R.S32.HI UR4, URZ, 0x1f, UR7 ;  /* 0x0000001f3f047899 */ /* 0x000fc80008011407 */
[----:B------:R-:W-:-:S04]  /*2cb0*/  ULEA.HI UR4, UR4, UR7, URZ, 0x6 ;  /* 0x0000000704047291 */ /* 0x000fc8000f8f303f */
[----:B------:R-:W-:Y:S01]  /*2cc0*/  USHF.R.S32.HI UR4, URZ, 0x6, UR4 ;  /* 0x000000063f047899 */ /* 0x000fe20008011404 */
[----:B------:R-:W-:-:S03]  /*2cd0*/  @!UP1 ULDC UR11, c[0x0][0x9f0] ;  /* 0x00027c00000b9ab9 */ /* 0x000fc60000000800 */
[----:B------:R-:W-:-:S04]  /*2ce0*/  UISETP.LT.AND UP0, UPT, UR6, UR4, UPT ;  /* 0x000000040600728c */ /* 0x000fc8000bf01270 */
[----:B------:R-:W-:-:S03]  /*2cf0*/  USEL UR10, UR6, UR4, UP0 ;  /* 0x00000004060a7287 */ /* 0x000fc60008000000 */
[----:B------:R-:W-:Y:S01]  /*2d00*/  UMOV UR4, URZ ;  /* 0x0000003f00047c82 */ /* 0x000fe20008000000 */
[----:B------:R-:W-:-:S06]  /*2d10*/  UISETP.GE.AND UP0, UPT, UR10, 0x1, UPT ;  /* 0x000000010a00788c */ /* 0x000fcc000bf06270 */
        /* <DEDUP_REMOVED lines=15> */
[----:B0-----:R-:W-:-:S02]  /*2e10*/  IADD3 R2, R0, 0xffffffe, RZ ;  /* 0x0ffffffe00027810 */ /* 0x001fc40007ffe0ff */
[----:B------:R-:W-:-:S04]  /*2e20*/  IADD3 R0, RZ, -R5, RZ ;  /* 0x80000005ff007210 */ /* 0x000fc80007ffe0ff */
        /* <DEDUP_REMOVED lines=18> */
.L_x_4065:
[----:B------:R-:W-:Y:S01]  /*2f50*/  UIMAD UR40, UR40, UR4, URZ ;  /* 0x00000004282872a4 */ /* 0x000fe2000f8e023f */
[----:B------:R-:W-:Y:S01]  /*2f60*/  IMAD.U32 R0, RZ, RZ, UR10 ;  /* 0x0000000aff007e24 */ /* 0x000fe2000f8e00ff */
[----:B------:R-:W-:Y:S01]  /*2f70*/  PLOP3.LUT P0, PT, PT, PT, PT, 0x80, 0x0 ;  /* 0x000000000000781c */ /* 0x000fe20003f0f070 */
[----:B------:R-:W-:Y:S01]  /*2f80*/  IMAD.U32 R3, RZ, RZ, UR4 ;  /* 0x00000004ff037e24 */ /* 0x000fe2000f8e00ff */
[----:B------:R-:W-:Y:S01]  /*2f90*/  MOV R5, RZ ;  /* 0x000000ff00057202 */ /* 0x000fe20000000f00 */
[----:B------:R-:W-:Y:S01]  /*2fa0*/  IMAD.MOV.U32 R6, RZ, RZ, RZ ;  /* 0x000000ffff067224 */ /* 0x000fe200078e00ff */
[----:B------:R-:W-:Y:S02]  /*2fb0*/  CS2R R150, SRZ ;  /* 0x0000000000967805 */ /* 0x000fe4000001ff00 */
        /* <DEDUP_REMOVED lines=68> */
[----:B------:R-:W-:Y:S01]  /*3400*/  SHF.R.S32.HI R17, RZ, 0x1f, R16 ;  /* 0x0000001fff117819 */ /* 0x000fe20000011410 */
[----:B------:R-:W-:Y:S02]  /*3410*/  UMOV UR39, 0x400 ;  /* 0x0000040000277882 */ /* 0x000fe40000000000 */
[----:B-1----:R-:W-:Y:S01]  /*3420*/  ULEA UR39, UR44, UR39, 0x18 ;  /* 0x000000272c277291 */ /* 0x002fe2000f8ec03f */
        /* <DEDUP_REMOVED lines=32> */
.L_x_4066:
        /* <DEDUP_REMOVED lines=11> */
.L_x_4153:
[----:B------:R-:W-:Y:S01]  /*36e0*/  ULOP3.LUT UR4, UR43, 0x1, URZ, 0xfc, !UPT ;  /* 0x000000012b047892 */ /* 0x000fe2000f8efc3f */
[----:B0-----:R-:W-:Y:S02]  /*36f0*/  LOP3.LUT R0, R5, 0x7ffffffc, RZ, 0xc0, !PT ;  /* 0x7ffffffc05007812 */ /* 0x001fe400078ec0ff */
[----:B------:R-:W-:Y:S02]  /*3700*/  LEA.HI R7, R7, R6, RZ, 0x3 ;  /* 0x0000000607077211 */ /* 0x000fe400078f18ff */
[----:B------:R-:W-:Y:S01]  /*3710*/  IADD3 R2, -R2, R19, RZ ;  /* 0x0000001302027210 */ /* 0x000fe20007ffe1ff */
[----:B------:R-:W-:Y:S01]  /*3720*/  IMAD.U32 R5, RZ, RZ, UR4 ;  /* 0x00000004ff057e24 */ /* 0x000fe2000f8e00ff */
[----:B------:R-:W-:Y:S01]  /*3730*/  LOP3.LUT R7, R7, 0xfffffff8, RZ, 0xc0, !PT ;  /* 0xfffffff807077812 */ /* 0x000fe200078ec0ff */
[----:B------:R-:W-:Y:S01]  /*3740*/  IMAD.IADD R0, R3, 0x1, -R0 ;  /* 0x0000000103007824 */ /* 0x000fe200078e0a00 */
[----:B------:R-:W-:Y:S02]  /*3750*/  LEA.HI R3, R4, R3, RZ, 0x5 ;  /* 0x0000000304037211 */ /* 0x000fe400078f28ff */
        /* <DEDUP_REMOVED lines=8> */
.L_x_4068:
[----:B------:R0:W1:Y:S01]  /*37e0*/  SYNCS.PHASECHK.TRANS64.TRYWAIT P1, [UR39+0x28c30], R13 ;  /* 0x028c300dff0075a7 */ /* 0x0000620008020167 */
[----:B------:R-:W-:Y:S05]  /*37f0*/  @!P0 BRA `(.L_x_4069) ;  /* 0x0000000000048947 */ /* 0x000fea0003800000 */
[----:B------:R-:W-:Y:S01]  /*3800*/  BPT.TRAP 0x1 ;  /* 0x000000040000795c */ /* 0x000fe20000300000 */
.L_x_4069:
[----:B-1----:R-:W-:Y:S05]  /*3810*/  @P1 BRA `(.L_x_4070) ;  /* 0x0000000000081947 */ /* 0x002fea0003800000 */
[----:B------:R-:W1:Y:S02]  /*3820*/  SYNCS.PHASECHK.TRANS64.TRYWAIT P1, [UR39+0x28c30], R13 ;  /* 0x028c300dff0075a7 */ /* 0x000e640008020167 */
[----:B-1----:R-:W-:Y:S05]  /*3830*/  @!P1 BRA `(.L_x_4071) ;  /* 0x000000c400f09947 */ /* 0x002fea0003800000 */
.L_x_4070:
        /* <DEDUP_REMOVED lines=39> */
.L_x_4072:
[----:B------:R-:W2:Y:S01]  /*3ab0*/  S2R R5, SR_CTAID.X ;  /* 0x0000000000057919 */ /* 0x000ea20000002500 */
[----:B------:R-:W-:Y:S01]  /*3ac0*/  LEA.HI R3, R17, R16, RZ, 0x2 ;  /* 0x0000001011037211 */ /* 0x000fe200078f10ff */
[----:B------:R-:W-:Y:S01]  /*3ad0*/  UISETP.NE.AND UP0, UPT, UR45, URZ, UPT ;  /* 0x0000003f2d00728c */ /* 0x000fe2000bf05270 */
[----:B------:R-:W-:Y:S02]  /*3ae0*/  ULDC UR7, c[0x0][0x9d8] ;  /* 0x0002760000077ab9 */ /* 0x000fe40000000800 */
[----:B------:R-:W-:Y:S01]  /*3af0*/  LOP3.LUT R3, R3, 0xfffffffc, RZ, 0xc0, !PT ;  /* 0xfffffffc03037812 */ /* 0x000fe200078ec0ff */
[----:B------:R-:W-:Y:S01]  /*3b00*/  FMUL.FTZ R26, R26, UR7 ;  /* 0x000000071a1a7c20 */ /* 0x000fe20008410000 */
[----:B------:R-:W-:Y:S01]  /*3b10*/  FMUL.FTZ R27, R27, UR7 ;  /* 0x000000071b1b7c20 */ /* 0x000fe20008410000 */
[----:B------:R-:W-:Y:S01]  /*3b20*/  PLOP3.LUT P1, PT, PT, PT, UP0, 0x80, 0x0 ;  /* 0x000000000000781c */ /* 0x000fe20003f2f008 */
[----:B------:R-:W-:Y:S01]  /*3b30*/  ULDC UR10, c[0x0][0x2f0] ;  /* 0x0000bc00000a7ab9 */ /* 0x000fe20000000800 */
[----:B------:R-:W-:Y:S01]  /*3b40*/  IMAD.IADD R3, R16, 0x1, -R3 ;  /* 0x0000000110037824 */ /* 0x000fe200078e0a03 */
[----:B------:R-:W-:Y:S01]  /*3b50*/  PLOP3.LUT P2, PT, PT, PT, UP0, 0x80, 0x0 ;  /* 0x000000000000781c */ /* 0x000fe20003f4f008 */
[----:B------:R-:W-:Y:S01]  /*3b60*/  FMUL.FTZ R30, R30, UR7 ;  /* 0x000000071e1e7c20 */ /* 0x000fe20008410000 */
[----:B------:R-:W-:Y:S01]  /*3b70*/  @UP0 ULDC UR4, c[0x0][0x44c] ;  /* 0x0001130000040ab9 */ /* 0x000fe20000000800 */
[----:B------:R-:W-:Y:S01]  /*3b80*/  ULDC UR6, c[0x0][0x288] ;  /* 0x0000a20000067ab9 */ /* 0x000fe20000000800 */
[----:B-1----:R-:W-:Y:S01]  /*3b90*/  LEA.HI R4, R3, R3, RZ, 0x1 ;  /* 0x0000000303047211 */ /* 0x002fe200078f08ff */
[----:B------:R-:W1:Y:S01]  /*3ba0*/  MUFU.TANH R26, R26 ;  /* 0x0000001a001a7308 */ /* 0x000e620000002400 */
[----:B------:R-:W-:Y:S01]  /*3bb0*/  MOV R8, UR6 ;  /* 0x0000000600087c02 */ /* 0x000fe20008000f00 */
[----:B------:R-:W-:Y:S01]  /*3bc0*/  FMUL.FTZ R31, R31, UR7 ;  /* 0x000000071f1f7c20 */ /* 0x000fe20008410000 */
[----:B------:R-:W-:Y:S01]  /*3bd0*/  LOP3.LUT R4, R4, 0x1ffffffe, RZ, 0xc0, !PT ;  /* 0x1ffffffe04047812 */ /* 0x000fe200078ec0ff */
[----:B------:R-:W-:Y:S01]  /*3be0*/  FMUL.FTZ R34, R34, UR7 ;  /* 0x0000000722227c20 */ /* 0x000fe20008410000 */
[----:B------:R-:W-:Y:S01]  /*3bf0*/  FMUL.FTZ R35, R35, UR7 ;  /* 0x0000000723237c20 */ /* 0x000fe20008410000 */
[----:B------:R-:W-:Y:S01]  /*3c00*/  FMUL.FTZ R28, R28, UR7 ;  /* 0x000000071c1c7c20 */ /* 0x000fe20008410000 */
[----:B------:R-:W-:Y:S01]  /*3c10*/  FMUL.FTZ R38, R38, UR7 ;  /* 0x0000000726267c20 */ /* 0x000fe20008410000 */
[----:B------:R-:W-:Y:S01]  /*3c20*/  IMAD.IADD R4, R3, 0x1, -R4 ;  /* 0x0000000103047824 */ /* 0x000fe200078e0a04 */
[----:B------:R1:W3:Y:S01]  /*3c30*/  MUFU.TANH R7, R27 ;  /* 0x0000001b00077308 */ /* 0x0002e20000002400 */
[----:B------:R-:W-:Y:S01]  /*3c40*/  FMUL.FTZ R39, R39, UR7 ;  /* 0x0000000727277c20 */ /* 0x000fe20008410000 */
[----:B------:R-:W-:Y:S01]  /*3c50*/  FMUL.FTZ R42, R42, UR7 ;  /* 0x000000072a2a7c20 */ /* 0x000fe20008410000 */
[----:B------:R-:W-:Y:S01]  /*3c60*/  FMUL.FTZ R43, R43, UR7 ;  /* 0x000000072b2b7c20 */ /* 0x000fe20008410000 */
[----:B------:R-:W-:Y:S01]  /*3c70*/  FMUL.FTZ R46, R46, UR7 ;  /* 0x000000072e2e7c20 */ /* 0x000fe20008410000 */
[----:B------:R-:W-:Y:S01]  /*3c80*/  FMUL.FTZ R47, R47, UR7 ;  /* 0x000000072f2f7c20 */ /* 0x000fe20008410000 */
[----:B------:R-:W-:Y:S01]  /*3c90*/  FMUL.FTZ R50, R50, UR7 ;  /* 0x0000000732327c20 */ /* 0x000fe20008410000 */
[----:B--2---:R-:W-:Y:S01]  /*3ca0*/  LEA R3, R5, R0, 0x6 ;  /* 0x0000000005037211 */ /* 0x004fe200078e30ff */
[----:B------:R-:W2:Y:S01]  /*3cb0*/  MUFU.TANH R30, R30 ;  /* 0x0000001e001e7308 */ /* 0x000ea20000002400 */
[----:B------:R-:W-:Y:S01]  /*3cc0*/  FMUL.FTZ R51, R51, UR7 ;  /* 0x0000000733337c20 */ /* 0x000fe20008410000 */
[----:B------:R-:W-:Y:S01]  /*3cd0*/  FMUL.FTZ R54, R54, UR7 ;  /* 0x0000000736367c20 */ /* 0x000fe20008410000 */
[----:B------:R-:W-:Y:S01]  /*3ce0*/  FMUL.FTZ R55, R55, UR7 ;  /* 0x0000000737377c20 */ /* 0x000fe20008410000 */
[----:B------:R-:W-:-:S02]  /*3cf0*/  IMAD R12, R4, 0x8, R3 ;  /* 0x00000008040c7824 */ /* 0x000fc400078e0203 */
[----:B------:R-:W-:Y:S01]  /*3d00*/  FMUL.FTZ R24, R24, UR7 ;  /* 0x0000000718187c20 */ /* 0x000fe20008410000 */
[----:B------:R-:W-:Y:S01]  /*3d10*/  FMUL.FTZ R25, R25, UR7 ;  /* 0x0000000719197c20 */ /* 0x000fe20008410000 */
[----:B------:R-:W-:Y:S01]  /*3d20*/  FMUL.FTZ R29, R29, UR7 ;  /* 0x000000071d1d7c20 */ /* 0x000fe20008410000 */
[----:B------:R-:W-:Y:S01]  /*3d30*/  @P1 IMAD.HI.U32 R4, R12, UR4, RZ ;  /* 0x000000040c041c27 */ /* 0x000fe2000f8e00ff */
[----:B------:R-:W-:Y:S01]  /*3d40*/  @UP0 ULDC UR4, c[0x0][0x450] ;  /* 0x0001140000040ab9 */ /* 0x000fe20000000800 */
[----:B------:R-:W4:Y:S02]  /*3d50*/  MUFU.TANH R31, R31 ;  /* 0x0000001f001f7308 */ /* 0x000f240000002400 */
[----:B------:R-:W-:Y:S01]  /*3d60*/  FMUL.FTZ R32, R32, UR7 ;  /* 0x0000000720207c20 */ /* 0x000fe20008410000 */
[----:B------:R-:W-:Y:S01]  /*3d70*/  IMAD.MOV.U32 R3, RZ, RZ, R12 ;  /* 0x000000ffff037224 */ /* 0x000fe200078e000c */
[----:B------:R-:W-:Y:S01]  /*3d80*/  @P2 SHF.R.U32.HI R3, RZ, UR4, R4 ;  /* 0x00000004ff032c19 */ /* 0x000fe20008011604 */
[----:B------:R-:W-:Y:S01]  /*3d90*/  UMOV UR4, 0xffffffc0 ;  /* 0xffffffc000047882 */ /* 0x000fe20000000000 */
[----:B------:R-:W-:Y:S01]  /*3da0*/  FMUL.FTZ R33, R33, UR7 ;  /* 0x0000000721217c20 */ /* 0x000fe20008410000 */
[----:B------:R-:W-:Y:S01]  /*3db0*/  UIMAD UR4, UR46, UR4, 0x40 ;  /* 0x000000402e0474a4 */ /* 0x000fe2000f8e0204 */
[----:B------:R-:W-:Y:S01]  /*3dc0*/  FMUL.FTZ R36, R36, UR7 ;  /* 0x0000000724247c20 */ /* 0x000fe20008410000 */
[----:B------:R-:W5:Y:S01]  /*3dd0*/  SHFL.IDX PT, R6, R3, 0x1, 0x1c1f ;  /* 0x003c1f0003067f89 */ /* 0x000f6200000e0000 */
[----:B------:R-:W0:Y:S01]  /*3de0*/  MUFU.TANH R34, R34 ;  /* 0x0000002200227308 */ /* 0x000e220000002400 */
[----:B------:R-:W-:Y:S01]  /*3df0*/  UIADD3 UR5, UR4, 0x1, URZ ;  /* 0x0000000104057890 */ /* 0x000fe2000fffe03f */
[----:B------:R-:W-:Y:S01]  /*3e00*/  FMUL.FTZ R37, R37, UR7 ;  /* 0x0000000725257c20 */ /* 0x000fe20008410000 */
[----:B------:R-:W-:Y:S01]  /*3e10*/  UIMAD UR4, UR41, UR10, UR4 ;  /* 0x0000000a290472a4 */ /* 0x000fe2000f8e0204 */
[----:B------:R-:W0:Y:S01]  /*3e20*/  SHFL.IDX PT, R3, R3, RZ, 0x1c1f ;  /* 0x001c1fff03037589 */ /* 0x000e2200000e0000 */
[----:B------:R-:W-:Y:S01]  /*3e30*/  UIMAD UR5, UR41, UR10, UR5 ;  /* 0x0000000a290572a4 */ /* 0x000fe2000f8e0205 */
[----:B------:R-:W-:Y:S01]  /*3e40*/  FMUL.FTZ R40, R40, UR7 ;  /* 0x0000000728287c20 */ /* 0x000fe20008410000 */
[----:B------:R-:W-:Y:S01]  /*3e50*/  FMUL.FTZ R41, R41, UR7 ;  /* 0x0000000729297c20 */ /* 0x000fe20008410000 */
[----:B------:R3:W-:Y:S01]  /*3e60*/  MUFU.TANH R9, R28 ;  /* 0x0000001c00097308 */ /* 0x0007e20000002400 */
[----:B------:R-:W-:Y:S01]  /*3e70*/  IADD3 R4, -R11, UR4, RZ ;  /* 0x000000040b047c10 */ /* 0x000fe2000fffe1ff */
[----:B------:R-:W-:Y:S01]  /*3e80*/  FMUL.FTZ R44, R44, UR7 ;  /* 0x000000072c2c7c20 */ /* 0x000fe20008410000 */
[----:B------:R-:W-:Y:S01]  /*3e90*/  IADD3 R5, -R8, UR5, -R11 ;  /* 0x0000000508057c10 */ /* 0x000fe2000fffe90b */
[----:B------:R-:W-:Y:S01]  /*3ea0*/  FMUL.FTZ R45, R45, UR7 ;  /* 0x000000072d2d7c20 */ /* 0x000fe20008410000 */
[----:B------:R-:W-:Y:S01]  /*3eb0*/  FMUL.FTZ R48, R48, UR7 ;  /* 0x0000000730307c20 */ /* 0x000fe20008410000 */
[----:B------:R-:W-:Y:S01]  /*3ec0*/  FMUL.FTZ R49, R49, UR7 ;  /* 0x0000000731317c20 */ /* 0x000fe20008410000 */
[----:B------:R-:W-:Y:S01]  /*3ed0*/  FMUL.FTZ R52, R52, UR7 ;  /* 0x0000000734347c20 */ /* 0x000fe20008410000 */
[----:B------:R-:W0:Y:S01]  /*3ee0*/  MUFU.TANH R35, R35 ;  /* 0x0000002300237308 */ /* 0x000e220000002400 */
[----:B------:R-:W-:Y:S01]  /*3ef0*/  FMUL.FTZ R53, R53, UR7 ;  /* 0x0000000735357c20 */ /* 0x000fe20008410000 */
[----:B------:R-:W-:Y:S01]  /*3f00*/  ULDC UR7, c[0x0][0x988] ;  /* 0x0002620000077ab9 */ /* 0x000fe20000000800 */
[----:B------:R-:W-:Y:S01]  /*3f10*/  UIADD3 UR4, UR39, 0x28c40, URZ ;  /* 0x00028c4027047890 */ /* 0x000fe2000fffe03f */
[----:B-----5:R-:W-:-:S04]  /*3f20*/  VIADDMNMX R6, R6, R5, R4, PT ;  /* 0x0000000506067246 */ /* 0x020fc80003800104 */
[----:B------:R-:W5:Y:S01]  /*3f30*/  MUFU.TANH R38, R38 ;  /* 0x0000002600267308 */ /* 0x000f620000002400 */
[----:B------:R-:W-:Y:S01]  /*3f40*/  UPRMT UR4, UR44, 0x654, UR4 ;  /* 0x000006542c047896 */ /* 0x000fe20008000004 */
[C---:B------:R-:W-:Y:S02]  /*3f50*/  ISETP.GT.AND P1, PT, R6.reuse, RZ, PT ;  /* 0x000000ff0600720c */ /* 0x040fe40003f24270 */
[C---:B------:R-:W-:Y:S02]  /*3f60*/  ISETP.GT.AND P2, PT, R6.reuse, 0x1, PT ;  /* 0x000000010600780c */ /* 0x040fe40003f44270 */
[----:B------:R-:W-:Y:S02]  /*3f70*/  ISETP.GT.AND P3, PT, R6, 0x8, PT ;  /* 0x000000080600780c */ /* 0x000fe40003f64270 */
[----:B------:R-:W5:Y:S01]  /*3f80*/  MUFU.TANH R39, R39 ;  /* 0x0000002700277308 */ /* 0x000f620000002400 */
[----:B-1----:R-:W-:Y:S01]  /*3f90*/  FSEL R27, R26, -INF , P1 ;  /* 0xff8000001a1b7808 */ /* 0x002fe20000800000 */
[----:B------:R-:W-:Y:S01]  /*3fa0*/  SYNCS.ARRIVE.TRANS64.RED.A1T0 RZ, [UR4], RZ ;  /* 0x000000ffffff79a7 */ /* 0x000fe20008100404 */
[----:B---3--:R-:W-:-:S02]  /*3fb0*/  FSEL R28, R7, -INF , P2 ;  /* 0xff800000071c7808 */ /* 0x008fc40001000000 */
[----:B------:R-:W-:Y:S02]  /*3fc0*/  ISETP.GT.AND P1, PT, R6, 0x9, PT ;  /* 0x000000090600780c */ /* 0x000fe40003f24270 */
[----:B--2---:R-:W-:Y:S01]  /*3fd0*/  FSEL R30, R30, -INF , P3 ;  /* 0xff8000001e1e7808 */ /* 0x004fe20001800000 */
[----:B------:R-:W1:Y:S01]  /*3fe0*/  MUFU.TANH R42, R42 ;  /* 0x0000002a002a7308 */ /* 0x000e620000002400 */
[----:B------:R-:W-:Y:S02]  /*3ff0*/  FMNMX.FTZ R7, R27, R28, !PT ;  /* 0x0000001c1b077209 */ /* 0x000fe40007810000 */
[----:B------:R-:W-:Y:S02]  /*4000*/  ISETP.GT.AND P2, PT, R6, 0x10, PT ;  /* 0x000000100600780c */ /* 0x000fe40003f44270 */
[----:B----4-:R-:W-:Y:S02]  /*4010*/  FSEL R31, R31, -INF , P1 ;  /* 0xff8000001f1f7808 */ /* 0x010fe40000800000 */
[----:B------:R-:W-:Y:S01]  /*4020*/  FMNMX.FTZ R8, R30, R7, !PT ;  /* 0x000000071e087209 */ /* 0x000fe20007810000 */
[----:B------:R-:W2:Y:S01]  /*4030*/  MUFU.TANH R43, R43 ;  /* 0x0000002b002b7308 */ /* 0x000ea20000002400 */
[----:B------:R-:W-:-:S02]  /*4040*/  ISETP.GT.AND P1, PT, R6, 0x11, PT ;  /* 0x000000110600780c */ /* 0x000fc40003f24270 */
[----:B0-----:R-:W-:Y:S02]  /*4050*/  FSEL R34, R34, -INF , P2 ;  /* 0xff80000022227808 */ /* 0x001fe40001000000 */
[----:B------:R-:W-:Y:S02]  /*4060*/  FMNMX.FTZ R7, R31, R8, !PT ;  /* 0x000000081f077209 */ /* 0x000fe40007810000 */
[----:B------:R-:W-:Y:S01]  /*4070*/  ISETP.GT.AND P2, PT, R6, 0x18, PT ;  /* 0x000000180600780c */ /* 0x000fe20003f44270 */
[----:B------:R-:W0:Y:S01]  /*4080*/  MUFU.TANH R46, R46 ;  /* 0x0000002e002e7308 */ /* 0x000e220000002400 */
[----:B------:R-:W-:Y:S02]  /*4090*/  FSEL R35, R35, -INF , P1 ;  /* 0xff80000023237808 */ /* 0x000fe40000800000 */
[----:B------:R-:W-:Y:S02]  /*40a0*/  FMNMX.FTZ R8, R34, R7, !PT ;  /* 0x0000000722087209 */ /* 0x000fe40007810000 */
[----:B------:R-:W-:-:S02]  /*40b0*/  ISETP.GT.AND P1, PT, R6, 0x19, PT ;  /* 0x000000190600780c */ /* 0x000fc40003f24270 */
[----:B-----5:R-:W-:Y:S01]  /*40c0*/  FSEL R38, R38, -INF , P2 ;  /* 0xff80000026267808 */ /* 0x020fe20001000000 */
[----:B------:R-:W3:Y:S01]  /*40d0*/  MUFU.TANH R47, R47 ;  /* 0x0000002f002f7308 */ /* 0x000ee20000002400 */
[----:B------:R-:W-:Y:S02]  /*40e0*/  FMNMX.FTZ R7, R35, R8, !PT ;  /* 0x0000000823077209 */ /* 0x000fe40007810000 */
[----:B------:R-:W-:Y:S02]  /*40f0*/  ISETP.GT.AND P2, PT, R6, 0x20, PT ;  /* 0x000000200600780c */ /* 0x000fe40003f44270 */
[----:B------:R-:W-:Y:S02]  /*4100*/  FSEL R39, R39, -INF , P1 ;  /* 0xff80000027277808 */ /* 0x000fe40000800000 */
[----:B------:R-:W-:Y:S01]  /*4110*/  FMNMX.FTZ R8, R38, R7, !PT ;  /* 0x0000000726087209 */ /* 0x000fe20007810000 */
[----:B------:R-:W4:Y:S01]  /*4120*/  MUFU.TANH R50, R50 ;  /* 0x0000003200327308 */ /* 0x000f220000002400 */
[----:B------:R-:W-:-:S02]  /*4130*/  ISETP.GT.AND P1, PT, R6, 0x21, PT ;  /* 0x000000210600780c */ /* 0x000fc40003f24270 */
[----:B-1----:R-:W-:Y:S02]  /*4140*/  FSEL R42, R42, -INF , P2 ;  /* 0xff8000002a2a7808 */ /* 0x002fe40001000000 */
[----:B------:R-:W-:Y:S02]  /*4150*/  FMNMX.FTZ R7, R39, R8, !PT ;  /* 0x0000000827077209 */ /* 0x000fe40007810000 */
[----:B------:R-:W-:Y:S01]  /*4160*/  ISETP.GT.AND P2, PT, R6, 0x28, PT ;  /* 0x000000280600780c */ /* 0x000fe20003f44270 */
[----:B------:R-:W1:Y:S01]  /*4170*/  MUFU.TANH R51, R51 ;  /* 0x0000003300337308 */ /* 0x000e620000002400 */
[----:B--2---:R-:W-:Y:S02]  /*4180*/  FSEL R43, R43, -INF , P1 ;  /* 0xff8000002b2b7808 */ /* 0x004fe40000800000 */
[----:B------:R-:W-:Y:S02]  /*4190*/  FMNMX.FTZ R8, R42, R7, !PT ;  /* 0x000000072a087209 */ /* 0x000fe40007810000 */
[----:B------:R-:W-:-:S02]  /*41a0*/  ISETP.GT.AND P1, PT, R6, 0x29, PT ;  /* 0x000000290600780c */ /* 0x000fc40003f24270 */
[----:B0-----:R-:W-:Y:S01]  /*41b0*/  FSEL R46, R46, -INF , P2 ;  /* 0xff8000002e2e7808 */ /* 0x001fe20001000000 */
[----:B------:R-:W0:Y:S01]  /*41c0*/  MUFU.TANH R54, R54 ;  /* 0x0000003600367308 */ /* 0x000e220000002400 */
[----:B------:R-:W-:Y:S02]  /*41d0*/  FMNMX.FTZ R7, R43, R8, !PT ;  /* 0x000000082b077209 */ /* 0x000fe40007810000 */
[----:B------:R-:W-:Y:S02]  /*41e0*/  ISETP.GT.AND P2, PT, R6, 0x30, PT ;  /* 0x000000300600780c */ /* 0x000fe40003f44270 */
[----:B---3--:R-:W-:Y:S02]  /*41f0*/  FSEL R47, R47, -INF , P1 ;  /* 0xff8000002f2f7808 */ /* 0x008fe40000800000 */
[----:B------:R-:W-:Y:S01]  /*4200*/  FMNMX.FTZ R8, R46, R7, !PT ;  /* 0x000000072e087209 */ /* 0x000fe20007810000 */
[----:B------:R-:W2:Y:S01]  /*4210*/  MUFU.TANH R55, R55 ;  /* 0x0000003700377308 */ /* 0x000ea20000002400 */
[----:B------:R-:W-:-:S02]  /*4220*/  ISETP.GT.AND P1, PT, R6, 0x31, PT ;  /* 0x000000310600780c */ /* 0x000fc40003f24270 */
[----:B----4-:R-:W-:Y:S02]  /*4230*/  FSEL R50, R50, -INF , P2 ;  /* 0xff80000032327808 */ /* 0x010fe40001000000 */
[----:B------:R-:W-:Y:S02]  /*4240*/  FMNMX.FTZ R7, R47, R8, !PT ;  /* 0x000000082f077209 */ /* 0x000fe40007810000 */
[----:B------:R-:W-:Y:S01]  /*4250*/  ISETP.GT.AND P2, PT, R6, 0x38, PT ;  /* 0x000000380600780c */ /* 0x000fe20003f44270 */
[----:B------:R-:W3:Y:S01]  /*4260*/  MUFU.TANH R24, R24 ;  /* 0x0000001800187308 */ /* 0x000ee20000002400 */
[----:B-1----:R-:W-:Y:S02]  /*4270*/  FSEL R51, R51, -INF , P1 ;  /* 0xff80000033337808 */ /* 0x002fe40000800000 */
[----:B------:R-:W-:Y:S02]  /*4280*/  FMNMX.FTZ R8, R50, R7, !PT ;  /* 0x0000000732087209 */ /* 0x000fe40007810000 */
[----:B------:R-:W-:-:S02]  /*4290*/  ISETP.GT.AND P1, PT, R6, 0x39, PT ;  /* 0x000000390600780c */ /* 0x000fc40003f24270 */
[----:B0-----:R-:W-:Y:S01]  /*42a0*/  FSEL R54, R54, -INF , P2 ;  /* 0xff80000036367808 */ /* 0x001fe20001000000 */
[----:B------:R-:W0:Y:S01]  /*42b0*/  MUFU.TANH R25, R25 ;  /* 0x0000001900197308 */ /* 0x000e220000002400 */
[----:B------:R-:W-:Y:S02]  /*42c0*/  FMNMX.FTZ R7, R51, R8, !PT ;  /* 0x0000000833077209 */ /* 0x000fe40007810000 */
[----:B--2---:R-:W-:Y:S02]  /*42d0*/  FSEL R55, R55, -INF , P1 ;  /* 0xff80000037377808 */ /* 0x004fe40000800000 */
[----:B------:R-:W-:Y:S02]  /*42e0*/  FMNMX.FTZ R6, R54, R7, !PT ;  /* 0x0000000736067209 */ /* 0x000fe40007810000 */
[----:B------:R-:W-:Y:S01]  /*42f0*/  VIADDMNMX R5, R3, R5, R4, PT ;  /* 0x0000000503057246 */ /* 0x000fe20003800104 */
[----:B------:R-:W1:Y:S01]  /*4300*/  MUFU.TANH R29, R29 ;  /* 0x0000001d001d7308 */ /* 0x000e620000002400 */
[----:B------:R-:W-:-:S02]  /*4310*/  FMNMX.FTZ R6, R55, R6, !PT ;  /* 0x0000000637067209 */ /* 0x000fc40007810000 */
[C---:B------:R-:W-:Y:S02]  /*4320*/  ISETP.GT.AND P1, PT, R5.reuse, RZ, PT ;  /* 0x000000ff0500720c */ /* 0x040fe40003f24270 */
[C---:B------:R-:W-:Y:S01]  /*4330*/  ISETP.GT.AND P2, PT, R5.reuse, 0x1, PT ;  /* 0x000000010500780c */ /* 0x040fe20003f44270 */
[----:B------:R-:W2:Y:S01]  /*4340*/  SHFL.BFLY PT, R7, R6, 0x2, 0x1f ;  /* 0x0c401f0006077f89 */ /* 0x000ea200000e0000 */
[----:B------:R-:W-:Y:S01]  /*4350*/  ISETP.GT.AND P3, PT, R5, 0x8, PT ;  /* 0x000000080500780c */ /* 0x000fe20003f64270 */
[----:B------:R-:W4:Y:S03]  /*4360*/  MUFU.TANH R10, R32 ;  /* 0x00000020000a7308 */ /* 0x000f260000002400 */
[----:B------:R-:W-:Y:S02]  /*4370*/  FSEL R8, R9, -INF , P3 ;  /* 0xff80000009087808 */ /* 0x000fe40001800000 */
[----:B------:R-:W-:-:S03]  /*4380*/  ISETP.GT.AND P3, PT, R5, 0x38, PT ;  /* 0x000000380500780c */ /* 0x000fc60003f64270 */
[----:B------:R-:W5:Y:S08]  /*4390*/  MUFU.TANH R14, R33 ;  /* 0x00000021000e7308 */ /* 0x000f700000002400 */
[----:B------:R-:W5:Y:S01]  /*43a0*/  MUFU.TANH R15, R36 ;  /* 0x00000024000f7308 */ /* 0x000f620000002400 */
[----:B--2---:R-:W-:Y:S02]  /*43b0*/  FMNMX.FTZ R19, R6, R7, !PT ;  /* 0x0000000706137209 */ /* 0x004fe40007810000 */
[----:B---3--:R-:W-:-:S05]  /*43c0*/  FSEL R6, R24, -INF , P1 ;  /* 0xff80000018067808 */ /* 0x008fca0000800000 */
[----:B------:R-:W2:Y:S01]  /*43d0*/  MUFU.TANH R18, R37 ;  /* 0x0000002500127308 */ /* 0x000ea20000002400 */
[----:B0-----:R-:W-:Y:S01]  /*43e0*/  FSEL R7, R25, -INF , P2 ;  /* 0xff80000019077808 */ /* 0x001fe20001000000 */
[----:B------:R-:W0:Y:S01]  /*43f0*/  SHFL.BFLY PT, R20, R19, 0x1, 0x1f ;  /* 0x0c201f0013147f89 */ /* 0x000e2200000e0000 */
[C---:B------:R-:W-:Y:S02]  /*4400*/  ISETP.GT.AND P1, PT, R5.reuse, 0x9, PT ;  /* 0x000000090500780c */ /* 0x040fe40003f24270 */
[----:B------:R-:W-:Y:S02]  /*4410*/  FMNMX.FTZ R3, R6, R7, !PT ;  /* 0x0000000706037209 */ /* 0x000fe40007810000 */
[----:B------:R-:W-:Y:S01]  /*4420*/  ISETP.GT.AND P2, PT, R5, 0x10, PT ;  /* 0x000000100500780c */ /* 0x000fe20003f44270 */
[----:B------:R-:W3:Y:S01]  /*4430*/  MUFU.TANH R40, R40 ;  /* 0x0000002800287308 */ /* 0x000ee20000002400 */
[----:B-1----:R-:W-:Y:S02]  /*4440*/  FSEL R9, R29, -INF , P1 ;  /* 0xff8000001d097808 */ /* 0x002fe40000800000 */
[----:B------:R-:W-:-:S02]  /*4450*/  FMNMX.FTZ R4, R8, R3, !PT ;  /* 0x0000000308047209 */ /* 0x000fc40007810000 */
[----:B------:R-:W-:Y:S02]  /*4460*/  ISETP.GT.AND P1, PT, R5, 0x11, PT ;  /* 0x000000110500780c */ /* 0x000fe40003f24270 */
[----:B----4-:R-:W-:Y:S01]  /*4470*/  FSEL R10, R10, -INF , P2 ;  /* 0xff8000000a0a7808 */ /* 0x010fe20001000000 */
[----:B------:R-:W1:Y:S01]  /*4480*/  MUFU.TANH R41, R41 ;  /* 0x0000002900297308 */ /* 0x000e620000002400 */
[----:B------:R-:W-:Y:S02]  /*4490*/  FMNMX.FTZ R3, R9, R4, !PT ;  /* 0x0000000409037209 */ /* 0x000fe40007810000 */
[C---:B------:R-:W-:Y:S02]  /*44a0*/  ISETP.GT.AND P2, PT, R5.reuse, 0x18, PT ;  /* 0x000000180500780c */ /* 0x040fe40003f44270 */
[----:B-----5:R-:W-:Y:S02]  /*44b0*/  FSEL R14, R14, -INF , P1 ;  /* 0xff8000000e0e7808 */ /* 0x020fe40000800000 */
[----:B------:R-:W-:Y:S01]  /*44c0*/  FMNMX.FTZ R3, R10, R3, !PT ;  /* 0x000000030a037209 */ /* 0x000fe20007810000 */
[----:B------:R-:W4:Y:S01]  /*44d0*/  MUFU.TANH R21, R44 ;  /* 0x0000002c00157308 */ /* 0x000f220000002400 */
[----:B------:R-:W-:-:S02]  /*44e0*/  ISETP.GT.AND P1, PT, R5, 0x19, PT ;  /* 0x000000190500780c */ /* 0x000fc40003f24270 */
[----:B------:R-:W-:Y:S02]  /*44f0*/  FSEL R15, R15, -INF , P2 ;  /* 0xff8000000f0f7808 */ /* 0x000fe40001000000 */
[----:B------:R-:W-:Y:S02]  /*4500*/  FMNMX.FTZ R4, R14, R3, !PT ;  /* 0x000000030e047209 */ /* 0x000fe40007810000 */
[----:B------:R-:W-:Y:S01]  /*4510*/  ISETP.GT.AND P2, PT, R5, 0x20, PT ;  /* 0x000000200500780c */ /* 0x000fe20003f44270 */
[----:B------:R-:W5:Y:S01]  /*4520*/  MUFU.TANH R45, R45 ;  /* 0x0000002d002d7308 */ /* 0x000f620000002400 */
[----:B--2---:R-:W-:Y:S02]  /*4530*/  FSEL R18, R18, -INF , P1 ;  /* 0xff80000012127808 */ /* 0x004fe40000800000 */
[----:B------:R-:W-:Y:S02]  /*4540*/  FMNMX.FTZ R3, R15, R4, !PT ;  /* 0x000000040f037209 */ /* 0x000fe40007810000 */
[----:B0-----:R-:W-:-:S02]  /*4550*/  FMNMX.FTZ R4, R19, R20, !PT ;  /* 0x0000001413047209 */ /* 0x001fc40007810000 */
[C---:B------:R-:W-:Y:S01]  /*4560*/  ISETP.GT.AND P1, PT, R5.reuse, 0x21, PT ;  /* 0x000000210500780c */ /* 0x040fe20003f24270 */
[----:B------:R-:W0:Y:S01]  /*4570*/  MUFU.TANH R23, R48 ;  /* 0x0000003000177308 */ /* 0x000e220000002400 */
[----:B---3--:R-:W-:Y:S01]  /*4580*/  FSEL R19, R40, -INF , P2 ;  /* 0xff80000028137808 */ /* 0x008fe20001000000 */
[----:B------:R-:W-:Y:S01]  /*4590*/  FMUL.FTZ R25, R4, UR7 ;  /* 0x0000000704197c20 */ /* 0x000fe20008410000 */
[----:B------:R-:W-:Y:S01]  /*45a0*/  FMNMX.FTZ R22, R18, R3, !PT ;  /* 0x0000000312167209 */ /* 0x000fe20007810000 */
[----:B------:R-:W-:Y:S01]  /*45b0*/  BAR.SYNC.DEFER_BLOCKING 0xf, 0x100 ;  /* 0x03c4000000007b1d */ /* 0x000fe20000010000 */
[----:B------:R-:W-:Y:S02]  /*45c0*/  ISETP.GT.AND P2, PT, R5, 0x28, PT ;  /* 0x000000280500780c */ /* 0x000fe40003f44270 */
[----:B-1----:R-:W-:Y:S02]  /*45d0*/  FSEL R20, R41, -INF , P1 ;  /* 0xff80000029147808 */ /* 0x002fe40000800000 */
[----:B------:R-:W-:Y:S01]  /*45e0*/  FMNMX.FTZ R3, R19, R22, !PT ;  /* 0x0000001613037209 */ /* 0x000fe20007810000 */
[----:B------:R-:W1:Y:S01]  /*45f0*/  MUFU.TANH R49, R49 ;  /* 0x0000003100317308 */ /* 0x000e620000002400 */
[----:B------:R-:W-:-:S02]  /*4600*/  ISETP.GT.AND P1, PT, R5, 0x29, PT ;  /* 0x000000290500780c */ /* 0x000fc40003f24270 */
[----:B----4-:R-:W-:Y:S02]  /*4610*/  FSEL R21, R21, -INF , P2 ;  /* 0xff80000015157808 */ /* 0x010fe40001000000 */
[----:B------:R-:W-:Y:S02]  /*4620*/  FMNMX.FTZ R24, R20, R3, !PT ;  /* 0x0000000314187209 */ /* 0x000fe40007810000 */
[----:B------:R-:W-:Y:S01]  /*4630*/  ISETP.GT.AND P2, PT, R5, 0x30, PT ;  /* 0x000000300500780c */ /* 0x000fe20003f44270 */
[----:B------:R-:W2:Y:S01]  /*4640*/  MUFU.TANH R52, R52 ;  /* 0x0000003400347308 */ /* 0x000ea20000002400 */
[----:B-----5:R-:W-:Y:S02]  /*4650*/  FSEL R22, R45, -INF , P1 ;  /* 0xff8000002d167808 */ /* 0x020fe40000800000 */
[----:B------:R-:W-:Y:S02]  /*4660*/  FMNMX.FTZ R3, R21, R24, !PT ;  /* 0x0000001815037209 */ /* 0x000fe40007810000 */
[----:B------:R-:W-:-:S02]  /*4670*/  ISETP.GT.AND P1, PT, R5, 0x31, PT ;  /* 0x000000310500780c */ /* 0x000fc40003f24270 */
[----:B0-----:R-:W-:Y:S01]  /*4680*/  FSEL R23, R23, -INF , P2 ;  /* 0xff80000017177808 */ /* 0x001fe20001000000 */
[----:B------:R-:W0:Y:S01]  /*4690*/  MUFU.TANH R53, R53 ;  /* 0x0000003500357308 */ /* 0x000e220000002400 */
[----:B------:R-:W-:Y:S02]  /*46a0*/  FMNMX.FTZ R26, R22, R3, !PT ;  /* 0x00000003161a7209 */ /* 0x000fe40007810000 */
[----:B------:R-:W-:Y:S02]  /*46b0*/  FSETP.NEU.FTZ.AND P2, PT, R4, -INF , PT ;  /* 0xff8000000400780b */ /* 0x000fe40003f5d000 */
[----:B-1----:R-:W-:Y:S02]  /*46c0*/  FSEL R24, R49, -INF , P1 ;  /* 0xff80000031187808 */ /* 0x002fe40000800000 */
[----:B------:R-:W-:Y:S02]  /*46d0*/  FMNMX.FTZ R3, R23, R26, !PT ;  /* 0x0000001a17037209 */ /* 0x000fe40007810000 */
[----:B------:R-:W-:-:S02]  /*46e0*/  FSEL R33, R25, RZ, P2 ;  /* 0x000000ff19217208 */ /* 0x000fc40001000000 */
[----:B------:R-:W-:Y:S02]  /*46f0*/  ISETP.GT.AND P1, PT, R5, 0x39, PT ;  /* 0x000000390500780c */ /* 0x000fe40003f24270 */
[----:B--2---:R-:W-:Y:S01]  /*4700*/  FSEL R25, R52, -INF , P3 ;  /* 0xff80000034197808 */ /* 0x004fe20001800000 */
[--C-:B------:R-:W-:Y:S01]  /*4710*/  FFMA.FTZ R5, R28, UR7, -R33.reuse ;  /* 0x000000071c057c23 */ /* 0x100fe20008010821 */
[----:B------:R-:W-:Y:S01]  /*4720*/  FMNMX.FTZ R32, R24, R3, !PT ;  /* 0x0000000318207209 */ /* 0x000fe20007810000 */
[--C-:B------:R-:W-:Y:S01]  /*4730*/  FFMA.FTZ R27, R27, UR7, -R33.reuse ;  /* 0x000000071b1b7c23 */ /* 0x100fe20008010821 */
[----:B0-----:R-:W-:Y:S01]  /*4740*/  FSEL R26, R53, -INF , P1 ;  /* 0xff800000351a7808 */ /* 0x001fe20000800000 */
        /* <DEDUP_REMOVED lines=11> */
[----:B------:R-:W-:Y:S01]  /*4800*/  MUFU.EX2 R32, R5 ;  /* 0x0000000500207308 */ /* 0x000fe20000000800 */
[--C-:B------:R-:W-:Y:S01]  /*4810*/  FFMA.FTZ R43, R43, UR7, -R33.reuse ;  /* 0x000000072b2b7c23 */ /* 0x100fe20008010821 */
[--C-:B------:R-:W-:Y:S01]  /*4820*/  FFMA.FTZ R46, R46, UR7, -R33.reuse ;  /* 0x000000072e2e7c23 */ /* 0x100fe20008010821 */
[--C-:B------:R-:W-:Y:S01]  /*4830*/  FFMA.FTZ R47, R47, UR7, -R33.reuse ;  /* 0x000000072f2f7c23 */ /* 0x100fe20008010821 */
[--C-:B------:R-:W-:Y:S01]  /*4840*/  FFMA.FTZ R50, R50, UR7, -R33.reuse ;  /* 0x0000000732327c23 */ /* 0x100fe20008010821 */
[--C-:B------:R-:W-:Y:S01]  /*4850*/  FFMA.FTZ R51, R51, UR7, -R33.reuse ;  /* 0x0000000733337c23 */ /* 0x100fe20008010821 */
[--C-:B------:R-:W-:Y:S01]  /*4860*/  FFMA.FTZ R54, R54, UR7, -R33.reuse ;  /* 0x0000000736367c23 */ /* 0x100fe20008010821 */
[----:B------:R-:W-:Y:S01]  /*4870*/  FFMA.FTZ R33, R55, UR7, -R33 ;  /* 0x0000000737217c23 */ /* 0x000fe20008010821 */
[----:B------:R-:W-:Y:S08]  /*4880*/  MUFU.EX2 R30, R30 ;  /* 0x0000001e001e7308 */ /* 0x000ff00000000800 */
[----:B------:R-:W-:Y:S01]  /*4890*/  MUFU.EX2 R163, R31 ;  /* 0x0000001f00a37308 */ /* 0x000fe20000000800 */
[----:B0-----:R-:W-:-:S07]  /*48a0*/  FMNMX.FTZ R28, R3, R28, !PT ;  /* 0x0000001c031c7209 */ /* 0x001fce0007810000 */
[----:B------:R-:W-:Y:S01]  /*48b0*/  MUFU.EX2 R34, R34 ;  /* 0x0000002200227308 */ /* 0x000fe20000000800 */
[----:B------:R-:W0:Y:S07]  /*48c0*/  SHFL.BFLY PT, R3, R28, 0x1, 0x1f ;  /* 0x0c201f001c037f89 */ /* 0x000e2e00000e0000 */
[----:B------:R-:W1:Y:S08]  /*48d0*/  MUFU.EX2 R35, R35 ;  /* 0x0000002300237308 */ /* 0x000e700000000800 */
[----:B------:R-:W-:Y:S08]  /*48e0*/  MUFU.EX2 R38, R38 ;  /* 0x0000002600267308 */ /* 0x000ff00000000800 */
[----:B------:R-:W2:Y:S01]  /*48f0*/  MUFU.EX2 R39, R39 ;  /* 0x0000002700277308 */ /* 0x000ea20000000800 */
[----:B-1----:R-:W-:-:S02]  /*4900*/  F2FP.F16.F32.PACK_AB R157, R35, R34 ;  /* 0x00000022239d723e */ /* 0x002fc400000000ff */
[----:B0-----:R-:W-:-:S04]  /*4910*/  FMNMX.FTZ R3, R28, R3, !PT ;  /* 0x000000031c037209 */ /* 0x001fc80007810000 */
[C---:B------:R-:W-:Y:S01]  /*4920*/  FSETP.NEU.FTZ.AND P1, PT, R3.reuse, -INF , PT ;  /* 0xff8000000300780b */ /* 0x040fe20003f3d000 */
[----:B------:R-:W-:Y:S01]  /*4930*/  FMUL.FTZ R5, R3, UR7 ;  /* 0x0000000703057c20 */ /* 0x000fe20008410000 */
[----:B------:R-:W-:Y:S04]  /*4940*/  MUFU.EX2 R42, R42 ;  /* 0x0000002a002a7308 */ /* 0x000fe80000000800 */
[----:B------:R-:W-:Y:S02]  /*4950*/  FSEL R27, R5, RZ, P1 ;  /* 0x000000ff051b7208 */ /* 0x000fe40000800000 */
[-C--:B------:R-:W-:Y:S02]  /*4960*/  LEA.HI R5, R17, R16.reuse, RZ, 0x4 ;  /* 0x0000001011057211 */ /* 0x080fe400078f20ff */
[----:B------:R-:W0:Y:S01]  /*4970*/  MUFU.EX2 R43, R43 ;  /* 0x0000002b002b7308 */ /* 0x000e220000000800 */
[--C-:B------:R-:W-:Y:S01]  /*4980*/  FFMA.FTZ R28, R7, UR7, -R27.reuse ;  /* 0x00000007071c7c23 */ /* 0x100fe2000801081b */
[----:B------:R-:W-:Y:S01]  /*4990*/  LOP3.LUT R7, R5, 0xfffffff0, RZ, 0xc0, !PT ;  /* 0xfffffff005077812 */ /* 0x000fe200078ec0ff */
[--C-:B------:R-:W-:Y:S01]  /*49a0*/  FFMA.FTZ R6, R6, UR7, -R27.reuse ;  /* 0x0000000706067c23 */ /* 0x100fe2000801081b */
[--C-:B------:R-:W-:Y:S01]  /*49b0*/  FFMA.FTZ R8, R8, UR7, -R27.reuse ;  /* 0x0000000708087c23 */ /* 0x100fe2000801081b */
[--C-:B------:R-:W-:Y:S01]  /*49c0*/  FFMA.FTZ R14, R14, UR7, -R27.reuse ;  /* 0x000000070e0e7c23 */ /* 0x100fe2000801081b */
[----:B------:R-:W-:Y:S01]  /*49d0*/  FFMA.FTZ R9, R9, UR7, -R27 ;  /* 0x0000000709097c23 */ /* 0x000fe2000801081b */
[----:B------:R-:W-:Y:S01]  /*49e0*/  IMAD.IADD R7, R16, 0x1, -R7 ;  /* 0x0000000110077824 */ /* 0x000fe200078e0a07 */
[----:B------:R1:W-:Y:S01]  /*49f0*/  MUFU.EX2 R160, R6 ;  /* 0x0000000600a07308 */ /* 0x0003e20000000800 */
[----:B------:R-:W-:Y:S01]  /*4a00*/  LEA.HI R16, R17, R16, RZ, 0x5 ;  /* 0x0000001011107211 */ /* 0x000fe200078f28ff */
[--C-:B------:R-:W-:Y:S01]  /*4a10*/  FFMA.FTZ R10, R10, UR7, -R27.reuse ;  /* 0x000000070a0a7c23 */ /* 0x100fe2000801081b */
[--C-:B------:R-:W-:Y:S01]  /*4a20*/  FFMA.FTZ R15, R15, UR7, -R27.reuse ;  /* 0x000000070f0f7c23 */ /* 0x100fe2000801081b */
[--C-:B------:R-:W-:Y:S01]  /*4a30*/  FFMA.FTZ R18, R18, UR7, -R27.reuse ;  /* 0x0000000712127c23 */ /* 0x100fe2000801081b */
[----:B------:R-:W-:Y:S01]  /*4a40*/  FFMA.FTZ R19, R19, UR7, -R27 ;  /* 0x0000000713137c23 */ /* 0x000fe2000801081b */
[----:B------:R-:W-:-:S02]  /*4a50*/  IMAD.SHL.U32 R16, R16, 0x20, RZ ;  /* 0x0000002010107824 */ /* 0x000fc400078e00ff */
[----:B------:R-:W-:Y:S01]  /*4a60*/  FFMA.FTZ R20, R20, UR7, -R27 ;  /* 0x0000000714147c23 */ /* 0x000fe2000801081b */
[----:B------:R3:W-:Y:S01]  /*4a70*/  MUFU.EX2 R162, R8 ;  /* 0x0000000800a27308 */ /* 0x0007e20000000800 */
[----:B-1----:R-:W-:Y:S01]  /*4a80*/  SHF.R.S32.HI R6, RZ, 0x1f, R7 ;  /* 0x0000001fff067819 */ /* 0x002fe20000011407 */
[--C-:B------:R-:W-:Y:S01]  /*4a90*/  FFMA.FTZ R21, R21, UR7, -R27.reuse ;  /* 0x0000000715157c23 */ /* 0x100fe2000801081b */
[--C-:B------:R-:W-:Y:S01]  /*4aa0*/  FFMA.FTZ R22, R22, UR7, -R27.reuse ;  /* 0x0000000716167c23 */ /* 0x100fe2000801081b */
[--C-:B------:R-:W-:Y:S01]  /*4ab0*/  FFMA.FTZ R23, R23, UR7, -R27.reuse ;  /* 0x0000000717177c23 */ /* 0x100fe2000801081b */
[----:B------:R-:W-:Y:S01]  /*4ac0*/  LEA.HI R6, R6, R7, RZ, 0x3 ;  /* 0x0000000706067211 */ /* 0x000fe200078f18ff */
[--C-:B------:R-:W-:Y:S01]  /*4ad0*/  FFMA.FTZ R24, R24, UR7, -R27.reuse ;  /* 0x0000000718187c23 */ /* 0x100fe2000801081b */
[--C-:B------:R-:W-:Y:S01]  /*4ae0*/  FFMA.FTZ R25, R25, UR7, -R27.reuse ;  /* 0x0000000719197c23 */ /* 0x100fe2000801081b */
[----:B------:R1:W-:Y:S01]  /*4af0*/  MUFU.EX2 R31, R14 ;  /* 0x0000000e001f7308 */ /* 0x0003e20000000800 */
[----:B---3--:R-:W-:Y:S01]  /*4b00*/  LOP3.LUT R8, R6, 0xfffffff8, RZ, 0xc0, !PT ;  /* 0xfffffff806087812 */ /* 0x008fe200078ec0ff */
[----:B------:R-:W-:Y:S01]  /*4b10*/  FFMA.FTZ R26, R26, UR7, -R27 ;  /* 0x000000071a1a7c23 */ /* 0x000fe2000801081b */
[----:B------:R-:W-:-:S02]  /*4b20*/  SHF.L.U32 R17, R6, 0x6, RZ ;  /* 0x0000000606117819 */ /* 0x000fc400000006ff */
[----:B--2---:R-:W-:Y:S01]  /*4b30*/  F2FP.F16.F32.PACK_AB R159, R39, R38 ;  /* 0x00000026279f723e */ /* 0x004fe200000000ff */
[----:B------:R-:W-:Y:S01]  /*4b40*/  IMAD.IADD R8, R7, 0x1, -R8 ;  /* 0x0000000107087824 */ /* 0x000fe200078e0a08 */
[----:B------:R-:W-:Y:S01]  /*4b50*/  SHF.R.S32.HI R7, RZ, 0x4, R5 ;  /* 0x00000004ff077819 */ /* 0x000fe20000011405 */
[----:B------:R-:W2:Y:S01]  /*4b60*/  MUFU.EX2 R29, R28 ;  /* 0x0000001c001d7308 */ /* 0x000ea20000000800 */
[----:B------:R-:W-:Y:S02]  /*4b70*/  LOP3.LUT R17, R17, 0x7ffffe00, RZ, 0xc0, !PT ;  /* 0x7ffffe0011117812 */ /* 0x000fe400078ec0ff */
[----:B------:R-:W-:Y:S01]  /*4b80*/  SHF.L.U32 R5, R8, 0x6, RZ ;  /* 0x0000000608057819 */ /* 0x000fe200000006ff */
[----:B-1----:R-:W-:Y:S01]  /*4b90*/  IMAD.SHL.U32 R14, R7, 0x8, RZ ;  /* 0x00000008070e7824 */ /* 0x002fe200078e00ff */
[----:B------:R-:W-:Y:S02]  /*4ba0*/  LOP3.LUT R7, R16, 0x7ffffc00, RZ, 0xc0, !PT ;  /* 0x7ffffc0010077812 */ /* 0x000fe400078ec0ff */
[----:B------:R-:W-:Y:S01]  /*4bb0*/  LOP3.LUT R5, R5, 0x1c0, RZ, 0xc0, !PT ;  /* 0x000001c005057812 */ /* 0x000fe200078ec0ff */
[----:B------:R-:W-:Y:S01]  /*4bc0*/  MUFU.EX2 R9, R9 ;  /* 0x0000000900097308 */ /* 0x000fe20000000800 */
[----:B------:R-:W-:-:S02]  /*4bd0*/  LOP3.LUT P1, RZ, R8, 0x4, RZ, 0xc0, !PT ;  /* 0x0000000408ff7812 */ /* 0x000fc4000782c0ff */
[----:B------:R-:W-:Y:S02]  /*4be0*/  LOP3.LUT R14, R5, 0x8, R14, 0xf8, !PT ;  /* 0x00000008050e7812 */ /* 0x000fe400078ef80e */
[----:B------:R-:W-:Y:S02]  /*4bf0*/  SHF.R.U32.HI R5, RZ, 0x3, R5 ;  /* 0x00000003ff057819 */ /* 0x000fe40000011605 */
[----:B------:R-:W-:Y:S01]  /*4c00*/  LOP3.LUT P2, RZ, R8, 0x2, RZ, 0xc0, !PT ;  /* 0x0000000208ff7812 */ /* 0x000fe2000784c0ff */
[----:B------:R-:W1:Y:S01]  /*4c10*/  MUFU.EX2 R10, R10 ;  /* 0x0000000a000a7308 */ /* 0x000e620000000800 */
[----:B------:R-:W-:Y:S01]  /*4c20*/  LOP3.LUT R14, R14, R5, RZ, 0x3c, !PT ;  /* 0x000000050e0e7212 */ /* 0x000fe200078e3cff */
[----:B------:R-:W-:Y:S01]  /*4c30*/  FADD.FTZ R5, R161, R32 ;  /* 0x00000020a1057221 */ /* 0x000fe20000010000 */
[----:B------:R-:W-:Y:S02]  /*4c40*/  F2FP.F16.F32.PACK_AB R161, R32, R161 ;  /* 0x000000a120a1723e */ /* 0x000fe400000000ff */
[----:B------:R-:W-:Y:S01]  /*4c50*/  IADD3 R14, R14, R17, R7 ;  /* 0x000000110e0e7210 */ /* 0x000fe20007ffe007 */
[----:B------:R-:W-:Y:S01]  /*4c60*/  FADD.FTZ R6, R30, R5 ;  /* 0x000000051e067221 */ /* 0x000fe20000010000 */
[----:B0-----:R-:W-:Y:S01]  /*4c70*/  F2FP.F16.F32.PACK_AB R153, R43, R42 ;  /* 0x0000002a2b99723e */ /* 0x001fe200000000ff */
[----:B------:R-:W0:Y:S02]  /*4c80*/  MUFU.EX2 R15, R15 ;  /* 0x0000000f000f7308 */ /* 0x000e240000000800 */
[C---:B------:R-:W-:Y:S01]  /*4c90*/  FADD.FTZ R5, R163.reuse, R6 ;  /* 0x00000006a3057221 */ /* 0x040fe20000010000 */
[----:B------:R-:W-:-:S03]  /*4ca0*/  F2FP.F16.F32.PACK_AB R163, R163, R30 ;  /* 0x0000001ea3a3723e */ /* 0x000fc600000000ff */
[----:B------:R-:W-:Y:S01]  /*4cb0*/  FADD.FTZ R6, R34, R5 ;  /* 0x0000000522067221 */ /* 0x000fe20000010000 */
[----:B--2---:R-:W-:Y:S01]  /*4cc0*/  FADD.FTZ R5, R160, R29 ;  /* 0x0000001da0057221 */ /* 0x004fe20000010000 */
[----:B------:R-:W2:Y:S01]  /*4cd0*/  MUFU.EX2 R18, R18 ;  /* 0x0000001200127308 */ /* 0x000ea20000000800 */
[----:B-1----:R-:W-:Y:S01]  /*4ce0*/  F2FP.F16.F32.PACK_AB R156, R31, R10 ;  /* 0x0000000a1f9c723e */ /* 0x002fe200000000ff */
[----:B------:R-:W-:Y:S01]  /*4cf0*/  FADD.FTZ R7, R35, R6 ;  /* 0x0000000623077221 */ /* 0x000fe20000010000 */
[----:B------:R-:W-:Y:S01]  /*4d00*/  FADD.FTZ R6, R162, R5 ;  /* 0x00000005a2067221 */ /* 0x000fe20000010000 */
[C---:B------:R-:W-:Y:S02]  /*4d10*/  F2FP.F16.F32.PACK_AB R162, R9.reuse, R162 ;  /* 0x000000a209a2723e */ /* 0x040fe400000000ff */
[----:B------:R-:W-:Y:S01]  /*4d20*/  FADD.FTZ R8, R38, R7 ;  /* 0x0000000726087221 */ /* 0x000fe20000010000 */
[----:B------:R-:W-:Y:S01]  /*4d30*/  FADD.FTZ R5, R9, R6 ;  /* 0x0000000609057221 */ /* 0x000fe20000010000 */
[----:B------:R-:W1:Y:S01]  /*4d40*/  MUFU.EX2 R19, R19 ;  /* 0x0000001300137308 */ /* 0x000e620000000800 */
[----:B------:R-:W-:Y:S01]  /*4d50*/  F2FP.F16.F32.PACK_AB R160, R29, R160 ;  /* 0x000000a01da0723e */ /* 0x000fe200000000ff */
[----:B------:R-:W-:Y:S01]  /*4d60*/  FADD.FTZ R7, R39, R8 ;  /* 0x0000000827077221 */ /* 0x000fe20000010000 */
[----:B------:R-:W-:Y:S01]  /*4d70*/  FADD.FTZ R6, R10, R5 ;  /* 0x000000050a067221 */ /* 0x000fe20000010000 */
[----:B------:R-:W-:-:S02]  /*4d80*/  LEA R10, R14, UR39, 0x1 ;  /* 0x000000270e0a7c11 */ /* 0x000fc4000f8e08ff */
[----:B------:R-:W-:Y:S01]  /*4d90*/  FADD.FTZ R8, R42, R7 ;  /* 0x000000072a087221 */ /* 0x000fe20000010000 */
[----:B------:R-:W-:Y:S01]  /*4da0*/  FADD.FTZ R6, R31, R6 ;  /* 0x000000061f067221 */ /* 0x000fe20000010000 */
[----:B------:R-:W3:Y:S01]  /*4db0*/  MUFU.EX2 R20, R20 ;  /* 0x0000001400147308 */ /* 0x000ee20000000800 */
[----:B------:R-:W-:Y:S02]  /*4dc0*/  IMAD.MOV.U32 R7, RZ, RZ, -0x40 ;  /* 0xffffffc0ff077424 */ /* 0x000fe400078e00ff */
[----:B------:R-:W-:Y:S01]  /*4dd0*/  FADD.FTZ R17, R43, R8 ;  /* 0x000000082b117221 */ /* 0x000fe20000010000 */
[----:B0-----:R-:W-:Y:S01]  /*4de0*/  FADD.FTZ R5, R15, R6 ;  /* 0x000000060f057221 */ /* 0x001fe20000010000 */
[C---:B------:R-:W-:Y:S01]  /*4df0*/  VIADD R8, R10.reuse, 0x26800 ;  /* 0x000268000a087836 */ /* 0x040fe20000000000 */
[----:B------:R-:W-:Y:S01]  /*4e00*/  IADD3 R9, R10, 0x26820, RZ ;  /* 0x000268200a097810 */ /* 0x000fe20007ffe0ff */
[----:B------:R0:W-:Y:S01]  /*4e10*/  STSM.16.M88.4 [R10+0x26800], R160 ;  /* 0x026800a00a007844 */ /* 0x0001e20000000200 */
[----:B--2---:R-:W-:Y:S01]  /*4e20*/  FADD.FTZ R6, R18, R5 ;  /* 0x0000000512067221 */ /* 0x004fe20000010000 */
[----:B------:R-:W2:Y:S01]  /*4e30*/  MUFU.EX2 R46, R46 ;  /* 0x0000002e002e7308 */ /* 0x000ea20000000800 */
[----:B------:R-:W-:Y:S01]  /*4e40*/  SEL R7, R7, 0x40, P1 ;  /* 0x0000004007077807 */ /* 0x000fe20000800000 */
[----:B------:R-:W-:-:S02]  /*4e50*/  @P2 VIADD R9, R8, 0xffffffe0 ;  /* 0xffffffe008092836 */ /* 0x000fc40000000000 */
[----:B-1----:R-:W-:Y:S01]  /*4e60*/  FADD.FTZ R5, R19, R6 ;  /* 0x0000000613057221 */ /* 0x002fe20000010000 */
[----:B------:R-:W-:Y:S01]  /*4e70*/  F2FP.F16.F32.PACK_AB R158, R18, R15 ;  /* 0x0000000f129e723e */ /* 0x000fe200000000ff */
[----:B------:R-:W-:Y:S01]  /*4e80*/  IMAD.IADD R8, R8, 0x1, R7 ;  /* 0x0000000108087824 */ /* 0x000fe200078e0207 */
[----:B------:R-:W-:Y:S01]  /*4e90*/  IADD3 R7, R7, R9, RZ ;  /* 0x0000000907077210 */ /* 0x000fe20007ffe0ff */
[----:B------:R-:W1:Y:S01]  /*4ea0*/  MUFU.EX2 R21, R21 ;  /* 0x0000001500157308 */ /* 0x000e620000000800 */
[C---:B---3--:R-:W-:Y:S01]  /*4eb0*/  FADD.FTZ R6, R20.reuse, R5 ;  /* 0x0000000514067221 */ /* 0x048fe20000010000 */
[----:B------:R-:W-:Y:S01]  /*4ec0*/  F2FP.F16.F32.PACK_AB R152, R20, R19 ;  /* 0x000000131498723e */ /* 0x000fe200000000ff */
[----:B------:R0:W-:Y:S05]  /*4ed0*/  STSM.16.M88.4 [R9], R156 ;  /* 0x0000009c09007844 */ /* 0x0001ea0000000200 */
[----:B------:R-:W3:Y:S01]  /*4ee0*/  MUFU.EX2 R47, R47 ;  /* 0x0000002f002f7308 */ /* 0x000ee20000000800 */
[----:B--2---:R-:W-:-:S07]  /*4ef0*/  FADD.FTZ R14, R46, R17 ;  /* 0x000000112e0e7221 */ /* 0x004fce0000010000 */
[----:B------:R-:W2:Y:S01]  /*4f00*/  MUFU.EX2 R22, R22 ;  /* 0x0000001600167308 */ /* 0x000ea20000000800 */
[----:B-1----:R-:W-:-:S07]  /*4f10*/  FADD.FTZ R5, R21, R6 ;  /* 0x0000000615057221 */ /* 0x002fce0000010000 */
[----:B------:R-:W-:Y:S01]  /*4f20*/  MUFU.EX2 R50, R50 ;  /* 0x0000003200327308 */ /* 0x000fe20000000800 */
[C---:B---3--:R-:W-:Y:S01]  /*4f30*/  F2FP.F16.F32.PACK_AB R155, R47.reuse, R46 ;  /* 0x0000002e2f9b723e */ /* 0x048fe200000000ff */
[----:B------:R-:W-:-:S06]  /*4f40*/  FADD.FTZ R47, R47, R14 ;  /* 0x0000000e2f2f7221 */ /* 0x000fcc0000010000 */
[----:B------:R-:W1:Y:S01]  /*4f50*/  MUFU.EX2 R51, R51 ;  /* 0x0000003300337308 */ /* 0x000e620000000800 */
[C---:B--2---:R-:W-:Y:S01]  /*4f60*/  F2FP.F16.F32.PACK_AB R154, R22.reuse, R21 ;  /* 0x00000015169a723e */ /* 0x044fe200000000ff */
[----:B------:R-:W-:-:S04]  /*4f70*/  FADD.FTZ R22, R22, R5 ;  /* 0x0000000516167221 */ /* 0x000fc80000010000 */
[----:B------:R0:W-:Y:S02]  /*4f80*/  STSM.16.M88.4 [R8], R152 ;  /* 0x0000009808007844 */ /* 0x0001e40000000200 */
[----:B------:R-:W-:Y:S08]  /*4f90*/  MUFU.EX2 R23, R23 ;  /* 0x0000001700177308 */ /* 0x000ff00000000800 */
[----:B------:R-:W2:Y:S01]  /*4fa0*/  MUFU.EX2 R24, R24 ;  /* 0x0000001800187308 */ /* 0x000ea20000000800 */
[----:B-1----:R-:W-:Y:S01]  /*4fb0*/  F2FP.F16.F32.PACK_AB R165, R51, R50 ;  /* 0x0000003233a5723e */ /* 0x002fe200000000ff */
[----:B------:R-:W-:-:S04]  /*4fc0*/  FADD.FTZ R50, R50, R47 ;  /* 0x0000002f32327221 */ /* 0x000fc80000010000 */
[----:B------:R-:W-:Y:S02]  /*4fd0*/  FADD.FTZ R51, R51, R50 ;  /* 0x0000003233337221 */ /* 0x000fe40000010000 */
[----:B------:R-:W1:Y:S08]  /*4fe0*/  MUFU.EX2 R54, R54 ;  /* 0x0000003600367308 */ /* 0x000e700000000800 */
[----:B------:R-:W3:Y:S01]  /*4ff0*/  MUFU.EX2 R25, R25 ;  /* 0x0000001900197308 */ /* 0x000ee20000000800 */
[----:B--2---:R-:W-:Y:S01]  /*5000*/  F2FP.F16.F32.PACK_AB R164, R24, R23 ;  /* 0x0000001718a4723e */ /* 0x004fe200000000ff */
[----:B------:R-:W-:-:S04]  /*5010*/  FADD.FTZ R23, R23, R22 ;  /* 0x0000001617177221 */ /* 0x000fc80000010000 */
[----:B------:R-:W-:Y:S02]  /*5020*/  FADD.FTZ R24, R24, R23 ;  /* 0x0000001718187221 */ /* 0x000fe40000010000 */
[----:B------:R-:W2:Y:S01]  /*5030*/  MUFU.EX2 R26, R26 ;  /* 0x0000001a001a7308 */ /* 0x000ea20000000800 */
[----:B-1----:R-:W-:-:S07]  /*5040*/  FADD.FTZ R6, R54, R51 ;  /* 0x0000003336067221 */ /* 0x002fce0000010000 */
[----:B------:R-:W1:Y:S01]  /*5050*/  MUFU.EX2 R33, R33 ;  /* 0x0000002100217308 */ /* 0x000e620000000800 */
[----:B---3--:R-:W-:Y:S01]  /*5060*/  FADD.FTZ R5, R25, R24 ;  /* 0x0000001819057221 */ /* 0x008fe20000010000 */
[----:B--2---:R-:W-:-:S03]  /*5070*/  F2FP.F16.F32.PACK_AB R166, R26, R25 ;  /* 0x000000191aa6723e */ /* 0x004fc600000000ff */
[----:B------:R-:W-:Y:S01]  /*5080*/  FADD.FTZ R5, R26, R5 ;  /* 0x000000051a057221 */ /* 0x000fe20000010000 */
[C---:B-1----:R-:W-:Y:S01]  /*5090*/  F2FP.F16.F32.PACK_AB R167, R33.reuse, R54 ;  /* 0x0000003621a7723e */ /* 0x042fe200000000ff */
[----:B------:R-:W-:-:S04]  /*50a0*/  FADD.FTZ R6, R33, R6 ;  /* 0x0000000621067221 */ /* 0x000fc80000010000 */
[----:B------:R0:W-:Y:S01]  /*50b0*/  STSM.16.M88.4 [R7], R164 ;  /* 0x000000a407007844 */ /* 0x0001e20000000200 */
[----:B------:R-:W-:Y:S05]  /*50c0*/  @!P0 BRA `(.L_x_4073) ;  /* 0x0000000000048947 */ /* 0x000fea0003800000 */
[----:B------:R-:W-:Y:S01]  /*50d0*/  BPT.TRAP 0x1 ;  /* 0x000000040000795c */ /* 0x000fe20000300000 */
.L_x_4073:
[----:B------:R1:W2:Y:S01]  /*50e0*/  SYNCS.PHASECHK.TRANS64.TRYWAIT P1, [UR39+0x28c50], R13 ;  /* 0x028c500dff0075a7 */ /* 0x0002a20008020167 */
[----:B------:R-:W-:Y:S05]  /*50f0*/  @!P0 BRA `(.L_x_4074) ;  /* 0x0000000000048947 */ /* 0x000fea0003800000 */
[----:B------:R-:W-:Y:S01]  /*5100*/  BPT.TRAP 0x1 ;  /* 0x000000040000795c */ /* 0x000fe20000300000 */
.L_x_4074:
[----:B--2---:R-:W-:Y:S05]  /*5110*/  @P1 BRA `(.L_x_4075) ;  /* 0x0000000000081947 */ /* 0x004fea0003800000 */
[----:B------:R-:W2:Y:S02]  /*5120*/  SYNCS.PHASECHK.TRANS64.TRYWAIT P1, [UR39+0x28c50], R13 ;  /* 0x028c500dff0075a7 */ /* 0x000ea40008020167 */
[----:B--2---:R-:W-:Y:S05]  /*5130*/  @!P1 BRA `(.L_x_4076) ;  /* 0x000000ac00c89947 */ /* 0x004fea0003800000 */
.L_x_4075:
        /* <DEDUP_REMOVED lines=36> */
.L_x_4077:
[----:B------:R-:W3:Y:S01]  /*5380*/  S2UR UR4, SR_CTAID.X ;  /* 0x00000000000479c3 */ /* 0x000ee20000002500 */
[----:B------:R-:W-:Y:S02]  /*5390*/  UISETP.NE.AND UP0, UPT, UR45, URZ, UPT ;  /* 0x0000003f2d00728c */ /* 0x000fe4000bf05270 */
[----:B------:R-:W-:Y:S02]  /*53a0*/  UIMAD UR10, UR41, UR10, -UR6 ;  /* 0x0000000a290a72a4 */ /* 0x000fe4000f8e0a06 */
[----:B------:R-:W-:-:S07]  /*53b0*/  UIADD3 UR26, UR46, -0x2, URZ ;  /* 0xfffffffe2e1a7890 */ /* 0x000fce000fffe03f */
[----:B------:R-:W-:Y:S01]  /*53c0*/  @UP0 ULDC UR14, c[0x0][0x450] ;  /* 0x00011400000e0ab9 */ /* 0x000fe20000000800 */
[----:B---3--:R-:W-:-:S03]  /*53d0*/  USHF.L.U32 UR11, UR4, 0x6, URZ ;  /* 0x00000006040b7899 */ /* 0x008fc6000800063f */
[----:B------:R-:W-:Y:S02]  /*53e0*/  @UP0 ULDC UR4, c[0x0][0x44c] ;  /* 0x0001130000040ab9 */ /* 0x000fe40000000800 */
[----:B------:R-:W-:Y:S02]  /*53f0*/  UIMAD.WIDE.U32 UR4, UR11, UR4, URZ ;  /* 0x000000040b0472a5 */ /* 0x000fe4000f8e003f */
[----:B------:R-:W-:Y:S02]  /*5400*/  UMOV UR6, UR11 ;  /* 0x0000000b00067c82 */ /* 0x000fe40008000000 */
[----:B------:R-:W-:Y:S02]  /*5410*/  @UP0 USHF.R.U32.HI UR6, URZ, UR14, UR5 ;  /* 0x0000000e3f060299 */ /* 0x000fe40008011605 */
[----:B------:R-:W-:Y:S02]  /*5420*/  UIADD3 UR5, UR39, 0x28c60, URZ ;  /* 0x00028c6027057890 */ /* 0x000fe4000fffe03f */
[----:B------:R-:W-:-:S02]  /*5430*/  UIADD3 UR6, UR10, UR6, URZ ;  /* 0x000000060a067290 */ /* 0x000fc4000fffe03f */
[----:B------:R-:W-:Y:S02]  /*5440*/  UPRMT UR5, UR44, 0x654, UR5 ;  /* 0x000006542c057896 */ /* 0x000fe40008000005 */
[----:B------:R-:W-:-:S04]  /*5450*/  USHF.R.S32.HI UR4, URZ, 0x1f, UR6 ;  /* 0x0000001f3f047899 */ /* 0x000fc80008011406 */
[----:B------:R-:W-:-:S03]  /*5460*/  ULEA.HI UR4, UR4, UR6, URZ, 0x6 ;  /* 0x0000000604047291 */ /* 0x000fc6000f8f303f */
[----:B------:R-:W-:Y:S01]  /*5470*/  SYNCS.ARRIVE.TRANS64.RED.A1T0 RZ, [UR5], RZ ;  /* 0x000000ffffff79a7 */ /* 0x000fe20008100405 */
[----:B------:R-:W-:Y:S01]  /*5480*/  USHF.R.S32.HI UR4, URZ, 0x6, UR4 ;  /* 0x000000063f047899 */ /* 0x000fe20008011404 */
[----:B------:R-:W-:-:S03]  /*5490*/  UMOV UR5, URZ ;  /* 0x0000003f00057c82 */ /* 0x000fc60008000000 */
[----:B------:R-:W-:-:S04]  /*54a0*/  UISETP.LT.AND UP0, UPT, UR40, UR4, UPT ;  /* 0x000000042800728c */ /* 0x000fc8000bf01270 */
[----:B------:R-:W-:-:S03]  /*54b0*/  USEL UR25, UR40, UR4, !UP0 ;  /* 0x0000000428197287 */ /* 0x000fc6000c000000 */
[----:B------:R-:W-:Y:S01]  /*54c0*/  UMOV UR4, URZ ;  /* 0x0000003f00047c82 */ /* 0x000fe20008000000 */
[----:B------:R-:W-:-:S06]  /*54d0*/  UISETP.GE.AND UP0, UPT, UR26, UR25, UPT ;  /* 0x000000191a00728c */ /* 0x000fcc000bf06270 */
[----:B------:R-:W-:-:S13]  /*54e0*/  PLOP3.LUT P1, PT, PT, PT, UP0, 0x80, 0x0 ;  /* 0x000000000000781c */ /* 0x000fda0003f2f008 */
[----:B------:R-:W-:Y:S05]  /*54f0*/  @!P1 BRA `(.L_x_4078) ;  /* 0x00000020009c9947 */ /* 0x000fea0003800000 */
[----:B--2---:R-:W-:Y:S01]  /*5500*/  IMAD.MOV.U32 R14, RZ, RZ, R4 ;  /* 0x000000ffff0e7224 */ /* 0x004fe200078e0004 */
[----:B------:R-:W-:Y:S01]  /*5510*/  UMOV UR5, URZ ;  /* 0x0000003f00057c82 */ /* 0x000fe20008000000 */
[----:B------:R-:W-:Y:S01]  /*5520*/  IMAD.MOV.U32 R15, RZ, RZ, R3 ;  /* 0x000000ffff0f7224 */ /* 0x000fe200078e0003 */
[----:B------:R-:W-:Y:S01]  /*5530*/  UMOV UR6, URZ ;  /* 0x0000003f00067c82 */ /* 0x000fe20008000000 */
[----:B------:R-:W-:Y:S01]  /*5540*/  ULDC UR29, c[0x0][0x288] ;  /* 0x0000a200001d7ab9 */ /* 0x000fe20000000800 */
[----:B------:R-:W-:Y:S01]  /*5550*/  ULDC UR30, c[0x0][0x2f0] ;  /* 0x0000bc00001e7ab9 */ /* 0x000fe20000000800 */
[----:B------:R-:W-:Y:S01]  /*5560*/  ULDC UR28, c[0x0][0x9d8] ;  /* 0x00027600001c7ab9 */ /* 0x000fe20000000800 */
[----:B------:R-:W-:-:S05]  /*5570*/  ULDC UR7, c[0x0][0x988] ;  /* 0x0002620000077ab9 */ /* 0x000fca0000000800 */
.L_x_4089:
[----:B------:R-:W-:-:S04]  /*5580*/  UIADD3 UR4, UR6, 0x1, URZ ;  /* 0x0000000106047890 */ /* 0x000fc8000fffe03f */
[----:B------:R-:W-:-:S04]  /*5590*/  UISETP.NE.AND UP0, UPT, UR4, 0x2, UPT ;  /* 0x000000020400788c */ /* 0x000fc8000bf05270 */
[----:B------:R-:W-:Y:S02]  /*55a0*/  USEL UR10, URZ, 0x1, UP0 ;  /* 0x000000013f0a7887 */ /* 0x000fe40008000000 */
[----:B------:R-:W-:Y:S02]  /*55b0*/  USEL UR4, UR4, URZ, UP0 ;  /* 0x0000003f04047287 */ /* 0x000fe40008000000 */
[----:B------:R-:W-:Y:S01]  /*55c0*/  ULOP3.LUT UR5, UR5, UR10, URZ, 0x3c, !UPT ;  /* 0x0000000a05057292 */ /* 0x000fe2000f8e3c3f */
[----:B0-----:R-:W-:Y:S11]  /*55d0*/  @!P0 BRA `(.L_x_4079) ;  /* 0x0000000000048947 */ /* 0x001ff60003800000 */
[----:B------:R-:W-:Y:S01]  /*55e0*/  BPT.TRAP 0x1 ;  /* 0x000000040000795c */ /* 0x000fe20000300000 */
.L_x_4079:
[----:B------:R-:W-:Y:S01]  /*55f0*/  ULEA UR27, UR4, UR39, 0x3 ;  /* 0x00000027041b7291 */ /* 0x000fe2000f8e183f */
[----:B-1----:R-:W-:-:S04]  /*5600*/  MOV R13, UR5 ;  /* 0x00000005000d7c02 */ /* 0x002fc80008000f00 */
[----:B------:R-:W-:-:S04]  /*5610*/  SHF.L.U32 R13, R13, 0x1f, RZ ;  /* 0x0000001f0d0d7819 */ /* 0x000fc800000006ff */
[----:B------:R1:W2:Y:S01]  /*5620*/  SYNCS.PHASECHK.TRANS64.TRYWAIT P1, [UR27+0x28c30], R13 ;  /* 0x028c300dff0075a7 */ /* 0x0002a2000802015b */
[----:B------:R-:W-:Y:S05]  /*5630*/  @!P0 BRA `(.L_x_4080) ;  /* 0x0000000000048947 */ /* 0x000fea0003800000 */
[----:B------:R-:W-:Y:S01]  /*5640*/  BPT.TRAP 0x1 ;  /* 0x000000040000795c */ /* 0x000fe20000300000 */
.L_x_4080:
[----:B--2---:R-:W-:Y:S05]  /*5650*/  @P1 BRA `(.L_x_4081) ;  /* 0x0000000000081947 */ /* 0x004fea0003800000 */
[----:B------:R-:W2:Y:S02]  /*5660*/  SYNCS.PHASECHK.TRANS64.TRYWAIT P1, [UR27+0x28c30], R13 ;  /* 0x028c300dff0075a7 */ /* 0x000ea4000802015b */
[----:B--2---:R-:W-:Y:S05]  /*5670*/  @!P1 BRA `(.L_x_4082) ;  /* 0x000000a800909947 */ /* 0x004fea0003800000 */
.L_x_4081:
        /* <DEDUP_REMOVED lines=22> */
.L_x_4083:
[----:B------:R-:W-:Y:S01]  /*57e0*/  UISETP.NE.AND UP0, UPT, UR45, URZ, UPT ;  /* 0x0000003f2d00728c */ /* 0x000fe2000bf05270 */
[----:B------:R-:W-:Y:S02]  /*57f0*/  IMAD.MOV.U32 R184, RZ, RZ, R12 ;  /* 0x000000ffffb87224 */ /* 0x000fe400078e000c */
[----:B------:R-:W-:Y:S01]  /*5800*/  FMUL.FTZ R154, R154, UR28 ;  /* 0x0000001c9a9a7c20 */ /* 0x000fe20008410000 */
[----:B------:R-:W-:Y:S01]  /*5810*/  FMUL.FTZ R163, R163, UR28 ;  /* 0x0000001ca3a37c20 */ /* 0x000fe20008410000 */
[----:B------:R-:W-:Y:S01]  /*5820*/  FMUL.FTZ R155, R155, UR28 ;  /* 0x0000001c9b9b7c20 */ /* 0x000fe20008410000 */
[----:B------:R-:W-:Y:S01]  /*5830*/  IMAD.U32 R21, RZ, RZ, UR30 ;  /* 0x0000001eff157e24 */ /* 0x000fe2000f8e00ff */
[----:B------:R-:W-:Y:S01]  /*5840*/  PLOP3.LUT P1, PT, PT, PT, UP0, 0x80, 0x0 ;  /* 0x000000000000781c */ /* 0x000fe20003f2f008 */
[----:B------:R-:W0:Y:S01]  /*5850*/  MUFU.TANH R19, R154 ;  /* 0x0000009a00137308 */ /* 0x000e220000002400 */
[----:B------:R-:W-:Y:S01]  /*5860*/  PLOP3.LUT P2, PT, PT, PT, UP0, 0x80, 0x0 ;  /* 0x000000000000781c */ /* 0x000fe20003f4f008 */
[----:B------:R-:W-:Y:S01]  /*5870*/  FMUL.FTZ R158, R158, UR28 ;  /* 0x0000001c9e9e7c20 */ /* 0x000fe20008410000 */
[----:B------:R-:W-:Y:S01]  /*5880*/  FMUL.FTZ R159, R159, UR28 ;  /* 0x0000001c9f9f7c20 */ /* 0x000fe20008410000 */
[----:B------:R-:W-:Y:S01]  /*5890*/  @UP0 ULDC UR10, c[0x0][0x44c] ;  /* 0x00011300000a0ab9 */ /* 0x000fe20000000800 */
[----:B------:R-:W-:Y:S01]  /*58a0*/  FMUL.FTZ R162, R162, UR28 ;  /* 0x0000001ca2a27c20 */ /* 0x000fe20008410000 */
[----:B------:R-:W-:Y:S01]  /*58b0*/  FMUL.FTZ R166, R166, UR28 ;  /* 0x0000001ca6a67c20 */ /* 0x000fe20008410000 */
[----:B------:R-:W-:Y:S01]  /*58c0*/  FMUL.FTZ R167, R167, UR28 ;  /* 0x0000001ca7a77c20 */ /* 0x000fe20008410000 */
[----:B------:R3:W-:Y:S01]  /*58d0*/  MUFU.TANH R22, R163 ;  /* 0x000000a300167308 */ /* 0x0007e20000002400 */
[----:B------:R-:W-:Y:S01]  /*58e0*/  FMUL.FTZ R170, R170, UR28 ;  /* 0x0000001caaaa7c20 */ /* 0x000fe20008410000 */
[----:B------:R-:W-:Y:S01]  /*58f0*/  FMUL.FTZ R171, R171, UR28 ;  /* 0x0000001cabab7c20 */ /* 0x000fe20008410000 */
[----:B------:R-:W-:Y:S01]  /*5900*/  FMUL.FTZ R3, R152, UR28 ;  /* 0x0000001c98037c20 */ /* 0x000fe20008410000 */
[----:B------:R-:W-:Y:S01]  /*5910*/  @P1 IMAD.HI.U32 R16, R12, UR10, RZ ;  /* 0x0000000a0c101c27 */ /* 0x000fe2000f8e00ff */
[----:B------:R-:W-:-:S03]  /*5920*/  @UP0 ULDC UR10, c[0x0][0x450] ;  /* 0x00011400000a0ab9 */ /* 0x000fc60000000800 */
[----:B------:R-:W-:Y:S01]  /*5930*/  FMUL.FTZ R174, R174, UR28 ;  /* 0x0000001caeae7c20 */ /* 0x000fe20008410000 */
[----:B--2---:R-:W-:Y:S01]  /*5940*/  FMUL.FTZ R4, R153, UR28 ;  /* 0x0000001c99047c20 */ /* 0x004fe20008410000 */
[----:B------:R-:W2:Y:S01]  /*5950*/  MUFU.TANH R17, R155 ;  /* 0x0000009b00117308 */ /* 0x000ea20000002400 */
[----:B------:R-:W-:Y:S01]  /*5960*/  @P2 SHF.R.U32.HI R184, RZ, UR10, R16 ;  /* 0x0000000affb82c19 */ /* 0x000fe20008011610 */
[----:B------:R-:W-:Y:S01]  /*5970*/  UMOV UR10, 0xffffffc0 ;  /* 0xffffffc0000a7882 */ /* 0x000fe20000000000 */
[----:B------:R-:W-:Y:S01]  /*5980*/  FMUL.FTZ R175, R175, UR28 ;  /* 0x0000001cafaf7c20 */ /* 0x000fe20008410000 */
[----:B------:R-:W-:Y:S01]  /*5990*/  UIMAD UR10, UR26, UR10, 0x1 ;  /* 0x000000011a0a74a4 */ /* 0x000fe2000f8e020a */
[----:B------:R-:W-:Y:S01]  /*59a0*/  FMUL.FTZ R178, R178, UR28 ;  /* 0x0000001cb2b27c20 */ /* 0x000fe20008410000 */
[----:B------:R-:W4:Y:S01]  /*59b0*/  SHFL.IDX PT, R18, R184, 0x1, 0x1c1f ;  /* 0x003c1f00b8127f89 */ /* 0x000f2200000e0000 */
[----:B------:R-:W-:Y:S01]  /*59c0*/  FMUL.FTZ R179, R179, UR28 ;  /* 0x0000001cb3b37c20 */ /* 0x000fe20008410000 */
[----:B------:R-:W5:Y:S01]  /*59d0*/  MUFU.TANH R158, R158 ;  /* 0x0000009e009e7308 */ /* 0x000f620000002400 */
[----:B------:R-:W-:Y:S01]  /*59e0*/  FMUL.FTZ R182, R182, UR28 ;  /* 0x0000001cb6b67c20 */ /* 0x000fe20008410000 */
[----:B------:R-:W-:Y:S01]  /*59f0*/  IADD3 R16, -R11, UR10, RZ ;  /* 0x0000000a0b107c10 */ /* 0x000fe2000fffe1ff */
[----:B------:R-:W-:Y:S01]  /*5a00*/  FMUL.FTZ R183, R183, UR28 ;  /* 0x0000001cb7b77c20 */ /* 0x000fe20008410000 */
[----:B------:R-:W-:Y:S01]  /*5a10*/  FMUL.FTZ R157, R157, UR28 ;  /* 0x0000001c9d9d7c20 */ /* 0x000fe20008410000 */
[----:B------:R-:W-:Y:S01]  /*5a20*/  FMUL.FTZ R160, R160, UR28 ;  /* 0x0000001ca0a07c20 */ /* 0x000fe20008410000 */
[----:B------:R-:W-:Y:S01]  /*5a30*/  FMUL.FTZ R161, R161, UR28 ;  /* 0x0000001ca1a17c20 */ /* 0x000fe20008410000 */
[----:B---3--:R-:W-:Y:S01]  /*5a40*/  IMAD R163, R21, UR41, R16 ;  /* 0x0000002915a37c24 */ /* 0x008fe2000f8e0210 */
        /* <DEDUP_REMOVED lines=10> */
[----:B------:R-:W-:Y:S01]  /*5af0*/  UIADD3 UR10, UR27, 0x28c40, URZ ;  /* 0x00028c401b0a7890 */ /* 0x000fe2000fffe03f */
[----:B----4-:R-:W-:-:S03]  /*5b00*/  IADD3 R16, R18, -UR29, R163 ;  /* 0x8000001d12107c10 */ /* 0x010fc6000fffe0a3 */
[----:B------:R-:W-:Y:S02]  /*5b10*/  UPRMT UR10, UR44, 0x654, UR10 ;  /* 0x000006542c0a7896 */ /* 0x000fe4000800000a */
[----:B------:R-:W4:Y:S01]  /*5b20*/  MUFU.TANH R166, R166 ;  /* 0x000000a600a67308 */ /* 0x000f220000002400 */
[C---:B------:R-:W-:Y:S02]  /*5b30*/  ISETP.GT.AND P1, PT, R16.reuse, RZ, PT ;  /* 0x000000ff1000720c */ /* 0x040fe40003f24270 */
[C---:B------:R-:W-:Y:S02]  /*5b40*/  ISETP.GT.AND P2, PT, R16.reuse, 0x1, PT ;  /* 0x000000011000780c */ /* 0x040fe40003f44270 */
[----:B0-----:R-:W-:Y:S02]  /*5b50*/  FSEL R19, R19, -INF , P1 ;  /* 0xff80000013137808 */ /* 0x001fe40000800000 */
[----:B------:R-:W-:Y:S01]  /*5b60*/  ISETP.GT.AND P1, PT, R16, 0x8, PT ;  /* 0x000000081000780c */ /* 0x000fe20003f24270 */
[----:B------:R-:W0:Y:S01]  /*5b70*/  MUFU.TANH R167, R167 ;  /* 0x000000a700a77308 */ /* 0x000e220000002400 */
[----:B--2---:R-:W-:Y:S01]  /*5b80*/  FSEL R17, R17, -INF , P2 ;  /* 0xff80000011117808 */ /* 0x004fe20001000000 */
[----:B------:R-:W-:Y:S01]  /*5b90*/  SYNCS.ARRIVE.TRANS64.RED.A1T0 RZ, [UR10], RZ ;  /* 0x000000ffffff79a7 */ /* 0x000fe2000810040a */
[----:B------:R-:W-:-:S02]  /*5ba0*/  FMNMX.FTZ R20, R19, R14, !PT ;  /* 0x0000000e13147209 */ /* 0x000fc40007810000 */
[----:B------:R-:W-:Y:S02]  /*5bb0*/  ISETP.GT.AND P2, PT, R16, 0x9, PT ;  /* 0x000000091000780c */ /* 0x000fe40003f44270 */
[----:B-----5:R-:W-:Y:S01]  /*5bc0*/  FSEL R18, R158, -INF , P1 ;  /* 0xff8000009e127808 */ /* 0x020fe20000800000 */
[----:B------:R-:W2:Y:S01]  /*5bd0*/  MUFU.TANH R170, R170 ;  /* 0x000000aa00aa7308 */ /* 0x000ea20000002400 */
[----:B------:R-:W-:Y:S02]  /*5be0*/  FMNMX.FTZ R21, R17, R20, !PT ;  /* 0x0000001411157209 */ /* 0x000fe40007810000 */
[----:B------:R-:W-:Y:S02]  /*5bf0*/  ISETP.GT.AND P1, PT, R16, 0x10, PT ;  /* 0x000000101000780c */ /* 0x000fe40003f24270 */
[----:B---3--:R-:W-:Y:S02]  /*5c00*/  FSEL R20, R159, -INF , P2 ;  /* 0xff8000009f147808 */ /* 0x008fe40001000000 */
[----:B------:R-:W-:Y:S01]  /*5c10*/  FMNMX.FTZ R23, R18, R21, !PT ;  /* 0x0000001512177209 */ /* 0x000fe20007810000 */
[----:B------:R-:W3:Y:S01]  /*5c20*/  MUFU.TANH R171, R171 ;  /* 0x000000ab00ab7308 */ /* 0x000ee20000002400 */
[----:B------:R-:W-:-:S02]  /*5c30*/  ISETP.GT.AND P2, PT, R16, 0x11, PT ;  /* 0x000000111000780c */ /* 0x000fc40003f44270 */
[----:B-1----:R-:W-:Y:S02]  /*5c40*/  FSEL R21, R162, -INF , P1 ;  /* 0xff800000a2157808 */ /* 0x002fe40000800000 */
[----:B------:R-:W-:Y:S02]  /*5c50*/  FMNMX.FTZ R152, R20, R23, !PT ;  /* 0x0000001714987209 */ /* 0x000fe40007810000 */
[----:B------:R-:W-:Y:S01]  /*5c60*/  ISETP.GT.AND P1, PT, R16, 0x18, PT ;  /* 0x000000181000780c */ /* 0x000fe20003f24270 */
[----:B------:R-:W1:Y:S01]  /*5c70*/  MUFU.TANH R174, R174 ;  /* 0x000000ae00ae7308 */ /* 0x000e620000002400 */
[----:B------:R-:W-:Y:S02]  /*5c80*/  FSEL R22, R22, -INF , P2 ;  /* 0xff80000016167808 */ /* 0x000fe40001000000 */
[----:B------:R-:W-:Y:S02]  /*5c90*/  FMNMX.FTZ R153, R21, R152, !PT ;  /* 0x0000009815997209 */ /* 0x000fe40007810000 */
[----:B------:R-:W-:-:S02]  /*5ca0*/  ISETP.GT.AND P2, PT, R16, 0x19, PT ;  /* 0x000000191000780c */ /* 0x000fc40003f44270 */
[----:B----4-:R-:W-:Y:S01]  /*5cb0*/  FSEL R23, R166, -INF , P1 ;  /* 0xff800000a6177808 */ /* 0x010fe20000800000 */
[----:B------:R-:W4:Y:S01]  /*5cc0*/  MUFU.TANH R175, R175 ;  /* 0x000000af00af7308 */ /* 0x000f220000002400 */
[----:B------:R-:W-:Y:S02]  /*5cd0*/  FMNMX.FTZ R154, R22, R153, !PT ;  /* 0x00000099169a7209 */ /* 0x000fe40007810000 */
[C---:B------:R-:W-:Y:S02]  /*5ce0*/  ISETP.GT.AND P1, PT, R16.reuse, 0x20, PT ;  /* 0x000000201000780c */ /* 0x040fe40003f24270 */
[----:B0-----:R-:W-:Y:S02]  /*5cf0*/  FSEL R152, R167, -INF , P2 ;  /* 0xff800000a7987808 */ /* 0x001fe40001000000 */
[----:B------:R-:W-:Y:S01]  /*5d00*/  FMNMX.FTZ R153, R23, R154, !PT ;  /* 0x0000009a17997209 */ /* 0x000fe20007810000 */
[----:B------:R-:W0:Y:S01]  /*5d10*/  MUFU.TANH R178, R178 ;  /* 0x000000b200b27308 */ /* 0x000e220000002400 */
[----:B------:R-:W-:-:S02]  /*5d20*/  ISETP.GT.AND P2, PT, R16, 0x21, PT ;  /* 0x000000211000780c */ /* 0x000fc40003f44270 */
[----:B--2---:R-:W-:Y:S02]  /*5d30*/  FSEL R154, R170, -INF , P1 ;  /* 0xff800000aa9a7808 */ /* 0x004fe40000800000 */
[----:B------:R-:W-:Y:S02]  /*5d40*/  FMNMX.FTZ R153, R152, R153, !PT ;  /* 0x0000009998997209 */ /* 0x000fe40007810000 */
[----:B------:R-:W-:Y:S01]  /*5d50*/  ISETP.GT.AND P1, PT, R16, 0x28, PT ;  /* 0x000000281000780c */ /* 0x000fe20003f24270 */
[----:B------:R-:W2:Y:S01]  /*5d60*/  MUFU.TANH R179, R179 ;  /* 0x000000b300b37308 */ /* 0x000ea20000002400 */
[----:B---3--:R-:W-:Y:S02]  /*5d70*/  FSEL R158, R171, -INF , P2 ;  /* 0xff800000ab9e7808 */ /* 0x008fe40001000000 */
[----:B------:R-:W-:Y:S02]  /*5d80*/  FMNMX.FTZ R153, R154, R153, !PT ;  /* 0x000000999a997209 */ /* 0x000fe40007810000 */
[----:B------:R-:W-:-:S02]  /*5d90*/  ISETP.GT.AND P2, PT, R16, 0x29, PT ;  /* 0x000000291000780c */ /* 0x000fc40003f44270 */
[----:B-1----:R-:W-:Y:S01]  /*5da0*/  FSEL R159, R174, -INF , P1 ;  /* 0xff800000ae9f7808 */ /* 0x002fe20000800000 */
[----:B------:R-:W1:Y:S01]  /*5db0*/  MUFU.TANH R167, R182 ;  /* 0x000000b600a77308 */ /* 0x000e620000002400 */
[----:B------:R-:W-:Y:S02]  /*5dc0*/  FMNMX.FTZ R166, R158, R153, !PT ;  /* 0x000000999ea67209 */ /* 0x000fe40007810000 */
[----:B------:R-:W-:Y:S02]  /*5dd0*/  ISETP.GT.AND P1, PT, R16, 0x30, PT ;  /* 0x000000301000780c */ /* 0x000fe40003f24270 */
[----:B----4-:R-:W-:Y:S02]  /*5de0*/  FSEL R162, R175, -INF , P2 ;  /* 0xff800000afa27808 */ /* 0x010fe40001000000 */
[----:B------:R-:W-:Y:S01]  /*5df0*/  FMNMX.FTZ R155, R159, R166, !PT ;  /* 0x000000a69f9b7209 */ /* 0x000fe20007810000 */
[----:B------:R-:W3:Y:S01]  /*5e00*/  MUFU.TANH R183, R183 ;  /* 0x000000b700b77308 */ /* 0x000ee20000002400 */
[----:B------:R-:W-:Y:S01]  /*5e10*/  FMUL.FTZ R166, R156, UR28 ;  /* 0x0000001c9ca67c20 */ /* 0x000fe20008410000 */
[----:B------:R-:W-:-:S02]  /*5e20*/  ISETP.GT.AND P2, PT, R16, 0x31, PT ;  /* 0x000000311000780c */ /* 0x000fc40003f44270 */
[----:B0-----:R-:W-:Y:S02]  /*5e30*/  FSEL R153, R178, -INF , P1 ;  /* 0xff800000b2997808 */ /* 0x001fe40000800000 */
[----:B------:R-:W-:Y:S02]  /*5e40*/  FMNMX.FTZ R156, R162, R155, !PT ;  /* 0x0000009ba29c7209 */ /* 0x000fe40007810000 */
[----:B------:R-:W-:Y:S01]  /*5e50*/  ISETP.GT.AND P1, PT, R16, 0x38, PT ;  /* 0x000000381000780c */ /* 0x000fe20003f24270 */
[----:B------:R0:W-:Y:S01]  /*5e60*/  MUFU.TANH R182, R166 ;  /* 0x000000a600b67308 */ /* 0x0001e20000002400 */
[----:B--2---:R-:W-:Y:S02]  /*5e70*/  FSEL R155, R179, -INF , P2 ;  /* 0xff800000b39b7808 */ /* 0x004fe40001000000 */
[----:B------:R-:W-:Y:S02]  /*5e80*/  FMNMX.FTZ R170, R153, R156, !PT ;  /* 0x0000009c99aa7209 */ /* 0x000fe40007810000 */
[----:B-1----:R-:W-:-:S02]  /*5e90*/  FSEL R156, R167, -INF , P1 ;  /* 0xff800000a79c7808 */ /* 0x002fc40000800000 */
[----:B------:R-:W-:Y:S01]  /*5ea0*/  ISETP.GT.AND P2, PT, R16, 0x39, PT ;  /* 0x000000391000780c */ /* 0x000fe20003f44270 */
[----:B------:R-:W1:Y:S01]  /*5eb0*/  MUFU.TANH R3, R3 ;  /* 0x0000000300037308 */ /* 0x000e620000002400 */
[----:B------:R-:W-:Y:S01]  /*5ec0*/  FMNMX.FTZ R167, R155, R170, !PT ;  /* 0x000000aa9ba77209 */ /* 0x000fe20007810000 */
[----:B0-----:R-:W0:Y:S01]  /*5ed0*/  SHFL.IDX PT, R166, R184, RZ, 0x1c1f ;  /* 0x001c1fffb8a67589 */ /* 0x001e2200000e0000 */
[----:B---3--:R-:W-:Y:S02]  /*5ee0*/  FSEL R16, R183, -INF , P2 ;  /* 0xff800000b7107808 */ /* 0x008fe40001000000 */
[----:B------:R-:W-:-:S03]  /*5ef0*/  FMNMX.FTZ R167, R156, R167, !PT ;  /* 0x000000a79ca77209 */ /* 0x000fc60007810000 */
[----:B------:R-:W2:Y:S01]  /*5f00*/  MUFU.TANH R4, R4 ;  /* 0x0000000400047308 */ /* 0x000ea20000002400 */
[----:B------:R-:W-:-:S05]  /*5f10*/  FMNMX.FTZ R167, R16, R167, !PT ;  /* 0x000000a710a77209 */ /* 0x000fca0007810000 */
[----:B------:R-:W3:Y:S02]  /*5f20*/  SHFL.BFLY PT, R170, R167, 0x2, 0x1f ;  /* 0x0c401f00a7aa7f89 */ /* 0x000ee400000e0000 */
[----:B------:R-:W4:Y:S08]  /*5f30*/  MUFU.TANH R157, R157 ;  /* 0x0000009d009d7308 */ /* 0x000f300000002400 */
[----:B------:R5:W4:Y:S01]  /*5f40*/  MUFU.TANH R178, R160 ;  /* 0x000000a000b27308 */ /* 0x000b220000002400 */
[----:B0-----:R-:W-:-:S04]  /*5f50*/  IADD3 R166, R166, -UR29, R163 ;  /* 0x8000001da6a67c10 */ /* 0x001fc8000fffe0a3 */
[C---:B------:R-:W-:Y:S02]  /*5f60*/  ISETP.GT.AND P1, PT, R166.reuse, RZ, PT ;  /* 0x000000ffa600720c */ /* 0x040fe40003f24270 */
[----:B------:R-:W-:Y:S01]  /*5f70*/  ISETP.GT.AND P2, PT, R166, 0x1, PT ;  /* 0x00000001a600780c */ /* 0x000fe20003f44270 */
[----:B------:R0:W4:Y:S01]  /*5f80*/  MUFU.TANH R171, R161 ;  /* 0x000000a100ab7308 */ /* 0x0001220000002400 */
[----:B-1----:R-:W-:Y:S01]  /*5f90*/  FSEL R184, R3, -INF , P1 ;  /* 0xff80000003b87808 */ /* 0x002fe20000800000 */
[----:B-----5:R-:W-:Y:S01]  /*5fa0*/  FMUL.FTZ R160, R177, UR28 ;  /* 0x0000001cb1a07c20 */ /* 0x020fe20008410000 */
[----:B--2---:R-:W-:Y:S02]  /*5fb0*/  FSEL R185, R4, -INF , P2 ;  /* 0xff80000004b97808 */ /* 0x004fe40001000000 */
[----:B---3--:R-:W-:Y:S02]  /*5fc0*/  FMNMX.FTZ R170, R167, R170, !PT ;  /* 0x000000aaa7aa7209 */ /* 0x008fe40007810000 */
[----:B------:R-:W-:Y:S01]  /*5fd0*/  ISETP.GT.AND P1, PT, R166, 0x8, PT ;  /* 0x00000008a600780c */ /* 0x000fe20003f24270 */
[----:B------:R-:W1:Y:S01]  /*5fe0*/  MUFU.TANH R164, R164 ;  /* 0x000000a400a47308 */ /* 0x000e620000002400 */
[----:B------:R-:W-:Y:S01]  /*5ff0*/  FMNMX.FTZ R4, R184, R15, !PT ;  /* 0x0000000fb8047209 */ /* 0x000fe20007810000 */
[----:B0-----:R-:W0:Y:S01]  /*6000*/  SHFL.BFLY PT, R161, R170, 0x1, 0x1f ;  /* 0x0c201f00aaa17f89 */ /* 0x001e2200000e0000 */
[----:B------:R-:W-:-:S02]  /*6010*/  ISETP.GT.AND P2, PT, R166, 0x9, PT ;  /* 0x00000009a600780c */ /* 0x000fc40003f44270 */
[----:B------:R-:W-:Y:S02]  /*6020*/  FSEL R182, R182, -INF , P1 ;  /* 0xff800000b6b67808 */ /* 0x000fe40000800000 */
[----:B------:R-:W-:Y:S01]  /*6030*/  FMNMX.FTZ R3, R185, R4, !PT ;  /* 0x00000004b9037209 */ /* 0x000fe20007810000 */
[----:B------:R-:W2:Y:S01]  /*6040*/  MUFU.TANH R165, R165 ;  /* 0x000000a500a57308 */ /* 0x000ea20000002400 */
[----:B------:R-:W-:Y:S02]  /*6050*/  ISETP.GT.AND P1, PT, R166, 0x10, PT ;  /* 0x00000010a600780c */ /* 0x000fe40003f24270 */
[----:B----4-:R-:W-:Y:S02]  /*6060*/  FSEL R183, R157, -INF , P2 ;  /* 0xff8000009db77808 */ /* 0x010fe40001000000 */
[----:B------:R-:W-:Y:S01]  /*6070*/  FMNMX.FTZ R4, R182, R3, !PT ;  /* 0x00000003b6047209 */ /* 0x000fe20007810000 */
[----:B------:R-:W-:Y:S01]  /*6080*/  FMUL.FTZ R3, R180, UR28 ;  /* 0x0000001cb4037c20 */ /* 0x000fe20008410000 */
[----:B------:R-:W-:Y:S01]  /*6090*/  ISETP.GT.AND P2, PT, R166, 0x11, PT ;  /* 0x00000011a600780c */ /* 0x000fe20003f44270 */
[----:B------:R-:W-:Y:S01]  /*60a0*/  MUFU.TANH R168, R168 ;  /* 0x000000a800a87308 */ /* 0x000fe20000002400 */
[----:B------:R-:W-:-:S02]  /*60b0*/  FSEL R178, R178, -INF , P1 ;  /* 0xff800000b2b27808 */ /* 0x000fc40000800000 */
[----:B------:R-:W-:Y:S02]  /*60c0*/  FMNMX.FTZ R157, R183, R4, !PT ;  /* 0x00000004b79d7209 */ /* 0x000fe40007810000 */
[----:B------:R-:W-:Y:S02]  /*60d0*/  ISETP.GT.AND P1, PT, R166, 0x18, PT ;  /* 0x00000018a600780c */ /* 0x000fe40003f24270 */
[----:B------:R-:W-:Y:S01]  /*60e0*/  FSEL R180, R171, -INF , P2 ;  /* 0xff800000abb47808 */ /* 0x000fe20001000000 */
[----:B------:R-:W3:Y:S01]  /*60f0*/  MUFU.TANH R169, R169 ;  /* 0x000000a900a97308 */ /* 0x000ee20000002400 */
[----:B------:R-:W-:Y:S02]  /*6100*/  FMNMX.FTZ R157, R178, R157, !PT ;  /* 0x0000009db29d7209 */ /* 0x000fe40007810000 */
[----:B------:R-:W-:Y:S02]  /*6110*/  ISETP.GT.AND P2, PT, R166, 0x19, PT ;  /* 0x00000019a600780c */ /* 0x000fe40003f44270 */
[----:B-1----:R-:W-:-:S02]  /*6120*/  FSEL R179, R164, -INF , P1 ;  /* 0xff800000a4b37808 */ /* 0x002fc40000800000 */
[----:B------:R-:W-:Y:S01]  /*6130*/  FMNMX.FTZ R4, R180, R157, !PT ;  /* 0x0000009db4047209 */ /* 0x000fe20007810000 */
[----:B------:R-:W-:Y:S01]  /*6140*/  MUFU.TANH R172, R172 ;  /* 0x000000ac00ac7308 */ /* 0x000fe20000002400 */
[----:B------:R-:W-:Y:S02]  /*6150*/  ISETP.GT.AND P1, PT, R166, 0x20, PT ;  /* 0x00000020a600780c */ /* 0x000fe40003f24270 */
[----:B--2---:R-:W-:Y:S02]  /*6160*/  FSEL R177, R165, -INF , P2 ;  /* 0xff800000a5b17808 */ /* 0x004fe40001000000 */
[----:B------:R-:W-:Y:S02]  /*6170*/  FMNMX.FTZ R164, R179, R4, !PT ;  /* 0x00000004b3a47209 */ /* 0x000fe40007810000 */
[----:B0-----:R-:W-:Y:S01]  /*6180*/  FMNMX.FTZ R4, R170, R161, !PT ;  /* 0x000000a1aa047209 */ /* 0x001fe20007810000 */
[----:B------:R-:W0:Y:S01]  /*6190*/  MUFU.TANH R173, R173 ;  /* 0x000000ad00ad7308 */ /* 0x000e220000002400 */
[----:B------:R-:W-:-:S02]  /*61a0*/  ISETP.GT.AND P2, PT, R166, 0x21, PT ;  /* 0x00000021a600780c */ /* 0x000fc40003f44270 */
[----:B------:R-:W-:Y:S01]  /*61b0*/  FMNMX.FTZ R161, R177, R164, !PT ;  /* 0x000000a4b1a17209 */ /* 0x000fe20007810000 */
[----:B------:R-:W-:Y:S01]  /*61c0*/  FMUL.FTZ R175, R4, UR7 ;  /* 0x0000000704af7c20 */ /* 0x000fe20008410000 */
[----:B---3--:R-:W-:Y:S02]  /*61d0*/  FSEL R157, R169, -INF , P2 ;  /* 0xff800000a99d7808 */ /* 0x008fe40001000000 */
[C---:B------:R-:W-:Y:S01]  /*61e0*/  ISETP.GT.AND P2, PT, R166.reuse, 0x29, PT ;  /* 0x00000029a600780c */ /* 0x040fe20003f44270 */
[----:B------:R1:W2:Y:S01]  /*61f0*/  MUFU.TANH R167, R176 ;  /* 0x000000b000a77308 */ /* 0x0002a20000002400 */
[----:B------:R-:W-:Y:S02]  /*6200*/  ISETP.GT.AND P3, PT, R166, 0x38, PT ;  /* 0x00000038a600780c */ /* 0x000fe40003f64270 */
[----:B------:R-:W-:-:S04]  /*6210*/  FSETP.NEU.FTZ.AND P4, PT, R4, -INF , PT ;  /* 0xff8000000400780b */ /* 0x000fc80003f9d000 */
[----:B------:R-:W-:Y:S01]  /*6220*/  FSEL R175, R175, RZ, P4 ;  /* 0x000000ffafaf7208 */ /* 0x000fe20002000000 */
[----:B------:R3:W4:Y:S01]  /*6230*/  MUFU.TANH R171, R160 ;  /* 0x000000a000ab7308 */ /* 0x0007220000002400 */
[----:B-1----:R-:W-:Y:S02]  /*6240*/  FSEL R176, R168, -INF , P1 ;  /* 0xff800000a8b07808 */ /* 0x002fe40000800000 */
[----:B------:R-:W-:Y:S01]  /*6250*/  ISETP.GT.AND P1, PT, R166, 0x28, PT ;  /* 0x00000028a600780c */ /* 0x000fe20003f24270 */
[--C-:B------:R-:W-:Y:S01]  /*6260*/  FFMA.FTZ R19, R19, UR7, -R175.reuse ;  /* 0x0000000713137c23 */ /* 0x100fe200080108af */
[----:B------:R-:W-:Y:S01]  /*6270*/  FMNMX.FTZ R164, R176, R161, !PT ;  /* 0x000000a1b0a47209 */ /* 0x000fe20007810000 */
[--C-:B------:R-:W-:Y:S01]  /*6280*/  FFMA.FTZ R18, R18, UR7, -R175.reuse ;  /* 0x0000000712127c23 */ /* 0x100fe200080108af */
[----:B0-----:R-:W-:Y:S01]  /*6290*/  FSEL R161, R173, -INF , P2 ;  /* 0xff800000ada17808 */ /* 0x001fe20001000000 */
[----:B------:R0:W1:Y:S01]  /*62a0*/  MUFU.TANH R165, R3 ;  /* 0x0000000300a57308 */ /* 0x0000620000002400 */
[----:B---3--:R-:W-:Y:S01]  /*62b0*/  FSEL R160, R172, -INF , P1 ;  /* 0xff800000aca07808 */ /* 0x008fe20000800000 */
[--C-:B------:R-:W-:Y:S01]  /*62c0*/  FFMA.FTZ R174, R155, UR7, -R175.reuse ;  /* 0x000000079bae7c23 */ /* 0x100fe200080108af */
[----:B------:R-:W-:Y:S01]  /*62d0*/  FMNMX.FTZ R163, R157, R164, !PT ;  /* 0x000000a49da37209 */ /* 0x000fe20007810000 */
[--C-:B------:R-:W-:Y:S01]  /*62e0*/  FFMA.FTZ R173, R156, UR7, -R175.reuse ;  /* 0x000000079cad7c23 */ /* 0x100fe200080108af */
[----:B------:R-:W-:Y:S01]  /*62f0*/  ISETP.GT.AND P1, PT, R166, 0x30, PT ;  /* 0x00000030a600780c */ /* 0x000fe20003f24270 */
[--C-:B------:R-:W-:Y:S01]  /*6300*/  FFMA.FTZ R169, R158, UR7, -R175.reuse ;  /* 0x000000079ea97c23 */ /* 0x100fe200080108af */
[----:B------:R-:W-:Y:S01]  /*6310*/  FMNMX.FTZ R164, R160, R163, !PT ;  /* 0x000000a3a0a47209 */ /* 0x000fe20007810000 */
[----:B------:R-:W3:Y:S01]  /*6320*/  MUFU.TANH R181, R181 ;  /* 0x000000b500b57308 */ /* 0x000ee20000002400 */
[----:B------:R-:W-:Y:S01]  /*6330*/  ISETP.GT.AND P2, PT, R166, 0x31, PT ;  /* 0x00000031a600780c */ /* 0x000fe20003f44270 */
[--C-:B------:R-:W-:Y:S01]  /*6340*/  FFMA.FTZ R172, R162, UR7, -R175.reuse ;  /* 0x00000007a2ac7c23 */ /* 0x100fe200080108af */
[----:B--2---:R-:W-:Y:S01]  /*6350*/  FSEL R163, R167, -INF , P1 ;  /* 0xff800000a7a37808 */ /* 0x004fe20000800000 */
[--C-:B------:R-:W-:Y:S01]  /*6360*/  FFMA.FTZ R167, R20, UR7, -R175.reuse ;  /* 0x0000000714a77c23 */ /* 0x100fe200080108af */
[----:B------:R-:W-:Y:S01]  /*6370*/  FMNMX.FTZ R168, R161, R164, !PT ;  /* 0x000000a4a1a87209 */ /* 0x000fe20007810000 */
[--C-:B------:R-:W-:Y:S01]  /*6380*/  FFMA.FTZ R20, R22, UR7, -R175.reuse ;  /* 0x0000000716147c23 */ /* 0x100fe200080108af */
[----:B----4-:R-:W-:Y:S01]  /*6390*/  FSEL R164, R171, -INF , P2 ;  /* 0xff800000aba47808 */ /* 0x010fe20001000000 */
[--C-:B------:R-:W-:Y:S01]  /*63a0*/  FFMA.FTZ R22, R154, UR7, -R175.reuse ;  /* 0x000000079a167c23 */ /* 0x100fe200080108af */
[----:B0-----:R-:W-:Y:S01]  /*63b0*/  FMNMX.FTZ R3, R163, R168, !PT ;  /* 0x000000a8a3037209 */ /* 0x001fe20007810000 */
[----:B------:R-:W-:Y:S01]  /*63c0*/  MUFU.EX2 R19, R19 ;  /* 0x0000001300137308 */ /* 0x000fe20000000800 */
[----:B------:R-:W-:Y:S01]  /*63d0*/  ISETP.GT.AND P1, PT, R166, 0x39, PT ;  /* 0x00000039a600780c */ /* 0x000fe20003f24270 */
[----:B------:R-:W-:Y:S01]  /*63e0*/  FFMA.FTZ R23, R23, UR7, -R175 ;  /* 0x0000000717177c23 */ /* 0x000fe200080108af */
[----:B-1----:R-:W-:-:S02]  /*63f0*/  FSEL R165, R165, -INF , P3 ;  /* 0xff800000a5a57808 */ /* 0x002fc40001800000 */
[----:B------:R-:W-:Y:S02]  /*6400*/  FMNMX.FTZ R168, R164, R3, !PT ;  /* 0x00000003a4a87209 */ /* 0x000fe40007810000 */
[----:B---3--:R-:W-:Y:S01]  /*6410*/  FSEL R166, R181, -INF , P1 ;  /* 0xff800000b5a67808 */ /* 0x008fe20000800000 */
[----:B------:R-:W-:Y:S01]  /*6420*/  MUFU.EX2 R18, R18 ;  /* 0x0000001200127308 */ /* 0x000fe20000000800 */
[----:B------:R-:W-:Y:S01]  /*6430*/  FMNMX.FTZ R3, R165, R168, !PT ;  /* 0x000000a8a5037209 */ /* 0x000fe20007810000 */
[--C-:B------:R-:W-:Y:S01]  /*6440*/  FFMA.FTZ R168, R17, UR7, -R175.reuse ;  /* 0x0000000711a87c23 */ /* 0x100fe200080108af */
[--C-:B------:R-:W-:Y:S01]  /*6450*/  FFMA.FTZ R17, R21, UR7, -R175.reuse ;  /* 0x0000000715117c23 */ /* 0x100fe200080108af */
[----:B------:R-:W-:Y:S01]  /*6460*/  FFMA.FTZ R21, R159, UR7, -R175 ;  /* 0x000000079f157c23 */ /* 0x000fe200080108af */
[----:B------:R-:W-:-:S03]  /*6470*/  FMNMX.FTZ R3, R166, R3, !PT ;  /* 0x00000003a6037209 */ /* 0x000fc60007810000 */
[----:B------:R-:W-:Y:S02]  /*6480*/  MUFU.EX2 R168, R168 ;  /* 0x000000a800a87308 */ /* 0x000fe40000000800 */
[----:B------:R-:W0:Y:S06]  /*6490*/  SHFL.BFLY PT, R170, R3, 0x2, 0x1f ;  /* 0x0c401f0003aa7f89 */ /* 0x000e2c00000e0000 */
[----:B------:R-:W-:Y:S08]  /*64a0*/  MUFU.EX2 R167, R167 ;  /* 0x000000a700a77308 */ /* 0x000ff00000000800 */
[----:B------:R-:W-:Y:S08]  /*64b0*/  MUFU.EX2 R17, R17 ;  /* 0x0000001100117308 */ /* 0x000ff00000000800 */
[----:B------:R-:W-:Y:S01]  /*64c0*/  MUFU.EX2 R20, R20 ;  /* 0x0000001400147308 */ /* 0x000fe20000000800 */
[----:B0-----:R-:W-:Y:S01]  /*64d0*/  FMNMX.FTZ R171, R3, R170, !PT ;  /* 0x000000aa03ab7209 */ /* 0x001fe20007810000 */
[----:B------:R-:W-:-:S04]  /*64e0*/  FFMA.FTZ R170, R152, UR7, -R175 ;  /* 0x0000000798aa7c23 */ /* 0x000fc800080108af */
[----:B------:R-:W0:Y:S02]  /*64f0*/  SHFL.BFLY PT, R152, R171, 0x1, 0x1f ;  /* 0x0c201f00ab987f89 */ /* 0x000e2400000e0000 */
[----:B------:R-:W-:Y:S08]  /*6500*/  MUFU.EX2 R23, R23 ;  /* 0x0000001700177308 */ /* 0x000ff00000000800 */
[----:B------:R-:W-:Y:S08]  /*6510*/  MUFU.EX2 R170, R170 ;  /* 0x000000aa00aa7308 */ /* 0x000ff00000000800 */
[----:B------:R-:W-:Y:S01]  /*6520*/  MUFU.EX2 R22, R22 ;  /* 0x0000001600167308 */ /* 0x000fe20000000800 */
[----:B0-----:R-:W-:Y:S01]  /*6530*/  FMNMX.FTZ R3, R171, R152, !PT ;  /* 0x00000098ab037209 */ /* 0x001fe20007810000 */
[----:B------:R-:W-:Y:S01]  /*6540*/  FFMA.FTZ R171, R153, UR7, -R175 ;  /* 0x0000000799ab7c23 */ /* 0x000fe200080108af */
[----:B------:R-:W-:-:S05]  /*6550*/  FSEL R153, R4, RZ, P4 ;  /* 0x000000ff04997208 */ /* 0x000fca0002000000 */
[----:B------:R-:W-:Y:S01]  /*6560*/  MUFU.EX2 R169, R169 ;  /* 0x000000a900a97308 */ /* 0x000fe20000000800 */
[C---:B------:R-:W-:Y:S01]  /*6570*/  FSETP.NEU.FTZ.AND P1, PT, R3.reuse, -INF , PT ;  /* 0xff8000000300780b */ /* 0x040fe20003f3d000 */
[----:B------:R-:W-:Y:S01]  /*6580*/  FMUL.FTZ R152, R3, UR7 ;  /* 0x0000000703987c20 */ /* 0x000fe20008410000 */
[----:B------:R-:W-:Y:S02]  /*6590*/  FADD.FTZ R153, -R153, R14 ;  /* 0x0000000e99997221 */ /* 0x000fe40000010100 */
[----:B------:R-:W-:Y:S02]  /*65a0*/  FSEL R14, R3, RZ, P1 ;  /* 0x000000ff030e7208 */ /* 0x000fe40000800000 */
[----:B------:R-:W-:Y:S01]  /*65b0*/  FSEL R181, R152, RZ, P1 ;  /* 0x000000ff98b57208 */ /* 0x000fe20000800000 */
[----:B------:R-:W-:Y:S01]  /*65c0*/  FMUL.FTZ R153, R153, UR7 ;  /* 0x0000000799997c20 */ /* 0x000fe20008410000 */
[----:B------:R-:W-:Y:S01]  /*65d0*/  ISETP.NE.AND P1, PT, R2, RZ, PT ;  /* 0x000000ff0200720c */ /* 0x000fe20003f25270 */
[----:B------:R-:W-:Y:S01]  /*65e0*/  FADD.FTZ R15, -R14, R15 ;  /* 0x0000000f0e0f7221 */ /* 0x000fe20000010100 */
[----:B------:R-:W-:Y:S01]  /*65f0*/  MUFU.EX2 R21, R21 ;  /* 0x0000001500157308 */ /* 0x000fe20000000800 */
[--C-:B------:R-:W-:Y:S01]  /*6600*/  FFMA.FTZ R152, R184, UR7, -R181.reuse ;  /* 0x00000007b8987c23 */ /* 0x100fe200080108b5 */
[--C-:B------:R-:W-:Y:S01]  /*6610*/  FFMA.FTZ R185, R185, UR7, -R181.reuse ;  /* 0x00000007b9b97c23 */ /* 0x100fe200080108b5 */
[----:B------:R-:W-:Y:S01]  /*6620*/  FMUL.FTZ R15, R15, UR7 ;  /* 0x000000070f0f7c20 */ /* 0x000fe20008410000 */
        /* <DEDUP_REMOVED lines=9> */
[----:B------:R-:W-:Y:S01]  /*66c0*/  FFMA.FTZ R162, R176, UR7, -R181 ;  /* 0x00000007b0a27c23 */ /* 0x000fe200080108b5 */
[----:B------:R-:W-:Y:S01]  /*66d0*/  FFMA.FTZ R176, R16, UR7, -R175 ;  /* 0x0000000710b07c23 */ /* 0x000fe200080108af */
[----:B------:R-:W-:Y:S01]  /*66e0*/  MOV R175, UR6 ;  /* 0x0000000600af7c02 */ /* 0x000fe20008000f00 */
[----:B------:R-:W0:Y:S01]  /*66f0*/  MUFU.EX2 R15, R15 ;  /* 0x0000000f000f7308 */ /* 0x000e220000000800 */
[--C-:B------:R-:W-:Y:S01]  /*6700*/  FFMA.FTZ R161, R161, UR7, -R181.reuse ;  /* 0x00000007a1a17c23 */ /* 0x100fe200080108b5 */
[----:B------:R-:W-:-:S06]  /*6710*/  FFMA.FTZ R163, R163, UR7, -R181 ;  /* 0x00000007a3a37c23 */ /* 0x000fcc00080108b5 */
[----:B------:R-:W1:Y:S08]  /*6720*/  MUFU.EX2 R14, R153 ;  /* 0x00000099000e7308 */ /* 0x000e700000000800 */
[----:B------:R-:W2:Y:S01]  /*6730*/  MUFU.EX2 R185, R185 ;  /* 0x000000b900b97308 */ /* 0x000ea20000000800 */
[----:B0-----:R-:W-:Y:S01]  /*6740*/  FFMA.FTZ R178, R15, R5, R152 ;  /* 0x000000050fb27223 */ /* 0x001fe20000010098 */
[----:B------:R-:W-:-:S02]  /*6750*/  @!P1 IMAD R5, R175, 0x40, R0 ;  /* 0x00000040af059824 */ /* 0x000fc400078e0200 */
[-C--:B------:R-:W-:Y:S01]  /*6760*/  FMUL.FTZ R24, R24, R15.reuse ;  /* 0x0000000f18187220 */ /* 0x080fe20000410000 */
[-C--:B------:R-:W-:Y:S01]  /*6770*/  FMUL.FTZ R25, R25, R15.reuse ;  /* 0x0000000f19197220 */ /* 0x080fe20000410000 */
[-C--:B------:R-:W-:Y:S01]  /*6780*/  FMUL.FTZ R28, R28, R15.reuse ;  /* 0x0000000f1c1c7220 */ /* 0x080fe20000410000 */
[-C--:B------:R-:W-:Y:S01]  /*6790*/  FMUL.FTZ R29, R29, R15.reuse ;  /* 0x0000000f1d1d7220 */ /* 0x080fe20000410000 */
[----:B------:R-:W-:Y:S01]  /*67a0*/  @!P1 LEA R5, R5, UR39, 0x2 ;  /* 0x0000002705059c11 */ /* 0x000fe2000f8e10ff */
[----:B------:R-:W0:Y:S01]  /*67b0*/  MUFU.EX2 R154, R154 ;  /* 0x0000009a009a7308 */ /* 0x000e220000000800 */
[----:B-1----:R-:W-:Y:S01]  /*67c0*/  FFMA.FTZ R153, R14, R6, R19 ;  /* 0x000000060e997223 */ /* 0x002fe20000010013 */
[----:B------:R-:W-:Y:S01]  /*67d0*/  FFMA.FTZ R6, R164, UR7, -R181 ;  /* 0x00000007a4067c23 */ /* 0x000fe200080108b5 */
[-C--:B------:R-:W-:Y:S01]  /*67e0*/  FMUL.FTZ R32, R32, R15.reuse ;  /* 0x0000000f20207220 */ /* 0x080fe20000410000 */
[----:B------:R-:W-:Y:S01]  /*67f0*/  @!P1 STS [R5+0x28800], R15 ;  /* 0x0288000f05009388 */ /* 0x000fe20000000800 */
[----:B------:R-:W-:Y:S01]  /*6800*/  FADD.FTZ R153, R168, R153 ;  /* 0x00000099a8997221 */ /* 0x000fe20000010000 */
[-C--:B------:R-:W-:Y:S01]  /*6810*/  FMUL.FTZ R33, R33, R15.reuse ;  /* 0x0000000f21217220 */ /* 0x080fe20000410000 */
[-C--:B------:R-:W-:Y:S01]  /*6820*/  FMUL.FTZ R36, R36, R15.reuse ;  /* 0x0000000f24247220 */ /* 0x080fe20000410000 */
[----:B------:R-:W1:Y:S01]  /*6830*/  MUFU.EX2 R155, R155 ;  /* 0x0000009b009b7308 */ /* 0x000e620000000800 */
[----:B------:R3:W-:Y:S01]  /*6840*/  @!P1 STS [R5+0x28820], R14 ;  /* 0x0288200e05009388 */ /* 0x0007e20000000800 */
[----:B--2---:R-:W-:Y:S01]  /*6850*/  F2FP.F16.F32.PACK_AB R152, R185, R152 ;  /* 0x00000098b998723e */ /* 0x004fe200000000ff */
[-C--:B------:R-:W-:Y:S01]  /*6860*/  FMUL.FTZ R37, R37, R15.reuse ;  /* 0x0000000f25257220 */ /* 0x080fe20000410000 */
[-C--:B------:R-:W-:Y:S01]  /*6870*/  FMUL.FTZ R40, R40, R15.reuse ;  /* 0x0000000f28287220 */ /* 0x080fe20000410000 */
[-C--:B------:R-:W-:Y:S01]  /*6880*/  FMUL.FTZ R41, R41, R15.reuse ;  /* 0x0000000f29297220 */ /* 0x080fe20000410000 */
[-C--:B------:R-:W-:Y:S01]  /*6890*/  FMUL.FTZ R44, R44, R15.reuse ;  /* 0x0000000f2c2c7220 */ /* 0x080fe20000410000 */
[-C--:B------:R-:W-:Y:S01]  /*68a0*/  FMUL.FTZ R45, R45, R15.reuse ;  /* 0x0000000f2d2d7220 */ /* 0x080fe20000410000 */
        /* <DEDUP_REMOVED lines=8> */
[----:B------:R-:W4:Y:S01]  /*6930*/  MUFU.EX2 R159, R159 ;  /* 0x0000009f009f7308 */ /* 0x000f220000000800 */
[-C--:B------:R-:W-:Y:S01]  /*6940*/  FMUL.FTZ R61, R61, R15.reuse ;  /* 0x0000000f3d3d7220 */ /* 0x080fe20000410000 */
[-C--:B------:R-:W-:Y:S01]  /*6950*/  FMUL.FTZ R64, R64, R15.reuse ;  /* 0x0000000f40407220 */ /* 0x080fe20000410000 */
[-C--:B------:R-:W-:Y:S01]  /*6960*/  FMUL.FTZ R65, R65, R15.reuse ;  /* 0x0000000f41417220 */ /* 0x080fe20000410000 */
[-C--:B------:R-:W-:Y:S01]  /*6970*/  FMUL.FTZ R68, R68, R15.reuse ;  /* 0x0000000f44447220 */ /* 0x080fe20000410000 */
[-C--:B------:R-:W-:Y:S01]  /*6980*/  FMUL.FTZ R69, R69, R15.reuse ;  /* 0x0000000f45457220 */ /* 0x080fe20000410000 */
[-C--:B------:R-:W-:Y:S01]  /*6990*/  FMUL.FTZ R72, R72, R15.reuse ;  /* 0x0000000f48487220 */ /* 0x080fe20000410000 */
[-C--:B------:R-:W-:Y:S01]  /*69a0*/  FMUL.FTZ R73, R73, R15.reuse ;  /* 0x0000000f49497220 */ /* 0x080fe20000410000 */
[----:B------:R5:W-:Y:S01]  /*69b0*/  MUFU.EX2 R179, R157 ;  /* 0x0000009d00b37308 */ /* 0x000be20000000800 */
        /* <DEDUP_REMOVED lines=8> */
[----:B-----5:R-:W-:Y:S01]  /*6a40*/  FADD.FTZ R157, R185, R178 ;  /* 0x000000b2b99d7221 */ /* 0x020fe20000010000 */
[----:B------:R-:W-:Y:S01]  /*6a50*/  FADD.FTZ R178, R18, R153 ;  /* 0x0000009912b27221 */ /* 0x000fe20000010000 */
[-C--:B------:R-:W-:Y:S01]  /*6a60*/  FMUL.FTZ R89, R89, R15.reuse ;  /* 0x0000000f59597220 */ /* 0x080fe20000410000 */
[-C--:B------:R-:W-:Y:S01]  /*6a70*/  FMUL.FTZ R92, R92, R15.reuse ;  /* 0x0000000f5c5c7220 */ /* 0x080fe20000410000 */
[-C--:B------:R-:W-:Y:S01]  /*6a80*/  FMUL.FTZ R93, R93, R15.reuse ;  /* 0x0000000f5d5d7220 */ /* 0x080fe20000410000 */
[----:B------:R-:W-:Y:S01]  /*6a90*/  FADD.FTZ R178, R167, R178 ;  /* 0x000000b2a7b27221 */ /* 0x000fe20000010000 */
        /* <DEDUP_REMOVED lines=10> */
[----:B0-----:R-:W-:Y:S01]  /*6b40*/  FADD.FTZ R160, R154, R157 ;  /* 0x0000009d9aa07221 */ /* 0x001fe20000010000 */
[--C-:B------:R-:W-:Y:S01]  /*6b50*/  FFMA.FTZ R157, R165, UR7, -R181.reuse ;  /* 0x00000007a59d7c23 */ /* 0x100fe200080108b5 */
[----:B------:R-:W-:Y:S01]  /*6b60*/  FFMA.FTZ R181, R166, UR7, -R181 ;  /* 0x00000007a6b57c23 */ /* 0x000fe200080108b5 */
[C---:B-1----:R-:W-:Y:S01]  /*6b70*/  F2FP.F16.F32.PACK_AB R154, R155.reuse, R154 ;  /* 0x0000009a9b9a723e */ /* 0x042fe200000000ff */
[----:B------:R-:W-:Y:S01]  /*6b80*/  FADD.FTZ R153, R155, R160 ;  /* 0x000000a09b997221 */ /* 0x000fe20000010000 */
[----:B------:R-:W-:Y:S01]  /*6b90*/  F2FP.F16.F32.PACK_AB R155, R167, R18 ;  /* 0x00000012a79b723e */ /* 0x000fe200000000ff */
[-C--:B------:R-:W-:Y:S01]  /*6ba0*/  FMUL.FTZ R112, R112, R15.reuse ;  /* 0x0000000f70707220 */ /* 0x080fe20000410000 */
[----:B------:R-:W0:Y:S01]  /*6bb0*/  MUFU.EX2 R162, R162 ;  /* 0x000000a200a27308 */ /* 0x000e220000000800 */
[----:B--2---:R-:W-:Y:S01]  /*6bc0*/  FADD.FTZ R160, R156, R153 ;  /* 0x000000999ca07221 */ /* 0x004fe20000010000 */
[----:B------:R-:W-:Y:S01]  /*6bd0*/  FADD.FTZ R153, R17, R178 ;  /* 0x000000b211997221 */ /* 0x000fe20000010000 */
[----:B----4-:R-:W-:Y:S01]  /*6be0*/  F2FP.F16.F32.PACK_AB R156, R159, R156 ;  /* 0x0000009c9f9c723e */ /* 0x010fe200000000ff */
        /* <DEDUP_REMOVED lines=12> */
[----:B------:R4:W-:Y:S01]  /*6cb0*/  MUFU.EX2 R164, R163 ;  /* 0x000000a300a47308 */ /* 0x0009e20000000800 */
[----:B-1----:R-:W-:Y:S01]  /*6cc0*/  FADD.FTZ R161, R159, R160 ;  /* 0x000000a09fa17221 */ /* 0x002fe20000010000 */
[----:B------:R-:W-:Y:S01]  /*6cd0*/  FADD.FTZ R160, R20, R153 ;  /* 0x0000009914a07221 */ /* 0x000fe20000010000 */
[----:B------:R-:W-:Y:S01]  /*6ce0*/  F2FP.F16.F32.PACK_AB R159, R170, R23 ;  /* 0x00000017aa9f723e */ /* 0x000fe200000000ff */
[----:B------:R-:W-:Y:S01]  /*6cf0*/  FMUL.FTZ R136, R136, R15 ;  /* 0x0000000f88887220 */ /* 0x000fe20000410000 */
[----:B---3--:R-:W-:Y:S01]  /*6d00*/  FADD.FTZ R166, R158, R161 ;  /* 0x000000a19ea67221 */ /* 0x008fe20000010000 */
[----:B------:R-:W-:Y:S01]  /*6d10*/  FADD.FTZ R153, R23, R160 ;  /* 0x000000a017997221 */ /* 0x000fe20000010000 */
[C---:B-----5:R-:W-:Y:S01]  /*6d20*/  F2FP.F16.F32.PACK_AB R158, R177.reuse, R158 ;  /* 0x0000009eb19e723e */ /* 0x060fe200000000ff */
[----:B------:R0:W-:Y:S01]  /*6d30*/  MUFU.EX2 R165, R6 ;  /* 0x0000000600a57308 */ /* 0x0001e20000000800 */
[----:B------:R-:W-:Y:S01]  /*6d40*/  FADD.FTZ R161, R177, R166 ;  /* 0x000000a6b1a17221 */ /* 0x000fe20000010000 */
[----:B----4-:R-:W-:Y:S01]  /*6d50*/  FADD.FTZ R163, R170, R153 ;  /* 0x00000099aaa37221 */ /* 0x010fe20000010000 */
[----:B------:R-:W-:Y:S01]  /*6d60*/  F2FP.F16.F32.PACK_AB R153, R168, R19 ;  /* 0x00000013a899723e */ /* 0x000fe200000000ff */
[----:B------:R-:W-:Y:S01]  /*6d70*/  BAR.SYNC.DEFER_BLOCKING 0xf, 0x100 ;  /* 0x03c4000000007b1d */ /* 0x000fe20000010000 */
[-C--:B------:R-:W-:Y:S01]  /*6d80*/  FMUL.FTZ R137, R137, R15.reuse ;  /* 0x0000000f89897220 */ /* 0x080fe20000410000 */
[----:B------:R-:W-:Y:S01]  /*6d90*/  FADD.FTZ R160, R22, R163 ;  /* 0x000000a316a07221 */ /* 0x000fe20000010000 */
[-C--:B------:R-:W-:Y:S01]  /*6da0*/  FMUL.FTZ R140, R140, R15.reuse ;  /* 0x0000000f8c8c7220 */ /* 0x080fe20000410000 */
[-C--:B------:R-:W-:Y:S01]  /*6db0*/  FMUL.FTZ R141, R141, R15.reuse ;  /* 0x0000000f8d8d7220 */ /* 0x080fe20000410000 */
[----:B0-----:R-:W-:Y:S01]  /*6dc0*/  FADD.FTZ R6, R162, R161 ;  /* 0x000000a1a2067221 */ /* 0x001fe20000010000 */
[----:B------:R-:W0:Y:S01]  /*6dd0*/  MUFU.EX2 R172, R172 ;  /* 0x000000ac00ac7308 */ /* 0x000e220000000800 */
[C---:B------:R-:W-:Y:S01]  /*6de0*/  FADD.FTZ R160, R169.reuse, R160 ;  /* 0x000000a0a9a07221 */ /* 0x040fe20000010000 */
[----:B------:R-:W-:Y:S01]  /*6df0*/  F2FP.F16.F32.PACK_AB R161, R169, R22 ;  /* 0x00000016a9a1723e */ /* 0x000fe200000000ff */
[----:B------:R-:W-:Y:S01]  /*6e00*/  FADD.FTZ R5, R179, R6 ;  /* 0x00000006b3057221 */ /* 0x000fe20000010000 */
[-C--:B------:R-:W-:Y:S01]  /*6e10*/  FMUL.FTZ R144, R144, R15.reuse ;  /* 0x0000000f90907220 */ /* 0x080fe20000410000 */
[-C--:B------:R-:W-:Y:S01]  /*6e20*/  FMUL.FTZ R145, R145, R15.reuse ;  /* 0x0000000f91917220 */ /* 0x080fe20000410000 */
[-C--:B------:R-:W-:Y:S01]  /*6e30*/  FMUL.FTZ R148, R148, R15.reuse ;  /* 0x0000000f94947220 */ /* 0x080fe20000410000 */
[----:B------:R-:W-:Y:S01]  /*6e40*/  FADD.FTZ R6, R16, R5 ;  /* 0x0000000510067221 */ /* 0x000fe20000010000 */
[----:B------:R-:W1:Y:S01]  /*6e50*/  MUFU.EX2 R171, R171 ;  /* 0x000000ab00ab7308 */ /* 0x000e620000000800 */
[----:B------:R-:W-:Y:S01]  /*6e60*/  FADD.FTZ R5, R21, R160 ;  /* 0x000000a015057221 */ /* 0x000fe20000010000 */
[----:B------:R-:W-:Y:S01]  /*6e70*/  F2FP.F16.F32.PACK_AB R160, R179, R162 ;  /* 0x000000a2b3a0723e */ /* 0x000fe200000000ff */
[----:B------:R-:W-:Y:S01]  /*6e80*/  FMUL.FTZ R149, R149, R15 ;  /* 0x0000000f95957220 */ /* 0x000fe20000410000 */
[----:B--2---:R-:W-:Y:S01]  /*6e90*/  F2FP.F16.F32.PACK_AB R162, R175, R16 ;  /* 0x00000010afa2723e */ /* 0x004fe200000000ff */
[-C--:B------:R-:W-:Y:S01]  /*6ea0*/  FMUL.FTZ R26, R26, R14.reuse ;  /* 0x0000000e1a1a7220 */ /* 0x080fe20000410000 */
[-C--:B------:R-:W-:Y:S01]  /*6eb0*/  FMUL.FTZ R27, R27, R14.reuse ;  /* 0x0000000e1b1b7220 */ /* 0x080fe20000410000 */
[-C--:B------:R-:W-:Y:S01]  /*6ec0*/  FMUL.FTZ R30, R30, R14.reuse ;  /* 0x0000000e1e1e7220 */ /* 0x080fe20000410000 */
[----:B------:R2:W3:Y:S01]  /*6ed0*/  MUFU.EX2 R166, R157 ;  /* 0x0000009d00a67308 */ /* 0x0004e20000000800 */
[----:B0-----:R-:W-:Y:S01]  /*6ee0*/  F2FP.F16.F32.PACK_AB R163, R172, R21 ;  /* 0x00000015aca3723e */ /* 0x001fe200000000ff */
[----:B------:R0:W-:Y:S01]  /*6ef0*/  STSM.16.M88.4 [R10+0x26800], R152 ;  /* 0x026800980a007844 */ /* 0x0001e20000000200 */
[-C--:B------:R-:W-:Y:S01]  /*6f00*/  FMUL.FTZ R31, R31, R14.reuse ;  /* 0x0000000e1f1f7220 */ /* 0x080fe20000410000 */
[-C--:B------:R-:W-:Y:S01]  /*6f10*/  FMUL.FTZ R34, R34, R14.reuse ;  /* 0x0000000e22227220 */ /* 0x080fe20000410000 */
[-C--:B------:R-:W-:Y:S01]  /*6f20*/  FMUL.FTZ R35, R35, R14.reuse ;  /* 0x0000000e23237220 */ /* 0x080fe20000410000 */
[-C--:B------:R-:W-:Y:S01]  /*6f30*/  FMUL.FTZ R38, R38, R14.reuse ;  /* 0x0000000e26267220 */ /* 0x080fe20000410000 */
[-C--:B------:R-:W-:Y:S01]  /*6f40*/  FMUL.FTZ R39, R39, R14.reuse ;  /* 0x0000000e27277220 */ /* 0x080fe20000410000 */
[----:B------:R-:W4:Y:S01]  /*6f50*/  MUFU.EX2 R174, R174 ;  /* 0x000000ae00ae7308 */ /* 0x000f220000000800 */
[----:B--2---:R-:W-:Y:S01]  /*6f60*/  F2FP.F16.F32.PACK_AB R157, R20, R17 ;  /* 0x00000011149d723e */ /* 0x004fe200000000ff */
[----:B------:R-:W-:Y:S01]  /*6f70*/  FADD.FTZ R17, R175, R6 ;  /* 0x00000006af117221 */ /* 0x000fe20000010000 */
[----:B------:R-:W-:Y:S01]  /*6f80*/  FADD.FTZ R6, R172, R5 ;  /* 0x00000005ac067221 */ /* 0x000fe20000010000 */
[-C--:B------:R-:W-:Y:S01]  /*6f90*/  FMUL.FTZ R42, R42, R14.reuse ;  /* 0x0000000e2a2a7220 */ /* 0x080fe20000410000 */
[----:B------:R-:W-:Y:S01]  /*6fa0*/  FMUL.FTZ R43, R43, R14 ;  /* 0x0000000e2b2b7220 */ /* 0x000fe20000410000 */
[----:B------:R-:W-:Y:S01]  /*6fb0*/  FADD.FTZ R18, R164, R17 ;  /* 0x00000011a4127221 */ /* 0x000fe20000010000 */
[----:B-1----:R-:W-:Y:S01]  /*6fc0*/  FADD.FTZ R5, R171, R6 ;  /* 0x00000006ab057221 */ /* 0x002fe20000010000 */
[----:B------:R-:W1:Y:S01]  /*6fd0*/  MUFU.EX2 R173, R173 ;  /* 0x000000ad00ad7308 */ /* 0x000e620000000800 */
[C---:B------:R-:W-:Y:S01]  /*6fe0*/  F2FP.F16.F32.PACK_AB R164, R165.reuse, R164 ;  /* 0x000000a4a5a4723e */ /* 0x040fe200000000ff */
[----:B------:R-:W-:Y:S01]  /*6ff0*/  FADD.FTZ R17, R165, R18 ;  /* 0x00000012a5117221 */ /* 0x000fe20000010000 */
[----:B------:R0:W-:Y:S01]  /*7000*/  STSM.16.M88.4 [R9], R156 ;  /* 0x0000009c09007844 */ /* 0x0001e20000000200 */
[-C--:B------:R-:W-:Y:S01]  /*7010*/  FMUL.FTZ R46, R46, R14.reuse ;  /* 0x0000000e2e2e7220 */ /* 0x080fe20000410000 */
[-C--:B------:R-:W-:Y:S01]  /*7020*/  FMUL.FTZ R47, R47, R14.reuse ;  /* 0x0000000e2f2f7220 */ /* 0x080fe20000410000 */
[----:B---3--:R-:W-:Y:S01]  /*7030*/  FADD.FTZ R16, R166, R17 ;  /* 0x00000011a6107221 */ /* 0x008fe20000010000 */
[----:B------:R0:W-:Y:S01]  /*7040*/  STSM.16.M88.4 [R8], R160 ;  /* 0x000000a008007844 */ /* 0x0001e20000000200 */
        /* <DEDUP_REMOVED lines=16> */
[----:B------:R-:W-:Y:S01]  /*7150*/  FMUL.FTZ R71, R71, R14 ;  /* 0x0000000e47477220 */ /* 0x000fe20000410000 */
[C---:B--2---:R-:W-:Y:S01]  /*7160*/  F2FP.F16.F32.PACK_AB R166, R181.reuse, R166 ;  /* 0x000000a6b5a6723e */ /* 0x044fe200000000ff */
[----:B------:R-:W-:Y:S01]  /*7170*/  FADD.FTZ R5, R181, R16 ;  /* 0x00000010b5057221 */ /* 0x000fe20000010000 */
[-C--:B------:R-:W-:Y:S01]  /*7180*/  FMUL.FTZ R74, R74, R14.reuse ;  /* 0x0000000e4a4a7220 */ /* 0x080fe20000410000 */
[-C--:B------:R-:W-:Y:S01]  /*7190*/  FMUL.FTZ R75, R75, R14.reuse ;  /* 0x0000000e4b4b7220 */ /* 0x080fe20000410000 */
[-C--:B------:R-:W-:Y:S01]  /*71a0*/  FMUL.FTZ R78, R78, R14.reuse ;  /* 0x0000000e4e4e7220 */ /* 0x080fe20000410000 */
[-C--:B------:R-:W-:Y:S01]  /*71b0*/  FMUL.FTZ R79, R79, R14.reuse ;  /* 0x0000000e4f4f7220 */ /* 0x080fe20000410000 */
[-C--:B------:R-:W-:Y:S01]  /*71c0*/  FMUL.FTZ R82, R82, R14.reuse ;  /* 0x0000000e52527220 */ /* 0x080fe20000410000 */
[-C--:B------:R-:W-:Y:S01]  /*71d0*/  FMUL.FTZ R83, R83, R14.reuse ;  /* 0x0000000e53537220 */ /* 0x080fe20000410000 */
        /* <DEDUP_REMOVED lines=39> */
.L_x_4084:
[----:B------:R0:W1:Y:S01]  /*7450*/  SYNCS.PHASECHK.TRANS64.TRYWAIT P1, [UR27+0x28c50], R13 ;  /* 0x028c500dff0075a7 */ /* 0x000062000802015b */
[----:B------:R-:W-:Y:S05]  /*7460*/  @!P0 BRA `(.L_x_4085) ;  /* 0x0000000000048947 */ /* 0x000fea0003800000 */
[----:B------:R-:W-:Y:S01]  /*7470*/  BPT.TRAP 0x1 ;  /* 0x000000040000795c */ /* 0x000fe20000300000 */
.L_x_4085:
[----:B-1----:R-:W-:Y:S05]  /*7480*/  @P1 BRA `(.L_x_4086) ;  /* 0x0000000000081947 */ /* 0x002fea0003800000 */
[----:B------:R-:W1:Y:S02]  /*7490*/  SYNCS.PHASECHK.TRANS64.TRYWAIT P1, [UR27+0x28c50], R13 ;  /* 0x028c500dff0075a7 */ /* 0x000e64000802015b */
[----:B-1----:R-:W-:Y:S05]  /*74a0*/  @!P1 BRA `(.L_x_4087) ;  /* 0x0000008c001c9947 */ /* 0x002fea0003800000 */
.L_x_4086:
        /* <DEDUP_REMOVED lines=34> */
.L_x_4088:
[----:B------:R-:W-:Y:S01]  /*76d0*/  UISETP.GT.AND UP0, UPT, UR26, UR25, UPT ;  /* 0x000000191a00728c */ /* 0x000fe2000bf04270 */
[----:B-1----:R-:W-:Y:S01]  /*76e0*/  IMAD.MOV.U32 R14, RZ, RZ, R4 ;  /* 0x000000ffff0e7224 */ /* 0x002fe200078e0004 */
[----:B------:R-:W-:Y:S01]  /*76f0*/  UIADD3 UR27, UR27, 0x28c60, URZ ;  /* 0x00028c601b1b7890 */ /* 0x000fe2000fffe03f */
[----:B------:R-:W-:Y:S01]  /*7700*/  MOV R15, R3 ;  /* 0x00000003000f7202 */ /* 0x000fe20000000f00 */
[----:B------:R-:W-:Y:S02]  /*7710*/  UIADD3 UR26, UR26, -0x1, URZ ;  /* 0xffffffff1a1a7890 */ /* 0x000fe4000fffe03f */
[----:B------:R-:W-:Y:S01]  /*7720*/  PLOP3.LUT P1, PT, PT, PT, UP0, 0x80, 0x0 ;  /* 0x000000000000781c */ /* 0x000fe20003f2f008 */
[----:B------:R-:W-:Y:S01]  /*7730*/  UPRMT UR27, UR44, 0x654, UR27 ;  /* 0x000006542c1b7896 */ /* 0x000fe2000800001b */
[----:B------:R-:W-:-:S08]  /*7740*/  UMOV UR6, UR4 ;  /* 0x0000000400067c82 */ /* 0x000fd00008000000 */
[----:B------:R-:W-:Y:S03]  /*7750*/  SYNCS.ARRIVE.TRANS64.RED.A1T0 RZ, [UR27], RZ ;  /* 0x000000ffffff79a7 */ /* 0x000fe6000810041b */
[----:B------:R-:W-:Y:S05]  /*7760*/  @P1 BRA `(.L_x_4089) ;  /* 0xffffffdc00841947 */ /* 0x000fea000383ffff */
.L_x_4078:
        /* <DEDUP_REMOVED lines=8> */
.L_x_4101:
[----:B------:R-:W-:-:S04]  /*77f0*/  UIADD3 UR4, UR25, 0x1, URZ ;  /* 0x0000000119047890 */ /* 0x000fc8000fffe03f */
[----:B------:R-:W-:-:S04]  /*7800*/  UISETP.NE.AND UP0, UPT, UR4, 0x2, UPT ;  /* 0x000000020400788c */ /* 0x000fc8000bf05270 */
[----:B------:R-:W-:Y:S02]  /*7810*/  USEL UR6, URZ, 0x1, UP0 ;  /* 0x000000013f067887 */ /* 0x000fe40008000000 */
[----:B------:R-:W-:Y:S02]  /*7820*/  USEL UR4, UR4, URZ, UP0 ;  /* 0x0000003f04047287 */ /* 0x000fe40008000000 */
[----:B------:R-:W-:Y:S01]  /*7830*/  ULOP3.LUT UR5, UR5, UR6, URZ, 0x3c, !UPT ;  /* 0x0000000605057292 */ /* 0x000fe2000f8e3c3f */
[----:B012---:R-:W-:Y:S11]  /*7840*/  @!P0 BRA `(.L_x_4091) ;  /* 0x0000000000048947 */ /* 0x007ff60003800000 */
[----:B------:R-:W-:Y:S01]  /*7850*/  BPT.TRAP 0x1 ;  /* 0x000000040000795c */ /* 0x000fe20000300000 */
.L_x_4091:
[----:B------:R-:W-:Y:S01]  /*7860*/  ULEA UR6, UR4, UR39, 0x3 ;  /* 0x0000002704067291 */ /* 0x000fe2000f8e183f */
[----:B------:R-:W-:-:S04]  /*7870*/  MOV R11, UR5 ;  /* 0x00000005000b7c02 */ /* 0x000fc80008000f00 */
[----:B------:R-:W-:-:S04]  /*7880*/  SHF.L.U32 R11, R11, 0x1f, RZ ;  /* 0x0000001f0b0b7819 */ /* 0x000fc800000006ff */
[----:B------:R0:W1:Y:S01]  /*7890*/  SYNCS.PHASECHK.TRANS64.TRYWAIT P1, [UR6+0x28c30], R11 ;  /* 0x028c300bff0075a7 */ /* 0x0000620008020146 */
[----:B------:R-:W-:Y:S05]  /*78a0*/  @!P0 BRA `(.L_x_4092) ;  /* 0x0000000000048947 */ /* 0x000fea0003800000 */
[----:B------:R-:W-:Y:S01]  /*78b0*/  BPT.TRAP 0x1 ;  /* 0x000000040000795c */ /* 0x000fe20000300000 */
.L_x_4092:
[----:B-1----:R-:W-:Y:S05]  /*78c0*/  @P1 BRA `(.L_x_4093) ;  /* 0x0000000000081947 */ /* 0x002fea0003800000 */
[----:B------:R-:W1:Y:S02]  /*78d0*/  SYNCS.PHASECHK.TRANS64.TRYWAIT P1, [UR6+0x28c30], R11 ;  /* 0x028c300bff0075a7 */ /* 0x000e640008020146 */
[----:B-1----:R-:W-:Y:S05]  /*78e0*/  @!P1 BRA `(.L_x_4094) ;  /* 0x0000008800249947 */ /* 0x002fea0003800000 */
.L_x_4093:
[----:B------:R-:W-:Y:S01]  /*78f0*/  ULEA UR10, UR4, UR24, 0x9 ;  /* 0x00000018040a7291 */ /* 0x000fe2000f8e483f */
[----:B------:R-:W-:Y:S01]  /*7900*/  WARPGROUP.ARRIVE ;  /* 0x00000000000079c5 */ /* 0x000fe20000000000 */
        /* <DEDUP_REMOVED lines=20> */
.L_x_4095:
[----:B------:R-:W-:Y:S01]  /*7a50*/  FMUL.FTZ R17, R152, UR27 ;  /* 0x0000001b98117c20 */ /* 0x000fe20008410000 */
[----:B-1----:R-:W-:Y:S01]  /*7a60*/  FMUL.FTZ R4, R153, UR27 ;  /* 0x0000001b99047c20 */ /* 0x002fe20008410000 */
        /* <DEDUP_REMOVED lines=21> */
[----:B-1----:R-:W-:Y:S01]  /*7bc0*/  FMNMX.FTZ R3, R17, R18, !PT ;  /* 0x0000001211037209 */ /* 0x002fe20007810000 */
[----:B------:R-:W-:Y:S01]  /*7bd0*/  FMUL.FTZ R169, R178, UR27 ;  /* 0x0000001bb2a97c20 */ /* 0x000fe20008410000 */
[----:B------:R-:W-:Y:S01]  /*7be0*/  FMUL.FTZ R170, R179, UR27 ;  /* 0x0000001bb3aa7c20 */ /* 0x000fe20008410000 */
[----:B------:R-:W-:Y:S01]  /*7bf0*/  ISETP.NE.AND P1, PT, R2, RZ, PT ;  /* 0x000000ff0200720c */ /* 0x000fe20003f25270 */
[----:B------:R-:W-:-:S03]  /*7c00*/  UIADD3 UR10, UR6, 0x28c40, URZ ;  /* 0x00028c40060a7890 */ /* 0x000fc6000fffe03f */
        /* <DEDUP_REMOVED lines=16> */
[----:B--2---:R-:W-:-:S07]  /*7d10*/  FMNMX.FTZ R160, R152, R3, !PT ;  /* 0x0000000398a07209 */ /* 0x004fce0007810000 */
[----:B------:R-:W2:Y:S01]  /*7d20*/  MUFU.TANH R155, R155 ;  /* 0x0000009b009b7308 */ /* 0x000ea20000002400 */
[----:B---3--:R-:W-:Y:S01]  /*7d30*/  FMNMX.FTZ R3, R153, R160, !PT ;  /* 0x000000a099037209 */ /* 0x008fe20007810000 */
[----:B------:R-:W-:-:S06]  /*7d40*/  FMUL.FTZ R160, R181, UR27 ;  /* 0x0000001bb5a07c20 */ /* 0x000fcc0008410000 */
[----:B------:R-:W3:Y:S01]  /*7d50*/  MUFU.TANH R156, R156 ;  /* 0x0000009c009c7308 */ /* 0x000ee20000002400 */
[----:B-1----:R-:W-:-:S07]  /*7d60*/  FMNMX.FTZ R164, R154, R3, !PT ;  /* 0x000000039aa47209 */ /* 0x002fce0007810000 */
[----:B------:R-:W1:Y:S01]  /*7d70*/  MUFU.TANH R157, R157 ;  /* 0x0000009d009d7308 */ /* 0x000e620000002400 */
[----:B--2---:R-:W-:-:S07]  /*7d80*/  FMNMX.FTZ R3, R155, R164, !PT ;  /* 0x000000a49b037209 */ /* 0x004fce0007810000 */
[----:B------:R-:W2:Y:S01]  /*7d90*/  MUFU.TANH R158, R158 ;  /* 0x0000009e009e7308 */ /* 0x000ea20000002400 */
[----:B---3--:R-:W-:-:S07]  /*7da0*/  FMNMX.FTZ R162, R156, R3, !PT ;  /* 0x000000039ca27209 */ /* 0x008fce0007810000 */
[----:B------:R-:W3:Y:S01]  /*7db0*/  MUFU.TANH R159, R159 ;  /* 0x0000009f009f7308 */ /* 0x000ee20000002400 */
[----:B-1----:R-:W-:Y:S01]  /*7dc0*/  FMNMX.FTZ R3, R157, R162, !PT ;  /* 0x000000a29d037209 */ /* 0x002fe20007810000 */
[----:B------:R-:W-:Y:S01]  /*7dd0*/  FMUL.FTZ R162, R163, UR27 ;  /* 0x0000001ba3a27c20 */ /* 0x000fe20008410000 */
[----:B------:R-:W-:Y:S01]  /*7de0*/  FMUL.FTZ R163, R166, UR27 ;  /* 0x0000001ba6a37c20 */ /* 0x000fe20008410000 */
[----:B------:R-:W-:Y:S01]  /*7df0*/  FMUL.FTZ R166, R171, UR27 ;  /* 0x0000001baba67c20 */ /* 0x000fe20008410000 */
[----:B------:R-:W-:-:S03]  /*7e00*/  FMUL.FTZ R171, R182, UR27 ;  /* 0x0000001bb6ab7c20 */ /* 0x000fc60008410000 */
[----:B------:R-:W1:Y:S01]  /*7e10*/  MUFU.TANH R160, R160 ;  /* 0x000000a000a07308 */ /* 0x000e620000002400 */
[----:B--2---:R-:W-:-:S07]  /*7e20*/  FMNMX.FTZ R164, R158, R3, !PT ;  /* 0x000000039ea47209 */ /* 0x004fce0007810000 */
[----:B------:R-:W2:Y:S01]  /*7e30*/  MUFU.TANH R12, R12 ;  /* 0x0000000c000c7308 */ /* 0x000ea20000002400 */
[----:B---3--:R-:W-:Y:S01]  /*7e40*/  FMNMX.FTZ R3, R159, R164, !PT ;  /* 0x000000a49f037209 */ /* 0x008fe20007810000 */
[----:B------:R-:W-:Y:S01]  /*7e50*/  FMUL.FTZ R164, R167, UR27 ;  /* 0x0000001ba7a47c20 */ /* 0x000fe20008410000 */
[----:B------:R-:W-:-:S05]  /*7e60*/  FMUL.FTZ R167, R174, UR27 ;  /* 0x0000001baea77c20 */ /* 0x000fca0008410000 */
[----:B------:R-:W3:Y:S01]  /*7e70*/  MUFU.TANH R14, R14 ;  /* 0x0000000e000e7308 */ /* 0x000ee20000002400 */
[----:B-1----:R-:W-:-:S05]  /*7e80*/  FMNMX.FTZ R3, R160, R3, !PT ;  /* 0x00000003a0037209 */ /* 0x002fca0007810000 */
[----:B------:R-:W1:Y:S02]  /*7e90*/  SHFL.BFLY PT, R168, R3, 0x2, 0x1f ;  /* 0x0c401f0003a87f89 */ /* 0x000e6400000e0000 */
[----:B------:R-:W4:Y:S08]  /*7ea0*/  MUFU.TANH R15, R15 ;  /* 0x0000000f000f7308 */ /* 0x000f300000002400 */
[----:B------:R-:W5:Y:S08]  /*7eb0*/  MUFU.TANH R16, R16 ;  /* 0x0000001000107308 */ /* 0x000f700000002400 */
[----:B------:R-:W0:Y:S01]  /*7ec0*/  MUFU.TANH R161, R161 ;  /* 0x000000a100a17308 */ /* 0x000e220000002400 */
[----:B-1----:R-:W-:Y:S01]  /*7ed0*/  FMNMX.FTZ R174, R3, R168, !PT ;  /* 0x000000a803ae7209 */ /* 0x002fe20007810000 */
[----:B------:R-:W-:Y:S01]  /*7ee0*/  FMUL.FTZ R168, R175, UR27 ;  /* 0x0000001bafa87c20 */ /* 0x000fe20008410000 */
[----:B--2---:R-:W-:-:S05]  /*7ef0*/  FMNMX.FTZ R3, R12, R13, !PT ;  /* 0x0000000d0c037209 */ /* 0x004fca0007810000 */
[----:B------:R-:W1:Y:S01]  /*7f00*/  MUFU.TANH R162, R162 ;  /* 0x000000a200a27308 */ /* 0x000e620000002400 */
[----:B------:R-:W2:Y:S01]  /*7f10*/  SHFL.BFLY PT, R175, R174, 0x1, 0x1f ;  /* 0x0c201f00aeaf7f89 */ /* 0x000ea200000e0000 */
[----:B---3--:R-:W-:-:S04]  /*7f20*/  FMNMX.FTZ R172, R14, R3, !PT ;  /* 0x000000030eac7209 */ /* 0x008fc80007810000 */
[----:B----4-:R-:W-:Y:S02]  /*7f30*/  FMNMX.FTZ R3, R15, R172, !PT ;  /* 0x000000ac0f037209 */ /* 0x010fe40007810000 */
[----:B------:R-:W3:Y:S02]  /*7f40*/  MUFU.TANH R163, R163 ;  /* 0x000000a300a37308 */ /* 0x000ee40000002400 */
[----:B-----5:R-:W-:-:S04]  /*7f50*/  FMNMX.FTZ R172, R16, R3, !PT ;  /* 0x0000000310ac7209 */ /* 0x020fc80007810000 */
[----:B0-----:R-:W-:Y:S02]  /*7f60*/  FMNMX.FTZ R173, R161, R172, !PT ;  /* 0x000000aca1ad7209 */ /* 0x001fe40007810000 */
[----:B------:R-:W0:Y:S01]  /*7f70*/  MUFU.TANH R164, R164 ;  /* 0x000000a400a47308 */ /* 0x000e220000002400 */
[----:B------:R-:W-:-:S07]  /*7f80*/  FMUL.FTZ R172, R183, UR27 ;  /* 0x0000001bb7ac7c20 */ /* 0x000fce0008410000 */
[----:B------:R-:W4:Y:S01]  /*7f90*/  MUFU.TANH R165, R165 ;  /* 0x000000a500a57308 */ /* 0x000f220000002400 */
[----:B--2---:R-:W-:Y:S02]  /*7fa0*/  FMNMX.FTZ R3, R174, R175, !PT ;  /* 0x000000afae037209 */ /* 0x004fe40007810000 */
[----:B-1----:R-:W-:-:S03]  /*7fb0*/  FMNMX.FTZ R174, R162, R173, !PT ;  /* 0x000000ada2ae7209 */ /* 0x002fc60007810000 */
[----:B------:R-:W-:Y:S02]  /*7fc0*/  FMUL.FTZ R184, R3, UR7 ;  /* 0x0000000703b87c20 */ /* 0x000fe40008410000 */
[----:B------:R-:W1:Y:S01]  /*7fd0*/  MUFU.TANH R166, R166 ;  /* 0x000000a600a67308 */ /* 0x000e620000002400 */
[----:B---3--:R-:W-:Y:S01]  /*7fe0*/  FMNMX.FTZ R173, R163, R174, !PT ;  /* 0x000000aea3ad7209 */ /* 0x008fe20007810000 */
[----:B------:R-:W-:Y:S01]  /*7ff0*/  FADD.FTZ R18, -R3, R18 ;  /* 0x0000001203127221 */ /* 0x000fe20000010100 */
[--C-:B------:R-:W-:Y:S01]  /*8000*/  FFMA.FTZ R176, R20, UR7, -R184.reuse ;  /* 0x0000000714b07c23 */ /* 0x100fe200080108b8 */
[--C-:B------:R-:W-:Y:S01]  /*8010*/  FFMA.FTZ R20, R21, UR7, -R184.reuse ;  /* 0x0000000715147c23 */ /* 0x100fe200080108b8 */
[----:B0-----:R-:W-:Y:S01]  /*8020*/  FMNMX.FTZ R174, R164, R173, !PT ;  /* 0x000000ada4ae7209 */ /* 0x001fe20007810000 */
[--C-:B------:R-:W-:Y:S01]  /*8030*/  FFMA.FTZ R21, R22, UR7, -R184.reuse ;  /* 0x0000000716157c23 */ /* 0x100fe200080108b8 */
[--C-:B------:R-:W-:Y:S01]  /*8040*/  FFMA.FTZ R22, R23, UR7, -R184.reuse ;  /* 0x0000000717167c23 */ /* 0x100fe200080108b8 */
[----:B------:R-:W0:Y:S01]  /*8050*/  MUFU.TANH R167, R167 ;  /* 0x000000a700a77308 */ /* 0x000e220000002400 */
[----:B----4-:R-:W-:Y:S01]  /*8060*/  FMNMX.FTZ R173, R165, R174, !PT ;  /* 0x000000aea5ad7209 */ /* 0x010fe20007810000 */
[--C-:B------:R-:W-:Y:S01]  /*8070*/  FFMA.FTZ R23, R152, UR7, -R184.reuse ;  /* 0x0000000798177c23 */ /* 0x100fe200080108b8 */
[----:B------:R-:W-:Y:S01]  /*8080*/  FMUL.FTZ R18, R18, UR7 ;  /* 0x0000000712127c20 */ /* 0x000fe20008410000 */
[--C-:B------:R-:W-:Y:S01]  /*8090*/  FFMA.FTZ R17, R17, UR7, -R184.reuse ;  /* 0x0000000711117c23 */ /* 0x100fe200080108b8 */
[--C-:B------:R-:W-:Y:S01]  /*80a0*/  FFMA.FTZ R180, R156, UR7, -R184.reuse ;  /* 0x000000079cb47c23 */ /* 0x100fe200080108b8 */
[--C-:B------:R-:W-:Y:S01]  /*80b0*/  FFMA.FTZ R19, R19, UR7, -R184.reuse ;  /* 0x0000000713137c23 */ /* 0x100fe200080108b8 */
[--C-:B------:R-:W-:Y:S01]  /*80c0*/  FFMA.FTZ R177, R157, UR7, -R184.reuse ;  /* 0x000000079db17c23 */ /* 0x100fe200080108b8 */
[----:B------:R-:W2:Y:S01]  /*80d0*/  MUFU.TANH R168, R168 ;  /* 0x000000a800a87308 */ /* 0x000ea20000002400 */
[----:B-1----:R-:W-:Y:S01]  /*80e0*/  FMNMX.FTZ R174, R166, R173, !PT ;  /* 0x000000ada6ae7209 */ /* 0x002fe20007810000 */
[--C-:B------:R-:W-:Y:S01]  /*80f0*/  FFMA.FTZ R179, R159, UR7, -R184.reuse ;  /* 0x000000079fb37c23 */ /* 0x100fe200080108b8 */
[--C-:B------:R-:W-:Y:S01]  /*8100*/  FFMA.FTZ R178, R154, UR7, -R184.reuse ;  /* 0x000000079ab27c23 */ /* 0x100fe200080108b8 */
[----:B------:R-:W-:-:S04]  /*8110*/  FFMA.FTZ R182, R158, UR7, -R184 ;  /* 0x000000079eb67c23 */ /* 0x000fc800080108b8 */
[----:B------:R-:W1:Y:S01]  /*8120*/  MUFU.TANH R169, R169 ;  /* 0x000000a900a97308 */ /* 0x000e620000002400 */
[----:B0-----:R-:W-:Y:S01]  /*8130*/  FMNMX.FTZ R173, R167, R174, !PT ;  /* 0x000000aea7ad7209 */ /* 0x001fe20007810000 */
[----:B------:R-:W-:-:S06]  /*8140*/  FFMA.FTZ R174, R4, UR7, -R184 ;  /* 0x0000000704ae7c23 */ /* 0x000fcc00080108b8 */
[----:B------:R-:W0:Y:S01]  /*8150*/  MUFU.TANH R170, R170 ;  /* 0x000000aa00aa7308 */ /* 0x000e220000002400 */
[----:B--2---:R-:W-:-:S07]  /*8160*/  FMNMX.FTZ R4, R168, R173, !PT ;  /* 0x000000ada8047209 */ /* 0x004fce0007810000 */
[----:B------:R-:W2:Y:S01]  /*8170*/  MUFU.TANH R171, R171 ;  /* 0x000000ab00ab7308 */ /* 0x000ea20000002400 */
[----:B-1----:R-:W-:-:S07]  /*8180*/  FMNMX.FTZ R173, R169, R4, !PT ;  /* 0x00000004a9ad7209 */ /* 0x002fce0007810000 */
[----:B------:R-:W1:Y:S01]  /*8190*/  MUFU.TANH R172, R172 ;  /* 0x000000ac00ac7308 */ /* 0x000e620000002400 */
[----:B0-----:R-:W-:-:S07]  /*81a0*/  FMNMX.FTZ R4, R170, R173, !PT ;  /* 0x000000adaa047209 */ /* 0x001fce0007810000 */
[----:B------:R-:W0:Y:S01]  /*81b0*/  MUFU.EX2 R18, R18 ;  /* 0x0000001200127308 */ /* 0x000e220000000800 */
[----:B--2---:R-:W-:-:S07]  /*81c0*/  FMNMX.FTZ R173, R171, R4, !PT ;  /* 0x00000004abad7209 */ /* 0x004fce0007810000 */
[----:B------:R-:W2:Y:S01]  /*81d0*/  MUFU.EX2 R17, R17 ;  /* 0x0000001100117308 */ /* 0x000ea20000000800 */
[----:B-1----:R-:W-:Y:S01]  /*81e0*/  FMNMX.FTZ R4, R172, R173, !PT ;  /* 0x000000adac047209 */ /* 0x002fe20007810000 */
[----:B------:R-:W-:-:S04]  /*81f0*/  FFMA.FTZ R173, R153, UR7, -R184 ;  /* 0x0000000799ad7c23 */ /* 0x000fc800080108b8 */
[----:B------:R-:W1:Y:S02]  /*8200*/  SHFL.BFLY PT, R175, R4, 0x2, 0x1f ;  /* 0x0c401f0004af7f89 */ /* 0x000e6400000e0000 */
[----:B------:R-:W-:Y:S01]  /*8210*/  MUFU.EX2 R174, R174 ;  /* 0x000000ae00ae7308 */ /* 0x000fe20000000800 */
        /* <DEDUP_REMOVED lines=21> */
[----:B-1----:R-:W-:Y:S01]  /*8370*/  FMNMX.FTZ R152, R4, R175, !PT ;  /* 0x000000af04987209 */ /* 0x002fe20007810000 */
[----:B------:R-:W-:Y:S01]  /*8380*/  FFMA.FTZ R175, R155, UR7, -R184 ;  /* 0x000000079baf7c23 */ /* 0x000fe200080108b8 */
[----:B------:R-:W-:Y:S01]  /*8390*/  MUFU.EX2 R20, R20 ;  /* 0x0000001400147308 */ /* 0x000fe20000000800 */
[----:B------:R-:W-:-:S02]  /*83a0*/  IMAD.U32 R155, RZ, RZ, UR25 ;  /* 0x00000019ff9b7e24 */ /* 0x000fc4000f8e00ff */
[----:B------:R-:W-:Y:S01]  /*83b0*/  FFMA.FTZ R184, R160, UR7, -R184 ;  /* 0x00000007a0b87c23 */ /* 0x000fe200080108b8 */
[----:B------:R-:W1:Y:S01]  /*83c0*/  SHFL.BFLY PT, R153, R152, 0x1, 0x1f ;  /* 0x0c201f0098997f89 */ /* 0x000e6200000e0000 */
[-C--:B------:R-:W-:Y:S01]  /*83d0*/  FMUL.FTZ R60, R60, R18.reuse ;  /* 0x000000123c3c7220 */ /* 0x080fe20000410000 */
[-C--:B------:R-:W-:Y:S01]  /*83e0*/  FMUL.FTZ R61, R61, R18.reuse ;  /* 0x000000123d3d7220 */ /* 0x080fe20000410000 */
[-C--:B------:R-:W-:Y:S01]  /*83f0*/  FMUL.FTZ R64, R64, R18.reuse ;  /* 0x0000001240407220 */ /* 0x080fe20000410000 */
[-C--:B------:R-:W-:Y:S01]  /*8400*/  FMUL.FTZ R65, R65, R18.reuse ;  /* 0x0000001241417220 */ /* 0x080fe20000410000 */
        /* <DEDUP_REMOVED lines=19> */
[----:B-1----:R-:W-:Y:S01]  /*8540*/  FMNMX.FTZ R4, R152, R153, !PT ;  /* 0x0000009998047209 */ /* 0x002fe20007810000 */
[-C--:B------:R-:W-:Y:S01]  /*8550*/  FMUL.FTZ R97, R97, R18.reuse ;  /* 0x0000001261617220 */ /* 0x080fe20000410000 */
[----:B------:R-:W-:Y:S01]  /*8560*/  F2FP.F16.F32.PACK_AB R152, R174, R17 ;  /* 0x00000011ae98723e */ /* 0x000fe200000000ff */
[-C--:B------:R-:W-:Y:S01]  /*8570*/  FMUL.FTZ R100, R100, R18.reuse ;  /* 0x0000001264647220 */ /* 0x080fe20000410000 */
[-C--:B------:R-:W-:Y:S01]  /*8580*/  FMUL.FTZ R101, R101, R18.reuse ;  /* 0x0000001265657220 */ /* 0x080fe20000410000 */
[C---:B------:R-:W-:Y:S01]  /*8590*/  FADD.FTZ R13, -R4.reuse, R13 ;  /* 0x0000000d040d7221 */ /* 0x040fe20000010100 */
[----:B------:R-:W-:Y:S01]  /*85a0*/  FMUL.FTZ R181, R4, UR7 ;  /* 0x0000000704b57c20 */ /* 0x000fe20008410000 */
[----:B------:R-:W-:Y:S01]  /*85b0*/  MUFU.EX2 R173, R173 ;  /* 0x000000ad00ad7308 */ /* 0x000fe20000000800 */
[----:B------:R-:W-:Y:S01]  /*85c0*/  FMUL.FTZ R104, R104, R18 ;  /* 0x0000001268687220 */ /* 0x000fe20000410000 */
        /* <DEDUP_REMOVED lines=14> */
[----:B------:R1:W2:Y:S01]  /*86b0*/  MUFU.EX2 R156, R12 ;  /* 0x0000000c009c7308 */ /* 0x0002a20000000800 */
[--C-:B------:R-:W-:Y:S01]  /*86c0*/  FFMA.FTZ R169, R169, UR7, -R181.reuse ;  /* 0x00000007a9a97c23 */ /* 0x100fe200080108b5 */
[--C-:B------:R-:W-:Y:S01]  /*86d0*/  FFMA.FTZ R170, R170, UR7, -R181.reuse ;  /* 0x00000007aaaa7c23 */ /* 0x100fe200080108b5 */
[--C-:B------:R-:W-:Y:S01]  /*86e0*/  FFMA.FTZ R172, R172, UR7, -R181.reuse ;  /* 0x00000007acac7c23 */ /* 0x100fe200080108b5 */
[----:B------:R-:W-:Y:S01]  /*86f0*/  FFMA.FTZ R171, R171, UR7, -R181 ;  /* 0x00000007abab7c23 */ /* 0x000fe200080108b5 */
[----:B0-----:R-:W-:Y:S01]  /*8700*/  F2FP.F16.F32.PACK_AB R158, R23, R22 ;  /* 0x00000016179e723e */ /* 0x001fe200000000ff */
[-C--:B------:R-:W-:Y:S01]  /*8710*/  FMUL.FTZ R105, R105, R18.reuse ;  /* 0x0000001269697220 */ /* 0x080fe20000410000 */
[----:B------:R-:W-:Y:S01]  /*8720*/  FMUL.FTZ R108, R108, R18 ;  /* 0x000000126c6c7220 */ /* 0x000fe20000410000 */
[----:B------:R0:W3:Y:S01]  /*8730*/  MUFU.EX2 R153, R14 ;  /* 0x0000000e00997308 */ /* 0x0000e20000000800 */
[----:B-1----:R-:W-:-:S02]  /*8740*/  @!P1 IMAD R12, R155, 0x40, R0 ;  /* 0x000000409b0c9824 */ /* 0x002fc400078e0200 */
[-C--:B------:R-:W-:Y:S01]  /*8750*/  FMUL.FTZ R109, R109, R18.reuse ;  /* 0x000000126d6d7220 */ /* 0x080fe20000410000 */
[-C--:B------:R-:W-:Y:S01]  /*8760*/  FMUL.FTZ R112, R112, R18.reuse ;  /* 0x0000001270707220 */ /* 0x080fe20000410000 */
[-C--:B------:R-:W-:Y:S01]  /*8770*/  FMUL.FTZ R113, R113, R18.reuse ;  /* 0x0000001271717220 */ /* 0x080fe20000410000 */
[-C--:B------:R-:W-:Y:S01]  /*8780*/  FMUL.FTZ R116, R116, R18.reuse ;  /* 0x0000001274747220 */ /* 0x080fe20000410000 */
[----:B------:R-:W-:Y:S01]  /*8790*/  @!P1 LEA R12, R12, UR39, 0x2 ;  /* 0x000000270c0c9c11 */ /* 0x000fe2000f8e10ff */
[----:B------:R-:W-:Y:S01]  /*87a0*/  FMUL.FTZ R117, R117, R18 ;  /* 0x0000001275757220 */ /* 0x000fe20000410000 */
[----:B------:R-:W1:Y:S01]  /*87b0*/  MUFU.EX2 R15, R15 ;  /* 0x0000000f000f7308 */ /* 0x000e620000000800 */
[----:B--2---:R-:W-:Y:S01]  /*87c0*/  FFMA.FTZ R6, R13, R6, R156 ;  /* 0x000000060d067223 */ /* 0x004fe2000001009c */
[----:B0-----:R-:W-:Y:S01]  /*87d0*/  FADD.FTZ R14, R174, R5 ;  /* 0x00000005ae0e7221 */ /* 0x001fe20000010000 */
[----:B------:R-:W-:Y:S01]  /*87e0*/  @!P1 STS [R12+0x28800], R18 ;  /* 0x028800120c009388 */ /* 0x000fe20000000800 */
[-C--:B------:R-:W-:Y:S01]  /*87f0*/  FMUL.FTZ R120, R120, R18.reuse ;  /* 0x0000001278787220 */ /* 0x080fe20000410000 */
[----:B------:R-:W-:Y:S01]  /*8800*/  FMUL.FTZ R121, R121, R18 ;  /* 0x0000001279797220 */ /* 0x000fe20000410000 */
[----:B------:R-:W-:Y:S01]  /*8810*/  FADD.FTZ R5, R19, R14 ;  /* 0x0000000e13057221 */ /* 0x000fe20000010000 */
[----:B------:R0:W-:Y:S01]  /*8820*/  @!P1 STS [R12+0x28820], R13 ;  /* 0x0288200d0c009388 */ /* 0x0001e20000000800 */
[----:B------:R-:W2:Y:S01]  /*8830*/  MUFU.EX2 R16, R16 ;  /* 0x0000001000107308 */ /* 0x000ea20000000800 */
[C---:B---3--:R-:W-:Y:S01]  /*8840*/  FADD.FTZ R6, R153.reuse, R6 ;  /* 0x0000000699067221 */ /* 0x048fe20000010000 */
[----:B------:R-:W-:Y:S01]  /*8850*/  FADD.FTZ R5, R176, R5 ;  /* 0x00000005b0057221 */ /* 0x000fe20000010000 */
[----:B------:R-:W-:Y:S01]  /*8860*/  F2FP.F16.F32.PACK_AB R153, R153, R156 ;  /* 0x0000009c9999723e */ /* 0x000fe200000000ff */
[----:B------:R-:W-:Y:S01]  /*8870*/  FMUL.FTZ R124, R124, R18 ;  /* 0x000000127c7c7220 */ /* 0x000fe20000410000 */
[----:B------:R-:W-:Y:S01]  /*8880*/  F2FP.F16.F32.PACK_AB R156, R21, R20 ;  /* 0x00000014159c723e */ /* 0x000fe200000000ff */
[----:B------:R-:W-:Y:S01]  /*8890*/  FADD.FTZ R14, R20, R5 ;  /* 0x00000005140e7221 */ /* 0x000fe20000010000 */
        /* <DEDUP_REMOVED lines=11> */
[----:B------:R-:W-:Y:S01]  /*8950*/  FADD.FTZ R155, R21, R14 ;  /* 0x0000000e159b7221 */ /* 0x000fe20000010000 */
[-C--:B------:R-:W-:Y:S01]  /*8960*/  FMUL.FTZ R140, R140, R18.reuse ;  /* 0x000000128c8c7220 */ /* 0x080fe20000410000 */
[-C--:B------:R-:W-:Y:S01]  /*8970*/  FMUL.FTZ R141, R141, R18.reuse ;  /* 0x000000128d8d7220 */ /* 0x080fe20000410000 */
[-C--:B------:R-:W-:Y:S01]  /*8980*/  FMUL.FTZ R144, R144, R18.reuse ;  /* 0x0000001290907220 */ /* 0x080fe20000410000 */
[----:B------:R-:W-:Y:S01]  /*8990*/  FADD.FTZ R14, R22, R155 ;  /* 0x0000009b160e7221 */ /* 0x000fe20000010000 */
[----:B------:R-:W-:Y:S01]  /*89a0*/  F2FP.F16.F32.PACK_AB R155, R16, R15 ;  /* 0x0000000f109b723e */ /* 0x000fe200000000ff */
[----:B------:R-:W2:Y:S01]  /*89b0*/  MUFU.EX2 R159, R163 ;  /* 0x000000a3009f7308 */ /* 0x000ea20000000800 */
[----:B---3--:R-:W-:Y:S01]  /*89c0*/  FADD.FTZ R5, R157, R6 ;  /* 0x000000069d057221 */ /* 0x008fe20000010000 */
[----:B------:R-:W-:Y:S01]  /*89d0*/  FADD.FTZ R14, R23, R14 ;  /* 0x0000000e170e7221 */ /* 0x000fe20000010000 */
[----:B------:R-:W-:Y:S01]  /*89e0*/  BAR.SYNC.DEFER_BLOCKING 0xf, 0x100 ;  /* 0x03c4000000007b1d */ /* 0x000fe20000010000 */
[-C--:B------:R-:W-:Y:S01]  /*89f0*/  FMUL.FTZ R145, R145, R18.reuse ;  /* 0x0000001291917220 */ /* 0x080fe20000410000 */
[-C--:B------:R-:W-:Y:S01]  /*8a00*/  FMUL.FTZ R148, R148, R18.reuse ;  /* 0x0000001294947220 */ /* 0x080fe20000410000 */
[----:B------:R-:W-:Y:S01]  /*8a10*/  FMUL.FTZ R149, R149, R18 ;  /* 0x0000001295957220 */ /* 0x000fe20000410000 */
[-C--:B------:R-:W-:Y:S01]  /*8a20*/  FMUL.FTZ R26, R26, R13.reuse ;  /* 0x0000000d1a1a7220 */ /* 0x080fe20000410000 */
[----:B------:R-:W-:Y:S01]  /*8a30*/  FMUL.FTZ R27, R27, R13 ;  /* 0x0000000d1b1b7220 */ /* 0x000fe20000410000 */
[----:B------:R-:W3:Y:S01]  /*8a40*/  MUFU.EX2 R164, R164 ;  /* 0x000000a400a47308 */ /* 0x000ee20000000800 */
[C---:B-1----:R-:W-:Y:S01]  /*8a50*/  FADD.FTZ R6, R162.reuse, R5 ;  /* 0x00000005a2067221 */ /* 0x042fe20000010000 */
[----:B------:R-:W-:Y:S01]  /*8a60*/  F2FP.F16.F32.PACK_AB R157, R162, R157 ;  /* 0x0000009da29d723e */ /* 0x000fe200000000ff */
        /* <DEDUP_REMOVED lines=13> */
[----:B------:R-:W0:Y:S01]  /*8b40*/  MUFU.EX2 R166, R166 ;  /* 0x000000a600a67308 */ /* 0x000e220000000800 */
[C---:B---3--:R-:W-:Y:S01]  /*8b50*/  FADD.FTZ R6, R164.reuse, R5 ;  /* 0x00000005a4067221 */ /* 0x048fe20000010000 */
[----:B------:R-:W-:Y:S01]  /*8b60*/  FADD.FTZ R5, R173, R14 ;  /* 0x0000000ead057221 */ /* 0x000fe20000010000 */
[----:B------:R-:W-:Y:S01]  /*8b70*/  F2FP.F16.F32.PACK_AB R159, R164, R159 ;  /* 0x0000009fa49f723e */ /* 0x000fe200000000ff */
[----:B------:R2:W-:Y:S01]  /*8b80*/  STSM.16.M88.4 [R10+0x26800], R152 ;  /* 0x026800980a007844 */ /* 0x0005e20000000200 */
[-C--:B------:R-:W-:Y:S01]  /*8b90*/  FMUL.FTZ R51, R51, R13.reuse ;  /* 0x0000000d33337220 */ /* 0x080fe20000410000 */
[-C--:B------:R-:W-:Y:S01]  /*8ba0*/  FMUL.FTZ R54, R54, R13.reuse ;  /* 0x0000000d36367220 */ /* 0x080fe20000410000 */
[-C--:B------:R-:W-:Y:S01]  /*8bb0*/  FMUL.FTZ R55, R55, R13.reuse ;  /* 0x0000000d37377220 */ /* 0x080fe20000410000 */
[----:B------:R-:W3:Y:S01]  /*8bc0*/  MUFU.EX2 R163, R167 ;  /* 0x000000a700a37308 */ /* 0x000ee20000000800 */
[----:B-1----:R-:W-:Y:S01]  /*8bd0*/  FADD.FTZ R17, R165, R6 ;  /* 0x00000006a5117221 */ /* 0x002fe20000010000 */
[----:B------:R2:W-:Y:S01]  /*8be0*/  STSM.16.M88.4 [R9], R156 ;  /* 0x0000009c09007844 */ /* 0x0005e20000000200 */
[-C--:B------:R-:W-:Y:S01]  /*8bf0*/  FMUL.FTZ R58, R58, R13.reuse ;  /* 0x0000000d3a3a7220 */ /* 0x080fe20000410000 */
[-C--:B------:R-:W-:Y:S01]  /*8c00*/  FMUL.FTZ R59, R59, R13.reuse ;  /* 0x0000000d3b3b7220 */ /* 0x080fe20000410000 */
[-C--:B------:R-:W-:Y:S01]  /*8c10*/  FMUL.FTZ R62, R62, R13.reuse ;  /* 0x0000000d3e3e7220 */ /* 0x080fe20000410000 */
[-C--:B------:R-:W-:Y:S01]  /*8c20*/  FMUL.FTZ R63, R63, R13.reuse ;  /* 0x0000000d3f3f7220 */ /* 0x080fe20000410000 */
[----:B------:R-:W-:Y:S01]  /*8c30*/  FMUL.FTZ R66, R66, R13 ;  /* 0x0000000d42427220 */ /* 0x000fe20000410000 */
[----:B------:R-:W1:Y:S01]  /*8c40*/  MUFU.EX2 R178, R178 ;  /* 0x000000b200b27308 */ /* 0x000e620000000800 */
        /* <DEDUP_REMOVED lines=65> */
[----:B------:R-:W-:-:S06]  /*9060*/  FMUL.FTZ R151, R151, R13 ;  /* 0x0000000d97977220 */ /* 0x000fcc0000410000 */
[----:B------:R-:W1:Y:S01]  /*9070*/  MUFU.EX2 R179, R179 ;  /* 0x000000b300b37308 */ /* 0x000e620000000800 */
[----:B0-----:R-:W-:-:S07]  /*9080*/  FADD.FTZ R15, R167, R12 ;  /* 0x0000000ca70f7221 */ /* 0x001fce0000010000 */
[----:B------:R-:W0:Y:S01]  /*9090*/  MUFU.EX2 R184, R184 ;  /* 0x000000b800b87308 */ /* 0x000e220000000800 */
[C---:B---3--:R-:W-:Y:S01]  /*90a0*/  FADD.FTZ R6, R182.reuse, R5 ;  /* 0x00000005b6067221 */ /* 0x048fe20000010000 */
[----:B------:R-:W-:-:S06]  /*90b0*/  F2FP.F16.F32.PACK_AB R164, R182, R177 ;  /* 0x000000b1b6a4723e */ /* 0x000fcc00000000ff */
[----:B------:R-:W3:Y:S01]  /*90c0*/  MUFU.EX2 R172, R172 ;  /* 0x000000ac00ac7308 */ /* 0x000ee20000000800 */
[----:B-1----:R-:W-:Y:S01]  /*90d0*/  FADD.FTZ R5, R179, R6 ;  /* 0x00000006b3057221 */ /* 0x002fe20000010000 */
[----:B0-----:R-:W-:-:S03]  /*90e0*/  F2FP.F16.F32.PACK_AB R166, R184, R179 ;  /* 0x000000b3b8a6723e */ /* 0x001fc600000000ff */
[----:B------:R-:W-:Y:S01]  /*90f0*/  FADD.FTZ R5, R184, R5 ;  /* 0x00000005b8057221 */ /* 0x000fe20000010000 */
[C---:B---3--:R-:W-:Y:S01]  /*9100*/  F2FP.F16.F32.PACK_AB R167, R172.reuse, R167 ;  /* 0x000000a7aca7723e */ /* 0x048fe200000000ff */
[----:B------:R-:W-:-:S04]  /*9110*/  FADD.FTZ R6, R172, R15 ;  /* 0x0000000fac067221 */ /* 0x000fc80000010000 */
[----:B------:R2:W-:Y:S01]  /*9120*/  STSM.16.M88.4 [R7], R164 ;  /* 0x000000a407007844 */ /* 0x0005e20000000200 */
[----:B------:R-:W-:Y:S05]  /*9130*/  @!P0 BRA `(.L_x_4096) ;  /* 0x0000000000048947 */ /* 0x000fea0003800000 */
[----:B------:R-:W-:Y:S01]  /*9140*/  BPT.TRAP 0x1 ;  /* 0x000000040000795c */ /* 0x000fe20000300000 */
.L_x_4096:
[----:B------:R0:W1:Y:S01]  /*9150*/  SYNCS.PHASECHK.TRANS64.TRYWAIT P1, [UR6+0x28c50], R11 ;  /* 0x028c500bff0075a7 */ /* 0x0000620008020146 */
[----:B------:R-:W-:Y:S05]  /*9160*/  @!P0 BRA `(.L_x_4097) ;  /* 0x0000000000048947 */ /* 0x000fea0003800000 */
[----:B------:R-:W-:Y:S01]  /*9170*/  BPT.TRAP 0x1 ;  /* 0x000000040000795c */ /* 0x000fe20000300000 */
.L_x_4097:
[----:B-1----:R-:W-:Y:S05]  /*9180*/  @P1 BRA `(.L_x_4098) ;  /* 0x0000000000081947 */ /* 0x002fea0003800000 */
[----:B------:R-:W1:Y:S02]  /*9190*/  SYNCS.PHASECHK.TRANS64.TRYWAIT P1, [UR6+0x28c50], R11 ;  /* 0x028c500bff0075a7 */ /* 0x000e640008020146 */
[----:B-1----:R-:W-:Y:S05]  /*91a0*/  @!P1 BRA `(.L_x_4099) ;  /* 0x00000070000c9947 */ /* 0x002fea0003800000 */
.L_x_4098:
        /* <DEDUP_REMOVED lines=34> */
.L_x_4100:
        /* <DEDUP_REMOVED lines=10> */
.L_x_4090:
[----:B0-2---:R-:W0:Y:S01]  /*9470*/  SHFL.BFLY PT, R8, R5, 0x2, 0x1f ;  /* 0x0c401f0005087f89 */ /* 0x005e2200000e0000 */
[----:B------:R-:W-:Y:S08]  /*9480*/  BAR.ARV 0x8, 0x100 ;  /* 0x0204000000007b1d */ /* 0x000ff00000002000 */
[----:B------:R-:W-:Y:S01]  /*9490*/  BAR.SYNC.DEFER_BLOCKING 0xf, 0x100 ;  /* 0x03c4000000007b1d */ /* 0x000fe20000010000 */
[----:B------:R-:W-:-:S02]  /*94a0*/  ISETP.NE.AND P0, PT, R2, RZ, PT ;  /* 0x000000ff0200720c */ /* 0x000fc40003f05270 */
[----:B------:R-:W-:-:S03]  /*94b0*/  MOV R2, RZ ;  /* 0x000000ff00027202 */ /* 0x000fc60000000f00 */
[----:B------:R-:W2:Y:S01]  /*94c0*/  SHFL.BFLY PT, R9, R6, 0x2, 0x1f ;  /* 0x0c401f0006097f89 */ /* 0x000ea200000e0000 */
[----:B0-----:R-:W-:Y:S01]  /*94d0*/  FADD.FTZ R8, R8, R5 ;  /* 0x0000000508087221 */ /* 0x001fe20000010000 */
[----:B------:R-:W-:-:S04]  /*94e0*/  IMAD.U32 R5, RZ, RZ, UR4 ;  /* 0x00000004ff057e24 */ /* 0x000fc8000f8e00ff */
[----:B------:R-:W1:Y:S01]  /*94f0*/  SHFL.BFLY PT, R7, R8, 0x1, 0x1f ;  /* 0x0c201f0008077f89 */ /* 0x000e6200000e0000 */
[----:B------:R-:W-:Y:S01]  /*9500*/  IMAD R0, R5, 0x40, R0 ;  /* 0x0000004005007824 */ /* 0x000fe200078e0200 */
[----:B------:R-:W-:-:S04]  /*9510*/  MOV R5, 0xff800000 ;  /* 0xff80000000057802 */ /* 0x000fc80000000f00 */
[----:B------:R-:W-:Y:S01]  /*9520*/  @!P0 LEA R0, R0, UR39, 0x2 ;  /* 0x0000002700008c11 */ /* 0x000fe2000f8e10ff */
[----:B--2---:R-:W-:Y:S01]  /*9530*/  FADD.FTZ R9, R9, R6 ;  /* 0x0000000609097221 */ /* 0x004fe20000010000 */
[----:B------:R-:W-:-:S04]  /*9540*/  IMAD.MOV.U32 R6, RZ, RZ, -0x800000 ;  /* 0xff800000ff067424 */ /* 0x000fc800078e00ff */
[----:B------:R-:W0:Y:S01]  /*9550*/  SHFL.BFLY PT, R10, R9, 0x1, 0x1f ;  /* 0x0c201f00090a7f89 */ /* 0x000e2200000e0000 */
[----:B-1----:R-:W-:Y:S01]  /*9560*/  FADD.FTZ R11, R8, R7 ;  /* 0x00000007080b7221 */ /* 0x002fe20000010000 */
[----:B------:R-:W-:-:S04]  /*9570*/  IMAD.MOV.U32 R7, RZ, RZ, RZ ;  /* 0x000000ffff077224 */ /* 0x000fc800078e00ff */
[----:B------:R-:W-:-:S13]  /*9580*/  FSETP.NE.FTZ.AND P1, PT, R11, RZ, PT ;  /* 0x000000ff0b00720b */ /* 0x000fda0003f35000 */
[----:B------:R-:W1:Y:S01]  /*9590*/  @P1 MUFU.RCP R7, R11 ;  /* 0x0000000b00071308 */ /* 0x000e620000001000 */
[----:B0-----:R-:W-:-:S05]  /*95a0*/  FADD.FTZ R10, R9, R10 ;  /* 0x0000000a090a7221 */ /* 0x001fca0000010000 */
[----:B------:R-:W-:Y:S02]  /*95b0*/  FSETP.NE.FTZ.AND P2, PT, R10, RZ, PT ;  /* 0x000000ff0a00720b */ /* 0x000fe40003f55000 */
[----:B------:R-:W-:Y:S01]  /*95c0*/  @P1 MUFU.LG2 R8, R11 ;  /* 0x0000000b00081308 */ /* 0x000fe20000000c00 */
[----:B-1----:R-:W-:Y:S01]  /*95d0*/  @!P0 STS [R0+0x28800], R7 ;  /* 0x0288000700008388 */ /* 0x002fe20000000800 */
[-C--:B------:R-:W-:Y:S01]  /*95e0*/  FMUL.FTZ R24, R24, R7.reuse ;  /* 0x0000000718187220 */ /* 0x080fe20000410000 */
[----:B------:R-:W-:-:S08]  /*95f0*/  FMUL.FTZ R25, R25, R7 ;  /* 0x0000000719197220 */ /* 0x000fd00000410000 */
[----:B------:R-:W0:Y:S01]  /*9600*/  @P2 MUFU.RCP R2, R10 ;  /* 0x0000000a00022308 */ /* 0x000e220000001000 */
[-C--:B------:R-:W-:Y:S01]  /*9610*/  FMUL.FTZ R28, R28, R7.reuse ;  /* 0x000000071c1c7220 */ /* 0x080fe20000410000 */
[-C--:B------:R-:W-:Y:S01]  /*9620*/  FMUL.FTZ R29, R29, R7.reuse ;  /* 0x000000071d1d7220 */ /* 0x080fe20000410000 */
[-C--:B------:R-:W-:Y:S01]  /*9630*/  FMUL.FTZ R32, R32, R7.reuse ;  /* 0x0000000720207220 */ /* 0x080fe20000410000 */
[-C--:B------:R-:W-:Y:S01]  /*9640*/  FMUL.FTZ R33, R33, R7.reuse ;  /* 0x0000000721217220 */ /* 0x080fe20000410000 */
[-C--:B------:R-:W-:Y:S01]  /*9650*/  FMUL.FTZ R36, R36, R7.reuse ;  /* 0x0000000724247220 */ /* 0x080fe20000410000 */
[-C--:B------:R-:W-:Y:S01]  /*9660*/  FMUL.FTZ R37, R37, R7.reuse ;  /* 0x0000000725257220 */ /* 0x080fe20000410000 */
[-C--:B------:R-:W-:Y:S01]  /*9670*/  FMUL.FTZ R40, R40, R7.reuse ;  /* 0x0000000728287220 */ /* 0x080fe20000410000 */
        /* <DEDUP_REMOVED lines=19> */
[----:B0-----:R-:W-:Y:S01]  /*97b0*/  MOV R0, UR7 ;  /* 0x0000000700007c02 */ /* 0x001fe20008000f00 */
        /* <DEDUP_REMOVED lines=40> */
[----:B------:R-:W-:Y:S01]  /*9a40*/  @P2 FMUL.FTZ R10, R10, 0.69314718246459960938 ;  /* 0x3f3172180a0a2820 */ /* 0x000fe20000410000 */
[----:B------:R-:W-:Y:S01]  /*9a50*/  @P1 FMUL.FTZ R7, R8, 0.69314718246459960938 ;  /* 0x3f31721808071820 */ /* 0x000fe20000410000 */
[----:B--2---:R-:W-:Y:S01]  /*9a60*/  @P2 FMUL.FTZ R9, R9, 0.69314718246459960938 ;  /* 0x3f31721809092820 */ /* 0x004fe20000410000 */
        /* <DEDUP_REMOVED lines=68> */
.L_x_4054:
[----:B------:R-:W-:Y:S05]  /*9eb0*/  @P0 BRA `(.L_x_4102) ;  /* 0x0000002000f80947 */ /* 0x000fea0003800000 */
[----:B------:R-:W0:Y:S01]  /*9ec0*/  S2R R0, SR_TID.X ;  /* 0x0000000000007919 */ /* 0x000e220000002100 */
[----:B------:R-:W2:Y:S01]  /*9ed0*/  S2UR UR5, SR_CgaCtaId ;  /* 0x00000000000579c3 */ /* 0x000ea20000008800 */
[----:B------:R-:W-:Y:S01]  /*9ee0*/  UMOV UR4, 0x400 ;  /* 0x0000040000047882 */ /* 0x000fe20000000000 */
[----:B------:R-:W-:-:S06]  /*9ef0*/  IMAD R2, RZ, RZ, -UR42 ;  /* 0x8000002aff027e24 */ /* 0x000fcc000f8e02ff */
[----:B------:R-:W-:Y:S08]  /*9f00*/  BAR.SYNC.DEFER_BLOCKING 0x1, 0x100 ;  /* 0x0044000000007b1d */ /* 0x000ff00000010000 */
[----:B------:R-:W3:Y:S08]  /*9f10*/  S2UR UR6, SR_CTAID.Y ;  /* 0x00000000000679c3 */ /* 0x000ef00000002600 */
[----:B------:R-:W3:Y:S01]  /*9f20*/  LDC R3, c[0x0][0xc50] ;  /* 0x00031400ff037b82 */ /* 0x000ee20000000800 */
[----:B--2---:R-:W-:-:S07]  /*9f30*/  ULEA UR4, UR5, UR4, 0x18 ;  /* 0x0000000405047291 */ /* 0x004fce000f8ec03f */
[----:B------:R-:W2:Y:S01]  /*9f40*/  LDC R7, c[0x0][0xbe8] ;  /* 0x0002fa00ff077b82 */ /* 0x000ea20000000800 */
[----:B------:R-:W-:Y:S01]  /*9f50*/  UIADD3 UR4, UR4, 0x28c20, URZ ;  /* 0x00028c2004047890 */ /* 0x000fe2000fffe03f */
[----:B0-----:R-:W-:-:S03]  /*9f60*/  VIADD R18, R0, 0xffffff80 ;  /* 0xffffff8000127836 */ /* 0x001fc60000000000 */
[----:B------:R-:W-:Y:S02]  /*9f70*/  UPRMT UR4, URZ, 0x654, UR4 ;  /* 0x000006543f047896 */ /* 0x000fe40008000004 */
[----:B------:R-:W-:-:S04]  /*9f80*/  SHF.R.S32.HI R21, RZ, 0x1f, R18 ;  /* 0x0000001fff157819 */ /* 0x000fc80000011412 */
[----:B------:R-:W-:Y:S01]  /*9f90*/  LEA.HI R4, R21, R18, RZ, 0x7 ;  /* 0x0000001215047211 */ /* 0x000fe200078f38ff */
[----:B---3--:R-:W-:Y:S01]  /*9fa0*/  IMAD R2, R3, R2, UR6 ;  /* 0x0000000603027e24 */ /* 0x008fe2000f8e0202 */
[----:B------:R-:W-:Y:S01]  /*9fb0*/  USHF.R.S32.HI UR6, URZ, 0x1f, UR42 ;  /* 0x0000001f3f067899 */ /* 0x000fe2000801142a */
[----:B------:R-:W-:Y:S01]  /*9fc0*/  SYNCS.ARRIVE.TRANS64.RED.A1T0 RZ, [UR4], RZ ;  /* 0x000000ffffff79a7 */ /* 0x000fe20008100404 */
[----:B------:R-:W-:Y:S02]  /*9fd0*/  SHF.R.S32.HI R0, RZ, 0x7, R4 ;  /* 0x00000007ff007819 */ /* 0x000fe40000011404 */
[----:B------:R-:W-:Y:S02]  /*9fe0*/  LOP3.LUT R9, R4, 0xffffff80, RZ, 0xc0, !PT ;  /* 0xffffff8004097812 */ /* 0x000fe400078ec0ff */
[----:B------:R-:W-:Y:S01]  /*9ff0*/  SHF.R.S32.HI R3, RZ, 0x1f, R2 ;  /* 0x0000001fff037819 */ /* 0x000fe20000011402 */
[----:B------:R-:W0:Y:S01]  /*a000*/  SHFL.IDX PT, R10, R0, RZ, 0x1f ;  /* 0x00001fff000a7589 */ /* 0x000e2200000e0000 */
[----:B------:R-:W-:-:S02]  /*a010*/  IADD3 R8, R18, -R9, RZ ;  /* 0x8000000912087210 */ /* 0x000fc40007ffe0ff */
[----:B--2---:R-:W-:Y:S02]  /*a020*/  ISETP.NE.AND P1, PT, R7, 0x1, PT ;  /* 0x000000010700780c */ /* 0x004fe40003f25270 */
[----:B------:R-:W-:-:S04]  /*a030*/  SHF.R.S32.HI R155, RZ, 0x1f, R8 ;  /* 0x0000001fff9b7819 */ /* 0x000fc80000011408 */
[----:B------:R-:W-:-:S04]  /*a040*/  LEA.HI R9, R155, R8, RZ, 0x2 ;  /* 0x000000089b097211 */ /* 0x000fc800078f10ff */
[----:B------:R-:W-:Y:S02]  /*a050*/  SHF.R.S32.HI R154, RZ, 0x2, R9 ;  /* 0x00000002ff9a7819 */ /* 0x000fe40000011409 */
[----:B0-----:R-:W-:-:S13]  /*a060*/  ISETP.NE.AND P0, PT, R10, RZ, PT ;  /* 0x000000ff0a00720c */ /* 0x001fda0003f05270 */
[----:B------:R-:W-:Y:S05]  /*a070*/  @P0 BRA `(.L_x_4103) ;  /* 0x0000000400440947 */ /* 0x000fea0003800000 */
[----:B------:R-:W0:Y:S01]  /*a080*/  LDC R19, c[0x0][0xbe8] ;  /* 0x0002fa00ff137b82 */ /* 0x000e220000000800 */
[----:B------:R-:W-:Y:S01]  /*a090*/  LOP3.LUT R11, R4, 0xffffff80, RZ, 0xc0, !PT ;  /* 0xffffff80040b7812 */ /* 0x000fe200078ec0ff */
[----:B------:R-:W2:Y:S01]  /*a0a0*/  S2R R23, SR_CTAID.X ;  /* 0x0000000000177919 */ /* 0x000ea20000002500 */
[----:B------:R-:W-:Y:S01]  /*a0b0*/  LEA.HI R10, R21, R18, RZ, 0x2 ;  /* 0x00000012150a7211 */ /* 0x000fe200078f10ff */
[----:B------:R-:W-:Y:S02]  /*a0c0*/  ULDC.64 UR4, c[0x0][0xbd0] ;  /* 0x0002f40000047ab9 */ /* 0x000fe40000000a00 */
[----:B------:R-:W-:Y:S01]  /*a0d0*/  IMAD.IADD R20, R18, 0x1, -R11 ;  /* 0x0000000112147824 */ /* 0x000fe200078e0a0b */
[----:B------:R-:W-:Y:S01]  /*a0e0*/  LOP3.LUT R17, R10, 0xfffffffc, RZ, 0xc0, !PT ;  /* 0xfffffffc0a117812 */ /* 0x000fe200078ec0ff */
[----:B------:R-:W3:Y:S01]  /*a0f0*/  S2UR UR7, SR_CTAID.Z ;  /* 0x00000000000779c3 */ /* 0x000ee20000002700 */
[----:B------:R-:W-:Y:S02]  /*a100*/  UIMAD.WIDE.U32 UR8, UR42, UR4, URZ ;  /* 0x000000042a0872a5 */ /* 0x000fe4000f8e003f */
[----:B------:R-:W-:Y:S01]  /*a110*/  SHF.R.S32.HI R11, RZ, 0x1f, R20 ;  /* 0x0000001fff0b7819 */ /* 0x000fe20000011414 */
[----:B------:R-:W-:Y:S01]  /*a120*/  IMAD.IADD R10, R18, 0x1, -R17 ;  /* 0x00000001120a7824 */ /* 0x000fe200078e0a11 */
[----:B------:R-:W-:-:S02]  /*a130*/  UIMAD UR4, UR6, UR4, URZ ;  /* 0x00000004060472a4 */ /* 0x000fc4000f8e023f */
[C---:B------:R-:W-:Y:S01]  /*a140*/  LEA.HI R22, R11.reuse, R20, RZ, 0x2 ;  /* 0x000000140b167211 */ /* 0x040fe200078f10ff */
[----:B------:R-:W4:Y:S01]  /*a150*/  LDC.64 R14, c[0x0][0xbd8] ;  /* 0x0002f600ff0e7b82 */ /* 0x000f220000000a00 */
[----:B------:R-:W-:Y:S01]  /*a160*/  LEA.HI R12, R10, R10, RZ, 0x1 ;  /* 0x0000000a0a0c7211 */ /* 0x000fe200078f08ff */
[----:B------:R-:W-:Y:S01]  /*a170*/  UIMAD UR4, UR42, UR5, UR4 ;  /* 0x000000052a0472a4 */ /* 0x000fe2000f8e0204 */
[--C-:B------:R-:W-:Y:S02]  /*a180*/  SHF.R.S32.HI R4, RZ, 0x2, R22.reuse ;  /* 0x00000002ff047819 */ /* 0x100fe40000011416 */
[----:B------:R-:W-:Y:S01]  /*a190*/  SHF.R.S32.HI R13, RZ, 0x1f, R22 ;  /* 0x0000001fff0d7819 */ /* 0x000fe20000011416 */
[----:B------:R-:W-:Y:S01]  /*a1a0*/  UIADD3 UR4, UR9, UR4, URZ ;  /* 0x0000000409047290 */ /* 0x000fe2000fffe03f */
[----:B------:R-:W-:Y:S02]  /*a1b0*/  LEA.HI R11, R11, R20, RZ, 0x5 ;  /* 0x000000140b0b7211 */ /* 0x000fe400078f28ff */
[----:B0-----:R-:W-:-:S02]  /*a1c0*/  ISETP.NE.AND P0, PT, R19, 0x1, PT ;  /* 0x000000011300780c */ /* 0x001fc40003f05270 */
[----:B------:R-:W-:Y:S02]  /*a1d0*/  LEA.HI R13, R13, R4, RZ, 0x3 ;  /* 0x000000040d0d7211 */ /* 0x000fe400078f18ff */
[----:B------:R-:W-:Y:S02]  /*a1e0*/  LOP3.LUT R153, R12, 0x1ffffffe, RZ, 0xc0, !PT ;  /* 0x1ffffffe0c997812 */ /* 0x000fe400078ec0ff */
[----:B------:R-:W-:Y:S01]  /*a1f0*/  LOP3.LUT R13, R13, 0xfffffff8, RZ, 0xc0, !PT ;  /* 0xfffffff80d0d7812 */ /* 0x000fe200078ec0ff */
[----:B---3--:R-:W-:Y:S01]  /*a200*/  USHF.R.S32.HI UR5, URZ, 0x1f, UR7 ;  /* 0x0000001f3f057899 */ /* 0x008fe20008011407 */
[----:B------:R-:W-:Y:S01]  /*a210*/  SHF.R.S32.HI R11, RZ, 0x5, R11 ;  /* 0x00000005ff0b7819 */ /* 0x000fe2000001140b */
[----:B------:R-:W-:Y:S01]  /*a220*/  IMAD.IADD R153, R10, 0x1, -R153 ;  /* 0x000000010a997824 */ /* 0x000fe200078e0a99 */
[----:B------:R-:W-:Y:S02]  /*a230*/  IADD3 R4, R4, -R13, RZ ;  /* 0x8000000d04047210 */ /* 0x000fe40007ffe0ff */
[----:B------:R-:W-:Y:S01]  /*a240*/  MOV R10, UR8 ;  /* 0x00000008000a7c02 */ /* 0x000fe20008000f00 */
[----:B------:R-:W0:Y:S02]  /*a250*/  @P0 LDC R13, c[0x0][0xbec] ;  /* 0x0002fb00ff0d0b82 */ /* 0x000e240000000800 */
[----:B------:R-:W-:-:S02]  /*a260*/  IMAD R152, R11, 0x10, R4 ;  /* 0x000000100b987824 */ /* 0x000fc400078e0204 */
[C---:B----4-:R-:W-:Y:S02]  /*a270*/  IMAD R12, R14.reuse, UR5, RZ ;  /* 0x000000050e0c7c24 */ /* 0x050fe4000f8e02ff */
[----:B------:R-:W-:Y:S02]  /*a280*/  IMAD R4, R153, 0x8, R152 ;  /* 0x0000000899047824 */ /* 0x000fe400078e0298 */
[----:B------:R-:W3:Y:S01]  /*a290*/  @P0 LDC R17, c[0x0][0xbf0] ;  /* 0x0002fc00ff110b82 */ /* 0x000ee20000000800 */
[----:B------:R-:W-:Y:S01]  /*a2a0*/  IMAD.U32 R11, RZ, RZ, UR9 ;  /* 0x00000009ff0b7e24 */ /* 0x000fe2000f8e00ff */
[----:B------:R-:W-:Y:S01]  /*a2b0*/  MOV R11, UR4 ;  /* 0x00000004000b7c02 */ /* 0x000fe20008000f00 */
[----:B--2---:R-:W-:Y:S01]  /*a2c0*/  IMAD R4, R23, 0x40, R4 ;  /* 0x0000004017047824 */ /* 0x004fe200078e0204 */
[----:B------:R-:W-:Y:S01]  /*a2d0*/  ULDC.64 UR4, c[0x0][0xbe0] ;  /* 0x0002f80000047ab9 */ /* 0x000fe20000000a00 */
[----:B------:R-:W-:Y:S02]  /*a2e0*/  IMAD R15, R15, UR7, R12 ;  /* 0x000000070f0f7c24 */ /* 0x000fe4000f8e020c */
[----:B------:R-:W-:-:S04]  /*a2f0*/  IMAD.WIDE.U32 R10, R14, UR7, R10 ;  /* 0x000000070e0a7c25 */ /* 0x000fc8000f8e000a */
[----:B------:R-:W-:Y:S01]  /*a300*/  IMAD R23, R23, 0x40, R152 ;  /* 0x0000004017177824 */ /* 0x000fe200078e0298 */
[----:B------:R-:W-:Y:S01]  /*a310*/  IADD3 R11, R11, R15, RZ ;  /* 0x0000000f0b0b7210 */ /* 0x000fe20007ffe0ff */
[----:B0-----:R-:W-:-:S04]  /*a320*/  @P0 IMAD.HI.U32 R12, R4, R13, RZ ;  /* 0x0000000d040c0227 */ /* 0x001fc800078e00ff */
[----:B------:R-:W-:Y:S02]  /*a330*/  IMAD.MOV.U32 R13, RZ, RZ, R4 ;  /* 0x000000ffff0d7224 */ /* 0x000fe400078e0004 */
[----:B------:R-:W-:Y:S01]  /*a340*/  IMAD.WIDE.U32 R10, R2, UR4, R10 ;  /* 0x00000004020a7c25 */ /* 0x000fe2000f8e000a */
[----:B---3--:R-:W-:-:S03]  /*a350*/  @P0 SHF.R.U32.HI R13, RZ, R17, R12 ;  /* 0x00000011ff0d0219 */ /* 0x008fc6000001160c */
[----:B------:R-:W-:Y:S01]  /*a360*/  IMAD R17, R3, UR4, RZ ;  /* 0x0000000403117c24 */ /* 0x000fe2000f8e02ff */
[----:B------:R-:W-:Y:S01]  /*a370*/  IADD3 R10, P0, R13, R10, RZ ;  /* 0x0000000a0d0a7210 */ /* 0x000fe20007f1e0ff */
[----:B------:R-:W-:Y:S02]  /*a380*/  IMAD.MOV R15, RZ, RZ, -R13 ;  /* 0x000000ffff0f7224 */ /* 0x000fe400078e0a0d */
[----:B------:R-:W-:Y:S01]  /*a390*/  IMAD R12, R2, UR5, R17 ;  /* 0x00000005020c7c24 */ /* 0x000fe2000f8e0211 */
[----:B------:R-:W-:Y:S01]  /*a3a0*/  SHF.R.S32.HI R17, RZ, 0x1f, R13 ;  /* 0x0000001fff117819 */ /* 0x000fe2000001140d */
[----:B------:R-:W-:Y:S01]  /*a3b0*/  IMAD R15, R19, R15, R4 ;  /* 0x0000000f130f7224 */ /* 0x000fe200078e0204 */
[----:B------:R-:W-:Y:S01]  /*a3c0*/  ULDC.64 UR4, c[0x0][0xbc8] ;  /* 0x0002f20000047ab9 */ /* 0x000fe20000000a00 */
[----:B------:R-:W-:Y:S02]  /*a3d0*/  LOP3.LUT R13, R22, 0x7ffffffc, RZ, 0xc0, !PT ;  /* 0x7ffffffc160d7812 */ /* 0x000fe400078ec0ff */
[----:B------:R-:W-:-:S02]  /*a3e0*/  IADD3.X R11, R17, R11, R12, P0, !PT ;  /* 0x0000000b110b7210 */ /* 0x000fc400007fe40c */
[----:B------:R-:W-:Y:S01]  /*a3f0*/  SHF.R.S32.HI R4, RZ, 0x1f, R15 ;  /* 0x0000001fff047819 */ /* 0x000fe2000001140f */
[----:B------:R-:W-:Y:S02]  /*a400*/  IMAD.IADD R20, R20, 0x1, -R13 ;  /* 0x0000000114147824 */ /* 0x000fe400078e0a0d */
[----:B------:R-:W-:-:S04]  /*a410*/  IMAD.WIDE.U32 R10, R15, UR4, R10 ;  /* 0x000000040f0a7c25 */ /* 0x000fc8000f8e000a */
[----:B------:R-:W-:-:S04]  /*a420*/  IMAD R4, R4, UR4, RZ ;  /* 0x0000000404047c24 */ /* 0x000fc8000f8e02ff */
[----:B------:R-:W-:Y:S01]  /*a430*/  IMAD R15, R15, UR5, R4 ;  /* 0x000000050f0f7c24 */ /* 0x000fe2000f8e0204 */
[----:B------:R-:W-:Y:S01]  /*a440*/  ULDC.64 UR4, c[0x0][0xba8] ;  /* 0x0002ea0000047ab9 */ /* 0x000fe20000000a00 */
[-C--:B------:R-:W-:Y:S02]  /*a450*/  LEA.HI R4, R0, R0.reuse, RZ, 0x1 ;  /* 0x0000000000047211 */ /* 0x080fe400078f08ff */
[----:B------:R-:W-:Y:S01]  /*a460*/  IMAD.IADD R11, R11, 0x1, R15 ;  /* 0x000000010b0b7824 */ /* 0x000fe200078e020f */
[----:B------:R-:W-:Y:S01]  /*a470*/  LEA R16, P0, R10, UR4, 0x2 ;  /* 0x000000040a107c11 */ /* 0x000fe2000f8010ff */
[----:B------:R-:W-:Y:S01]  /*a480*/  ULDC UR4, c[0x0][0xa88] ;  /* 0x0002a20000047ab9 */ /* 0x000fe20000000800 */
[----:B------:R-:W-:Y:S01]  /*a490*/  LOP3.LUT R15, R4, 0xfffffe, RZ, 0xc0, !PT ;  /* 0x00fffffe040f7812 */ /* 0x000fe200078ec0ff */
[----:B------:R-:W-:Y:S01]  /*a4a0*/  IMAD R4, R19, UR4, RZ ;  /* 0x0000000413047c24 */ /* 0x000fe2000f8e02ff */
[----:B------:R-:W-:Y:S01]  /*a4b0*/  LEA.HI.X R17, R10, UR5, R11, 0x2, P0 ;  /* 0x000000050a117c11 */ /* 0x000fe200080f140b */
[----:B------:R-:W-:Y:S01]  /*a4c0*/  SHFL.IDX PT, R12, R16, 0x1, 0x1c1f ;  /* 0x003c1f00100c7f89 */ /* 0x000fe200000e0000 */
[----:B------:R-:W-:Y:S01]  /*a4d0*/  IADD3 R14, -R15, R0, RZ ;  /* 0x000000000f0e7210 */ /* 0x000fe20007ffe1ff */
[----:B------:R-:W-:-:S02]  /*a4e0*/  IMAD.SHL.U32 R15, R20, 0x2, RZ ;  /* 0x00000002140f7824 */ /* 0x000fc400078e00ff */
[----:B------:R-:W-:Y:S01]  /*a4f0*/  SHFL.IDX PT, R10, R16, RZ, 0x1c1f ;  /* 0x001c1fff100a7589 */ /* 0x000fe200000e0000 */
[----:B------:R-:W-:-:S03]  /*a500*/  LEA R14, -R14, RZ, 0x8 ;  /* 0x000000ff0e0e7211 */ /* 0x000fc600078e41ff */
[----:B------:R-:W0:Y:S01]  /*a510*/  SHFL.IDX PT, R11, R17, RZ, 0x1c1f ;  /* 0x001c1fff110b7589 */ /* 0x000e2200000e0000 */
[----:B------:R-:W-:Y:S01]  /*a520*/  ISETP.NE.AND P0, PT, R15, R14, PT ;  /* 0x0000000e0f00720c */ /* 0x000fe20003f05270 */
[C---:B------:R-:W-:Y:S02]  /*a530*/  VIADD R15, R23.reuse, 0x8 ;  /* 0x00000008170f7836 */ /* 0x040fe40000000000 */
[----:B------:R-:W2:Y:S01]  /*a540*/  SHFL.IDX PT, R13, R17, 0x1, 0x1c1f ;  /* 0x003c1f00110d7f89 */ /* 0x000ea200000e0000 */
[-C--:B------:R-:W-:Y:S02]  /*a550*/  ISETP.GE.OR P2, PT, R23, R4.reuse, P0 ;  /* 0x000000041700720c */ /* 0x080fe40000746670 */
[----:B------:R-:W-:-:S11]  /*a560*/  ISETP.GE.OR P0, PT, R15, R4, P0 ;  /* 0x000000040f00720c */ /* 0x000fd60000706670 */
[----:B0-----:R0:W-:Y:S04]  /*a570*/  @!P2 ST.E desc[UR36][R10.64], R6 ;  /* 0x000000060a00a985 */ /* 0x0011e8000c101924 */
[----:B--2---:R0:W-:Y:S02]  /*a580*/  @!P0 ST.E desc[UR36][R12.64], R5 ;  /* 0x000000050c008985 */ /* 0x0041e4000c101924 */
.L_x_4103:
[----:B------:R-:W2:Y:S01]  /*a590*/  S2R R14, SR_CTAID.X ;  /* 0x00000000000e7919 */ /* 0x000ea20000002500 */
[----:B------:R-:W3:Y:S01]  /*a5a0*/  S2UR UR7, SR_CTAID.Z ;  /* 0x00000000000779c3 */ /* 0x000ee20000002700 */
[----:B------:R-:W-:Y:S01]  /*a5b0*/  LEA.HI R21, R21, R18, RZ, 0x2 ;  /* 0x0000001215157211 */ /* 0x000fe200078f10ff */
[----:B------:R-:W-:Y:S01]  /*a5c0*/  ULDC.64 UR8, c[0x0][0xb38] ;  /* 0x0002ce0000087ab9 */ /* 0x000fe20000000a00 */
[----:B0-----:R-:W-:Y:S01]  /*a5d0*/  SHF.R.S32.HI R5, RZ, 0x1f, R9 ;  /* 0x0000001fff057819 */ /* 0x001fe20000011409 */
[----:B------:R-:W-:Y:S01]  /*a5e0*/  UIMAD UR6, UR6, UR8, URZ ;  /* 0x00000008060672a4 */ /* 0x000fe2000f8e023f */
[----:B------:R-:W-:Y:S01]  /*a5f0*/  LOP3.LUT R21, R21, 0xfffffffc, RZ, 0xc0, !PT ;  /* 0xfffffffc15157812 */ /* 0x000fe200078ec0ff */
[----:B------:R-:W-:Y:S01]  /*a600*/  UIMAD.WIDE.U32 UR4, UR42, UR8, URZ ;  /* 0x000000082a0472a5 */ /* 0x000fe2000f8e003f */
[----:B------:R-:W-:Y:S01]  /*a610*/  LEA.HI R5, R5, R154, RZ, 0x3 ;  /* 0x0000009a05057211 */ /* 0x000fe200078f18ff */
[----:B------:R-:W0:Y:S01]  /*a620*/  LDC.64 R12, c[0x0][0xb40] ;  /* 0x0002d000ff0c7b82 */ /* 0x000e220000000a00 */
[----:B------:R-:W-:Y:S01]  /*a630*/  IADD3 R21, R18, -R21, RZ ;  /* 0x8000001512157210 */ /* 0x000fe20007ffe0ff */
[----:B------:R-:W-:Y:S01]  /*a640*/  UIMAD UR6, UR42, UR9, UR6 ;  /* 0x000000092a0672a4 */ /* 0x000fe2000f8e0206 */
[----:B------:R-:W-:Y:S01]  /*a650*/  LOP3.LUT R5, R5, 0xfffffff8, RZ, 0xc0, !PT ;  /* 0xfffffff805057812 */ /* 0x000fe200078ec0ff */
[----:B------:R-:W-:Y:S01]  /*a660*/  BSSY B0, `(.L_x_4104) ;  /* 0x00000fc000007945 */ /* 0x000fe20003800000 */
[----:B------:R-:W-:Y:S01]  /*a670*/  LEA.HI R4, R21, R21, RZ, 0x1 ;  /* 0x0000001515047211 */ /* 0x000fe200078f08ff */
[----:B------:R-:W-:Y:S01]  /*a680*/  UIADD3 UR6, UR5, UR6, URZ ;  /* 0x0000000605067290 */ /* 0x000fe2000fffe03f */
[----:B------:R-:W-:Y:S01]  /*a690*/  LEA.HI R155, R155, R8, RZ, 0x5 ;  /* 0x000000089b9b7211 */ /* 0x000fe200078f28ff */
[----:B------:R-:W4:Y:S01]  /*a6a0*/  @P1 LDC R10, c[0x0][0xbec] ;  /* 0x0002fb00ff0a1b82 */ /* 0x000f220000000800 */
[----:B------:R-:W-:Y:S01]  /*a6b0*/  IMAD.IADD R154, R154, 0x1, -R5 ;  /* 0x000000019a9a7824 */ /* 0x000fe200078e0a05 */
[----:B------:R-:W-:-:S02]  /*a6c0*/  LOP3.LUT R4, R4, 0x1ffffffe, RZ, 0xc0, !PT ;  /* 0x1ffffffe04047812 */ /* 0x000fc400078ec0ff */
[----:B------:R-:W-:Y:S02]  /*a6d0*/  SHF.R.S32.HI R155, RZ, 0x5, R155 ;  /* 0x00000005ff9b7819 */ /* 0x000fe4000001149b */
[----:B------:R-:W-:Y:S01]  /*a6e0*/  MOV R5, UR5 ;  /* 0x0000000500057c02 */ /* 0x000fe20008000f00 */
[----:B------:R-:W-:Y:S01]  /*a6f0*/  IMAD.IADD R4, R21, 0x1, -R4 ;  /* 0x0000000115047824 */ /* 0x000fe200078e0a04 */
[----:B------:R-:W5:Y:S01]  /*a700*/  @P1 LDC R17, c[0x0][0xbf0] ;  /* 0x0002fc00ff111b82 */ /* 0x000f620000000800 */
[----:B------:R-:W-:Y:S01]  /*a710*/  LEA R155, R155, R154, 0x4 ;  /* 0x0000009a9b9b7211 */ /* 0x000fe200078e20ff */
[----:B---3--:R-:W-:Y:S01]  /*a720*/  USHF.R.S32.HI UR8, URZ, 0x1f, UR7 ;  /* 0x0000001f3f087899 */ /* 0x008fe20008011407 */
[----:B------:R-:W-:Y:S01]  /*a730*/  IMAD.U32 R5, RZ, RZ, UR6 ;  /* 0x00000006ff057e24 */ /* 0x000fe2000f8e00ff */
[----:B------:R-:W-:Y:S02]  /*a740*/  LOP3.LUT R9, R9, 0x7ffffffc, RZ, 0xc0, !PT ;  /* 0x7ffffffc09097812 */ /* 0x000fe400078ec0ff */
[----:B------:R-:W-:-:S02]  /*a750*/  IMAD R11, R4, 0x8, R155 ;  /* 0x00000008040b7824 */ /* 0x000fc400078e029b */
[----:B------:R-:W-:Y:S01]  /*a760*/  IMAD.U32 R4, RZ, RZ, UR4 ;  /* 0x00000004ff047e24 */ /* 0x000fe2000f8e00ff */
[----:B------:R-:W-:Y:S01]  /*a770*/  ULDC.64 UR4, c[0x0][0xb48] ;  /* 0x0002d20000047ab9 */ /* 0x000fe20000000a00 */
[----:B0-----:R-:W-:Y:S02]  /*a780*/  IMAD R6, R12, UR8, RZ ;  /* 0x000000080c067c24 */ /* 0x001fe4000f8e02ff */
[----:B--2---:R-:W-:Y:S02]  /*a790*/  IMAD R15, R14, 0x40, R11 ;  /* 0x000000400e0f7824 */ /* 0x004fe400078e020b */
[----:B------:R-:W-:Y:S02]  /*a7a0*/  IMAD R13, R13, UR7, R6 ;  /* 0x000000070d0d7c24 */ /* 0x000fe4000f8e0206 */
[----:B----4-:R-:W-:Y:S01]  /*a7b0*/  @P1 IMAD.HI.U32 R10, R15, R10, RZ ;  /* 0x0000000a0f0a1227 */ /* 0x010fe200078e00ff */
[----:B------:R-:W-:-:S03]  /*a7c0*/  MOV R11, R15 ;  /* 0x0000000f000b7202 */ /* 0x000fc60000000f00 */
[----:B------:R-:W-:-:S04]  /*a7d0*/  IMAD.WIDE.U32 R4, R12, UR7, R4 ;  /* 0x000000070c047c25 */ /* 0x000fc8000f8e0004 */
[----:B------:R-:W-:Y:S01]  /*a7e0*/  IMAD R3, R3, UR4, RZ ;  /* 0x0000000403037c24 */ /* 0x000fe2000f8e02ff */
[----:B-----5:R-:W-:Y:S01]  /*a7f0*/  @P1 SHF.R.U32.HI R11, RZ, R17, R10 ;  /* 0x00000011ff0b1219 */ /* 0x020fe2000001160a */
[----:B------:R-:W-:Y:S02]  /*a800*/  IMAD.IADD R5, R5, 0x1, R13 ;  /* 0x0000000105057824 */ /* 0x000fe400078e020d */
[C---:B------:R-:W-:Y:S01]  /*a810*/  IMAD R13, R2.reuse, UR5, R3 ;  /* 0x00000005020d7c24 */ /* 0x040fe2000f8e0203 */
[----:B------:R-:W-:Y:S01]  /*a820*/  SHF.R.S32.HI R6, RZ, 0x1f, R11 ;  /* 0x0000001fff067819 */ /* 0x000fe2000001140b */
[----:B------:R-:W-:Y:S01]  /*a830*/  IMAD.WIDE.U32 R2, R2, UR4, R4 ;  /* 0x0000000402027c25 */ /* 0x000fe2000f8e0004 */
[----:B------:R-:W-:-:S03]  /*a840*/  ULDC.64 UR4, c[0x0][0xb30] ;  /* 0x0002cc0000047ab9 */ /* 0x000fc60000000a00 */
[----:B------:R-:W-:Y:S01]  /*a850*/  IMAD.MOV R10, RZ, RZ, -R11 ;  /* 0x000000ffff0a7224 */ /* 0x000fe200078e0a0b */
[----:B------:R-:W-:Y:S01]  /*a860*/  IADD3 R3, R3, R13, RZ ;  /* 0x0000000d03037210 */ /* 0x000fe20007ffe0ff */
[----:B------:R-:W-:Y:S02]  /*a870*/  IMAD R6, R6, UR4, RZ ;  /* 0x0000000406067c24 */ /* 0x000fe4000f8e02ff */
[----:B------:R-:W-:Y:S02]  /*a880*/  IMAD R5, R7, R10, R15 ;  /* 0x0000000a07057224 */ /* 0x000fe400078e020f */
[C---:B------:R-:W-:Y:S01]  /*a890*/  IMAD R13, R11.reuse, UR5, R6 ;  /* 0x000000050b0d7c24 */ /* 0x040fe2000f8e0206 */
[----:B------:R-:W-:Y:S01]  /*a8a0*/  LEA.HI R6, R0, R0, RZ, 0x1 ;  /* 0x0000000000067211 */ /* 0x000fe200078f08ff */
        /* <DEDUP_REMOVED lines=9> */
[----:B------:R-:W-:Y:S01]  /*a940*/  IMAD.IADD R5, R3, 0x1, R11 ;  /* 0x0000000103057824 */ /* 0x000fe200078e020b */
[----:B------:R-:W-:Y:S01]  /*a950*/  ULDC UR4, c[0x0][0xa88] ;  /* 0x0002a20000047ab9 */ /* 0x000fe20000000800 */
[----:B------:R-:W-:Y:S01]  /*a960*/  LOP3.LUT R11, R6, 0xfffffe, RZ, 0xc0, !PT ;  /* 0x00fffffe060b7812 */ /* 0x000fe200078ec0ff */
[----:B------:R-:W-:Y:S01]  /*a970*/  IMAD R6, R7, UR4, RZ ;  /* 0x0000000407067c24 */ /* 0x000fe2000f8e02ff */
[----:B------:R-:W-:Y:S02]  /*a980*/  LEA R7, R14, R155, 0x6 ;  /* 0x0000009b0e077211 */ /* 0x000fe400078e30ff */
[----:B------:R-:W-:Y:S01]  /*a990*/  LEA.HI.X R5, R2, UR5, R5, 0x2, P0 ;  /* 0x0000000502057c11 */ /* 0x000fe200080f1405 */
[----:B------:R-:W-:Y:S01]  /*a9a0*/  IMAD.IADD R11, R0, 0x1, -R11 ;  /* 0x00000001000b7824 */ /* 0x000fe200078e0a0b */
[----:B------:R-:W-:Y:S01]  /*a9b0*/  ISETP.GE.AND P0, PT, R7, R6, PT ;  /* 0x000000060700720c */ /* 0x000fe20003f06270 */
[----:B------:R-:W-:Y:S01]  /*a9c0*/  IMAD.IADD R0, R8, 0x1, -R9 ;  /* 0x0000000108007824 */ /* 0x000fe200078e0a09 */
[----:B------:R0:W2:Y:S04]  /*a9d0*/  SHFL.IDX PT, R2, R4, RZ, 0x1c1f ;  /* 0x001c1fff04027589 */ /* 0x0000a800000e0000 */
[----:B------:R-:W-:Y:S01]  /*a9e0*/  LEA R0, R11, R0, 0x7 ;  /* 0x000000000b007211 */ /* 0x000fe200078e38ff */
[----:B------:R0:W3:Y:S04]  /*a9f0*/  SHFL.IDX PT, R3, R5, RZ, 0x1c1f ;  /* 0x001c1fff05037589 */ /* 0x0000e800000e0000 */
[----:B------:R-:W-:-:S02]  /*aa00*/  IMAD.SHL.U32 R0, R0, 0x2, RZ ;  /* 0x0000000200007824 */ /* 0x000fc400078e00ff */
[----:B------:R-:W-:Y:S05]  /*aa10*/  @P0 BRA `(.L_x_4105) ;  /* 0x0000000c00000947 */ /* 0x000fea0003800000 */
        /* <DEDUP_REMOVED lines=23> */
[--C-:B--23--:R-:W-:Y:S01]  /*ab90*/  @!P2 IMAD.WIDE R8, R9, 0x4, R2.reuse ;  /* 0x000000040908a825 */ /* 0x10cfe200078e0202 */
        /* <DEDUP_REMOVED lines=14> */
[----:B--2---:R-:W-:Y:S01]  /*ac80*/  VIADD R24, R0, 0x60 ;  /* 0x0000006000187836 */ /* 0x004fe20000000000 */
[----:B------:R-:W-:Y:S02]  /*ac90*/  @!P0 LEA.HI R16, R16, R16, RZ, 0x1 ;  /* 0x0000001010108211 */ /* 0x000fe400078f08ff */
[----:B------:R-:W-:-:S02]  /*aca0*/  @!P1 LEA.HI R17, R17, R17, RZ, 0x1 ;  /* 0x0000001111119211 */ /* 0x000fc400078f08ff */
[----:B------:R-:W-:Y:S02]  /*acb0*/  @!P0 LOP3.LUT R9, R16, 0xfffffffe, RZ, 0xc0, !PT ;  /* 0xfffffffe10098812 */ /* 0x000fe400078ec0ff */
[----:B---3--:R-:W-:Y:S02]  /*acc0*/  @!P1 LOP3.LUT R11, R17, 0xfffffffe, RZ, 0xc0, !PT ;  /* 0xfffffffe110b9812 */ /* 0x008fe400078ec0ff */
        /* <DEDUP_REMOVED lines=8> */
[----:B----4-:R-:W-:Y:S01]  /*ad50*/  @!P2 LOP3.LUT R13, R18, 0xfffffffe, RZ, 0xc0, !PT ;  /* 0xfffffffe120da812 */ /* 0x010fe200078ec0ff */
[----:B------:R3:W-:Y:S01]  /*ad60*/  @!P1 ST.E.64 desc[UR36][R10.64], R44 ;  /* 0x0000002c0a009985 */ /* 0x0007e2000c101b24 */
[----:B------:R-:W-:Y:S01]  /*ad70*/  @!P3 LOP3.LUT R19, R19, 0xfffffffe, RZ, 0xc0, !PT ;  /* 0xfffffffe1313b812 */ /* 0x000fe200078ec0ff */
[----:B------:R-:W-:Y:S01]  /*ad80*/  VIADD R18, R0, 0x68 ;  /* 0x0000006800127836 */ /* 0x000fe20000000000 */
[----:B-----5:R-:W-:Y:S01]  /*ad90*/  @!P4 LOP3.LUT R15, R20, 0xfffffffe, RZ, 0xc0, !PT ;  /* 0xfffffffe140fc812 */ /* 0x020fe200078ec0ff */
[C---:B------:R-:W-:Y:S01]  /*ada0*/  VIADD R20, R0.reuse, 0x78 ;  /* 0x0000007800147836 */ /* 0x040fe20000000000 */
[----:B------:R-:W-:Y:S02]  /*adb0*/  @!P5 LOP3.LUT R21, R21, 0xfffffffe, RZ, 0xc0, !PT ;  /* 0xfffffffe1515d812 */ /* 0x000fe400078ec0ff */
[----:B------:R-:W-:Y:S02]  /*adc0*/  IADD3 R23, R0, 0x58, RZ ;  /* 0x0000005800177810 */ /* 0x000fe40007ffe0ff */
[----:B------:R-:W-:Y:S01]  /*add0*/  @!P6 LOP3.LUT R17, R22, 0xfffffffe, RZ, 0xc0, !PT ;  /* 0xfffffffe1611e812 */ /* 0x000fe200078ec0ff */
[----:B--2---:R-:W-:Y:S01]  /*ade0*/  @!P2 IMAD.WIDE R8, R13, 0x4, R2 ;  /* 0x000000040d08a825 */ /* 0x004fe200078e0202 */
[----:B------:R-:W-:-:S02]  /*adf0*/  ISETP.GE.AND P1, PT, R23, UR4, PT ;  /* 0x0000000417007c0c */ /* 0x000fc4000bf26270 */
[----:B------:R-:W-:Y:S01]  /*ae00*/  ISETP.GE.AND P0, PT, R24, UR4, PT ;  /* 0x0000000418007c0c */ /* 0x000fe2000bf06270 */
[--C-:B---3--:R-:W-:Y:S01]  /*ae10*/  @!P3 IMAD.WIDE R10, R19, 0x4, R2.reuse ;  /* 0x00000004130ab825 */ /* 0x108fe200078e0202 */
        /* <DEDUP_REMOVED lines=18> */
[----:B--2---:R-:W-:Y:S01]  /*af40*/  @!P1 LOP3.LUT R9, R23, 0xfffffffe, RZ, 0xc0, !PT ;  /* 0xfffffffe17099812 */ /* 0x004fe200078ec0ff */
[----:B------:R-:W-:Y:S01]  /*af50*/  VIADD R23, R0, 0x90 ;  /* 0x0000009000177836 */ /* 0x000fe20000000000 */
[----:B---3--:R-:W-:Y:S01]  /*af60*/  @!P0 LOP3.LUT R11, R24, 0xfffffffe, RZ, 0xc0, !PT ;  /* 0xfffffffe180b8812 */ /* 0x008fe200078ec0ff */
        /* <DEDUP_REMOVED lines=9> */
[----:B----4-:R-:W-:Y:S01]  /*b000*/  @!P2 LOP3.LUT R13, R18, 0xfffffffe, RZ, 0xc0, !PT ;  /* 0xfffffffe120da812 */ /* 0x010fe200078ec0ff */
[----:B------:R3:W-:Y:S01]  /*b010*/  @!P0 ST.E.64 desc[UR36][R10.64], R72 ;  /* 0x000000480a008985 */ /* 0x0007e2000c101b24 */
[----:B------:R-:W-:Y:S02]  /*b020*/  @!P6 LOP3.LUT R19, R19, 0xfffffffe, RZ, 0xc0, !PT ;  /* 0xfffffffe1313e812 */ /* 0x000fe400078ec0ff */
[----:B-----5:R-:W-:Y:S01]  /*b030*/  @!P5 LOP3.LUT R15, R20, 0xfffffffe, RZ, 0xc0, !PT ;  /* 0xfffffffe140fd812 */ /* 0x020fe200078ec0ff */
[----:B------:R-:W-:Y:S01]  /*b040*/  VIADD R20, R0, 0xb0 ;  /* 0x000000b000147836 */ /* 0x000fe20000000000 */
[----:B------:R-:W-:-:S02]  /*b050*/  @!P4 LOP3.LUT R21, R21, 0xfffffffe, RZ, 0xc0, !PT ;  /* 0xfffffffe1515c812 */ /* 0x000fc400078ec0ff */
[----:B0-----:R-:W-:Y:S01]  /*b060*/  @!P3 LOP3.LUT R17, R22, 0xfffffffe, RZ, 0xc0, !PT ;  /* 0xfffffffe1611b812 */ /* 0x001fe200078ec0ff */
[C---:B------:R-:W-:Y:S01]  /*b070*/  VIADD R22, R0.reuse, 0xc0 ;  /* 0x000000c000167836 */ /* 0x040fe20000000000 */
[----:B------:R-:W-:Y:S01]  /*b080*/  ISETP.GE.AND P0, PT, R23, UR4, PT ;  /* 0x0000000417007c0c */ /* 0x000fe2000bf06270 */
[--C-:B--2---:R-:W-:Y:S01]  /*b090*/  @!P2 IMAD.WIDE R8, R13, 0x4, R2.reuse ;  /* 0x000000040d08a825 */ /* 0x104fe200078e0202 */
[----:B------:R-:W-:Y:S02]  /*b0a0*/  IADD3 R18, R0, 0xa0, RZ ;  /* 0x000000a000127810 */ /* 0x000fe40007ffe0ff */
[----:B------:R-:W-:Y:S01]  /*b0b0*/  ISETP.GE.AND P1, PT, R24, UR4, PT ;  /* 0x0000000418007c0c */ /* 0x000fe2000bf26270 */
[--C-:B---3--:R-:W-:Y:S01]  /*b0c0*/  @!P6 IMAD.WIDE R10, R19, 0x4, R2.reuse ;  /* 0x00000004130ae825 */ /* 0x108fe200078e0202 */
[----:B------:R0:W-:Y:S01]  /*b0d0*/  @!P2 ST.E.64 desc[UR36][R8.64], R76 ;  /* 0x0000004c0800a985 */ /* 0x0001e2000c101b24 */
[----:B------:R-:W-:Y:S02]  /*b0e0*/  ISETP.GE.AND P2, PT, R18, UR4, PT ;  /* 0x0000000412007c0c */ /* 0x000fe4000bf46270 */
        /* <DEDUP_REMOVED lines=9> */
[----:B------:R-:W-:Y:S01]  /*b180*/  VIADD R19, R0, 0xa8 ;  /* 0x000000a800137836 */ /* 0x000fe20000000000 */
[----:B------:R5:W-:Y:S01]  /*b190*/  @!P3 ST.E.64 desc[UR36][R16.64], R92 ;  /* 0x0000005c1000b985 */ /* 0x000be2000c101b24 */
[----:B------:R-:W-:-:S02]  /*b1a0*/  ISETP.GE.AND P5, PT, R21, UR4, PT ;  /* 0x0000000415007c0c */ /* 0x000fc4000bfa6270 */
[----:B------:R-:W-:Y:S02]  /*b1b0*/  @!P0 LEA.HI R23, R23, R23, RZ, 0x1 ;  /* 0x0000001717178211 */ /* 0x000fe400078f08ff */
[----:B------:R-:W-:Y:S02]  /*b1c0*/  ISETP.GE.AND P3, PT, R19, UR4, PT ;  /* 0x0000000413007c0c */ /* 0x000fe4000bf66270 */
[----:B------:R-:W-:Y:S02]  /*b1d0*/  @!P1 LEA.HI R24, R24, R24, RZ, 0x1 ;  /* 0x0000001818189211 */ /* 0x000fe400078f08ff */
[----:B0-----:R-:W-:Y:S02]  /*b1e0*/  @!P0 LOP3.LUT R9, R23, 0xfffffffe, RZ, 0xc0, !PT ;  /* 0xfffffffe17098812 */ /* 0x001fe400078ec0ff */
[----:B------:R-:W-:Y:S02]  /*b1f0*/  @!P2 LEA.HI R18, R18, R18, RZ, 0x1 ;  /* 0x000000121212a211 */ /* 0x000fe400078f08ff */
[----:B--2---:R-:W-:Y:S01]  /*b200*/  @!P1 LOP3.LUT R11, R24, 0xfffffffe, RZ, 0xc0, !PT ;  /* 0xfffffffe180b9812 */ /* 0x004fe200078ec0ff */
[----:B------:R-:W-:Y:S01]  /*b210*/  @!P0 IMAD.WIDE R8, R9, 0x4, R2 ;  /* 0x0000000409088825 */ /* 0x000fe200078e0202 */
[----:B------:R-:W-:-:S02]  /*b220*/  @!P4 LEA.HI R20, R20, R20, RZ, 0x1 ;  /* 0x000000141414c211 */ /* 0x000fc400078f08ff */
[----:B---3--:R-:W-:Y:S01]  /*b230*/  @!P2 LOP3.LUT R13, R18, 0xfffffffe, RZ, 0xc0, !PT ;  /* 0xfffffffe120da812 */ /* 0x008fe200078ec0ff */
        /* <DEDUP_REMOVED lines=9> */
[----:B----4-:R-:W-:Y:S01]  /*b2d0*/  @!P4 LOP3.LUT R15, R20, 0xfffffffe, RZ, 0xc0, !PT ;  /* 0xfffffffe140fc812 */ /* 0x010fe200078ec0ff */
[----:B------:R3:W-:Y:S01]  /*b2e0*/  @!P2 ST.E.64 desc[UR36][R12.64], R104 ;  /* 0x000000680c00a985 */ /* 0x0007e2000c101b24 */
[----:B------:R-:W-:Y:S01]  /*b2f0*/  @!P5 LOP3.LUT R21, R21, 0xfffffffe, RZ, 0xc0, !PT ;  /* 0xfffffffe1515d812 */ /* 0x000fe200078ec0ff */
[----:B------:R-:W-:Y:S01]  /*b300*/  VIADD R20, R0, 0xd8 ;  /* 0x000000d800147836 */ /* 0x000fe20000000000 */
[----:B-----5:R-:W-:-:S02]  /*b310*/  @!P6 LOP3.LUT R17, R22, 0xfffffffe, RZ, 0xc0, !PT ;  /* 0xfffffffe1611e812 */ /* 0x020fc400078ec0ff */
[----:B------:R-:W-:Y:S01]  /*b320*/  ISETP.GE.AND P0, PT, R18, UR4, PT ;  /* 0x0000000412007c0c */ /* 0x000fe2000bf06270 */
[--C-:B0-----:R-:W-:Y:S01]  /*b330*/  @!P3 IMAD.WIDE R8, R19, 0x4, R2.reuse ;  /* 0x000000041308b825 */ /* 0x101fe200078e0202 */
[----:B------:R-:W-:Y:S02]  /*b340*/  IADD3 R19, R0, 0xd0, RZ ;  /* 0x000000d000137810 */ /* 0x000fe40007ffe0ff */
[----:B------:R-:W-:Y:S01]  /*b350*/  ISETP.GE.AND P2, PT, R20, UR4, PT ;  /* 0x0000000414007c0c */ /* 0x000fe2000bf46270 */
[--C-:B--2---:R-:W-:Y:S01]  /*b360*/  @!P4 IMAD.WIDE R10, R15, 0x4, R2.reuse ;  /* 0x000000040f0ac825 */ /* 0x104fe200078e0202 */
[----:B------:R0:W-:Y:S01]  /*b370*/  @!P3 ST.E.64 desc[UR36][R8.64], R108 ;  /* 0x0000006c0800b985 */ /* 0x0001e2000c101b24 */
[----:B------:R-:W-:Y:S02]  /*b380*/  ISETP.GE.AND P1, PT, R19, UR4, PT ;  /* 0x0000000413007c0c */ /* 0x000fe4000bf26270 */
[----:B------:R-:W-:Y:S01]  /*b390*/  @!P5 IMAD.WIDE R14, R21, 0x4, R2 ;  /* 0x00000004150ed825 */ /* 0x000fe200078e0202 */
[----:B------:R2:W-:Y:S01]  /*b3a0*/  @!P4 ST.E.64 desc[UR36][R10.64], R112 ;  /* 0x000000700a00c985 */ /* 0x0005e2000c101b24 */
[----:B---3--:R-:W-:-:S02]  /*b3b0*/  IADD3 R12, R0, 0xe8, RZ ;  /* 0x000000e8000c7810 */ /* 0x008fc40007ffe0ff */
[----:B------:R-:W-:Y:S01]  /*b3c0*/  @!P6 IMAD.WIDE R16, R17, 0x4, R2 ;  /* 0x000000041110e825 */ /* 0x000fe200078e0202 */
[----:B------:R3:W-:Y:S01]  /*b3d0*/  @!P5 ST.E.64 desc[UR36][R14.64], R116 ;  /* 0x000000740e00d985 */ /* 0x0007e2000c101b24 */
[----:B------:R-:W-:Y:S02]  /*b3e0*/  ISETP.GE.AND P4, PT, R12, UR4, PT ;  /* 0x000000040c007c0c */ /* 0x000fe4000bf86270 */
[C---:B------:R-:W-:Y:S01]  /*b3f0*/  VIADD R21, R0.reuse, 0xe0 ;  /* 0x000000e000157836 */ /* 0x040fe20000000000 */
[----:B------:R4:W-:Y:S01]  /*b400*/  @!P6 ST.E.64 desc[UR36][R16.64], R120 ;  /* 0x000000781000e985 */ /* 0x0009e2000c101b24 */
[----:B------:R-:W-:Y:S01]  /*b410*/  VIADD R13, R0, 0xf0 ;  /* 0x000000f0000d7836 */ /* 0x000fe20000000000 */
[----:B------:R-:W-:Y:S01]  /*b420*/  @!P0 LEA.HI R18, R18, R18, RZ, 0x1 ;  /* 0x0000001212128211 */ /* 0x000fe200078f08ff */
[----:B0-----:R-:W-:Y:S01]  /*b430*/  VIADD R9, R0, 0xf8 ;  /* 0x000000f800097836 */ /* 0x001fe20000000000 */
[----:B------:R-:W-:Y:S02]  /*b440*/  ISETP.GE.AND P3, PT, R21, UR4, PT ;  /* 0x0000000415007c0c */ /* 0x000fe4000bf66270 */
[----:B------:R-:W-:-:S02]  /*b450*/  ISETP.GE.AND P5, PT, R13, UR4, PT ;  /* 0x000000040d007c0c */ /* 0x000fc4000bfa6270 */
[----:B------:R-:W-:Y:S02]  /*b460*/  ISETP.GE.AND P6, PT, R9, UR4, PT ;  /* 0x0000000409007c0c */ /* 0x000fe4000bfc6270 */
[----:B------:R-:W-:Y:S02]  /*b470*/  @!P1 LEA.HI R19, R19, R19, RZ, 0x1 ;  /* 0x0000001313139211 */ /* 0x000fe400078f08ff */
[----:B------:R-:W-:Y:S02]  /*b480*/  @!P2 LEA.HI R20, R20, R20, RZ, 0x1 ;  /* 0x000000141414a211 */ /* 0x000fe400078f08ff */
[----:B------:R-:W-:Y:S02]  /*b490*/  @!P4 LEA.HI R12, R12, R12, RZ, 0x1 ;  /* 0x0000000c0c0cc211 */ /* 0x000fe400078f08ff */
[----:B--2---:R-:W-:Y:S02]  /*b4a0*/  @!P1 LOP3.LUT R11, R19, 0xfffffffe, RZ, 0xc0, !PT ;  /* 0xfffffffe130b9812 */ /* 0x004fe400078ec0ff */
[----:B------:R-:W-:-:S02]  /*b4b0*/  @!P3 LEA.HI R21, R21, R21, RZ, 0x1 ;  /* 0x000000151515b211 */ /* 0x000fc400078f08ff */
[----:B------:R-:W-:Y:S02]  /*b4c0*/  @!P5 LEA.HI R8, R13, R13, RZ, 0x1 ;  /* 0x0000000d0d08d211 */ /* 0x000fe400078f08ff */
[----:B------:R-:W-:Y:S02]  /*b4d0*/  @!P6 LEA.HI R10, R9, R9, RZ, 0x1 ;  /* 0x00000009090ae211 */ /* 0x000fe400078f08ff */
[----:B------:R-:W-:Y:S02]  /*b4e0*/  @!P0 LOP3.LUT R9, R18, 0xfffffffe, RZ, 0xc0, !PT ;  /* 0xfffffffe12098812 */ /* 0x000fe400078ec0ff */
[----:B------:R-:W-:Y:S02]  /*b4f0*/  @!P2 LOP3.LUT R13, R20, 0xfffffffe, RZ, 0xc0, !PT ;  /* 0xfffffffe140da812 */ /* 0x000fe400078ec0ff */
[----:B---3--:R-:W-:Y:S02]  /*b500*/  @!P3 LOP3.LUT R15, R21, 0xfffffffe, RZ, 0xc0, !PT ;  /* 0xfffffffe150fb812 */ /* 0x008fe400078ec0ff */
[----:B----4-:R-:W-:Y:S01]  /*b510*/  @!P4 LOP3.LUT R17, R12, 0xfffffffe, RZ, 0xc0, !PT ;  /* 0xfffffffe0c11c812 */ /* 0x010fe200078ec0ff */
        /* <DEDUP_REMOVED lines=16> */
.L_x_4105:
[----:B-1----:R-:W-:Y:S05]  /*b620*/  BSYNC B0 ;  /* 0x0000000000007941 */ /* 0x002fea0003800000 */
.L_x_4104:
[----:B------:R-:W-:Y:S01]  /*b630*/  IADD3 R7, R7, 0x8, RZ ;  /* 0x0000000807077810 */ /* 0x000fe20007ffe0ff */
[----:B---34-:R3:W4:Y:S03]  /*b640*/  SHFL.IDX PT, R3, R5, 0x1, 0x1c1f ;  /* 0x003c1f0005037f89 */ /* 0x01872600000e0000 */
[----:B------:R-:W-:Y:S01]  /*b650*/  ISETP.GE.AND P0, PT, R7, R6, PT ;  /* 0x000000060700720c */ /* 0x000fe20003f06270 */
[----:B--2---:R3:W2:-:S12]  /*b660*/  SHFL.IDX PT, R2, R4, 0x1, 0x1c1f ;  /* 0x003c1f0004027f89 */ /* 0x00469800000e0000 */
[----:B---3--:R-:W-:Y:S05]  /*b670*/  @P0 BRA `(.L_x_4051) ;  /* 0x0000004800100947 */ /* 0x008fea0003800000 */
[C---:B0-----:R-:W-:Y:S01]  /*b680*/  VIADD R5, R0.reuse, 0x8 ;  /* 0x0000000800057836 */ /* 0x041fe20000000000 */
        /* <DEDUP_REMOVED lines=9> */
[C---:B------:R-:W-:Y:S01]  /*b720*/  VIADD R15, R0.reuse, 0x40 ;  /* 0x00000040000f7836 */ /* 0x040fe20000000000 */
[----:B------:R-:W-:Y:S01]  /*b730*/  ISETP.GE.AND P6, PT, R11, UR4, PT ;  /* 0x000000040b007c0c */ /* 0x000fe2000bfc6270 */
[----:B------:R-:W-:Y:S01]  /*b740*/  VIADD R18, R0, 0x50 ;  /* 0x0000005000127836 */ /* 0x000fe20000000000 */
[----:B------:R-:W-:Y:S01]  /*b750*/  ISETP.GE.AND P5, PT, R10, UR4, PT ;  /* 0x000000040a007c0c */ /* 0x000fe2000bfa6270 */
[C---:B------:R-:W-:Y:S01]  /*b760*/  VIADD R19, R0.reuse, 0x58 ;  /* 0x0000005800137836 */ /* 0x040fe20000000000 */
[C---:B------:R-:W-:Y:S01]  /*b770*/  IADD3 R13, R0.reuse, 0x30, RZ ;  /* 0x00000030000d7810 */ /* 0x040fe20007ffe0ff */
[C---:B------:R-:W-:Y:S01]  /*b780*/  VIADD R20, R0.reuse, 0x80 ;  /* 0x0000008000147836 */ /* 0x040fe20000000000 */
[----:B------:R-:W-:-:S02]  /*b790*/  @!P0 LEA.HI R4, R0, R0, RZ, 0x1 ;  /* 0x0000000000048211 */ /* 0x000fc400078f08ff */
[----:B------:R-:W-:Y:S02]  /*b7a0*/  @!P1 LEA.HI R6, R5, R5, RZ, 0x1 ;  /* 0x0000000505069211 */ /* 0x000fe400078f08ff */
[----:B------:R-:W-:Y:S02]  /*b7b0*/  @!P2 LEA.HI R8, R7, R7, RZ, 0x1 ;  /* 0x000000070708a211 */ /* 0x000fe400078f08ff */
[----:B------:R-:W-:Y:S02]  /*b7c0*/  @!P0 LOP3.LUT R5, R4, 0xfffffffe, RZ, 0xc0, !PT ;  /* 0xfffffffe04058812 */ /* 0x000fe400078ec0ff */
[----:B------:R-:W-:Y:S02]  /*b7d0*/  @!P1 LOP3.LUT R7, R6, 0xfffffffe, RZ, 0xc0, !PT ;  /* 0xfffffffe06079812 */ /* 0x000fe400078ec0ff */
[----:B------:R-:W-:Y:S01]  /*b7e0*/  @!P2 LOP3.LUT R9, R8, 0xfffffffe, RZ, 0xc0, !PT ;  /* 0xfffffffe0809a812 */ /* 0x000fe200078ec0ff */
[----:B--2-4-:R-:W-:Y:S01]  /*b7f0*/  @!P0 IMAD.WIDE R4, R5, 0x4, R2 ;  /* 0x0000000405048825 */ /* 0x014fe200078e0202 */
[----:B------:R-:W-:-:S02]  /*b800*/  IADD3 R16, R0, 0x48, RZ ;  /* 0x0000004800107810 */ /* 0x000fc40007ffe0ff */
[----:B------:R-:W-:Y:S01]  /*b810*/  ISETP.GE.AND P3, PT, R15, UR4, PT ;  /* 0x000000040f007c0c */ /* 0x000fe2000bf66270 */
[--C-:B------:R-:W-:Y:S01]  /*b820*/  @!P1 IMAD.WIDE R6, R7, 0x4, R2.reuse ;  /* 0x0000000407069825 */ /* 0x100fe200078e0202 */
[----:B------:R0:W-:Y:S01]  /*b830*/  @!P0 ST.E.64 desc[UR36][R4.64], R26 ;  /* 0x0000001a04008985 */ /* 0x0001e2000c101b24 */
[----:B------:R-:W-:Y:S02]  /*b840*/  ISETP.GE.AND P0, PT, R12, UR4, PT ;  /* 0x000000040c007c0c */ /* 0x000fe4000bf06270 */
[----:B------:R-:W-:Y:S01]  /*b850*/  @!P2 IMAD.WIDE R8, R9, 0x4, R2 ;  /* 0x000000040908a825 */ /* 0x000fe200078e0202 */
[----:B------:R1:W-:Y:S01]  /*b860*/  @!P1 ST.E.64 desc[UR36][R6.64], R30 ;  /* 0x0000001e06009985 */ /* 0x0003e2000c101b24 */
[----:B------:R-:W-:Y:S02]  /*b870*/  ISETP.GE.AND P1, PT, R13, UR4, PT ;  /* 0x000000040d007c0c */ /* 0x000fe4000bf26270 */
[----:B------:R-:W-:Y:S01]  /*b880*/  ISETP.GE.AND P4, PT, R16, UR4, PT ;  /* 0x0000000410007c0c */ /* 0x000fe2000bf86270 */
        /* <DEDUP_REMOVED lines=17> */
[----:B------:R-:W-:-:S02]  /*b9a0*/  @!P2 LOP3.LUT R11, R14, 0xfffffffe, RZ, 0xc0, !PT ;  /* 0xfffffffe0e0ba812 */ /* 0x000fc400078ec0ff */
[----:B------:R-:W-:Y:S02]  /*b9b0*/  @!P3 LOP3.LUT R15, R15, 0xfffffffe, RZ, 0xc0, !PT ;  /* 0xfffffffe0f0fb812 */ /* 0x000fe400078ec0ff */
[----:B------:R-:W-:Y:S01]  /*b9c0*/  @!P4 LOP3.LUT R17, R16, 0xfffffffe, RZ, 0xc0, !PT ;  /* 0xfffffffe1011c812 */ /* 0x000fe200078ec0ff */
[----:B------:R-:W-:Y:S01]  /*b9d0*/  VIADD R16, R0, 0x70 ;  /* 0x0000007000107836 */ /* 0x000fe20000000000 */
        /* <DEDUP_REMOVED lines=14> */
[----:B------:R-:W-:-:S02]  /*bac0*/  IADD3 R17, R0, 0x78, RZ ;  /* 0x0000007800117810 */ /* 0x000fc40007ffe0ff */
[----:B------:R-:W-:Y:S01]  /*bad0*/  VIADD R15, R0, 0x68 ;  /* 0x00000068000f7836 */ /* 0x000fe20000000000 */
[----:B------:R4:W-:Y:S01]  /*bae0*/  @!P4 ST.E.64 desc[UR36][R12.64], R62 ;  /* 0x0000003e0c00c985 */ /* 0x0009e2000c101b24 */
[----:B------:R-:W-:Y:S02]  /*baf0*/  ISETP.GE.AND P4, PT, R14, UR4, PT ;  /* 0x000000040e007c0c */ /* 0x000fe4000bf86270 */
[----:B------:R-:W-:Y:S02]  /*bb00*/  ISETP.GE.AND P1, PT, R17, UR4, PT ;  /* 0x0000000411007c0c */ /* 0x000fe4000bf26270 */
[----:B------:R-:W-:Y:S02]  /*bb10*/  ISETP.GE.AND P3, PT, R15, UR4, PT ;  /* 0x000000040f007c0c */ /* 0x000fe4000bf66270 */
[----:B------:R-:W-:Y:S02]  /*bb20*/  @!P5 LEA.HI R18, R18, R18, RZ, 0x1 ;  /* 0x000000121212d211 */ /* 0x000fe400078f08ff */
[----:B------:R-:W-:-:S02]  /*bb30*/  @!P6 LEA.HI R19, R19, R19, RZ, 0x1 ;  /* 0x000000131313e211 */ /* 0x000fc400078f08ff */
        /* <DEDUP_REMOVED lines=58> */
[C---:B------:R-:W-:Y:S01]  /*bee0*/  VIADD R16, R0.reuse, 0xe0 ;  /* 0x000000e000107836 */ /* 0x040fe20000000000 */
[----:B------:R-:W-:Y:S02]  /*bef0*/  @!P2 LOP3.LUT R17, R17, 0xfffffffe, RZ, 0xc0, !PT ;  /* 0xfffffffe1111a812 */ /* 0x000fe400078ec0ff */
[----:B------:R-:W-:Y:S02]  /*bf00*/  IADD3 R18, R0, 0xc0, RZ ;  /* 0x000000c000127810 */ /* 0x000fe40007ffe0ff */
[----:B----4-:R-:W-:Y:S01]  /*bf10*/  @!P1 LOP3.LUT R13, R20, 0xfffffffe, RZ, 0xc0, !PT ;  /* 0xfffffffe140d9812 */ /* 0x010fe200078ec0ff */
        /* <DEDUP_REMOVED lines=17> */
[----:B------:R-:W-:Y:S01]  /*c030*/  ISETP.GE.AND P1, PT, R15, UR4, PT ;  /* 0x000000040f007c0c */ /* 0x000fe2000bf26270 */
[----:B------:R-:W-:Y:S01]  /*c040*/  VIADD R0, R0, 0xf8 ;  /* 0x000000f800007836 */ /* 0x000fe20000000000 */
[----:B------:R-:W-:Y:S02]  /*c050*/  ISETP.GE.AND P4, PT, R20, UR4, PT ;  /* 0x0000000414007c0c */ /* 0x000fe4000bf86270 */
[----:B------:R-:W-:-:S02]  /*c060*/  ISETP.GE.AND P3, PT, R17, UR4, PT ;  /* 0x0000000411007c0c */ /* 0x000fc4000bf66270 */
[----:B------:R-:W-:Y:S02]  /*c070*/  @!P5 LEA.HI R18, R18, R18, RZ, 0x1 ;  /* 0x000000121212d211 */ /* 0x000fe400078f08ff */
        /* <DEDUP_REMOVED lines=30> */
[----:B---3--:R-:W-:-:S05]  /*c260*/  LOP3.LUT R5, R0, 0xfffffffe, RZ, 0xc0, !PT ;  /* 0xfffffffe00057812 */ /* 0x008fca00078ec0ff */
[----:B------:R-:W-:-:S05]  /*c270*/  IMAD.WIDE R2, R5, 0x4, R2 ;  /* 0x0000000405027825 */ /* 0x000fca00078e0202 */
[----:B------:R0:W-:Y:S01]  /*c280*/  ST.E.64 desc[UR36][R2.64], R150 ;  /* 0x0000009602007985 */ /* 0x0001e2000c101b24 */
[----:B------:R-:W-:Y:S05]  /*c290*/  BRA `(.L_x_4051) ;  /* 0x0000003c00087947 */ /* 0x000fea0003800000 */
.L_x_4102:
[----:B------:R-:W0:Y:S02]  /*c2a0*/  S2R R0, SR_TID.X ;  /* 0x0000000000007919 */ /* 0x000e240000002100 */
[----:B0-----:R-:W-:-:S05]  /*c2b0*/  VIADD R2, R0, 0xffffff80 ;  /* 0xffffff8000027836 */ /* 0x001fca0000000000 */
[----:B------:R-:W-:-:S13]  /*c2c0*/  ISETP.GT.AND P0, PT, R2, 0x3f, PT ;  /* 0x0000003f0200780c */ /* 0x000fda0003f04270 */
[----:B------:R-:W-:Y:S05]  /*c2d0*/  @P0 BRA `(.L_x_4051) ;  /* 0x0000003800f80947 */ /* 0x000fea0003800000 */
[----:B------:R-:W0:Y:S01]  /*c2e0*/  S2R R3, SR_CTAID.X ;  /* 0x0000000000037919 */ /* 0x000e220000002500 */
[----:B------:R-:W2:Y:S01]  /*c2f0*/  LDC R6, c[0x0][0xbe8] ;  /* 0x0002fa00ff067b82 */ /* 0x000ea20000000800 */
[----:B------:R-:W-:Y:S01]  /*c300*/  ULDC UR4, c[0x0][0xa88] ;  /* 0x0002a20000047ab9 */ /* 0x000fe20000000800 */
[----:B0-----:R-:W-:Y:S01]  /*c310*/  LEA R0, R3, R0, 0x6 ;  /* 0x0000000003007211 */ /* 0x001fe200078e30ff */
[----:B--2---:R-:W-:-:S04]  /*c320*/  IMAD R3, R6, UR4, RZ ;  /* 0x0000000406037c24 */ /* 0x004fc8000f8e02ff */
        /* <DEDUP_REMOVED lines=10> */
[----:B------:R-:W2:Y:S01]  /*c3d0*/  LDC.64 R10, c[0x0][0xbd8] ;  /* 0x0002f600ff0a7b82 */ /* 0x000ea20000000a00 */
[----:B------:R-:W-:-:S04]  /*c3e0*/  UIMAD UR6, UR42, UR9, UR6 ;  /* 0x000000092a0672a4 */ /* 0x000fc8000f8e0206 */
[----:B------:R-:W-:Y:S01]  /*c3f0*/  UIADD3 UR6, UR5, UR6, URZ ;  /* 0x0000000605067290 */ /* 0x000fe2000fffe03f */
[----:B------:R-:W-:Y:S01]  /*c400*/  MOV R2, UR4 ;  /* 0x0000000400027c02 */ /* 0x000fe20008000f00 */
[----:B------:R-:W-:Y:S01]  /*c410*/  IMAD.U32 R3, RZ, RZ, UR5 ;  /* 0x00000005ff037e24 */ /* 0x000fe2000f8e00ff */
[----:B------:R-:W3:Y:S01]  /*c420*/  @P0 LDC R7, c[0x0][0xbec] ;  /* 0x0002fb00ff070b82 */ /* 0x000ee20000000800 */
[----:B------:R-:W-:Y:S02]  /*c430*/  ULDC.64 UR4, c[0x0][0xbe0] ;  /* 0x0002f80000047ab9 */ /* 0x000fe40000000a00 */
[----:B------:R-:W-:-:S05]  /*c440*/  IMAD.U32 R3, RZ, RZ, UR6 ;  /* 0x00000006ff037e24 */ /* 0x000fca000f8e00ff */
[----:B------:R-:W4:Y:S01]  /*c450*/  @P0 LDC R9, c[0x0][0xbf0] ;  /* 0x0002fc00ff090b82 */ /* 0x000f220000000800 */
[----:B0-----:R-:W-:-:S07]  /*c460*/  USHF.R.S32.HI UR8, URZ, 0x1f, UR7 ;  /* 0x0000001f3f087899 */ /* 0x001fce0008011407 */
[----:B------:R-:W0:Y:S01]  /*c470*/  S2UR UR10, SR_CTAID.Y ;  /* 0x00000000000a79c3 */ /* 0x000e220000002600 */
[C---:B--2---:R-:W-:Y:S02]  /*c480*/  IMAD R12, R10.reuse, UR8, RZ ;  /* 0x000000080a0c7c24 */ /* 0x044fe4000f8e02ff */
[----:B------:R-:W-:-:S04]  /*c490*/  IMAD.WIDE.U32 R2, R10, UR7, R2 ;  /* 0x000000070a027c25 */ /* 0x000fc8000f8e0002 */
[----:B------:R-:W-:Y:S01]  /*c4a0*/  IMAD R11, R11, UR7, R12 ;  /* 0x000000070b0b7c24 */ /* 0x000fe2000f8e020c */
[----:B------:R-:W0:Y:S01]  /*c4b0*/  LDC R8, c[0x0][0xc50] ;  /* 0x00031400ff087b82 */ /* 0x000e220000000800 */
[----:B---3--:R-:W-:Y:S01]  /*c4c0*/  @P0 IMAD.HI.U32 R4, R0, R7, RZ ;  /* 0x0000000700040227 */ /* 0x008fe200078e00ff */
[----:B------:R-:W-:-:S03]  /*c4d0*/  IADD3 R7, RZ, -UR42, RZ ;  /* 0x8000002aff077c10 */ /* 0x000fc6000fffe0ff */
[----:B------:R-:W-:Y:S01]  /*c4e0*/  IMAD.IADD R3, R11, 0x1, R3 ;  /* 0x000000010b037824 */ /* 0x000fe200078e0203 */
[----:B----4-:R-:W-:Y:S01]  /*c4f0*/  @P0 SHF.R.U32.HI R5, RZ, R9, R4 ;  /* 0x00000009ff050219 */ /* 0x010fe20000011604 */
[----:B0-----:R-:W-:-:S04]  /*c500*/  IMAD R9, R8, R7, UR10 ;  /* 0x0000000a08097e24 */ /* 0x001fc8000f8e0207 */
        /* <DEDUP_REMOVED lines=14> */
[----:B------:R-:W-:-:S04]  /*c5f0*/  ULDC.64 UR4, c[0x0][0xba8] ;  /* 0x0002ea0000047ab9 */ /* 0x000fc80000000a00 */
[----:B------:R-:W-:Y:S02]  /*c600*/  IADD3 R3, R3, R5, RZ ;  /* 0x0000000503037210 */ /* 0x000fe40007ffe0ff */
[----:B------:R-:W-:-:S04]  /*c610*/  LEA R4, P0, R2, UR4, 0x2 ;  /* 0x0000000402047c11 */ /* 0x000fc8000f8010ff */
[----:B------:R-:W-:Y:S01]  /*c620*/  LEA.HI.X R5, R2, UR5, R3, 0x2, P0 ;  /* 0x0000000502057c11 */ /* 0x000fe200080f1403 */
[----:B------:R-:W-:-:S05]  /*c630*/  IMAD.MOV.U32 R3, RZ, RZ, -0x800000 ;  /* 0xff800000ff037424 */ /* 0x000fca00078e00ff */
[----:B------:R0:W-:Y:S01]  /*c640*/  STG.E desc[UR36][R4.64], R3 ;  /* 0x0000000304007986 */ /* 0x0001e2000c101924 */
[----:B------:R-:W-:Y:S05]  /*c650*/  BRA `(.L_x_4051) ;  /* 0x0000003800187947 */ /* 0x000fea0003800000 */
.L_x_4049:
        /* <DEDUP_REMOVED lines=18> */
.L_x_4106:
[----:B------:R-:W-:Y:S01]  /*c780*/  ULDC UR44, c[0x0][0xc50] ;  /* 0x00031400002c7ab9 */ /* 0x000fe20000000800 */
[----:B------:R-:W-:Y:S01]  /*c790*/  UMOV UR39, UR6 ;  /* 0x0000000600277c82 */ /* 0x000fe20008000000 */
[----:B------:R-:W-:-:S11]  /*c7a0*/  UISETP.NE.AND UP0, UPT, UR44, 0x1, UPT ;  /* 0x000000012c00788c */ /* 0x000fd6000bf05270 */
[----:B------:R-:W-:Y:S01]  /*c7b0*/  @UP0 ULDC UR4, c[0x0][0xc54] ;  /* 0x0003150000040ab9 */ /* 0x000fe20000000800 */
[----:B------:R-:W-:Y:S01]  /*c7c0*/  @UP0 ULDC UR7, c[0x0][0xc58] ;  /* 0x0003160000070ab9 */ /* 0x000fe20000000800 */
[----:B------:R-:W-:-:S04]  /*c7d0*/  UIMAD.WIDE.U32 UR4, UR6, UR4, URZ ;  /* 0x00000004060472a5 */ /* 0x000fc8000f8e003f */
[----:B------:R-:W-:-:S12]  /*c7e0*/  @UP0 USHF.R.U32.HI UR39, URZ, UR7, UR5 ;  /* 0x000000073f270299 */ /* 0x000fd80008011605 */
.L_x_4107:
        /* <DEDUP_REMOVED lines=8> */
[----:B------:R-:W-:Y:S01]  /*c870*/  ULDC UR4, c[0x0][0x448] ;  /* 0x0001120000047ab9 */ /* 0x000fe20000000800 */
[----:B------:R-:W-:Y:S01]  /*c880*/  ULDC UR7, c[0x0][0x2f0] ;  /* 0x0000bc0000077ab9 */ /* 0x000fe20000000800 */
[----:B------:R-:W-:-:S05]  /*c890*/  IMAD.MOV.U32 R28, RZ, RZ, RZ ;  /* 0x000000ffff1c7224 */ /* 0x000fca00078e00ff */
[----:B------:R-:W1:Y:S01]  /*c8a0*/  S2UR UR46, SR_CTAID.X ;  /* 0x00000000002e79c3 */ /* 0x000e620000002500 */
[----:B------:R-:W-:Y:S01]  /*c8b0*/  UISETP.NE.AND UP1, UPT, UR4, 0x1, UPT ;  /* 0x000000010400788c */ /* 0x000fe2000bf25270 */
[----:B------:R-:W-:Y:S02]  /*c8c0*/  ULDC UR8, c[0x0][0x288] ;  /* 0x0000a20000087ab9 */ /* 0x000fe40000000800 */
[----:B------:R-:W-:Y:S02]  /*c8d0*/  ULDC.64 UR4, c[0x0][0x418] ;  /* 0x0001060000047ab9 */ /* 0x000fe40000000a00 */
[----:B------:R-:W-:-:S03]  /*c8e0*/  UISETP.NE.U32.AND UP0, UPT, UR4, URZ, UPT ;  /* 0x0000003f0400728c */ /* 0x000fc6000bf05070 */
[----:B------:R-:W-:Y:S01]  /*c8f0*/  ULDC UR4, c[0x0][0x424] ;  /* 0x0001090000047ab9 */ /* 0x000fe20000000800 */
[----:B------:R-:W-:-:S03]  /*c900*/  UISETP.NE.AND.EX UP0, UPT, UR5, URZ, UPT, UP0 ;  /* 0x0000003f0500728c */ /* 0x000fc6000bf05300 */
[----:B------:R-:W-:Y:S01]  /*c910*/  @UP1 ULDC UR5, c[0x0][0x44c] ;  /* 0x0001130000051ab9 */ /* 0x000fe20000000800 */
[----:B0-----:R-:W-:Y:S01]  /*c920*/  ISETP.NE.U32.AND P0, PT, R2, RZ, PT ;  /* 0x000000ff0200720c */ /* 0x001fe20003f05070 */
[----:B------:R-:W-:-:S03]  /*c930*/  USEL UR40, UR4, 0x1, UP0 ;  /* 0x0000000104287887 */ /* 0x000fc60008000000 */
[----:B------:R-:W-:Y:S01]  /*c940*/  ISETP.NE.AND.EX P0, PT, R3, RZ, PT, P0 ;  /* 0x000000ff0300720c */ /* 0x000fe20003f05300 */
[----:B-1----:R-:W-:Y:S02]  /*c950*/  ULEA UR6, UR46, 0x3f, 0x6 ;  /* 0x0000003f2e067891 */ /* 0x002fe4000f8e303f */
[----:B------:R-:W-:Y:S02]  /*c960*/  UIMAD UR40, UR40, UR7, URZ ;  /* 0x00000007282872a4 */ /* 0x000fe4000f8e023f */
[----:B------:R-:W-:Y:S01]  /*c970*/  UIMAD.WIDE.U32 UR4, UR6, UR5, URZ ;  /* 0x00000005060472a5 */ /* 0x000fe2000f8e003f */
[----:B------:R-:W-:-:S03]  /*c980*/  @UP1 ULDC UR7, c[0x0][0x450] ;  /* 0x0001140000071ab9 */ /* 0x000fc60000000800 */
[----:B------:R-:W-:-:S04]  /*c990*/  @UP1 USHF.R.U32.HI UR6, URZ, UR7, UR5 ;  /* 0x000000073f061299 */ /* 0x000fc80008011605 */
[----:B------:R-:W0:Y:S01]  /*c9a0*/  @P0 LDC.64 R2, c[0x0][0xa28] ;  /* 0x00028a00ff020b82 */ /* 0x000e220000000a00 */
[----:B------:R-:W-:Y:S02]  /*c9b0*/  UIADD3 UR5, UR40, 0x40, -UR8 ;  /* 0x0000004028057890 */ /* 0x000fe4000fffe808 */
[----:B------:R-:W-:Y:S02]  /*c9c0*/  UIADD3 UR4, UR40, 0x3f, URZ ;  /* 0x0000003f28047890 */ /* 0x000fe4000fffe03f */
[----:B------:R-:W-:Y:S02]  /*c9d0*/  UIADD3 UR6, UR5, UR6, URZ ;  /* 0x0000000605067290 */ /* 0x000fe4000fffe03f */
[----:B------:R-:W-:Y:S02]  /*c9e0*/  USHF.R.S32.HI UR5, URZ, 0x1f, UR4 ;  /* 0x0000001f3f057899 */ /* 0x000fe40008011404 */
[----:B------:R-:W-:Y:S02]  /*c9f0*/  USHF.R.S32.HI UR7, URZ, 0x1f, UR6 ;  /* 0x0000001f3f077899 */ /* 0x000fe40008011406 */
[----:B------:R-:W-:-:S02]  /*ca00*/  ULEA.HI UR5, UR5, UR4, URZ, 0x6 ;  /* 0x0000000405057291 */ /* 0x000fc4000f8f303f */
[----:B------:R-:W-:Y:S02]  /*ca10*/  ULEA.HI UR7, UR7, UR6, URZ, 0x6 ;  /* 0x0000000607077291 */ /* 0x000fe4000f8f303f */
[----:B------:R-:W-:Y:S02]  /*ca20*/  USHF.R.S32.HI UR41, URZ, 0x6, UR5 ;  /* 0x000000063f297899 */ /* 0x000fe40008011405 */
[----:B------:R-:W-:-:S04]  /*ca30*/  USHF.R.S32.HI UR42, URZ, 0x6, UR7 ;  /* 0x000000063f2a7899 */ /* 0x000fc80008011407 */
[----:B------:R-:W-:Y:S02]  /*ca40*/  UISETP.LT.AND UP0, UPT, UR41, UR42, UPT ;  /* 0x0000002a2900728c */ /* 0x000fe4000bf01270 */
[----:B------:R-:W-:Y:S01]  /*ca50*/  UP2UR UR47, UPR, URZ, 0x2 ;  /* 0x000000023f2f7883 */ /* 0x000fe20008000000 */
[----:B0-----:R-:W-:Y:S01]  /*ca60*/  @P0 IMAD.WIDE R2, R17, 0x4, R2 ;  /* 0x0000000411020825 */ /* 0x001fe200078e0202 */
[----:B------:R-:W-:-:S04]  /*ca70*/  USEL UR11, UR41, UR42, UP0 ;  /* 0x0000002a290b7287 */ /* 0x000fc80008000000 */
[----:B------:R-:W-:Y:S01]  /*ca80*/  UISETP.GE.AND UP1, UPT, UR11, 0x1, UPT ;  /* 0x000000010b00788c */ /* 0x000fe2000bf26270 */
[----:B------:R0:W5:Y:S01]  /*ca90*/  @P0 LDG.E R28, desc[UR36][R2.64] ;  /* 0x00000024021c0981 */ /* 0x000162000c1e1900 */
[----:B------:R-:W-:Y:S02]  /*caa0*/  USHF.R.U32.HI UR9, URZ, 0x10, UR44 ;  /* 0x000000103f097899 */ /* 0x000fe4000801162c */
[----:B------:R-:W-:Y:S02]  /*cab0*/  ULOP3.LUT UR44, UR44, 0xffff, URZ, 0xc0, !UPT ;  /* 0x0000ffff2c2c7892 */ /* 0x000fe4000f8ec03f */
[----:B------:R-:W-:Y:S01]  /*cac0*/  PLOP3.LUT P0, PT, PT, PT, UP1, 0x80, 0x0 ;  /* 0x000000000000781c */ /* 0x000fe20003f0f018 */
[----:B------:R-:W-:Y:S01]  /*cad0*/  UISETP.NE.AND UP0, UPT, UR9, URZ, UPT ;  /* 0x0000003f0900728c */ /* 0x000fe2000bf05270 */
[----:B------:R-:W-:-:S10]  /*cae0*/  UMOV UR38, URZ ;  /* 0x0000003f00267c82 */ /* 0x000fd40008000000 */
[----:B------:R-:W-:Y:S01]  /*caf0*/  @!UP0 ULDC UR9, c[0x0][0x9f0] ;  /* 0x00027c0000098ab9 */ /* 0x000fe20000000800 */
[----:B0-----:R-:W-:Y:S05]  /*cb00*/  @!P0 BRA `(.L_x_4109) ;  /* 0x0000000000788947 */ /* 0x001fea0003800000 */
[----:B------:R-:W-:Y:S01]  /*cb10*/  IABS R0, UR9 ;  /* 0x0000000900007c13 */ /* 0x000fe20008000000 */
[----:B------:R-:W-:Y:S02]  /*cb20*/  UIADD3 UR6, UR9, -0x1, UR11 ;  /* 0xffffffff09067890 */ /* 0x000fe4000fffe00b */
[----:B------:R-:W-:Y:S01]  /*cb30*/  IABS R4, UR9 ;  /* 0x0000000900047c13 */ /* 0x000fe20008000000 */
[----:B------:R-:W-:Y:S01]  /*cb40*/  UMOV UR4, URZ ;  /* 0x0000003f00047c82 */ /* 0x000fe20008000000 */
[----:B------:R-:W-:Y:S02]  /*cb50*/  R2UR UR10, R0 ;  /* 0x00000000000a72ca */ /* 0x000fe400000e0000 */
[----:B------:R-:W-:Y:S01]  /*cb60*/  IABS R3, UR6 ;  /* 0x0000000600037c13 */ /* 0x000fe20008000000 */
[----:B------:R-:W-:-:S03]  /*cb70*/  ULOP3.LUT UR6, UR6, UR9, URZ, 0x3c, !UPT ;  /* 0x0000000906067292 */ /* 0x000fc6000f8e3c3f */
[----:B------:R-:W-:-:S07]  /*cb80*/  R2UR UR8, R3 ;  /* 0x00000000030872ca */ /* 0x000fce00000e0000 */
        /* <DEDUP_REMOVED lines=22> */
.L_x_4109:
[----:B------:R-:W-:Y:S02]  /*ccf0*/  UIMAD UR48, UR44, UR38, URZ ;  /* 0x000000262c3072a4 */ /* 0x000fe4000f8e023f */
[----:B------:R-:W-:Y:S01]  /*cd00*/  MOV R0, UR38 ;  /* 0x0000002600007c02 */ /* 0x000fe20008000f00 */
[----:B------:R-:W-:-:S03]  /*cd10*/  IMAD.MOV.U32 R4, RZ, RZ, 0x1 ;  /* 0x00000001ff047424 */ /* 0x000fc600078e00ff */
[----:B------:R-:W-:-:S05]  /*cd20*/  IMAD.U32 R25, RZ, RZ, UR48 ;  /* 0x00000030ff197e24 */ /* 0x000fca000f8e00ff */
[----:B------:R-:W-:Y:S02]  /*cd30*/  VIADDMNMX R25, R25, R0, UR11, PT ;  /* 0x0000000b19197e46 */ /* 0x000fe4000b800100 */
[----:B------:R-:W-:Y:S02]  /*cd40*/  MOV R0, RZ ;  /* 0x000000ff00007202 */ /* 0x000fe40000000f00 */
        /* <DEDUP_REMOVED lines=12> */
[----:B------:R-:W-:Y:S01]  /*ce10*/  MOV R4, UR4 ;  /* 0x0000000400047c02 */ /* 0x000fe20008000f00 */
[----:B------:R-:W-:Y:S01]  /*ce20*/  IMAD.U32 R5, RZ, RZ, UR5 ;  /* 0x00000005ff057e24 */ /* 0x000fe2000f8e00ff */
[----:B------:R-:W-:Y:S01]  /*ce30*/  ULDC.64 UR4, c[0x4][0x8] ;  /* 0x0100020000047ab9 */ /* 0x000fe20000000a00 */
[----:B------:R-:W0:Y:S01]  /*ce40*/  LDC.64 R2, c[0x4][R2] ;  /* 0x0100000002027b82 */ /* 0x000e220000000a00 */
[----:B------:R-:W-:Y:S01]  /*ce50*/  MOV R6, UR6 ;  /* 0x0000000600067c02 */ /* 0x000fe20008000f00 */
[----:B------:R-:W-:Y:S01]  /*ce60*/  IMAD.U32 R7, RZ, RZ, UR7 ;  /* 0x00000007ff077e24 */ /* 0x000fe2000f8e00ff */
[----:B------:R-:W-:Y:S01]  /*ce70*/  MOV R10, UR4 ;  /* 0x00000004000a7c02 */ /* 0x000fe20008000f00 */
[----:B------:R-:W-:Y:S01]  /*ce80*/  IMAD.U32 R11, RZ, RZ, UR5 ;  /* 0x00000005ff0b7e24 */ /* 0x000fe2000f8e00ff */
[----:B------:R-:W-:Y:S01]  /*ce90*/  MOV R8, 0x70 ;  /* 0x0000007000087802 */ /* 0x000fe20000000f00 */
[----:B------:R-:W-:Y:S01]  /*cea0*/  IMAD.MOV.U32 R12, RZ, RZ, 0x1 ;  /* 0x00000001ff0c7424 */ /* 0x000fe200078e00ff */
[----:B------:R-:W-:-:S07]  /*ceb0*/  MOV R13, RZ ;  /* 0x000000ff000d7202 */ /* 0x000fce0000000f00 */
[----:B------:R-:W-:-:S07]  /*cec0*/  LEPC R20, `(.L_x_4110) ;  /* 0x000000001014794e */ /* 0x000fce0000000000 */
[----:B0----5:R-:W-:Y:S05]  /*ced0*/  CALL.ABS.NOINC R2 ;  /* 0x0000000002007343 */ /* 0x021fea0003c00000 */
.L_x_4110:
        /* <DEDUP_REMOVED lines=11> */
[----:B------:R-:W-:Y:S01]  /*cf90*/  IMAD.U32 R6, RZ, RZ, UR6 ;  /* 0x00000006ff067e24 */ /* 0x000fe2000f8e00ff */
[----:B------:R-:W-:Y:S01]  /*cfa0*/  MOV R7, UR7 ;  /* 0x0000000700077c02 */ /* 0x000fe20008000f00 */
[----:B------:R-:W-:Y:S01]  /*cfb0*/  IMAD.U32 R10, RZ, RZ, UR4 ;  /* 0x00000004ff0a7e24 */ /* 0x000fe2000f8e00ff */
[----:B------:R-:W-:Y:S01]  /*cfc0*/  MOV R11, UR5 ;  /* 0x00000005000b7c02 */ /* 0x000fe20008000f00 */
[----:B------:R-:W-:Y:S01]  /*cfd0*/  IMAD.MOV.U32 R8, RZ, RZ, 0x70 ;  /* 0x00000070ff087424 */ /* 0x000fe200078e00ff */
[----:B------:R-:W-:Y:S01]  /*cfe0*/  MOV R12, 0x1 ;  /* 0x00000001000c7802 */ /* 0x000fe20000000f00 */
[----:B0-----:R-:W-:-:S07]  /*cff0*/  IMAD.MOV.U32 R13, RZ, RZ, RZ ;  /* 0x000000ffff0d7224 */ /* 0x001fce00078e00ff */
[----:B------:R-:W-:-:S07]  /*d000*/  LEPC R20, `(.L_x_4112) ;  /* 0x000000001014794e */ /* 0x000fce0000000000 */
[----:B-1---5:R-:W-:Y:S05]  /*d010*/  CALL.ABS.NOINC R2 ;  /* 0x0000000002007343 */ /* 0x022fea0003c00000 */
.L_x_4112:
[----:B------:R0:W1:Y:S01]  /*d020*/  LDC.64 R2, c[0x4][R16] ;  /* 0x0100000010027b82 */ /* 0x0000620000000a00 */
[----:B------:R-:W-:Y:S01]  /*d030*/  ULDC.64 UR4, c[0x4][0x90] ;  /* 0x0100240000047ab9 */ /* 0x000fe20000000a00 */
[----:B------:R-:W-:Y:S01]  /*d040*/  ULDC.64 UR6, c[0x4][0x98] ;  /* 0x0100260000067ab9 */ /* 0x000fe20000000a00 */
[----:B------:R-:W-:Y:S01]  /*d050*/  MOV R4, UR4 ;  /* 0x0000000400047c02 */ /* 0x000fe20008000f00 */
[----:B------:R-:W-:Y:S01]  /*d060*/  IMAD.U32 R5, RZ, RZ, UR5 ;  /* 0x00000005ff057e24 */ /* 0x000fe2000f8e00ff */
[----:B------:R-:W-:Y:S01]  /*d070*/  ULDC.64 UR4, c[0x4][0x18] ;  /* 0x0100060000047ab9 */ /* 0x000fe20000000a00 */
[----:B------:R-:W-:Y:S01]  /*d080*/  MOV R6, UR6 ;  /* 0x0000000600067c02 */ /* 0x000fe20008000f00 */
[----:B------:R-:W-:Y:S01]  /*d090*/  IMAD.U32 R7, RZ, RZ, UR7 ;  /* 0x00000007ff077e24 */ /* 0x000fe2000f8e00ff */
[----:B------:R-:W-:Y:S01]  /*d0a0*/  MOV R10, UR4 ;  /* 0x00000004000a7c02 */ /* 0x000fe20008000f00 */
[----:B------:R-:W-:Y:S01]  /*d0b0*/  IMAD.U32 R11, RZ, RZ, UR5 ;  /* 0x00000005ff0b7e24 */ /* 0x000fe2000f8e00ff */
[----:B------:R-:W-:Y:S01]  /*d0c0*/  MOV R8, 0x70 ;  /* 0x0000007000087802 */ /* 0x000fe20000000f00 */
[----:B------:R-:W-:Y:S01]  /*d0d0*/  IMAD.MOV.U32 R12, RZ, RZ, 0x1 ;  /* 0x00000001ff0c7424 */ /* 0x000fe200078e00ff */
[----:B0-----:R-:W-:-:S07]  /*d0e0*/  MOV R13, RZ ;  /* 0x000000ff000d7202 */ /* 0x001fce0000000f00 */
[----:B------:R-:W-:-:S07]  /*d0f0*/  LEPC R20, `(.L_x_4111) ;  /* 0x000000001014794e */ /* 0x000fce0000000000 */
[----:B-1----:R-:W-:Y:S05]  /*d100*/  CALL.ABS.NOINC R2 ;  /* 0x0000000002007343 */ /* 0x002fea0003c00000 */
.L_x_4111:
[----:B------:R-:W0:Y:S01]  /*d110*/  LDC.64 R2, c[0x0][0x9f8] ;  /* 0x00027e00ff027b82 */ /* 0x000e220000000a00 */
[----:B------:R-:W-:-:S07]  /*d120*/  IMAD.MOV.U32 R24, RZ, RZ, R17 ;  /* 0x000000ffff187224 */ /* 0x000fce00078e0011 */
[----:B------:R-:W1:Y:S01]  /*d130*/  LDC R37, c[0x0][0x430] ;  /* 0x00010c00ff257b82 */ /* 0x000e620000000800 */
[----:B------:R-:W-:Y:S01]  /*d140*/  SHF.L.U32 R36, R30, 0x4, RZ ;  /* 0x000000041e247819 */ /* 0x000fe200000006ff */
[----:B------:R-:W-:Y:S01]  /*d150*/  ULDC UR4, c[0x0][0x320] ;  /* 0x0000c80000047ab9 */ /* 0x000fe20000000800 */
[----:B0-----:R-:W-:-:S04]  /*d160*/  ISETP.NE.U32.AND P0, PT, R2, RZ, PT ;  /* 0x000000ff0200720c */ /* 0x001fc80003f05070 */
[----:B------:R-:W-:-:S13]  /*d170*/  ISETP.NE.AND.EX P0, PT, R3, RZ, PT, P0 ;  /* 0x000000ff0300720c */ /* 0x000fda0003f05300 */
[----:B------:R-:W0:Y:S02]  /*d180*/  @P0 LDC.64 R2, c[0x0][0x9f8] ;  /* 0x00027e00ff020b82 */ /* 0x000e240000000a00 */
[----:B0-----:R-:W-:-:S05]  /*d190*/  @P0 IMAD.WIDE R2, R17, 0x4, R2 ;  /* 0x0000000411020825 */ /* 0x001fca00078e0202 */
[----:B------:R0:W2:Y:S01]  /*d1a0*/  @P0 LDG.E R24, desc[UR36][R2.64] ;  /* 0x0000002402180981 */ /* 0x0000a2000c1e1900 */
[----:B------:R-:W-:Y:S02]  /*d1b0*/  LOP3.LUT R6, R30, 0x7f, RZ, 0xc0, !PT ;  /* 0x0000007f1e067812 */ /* 0x000fe400078ec0ff */
[----:B------:R-:W-:Y:S02]  /*d1c0*/  LOP3.LUT R36, R36, 0x70, RZ, 0xc0, !PT ;  /* 0x0000007024247812 */ /* 0x000fe400078ec0ff */
[----:B------:R-:W-:Y:S02]  /*d1d0*/  SHF.R.U32.HI R35, RZ, 0x3, R6 ;  /* 0x00000003ff237819 */ /* 0x000fe40000011606 */
[----:B------:R-:W-:Y:S02]  /*d1e0*/  LEA R18, R25, 0xffffffc0, 0x6 ;  /* 0xffffffc019127811 */ /* 0x000fe400078e30ff */
[----:B------:R-:W-:Y:S02]  /*d1f0*/  LOP3.LUT R31, R36, R35, RZ, 0xfc, !PT ;  /* 0x00000023241f7212 */ /* 0x000fe400078efcff */
[----:B-1----:R-:W-:-:S02]  /*d200*/  ISETP.NE.AND P1, PT, R37, 0x1, PT ;  /* 0x000000012500780c */ /* 0x002fc40003f25270 */
[----:B------:R-:W-:Y:S01]  /*d210*/  LOP3.LUT R16, R16, 0xfffffbff, RZ, 0xc0, !PT ;  /* 0xfffffbff10107812 */ /* 0x000fe200078ec0ff */
[----:B------:R-:W-:-:S05]  /*d220*/  IMAD.IADD R5, R31, 0x1, R18 ;  /* 0x000000011f057824 */ /* 0x000fca00078e0212 */
[C---:B------:R-:W-:Y:S02]  /*d230*/  ISETP.GE.AND P0, PT, R5.reuse, UR40, PT ;  /* 0x0000002805007c0c */ /* 0x040fe4000bf06270 */
[----:B-----5:R-:W-:Y:S02]  /*d240*/  IADD3 R19, R5, R28, RZ ;  /* 0x0000001c05137210 */ /* 0x020fe40007ffe0ff */
[----:B------:R-:W-:Y:S01]  /*d250*/  ISETP.GT.U32.OR P0, PT, R31, 0x3f, P0 ;  /* 0x0000003f1f00780c */ /* 0x000fe20000704470 */
[----:B------:R-:W1:Y:S01]  /*d260*/  @P1 LDC R0, c[0x0][0x434] ;  /* 0x00010d00ff001b82 */ /* 0x000e620000000800 */
[----:B------:R-:W-:Y:S01]  /*d270*/  @P1 LOP3.LUT R16, R16, 0x400, RZ, 0xfc, !PT ;  /* 0x0000040010101812 */ /* 0x000fe200078efcff */
[----:B------:R-:W-:-:S06]  /*d280*/  IMAD.MOV.U32 R7, RZ, RZ, R19 ;  /* 0x000000ffff077224 */ /* 0x000fcc00078e0013 */
        /* <DEDUP_REMOVED lines=15> */
[----:B------:R-:W-:Y:S02]  /*d380*/  IADD3 R0, -R7, RZ, RZ ;  /* 0x000000ff07007210 */ /* 0x000fe40007ffe1ff */
[----:B------:R-:W-:Y:S02]  /*d390*/  CS2R R26, SRZ ;  /* 0x00000000001a7805 */ /* 0x000fe4000001ff00 */
[----:B------:R-:W-:Y:S01]  /*d3a0*/  LOP3.LUT R16, R16, 0xffffffdf, RZ, 0xc0, !PT ;  /* 0xffffffdf10107812 */ /* 0x000fe200078ec0ff */
[----:B------:R-:W-:Y:S02]  /*d3b0*/  IMAD R19, R37, R0, R19 ;  /* 0x0000000025137224 */ /* 0x000fe400078e0213 */
[----:B0-----:R-:W-:-:S05]  /*d3c0*/  IMAD.SHL.U32 R4, R30, 0x8, RZ ;  /* 0x000000081e047824 */ /* 0x001fca00078e00ff */
        /* <DEDUP_REMOVED lines=23> */
[----:B--2---:R-:W-:Y:S02]  /*d540*/  @!P0 SHF.R.S32.HI R27, RZ, 0x1f, R5 ;  /* 0x0000001fff1b8819 */ /* 0x004fe40000011405 */
[----:B------:R-:W-:Y:S02]  /*d550*/  @!P0 MOV R26, R5 ;  /* 0x00000005001a8202 */ /* 0x000fe40000000f00 */
[----:B------:R-:W-:Y:S01]  /*d560*/  ISETP.GE.AND P0, PT, R3, UR4, PT ;  /* 0x0000000403007c0c */ /* 0x000fe2000bf06270 */
[----:B------:R-:W-:Y:S01]  /*d570*/  IMAD.SHL.U32 R3, R0, 0x2, RZ ;  /* 0x0000000200037824 */ /* 0x000fe200078e00ff */
[----:B------:R-:W-:Y:S02]  /*d580*/  SEL R0, RZ, 0x1, P5 ;  /* 0x00000001ff007807 */ /* 0x000fe40002800000 */
[----:B------:R-:W-:-:S02]  /*d590*/  SEL R34, RZ, 0x40, P0 ;  /* 0x00000040ff227807 */ /* 0x000fc40000000000 */
[----:B------:R-:W-:Y:S02]  /*d5a0*/  ISETP.GE.AND P0, PT, R2, UR4, PT ;  /* 0x0000000402007c0c */ /* 0x000fe4000bf06270 */
        /* <DEDUP_REMOVED lines=13> */
.L_x_4155:
        /* <DEDUP_REMOVED lines=14> */
.L_x_4114:
[----:B------:R-:W-:-:S04]  /*d760*/  MOV R0, 0x1 ;  /* 0x0000000100007802 */ /* 0x000fc80000000f00 */
[----:B------:R-:W-:-:S04]  /*d770*/  SHF.L.U32 R0, R0, 0x1f, RZ ;  /* 0x0000001f00007819 */ /* 0x000fc800000006ff */
[----:B------:R-:W0:Y:S02]  /*d780*/  SYNCS.PHASECHK.TRANS64.TRYWAIT P0, [UR45+0x28c40], R0 ;  /* 0x028c4000ff0075a7 */ /* 0x000e24000800016d */
[----:B0-----:R-:W-:Y:S05]  /*d790*/  @!P0 BRA `(.L_x_4115) ;  /* 0x0000002800c88947 */ /* 0x001fea0003800000 */
.L_x_4156:
        /* <DEDUP_REMOVED lines=38> */
[----:B0-----:R-:W-:-:S04]  /*da00*/  @P0 LEA R14, P1, R22, R14, 0x1 ;  /* 0x0000000e160e0211 */ /* 0x001fc800078208ff */
[----:B-1----:R-:W-:Y:S01]  /*da10*/  @P0 IADD3.X R3, RZ, R2, RZ, P1, !PT ;  /* 0x00000002ff030210 */ /* 0x002fe20000ffe4ff */
[----:B------:R-:W-:Y:S02]  /*da20*/  @P0 IMAD.MOV.U32 R2, RZ, RZ, R14 ;  /* 0x000000ffff020224 */ /* 0x000fe400078e000e */
[----:B------:R-:W0:Y:S04]  /*da30*/  SHFL.IDX PT, R14, R0, 0x1, 0x181f ;  /* 0x00381f00000e7f89 */ /* 0x000e2800000e0000 */
[----:B------:R0:W-:Y:S01]  /*da40*/  @P0 LDGSTS.E.BYPASS.LTC128B.128 [R7+0x22400], desc[UR36][R2.64], !P2 ;  /* 0x2240000002070fae */ /* 0x0001e2000d101d64 */
[----:B------:R-:W-:-:S13]  /*da50*/  ISETP.GE.AND P0, PT, R18, 0x11, PT ;  /* 0x000000111200780c */ /* 0x000fda0003f06270 */
[----:B------:R-:W-:Y:S02]  /*da60*/  @P0 LEA R9, R30, UR45, 0x1 ;  /* 0x0000002d1e090c11 */ /* 0x000fe4000f8e08ff */
[----:B0-----:R-:W-:Y:S02]  /*da70*/  @P0 LEA R2, P1, R22, R14, 0x1 ;  /* 0x0000000e16020211 */ /* 0x001fe400078208ff */
[----:B------:R-:W0:Y:S02]  /*da80*/  SHFL.IDX PT, R14, R0, 0x2, 0x181f ;  /* 0x00581f00000e7f89 */ /* 0x000e2400000e0000 */
[----:B------:R-:W-:Y:S02]  /*da90*/  @P0 IADD3.X R3, RZ, R4, RZ, P1, !PT ;  /* 0x00000004ff030210 */ /* 0x000fe40000ffe4ff */
        /* <DEDUP_REMOVED lines=9> */
.L_x_4166:
        /* <DEDUP_REMOVED lines=15> */
.L_x_4117:
        /* <DEDUP_REMOVED lines=17> */
[----:B------:R-:W-:Y:S01]  /*dd30*/  MOV R11, UR9 ;  /* 0x00000009000b7c02 */ /* 0x000fe20008000f00 */
[----:B------:R-:W-:Y:S01]  /*dd40*/  IMAD.MOV.U32 R8, RZ, RZ, 0x70 ;  /* 0x00000070ff087424 */ /* 0x000fe200078e00ff */
[----:B------:R-:W-:Y:S01]  /*dd50*/  MOV R12, 0x1 ;  /* 0x00000001000c7802 */ /* 0x000fe20000000f00 */
[----:B------:R-:W-:-:S07]  /*dd60*/  IMAD.MOV.U32 R13, RZ, RZ, RZ ;  /* 0x000000ffff0d7224 */ /* 0x000fce00078e00ff */
[----:B------:R-:W-:-:S07]  /*dd70*/  LEPC R20, `(.L_x_4118) ;  /* 0x000000001014794e */ /* 0x000fce0000000000 */
[----:B0-----:R-:W-:Y:S05]  /*dd80*/  CALL.ABS.NOINC R2 ;  /* 0x0000000002007343 */ /* 0x001fea0003c00000 */
.L_x_4118:
[----:B------:R-:W-:Y:S01]  /*dd90*/  UISETP.NE.AND UP0, UPT, UR47, URZ, UPT ;  /* 0x0000003f2f00728c */ /* 0x000fe2000bf05270 */
[----:B------:R-:W0:Y:S01]  /*dda0*/  S2R R20, SR_CTAID.Z ;  /* 0x0000000000147919 */ /* 0x000e220000002700 */
[----:B------:R-:W-:Y:S01]  /*ddb0*/  MOV R0, UR46 ;  /* 0x0000002e00007c02 */ /* 0x000fe20008000f00 */
[----:B------:R-:W-:Y:S01]  /*ddc0*/  ULDC.64 UR8, c[0x0][0x2d8] ;  /* 0x0000b60000087ab9 */ /* 0x000fe20000000a00 */
[----:B------:R-:W-:Y:S02]  /*ddd0*/  R2UR UR6, R23 ;  /* 0x00000000170672ca */ /* 0x000fe400000e0000 */
[----:B------:R-:W-:Y:S01]  /*dde0*/  PLOP3.LUT P0, PT, PT, PT, UP0, 0x80, 0x0 ;  /* 0x000000000000781c */ /* 0x000fe20003f0f008 */
[----:B------:R-:W-:-:S04]  /*ddf0*/  IMAD R9, R0, 0x40, R31 ;  /* 0x0000004000097824 */ /* 0x000fc800078e021f */
[----:B------:R-:W-:Y:S01]  /*de00*/  @UP0 ULDC UR4, c[0x0][0x44c] ;  /* 0x0001130000040ab9 */ /* 0x000fe20000000800 */
[----:B------:R-:W-:-:S05]  /*de10*/  MOV R7, R9 ;  /* 0x0000000900077202 */ /* 0x000fca0000000f00 */
[----:B------:R-:W-:Y:S02]  /*de20*/  UIMAD UR6, UR6, UR8, URZ ;  /* 0x00000008060672a4 */ /* 0x000fe4000f8e023f */
        /* <DEDUP_REMOVED lines=10> */
[----:B------:R-:W-:Y:S01]  /*ded0*/  MOV R4, UR4 ;  /* 0x0000000400047c02 */ /* 0x000fe20008000f00 */
[----:B------:R-:W-:Y:S02]  /*dee0*/  IMAD R6, R6, UR8, RZ ;  /* 0x0000000806067c24 */ /* 0x000fe4000f8e02ff */
[----:B------:R-:W-:Y:S01]  /*def0*/  IMAD.U32 R5, RZ, RZ, UR5 ;  /* 0x00000005ff057e24 */ /* 0x000fe2000f8e00ff */
[----:B------:R-:W-:Y:S01]  /*df00*/  MOV R2, R4 ;  /* 0x0000000400027202 */ /* 0x000fe20000000f00 */
[----:B------:R-:W-:Y:S01]  /*df10*/  IMAD.U32 R3, RZ, RZ, UR6 ;  /* 0x00000006ff037e24 */ /* 0x000fe2000f8e00ff */
[----:B------:R-:W-:Y:S01]  /*df20*/  SHF.R.S32.HI R4, RZ, 0x1f, R7 ;  /* 0x0000001fff047819 */ /* 0x000fe20000011407 */
[C---:B------:R-:W-:Y:S01]  /*df30*/  IMAD R5, R20.reuse, UR9, R6 ;  /* 0x0000000914057c24 */ /* 0x040fe2000f8e0206 */
[----:B------:R-:W-:Y:S01]  /*df40*/  ULDC.64 UR4, c[0x0][0x2d0] ;  /* 0x0000b40000047ab9 */ /* 0x000fe20000000a00 */
[----:B------:R-:W-:-:S04]  /*df50*/  IMAD.WIDE.U32 R2, R20, UR8, R2 ;  /* 0x0000000814027c25 */ /* 0x000fc8000f8e0002 */
[----:B------:R-:W-:Y:S01]  /*df60*/  IMAD.IADD R3, R3, 0x1, R5 ;  /* 0x0000000103037824 */ /* 0x000fe200078e0205 */
[C---:B------:R-:W-:Y:S01]  /*df70*/  IADD3 R5, -R7.reuse, RZ, RZ ;  /* 0x000000ff07057210 */ /* 0x040fe20007ffe1ff */
[----:B------:R-:W-:Y:S02]  /*df80*/  IMAD R4, R4, UR4, RZ ;  /* 0x0000000404047c24 */ /* 0x000fe4000f8e02ff */
[----:B------:R-:W-:-:S04]  /*df90*/  IMAD.WIDE.U32 R2, R7, UR4, R2 ;  /* 0x0000000407027c25 */ /* 0x000fc8000f8e0002 */
[----:B-1----:R-:W-:Y:S02]  /*dfa0*/  IMAD R5, R0, R5, R9 ;  /* 0x0000000500057224 */ /* 0x002fe400078e0209 */
        /* <DEDUP_REMOVED lines=9> */
[----:B------:R-:W-:Y:S01]  /*e040*/  ULDC UR4, c[0x0][0x2b8] ;  /* 0x0000ae0000047ab9 */ /* 0x000fe20000000800 */
[----:B------:R-:W-:Y:S02]  /*e050*/  IADD3 R5, R3, R7, RZ ;  /* 0x0000000703057210 */ /* 0x000fe40007ffe0ff */
[----:B------:R-:W-:Y:S02]  /*e060*/  ISETP.GE.AND P1, PT, R22, UR4, PT ;  /* 0x0000000416007c0c */ /* 0x000fe4000bf26270 */
[----:B------:R-:W-:Y:S01]  /*e070*/  LEA.HI.X R5, R2, UR5, R5, 0x1, P0 ;  /* 0x0000000502057c11 */ /* 0x000fe200080f0c05 */
[----:B------:R-:W-:-:S03]  /*e080*/  UMOV UR5, 0xffffffff ;  /* 0xffffffff00057882 */ /* 0x000fc60000000000 */
[----:B------:R-:W-:Y:S07]  /*e090*/  BRA.DIV UR5, `(.L_x_4119) ;  /* 0x0000002605c07947 */ /* 0x000fee000b800000 */
[----:B------:R-:W0:Y:S01]  /*e0a0*/  SHFL.IDX PT, R14, R4, RZ, 0x181f ;  /* 0x00181fff040e7589 */ /* 0x000e2200000e0000 */
[----:B------:R-:W-:Y:S01]  /*e0b0*/  IMAD.U32 R6, RZ, RZ, UR46 ;  /* 0x0000002eff067e24 */ /* 0x000fe2000f8e00ff */
[----:B------:R-:W-:Y:S02]  /*e0c0*/  ULDC UR4, c[0x0][0x288] ;  /* 0x0000a20000047ab9 */ /* 0x000fe40000000800 */
[----:B------:R-:W1:Y:S01]  /*e0d0*/  SHFL.IDX PT, R2, R5, RZ, 0x181f ;  /* 0x00181fff05027589 */ /* 0x000e6200000e0000 */
[----:B------:R-:W-:Y:S01]  /*e0e0*/  IMAD R0, R0, UR4, RZ ;  /* 0x0000000400007c24 */ /* 0x000fe2000f8e02ff */
[----:B------:R-:W-:Y:S02]  /*e0f0*/  LEA R7, R6, R35, 0x6 ;  /* 0x0000002306077211 */ /* 0x000fe400078e30ff */
[----:B------:R-:W-:Y:S02]  /*e100*/  SHFL.IDX PT, R6, R5, 0x1, 0x181f ;  /* 0x00381f0005067f89 */ /* 0x000fe400000e0000 */
[C---:B------:R-:W-:Y:S01]  /*e110*/  ISETP.GE.AND P0, PT, R7.reuse, R0, PT ;  /* 0x000000000700720c */ /* 0x040fe20003f06270 */
[----:B------:R-:W-:-:S12]  /*e120*/  VIADD R11, R7, 0x10 ;  /* 0x00000010070b7836 */ /* 0x000fd80000000000 */
[----:B------:R-:W-:Y:S02]  /*e130*/  @!P0 LEA R9, R30, UR45, 0x1 ;  /* 0x0000002d1e098c11 */ /* 0x000fe4000f8e08ff */
[----:B0-----:R-:W-:-:S05]  /*e140*/  @!P0 LEA R14, P2, R22, R14, 0x1 ;  /* 0x0000000e160e8211 */ /* 0x001fca00078408ff */
[----:B-1----:R-:W-:Y:S01]  /*e150*/  @!P0 IMAD.X R3, RZ, RZ, R2, P2 ;  /* 0x000000ffff038224 */ /* 0x002fe200010e0602 */
[----:B------:R-:W-:Y:S02]  /*e160*/  @!P0 MOV R2, R14 ;  /* 0x0000000e00028202 */ /* 0x000fe40000000f00 */
        /* <DEDUP_REMOVED lines=13> */
[----:B------:R0:W2:Y:S02]  /*e240*/  SHFL.IDX PT, R14, R4, 0x3, 0x181f ;  /* 0x00781f00040e7f89 */ /* 0x0000a400000e0000 */
[----:B-1----:R-:W-:Y:S02]  /*e250*/  @!P0 IADD3.X R3, RZ, R6, RZ, P2, !PT ;  /* 0x00000006ff038210 */ /* 0x002fe400017fe4ff */
[----:B------:R0:W1:Y:S04]  /*e260*/  SHFL.IDX PT, R6, R5, 0x3, 0x181f ;  /* 0x00781f0005067f89 */ /* 0x00006800000e0000 */
[----:B------:R0:W-:Y:S03]  /*e270*/  @!P0 LDGSTS.E.BYPASS.LTC128B.128 [R9+0x21400], desc[UR36][R2.64], !P1 ;  /* 0x2140000002098fae */ /* 0x0001e6000c901d64 */
.L_x_4175:
[----:B------:R-:W-:-:S05]  /*e280*/  VIADD R7, R7, 0x30 ;  /* 0x0000003007077836 */ /* 0x000fca0000000000 */
[----:B------:R-:W-:Y:S01]  /*e290*/  ISETP.GE.AND P0, PT, R7, R0, PT ;  /* 0x000000000700720c */ /* 0x000fe20003f06270 */
[----:B------:R-:W-:-:S05]  /*e2a0*/  IMAD.MOV.U32 R0, RZ, RZ, 0x1 ;  /* 0x00000001ff007424 */ /* 0x000fca00078e00ff */
[----:B------:R-:W-:-:S07]  /*e2b0*/  SHF.L.U32 R0, R0, 0x1f, RZ ;  /* 0x0000001f00007819 */ /* 0x000fce00000006ff */
[----:B0-2---:R-:W-:Y:S02]  /*e2c0*/  @!P0 LEA R2, P2, R22, R14, 0x1 ;  /* 0x0000000e16028211 */ /* 0x005fe400078408ff */
[----:B------:R-:W-:Y:S02]  /*e2d0*/  @!P0 LEA R5, R30, UR45, 0x1 ;  /* 0x0000002d1e058c11 */ /* 0x000fe4000f8e08ff */
[----:B-1----:R-:W-:-:S05]  /*e2e0*/  @!P0 IADD3.X R3, RZ, R6, RZ, P2, !PT ;  /* 0x00000006ff038210 */ /* 0x002fca00017fe4ff */
        /* <DEDUP_REMOVED lines=11> */
.L_x_4176:
[----:B------:R-:W-:-:S13]  /*e3a0*/  ISETP.NE.AND P0, PT, R33, 0x3, PT ;  /* 0x000000032100780c */ /* 0x000fda0003f05270 */
[----:B------:R-:W-:Y:S05]  /*e3b0*/  @!P0 BRA `(.L_x_4121) ;  /* 0x0000000000048947 */ /* 0x000fea0003800000 */
[----:B------:R-:W-:Y:S01]  /*e3c0*/  BPT.TRAP 0x1 ;  /* 0x000000040000795c */ /* 0x000fe20000300000 */
.L_x_4121:
[----:B------:R-:W1:Y:S02]  /*e3d0*/  SYNCS.PHASECHK.TRANS64.TRYWAIT P0, [UR45+0x28c60], R0 ;  /* 0x028c6000ff0075a7 */ /* 0x000e64000800016d */
[----:B-1----:R-:W-:Y:S05]  /*e3e0*/  @!P0 BRA `(.L_x_4122) ;  /* 0x0000002800308947 */ /* 0x002fea0003800000 */
.L_x_4177:
        /* <DEDUP_REMOVED lines=12> */
[----:B------:R-:W-:Y:S01]  /*e4b0*/  IMAD.IADD R3, R3, 0x1, R5 ;  /* 0x0000000103037824 */ /* 0x000fe200078e0205 */
[----:B------:R-:W-:Y:S02]  /*e4c0*/  MOV R5, UR6 ;  /* 0x0000000600057c02 */ /* 0x000fe40008000f00 */
        /* <DEDUP_REMOVED lines=73> */
[----:B------:R-:W-:Y:S02]  /*e960*/  ISETP.LT.OR P6, PT, R18, 0x21, P6 ;  /* 0x000000211200780c */ /* 0x000fe400037c1670 */
[----:B--2---:R-:W-:-:S11]  /*e970*/  MOV R4, RZ ;  /* 0x000000ff00047202 */ /* 0x004fd60000000f00 */
        /* <DEDUP_REMOVED lines=16> */
.L_x_4187:
        /* <DEDUP_REMOVED lines=30> */
.L_x_4124:
[----:B------:R-:W-:Y:S01]  /*ec60*/  IADD3 R25, R25, -0x2, RZ ;  /* 0xfffffffe19197810 */ /* 0x000fe20007ffe0ff */
[----:B------:R-:W-:Y:S01]  /*ec70*/  SYNCS.ARRIVE.TRANS64.A1T0 RZ, [UR45+0x28c50], RZ ;  /* 0x028c50ffffff79a7 */ /* 0x000fe2000810002d */
[----:B------:R-:W-:Y:S01]  /*ec80*/  BSSY B0, `(.L_x_4108) ;  /* 0x00000f1000007945 */ /* 0x000fe20003800000 */
[----:B------:R-:W-:Y:S01]  /*ec90*/  IMAD.MOV.U32 R21, RZ, RZ, 0x1 ;  /* 0x00000001ff157424 */ /* 0x000fe200078e00ff */
[----:B------:R-:W-:Y:S02]  /*eca0*/  ISETP.GE.AND P0, PT, R25, UR48, PT ;  /* 0x0000003019007c0c */ /* 0x000fe4000bf06270 */
[----:B------:R-:W-:-:S11]  /*ecb0*/  MOV R0, 0x1 ;  /* 0x0000000100007802 */ /* 0x000fd60000000f00 */
[----:B------:R-:W-:Y:S05]  /*ecc0*/  @!P0 BRA `(.L_x_4125) ;  /* 0x0000000c00b08947 */ /* 0x000fea0003800000 */
[----:B------:R-:W-:Y:S01]  /*ecd0*/  UIADD3 UR4, UR44, 0x1, URZ ;  /* 0x000000012c047890 */ /* 0x000fe2000fffe03f */
[----:B------:R-:W-:Y:S01]  /*ece0*/  LOP3.LUT R0, RZ, UR41, RZ, 0x33, !PT ;  /* 0x00000029ff007c12 */ /* 0x000fe2000f8e33ff */
[----:B------:R-:W-:Y:S01]  /*ecf0*/  ULOP3.LUT UR5, URZ, UR42, URZ, 0x33, !UPT ;  /* 0x0000002a3f057292 */ /* 0x000fe2000f8e333f */
[----:B------:R-:W-:Y:S01]  /*ed00*/  IADD3 R35, R36, R28, R35 ;  /* 0x0000001c24237210 */ /* 0x000fe20007ffe023 */
[----:B------:R-:W-:Y:S01]  /*ed10*/  UIMAD UR4, UR4, UR38, URZ ;  /* 0x00000026040472a4 */ /* 0x000fe2000f8e023f */
[----:B------:R-:W-:Y:S01]  /*ed20*/  LOP3.LUT R28, R34, 0x40, RZ, 0xc0, !PT ;  /* 0x00000040221c7812 */ /* 0x000fe200078ec0ff */
[----:B------:R-:W-:Y:S01]  /*ed30*/  IMAD.MOV.U32 R21, RZ, RZ, 0x1 ;  /* 0x00000001ff157424 */ /* 0x000fe200078e00ff */
[----:B------:R-:W-:Y:S01]  /*ed40*/  LOP3.LUT R25, R17, 0x80, RZ, 0xc0, !PT ;  /* 0x0000008011197812 */ /* 0x000fe200078ec0ff */
[----:B------:R-:W-:Y:S01]  /*ed50*/  VIADD R2, R35, 0xffffff40 ;  /* 0xffffff4023027836 */ /* 0x000fe20000000000 */
[----:B------:R-:W-:Y:S02]  /*ed60*/  SHF.R.U32.HI R28, RZ, 0x2, R28 ;  /* 0x00000002ff1c7819 */ /* 0x000fe4000001161c */
[----:B------:R-:W-:-:S02]  /*ed70*/  LOP3.LUT R3, RZ, UR4, RZ, 0x33, !PT ;  /* 0x00000004ff037c12 */ /* 0x000fc4000f8e33ff */
[----:B------:R-:W-:Y:S02]  /*ed80*/  SHF.R.U32.HI R25, RZ, 0x3, R25 ;  /* 0x00000003ff197819 */ /* 0x000fe40000011619 */
[----:B------:R-:W-:Y:S02]  /*ed90*/  VIMNMX3 R3, R0, UR5, R3, !PT ;  /* 0x0000000500037c0f */ /* 0x000fe4000f800103 */
[----:B------:R-:W-:Y:S02]  /*eda0*/  MOV R0, 0x1 ;  /* 0x0000000100007802 */ /* 0x000fe40000000f00 */
[C---:B------:R-:W-:Y:S01]  /*edb0*/  IADD3 R22, -R3.reuse, -0x2, RZ ;  /* 0xfffffffe03167810 */ /* 0x040fe20007ffe1ff */
[----:B------:R-:W-:-:S07]  /*edc0*/  IMAD R9, R3, -0x40, R2 ;  /* 0xffffffc003097824 */ /* 0x000fce00078e0202 */
.L_x_4140:
[----:B------:R-:W-:Y:S01]  /*edd0*/  ISETP.NE.AND P1, PT, R37, 0x1, PT ;  /* 0x000000012500780c */ /* 0x000fe20003f25270 */
[----:B------:R-:W-:Y:S01]  /*ede0*/  BSSY B1, `(.L_x_4126) ;  /* 0x0000014000017945 */ /* 0x000fe20003800000 */
[----:B------:R-:W-:Y:S01]  /*edf0*/  ISETP.GT.U32.AND P0, PT, R31, 0x3f, PT ;  /* 0x0000003f1f00780c */ /* 0x000fe20003f04070 */
[----:B------:R-:W-:Y:S01]  /*ee00*/  IMAD.MOV.U32 R6, RZ, RZ, RZ ;  /* 0x000000ffff067224 */ /* 0x000fe200078e00ff */
[----:B------:R-:W-:-:S09]  /*ee10*/  MOV R7, R9 ;  /* 0x0000000900077202 */ /* 0x000fd20000000f00 */
        /* <DEDUP_REMOVED lines=16> */
.L_x_4127:
[----:B------:R-:W-:Y:S05]  /*ef20*/  BSYNC B1 ;  /* 0x0000000000017941 */ /* 0x000fea0003800000 */
.L_x_4126:
[----:B------:R-:W-:-:S13]  /*ef30*/  ISETP.NE.AND P0, PT, R33, 0x3, PT ;  /* 0x000000032100780c */ /* 0x000fda0003f05270 */
[----:B------:R-:W-:Y:S05]  /*ef40*/  @!P0 BRA `(.L_x_4128) ;  /* 0x0000000000048947 */ /* 0x000fea0003800000 */
[----:B------:R-:W-:Y:S01]  /*ef50*/  BPT.TRAP 0x1 ;  /* 0x000000040000795c */ /* 0x000fe20000300000 */
.L_x_4128:
[----:B------:R-:W-:Y:S01]  /*ef60*/  LEA R10, R0, UR45, 0x3 ;  /* 0x0000002d000a7c11 */ /* 0x000fe2000f8e18ff */
[----:B------:R-:W-:Y:S01]  /*ef70*/  BSSY B1, `(.L_x_4129) ;  /* 0x0000004000017945 */ /* 0x000fe20003800000 */
[----:B------:R-:W-:-:S04]  /*ef80*/  SHF.L.U32 R20, R21, 0x1f, RZ ;  /* 0x0000001f15147819 */ /* 0x000fc800000006ff */
[----:B------:R-:W1:Y:S02]  /*ef90*/  SYNCS.PHASECHK.TRANS64.TRYWAIT P0, [R10+URZ+0x28c40], R20 ;  /* 0x028c40140a0075a7 */ /* 0x000e64000800017f */
[----:B-1----:R-:W-:Y:S05]  /*efa0*/  @!P0 BRA `(.L_x_4130) ;  /* 0x0000002400688947 */ /* 0x002fea0003800000 */
.L_x_4188:
[----:B------:R-:W-:Y:S05]  /*efb0*/  BSYNC B1 ;  /* 0x0000000000017941 */ /* 0x000fea0003800000 */
.L_x_4129:
        /* <DEDUP_REMOVED lines=12> */
[----:B------:R-:W-:-:S04]  /*f080*/  ULDC.64 UR4, c[0x0][0x310] ;  /* 0x0000c40000047ab9 */ /* 0x000fc80000000a00 */
[----:B------:R-:W-:Y:S01]  /*f090*/  IADD3 R3, R3, R5, RZ ;  /* 0x0000000503037210 */ /* 0x000fe20007ffe0ff */
[----:B------:R-:W-:-:S04]  /*f0a0*/  IMAD R5, R18, UR4, RZ ;  /* 0x0000000412057c24 */ /* 0x000fc8000f8e02ff */
[C---:B------:R-:W-:Y:S02]  /*f0b0*/  IMAD R5, R6.reuse, UR5, R5 ;  /* 0x0000000506057c24 */ /* 0x040fe4000f8e0205 */
[----:B------:R-:W-:Y:S01]  /*f0c0*/  IMAD.WIDE.U32 R2, R6, UR4, R2 ;  /* 0x0000000406027c25 */ /* 0x000fe2000f8e0002 */
[----:B------:R-:W-:-:S03]  /*f0d0*/  ULDC.64 UR4, c[0x0][0x308] ;  /* 0x0000c20000047ab9 */ /* 0x000fc60000000a00 */
[----:B------:R-:W-:Y:S01]  /*f0e0*/  IMAD.IADD R3, R3, 0x1, R5 ;  /* 0x0000000103037824 */ /* 0x000fe200078e0205 */
[----:B------:R-:W-:Y:S01]  /*f0f0*/  MOV R5, UR4 ;  /* 0x0000000400057c02 */ /* 0x000fe20008000f00 */
[----:B------:R-:W-:-:S03]  /*f100*/  UIMAD UR4, UR6, UR4, URZ ;  /* 0x00000004060472a4 */ /* 0x000fc6000f8e023f */
[----:B------:R-:W-:Y:S01]  /*f110*/  ULDC.64 UR6, c[0x0][0x2e8] ;  /* 0x0000ba0000067ab9 */ /* 0x000fe20000000a00 */
[----:B------:R-:W-:Y:S02]  /*f120*/  UIMAD UR4, UR39, UR5, UR4 ;  /* 0x00000005270472a4 */ /* 0x000fe4000f8e0204 */
[----:B------:R-:W-:-:S04]  /*f130*/  IMAD.WIDE.U32 R2, R5, UR39, R2 ;  /* 0x0000002705027c25 */ /* 0x000fc8000f8e0002 */
[----:B------:R-:W-:Y:S01]  /*f140*/  VIADD R29, R3, UR4 ;  /* 0x00000004031d7c36 */ /* 0x000fe20008000000 */
[----:B------:R-:W-:Y:S01]  /*f150*/  LEA R26, P0, R2, UR6, 0x1 ;  /* 0x00000006021a7c11 */ /* 0x000fe2000f8008ff */
[----:B------:R-:W-:-:S03]  /*f160*/  UMOV UR4, 0xffffffff ;  /* 0xffffffff00047882 */ /* 0x000fc60000000000 */
[----:B------:R-:W-:Y:S01]  /*f170*/  LEA.HI.X R29, R2, UR7, R29, 0x1, P0 ;  /* 0x00000007021d7c11 */ /* 0x000fe200080f0c1d */
[----:B------:R-:W-:Y:S08]  /*f180*/  BRA.DIV UR4, `(.L_x_4131) ;  /* 0x0000002604047947 */ /* 0x000ff0000b800000 */
        /* <DEDUP_REMOVED lines=10> */
[----:B------:R-:W0:Y:S01]  /*f230*/  SHFL.IDX PT, R14, R26, 0x2, 0x181f ;  /* 0x00581f001a0e7f89 */ /* 0x000e2200000e0000 */
[----:B--2---:R-:W-:-:S03]  /*f240*/  IADD3.X R5, RZ, R3, RZ, P0, !PT ;  /* 0x00000003ff057210 */ /* 0x004fc600007fe4ff */
[----:B------:R-:W2:Y:S04]  /*f250*/  SHFL.IDX PT, R3, R29, 0x2, 0x181f ;  /* 0x00581f001d037f89 */ /* 0x000ea800000e0000 */
[----:B------:R3:W-:Y:S01]  /*f260*/  LDGSTS.E.BYPASS.LTC128B.128 [R27+0x22c00], desc[UR36][R4.64], !P1 ;  /* 0x22c00000041b7fae */ /* 0x0007e2000c901d64 */
[----:B0-----:R-:W-:-:S03]  /*f270*/  IADD3 R2, P0, R14, R8, RZ ;  /* 0x000000080e027210 */ /* 0x001fc60007f1e0ff */
[----:B------:R3:W0:Y:S02]  /*f280*/  SHFL.IDX PT, R14, R26, 0x3, 0x181f ;  /* 0x00781f001a0e7f89 */ /* 0x00062400000e0000 */
[----:B--2---:R-:W-:-:S05]  /*f290*/  IMAD.X R3, RZ, RZ, R3, P0 ;  /* 0x000000ffff037224 */ /* 0x004fca00000e0603 */
[----:B------:R3:W-:Y:S03]  /*f2a0*/  LDGSTS.E.BYPASS.LTC128B.128 [R27+0x23400], desc[UR36][R2.64], !P1 ;  /* 0x23400000021b7fae */ /* 0x0007e6000c901d64 */
.L_x_4198:
[----:B0--3--:R-:W-:-:S04]  /*f2b0*/  IADD3 R2, P0, R14, R8, RZ ;  /* 0x000000080e027210 */ /* 0x009fc80007f1e0ff */
[----:B------:R-:W-:Y:S02]  /*f2c0*/  IADD3.X R3, RZ, R34, RZ, P0, !PT ;  /* 0x00000022ff037210 */ /* 0x000fe400007fe4ff */
[----:B------:R-:W-:-:S03]  /*f2d0*/  PLOP3.LUT P0, PT, PT, PT, PT, 0x80, 0x0 ;  /* 0x000000000000781c */ /* 0x000fc60003f0f070 */
[----:B------:R-:W-:Y:S01]  /*f2e0*/  @!PT LDS RZ, [RZ] ;  /* 0x00000000fffff984 */ /* 0x000fe20000000800 */
[----:B------:R-:W-:Y:S01]  /*f2f0*/  @!PT LDS RZ, [RZ] ;  /* 0x00000000fffff984 */ /* 0x000fe20000000800 */
[----:B------:R-:W-:Y:S01]  /*f300*/  @!PT LDS RZ, [RZ] ;  /* 0x00000000fffff984 */ /* 0x000fe20000000800 */
[----:B------:R0:W-:Y:S01]  /*f310*/  LDGSTS.E.BYPASS.LTC128B.128 [R27+0x23c00], desc[UR36][R2.64], !P1 ;  /* 0x23c00000021b7fae */ /* 0x0001e2000c901d64 */
[----:B------:R-:W-:-:S09]  /*f320*/  NOP ;  /* 0x0000000000007918 */ /* 0x000fd20000000000 */
.L_x_4132:
        /* <DEDUP_REMOVED lines=10> */
.L_x_4133:
[----:B------:R2:W-:Y:S01]  /*f3d0*/  SYNCS.ARRIVE.TRANS64.A1T0 RZ, [R10+URZ+0x28c30], RZ ;  /* 0x028c30ff0aff79a7 */ /* 0x0005e2000810003f */
[----:B------:R-:W-:Y:S05]  /*f3e0*/  @!P2 BRA `(.L_x_4134) ;  /* 0x000000000004a947 */ /* 0x000fea0003800000 */
[----:B------:R-:W-:Y:S01]  /*f3f0*/  BPT.TRAP 0x1 ;  /* 0x000000040000795c */ /* 0x000fe20000300000 */
.L_x_4134:
[----:B------:R-:W3:Y:S01]  /*f400*/  SYNCS.PHASECHK.TRANS64.TRYWAIT P0, [R10+URZ+0x28c60], R20 ;  /* 0x028c60140a0075a7 */ /* 0x000ee2000800017f */
[----:B------:R-:W-:Y:S04]  /*f410*/  BSSY B1, `(.L_x_4135) ;  /* 0x0000002000017945 */ /* 0x000fe80003800000 */
[----:B---3--:R-:W-:Y:S05]  /*f420*/  @!P0 BRA `(.L_x_4136) ;  /* 0x0000002400688947 */ /* 0x008fea0003800000 */
.L_x_4199:
[----:B------:R-:W-:Y:S05]  /*f430*/  BSYNC B1 ;  /* 0x0000000000017941 */ /* 0x000fea0003800000 */
.L_x_4135:
        /* <DEDUP_REMOVED lines=46> */
[----:B------:R-:W-:Y:S01]  /*f720*/  LDGSTS.E.BYPASS.LTC128B.128 [R17+0x8400], desc[UR36][R6.64+0x200], !P4 ;  /* 0x0840020006117fae */ /* 0x000fe2000e101d64 */
[----:B------:R-:W-:-:S03]  /*f730*/  IADD3.X R5, RZ, R5, RZ, P0, !PT ;  /* 0x00000005ff057210 */ /* 0x000fc600007fe4ff */
[----:B------:R-:W0:Y:S04]  /*f740*/  SHFL.IDX PT, R14, R18, 0x2, 0x181f ;  /* 0x00581f00120e7f89 */ /* 0x000e2800000e0000 */
        /* <DEDUP_REMOVED lines=28> */
.L_x_4209:
        /* <DEDUP_REMOVED lines=20> */
.L_x_4138:
        /* <DEDUP_REMOVED lines=10> */
.L_x_4139:
[----:B------:R-:W-:Y:S01]  /*faf0*/  IADD3 R0, R0, 0x1, RZ ;  /* 0x0000000100007810 */ /* 0x000fe20007ffe0ff */
[----:B------:R-:W-:Y:S01]  /*fb00*/  VIADD R22, R22, 0xffffffff ;  /* 0xffffffff16167836 */ /* 0x000fe20000000000 */
[----:B------:R1:W-:Y:S01]  /*fb10*/  SYNCS.ARRIVE.TRANS64.A1T0 RZ, [R10+URZ+0x28c50], RZ ;  /* 0x028c50ff0aff79a7 */ /* 0x0003e2000810003f */
[----:B------:R-:W-:Y:S02]  /*fb20*/  IADD3 R9, R9, -0x40, RZ ;  /* 0xffffffc009097810 */ /* 0x000fe40007ffe0ff */
[----:B------:R-:W-:-:S04]  /*fb30*/  ISETP.NE.AND P0, PT, R0, 0x2, PT ;  /* 0x000000020000780c */ /* 0x000fc80003f05270 */
[----:B------:R-:W-:Y:S02]  /*fb40*/  SEL R0, R0, RZ, P0 ;  /* 0x000000ff00007207 */ /* 0x000fe40000000000 */
[----:B0-----:R-:W-:Y:S02]  /*fb50*/  SEL R2, RZ, 0x1, P0 ;  /* 0x00000001ff027807 */ /* 0x001fe40000000000 */
[----:B------:R-:W-:Y:S02]  /*fb60*/  ISETP.GT.AND P0, PT, R22, UR48, PT ;  /* 0x0000003016007c0c */ /* 0x000fe4000bf04270 */
[----:B------:R-:W-:-:S11]  /*fb70*/  LOP3.LUT R21, R21, R2, RZ, 0x3c, !PT ;  /* 0x0000000215157212 */ /* 0x000fd600078e3cff */
[----:B-1----:R-:W-:Y:S05]  /*fb80*/  @P0 BRA `(.L_x_4140) ;  /* 0xfffffff000900947 */ /* 0x002fea000383ffff */
.L_x_4125:
[----:B------:R-:W-:Y:S05]  /*fb90*/  BSYNC B0 ;  /* 0x0000000000007941 */ /* 0x000fea0003800000 */
.L_x_4108:
[----:B------:R-:W0:Y:S01]  /*fba0*/  S2R R3, SR_CgaCtaId ;  /* 0x0000000000037919 */ /* 0x000e220000008800 */
[----:B------:R-:W-:Y:S01]  /*fbb0*/  MOV R2, 0x400 ;  /* 0x0000040000027802 */ /* 0x000fe20000000f00 */
[----:B------:R-:W-:Y:S01]  /*fbc0*/  BSSY B0, `(.L_x_4141) ;  /* 0x0000005000007945 */ /* 0x000fe20003800000 */
[----:B------:R-:W-:Y:S02]  /*fbd0*/  SHF.L.U32 R4, R4, 0x1f, RZ ;  /* 0x0000001f04047819 */ /* 0x000fe400000006ff */
[----:B0-----:R-:W-:-:S04]  /*fbe0*/  LEA R5, R3, R2, 0x18 ;  /* 0x0000000203057211 */ /* 0x001fc800078ec0ff */
[----:B------:R-:W0:Y:S02]  /*fbf0*/  SYNCS.PHASECHK.TRANS64.TRYWAIT P0, [R5+URZ+0x28c20], R4 ;  /* 0x028c2004050075a7 */ /* 0x000e24000800017f */
[----:B0-----:R-:W-:Y:S05]  /*fc00*/  @!P0 BRA `(.L_x_4142) ;  /* 0x0000002400488947 */ /* 0x001fea0003800000 */
.L_x_4210:
[----:B------:R-:W-:Y:S05]  /*fc10*/  BSYNC B0 ;  /* 0x0000000000007941 */ /* 0x000fea0003800000 */
.L_x_4141:
[----:B------:R-:W-:-:S03]  /*fc20*/  UMOV UR4, 0xffffffff ;  /* 0xffffffff00047882 */ /* 0x000fc60000000000 */
[----:B------:R-:W-:Y:S05]  /*fc30*/  BRA.DIV UR4, `(.L_x_4143) ;  /* 0x0000002604507947 */ /* 0x000fea000b800000 */
[----:B------:R-:W1:Y:S02]  /*fc40*/  S2R R2, SR_TID.X ;  /* 0x0000000000027919 */ /* 0x000e640000002100 */
[----:B-1----:R-:W-:-:S04]  /*fc50*/  SHF.R.U32.HI R2, RZ, 0x5, R2 ;  /* 0x00000005ff027819 */ /* 0x002fc80000011602 */
[----:B------:R-:W-:-:S05]  /*fc60*/  LOP3.LUT R2, R2, 0x3, RZ, 0xc0, !PT ;  /* 0x0000000302027812 */ /* 0x000fca00078ec0ff */
[----:B------:R1:W3:Y:S02]  /*fc70*/  SHFL.IDX PT, R14, R2, RZ, 0x1f ;  /* 0x00001fff020e7589 */ /* 0x0002e400000e0000 */
.L_x_4213:
[----:B---3--:R-:W-:-:S13]  /*fc80*/  ISETP.NE.AND P0, PT, R14, RZ, PT ;  /* 0x000000ff0e00720c */ /* 0x008fda0003f05270 */
[----:B------:R-:W-:Y:S05]  /*fc90*/  @P0 BRA `(.L_x_4051) ;  /* 0x0000000000880947 */ /* 0x000fea0003800000 */
[----:B------:R-:W-:-:S03]  /*fca0*/  UMOV UR4, 0xffffffff ;  /* 0xffffffff00047882 */ /* 0x000fc60000000000 */
[----:B------:R-:W-:Y:S05]  /*fcb0*/  BRA.DIV UR4, `(.L_x_4144) ;  /* 0x0000002604647947 */ /* 0x000fea000b800000 */
[----:B------:R-:W-:-:S13]  /*fcc0*/  ELECT P6, URZ, PT ;  /* 0x00000000003f782f */ /* 0x000fda00038c0000 */
.L_x_4216:
[----:B------:R-:W-:Y:S05]  /*fcd0*/  @!P6 BRA `(.L_x_4051) ;  /* 0x000000000078e947 */ /* 0x000fea0003800000 */
[----:B------:R-:W-:-:S06]  /*fce0*/  ULOP3.LUT UR4, UR43, 0x2, URZ, 0xfc, !UPT ;  /* 0x000000022b047892 */ /* 0x000fcc000f8efc3f */
[----:B-1----:R-:W-:-:S05]  /*fcf0*/  IMAD.U32 R2, RZ, RZ, UR4 ;  /* 0x00000004ff027e24 */ /* 0x002fca000f8e00ff */
[----:B------:R-:W-:-:S13]  /*fd00*/  ISETP.NE.AND P0, PT, R2, 0x3, PT ;  /* 0x000000030200780c */ /* 0x000fda0003f05270 */
[----:B------:R-:W-:Y:S05]  /*fd10*/  @!P0 BRA `(.L_x_4145) ;  /* 0x0000000000048947 */ /* 0x000fea0003800000 */
[----:B------:R-:W-:Y:S01]  /*fd20*/  BPT.TRAP 0x1 ;  /* 0x000000040000795c */ /* 0x000fe20000300000 */
.L_x_4145:
[C---:B0-----:R-:W-:Y:S01]  /*fd30*/  LEA R4, R0.reuse, R5, 0x3 ;  /* 0x0000000500047211 */ /* 0x041fe200078e18ff */
[----:B------:R-:W-:Y:S01]  /*fd40*/  VIADD R0, R0, 0x1 ;  /* 0x0000000100007836 */ /* 0x000fe20000000000 */
[----:B------:R-:W-:-:S04]  /*fd50*/  SHF.L.U32 R3, R21, 0x1f, RZ ;  /* 0x0000001f15037819 */ /* 0x000fc800000006ff */
[----:B------:R-:W0:Y:S01]  /*fd60*/  SYNCS.PHASECHK.TRANS64.TRYWAIT P1, [R4+URZ+0x28c40], R3 ;  /* 0x028c4003040075a7 */ /* 0x000e22000802017f */
[----:B------:R-:W-:-:S04]  /*fd70*/  ISETP.NE.AND P2, PT, R0, 0x2, PT ;  /* 0x000000020000780c */ /* 0x000fc80003f45270 */
[----:B------:R-:W-:Y:S01]  /*fd80*/  SEL R2, RZ, 0x1, P2 ;  /* 0x00000001ff027807 */ /* 0x000fe20001000000 */
[----:B0-----:R-:W-:Y:S08]  /*fd90*/  @!P1 BRA `(.L_x_4146) ;  /* 0x00000024004c9947 */ /* 0x001ff00003800000 */
.L_x_4217:
[----:B------:R-:W-:Y:S02]  /*fda0*/  SEL R0, R0, RZ, P2 ;  /* 0x000000ff00007207 */ /* 0x000fe40001000000 */
[----:B------:R-:W-:Y:S01]  /*fdb0*/  LOP3.LUT R2, R21, R2, RZ, 0x3c, !PT ;  /* 0x0000000215027212 */ /* 0x000fe200078e3cff */
[----:B------:R-:W-:Y:S06]  /*fdc0*/  @!P0 BRA `(.L_x_4147) ;  /* 0x0000000000048947 */ /* 0x000fec0003800000 */
[----:B------:R-:W-:Y:S01]  /*fdd0*/  BPT.TRAP 0x1 ;  /* 0x000000040000795c */ /* 0x000fe20000300000 */
.L_x_4147:
[----:B------:R-:W-:Y:S02]  /*fde0*/  LEA R5, R0, R5, 0x3 ;  /* 0x0000000500057211 */ /* 0x000fe400078e18ff */
[----:B------:R-:W-:-:S04]  /*fdf0*/  SHF.L.U32 R0, R2, 0x1f, RZ ;  /* 0x0000001f02007819 */ /* 0x000fc800000006ff */
[----:B------:R-:W1:Y:S02]  /*fe00*/  SYNCS.PHASECHK.TRANS64.TRYWAIT P1, [R5+URZ+0x28c40], R0 ;  /* 0x028c4000050075a7 */ /* 0x000e64000802017f */
[----:B-1----:R-:W-:Y:S05]  /*fe10*/  @!P1 BRA `(.L_x_4148) ;  /* 0x0000002400409947 */ /* 0x002fea0003800000 */
.L_x_4218:
[----:B------:R-:W-:Y:S05]  /*fe20*/  @!P0 BRA `(.L_x_4149) ;  /* 0x0000000000048947 */ /* 0x000fea0003800000 */
[----:B------:R-:W-:Y:S01]  /*fe30*/  BPT.TRAP 0x1 ;  /* 0x000000040000795c */ /* 0x000fe20000300000 */
.L_x_4149:
[----:B------:R-:W3:Y:S02]  /*fe40*/  SYNCS.PHASECHK.TRANS64.TRYWAIT P1, [R4+URZ+0x28c60], R3 ;  /* 0x028c6003040075a7 */ /* 0x000ee4000802017f */
[----:B---3--:R-:W-:Y:S05]  /*fe50*/  @!P1 BRA `(.L_x_4150) ;  /* 0x0000002400449947 */ /* 0x008fea0003800000 */
.L_x_4219:
[----:B------:R-:W-:Y:S05]  /*fe60*/  @!P0 BRA `(.L_x_4151) ;  /* 0x0000000000048947 */ /* 0x000fea0003800000 */
[----:B------:R-:W-:Y:S01]  /*fe70*/  BPT.TRAP 0x1 ;  /* 0x000000040000795c */ /* 0x000fe20000300000 */
.L_x_4151:
[----:B----4-:R4:W0:Y:S02]  /*fe80*/  SYNCS.PHASECHK.TRANS64.TRYWAIT P0, [R5+URZ+0x28c60], R0 ;  /* 0x028c6000050075a7 */ /* 0x010824000800017f */
[----:B0-----:R-:W-:Y:S05]  /*fe90*/  @!P0 NANOSLEEP.SYNCS 0x989680 ;  /* 0x009896800000895d */ /* 0x001fea0003900000 */
[----:B------:R-:W0:Y:S02]  /*fea0*/  @!P0 SYNCS.PHASECHK.TRANS64 P0, [R5+URZ+0x28c60], R0 ;  /* 0x028c6000050085a7 */ /* 0x000e24000800007f */
[----:B0-----:R-:W-:Y:S05]  /*feb0*/  @!P0 BRA `(.L_x_4151) ;  /* 0xfffffffc00f08947 */ /* 0x001fea000383ffff */
.L_x_4051:
[----:B-1----:R-:W-:Y:S05]  /*fec0*/  BSYNC B6 ;  /* 0x0000000000067941 */ /* 0x002fea0003800000 */
.L_x_4048:
[----:B------:R-:W-:Y:S05]  /*fed0*/  EXIT ;  /* 0x000000000000794d */ /* 0x000fea0003800000 */
.L_x_4056:
[----:B0-----:R-:W-:-:S04]  /*fee0*/  IMAD.U32 R5, RZ, RZ, UR5 ;  /* 0x00000005ff057e24 */ /* 0x001fc8000f8e00ff */
[----:B------:R0:W1:Y:S03]  /*fef0*/  SYNCS.PHASECHK.TRANS64.TRYWAIT P1, [R5+URZ+0x28c50], R2 ;  /* 0x028c5002050075a7 */ /* 0x000066000802017f */
[----:B-1----:R-:W-:Y:S05]  /*ff00*/  @!P1 NANOSLEEP.SYNCS 0x989680 ;  /* 0x009896800000995d */ /* 0x002fea0003900000 */
[----:B------:R-:W1:Y:S02]  /*ff10*/  @!P1 SYNCS.PHASECHK.TRANS64 P1, [R5+URZ+0x28c50], R2 ;  /* 0x028c5002050095a7 */ /* 0x000e64000802007f */
[----:B-1----:R-:W-:Y:S05]  /*ff20*/  @!P1 BRA `(.L_x_4056) ;  /* 0xfffffffc00ec9947 */ /* 0x002fea000383ffff */
[----:B------:R-:W-:Y:S05]  /*ff30*/  BRA `(.L_x_4152) ;  /* 0xffffff14005c7947 */ /* 0x000fea000383ffff */
.L_x_4062:
[----:B-1----:R-:W-:-:S04]  /*ff40*/  MOV R5, UR7 ;  /* 0x0000000700057c02 */ /* 0x002fc80008000f00 */
[----:B------:R1:W2:Y:S03]  /*ff50*/  SYNCS.PHASECHK.TRANS64.TRYWAIT P1, [R5+URZ+0x28c50], R2 ;  /* 0x028c5002050075a7 */ /* 0x0002a6000802017f */
[----:B--2---:R-:W-:Y:S05]  /*ff60*/  @!P1 NANOSLEEP.SYNCS 0x989680 ;  /* 0x009896800000995d */ /* 0x004fea0003900000 */
[----:B------:R-:W2:Y:S02]  /*ff70*/  @!P1 SYNCS.PHASECHK.TRANS64 P1, [R5+URZ+0x28c50], R2 ;  /* 0x028c5002050095a7 */ /* 0x000ea4000802007f */
[----:B--2---:R-:W-:Y:S05]  /*ff80*/  @!P1 BRA `(.L_x_4062) ;  /* 0xfffffffc00ec9947 */ /* 0x004fea000383ffff */
[----:B------:R-:W-:Y:S05]  /*ff90*/  BRA `(.L_x_4061) ;  /* 0xffffff2000607947 */ /* 0x000fea000383ffff */
.L_x_4067:
[----:B0-----:R-:W-:-:S04]  /*ffa0*/  IMAD.U32 R0, RZ, RZ, UR39 ;  /* 0x00000027ff007e24 */ /* 0x001fc8000f8e00ff */
[----:B------:R0:W1:Y:S03]  /*ffb0*/  SYNCS.PHASECHK.TRANS64.TRYWAIT P0, [R0+URZ+0x28c00], R13 ;  /* 0x028c000d000075a7 */ /* 0x000066000800017f */
[----:B-1----:R-:W-:Y:S05]  /*ffc0*/  @!P0 NANOSLEEP.SYNCS 0x989680 ;  /* 0x009896800000895d */ /* 0x002fea0003900000 */
[----:B------:R-:W1:Y:S02]  /*ffd0*/  @!P0 SYNCS.PHASECHK.TRANS64 P0, [R0+URZ+0x28c00], R13 ;  /* 0x028c000d000085a7 */ /* 0x000e64000800007f */
[----:B-1----:R-:W-:Y:S05]  /*ffe0*/  @!P0 BRA `(.L_x_4067) ;  /* 0xfffffffc00ec8947 */ /* 0x002fea000383ffff */
[----:B------:R-:W-:Y:S05]  /*fff0*/  BRA `(.L_x_4153) ;  /* 0xffffff3400b87947 */ /* 0x000fea000383ffff */
.L_x_4071:
[----:B-1----:R-:W-:-:S04]  /*10000*/  MOV R4, UR39 ;  /* 0x0000002700047c02 */ /* 0x002fc80008000f00 */
[----:B------:R1:W2:Y:S03]  /*10010*/  SYNCS.PHASECHK.TRANS64.TRYWAIT P1, [R4+URZ+0x28c30], R13 ;  /* 0x028c300d040075a7 */ /* 0x0002a6000802017f */
[----:B--2---:R-:W-:Y:S05]  /*10020*/  @!P1 NANOSLEEP.SYNCS 0x989680 ;  /* 0x009896800000995d */ /* 0x004fea0003900000 */
[----:B------:R-:W2:Y:S02]  /*10030*/  @!P1 SYNCS.PHASECHK.TRANS64 P1, [R4+URZ+0x28c30], R13 ;  /* 0x028c300d040095a7 */ /* 0x000ea4000802007f */
[----:B--2---:R-:W-:Y:S05]  /*10040*/  @!P1 BRA `(.L_x_4071) ;  /* 0xfffffffc00ec9947 */ /* 0x004fea000383ffff */
[----:B------:R-:W-:Y:S05]  /*10050*/  BRA `(.L_x_4070) ;  /* 0xffffff3400f87947 */ /* 0x000fea000383ffff */
.L_x_4076:
[----:B--2---:R-:W-:-:S04]  /*10060*/  IMAD.U32 R14, RZ, RZ, UR39 ;  /* 0x00000027ff0e7e24 */ /* 0x004fc8000f8e00ff */
[----:B------:R2:W3:Y:S03]  /*10070*/  SYNCS.PHASECHK.TRANS64.TRYWAIT P1, [R14+URZ+0x28c50], R13 ;  /* 0x028c500d0e0075a7 */ /* 0x0004e6000802017f */
[----:B---3--:R-:W-:Y:S05]  /*10080*/  @!P1 NANOSLEEP.SYNCS 0x989680 ;  /* 0x009896800000995d */ /* 0x008fea0003900000 */
[----:B------:R-:W3:Y:S02]  /*10090*/  @!P1 SYNCS.PHASECHK.TRANS64 P1, [R14+URZ+0x28c50], R13 ;  /* 0x028c500d0e0095a7 */ /* 0x000ee4000802007f */
[----:B---3--:R-:W-:Y:S05]  /*100a0*/  @!P1 BRA `(.L_x_4076) ;  /* 0xfffffffc00ec9947 */ /* 0x008fea000383ffff */
[----:B------:R-:W-:Y:S05]  /*100b0*/  BRA `(.L_x_4075) ;  /* 0xffffff5000207947 */ /* 0x000fea000383ffff */
.L_x_4082:
[----:B--2---:R-:W-:-:S04]  /*100c0*/  MOV R4, UR27 ;  /* 0x0000001b00047c02 */ /* 0x004fc80008000f00 */
[----:B------:R2:W3:Y:S03]  /*100d0*/  SYNCS.PHASECHK.TRANS64.TRYWAIT P1, [R4+URZ+0x28c30], R13 ;  /* 0x028c300d040075a7 */ /* 0x0004e6000802017f */
[----:B---3--:R-:W-:Y:S05]  /*100e0*/  @!P1 NANOSLEEP.SYNCS 0x989680 ;  /* 0x009896800000995d */ /* 0x008fea0003900000 */
[----:B------:R-:W3:Y:S02]  /*100f0*/  @!P1 SYNCS.PHASECHK.TRANS64 P1, [R4+URZ+0x28c30], R13 ;  /* 0x028c300d040095a7 */ /* 0x000ee4000802007f */
[----:B---3--:R-:W-:Y:S05]  /*10100*/  @!P1 BRA `(.L_x_4082) ;  /* 0xfffffffc00ec9947 */ /* 0x008fea000383ffff */
[----:B------:R-:W-:Y:S05]  /*10110*/  BRA `(.L_x_4081) ;  /* 0xffffff5400587947 */ /* 0x000fea000383ffff */
.L_x_4087:
[----:B-1----:R-:W-:-:S04]  /*10120*/  IMAD.U32 R14, RZ, RZ, UR27 ;  /* 0x0000001bff0e7e24 */ /* 0x002fc8000f8e00ff */
[----:B------:R1:W2:Y:S03]  /*10130*/  SYNCS.PHASECHK.TRANS64.TRYWAIT P1, [R14+URZ+0x28c50], R13 ;  /* 0x028c500d0e0075a7 */ /* 0x0002a6000802017f */
[----:B--2---:R-:W-:Y:S05]  /*10140*/  @!P1 NANOSLEEP.SYNCS 0x989680 ;  /* 0x009896800000995d */ /* 0x004fea0003900000 */
[----:B------:R-:W2:Y:S02]  /*10150*/  @!P1 SYNCS.PHASECHK.TRANS64 P1, [R14+URZ+0x28c50], R13 ;  /* 0x028c500d0e0095a7 */ /* 0x000ea4000802007f */
[----:B--2---:R-:W-:Y:S05]  /*10160*/  @!P1 BRA `(.L_x_4087) ;  /* 0xfffffffc00ec9947 */ /* 0x004fea000383ffff */
[----:B------:R-:W-:Y:S05]  /*10170*/  BRA `(.L_x_4086) ;  /* 0xffffff7000cc7947 */ /* 0x000fea000383ffff */
.L_x_4094:
[----:B-1----:R-:W-:-:S04]  /*10180*/  MOV R4, UR6 ;  /* 0x0000000600047c02 */ /* 0x002fc80008000f00 */
[----:B------:R1:W2:Y:S03]  /*10190*/  SYNCS.PHASECHK.TRANS64.TRYWAIT P1, [R4+URZ+0x28c30], R11 ;  /* 0x028c300b040075a7 */ /* 0x0002a6000802017f */
[----:B--2---:R-:W-:Y:S05]  /*101a0*/  @!P1 NANOSLEEP.SYNCS 0x989680 ;  /* 0x009896800000995d */ /* 0x004fea0003900000 */
[----:B------:R-:W2:Y:S02]  /*101b0*/  @!P1 SYNCS.PHASECHK.TRANS64 P1, [R4+URZ+0x28c30], R11 ;  /* 0x028c300b040095a7 */ /* 0x000ea4000802007f */
[----:B--2---:R-:W-:Y:S05]  /*101c0*/  @!P1 BRA `(.L_x_4094) ;  /* 0xfffffffc00ec9947 */ /* 0x004fea000383ffff */
[----:B------:R-:W-:Y:S05]  /*101d0*/  BRA `(.L_x_4093) ;  /* 0xffffff7400c47947 */ /* 0x000fea000383ffff */
.L_x_4099:
[----:B-1----:R-:W-:-:S04]  /*101e0*/  IMAD.U32 R12, RZ, RZ, UR6 ;  /* 0x00000006ff0c7e24 */ /* 0x002fc8000f8e00ff */
[----:B------:R1:W3:Y:S03]  /*101f0*/  SYNCS.PHASECHK.TRANS64.TRYWAIT P1, [R12+URZ+0x28c50], R11 ;  /* 0x028c500b0c0075a7 */ /* 0x0002e6000802017f */
[----:B---3--:R-:W-:Y:S05]  /*10200*/  @!P1 NANOSLEEP.SYNCS 0x989680 ;  /* 0x009896800000995d */ /* 0x008fea0003900000 */
[----:B------:R-:W3:Y:S02]  /*10210*/  @!P1 SYNCS.PHASECHK.TRANS64 P1, [R12+URZ+0x28c50], R11 ;  /* 0x028c500b0c0095a7 */ /* 0x000ee4000802007f */
[----:B---3--:R-:W-:Y:S05]  /*10220*/  @!P1 BRA `(.L_x_4099) ;  /* 0xfffffffc00ec9947 */ /* 0x008fea000383ffff */
[----:B------:R-:W-:Y:S05]  /*10230*/  BRA `(.L_x_4098) ;  /* 0xffffff8c00dc7947 */ /* 0x000fea000383ffff */
.L_x_4113:
[----:B------:R-:W-:Y:S01]  /*10240*/  MOV R13, R23 ;  /* 0x00000017000d7202 */ /* 0x000fe20000000f00 */
[----:B------:R-:W-:Y:S01]  /*10250*/  IMAD.MOV.U32 R12, RZ, RZ, RZ ;  /* 0x000000ffff0c7224 */ /* 0x000fe200078e00ff */
[----:B------:R-:W-:Y:S01]  /*10260*/  MOV R11, 0x1f ;  /* 0x0000001f000b7802 */ /* 0x000fe20000000f00 */
[----:B------:R-:W-:-:S07]  /*10270*/  IMAD.MOV.U32 R15, RZ, RZ, -0x1 ;  /* 0xffffffffff0f7424 */ /* 0x000fce00078e00ff */
[----:B------:R-:W-:Y:S05]  /*10280*/  WARPSYNC.COLLECTIVE R15, `(.L_x_4154) ;  /* 0x000000000f087348 */ /* 0x000fea0003c00000 */
[----:B------:R0:W1:Y:S02]  /*10290*/  SHFL.IDX P6, R14, R13, R12, R11 ;  /* 0x0000000c0d0e7389 */ /* 0x00006400000c000b */
[----:B01----:R-:W-:Y:S01]  /*102a0*/  ENDCOLLECTIVE ;  /* 0x000000000000791b */ /* 0x003fe20003800000 */
.L_x_4154:
[----:B------:R-:W-:Y:S05]  /*102b0*/  BRA `(.L_x_4155) ;  /* 0xffffffd000f07947 */ /* 0x000fea000383ffff */
.L_x_4115:
[----:B0-----:R-:W-:-:S04]  /*102c0*/  MOV R3, UR45 ;  /* 0x0000002d00037c02 */ /* 0x001fc80008000f00 */
[----:B------:R0:W1:Y:S03]  /*102d0*/  SYNCS.PHASECHK.TRANS64.TRYWAIT P0, [R3+URZ+0x28c40], R0 ;  /* 0x028c4000030075a7 */ /* 0x000066000800017f */
[----:B-1----:R-:W-:Y:S05]  /*102e0*/  @!P0 NANOSLEEP.SYNCS 0x989680 ;  /* 0x009896800000895d */ /* 0x002fea0003900000 */
[----:B------:R-:W1:Y:S02]  /*102f0*/  @!P0 SYNCS.PHASECHK.TRANS64 P0, [R3+URZ+0x28c40], R0 ;  /* 0x028c4000030085a7 */ /* 0x000e64000800007f */
[----:B-1----:R-:W-:Y:S05]  /*10300*/  @!P0 BRA `(.L_x_4115) ;  /* 0xfffffffc00ec8947 */ /* 0x002fea000383ffff */
[----:B------:R-:W-:Y:S05]  /*10310*/  BRA `(.L_x_4156) ;  /* 0xffffffd400207947 */ /* 0x000fea000383ffff */
.L_x_4116:
[----:B------:R-:W-:Y:S01]  /*10320*/  BSSY B0, `(.L_x_4157) ;  /* 0x0000008000007945 */ /* 0x000fe20003800000 */
[----:B------:R-:W-:Y:S01]  /*10330*/  IMAD.MOV.U32 R13, RZ, RZ, R5 ;  /* 0x000000ffff0d7224 */ /* 0x000fe200078e0005 */
[----:B------:R-:W-:Y:S01]  /*10340*/  MOV R12, RZ ;  /* 0x000000ff000c7202 */ /* 0x000fe20000000f00 */
[----:B------:R-:W-:Y:S01]  /*10350*/  IMAD.MOV.U32 R11, RZ, RZ, 0x181f ;  /* 0x0000181fff0b7424 */ /* 0x000fe200078e00ff */
[----:B------:R-:W-:-:S07]  /*10360*/  MOV R15, 0xffffffff ;  /* 0xffffffff000f7802 */ /* 0x000fce0000000f00 */
[----:B------:R-:W-:Y:S05]  /*10370*/  WARPSYNC.COLLECTIVE R15, `(.L_x_4158) ;  /* 0x000000000f087348 */ /* 0x000fea0003c00000 */
[----:B------:R0:W1:Y:S02]  /*10380*/  SHFL.IDX P6, R14, R13, R12, R11 ;  /* 0x0000000c0d0e7389 */ /* 0x00006400000c000b */
[----:B01----:R-:W-:Y:S01]  /*10390*/  ENDCOLLECTIVE ;  /* 0x000000000000791b */ /* 0x003fe20003800000 */
.L_x_4158:
[----:B------:R-:W-:Y:S05]  /*103a0*/  BSYNC B0 ;  /* 0x0000000000007941 */ /* 0x000fea0003800000 */
.L_x_4157:
[----:B------:R-:W-:Y:S01]  /*103b0*/  MOV R13, R0 ;  /* 0x00000000000d7202 */ /* 0x000fe20000000f00 */
[----:B------:R-:W-:Y:S01]  /*103c0*/  IMAD.MOV.U32 R12, RZ, RZ, RZ ;  /* 0x000000ffff0c7224 */ /* 0x000fe200078e00ff */
[----:B------:R-:W-:Y:S01]  /*103d0*/  MOV R11, 0x181f ;  /* 0x0000181f000b7802 */ /* 0x000fe20000000f00 */
[----:B------:R-:W-:Y:S01]  /*103e0*/  IMAD.MOV.U32 R15, RZ, RZ, -0x1 ;  /* 0xffffffffff0f7424 */ /* 0x000fe200078e00ff */
[----:B------:R-:W-:Y:S01]  /*103f0*/  @P0 LEA R7, R30, UR45, 0x1 ;  /* 0x0000002d1e070c11 */ /* 0x000fe2000f8e08ff */
[----:B------:R-:W-:-:S07]  /*10400*/  IMAD.MOV.U32 R2, RZ, RZ, R14 ;  /* 0x000000ffff027224 */ /* 0x000fce00078e000e */
[----:B------:R-:W-:Y:S05]  /*10410*/  WARPSYNC.COLLECTIVE R15, `(.L_x_4159) ;  /* 0x000000000f087348 */ /* 0x000fea0003c00000 */
[----:B------:R0:W1:Y:S02]  /*10420*/  SHFL.IDX P6, R14, R13, R12, R11 ;  /* 0x0000000c0d0e7389 */ /* 0x00006400000c000b */
[----:B01----:R-:W-:Y:S01]  /*10430*/  ENDCOLLECTIVE ;  /* 0x000000000000791b */ /* 0x003fe20003800000 */
.L_x_4159:
[----:B------:R-:W-:Y:S01]  /*10440*/  MOV R13, R5 ;  /* 0x00000005000d7202 */ /* 0x000fe20000000f00 */
[----:B------:R-:W-:Y:S01]  /*10450*/  IMAD.MOV.U32 R12, RZ, RZ, 0x1 ;  /* 0x00000001ff0c7424 */ /* 0x000fe200078e00ff */
[----:B------:R-:W-:-:S04]  /*10460*/  @P0 LEA R14, P1, R22, R14, 0x1 ;  /* 0x0000000e160e0211 */ /* 0x000fc800078208ff */
[----:B------:R-:W-:Y:S01]  /*10470*/  @P0 IADD3.X R3, RZ, R2, RZ, P1, !PT ;  /* 0x00000002ff030210 */ /* 0x000fe20000ffe4ff */
[----:B------:R-:W-:-:S08]  /*10480*/  @P0 IMAD.MOV.U32 R2, RZ, RZ, R14 ;  /* 0x000000ffff020224 */ /* 0x000fd000078e000e */
[----:B------:R-:W-:Y:S05]  /*10490*/  WARPSYNC.COLLECTIVE R15, `(.L_x_4160) ;  /* 0x000000000f087348 */ /* 0x000fea0003c00000 */
[----:B------:R0:W1:Y:S02]  /*104a0*/  SHFL.IDX P6, R14, R13, R12, R11 ;  /* 0x0000000c0d0e7389 */ /* 0x00006400000c000b */
[----:B01----:R-:W-:Y:S01]  /*104b0*/  ENDCOLLECTIVE ;  /* 0x000000000000791b */ /* 0x003fe20003800000 */
.L_x_4160:
        /* <DEDUP_REMOVED lines=11> */
.L_x_4161:
[----:B------:R-:W-:Y:S01]  /*10570*/  IMAD.MOV.U32 R13, RZ, RZ, R5 ;  /* 0x000000ffff0d7224 */ /* 0x000fe200078e0005 */
[----:B------:R-:W-:Y:S02]  /*10580*/  MOV R12, 0x2 ;  /* 0x00000002000c7802 */ /* 0x000fe40000000f00 */
[----:B------:R-:W-:-:S13]  /*10590*/  @P0 LEA R2, P1, R22, R14, 0x1 ;  /* 0x0000000e16020211 */ /* 0x000fda00078208ff */
[----:B------:R-:W-:Y:S05]  /*105a0*/  WARPSYNC.COLLECTIVE R15, `(.L_x_4162) ;  /* 0x000000000f087348 */ /* 0x000fea0003c00000 */
[----:B------:R0:W1:Y:S02]  /*105b0*/  SHFL.IDX P6, R14, R13, R12, R11 ;  /* 0x0000000c0d0e7389 */ /* 0x00006400000c000b */
[----:B01----:R-:W-:Y:S01]  /*105c0*/  ENDCOLLECTIVE ;  /* 0x000000000000791b */ /* 0x003fe20003800000 */
.L_x_4162:
[----:B------:R-:W-:-:S05]  /*105d0*/  @P0 IADD3.X R3, RZ, R4, RZ, P1, !PT ;  /* 0x00000004ff030210 */ /* 0x000fca0000ffe4ff */
        /* <DEDUP_REMOVED lines=11> */
.L_x_4163:
[----:B------:R-:W-:Y:S01]  /*10690*/  MOV R13, R5 ;  /* 0x00000005000d7202 */ /* 0x000fe20000000f00 */
[----:B------:R-:W-:Y:S01]  /*106a0*/  IMAD.MOV.U32 R12, RZ, RZ, 0x3 ;  /* 0x00000003ff0c7424 */ /* 0x000fe200078e00ff */
[----:B------:R-:W-:-:S13]  /*106b0*/  @P0 LEA R2, P1, R22, R14, 0x1 ;  /* 0x0000000e16020211 */ /* 0x000fda00078208ff */
[----:B------:R-:W-:Y:S05]  /*106c0*/  WARPSYNC.COLLECTIVE R15, `(.L_x_4164) ;  /* 0x000000000f087348 */ /* 0x000fea0003c00000 */
[----:B------:R0:W1:Y:S02]  /*106d0*/  SHFL.IDX P6, R14, R13, R12, R11 ;  /* 0x0000000c0d0e7389 */ /* 0x00006400000c000b */
[----:B01----:R-:W-:Y:S01]  /*106e0*/  ENDCOLLECTIVE ;  /* 0x000000000000791b */ /* 0x003fe20003800000 */
.L_x_4164:
[----:B------:R-:W-:-:S05]  /*106f0*/  @P0 IMAD.X R3, RZ, RZ, R4, P1 ;  /* 0x000000ffff030224 */ /* 0x000fca00008e0604 */
        /* <DEDUP_REMOVED lines=9> */
.L_x_4165:
[----:B------:R-:W-:Y:S05]  /*10790*/  BRA `(.L_x_4166) ;  /* 0xffffffd000e47947 */ /* 0x000fea000383ffff */
.L_x_4119:
[----:B------:R-:W-:Y:S01]  /*107a0*/  MOV R13, R5 ;  /* 0x00000005000d7202 */ /* 0x000fe20000000f00 */
[----:B------:R-:W-:Y:S01]  /*107b0*/  IMAD.MOV.U32 R12, RZ, RZ, RZ ;  /* 0x000000ffff0c7224 */ /* 0x000fe200078e00ff */
[----:B------:R-:W-:Y:S01]  /*107c0*/  MOV R11, 0x181f ;  /* 0x0000181f000b7802 */ /* 0x000fe20000000f00 */
[----:B------:R-:W-:Y:S01]  /*107d0*/  IMAD.MOV.U32 R15, RZ, RZ, -0x1 ;  /* 0xffffffffff0f7424 */ /* 0x000fe200078e00ff */
[----:B------:R-:W-:-:S07]  /*107e0*/  MOV R6, UR46 ;  /* 0x0000002e00067c02 */ /* 0x000fce0008000f00 */
[----:B------:R-:W-:Y:S05]  /*107f0*/  WARPSYNC.COLLECTIVE R15, `(.L_x_4167) ;  /* 0x000000000f087348 */ /* 0x000fea0003c00000 */
[----:B------:R0:W1:Y:S02]  /*10800*/  SHFL.IDX P6, R14, R13, R12, R11 ;  /* 0x0000000c0d0e7389 */ /* 0x00006400000c000b */
[----:B01----:R-:W-:Y:S01]  /*10810*/  ENDCOLLECTIVE ;  /* 0x000000000000791b */ /* 0x003fe20003800000 */
.L_x_4167:
[----:B------:R-:W-:Y:S02]  /*10820*/  IMAD R7, R6, 0x40, R35 ;  /* 0x0000004006077824 */ /* 0x000fe400078e0223 */
[----:B------:R-:W-:Y:S01]  /*10830*/  IMAD.MOV.U32 R13, RZ, RZ, R4 ;  /* 0x000000ffff0d7224 */ /* 0x000fe200078e0004 */
[----:B------:R-:W-:-:S07]  /*10840*/  MOV R2, R14 ;  /* 0x0000000e00027202 */ /* 0x000fce0000000f00 */
[----:B------:R-:W-:Y:S05]  /*10850*/  WARPSYNC.COLLECTIVE R15, `(.L_x_4168) ;  /* 0x000000000f087348 */ /* 0x000fea0003c00000 */
[----:B------:R0:W1:Y:S02]  /*10860*/  SHFL.IDX P6, R14, R13, R12, R11 ;  /* 0x0000000c0d0e7389 */ /* 0x00006400000c000b */
[----:B01----:R-:W-:Y:S01]  /*10870*/  ENDCOLLECTIVE ;  /* 0x000000000000791b */ /* 0x003fe20003800000 */
.L_x_4168:
[----:B------:R-:W-:Y:S02]  /*10880*/  ULDC UR4, c[0x0][0x288] ;  /* 0x0000a20000047ab9 */ /* 0x000fe40000000800 */
[----:B------:R-:W-:-:S05]  /*10890*/  IMAD R0, R0, UR4, RZ ;  /* 0x0000000400007c24 */ /* 0x000fca000f8e02ff */
[C---:B------:R-:W-:Y:S02]  /*108a0*/  ISETP.GE.AND P0, PT, R7.reuse, R0, PT ;  /* 0x000000000700720c */ /* 0x040fe40003f06270 */
[----:B------:R-:W-:Y:S01]  /*108b0*/  IADD3 R11, R7, 0x10, RZ ;  /* 0x00000010070b7810 */ /* 0x000fe20007ffe0ff */
[----:B------:R-:W-:Y:S01]  /*108c0*/  IMAD.MOV.U32 R13, RZ, RZ, R5 ;  /* 0x000000ffff0d7224 */ /* 0x000fe200078e0005 */
[----:B------:R-:W-:-:S09]  /*108d0*/  MOV R12, 0x1 ;  /* 0x00000001000c7802 */ /* 0x000fd20000000f00 */
        /* <DEDUP_REMOVED lines=13> */
.L_x_4169:
[----:B------:R-:W-:Y:S01]  /*109b0*/  VIADD R9, R7, 0x20 ;  /* 0x0000002007097836 */ /* 0x000fe20000000000 */
[----:B------:R-:W-:Y:S01]  /*109c0*/  @!P0 LEA R21, R30, UR45, 0x1 ;  /* 0x0000002d1e158c11 */ /* 0x000fe2000f8e08ff */
[----:B------:R-:W-:Y:S01]  /*109d0*/  IMAD.MOV.U32 R13, RZ, RZ, R4 ;  /* 0x000000ffff0d7224 */ /* 0x000fe200078e0004 */
[----:B------:R-:W-:-:S07]  /*109e0*/  MOV R6, R14 ;  /* 0x0000000e00067202 */ /* 0x000fce0000000f00 */
[----:B------:R-:W-:Y:S05]  /*109f0*/  WARPSYNC.COLLECTIVE R15, `(.L_x_4170) ;  /* 0x000000000f087348 */ /* 0x000fea0003c00000 */
[----:B------:R0:W1:Y:S02]  /*10a00*/  SHFL.IDX P6, R14, R13, R12, R11 ;  /* 0x0000000c0d0e7389 */ /* 0x00006400000c000b */
[----:B01----:R-:W-:Y:S01]  /*10a10*/  ENDCOLLECTIVE ;  /* 0x000000000000791b */ /* 0x003fe20003800000 */
.L_x_4170:
[----:B------:R-:W-:Y:S01]  /*10a20*/  MOV R13, R5 ;  /* 0x00000005000d7202 */ /* 0x000fe20000000f00 */
[----:B------:R-:W-:Y:S01]  /*10a30*/  IMAD.MOV.U32 R12, RZ, RZ, 0x2 ;  /* 0x00000002ff0c7424 */ /* 0x000fe200078e00ff */
[----:B------:R-:W-:-:S13]  /*10a40*/  @!P0 LEA R2, P2, R22, R14, 0x1 ;  /* 0x0000000e16028211 */ /* 0x000fda00078408ff */
[----:B------:R-:W-:Y:S05]  /*10a50*/  WARPSYNC.COLLECTIVE R15, `(.L_x_4171) ;  /* 0x000000000f087348 */ /* 0x000fea0003c00000 */
[----:B------:R0:W1:Y:S02]  /*10a60*/  SHFL.IDX P6, R14, R13, R12, R11 ;  /* 0x0000000c0d0e7389 */ /* 0x00006400000c000b */
[----:B01----:R-:W-:Y:S01]  /*10a70*/  ENDCOLLECTIVE ;  /* 0x000000000000791b */ /* 0x003fe20003800000 */
.L_x_4171:
[----:B------:R-:W-:-:S05]  /*10a80*/  @!P0 IADD3.X R3, RZ, R6, RZ, P2, !PT ;  /* 0x00000006ff038210 */ /* 0x000fca00017fe4ff */
        /* <DEDUP_REMOVED lines=11> */
.L_x_4172:
[----:B------:R-:W-:Y:S01]  /*10b40*/  IMAD.MOV.U32 R13, RZ, RZ, R5 ;  /* 0x000000ffff0d7224 */ /* 0x000fe200078e0005 */
[----:B------:R-:W-:Y:S02]  /*10b50*/  MOV R12, 0x3 ;  /* 0x00000003000c7802 */ /* 0x000fe40000000f00 */
[----:B------:R-:W-:-:S13]  /*10b60*/  @!P0 LEA R2, P2, R22, R14, 0x1 ;  /* 0x0000000e16028211 */ /* 0x000fda00078408ff */
[----:B------:R-:W-:Y:S05]  /*10b70*/  WARPSYNC.COLLECTIVE R15, `(.L_x_4173) ;  /* 0x000000000f087348 */ /* 0x000fea0003c00000 */
[----:B------:R0:W1:Y:S02]  /*10b80*/  SHFL.IDX P6, R14, R13, R12, R11 ;  /* 0x0000000c0d0e7389 */ /* 0x00006400000c000b */
[----:B01----:R-:W-:Y:S01]  /*10b90*/  ENDCOLLECTIVE ;  /* 0x000000000000791b */ /* 0x003fe20003800000 */
.L_x_4173:
[----:B------:R-:W-:-:S05]  /*10ba0*/  @!P0 IADD3.X R3, RZ, R6, RZ, P2, !PT ;  /* 0x00000006ff038210 */ /* 0x000fca00017fe4ff */
        /* <DEDUP_REMOVED lines=9> */
.L_x_4174:
[----:B------:R-:W-:Y:S05]  /*10c40*/  BRA `(.L_x_4175) ;  /* 0xffffffd4008c7947 */ /* 0x000fea000383ffff */
.L_x_4120:
[----:B0-----:R-:W-:-:S04]  /*10c50*/  IMAD.U32 R3, RZ, RZ, UR45 ;  /* 0x0000002dff037e24 */ /* 0x001fc8000f8e00ff */
[----:B------:R0:W1:Y:S03]  /*10c60*/  SYNCS.PHASECHK.TRANS64.TRYWAIT P0, [R3+URZ+0x28c20], R0 ;  /* 0x028c2000030075a7 */ /* 0x000066000800017f */
[----:B-1----:R-:W-:Y:S05]  /*10c70*/  @!P0 NANOSLEEP.SYNCS 0x989680 ;  /* 0x009896800000895d */ /* 0x002fea0003900000 */
[----:B------:R-:W1:Y:S02]  /*10c80*/  @!P0 SYNCS.PHASECHK.TRANS64 P0, [R3+URZ+0x28c20], R0 ;  /* 0x028c2000030085a7 */ /* 0x000e64000800007f */
[----:B-1----:R-:W-:Y:S05]  /*10c90*/  @!P0 BRA `(.L_x_4120) ;  /* 0xfffffffc00ec8947 */ /* 0x002fea000383ffff */
[----:B------:R-:W-:Y:S05]  /*10ca0*/  BRA `(.L_x_4176) ;  /* 0xffffffd400bc7947 */ /* 0x000fea000383ffff */
.L_x_4122:
[----:B0-----:R-:W-:-:S04]  /*10cb0*/  MOV R3, UR45 ;  /* 0x0000002d00037c02 */ /* 0x001fc80008000f00 */
[----:B------:R0:W1:Y:S03]  /*10cc0*/  SYNCS.PHASECHK.TRANS64.TRYWAIT P0, [R3+URZ+0x28c60], R0 ;  /* 0x028c6000030075a7 */ /* 0x000066000800017f */
[----:B-1----:R-:W-:Y:S05]  /*10cd0*/  @!P0 NANOSLEEP.SYNCS 0x989680 ;  /* 0x009896800000895d */ /* 0x002fea0003900000 */
[----:B------:R-:W1:Y:S02]  /*10ce0*/  @!P0 SYNCS.PHASECHK.TRANS64 P0, [R3+URZ+0x28c60], R0 ;  /* 0x028c6000030085a7 */ /* 0x000e64000800007f */
[----:B-1----:R-:W-:Y:S05]  /*10cf0*/  @!P0 BRA `(.L_x_4122) ;  /* 0xfffffffc00ec8947 */ /* 0x002fea000383ffff */
[----:B------:R-:W-:Y:S05]  /*10d00*/  BRA `(.L_x_4177) ;  /* 0xffffffd400b87947 */ /* 0x000fea000383ffff */
.L_x_4123:
        /* <DEDUP_REMOVED lines=8> */
.L_x_4179:
[----:B------:R-:W-:Y:S05]  /*10d90*/  BSYNC B0 ;  /* 0x0000000000007941 */ /* 0x000fea0003800000 */
.L_x_4178:
[----:B------:R-:W-:Y:S01]  /*10da0*/  MOV R13, R0 ;  /* 0x00000000000d7202 */ /* 0x000fe20000000f00 */
[----:B------:R-:W-:Y:S01]  /*10db0*/  IMAD.MOV.U32 R12, RZ, RZ, RZ ;  /* 0x000000ffff0c7224 */ /* 0x000fe200078e00ff */
[----:B------:R-:W-:Y:S01]  /*10dc0*/  MOV R11, 0x181f ;  /* 0x0000181f000b7802 */ /* 0x000fe20000000f00 */
[----:B------:R-:W-:Y:S01]  /*10dd0*/  IMAD.MOV.U32 R15, RZ, RZ, -0x1 ;  /* 0xffffffffff0f7424 */ /* 0x000fe200078e00ff */
[----:B------:R-:W-:Y:S01]  /*10de0*/  SHF.L.U32 R8, R22, 0x1, RZ ;  /* 0x0000000116087819 */ /* 0x000fe200000006ff */
[----:B------:R-:W-:Y:S01]  /*10df0*/  IMAD.MOV.U32 R3, RZ, RZ, R14 ;  /* 0x000000ffff037224 */ /* 0x000fe200078e000e */
[----:B------:R-:W-:-:S07]  /*10e00*/  LOP3.LUT R4, R17, 0x1, RZ, 0xc0, !PT ;  /* 0x0000000111047812 */ /* 0x000fce00078ec0ff */
[----:B------:R-:W-:Y:S05]  /*10e10*/  WARPSYNC.COLLECTIVE R15, `(.L_x_4180) ;  /* 0x000000000f087348 */ /* 0x000fea0003c00000 */
[----:B------:R0:W1:Y:S02]  /*10e20*/  SHFL.IDX P6, R14, R13, R12, R11 ;  /* 0x0000000c0d0e7389 */ /* 0x00006400000c000b */
[----:B01----:R-:W-:Y:S01]  /*10e30*/  ENDCOLLECTIVE ;  /* 0x000000000000791b */ /* 0x003fe20003800000 */
.L_x_4180:
[----:B------:R-:W-:Y:S02]  /*10e40*/  LEA R7, R30, UR45, 0x1 ;  /* 0x0000002d1e077c11 */ /* 0x000fe4000f8e08ff */
[----:B------:R-:W-:Y:S02]  /*10e50*/  ISETP.NE.U32.AND P1, PT, R4, 0x1, PT ;  /* 0x000000010400780c */ /* 0x000fe40003f25070 */
[C---:B------:R-:W-:Y:S02]  /*10e60*/  LOP3.LUT P5, RZ, R17.reuse, 0x2, RZ, 0xc0, !PT ;  /* 0x0000000211ff7812 */ /* 0x040fe400078ac0ff */
[C---:B------:R-:W-:Y:S02]  /*10e70*/  LOP3.LUT P4, RZ, R17.reuse, 0x4, RZ, 0xc0, !PT ;  /* 0x0000000411ff7812 */ /* 0x040fe4000788c0ff */
[C---:B------:R-:W-:Y:S02]  /*10e80*/  LOP3.LUT P3, RZ, R17.reuse, 0x8, RZ, 0xc0, !PT ;  /* 0x0000000811ff7812 */ /* 0x040fe4000786c0ff */
[----:B------:R-:W-:-:S02]  /*10e90*/  LOP3.LUT P2, RZ, R17, 0x10, RZ, 0xc0, !PT ;  /* 0x0000001011ff7812 */ /* 0x000fc4000784c0ff */
[----:B------:R-:W-:Y:S01]  /*10ea0*/  LOP3.LUT R16, R16, 0xfffffeff, RZ, 0xc0, !PT ;  /* 0xfffffeff10107812 */ /* 0x000fe200078ec0ff */
[----:B------:R-:W-:Y:S01]  /*10eb0*/  IMAD.MOV.U32 R12, RZ, RZ, 0x1 ;  /* 0x00000001ff0c7424 */ /* 0x000fe200078e00ff */
[----:B------:R-:W-:Y:S02]  /*10ec0*/  PRMT R4, R17, 0x8880, RZ ;  /* 0x0000888011047816 */ /* 0x000fe400000000ff */
        /* <DEDUP_REMOVED lines=24> */
[----:B------:R-:W-:Y:S02]  /*11050*/  ISETP.GT.AND P6, PT, R4, -0x1, PT ;  /* 0xffffffff0400780c */ /* 0x000fe40003fc4270 */
[----:B------:R-:W-:-:S11]  /*11060*/  MOV R4, RZ ;  /* 0x000000ff00047202 */ /* 0x000fd60000000f00 */
[----:B------:R-:W-:Y:S02]  /*11070*/  @P6 LOP3.LUT R16, R16, 0x200, RZ, 0xfc, !PT ;  /* 0x0000020010106812 */ /* 0x000fe400078efcff */
[----:B------:R-:W-:-:S13]  /*11080*/  ISETP.LT.OR P6, PT, R18, 0x1, P6 ;  /* 0x000000011200780c */ /* 0x000fda00037c1670 */
[----:B------:R0:W-:Y:S02]  /*11090*/  LDGSTS.E.BYPASS.LTC128B.128 [R7+0xe400], desc[UR36][R2.64+0x380], !P6 ;  /* 0x0e40038002077fae */ /* 0x0001e4000f101d64 */
[----:B0-----:R-:W-:Y:S05]  /*110a0*/  WARPSYNC.COLLECTIVE R15, `(.L_x_4181) ;  /* 0x000000000f087348 */ /* 0x001fea0003c00000 */
[----:B------:R1:W2:Y:S02]  /*110b0*/  SHFL.IDX P6, R14, R13, R12, R11 ;  /* 0x0000000c0d0e7389 */ /* 0x0002a400000c000b */
[----:B012---:R-:W-:Y:S01]  /*110c0*/  ENDCOLLECTIVE ;  /* 0x000000000000791b */ /* 0x007fe20003800000 */
.L_x_4181:
[----:B------:R-:W-:Y:S01]  /*110d0*/  IMAD.MOV.U32 R13, RZ, RZ, R0 ;  /* 0x000000ffff0d7224 */ /* 0x000fe200078e0000 */
[----:B------:R-:W-:-:S07]  /*110e0*/  MOV R5, R14 ;  /* 0x0000000e00057202 */ /* 0x000fce0000000f00 */
[----:B------:R-:W-:Y:S05]  /*110f0*/  WARPSYNC.COLLECTIVE R15, `(.L_x_4182) ;  /* 0x000000000f087348 */ /* 0x000fea0003c00000 */
[----:B------:R0:W1:Y:S02]  /*11100*/  SHFL.IDX P6, R14, R13, R12, R11 ;  /* 0x0000000c0d0e7389 */ /* 0x00006400000c000b */
[----:B01----:R-:W-:Y:S01]  /*11110*/  ENDCOLLECTIVE ;  /* 0x000000000000791b */ /* 0x003fe20003800000 */
.L_x_4182:
[----:B------:R-:W-:Y:S01]  /*11120*/  IMAD.MOV.U32 R13, RZ, RZ, R6 ;  /* 0x000000ffff0d7224 */ /* 0x000fe200078e0006 */
[----:B------:R-:W-:Y:S02]  /*11130*/  MOV R12, 0x2 ;  /* 0x00000002000c7802 */ /* 0x000fe40000000f00 */
        /* <DEDUP_REMOVED lines=26> */
.L_x_4183:
[----:B------:R-:W-:Y:S01]  /*112e0*/  MOV R13, R0 ;  /* 0x00000000000d7202 */ /* 0x000fe20000000f00 */
[----:B------:R-:W-:-:S07]  /*112f0*/  IMAD.MOV.U32 R9, RZ, RZ, R14 ;  /* 0x000000ffff097224 */ /* 0x000fce00078e000e */
[----:B------:R-:W-:Y:S05]  /*11300*/  WARPSYNC.COLLECTIVE R15, `(.L_x_4184) ;  /* 0x000000000f087348 */ /* 0x000fea0003c00000 */
[----:B------:R0:W1:Y:S02]  /*11310*/  SHFL.IDX P6, R14, R13, R12, R11 ;  /* 0x0000000c0d0e7389 */ /* 0x00006400000c000b */
[----:B01----:R-:W-:Y:S01]  /*11320*/  ENDCOLLECTIVE ;  /* 0x000000000000791b */ /* 0x003fe20003800000 */
.L_x_4184:
        /* <DEDUP_REMOVED lines=28> */
.L_x_4185:
[----:B------:R-:W-:Y:S01]  /*114f0*/  IMAD.MOV.U32 R13, RZ, RZ, R0 ;  /* 0x000000ffff0d7224 */ /* 0x000fe200078e0000 */
[----:B------:R-:W-:-:S07]  /*11500*/  MOV R6, R14 ;  /* 0x0000000e00067202 */ /* 0x000fce0000000f00 */
[----:B------:R-:W-:Y:S05]  /*11510*/  WARPSYNC.COLLECTIVE R15, `(.L_x_4186) ;  /* 0x000000000f087348 */ /* 0x000fea0003c00000 */
[----:B------:R0:W1:Y:S02]  /*11520*/  SHFL.IDX P6, R14, R13, R12, R11 ;  /* 0x0000000c0d0e7389 */ /* 0x00006400000c000b */
[----:B01----:R-:W-:Y:S01]  /*11530*/  ENDCOLLECTIVE ;  /* 0x000000000000791b */ /* 0x003fe20003800000 */
.L_x_4186:
[----:B------:R-:W-:Y:S05]  /*11540*/  BRA `(.L_x_4187) ;  /* 0xffffffd4004c7947 */ /* 0x000fea000383ffff */
.L_x_4130:
[----:B-1----:R1:W2:Y:S02]  /*11550*/  SYNCS.PHASECHK.TRANS64.TRYWAIT P0, [R10+URZ+0x28c40], R20 ;  /* 0x028c40140a0075a7 */ /* 0x0022a4000800017f */
[----:B--2---:R-:W-:Y:S05]  /*11560*/  @!P0 NANOSLEEP.SYNCS 0x989680 ;  /* 0x009896800000895d */ /* 0x004fea0003900000 */
[----:B------:R-:W2:Y:S02]  /*11570*/  @!P0 SYNCS.PHASECHK.TRANS64 P0, [R10+URZ+0x28c40], R20 ;  /* 0x028c40140a0085a7 */ /* 0x000ea4000800007f */
[----:B--2---:R-:W-:Y:S05]  /*11580*/  @!P0 BRA `(.L_x_4130) ;  /* 0xfffffffc00f08947 */ /* 0x004fea000383ffff */
[----:B------:R-:W-:Y:S05]  /*11590*/  BRA `(.L_x_4188) ;  /* 0xffffffd800847947 */ /* 0x000fea000383ffff */
.L_x_4131:
[----:B------:R-:W-:Y:S01]  /*115a0*/  BSSY B1, `(.L_x_4189) ;  /* 0x0000008000017945 */ /* 0x000fe20003800000 */
[----:B------:R-:W-:Y:S01]  /*115b0*/  IMAD.MOV.U32 R13, RZ, RZ, R29 ;  /* 0x000000ffff0d7224 */ /* 0x000fe200078e001d */
[----:B------:R-:W-:Y:S01]  /*115c0*/  MOV R12, RZ ;  /* 0x000000ff000c7202 */ /* 0x000fe20000000f00 */
[----:B------:R-:W-:Y:S01]  /*115d0*/  IMAD.MOV.U32 R11, RZ, RZ, 0x181f ;  /* 0x0000181fff0b7424 */ /* 0x000fe200078e00ff */
[----:B------:R-:W-:-:S07]  /*115e0*/  MOV R15, 0xffffffff ;  /* 0xffffffff000f7802 */ /* 0x000fce0000000f00 */
[----:B-1----:R-:W-:Y:S05]  /*115f0*/  WARPSYNC.COLLECTIVE R15, `(.L_x_4190) ;  /* 0x000000000f087348 */ /* 0x002fea0003c00000 */
[----:B------:R0:W2:Y:S02]  /*11600*/  SHFL.IDX P6, R14, R13, R12, R11 ;  /* 0x0000000c0d0e7389 */ /* 0x0000a400000c000b */
[----:B012---:R-:W-:Y:S01]  /*11610*/  ENDCOLLECTIVE ;  /* 0x000000000000791b */ /* 0x007fe20003800000 */
.L_x_4190:
[----:B------:R-:W-:Y:S05]  /*11620*/  BSYNC B1 ;  /* 0x0000000000017941 */ /* 0x000fea0003800000 */
.L_x_4189:
[----:B------:R-:W-:Y:S01]  /*11630*/  MOV R13, R26 ;  /* 0x0000001a000d7202 */ /* 0x000fe20000000f00 */
[----:B------:R-:W-:Y:S01]  /*11640*/  IMAD.MOV.U32 R12, RZ, RZ, RZ ;  /* 0x000000ffff0c7224 */ /* 0x000fe200078e00ff */
[----:B------:R-:W-:Y:S01]  /*11650*/  MOV R11, 0x181f ;  /* 0x0000181f000b7802 */ /* 0x000fe20000000f00 */
[----:B------:R-:W-:Y:S01]  /*11660*/  IMAD.MOV.U32 R15, RZ, RZ, -0x1 ;  /* 0xffffffffff0f7424 */ /* 0x000fe200078e00ff */
[----:B------:R-:W-:Y:S01]  /*11670*/  LEA R27, R17, UR45, 0x1 ;  /* 0x0000002d111b7c11 */ /* 0x000fe2000f8e08ff */
[----:B------:R-:W-:-:S07]  /*11680*/  IMAD.MOV.U32 R3, RZ, RZ, R14 ;  /* 0x000000ffff037224 */ /* 0x000fce00078e000e */
[----:B------:R-:W-:Y:S05]  /*11690*/  WARPSYNC.COLLECTIVE R15, `(.L_x_4191) ;  /* 0x000000000f087348 */ /* 0x000fea0003c00000 */
[----:B------:R0:W1:Y:S02]  /*116a0*/  SHFL.IDX P6, R14, R13, R12, R11 ;  /* 0x0000000c0d0e7389 */ /* 0x00006400000c000b */
[----:B01----:R-:W-:Y:S01]  /*116b0*/  ENDCOLLECTIVE ;  /* 0x000000000000791b */ /* 0x003fe20003800000 */
.L_x_4191:
[----:B------:R-:W-:Y:S01]  /*116c0*/  IMAD.MOV.U32 R13, RZ, RZ, R29 ;  /* 0x000000ffff0d7224 */ /* 0x000fe200078e001d */
[----:B------:R-:W-:Y:S02]  /*116d0*/  MOV R12, 0x1 ;  /* 0x00000001000c7802 */ /* 0x000fe40000000f00 */
[----:B------:R-:W-:-:S13]  /*116e0*/  IADD3 R2, P0, R14, R8, RZ ;  /* 0x000000080e027210 */ /* 0x000fda0007f1e0ff */
[----:B------:R-:W-:Y:S05]  /*116f0*/  WARPSYNC.COLLECTIVE R15, `(.L_x_4192) ;  /* 0x000000000f087348 */ /* 0x000fea0003c00000 */
[----:B------:R0:W1:Y:S02]  /*11700*/  SHFL.IDX P6, R14, R13, R12, R11 ;  /* 0x0000000c0d0e7389 */ /* 0x00006400000c000b */
[----:B01----:R-:W-:Y:S01]  /*11710*/  ENDCOLLECTIVE ;  /* 0x000000000000791b */ /* 0x003fe20003800000 */
.L_x_4192:
[----:B------:R-:W-:-:S05]  /*11720*/  IADD3.X R3, RZ, R3, RZ, P0, !PT ;  /* 0x00000003ff037210 */ /* 0x000fca00007fe4ff */
        /* <DEDUP_REMOVED lines=9> */
.L_x_4193:
[----:B------:R-:W-:Y:S01]  /*117c0*/  MOV R13, R29 ;  /* 0x0000001d000d7202 */ /* 0x000fe20000000f00 */
[----:B------:R-:W-:Y:S01]  /*117d0*/  IMAD.MOV.U32 R12, RZ, RZ, 0x2 ;  /* 0x00000002ff0c7424 */ /* 0x000fe200078e00ff */
[----:B------:R-:W-:-:S13]  /*117e0*/  IADD3 R2, P0, R14, R8, RZ ;  /* 0x000000080e027210 */ /* 0x000fda0007f1e0ff */
[----:B------:R-:W-:Y:S05]  /*117f0*/  WARPSYNC.COLLECTIVE R15, `(.L_x_4194) ;  /* 0x000000000f087348 */ /* 0x000fea0003c00000 */
[----:B------:R0:W1:Y:S02]  /*11800*/  SHFL.IDX P6, R14, R13, R12, R11 ;  /* 0x0000000c0d0e7389 */ /* 0x00006400000c000b */
[----:B01----:R-:W-:Y:S01]  /*11810*/  ENDCOLLECTIVE ;  /* 0x000000000000791b */ /* 0x003fe20003800000 */
.L_x_4194:
[----:B------:R-:W-:-:S05]  /*11820*/  IMAD.X R3, RZ, RZ, R3, P0 ;  /* 0x000000ffff037224 */ /* 0x000fca00000e0603 */
        /* <DEDUP_REMOVED lines=9> */
.L_x_4195:
[----:B------:R-:W-:Y:S01]  /*118c0*/  IMAD.MOV.U32 R13, RZ, RZ, R29 ;  /* 0x000000ffff0d7224 */ /* 0x000fe200078e001d */
[----:B------:R-:W-:Y:S02]  /*118d0*/  MOV R12, 0x3 ;  /* 0x00000003000c7802 */ /* 0x000fe40000000f00 */
[----:B------:R-:W-:-:S13]  /*118e0*/  IADD3 R2, P0, R14, R8, RZ ;  /* 0x000000080e027210 */ /* 0x000fda0007f1e0ff */
[----:B------:R-:W-:Y:S05]  /*118f0*/  WARPSYNC.COLLECTIVE R15, `(.L_x_4196) ;  /* 0x000000000f087348 */ /* 0x000fea0003c00000 */
[----:B------:R0:W1:Y:S02]  /*11900*/  SHFL.IDX P6, R14, R13, R12, R11 ;  /* 0x0000000c0d0e7389 */ /* 0x00006400000c000b */
[----:B01----:R-:W-:Y:S01]  /*11910*/  ENDCOLLECTIVE ;  /* 0x000000000000791b */ /* 0x003fe20003800000 */
.L_x_4196:
[----:B------:R-:W-:-:S05]  /*11920*/  IADD3.X R3, RZ, R3, RZ, P0, !PT ;  /* 0x00000003ff037210 */ /* 0x000fca00007fe4ff */
        /* <DEDUP_REMOVED lines=9> */
.L_x_4197:
[----:B------:R-:W-:Y:S05]  /*119c0*/  BRA `(.L_x_4198) ;  /* 0xffffffd800387947 */ /* 0x000fea000383ffff */
.L_x_4136:
[----:B---3--:R3:W4:Y:S02]  /*119d0*/  SYNCS.PHASECHK.TRANS64.TRYWAIT P0, [R10+URZ+0x28c60], R20 ;  /* 0x028c60140a0075a7 */ /* 0x008724000800017f */
[----:B----4-:R-:W-:Y:S05]  /*119e0*/  @!P0 NANOSLEEP.SYNCS 0x989680 ;  /* 0x009896800000895d */ /* 0x010fea0003900000 */
[----:B------:R-:W4:Y:S02]  /*119f0*/  @!P0 SYNCS.PHASECHK.TRANS64 P0, [R10+URZ+0x28c60], R20 ;  /* 0x028c60140a0085a7 */ /* 0x000f24000800007f */
[----:B----4-:R-:W-:Y:S05]  /*11a00*/  @!P0 BRA `(.L_x_4136) ;  /* 0xfffffffc00f08947 */ /* 0x010fea000383ffff */
[----:B------:R-:W-:Y:S05]  /*11a10*/  BRA `(.L_x_4199) ;  /* 0xffffffd800847947 */ /* 0x000fea000383ffff */
.L_x_4137:
[----:B------:R-:W-:Y:S01]  /*11a20*/  BSSY B1, `(.L_x_4200) ;  /* 0x0000008000017945 */ /* 0x000fe20003800000 */
[----:B------:R-:W-:Y:S01]  /*11a30*/  IMAD.MOV.U32 R13, RZ, RZ, R19 ;  /* 0x000000ffff0d7224 */ /* 0x000fe200078e0013 */
[----:B------:R-:W-:Y:S01]  /*11a40*/  MOV R12, RZ ;  /* 0x000000ff000c7202 */ /* 0x000fe20000000f00 */
[----:B------:R-:W-:Y:S01]  /*11a50*/  IMAD.MOV.U32 R11, RZ, RZ, 0x181f ;  /* 0x0000181fff0b7424 */ /* 0x000fe200078e00ff */
[----:B------:R-:W-:-:S07]  /*11a60*/  MOV R15, 0xffffffff ;  /* 0xffffffff000f7802 */ /* 0x000fce0000000f00 */
[----:B-123--:R-:W-:Y:S05]  /*11a70*/  WARPSYNC.COLLECTIVE R15, `(.L_x_4201) ;  /* 0x000000000f087348 */ /* 0x00efea0003c00000 */
[----:B------:R0:W4:Y:S02]  /*11a80*/  SHFL.IDX P6, R14, R13, R12, R11 ;  /* 0x0000000c0d0e7389 */ /* 0x00012400000c000b */
[----:B01234-:R-:W-:Y:S01]  /*11a90*/  ENDCOLLECTIVE ;  /* 0x000000000000791b */ /* 0x01ffe20003800000 */
.L_x_4201:
[----:B------:R-:W-:Y:S05]  /*11aa0*/  BSYNC B1 ;  /* 0x0000000000017941 */ /* 0x000fea0003800000 */
.L_x_4200:
        /* <DEDUP_REMOVED lines=10> */
.L_x_4202:
        /* <DEDUP_REMOVED lines=15> */
.L_x_4203:
        /* <DEDUP_REMOVED lines=16> */
.L_x_4204:
        /* <DEDUP_REMOVED lines=18> */
.L_x_4205:
        /* <DEDUP_REMOVED lines=14> */
.L_x_4206:
        /* <DEDUP_REMOVED lines=17> */
.L_x_4207:
        /* <DEDUP_REMOVED lines=13> */
.L_x_4208:
[----:B------:R-:W-:Y:S05]  /*12120*/  BRA `(.L_x_4209) ;  /* 0xffffffd400f87947 */ /* 0x000fea000383ffff */
.L_x_4142:
[----:B0-----:R0:W1:Y:S02]  /*12130*/  SYNCS.PHASECHK.TRANS64.TRYWAIT P0, [R5+URZ+0x28c20], R4 ;  /* 0x028c2004050075a7 */ /* 0x001064000800017f */
[----:B-1----:R-:W-:Y:S05]  /*12140*/  @!P0 NANOSLEEP.SYNCS 0x989680 ;  /* 0x009896800000895d */ /* 0x002fea0003900000 */
[----:B------:R-:W1:Y:S02]  /*12150*/  @!P0 SYNCS.PHASECHK.TRANS64 P0, [R5+URZ+0x28c20], R4 ;  /* 0x028c2004050085a7 */ /* 0x000e64000800007f */
[----:B-1----:R-:W-:Y:S05]  /*12160*/  @!P0 BRA `(.L_x_4142) ;  /* 0xfffffffc00f08947 */ /* 0x002fea000383ffff */
[----:B------:R-:W-:Y:S05]  /*12170*/  BRA `(.L_x_4210) ;  /* 0xffffffd800a47947 */ /* 0x000fea000383ffff */
.L_x_4143:
        /* <DEDUP_REMOVED lines=11> */
.L_x_4212:
[----:B------:R-:W-:Y:S05]  /*12230*/  BSYNC B0 ;  /* 0x0000000000007941 */ /* 0x000fea0003800000 */
.L_x_4211:
[----:B------:R-:W-:Y:S05]  /*12240*/  BRA `(.L_x_4213) ;  /* 0xffffffd8008c7947 */ /* 0x000fea000383ffff */
.L_x_4144:
[----:B------:R-:W-:Y:S01]  /*12250*/  BSSY B0, `(.L_x_4214) ;  /* 0x0000006000007945 */ /* 0x000fe20003800000 */
[----:B------:R-:W-:-:S07]  /*12260*/  MOV R15, 0xffffffff ;  /* 0xffffffff000f7802 */ /* 0x000fce0000000f00 */
[----:B012--5:R-:W-:Y:S05]  /*12270*/  WARPSYNC.COLLECTIVE R15, `(.L_x_4215) ;  /* 0x000000000f0c7348 */ /* 0x027fea0003c00000 */
[----:B------:R-:W-:Y:S02]  /*12280*/  ELECT P6, UR62, PT ;  /* 0x00000000003e782f */ /* 0x000fe400038c0000 */
[----:B------:R-:W-:Y:S01]  /*12290*/  MOV R14, UR62 ;  /* 0x0000003e000e7c02 */ /* 0x000fe20008000f00 */
[----:B012--5:R-:W-:Y:S10]  /*122a0*/  ENDCOLLECTIVE ;  /* 0x000000000000791b */ /* 0x027ff40003800000 */
.L_x_4215:
[----:B------:R-:W-:Y:S05]  /*122b0*/  BSYNC B0 ;  /* 0x0000000000007941 */ /* 0x000fea0003800000 */
.L_x_4214:
[----:B------:R-:W-:Y:S05]  /*122c0*/  BRA `(.L_x_4216) ;  /* 0xffffffd800807947 */ /* 0x000fea000383ffff */
.L_x_4146:
[----:B0-----:R0:W1:Y:S02]  /*122d0*/  SYNCS.PHASECHK.TRANS64.TRYWAIT P1, [R4+URZ+0x28c40], R3 ;  /* 0x028c4003040075a7 */ /* 0x001064000802017f */
[----:B-1----:R-:W-:Y:S05]  /*122e0*/  @!P1 NANOSLEEP.SYNCS 0x989680 ;  /* 0x009896800000995d */ /* 0x002fea0003900000 */
[----:B------:R-:W1:Y:S02]  /*122f0*/  @!P1 SYNCS.PHASECHK.TRANS64 P1, [R4+URZ+0x28c40], R3 ;  /* 0x028c4003040095a7 */ /* 0x000e64000802007f */
[----:B-1----:R-:W-:Y:S05]  /*12300*/  @!P1 BRA `(.L_x_4146) ;  /* 0xfffffffc00f09947 */ /* 0x002fea000383ffff */
[----:B------:R-:W-:Y:S05]  /*12310*/  BRA `(.L_x_4217) ;  /* 0xffffffd800a07947 */ /* 0x000fea000383ffff */
.L_x_4148:
[----:B-1----:R1:W3:Y:S02]  /*12320*/  SYNCS.PHASECHK.TRANS64.TRYWAIT P1, [R5+URZ+0x28c40], R0 ;  /* 0x028c4000050075a7 */ /* 0x0022e4000802017f */
[----:B---3--:R-:W-:Y:S05]  /*12330*/  @!P1 NANOSLEEP.SYNCS 0x989680 ;  /* 0x009896800000995d */ /* 0x008fea0003900000 */
[----:B------:R-:W3:Y:S02]  /*12340*/  @!P1 SYNCS.PHASECHK.TRANS64 P1, [R5+URZ+0x28c40], R0 ;  /* 0x028c4000050095a7 */ /* 0x000ee4000802007f */
[----:B---3--:R-:W-:Y:S05]  /*12350*/  @!P1 BRA `(.L_x_4148) ;  /* 0xfffffffc00f09947 */ /* 0x008fea000383ffff */
[----:B------:R-:W-:Y:S05]  /*12360*/  BRA `(.L_x_4218) ;  /* 0xffffffd800ac7947 */ /* 0x000fea000383ffff */
.L_x_4150:
[----:B---3--:R3:W4:Y:S02]  /*12370*/  SYNCS.PHASECHK.TRANS64.TRYWAIT P1, [R4+URZ+0x28c60], R3 ;  /* 0x028c6003040075a7 */ /* 0x008724000802017f */
[----:B----4-:R-:W-:Y:S05]  /*12380*/  @!P1 NANOSLEEP.SYNCS 0x989680 ;  /* 0x009896800000995d */ /* 0x010fea0003900000 */
[----:B------:R-:W4:Y:S02]  /*12390*/  @!P1 SYNCS.PHASECHK.TRANS64 P1, [R4+URZ+0x28c60], R3 ;  /* 0x028c6003040095a7 */ /* 0x000f24000802007f */
[----:B----4-:R-:W-:Y:S05]  /*123a0*/  @!P1 BRA `(.L_x_4150) ;  /* 0xfffffffc00f09947 */ /* 0x010fea000383ffff */
[----:B------:R-:W-:Y:S05]  /*123b0*/  BRA `(.L_x_4219) ;  /* 0xffffffd800a87947 */ /* 0x000fea000383ffff */
.L_x_4220:
        /* <DEDUP_REMOVED lines=12> */
.L_x_5841:


//--------------------- .text._ZN7cutlass13device_kernelIN5flash11enable_sm90INS1_16FlashAttnFwdSm90INS1_25CollectiveMainloopFwdSm90ILi2EN4cute5tupleIJNS5_1CILi1EEES8_S8_EEENS6_IJNS7_ILi64EEESA_SA_EEELi512ENS_6half_tEfNS_4arch4Sm90ELb1ELb0ELb1ELb0ELb1ELb0ELb1ELb0ELb0ELb1ELb1ELb0EEENS1_21CollectiveEpilogueFwdINS6_IJSA_NS7_ILi512EEESA_EEES9_SC_SE_Li256ELb0ELb1ELb1ELb0EEENS1_19SingleTileSchedulerILb0ELb1ELb1ELi64EEEEEEEEEvNT_6ParamsE --------------------------
	.section	.text._ZN7cutlass13device_kernelIN5flash11enable_sm90INS1_16FlashAttnFwdSm90INS1_25CollectiveMainloopFwdSm90ILi2EN4cute5tupleIJNS5_1CILi1EEES8_S8_EEENS6_IJNS7_ILi64EEESA_SA_EEELi512ENS_6half_tEfNS_4arch4Sm90ELb1ELb0ELb1ELb0ELb1ELb0ELb1ELb0ELb0ELb1ELb1ELb0EEENS1_21CollectiveEpilogueFwdINS6_IJSA_NS7_ILi512EEESA_EEES9_SC_SE_Li256ELb0ELb1ELb1ELb0EEENS1_19SingleTileSchedulerILb0ELb1ELb1ELi64EEEEEEEEEvNT_6ParamsE,"ax",@progbits
	.align	128
.text._ZN7cutlass13device_kernelIN5flash11enable_sm90INS1_16FlashAttnFwdSm90INS1_25CollectiveMainloopFwdSm90ILi2EN4cute5tupleIJNS5_1CILi1EEES8_S8_EEENS6_IJNS7_ILi64EEESA_SA_EEELi512ENS_6half_tEfNS_4arch4Sm90ELb1ELb0ELb1ELb0ELb1ELb0ELb1ELb0ELb0ELb1ELb1ELb0EEENS1_21CollectiveEpilogueFwdINS6_IJSA_NS7_ILi512EEESA_EEES9_SC_SE_Li256ELb0ELb1ELb1ELb0EEENS1_19SingleTileSchedulerILb0ELb1ELb1ELi64EEEEEEEEEvNT_6ParamsE:
        .type           _ZN7cutlass13device_kernelIN5flash11enable_sm90INS1_16FlashAttnFwdSm90INS1_25CollectiveMainloopFwdSm90ILi2EN4cute5tupleIJNS5_1CILi1EEES8_S8_EEENS6_IJNS7_ILi64EEESA_SA_EEELi512ENS_6half_tEfNS_4arch4Sm90ELb1ELb0ELb1ELb0ELb1ELb0ELb1ELb0ELb0ELb1ELb1ELb0EEENS1_21CollectiveEpilogueFwdINS6_IJSA_NS7_ILi512EEESA_EEES9_SC_SE_Li256ELb0ELb1ELb1ELb0EEENS1_19SingleTileSchedulerILb0ELb1ELb1ELi64EEEEEEEEEvNT_6ParamsE,@function
        .size           _ZN7cutlass13device_kernelIN5flash11enable_sm90INS1_16FlashAttnFwdSm90INS1_25CollectiveMainloopFwdSm90ILi2EN4cute5tupleIJNS5_1CILi1EEES8_S8_EEENS6_IJNS7_ILi64EEESA_SA_EEELi512ENS_6half_tEfNS_4arch4Sm90ELb1ELb0ELb1ELb0ELb1ELb0ELb1ELb0ELb0ELb1ELb1ELb0EEENS1_21CollectiveEpilogueFwdINS6_IJSA_NS7_ILi512EEESA_EEES9_SC_SE_Li256ELb0ELb1ELb1ELb0EEENS1_19SingleTileSchedulerILb0ELb1ELb1ELi64EEEEEEEEEvNT_6ParamsE,(.L_x_5842 - _ZN7cutlass13device_kernelIN5flash11enable_sm90INS1_16FlashAttnFwdSm90INS1_25CollectiveMainloopFwdSm90ILi2EN4cute5tupleIJNS5_1CILi1EEES8_S8_EEENS6_IJNS7_ILi64EEESA_SA_EEELi512ENS_6half_tEfNS_4arch4Sm90ELb1ELb0ELb1ELb0ELb1ELb0ELb1ELb0ELb0ELb1ELb1ELb0EEENS1_21CollectiveEpilogueFwdINS6_IJSA_NS7_ILi512EEESA_EEES9_SC_SE_Li256ELb0ELb1ELb1ELb0EEENS1_19SingleTileSchedulerILb0ELb1ELb1ELi64EEEEEEEEEvNT_6ParamsE)
        .other          _ZN7cutlass13device_kernelIN5flash11enable_sm90INS1_16FlashAttnFwdSm90INS1_25CollectiveMainloopFwdSm90ILi2EN4cute5tupleIJNS5_1CILi1EEES8_S8_EEENS6_IJNS7_ILi64EEESA_SA_EEELi512ENS_6half_tEfNS_4arch4Sm90ELb1ELb0ELb1ELb0ELb1ELb0ELb1ELb0ELb0ELb1ELb1ELb0EEENS1_21CollectiveEpilogueFwdINS6_IJSA_NS7_ILi512EEESA_EEES9_SC_SE_Li256ELb0ELb1ELb1ELb0EEENS1_19SingleTileSchedulerILb0ELb1ELb1ELi64EEEEEEEEEvNT_6ParamsE,@"STO_CUDA_ENTRY STV_DEFAULT"
_ZN7cutlass13device_kernelIN5flash11enable_sm90INS1_16FlashAttnFwdSm90INS1_25CollectiveMainloopFwdSm90ILi2EN4cute5tupleIJNS5_1CILi1EEES8_S8_EEENS6_IJNS7_ILi64EEESA_SA_EEELi512ENS_6half_tEfNS_4arch4Sm90ELb1ELb0ELb1ELb0ELb1ELb0ELb1ELb0ELb0ELb1ELb1ELb0EEENS1_21CollectiveEpilogueFwdINS6_IJSA_NS7_ILi512EEESA_EEES9_SC_SE_Li256ELb0ELb1ELb1ELb0EEENS1_19SingleTileSchedulerILb0ELb1ELb1ELi64EEEEEEEEEvNT_6ParamsE:
        /* <DEDUP_REMOVED lines=43> */
.L_x_4221:
        /* <DEDUP_REMOVED lines=22> */
.L_x_4222:
        /* <DEDUP_REMOVED lines=18> */
.L_x_4223:
        /* <DEDUP_REMOVED lines=22> */
.L_x_4224:
        /* <DEDUP_REMOVED lines=23> */
.L_x_4225:
        /* <DEDUP_REMOVED lines=9> */
[----:B------:R0:W-:Y:S05]  /*0890*/  STL [R1+0x4], R2 ;  /* 0x0000040201007387 */ /* 0x0001ea0000100800 */
[----:B------:R-:W-:Y:S05]  /*08a0*/  @!P0 BRA `(.L_x_4227) ;  /* 0x000000fc00308947 */ /* 0x000fea0003800000 */
.L_x_4228:
[----:B------:R-:W-:-:S08]  /*08b0*/  NOP ;  /* 0x0000000000007918 */ /* 0x000fd00000000000 */
[----:B------:R-:W1:Y:S02]  /*08c0*/  USETMAXREG.TRY_ALLOC.CTAPOOL UP0, 0xe8 ;  /* 0x000000e8000079c8 */ /* 0x000e640008000600 */
[----:B-1----:R-:W-:-:S13]  /*08d0*/  PLOP3.LUT P0, PT, PT, PT, UP0, 0x80, 0x0 ;  /* 0x000000000000781c */ /* 0x002fda0003f0f008 */
[----:B------:R-:W-:Y:S05]  /*08e0*/  @!P0 BRA `(.L_x_4228) ;  /* 0xfffffffc00f08947 */ /* 0x000fea000383ffff */
[----:B------:R-:W1:Y:S01]  /*08f0*/  S2UR UR6, SR_CTAID.Y ;  /* 0x00000000000679c3 */ /* 0x000e620000002600 */
[----:B------:R-:W-:Y:S01]  /*0900*/  ULDC UR7, c[0x0][0xd50] ;  /* 0x0003540000077ab9 */ /* 0x000fe20000000800 */
[----:B------:R-:W-:Y:S01]  /*0910*/  LOP3.LUT R0, R24, 0xffffff80, RZ, 0xc0, !PT ;  /* 0xffffff8018007812 */ /* 0x000fe200078ec0ff */
[----:B------:R-:W-:-:S03]  /*0920*/  UISETP.NE.AND UP0, UPT, UR7, 0x1, UPT ;  /* 0x000000010700788c */ /* 0x000fc6000bf05270 */
[----:B------:R-:W-:Y:S02]  /*0930*/  ISETP.NE.AND P0, PT, R0, 0x80, PT ;  /* 0x000000800000780c */ /* 0x000fe40003f05270 */
[----:B------:R-:W2:Y:S06]  /*0940*/  S2UR UR8, SR_CTAID.Z ;  /* 0x00000000000879c3 */ /* 0x000eac0000002700 */
[----:B------:R-:W-:Y:S01]  /*0950*/  @UP0 ULDC UR4, c[0x0][0xd54] ;  /* 0x0003550000040ab9 */ /* 0x000fe20000000800 */
[----:B------:R-:W-:-:S04]  /*0960*/  @UP0 ULDC UR10, c[0x0][0xd58] ;  /* 0x00035600000a0ab9 */ /* 0x000fc80000000800 */
[----:B------:R-:W-:Y:S06]  /*0970*/  @!P0 BAR.ARV 0x8, 0x100 ;  /* 0x0204000000008b1d */ /* 0x000fec0000002000 */
[----:B-1----:R-:W-:Y:S01]  /*0980*/  UIMAD.WIDE.U32 UR4, UR6, UR4, URZ ;  /* 0x00000004060472a5 */ /* 0x002fe2000f8e003f */
[----:B------:R-:W-:Y:S01]  /*0990*/  ISETP.GE.U32.AND P0, PT, R24, 0x100, PT ;  /* 0x000001001800780c */ /* 0x000fe20003f06070 */
[----:B------:R-:W-:Y:S02]  /*09a0*/  UMOV UR11, UR6 ;  /* 0x00000006000b7c82 */ /* 0x000fe40008000000 */
[----:B------:R-:W-:-:S04]  /*09b0*/  @UP0 USHF.R.U32.HI UR11, URZ, UR10, UR5 ;  /* 0x0000000a3f0b0299 */ /* 0x000fc80008011605 */
[----:B------:R-:W-:Y:S02]  /*09c0*/  UIADD3 UR4, -UR11, URZ, URZ ;  /* 0x0000003f0b047290 */ /* 0x000fe4000fffe13f */
[----:B------:R-:W-:Y:S02]  /*09d0*/  IMAD.U32 R0, RZ, RZ, UR11 ;  /* 0x0000000bff007e24 */ /* 0x000fe4000f8e00ff */
[----:B------:R-:W-:Y:S02]  /*09e0*/  UIMAD UR7, UR7, UR4, UR6 ;  /* 0x00000004070772a4 */ /* 0x000fe4000f8e0206 */
[----:B------:R-:W-:Y:S06]  /*09f0*/  @P0 BAR.ARV 0xf, 0x100 ;  /* 0x03c4000000000b1d */ /* 0x000fec0000002000 */
[----:B--2---:R-:W-:Y:S01]  /*0a00*/  ISETP.LE.AND P0, PT, RZ, UR8, PT ;  /* 0x00000008ff007c0c */ /* 0x004fe2000bf03270 */
[----:B------:R1:W-:-:S12]  /*0a10*/  STL [R1], R0 ;  /* 0x0000000001007387 */ /* 0x0003d80000100800 */
[----:B-1----:R-:W-:Y:S05]  /*0a20*/  @!P0 BRA `(.L_x_4229) ;  /* 0x0000014000888947 */ /* 0x002fea0003800000 */
[----:B0-----:R-:W0:Y:S01]  /*0a30*/  LDC.64 R2, c[0x0][0x418] ;  /* 0x00010600ff027b82 */ /* 0x001e220000000a00 */
[----:B------:R-:W-:Y:S01]  /*0a40*/  UISETP.NE.AND UP0, UPT, UR9, 0x1, UPT ;  /* 0x000000010900788c */ /* 0x000fe2000bf05270 */
[----:B------:R-:W1:Y:S01]  /*0a50*/  S2R R197, SR_CgaCtaId ;  /* 0x0000000000c57919 */ /* 0x000e620000008800 */
[----:B------:R-:W-:-:S05]  /*0a60*/  VIADD R152, R24, 0xffffff80 ;  /* 0xffffff8018987836 */ /* 0x000fca0000000000 */
[----:B------:R-:W2:Y:S08]  /*0a70*/  LDC R194, c[0x0][0x424] ;  /* 0x00010900ffc27b82 */ /* 0x000eb00000000800 */
[----:B------:R-:W3:Y:S08]  /*0a80*/  LDC R7, c[0x0][0x2f0] ;  /* 0x0000bc00ff077b82 */ /* 0x000ef00000000800 */
[----:B------:R-:W4:Y:S01]  /*0a90*/  S2UR UR38, SR_CTAID.X ;  /* 0x00000000002679c3 */ /* 0x000f220000002500 */
[----:B0-----:R-:W-:-:S04]  /*0aa0*/  ISETP.NE.U32.AND P0, PT, R2, RZ, PT ;  /* 0x000000ff0200720c */ /* 0x001fc80003f05070 */
[----:B------:R-:W-:-:S04]  /*0ab0*/  ISETP.NE.AND.EX P0, PT, R3, RZ, PT, P0 ;  /* 0x000000ff0300720c */ /* 0x000fc80003f05300 */
[----:B--2---:R-:W-:Y:S02]  /*0ac0*/  SEL R194, R194, 0x1, P0 ;  /* 0x00000001c2c27807 */ /* 0x004fe40000000000 */
[----:B------:R-:W-:-:S03]  /*0ad0*/  PLOP3.LUT P0, PT, PT, PT, UP0, 0x80, 0x0 ;  /* 0x000000000000781c */ /* 0x000fc60003f0f008 */
[----:B---3--:R-:W-:-:S05]  /*0ae0*/  IMAD R0, R194, R7, 0x3f ;  /* 0x0000003fc2007424 */ /* 0x008fca00078e0207 */
[----:B------:R-:W-:Y:S01]  /*0af0*/  SHF.R.S32.HI R3, RZ, 0x1f, R0 ;  /* 0x0000001fff037819 */ /* 0x000fe20000011400 */
[----:B----4-:R-:W-:-:S03]  /*0b00*/  USHF.L.U32 UR38, UR38, 0x6, URZ ;  /* 0x0000000626267899 */ /* 0x010fc6000800063f */
[----:B------:R-:W-:-:S04]  /*0b10*/  LEA.HI R3, R3, R0, RZ, 0x6 ;  /* 0x0000000003037211 */ /* 0x000fc800078f30ff */
[----:B------:R-:W-:Y:S01]  /*0b20*/  SHF.R.S32.HI R3, RZ, 0x6, R3 ;  /* 0x00000006ff037819 */ /* 0x000fe20000011403 */
[----:B-1----:R-:W-:Y:S06]  /*0b30*/  @!P0 BRA `(.L_x_4230) ;  /* 0x0000002000248947 */ /* 0x002fec0003800000 */
[----:B------:R-:W0:Y:S01]  /*0b40*/  LDC R5, c[0x0][0x288] ;  /* 0x0000a200ff057b82 */ /* 0x000e220000000800 */
[----:B------:R-:W-:Y:S01]  /*0b50*/  ULDC UR4, c[0x0][0x448] ;  /* 0x0001120000047ab9 */ /* 0x000fe20000000800 */
[----:B------:R-:W-:Y:S01]  /*0b60*/  UIADD3 UR38, UR38, 0x3f, URZ ;  /* 0x0000003f26267890 */ /* 0x000fe2000fffe03f */
[----:B------:R-:W-:Y:S01]  /*0b70*/  R2UR UR9, R3 ;  /* 0x00000000030972ca */ /* 0x000fe200000e0000 */
[----:B------:R-:W-:Y:S01]  /*0b80*/  UISETP.NE.AND UP0, UPT, UR4, 0x1, UPT ;  /* 0x000000010400788c */ /* 0x000fe2000bf05270 */
[----:B------:R-:W-:Y:S01]  /*0b90*/  PLOP3.LUT P0, PT, PT, PT, PT, 0x80, 0x0 ;  /* 0x000000000000781c */ /* 0x000fe20003f0f070 */
[----:B------:R-:W-:Y:S01]  /*0ba0*/  USHF.R.U32.HI UR10, URZ, 0x10, UR7 ;  /* 0x000000103f0a7899 */ /* 0x000fe20008011607 */
[----:B------:R-:W-:Y:S01]  /*0bb0*/  CS2R R2, SRZ ;  /* 0x0000000000027805 */ /* 0x000fe2000001ff00 */
[----:B------:R-:W-:Y:S01]  /*0bc0*/  ULOP3.LUT UR6, UR7, 0xffff, URZ, 0xc0, !UPT ;  /* 0x0000ffff07067892 */ /* 0x000fe2000f8ec03f */
[----:B------:R-:W-:Y:S01]  /*0bd0*/  IMAD.MOV.U32 R4, RZ, RZ, RZ ;  /* 0x000000ffff047224 */ /* 0x000fe200078e00ff */
[----:B------:R-:W-:-:S02]  /*0be0*/  CS2R R150, SRZ ;  /* 0x0000000000967805 */ /* 0x000fc4000001ff00 */
[----:B------:R-:W-:Y:S02]  /*0bf0*/  CS2R R148, SRZ ;  /* 0x0000000000947805 */ /* 0x000fe4000001ff00 */
[----:B------:R-:W-:Y:S02]  /*0c00*/  CS2R R146, SRZ ;  /* 0x0000000000927805 */ /* 0x000fe4000001ff00 */
[----:B------:R-:W-:Y:S02]  /*0c10*/  CS2R R144, SRZ ;  /* 0x0000000000907805 */ /* 0x000fe4000001ff00 */
        /* <DEDUP_REMOVED lines=10> */
[----:B0-----:R-:W-:Y:S02]  /*0cc0*/  IADD3 R5, -R5, 0x40, RZ ;  /* 0x0000004005057810 */ /* 0x001fe40007ffe1ff */
[----:B------:R-:W-:-:S02]  /*0cd0*/  CS2R R130, SRZ ;  /* 0x0000000000827805 */ /* 0x000fc4000001ff00 */
[----:B------:R-:W-:Y:S02]  /*0ce0*/  CS2R R128, SRZ ;  /* 0x0000000000807805 */ /* 0x000fe4000001ff00 */
[----:B------:R-:W-:Y:S02]  /*0cf0*/  CS2R R126, SRZ ;  /* 0x00000000007e7805 */ /* 0x000fe4000001ff00 */
[----:B------:R-:W-:Y:S01]  /*0d00*/  CS2R R124, SRZ ;  /* 0x00000000007c7805 */ /* 0x000fe2000001ff00 */
[----:B------:R-:W-:Y:S01]  /*0d10*/  IMAD R5, R194, R7, R5 ;  /* 0x00000007c2057224 */ /* 0x000fe200078e0205 */
[----:B------:R-:W-:Y:S02]  /*0d20*/  CS2R R122, SRZ ;  /* 0x00000000007a7805 */ /* 0x000fe4000001ff00 */
[----:B------:R-:W-:Y:S02]  /*0d30*/  CS2R R120, SRZ ;  /* 0x0000000000787805 */ /* 0x000fe4000001ff00 */
        /* <DEDUP_REMOVED lines=15> */
[----:B------:R-:W-:Y:S01]  /*0e30*/  UIADD3 UR38, UR8, UR38, URZ ;  /* 0x0000002608267290 */ /* 0x000fe2000fffe03f */
[----:B------:R-:W-:Y:S02]  /*0e40*/  CS2R R90, SRZ ;  /* 0x00000000005a7805 */ /* 0x000fe4000001ff00 */
[----:B------:R-:W-:Y:S02]  /*0e50*/  CS2R R88, SRZ ;  /* 0x0000000000587805 */ /* 0x000fe4000001ff00 */
[----:B------:R-:W-:Y:S01]  /*0e60*/  CS2R R86, SRZ ;  /* 0x0000000000567805 */ /* 0x000fe2000001ff00 */
[----:B------:R-:W-:Y:S01]  /*0e70*/  USHF.R.S32.HI UR4, URZ, 0x1f, UR38 ;  /* 0x0000001f3f047899 */ /* 0x000fe20008011426 */
[----:B------:R-:W-:-:S02]  /*0e80*/  CS2R R84, SRZ ;  /* 0x0000000000547805 */ /* 0x000fc4000001ff00 */
[----:B------:R-:W-:Y:S02]  /*0e90*/  CS2R R82, SRZ ;  /* 0x0000000000527805 */ /* 0x000fe4000001ff00 */
[----:B------:R-:W-:Y:S01]  /*0ea0*/  CS2R R80, SRZ ;  /* 0x0000000000507805 */ /* 0x000fe2000001ff00 */
[----:B------:R-:W-:Y:S01]  /*0eb0*/  ULEA.HI UR4, UR4, UR38, URZ, 0x6 ;  /* 0x0000002604047291 */ /* 0x000fe2000f8f303f */
[----:B------:R-:W-:Y:S02]  /*0ec0*/  CS2R R78, SRZ ;  /* 0x00000000004e7805 */ /* 0x000fe4000001ff00 */
[----:B------:R-:W-:Y:S02]  /*0ed0*/  CS2R R76, SRZ ;  /* 0x00000000004c7805 */ /* 0x000fe4000001ff00 */
[----:B------:R-:W-:Y:S01]  /*0ee0*/  CS2R R74, SRZ ;  /* 0x00000000004a7805 */ /* 0x000fe2000001ff00 */
[----:B------:R-:W-:Y:S01]  /*0ef0*/  USHF.R.S32.HI UR4, URZ, 0x6, UR4 ;  /* 0x000000063f047899 */ /* 0x000fe20008011404 */
[----:B------:R-:W-:-:S02]  /*0f00*/  CS2R R72, SRZ ;  /* 0x0000000000487805 */ /* 0x000fc4000001ff00 */
[----:B------:R-:W-:Y:S02]  /*0f10*/  CS2R R70, SRZ ;  /* 0x0000000000467805 */ /* 0x000fe4000001ff00 */
[----:B------:R-:W-:Y:S01]  /*0f20*/  CS2R R68, SRZ ;  /* 0x0000000000447805 */ /* 0x000fe2000001ff00 */
[----:B------:R-:W-:Y:S01]  /*0f30*/  UISETP.LT.AND UP0, UPT, UR9, UR4, UPT ;  /* 0x000000040900728c */ /* 0x000fe2000bf01270 */
[----:B------:R-:W-:Y:S02]  /*0f40*/  CS2R R66, SRZ ;  /* 0x0000000000427805 */ /* 0x000fe4000001ff00 */
[----:B------:R-:W-:Y:S02]  /*0f50*/  CS2R R64, SRZ ;  /* 0x0000000000407805 */ /* 0x000fe4000001ff00 */
[----:B------:R-:W-:Y:S01]  /*0f60*/  CS2R R62, SRZ ;  /* 0x00000000003e7805 */ /* 0x000fe2000001ff00 */
[----:B------:R-:W-:Y:S01]  /*0f70*/  USEL UR5, UR9, UR4, UP0 ;  /* 0x0000000409057287 */ /* 0x000fe20008000000 */
[----:B------:R-:W-:Y:S01]  /*0f80*/  CS2R R60, SRZ ;  /* 0x00000000003c7805 */ /* 0x000fe2000001ff00 */
[----:B------:R-:W-:Y:S01]  /*0f90*/  UISETP.NE.AND UP0, UPT, UR10, URZ, UPT ;  /* 0x0000003f0a00728c */ /* 0x000fe2000bf05270 */
[----:B------:R-:W-:Y:S01]  /*0fa0*/  CS2R R58, SRZ ;  /* 0x00000000003a7805 */ /* 0x000fe2000001ff00 */
[----:B------:R-:W-:Y:S01]  /*0fb0*/  UISETP.GE.AND UP1, UPT, UR5, 0x1, UPT ;  /* 0x000000010500788c */ /* 0x000fe2000bf26270 */
[----:B------:R-:W-:-:S02]  /*0fc0*/  CS2R R56, SRZ ;  /* 0x0000000000387805 */ /* 0x000fc4000001ff00 */
[----:B------:R-:W-:Y:S02]  /*0fd0*/  CS2R R54, SRZ ;  /* 0x0000000000367805 */ /* 0x000fe4000001ff00 */
[----:B------:R-:W-:Y:S02]  /*0fe0*/  CS2R R52, SRZ ;  /* 0x0000000000347805 */ /* 0x000fe4000001ff00 */
[----:B------:R-:W-:Y:S02]  /*0ff0*/  CS2R R50, SRZ ;  /* 0x0000000000327805 */ /* 0x000fe4000001ff00 */
[----:B------:R-:W-:Y:S02]  /*1000*/  CS2R R48, SRZ ;  /* 0x0000000000307805 */ /* 0x000fe4000001ff00 */
[----:B------:R-:W-:Y:S02]  /*1010*/  PLOP3.LUT P1, PT, PT, PT, UP1, 0x80, 0x0 ;  /* 0x000000000000781c */ /* 0x000fe40003f2f018 */
[----:B------:R-:W-:-:S02]  /*1020*/  CS2R R46, SRZ ;  /* 0x00000000002e7805 */ /* 0x000fc4000001ff00 */
[----:B------:R-:W-:Y:S01]  /*1030*/  CS2R R44, SRZ ;  /* 0x00000000002c7805 */ /* 0x000fe2000001ff00 */
[----:B------:R-:W-:Y:S01]  /*1040*/  @!UP0 ULDC UR10, c[0x0][0xae8] ;  /* 0x0002ba00000a8ab9 */ /* 0x000fe20000000800 */
[----:B------:R-:W-:Y:S02]  /*1050*/  CS2R R42, SRZ ;  /* 0x00000000002a7805 */ /* 0x000fe4000001ff00 */
[----:B------:R-:W-:Y:S02]  /*1060*/  CS2R R40, SRZ ;  /* 0x0000000000287805 */ /* 0x000fe4000001ff00 */
[----:B------:R-:W-:Y:S01]  /*1070*/  CS2R R38, SRZ ;  /* 0x0000000000267805 */ /* 0x000fe2000001ff00 */
[----:B------:R-:W-:Y:S02]  /*1080*/  IMAD.MOV.U32 R37, RZ, RZ, RZ ;  /* 0x000000ffff257224 */ /* 0x000fe400078e00ff */
[----:B------:R-:W-:Y:S05]  /*1090*/  @!P1 BRA `(.L_x_4231) ;  /* 0x0000000000749947 */ /* 0x000fea0003800000 */
[----:B------:R-:W-:Y:S01]  /*10a0*/  IMAD.U32 R5, RZ, RZ, UR10 ;  /* 0x0000000aff057e24 */ /* 0x000fe2000f8e00ff */
[----:B------:R-:W-:-:S04]  /*10b0*/  UIADD3 UR4, UR10, -0x1, UR5 ;  /* 0xffffffff0a047890 */ /* 0x000fc8000fffe005 */
[-C--:B------:R-:W-:Y:S02]  /*10c0*/  IABS R3, R5.reuse ;  /* 0x0000000500037213 */ /* 0x080fe40000000000 */
[----:B------:R-:W-:Y:S01]  /*10d0*/  IABS R9, R5 ;  /* 0x0000000500097213 */ /* 0x000fe20000000000 */
[----:B------:R-:W-:Y:S01]  /*10e0*/  IMAD.U32 R8, RZ, RZ, UR4 ;  /* 0x00000004ff087e24 */ /* 0x000fe2000f8e00ff */
[----:B------:R-:W0:Y:S01]  /*10f0*/  I2F.RP R0, R3 ;  /* 0x0000000300007306 */ /* 0x000e220000209400 */
[----:B------:R-:W-:Y:S02]  /*1100*/  ULOP3.LUT UR4, UR4, UR10, URZ, 0x3c, !UPT ;  /* 0x0000000a04047292 */ /* 0x000fe4000f8e3c3f */
[----:B------:R-:W-:-:S04]  /*1110*/  IMAD.MOV R9, RZ, RZ, -R9 ;  /* 0x000000ffff097224 */ /* 0x000fc800078e0a09 */
[----:B------:R-:W-:Y:S01]  /*1120*/  ISETP.LE.AND P3, PT, RZ, UR4, PT ;  /* 0x00000004ff007c0c */ /* 0x000fe2000bf63270 */
[----:B0-----:R-:W0:Y:S02]  /*1130*/  MUFU.RCP R0, R0 ;  /* 0x0000000000007308 */ /* 0x001e240000001000 */
[----:B0-----:R-:W-:Y:S01]  /*1140*/  VIADD R6, R0, 0xffffffe ;  /* 0x0ffffffe00067836 */ /* 0x001fe20000000000 */
[----:B------:R-:W-:-:S05]  /*1150*/  IABS R0, R8 ;  /* 0x0000000800007213 */ /* 0x000fca0000000000 */
[----:B------:R0:W1:Y:S02]  /*1160*/  F2I.FTZ.U32.TRUNC.NTZ R7, R6 ;  /* 0x0000000600077305 */ /* 0x000064000021f000 */
[----:B0-----:R-:W-:Y:S01]  /*1170*/  IMAD.MOV.U32 R6, RZ, RZ, RZ ;  /* 0x000000ffff067224 */ /* 0x001fe200078e00ff */
[----:B-1----:R-:W-:-:S05]  /*1180*/  IADD3 R10, RZ, -R7, RZ ;  /* 0x80000007ff0a7210 */ /* 0x002fca0007ffe0ff */
        /* <DEDUP_REMOVED lines=11> */
[----:B------:R-:W-:-:S05]  /*1240*/  IMAD.MOV.U32 R3, RZ, RZ, R7 ;  /* 0x000000ffff037224 */ /* 0x000fca00078e0007 */
[----:B------:R-:W-:Y:S02]  /*1250*/  @!P3 IADD3 R3, -R3, RZ, RZ ;  /* 0x000000ff0303b210 */ /* 0x000fe40007ffe1ff */
[----:B------:R-:W-:-:S07]  /*1260*/  @!P2 LOP3.LUT R3, RZ, UR10, RZ, 0x33, !PT ;  /* 0x0000000aff03ac12 */ /* 0x000fce000f8e33ff */
.L_x_4231:
        /* <DEDUP_REMOVED lines=11> */
[----:B------:R-:W2:Y:S01]  /*1320*/  LDL R5, [R1+0x4] ;  /* 0x0000040001057983 */ /* 0x000ea20000100800 */
[----:B------:R-:W-:Y:S01]  /*1330*/  MOV R6, 0x400 ;  /* 0x0000040000067802 */ /* 0x000fe20000000f00 */
[----:B------:R-:W-:Y:S01]  /*1340*/  UMOV UR5, 0x40000040 ;  /* 0x4000004000057882 */ /* 0x000fe20000000000 */
[----:B------:R-:W-:Y:S01]  /*1350*/  UMOV UR7, 0x40000040 ;  /* 0x4000004000077882 */ /* 0x000fe20000000000 */
[----:B------:R-:W-:Y:S01]  /*1360*/  BAR.SYNC.DEFER_BLOCKING 0xe, 0x100 ;  /* 0x0384000000007b1d */ /* 0x000fe20000010000 */
[----:B------:R-:W-:-:S05]  /*1370*/  LEA R11, R197, R6, 0x18 ;  /* 0x00000006c50b7211 */ /* 0x000fca00078ec0ff */
[----:B------:R-:W-:Y:S01]  /*1380*/  UMOV UR9, 0x40000040 ;  /* 0x4000004000097882 */ /* 0x000fe20000000000 */
[----:B------:R-:W-:Y:S01]  /*1390*/  UMOV UR11, 0x40000040 ;  /* 0x40000040000b7882 */ /* 0x000fe20000000000 */
[----:B------:R-:W-:Y:S01]  /*13a0*/  UMOV UR13, 0x40000040 ;  /* 0x40000040000d7882 */ /* 0x000fe20000000000 */
[----:B------:R-:W-:Y:S01]  /*13b0*/  UMOV UR15, 0x40000040 ;  /* 0x40000040000f7882 */ /* 0x000fe20000000000 */
[----:B------:R-:W-:Y:S01]  /*13c0*/  UMOV UR17, 0x40000040 ;  /* 0x4000004000117882 */ /* 0x000fe20000000000 */
[----:B------:R-:W-:Y:S01]  /*13d0*/  UMOV UR19, 0x40000040 ;  /* 0x4000004000137882 */ /* 0x000fe20000000000 */
[----:B------:R-:W-:Y:S01]  /*13e0*/  WARPGROUP.ARRIVE ;  /* 0x00000000000079c5 */ /* 0x000fe20000000000 */
[----:B--2---:R-:W-:Y:S02]  /*13f0*/  R2UR UR20, R5 ;  /* 0x00000000051472ca */ /* 0x004fe400000e0000 */
[----:B------:R-:W-:-:S04]  /*1400*/  SHF.R.S32.HI R5, RZ, 0x1f, R152 ;  /* 0x0000001fff057819 */ /* 0x000fc80000011498 */
[----:B------:R-:W-:-:S04]  /*1410*/  LEA.HI R5, R5, R152, RZ, 0x7 ;  /* 0x0000009805057211 */ /* 0x000fc800078f38ff */
[----:B------:R-:W-:Y:S02]  /*1420*/  SHF.R.S32.HI R2, RZ, 0x7, R5 ;  /* 0x00000007ff027819 */ /* 0x000fe40000011405 */
[----:B------:R-:W-:-:S04]  /*1430*/  LOP3.LUT R5, R5, 0xffffff80, RZ, 0xc0, !PT ;  /* 0xffffff8005057812 */ /* 0x000fc800078ec0ff */
[----:B------:R-:W0:Y:S01]  /*1440*/  SHFL.IDX PT, R2, R2, RZ, 0x1f ;  /* 0x00001fff02027589 */ /* 0x000e2200000e0000 */
[----:B------:R-:W-:Y:S01]  /*1450*/  IMAD.IADD R5, R152, 0x1, -R5 ;  /* 0x0000000198057824 */ /* 0x000fe200078e0a05 */
[----:B0-----:R-:W-:-:S04]  /*1460*/  LEA.HI R4, R2, R2, RZ, 0x1 ;  /* 0x0000000202047211 */ /* 0x001fc800078f08ff */
[----:B------:R-:W-:Y:S01]  /*1470*/  LOP3.LUT R7, R4, 0x1fffe, RZ, 0xc0, !PT ;  /* 0x0001fffe04077812 */ /* 0x000fe200078ec0ff */
[----:B------:R-:W-:-:S04]  /*1480*/  VIADD R4, R11, 0x36400 ;  /* 0x000364000b047836 */ /* 0x000fc80000000000 */
[----:B------:R-:W-:Y:S01]  /*1490*/  IMAD.IADD R7, R2, 0x1, -R7 ;  /* 0x0000000102077824 */ /* 0x000fe200078e0a07 */
[----:B------:R-:W-:-:S03]  /*14a0*/  SHF.R.U32.HI R4, RZ, 0x4, R4 ;  /* 0x00000004ff047819 */ /* 0x000fc60000011604 */
[----:B------:R-:W-:Y:S01]  /*14b0*/  IMAD R7, R7, 0x8000, R11 ;  /* 0x0000800007077824 */ /* 0x000fe200078e020b */
[----:B------:R-:W-:-:S03]  /*14c0*/  LOP3.LUT R4, R4, 0x3fff, RZ, 0xc0, !PT ;  /* 0x00003fff04047812 */ /* 0x000fc600078ec0ff */
[----:B------:R-:W-:Y:S01]  /*14d0*/  VIADD R7, R7, 0x400 ;  /* 0x0000040007077836 */ /* 0x000fe20000000000 */
[----:B------:R-:W-:-:S04]  /*14e0*/  LOP3.LUT R4, R4, 0x10000, RZ, 0xfc, !PT ;  /* 0x0001000004047812 */ /* 0x000fc800078efcff */
[----:B------:R-:W-:Y:S01]  /*14f0*/  SHF.R.U32.HI R7, RZ, 0x4, R7 ;  /* 0x00000004ff077819 */ /* 0x000fe20000011607 */
[C---:B------:R-:W-:Y:S01]  /*1500*/  VIADD R6, R4.reuse, 0x2 ;  /* 0x0000000204067836 */ /* 0x040fe20000000000 */
[----:B------:R-:W-:Y:S02]  /*1510*/  R2UR UR4, R4 ;  /* 0x00000000040472ca */ /* 0x000fe400000e0000 */
[----:B------:R-:W-:Y:S02]  /*1520*/  LOP3.LUT R7, R7, 0x3fff, RZ, 0xc0, !PT ;  /* 0x00003fff07077812 */ /* 0x000fe400078ec0ff */
[----:B------:R-:W-:Y:S01]  /*1530*/  R2UR UR8, R6 ;  /* 0x00000000060872ca */ /* 0x000fe200000e0000 */
[----:B------:R-:W-:Y:S01]  /*1540*/  VIADD R6, R4, 0x4 ;  /* 0x0000000404067836 */ /* 0x000fe20000000000 */
[----:B------:R-:W-:-:S04]  /*1550*/  LOP3.LUT R9, R7, 0x2000000, RZ, 0xfc, !PT ;  /* 0x0200000007097812 */ /* 0x000fc800078efcff */
[C---:B------:R-:W-:Y:S01]  /*1560*/  R2UR UR6, R9.reuse ;  /* 0x00000000090672ca */ /* 0x040fe200000e0000 */
[----:B------:R-:W-:Y:S01]  /*1570*/  VIADD R2, R9, 0x80 ;  /* 0x0000008009027836 */ /* 0x000fe20000000000 */
[----:B------:R-:W-:-:S04]  /*1580*/  R2UR UR12, R6 ;  /* 0x00000000060c72ca */ /* 0x000fc800000e0000 */
[----:B------:R-:W-:Y:S02]  /*1590*/  R2UR UR10, R2 ;  /* 0x00000000020a72ca */ /* 0x000fe400000e0000 */
[----:B------:R-:W-:-:S04]  /*15a0*/  IADD3 R2, R9, 0x100, RZ ;  /* 0x0000010009027810 */ /* 0x000fc80007ffe0ff */
[----:B------:R-:W-:Y:S01]  /*15b0*/  R2UR UR14, R2 ;  /* 0x00000000020e72ca */ /* 0x000fe200000e0000 */
[----:B------:R-:W-:Y:S01]  /*15c0*/  HGMMA.64x256x16.F32 R24, gdesc[UR4].tnspB, RZ, !UPT, gsb0 ;  /* 0x43e00000041879f0 */ /* 0x000fe2000c0008ff */
[----:B------:R-:W-:Y:S01]  /*15d0*/  VIADD R2, R4, 0x6 ;  /* 0x0000000604027836 */ /* 0x000fe20000000000 */
[----:B------:R-:W-:Y:S01]  /*15e0*/  ULOP3.LUT UR6, UR20, 0x1, URZ, 0xfc, !UPT ;  /* 0x0000000114067892 */ /* 0x000fe2000f8efc3f */
[----:B------:R-:W-:-:S03]  /*15f0*/  VIADD R4, R9, 0x180 ;  /* 0x0000018009047836 */ /* 0x000fc60000000000 */
[----:B------:R-:W-:Y:S01]  /*1600*/  R2UR UR16, R2 ;  /* 0x00000000021072ca */ /* 0x000fe200000e0000 */
[----:B------:R-:W-:Y:S01]  /*1610*/  UISETP.NE.AND UP0, UPT, UR6, 0x3, UPT ;  /* 0x000000030600788c */ /* 0x000fe2000bf05270 */
[----:B------:R-:W-:Y:S02]  /*1620*/  R2UR UR18, R4 ;  /* 0x00000000041272ca */ /* 0x000fe400000e0000 */
[----:B------:R-:W-:-:S03]  /*1630*/  SHF.R.S32.HI R2, RZ, 0x1f, R5 ;  /* 0x0000001fff027819 */ /* 0x000fc60000011405 */
[----:B------:R-:W-:Y:S02]  /*1640*/  PLOP3.LUT P1, PT, PT, PT, UP0, 0x80, 0x0 ;  /* 0x000000000000781c */ /* 0x000fe40003f2f008 */
[CC--:B------:R-:W-:Y:S02]  /*1650*/  LEA.HI R4, R2.reuse, R5.reuse, RZ, 0x2 ;  /* 0x0000000502047211 */ /* 0x0c0fe400078f10ff */
[----:B------:R-:W-:Y:S02]  /*1660*/  LEA.HI R2, R2, R5, RZ, 0x5 ;  /* 0x0000000502027211 */ /* 0x000fe400078f28ff */
[--C-:B------:R-:W-:Y:S02]  /*1670*/  SHF.R.S32.HI R6, RZ, 0x2, R4.reuse ;  /* 0x00000002ff067819 */ /* 0x100fe40000011404 */
[----:B------:R-:W-:Y:S02]  /*1680*/  SHF.R.S32.HI R7, RZ, 0x1f, R4 ;  /* 0x0000001fff077819 */ /* 0x000fe40000011404 */
[----:B------:R-:W-:-:S02]  /*1690*/  SHF.R.S32.HI R2, RZ, 0x5, R2 ;  /* 0x00000005ff027819 */ /* 0x000fc40000011402 */
[----:B------:R-:W-:-:S04]  /*16a0*/  LEA.HI R7, R7, R6, RZ, 0x3 ;  /* 0x0000000607077211 */ /* 0x000fc800078f18ff */
[----:B------:R-:W-:-:S05]  /*16b0*/  LOP3.LUT R7, R7, 0xfffffff8, RZ, 0xc0, !PT ;  /* 0xfffffff807077812 */ /* 0x000fca00078ec0ff */
[----:B------:R-:W-:-:S04]  /*16c0*/  IMAD.IADD R7, R6, 0x1, -R7 ;  /* 0x0000000106077824 */ /* 0x000fc800078e0a07 */
[----:B------:R-:W-:Y:S02]  /*16d0*/  IMAD R7, R2, 0x10, R7 ;  /* 0x0000001002077824 */ /* 0x000fe400078e0207 */
[----:B------:R-:W-:Y:S01]  /*16e0*/  IMAD.MOV.U32 R2, RZ, RZ, RZ ;  /* 0x000000ffff027224 */ /* 0x000fe200078e00ff */
        /* <DEDUP_REMOVED lines=15> */
.L_x_4233:
[----:B------:R-:W-:Y:S02]  /*17e0*/  VIADD R3, R3, 0xfffffffe ;  /* 0xfffffffe03037836 */ /* 0x000fe40000000000 */
[----:B------:R-:W-:-:S03]  /*17f0*/  VIADD R4, R11, 0x38860 ;  /* 0x000388600b047836 */ /* 0x000fc60000000000 */
[----:B------:R-:W-:Y:S02]  /*1800*/  ISETP.GE.AND P0, PT, R3, R0, PT ;  /* 0x000000000300720c */ /* 0x000fe40003f06270 */
[----:B------:R-:W-:-:S04]  /*1810*/  PRMT R4, R197, 0x654, R4 ;  /* 0x00000654c5047816 */ /* 0x000fc80000000004 */
[----:B------:R0:W-:Y:S07]  /*1820*/  SYNCS.ARRIVE.TRANS64.RED.A1T0 RZ, [R4+URZ], RZ ;  /* 0x000000ff04ff79a7 */ /* 0x0001ee000810043f */
[----:B------:R-:W-:Y:S05]  /*1830*/  @!P0 BRA `(.L_x_4234) ;  /* 0x0000000800bc8947 */ /* 0x000fea0003800000 */
[----:B------:R-:W-:-:S07]  /*1840*/  MOV R2, RZ ;  /* 0x000000ff00027202 */ /* 0x000fce0000000f00 */
.L_x_4236:
[----:B------:R-:W-:Y:S01]  /*1850*/  BAR.SYNC.DEFER_BLOCKING 0xe, 0x100 ;  /* 0x0384000000007b1d */ /* 0x000fe20000010000 */
[C---:B01----:R-:W-:Y:S02]  /*1860*/  IMAD R4, R2.reuse, 0x40, R7 ;  /* 0x0000004002047824 */ /* 0x043fe400078e0207 */
[----:B------:R-:W-:Y:S02]  /*1870*/  VIADD R2, R2, 0x1 ;  /* 0x0000000102027836 */ /* 0x000fe40000000000 */
[----:B------:R-:W-:Y:S01]  /*1880*/  IMAD R4, R4, 0x4, R11 ;  /* 0x0000000404047824 */ /* 0x000fe200078e020b */
[----:B------:R-:W-:Y:S01]  /*1890*/  UMOV UR7, 0x40000040 ;  /* 0x4000004000077882 */ /* 0x000fe20000000000 */
[----:B------:R-:W-:Y:S01]  /*18a0*/  UMOV UR11, 0x40000040 ;  /* 0x40000040000b7882 */ /* 0x000fe20000000000 */
[----:B------:R-:W-:Y:S01]  /*18b0*/  ISETP.NE.AND P0, PT, R2, 0x2, PT ;  /* 0x000000020200780c */ /* 0x000fe20003f05270 */
[----:B------:R-:W-:Y:S01]  /*18c0*/  UMOV UR15, 0x40000040 ;  /* 0x40000040000f7882 */ /* 0x000fe20000000000 */
[----:B------:R-:W-:-:S02]  /*18d0*/  UMOV UR19, 0x40000040 ;  /* 0x4000004000137882 */ /* 0x000fc40000000000 */
[----:B------:R-:W-:Y:S02]  /*18e0*/  SEL R2, R2, RZ, P0 ;  /* 0x000000ff02027207 */ /* 0x000fe40000000000 */
[C---:B------:R-:W-:Y:S01]  /*18f0*/  ISETP.GT.AND P0, PT, R3.reuse, R0, PT ;  /* 0x000000000300720c */ /* 0x040fe20003f04270 */
[----:B------:R-:W-:Y:S01]  /*1900*/  VIADD R3, R3, 0xffffffff ;  /* 0xffffffff03037836 */ /* 0x000fe20000000000 */
[----:B------:R-:W0:Y:S04]  /*1910*/  LDS R5, [R4+0x38400] ;  /* 0x0384000004057984 */ /* 0x000e280000000800 */
[----:B------:R1:W2:Y:S02]  /*1920*/  LDS R6, [R4+0x38420] ;  /* 0x0384200004067984 */ /* 0x0002a40000000800 */
[----:B-1----:R-:W-:-:S05]  /*1930*/  IMAD R4, R2, 0x1000, R9 ;  /* 0x0000100002047824 */ /* 0x002fca00078e0209 */
[----:B------:R-:W-:Y:S01]  /*1940*/  R2UR UR6, R4 ;  /* 0x00000000040672ca */ /* 0x000fe200000e0000 */
        /* <DEDUP_REMOVED lines=128> */
[----:B------:R-:W-:-:S05]  /*2150*/  VIADD R5, R4, 0x80 ;  /* 0x0000008004057836 */ /* 0x000fca0000000000 */
[----:B------:R-:W-:Y:S01]  /*2160*/  WARPGROUP.ARRIVE ;  /* 0x00000000000079c5 */ /* 0x000fe20000000000 */
[----:B------:R-:W-:Y:S01]  /*2170*/  R2UR UR10, R5 ;  /* 0x00000000050a72ca */ /* 0x000fe200000e0000 */
[C---:B------:R-:W-:Y:S02]  /*2180*/  VIADD R5, R4.reuse, 0x100 ;  /* 0x0000010004057836 */ /* 0x040fe40000000000 */
[----:B------:R-:W-:Y:S02]  /*2190*/  VIADD R4, R4, 0x180 ;  /* 0x0000018004047836 */ /* 0x000fe40000000000 */
[----:B------:R-:W-:Y:S01]  /*21a0*/  HGMMA.64x256x16.F32 R24, gdesc[UR4].tnspB, R24, gsb0 ;  /* 0x43e00000041879f0 */ /* 0x000fe20008000818 */
[----:B------:R-:W-:Y:S02]  /*21b0*/  R2UR UR14, R5 ;  /* 0x00000000050e72ca */ /* 0x000fe400000e0000 */
[----:B------:R-:W-:Y:S01]  /*21c0*/  R2UR UR18, R4 ;  /* 0x00000000041272ca */ /* 0x000fe200000e0000 */
[----:B------:R-:W-:-:S02]  /*21d0*/  WARPGROUP.DEPBAR.LE gsb0, 0x0 ;  /* 0x00008000000079c5 */ /* 0x000fc40000010000 */
[----:B------:R-:W-:-:S15]  /*21e0*/  WARPGROUP.ARRIVE ;  /* 0x00000000000079c5 */ /* 0x000fde0000000000 */
[----:B------:R-:W-:-:S07]  /*21f0*/  NOP ;  /* 0x0000000000007918 */ /* 0x000fce0000000000 */
        /* <DEDUP_REMOVED lines=13> */
.L_x_4235:
[----:B------:R-:W-:-:S05]  /*22d0*/  LEA R4, R2, R11, 0x3 ;  /* 0x0000000b02047211 */ /* 0x000fca00078e18ff */
[----:B------:R-:W-:-:S05]  /*22e0*/  VIADD R4, R4, 0x38860 ;  /* 0x0003886004047836 */ /* 0x000fca0000000000 */
[----:B------:R-:W-:-:S04]  /*22f0*/  PRMT R4, R197, 0x654, R4 ;  /* 0x00000654c5047816 */ /* 0x000fc80000000004 */
[----:B------:R1:W-:Y:S01]  /*2300*/  SYNCS.ARRIVE.TRANS64.RED.A1T0 RZ, [R4+URZ], RZ ;  /* 0x000000ff04ff79a7 */ /* 0x0003e2000810043f */
[----:B------:R-:W-:Y:S05]  /*2310*/  @P0 BRA `(.L_x_4236) ;  /* 0xfffffff4004c0947 */ /* 0x000fea000383ffff */
[----:B------:R-:W-:-:S07]  /*2320*/  IMAD.SHL.U32 R2, R2, 0x40, RZ ;  /* 0x0000004002027824 */ /* 0x000fce00078e00ff */
.L_x_4234:
[----:B------:R-:W-:Y:S01]  /*2330*/  BAR.SYNC.DEFER_BLOCKING 0xe, 0x100 ;  /* 0x0384000000007b1d */ /* 0x000fe20000010000 */
[----:B------:R-:W-:Y:S01]  /*2340*/  IMAD.IADD R2, R7, 0x1, R2 ;  /* 0x0000000107027824 */ /* 0x000fe200078e0202 */
[----:B------:R-:W-:Y:S01]  /*2350*/  PLOP3.LUT P0, PT, PT, PT, PT, 0x8, 0x0 ;  /* 0x000000000000781c */ /* 0x000fe20003f0e170 */
[----:B01----:R-:W-:Y:S02]  /*2360*/  IMAD.MOV.U32 R4, RZ, RZ, RZ ;  /* 0x000000ffff047224 */ /* 0x003fe400078e00ff */
[----:B------:R-:W-:-:S05]  /*2370*/  IMAD R2, R2, 0x4, R11 ;  /* 0x0000000402027824 */ /* 0x000fca00078e020b */
        /* <DEDUP_REMOVED lines=133> */
.L_x_4230:
[----:B------:R-:W0:Y:S01]  /*2bd0*/  LDC R0, c[0x0][0x288] ;  /* 0x0000a200ff007b82 */ /* 0x000e220000000800 */
[----:B------:R-:W-:Y:S01]  /*2be0*/  ULDC UR4, c[0x0][0x448] ;  /* 0x0001120000047ab9 */ /* 0x000fe20000000800 */
[----:B------:R-:W-:Y:S02]  /*2bf0*/  UIADD3 UR6, UR38, 0x3f, URZ ;  /* 0x0000003f26067890 */ /* 0x000fe4000fffe03f */
[----:B------:R-:W-:Y:S02]  /*2c00*/  UISETP.NE.AND UP0, UPT, UR4, 0x1, UPT ;  /* 0x000000010400788c */ /* 0x000fe4000bf05270 */
[----:B------:R-:W-:Y:S02]  /*2c10*/  USHF.R.U32.HI UR10, URZ, 0x10, UR7 ;  /* 0x000000103f0a7899 */ /* 0x000fe40008011607 */
[----:B------:R-:W-:-:S07]  /*2c20*/  UP2UR UR61, UPR, URZ, 0x1 ;  /* 0x000000013f3d7883 */ /* 0x000fce0008000000 */
[----:B------:R-:W-:Y:S01]  /*2c30*/  @UP0 ULDC UR4, c[0x0][0x44c] ;  /* 0x0001130000040ab9 */ /* 0x000fe20000000800 */
[----:B------:R-:W-:Y:S01]  /*2c40*/  @UP0 ULDC UR8, c[0x0][0x450] ;  /* 0x0001140000080ab9 */ /* 0x000fe20000000800 */
[----:B------:R-:W-:-:S04]  /*2c50*/  UIMAD.WIDE.U32 UR4, UR6, UR4, URZ ;  /* 0x00000004060472a5 */ /* 0x000fc8000f8e003f */
[----:B------:R-:W-:Y:S02]  /*2c60*/  @UP0 USHF.R.U32.HI UR6, URZ, UR8, UR5 ;  /* 0x000000083f060299 */ /* 0x000fe40008011605 */
[----:B------:R-:W-:Y:S01]  /*2c70*/  UISETP.NE.AND UP0, UPT, UR10, URZ, UPT ;  /* 0x0000003f0a00728c */ /* 0x000fe2000bf05270 */
[----:B0-----:R-:W-:Y:S01]  /*2c80*/  IADD3 R0, -R0, 0x40, RZ ;  /* 0x0000004000007810 */ /* 0x001fe20007ffe1ff */
[----:B------:R-:W-:Y:S01]  /*2c90*/  ULOP3.LUT UR8, UR7, 0xffff, URZ, 0xc0, !UPT ;  /* 0x0000ffff07087892 */ /* 0x000fe2000f8ec03f */
[----:B------:R-:W-:-:S03]  /*2ca0*/  UMOV UR4, URZ ;  /* 0x0000003f00047c82 */ /* 0x000fc60008000000 */
[----:B------:R-:W-:-:S04]  /*2cb0*/  IMAD R0, R194, R7, R0 ;  /* 0x00000007c2007224 */ /* 0x000fc800078e0200 */
[----:B------:R-:W-:Y:S01]  /*2cc0*/  VIADD R0, R0, UR6 ;  /* 0x0000000600007c36 */ /* 0x000fe20008000000 */
[----:B------:R-:W-:-:S04]  /*2cd0*/  @!UP0 ULDC UR10, c[0x0][0xae8] ;  /* 0x0002ba00000a8ab9 */ /* 0x000fc80000000800 */
[----:B------:R-:W-:-:S04]  /*2ce0*/  SHF.R.S32.HI R5, RZ, 0x1f, R0 ;  /* 0x0000001fff057819 */ /* 0x000fc80000011400 */
[----:B------:R-:W-:-:S04]  /*2cf0*/  LEA.HI R5, R5, R0, RZ, 0x6 ;  /* 0x0000000005057211 */ /* 0x000fc800078f30ff */
[----:B------:R-:W-:-:S04]  /*2d00*/  SHF.R.S32.HI R0, RZ, 0x6, R5 ;  /* 0x00000006ff007819 */ /* 0x000fc80000011405 */
[----:B------:R-:W-:-:S04]  /*2d10*/  VIMNMX R22, R3, R0, PT ;  /* 0x0000000003167248 */ /* 0x000fc80003fe0100 */
[----:B------:R-:W-:-:S13]  /*2d20*/  ISETP.GE.AND P0, PT, R22, 0x1, PT ;  /* 0x000000011600780c */ /* 0x000fda0003f06270 */
[----:B------:R-:W-:Y:S05]  /*2d30*/  @!P0 BRA `(.L_x_4237) ;  /* 0x0000000000808947 */ /* 0x000fea0003800000 */
[----:B------:R-:W-:Y:S01]  /*2d40*/  IMAD.U32 R5, RZ, RZ, UR10 ;  /* 0x0000000aff057e24 */ /* 0x000fe2000f8e00ff */
[----:B------:R-:W-:-:S04]  /*2d50*/  UMOV UR4, URZ ;  /* 0x0000003f00047c82 */ /* 0x000fc80008000000 */
[----:B------:R-:W-:-:S04]  /*2d60*/  IABS R0, R5 ;  /* 0x0000000500007213 */ /* 0x000fc80000000000 */
[----:B------:R-:W-:Y:S02]  /*2d70*/  R2UR UR9, R0 ;  /* 0x00000000000972ca */ /* 0x000fe400000e0000 */
[----:B------:R-:W-:Y:S02]  /*2d80*/  IADD3 R0, R5, -0x1, R22 ;  /* 0xffffffff05007810 */ /* 0x000fe40007ffe016 */
[----:B------:R-:W-:Y:S02]  /*2d90*/  IABS R5, R5 ;  /* 0x0000000500057213 */ /* 0x000fe40000000000 */
[----:B------:R-:W-:-:S04]  /*2da0*/  IABS R4, R0 ;  /* 0x0000000000047213 */ /* 0x000fc80000000000 */
[----:B------:R-:W-:-:S03]  /*2db0*/  R2UR UR7, R4 ;  /* 0x00000000040772ca */ /* 0x000fc600000e0000 */
        /* <DEDUP_REMOVED lines=11> */
[----:B------:R-:W-:Y:S01]  /*2e70*/  UIMAD UR4, UR5, UR6, UR7 ;  /* 0x00000006050472a4 */ /* 0x000fe2000f8e0207 */
[----:B------:R-:W-:-:S03]  /*2e80*/  R2UR UR6, R0 ;  /* 0x00000000000672ca */ /* 0x000fc600000e0000 */
[----:B------:R-:W-:-:S11]  /*2e90*/  UISETP.GT.U32.AND UP0, UPT, UR9, UR4, UPT ;  /* 0x000000040900728c */ /* 0x000fd6000bf04070 */
[----:B------:R-:W-:Y:S02]  /*2ea0*/  @!UP0 UIADD3 UR4, UR4, -UR9, URZ ;  /* 0x8000000904048290 */ /* 0x000fe4000fffe03f */
[----:B------:R-:W-:Y:S02]  /*2eb0*/  @!UP0 UIADD3 UR5, UR5, 0x1, URZ ;  /* 0x0000000105058890 */ /* 0x000fe4000fffe03f */
[----:B------:R-:W-:Y:S02]  /*2ec0*/  UISETP.GE.U32.AND UP1, UPT, UR4, UR9, UPT ;  /* 0x000000090400728c */ /* 0x000fe4000bf26070 */
[----:B------:R-:W-:-:S04]  /*2ed0*/  ULOP3.LUT UR4, UR6, UR10, URZ, 0x3c, !UPT ;  /* 0x0000000a06047292 */ /* 0x000fc8000f8e3c3f */
[----:B------:R-:W-:-:S05]  /*2ee0*/  UISETP.GE.AND UP0, UPT, UR4, URZ, UPT ;  /* 0x0000003f0400728c */ /* 0x000fca000bf06270 */
[----:B------:R-:W-:Y:S02]  /*2ef0*/  @UP1 UIADD3 UR5, UR5, 0x1, URZ ;  /* 0x0000000105051890 */ /* 0x000fe4000fffe03f */
[----:B------:R-:W-:-:S05]  /*2f00*/  UISETP.NE.AND UP1, UPT, UR10, URZ, UPT ;  /* 0x0000003f0a00728c */ /* 0x000fca000bf25270 */
[----:B------:R-:W-:Y:S02]  /*2f10*/  UMOV UR4, UR5 ;  /* 0x0000000500047c82 */ /* 0x000fe40008000000 */
[----:B------:R-:W-:-:S04]  /*2f20*/  @!UP0 UIADD3 UR4, -UR4, URZ, URZ ;  /* 0x0000003f04048290 */ /* 0x000fc8000fffe13f */
[----:B------:R-:W-:-:S12]  /*2f30*/  @!UP1 ULOP3.LUT UR4, URZ, UR10, URZ, 0x33, !UPT ;  /* 0x0000000a3f049292 */ /* 0x000fd8000f8e333f */
.L_x_4237:
[----:B------:R-:W-:Y:S02]  /*2f40*/  UIMAD UR5, UR8, UR4, URZ ;  /* 0x00000004080572a4 */ /* 0x000fe4000f8e023f */
[----:B------:R-:W-:Y:S01]  /*2f50*/  IMAD.U32 R3, RZ, RZ, UR4 ;  /* 0x00000004ff037e24 */ /* 0x000fe2000f8e00ff */
[----:B------:R-:W-:Y:S01]  /*2f60*/  PLOP3.LUT P0, PT, PT, PT, PT, 0x80, 0x0 ;  /* 0x000000000000781c */ /* 0x000fe20003f0f070 */
[----:B------:R-:W-:Y:S01]  /*2f70*/  IMAD.MOV.U32 R2, RZ, RZ, RZ ;  /* 0x000000ffff027224 */ /* 0x000fe200078e00ff */
[----:B------:R-:W-:Y:S01]  /*2f80*/  CS2R R150, SRZ ;  /* 0x0000000000967805 */ /* 0x000fe2000001ff00 */
[----:B------:R-:W-:Y:S01]  /*2f90*/  IMAD.MOV.U32 R4, RZ, RZ, RZ ;  /* 0x000000ffff047224 */ /* 0x000fe200078e00ff */
[----:B------:R-:W-:Y:S01]  /*2fa0*/  VIADDMNMX R22, R3, UR5, R22, PT ;  /* 0x0000000503167c46 */ /* 0x000fe2000b800116 */
[----:B------:R-:W-:Y:S01]  /*2fb0*/  IMAD.U32 R196, RZ, RZ, UR5 ;  /* 0x00000005ffc47e24 */ /* 0x000fe2000f8e00ff */
[----:B------:R-:W-:Y:S02]  /*2fc0*/  CS2R R148, SRZ ;  /* 0x0000000000947805 */ /* 0x000fe4000001ff00 */
[----:B------:R-:W-:-:S02]  /*2fd0*/  CS2R R146, SRZ ;  /* 0x0000000000927805 */ /* 0x000fc4000001ff00 */
[----:B------:R-:W-:Y:S02]  /*2fe0*/  ISETP.GT.AND P1, PT, R22, UR5, PT ;  /* 0x0000000516007c0c */ /* 0x000fe4000bf24270 */
        /* <DEDUP_REMOVED lines=62> */
[----:B------:R-:W-:Y:S02]  /*33d0*/  SHF.R.S32.HI R57, RZ, 0x1f, R152 ;  /* 0x0000001fff397819 */ /* 0x000fe40000011498 */
[----:B------:R-:W-:Y:S02]  /*33e0*/  MOV R198, 0x400 ;  /* 0x0000040000c67802 */ /* 0x000fe40000000f00 */
[----:B------:R-:W-:Y:S02]  /*33f0*/  LEA.HI R16, R57, R152, RZ, 0x7 ;  /* 0x0000009839107211 */ /* 0x000fe400078f38ff */
[----:B------:R-:W-:Y:S02]  /*3400*/  LEA R198, R197, R198, 0x18 ;  /* 0x000000c6c5c67211 */ /* 0x000fe400078ec0ff */
[----:B------:R-:W-:-:S05]  /*3410*/  SHF.R.S32.HI R17, RZ, 0x7, R16 ;  /* 0x00000007ff117819 */ /* 0x000fca0000011410 */
[----:B------:R-:W0:Y:S02]  /*3420*/  SHFL.IDX PT, R0, R17, RZ, 0x1f ;  /* 0x00001fff11007589 */ /* 0x000e2400000e0000 */
[----:B0-----:R-:W-:-:S04]  /*3430*/  LEA.HI R2, R0, R0, RZ, 0x1 ;  /* 0x0000000000027211 */ /* 0x001fc800078f08ff */
[----:B------:R-:W-:-:S05]  /*3440*/  LOP3.LUT R3, R2, 0x1fffe, RZ, 0xc0, !PT ;  /* 0x0001fffe02037812 */ /* 0x000fca00078ec0ff */
[----:B------:R-:W-:Y:S01]  /*3450*/  IMAD.IADD R3, R0, 0x1, -R3 ;  /* 0x0000000100037824 */ /* 0x000fe200078e0a03 */
[----:B------:R-:W-:-:S03]  /*3460*/  IADD3 R0, R198, 0x36400, RZ ;  /* 0x00036400c6007810 */ /* 0x000fc60007ffe0ff */
[----:B------:R-:W-:Y:S01]  /*3470*/  IMAD R3, R3, 0x8000, R198 ;  /* 0x0000800003037824 */ /* 0x000fe200078e02c6 */
[----:B------:R-:W-:-:S03]  /*3480*/  LOP3.LUT P0, RZ, R0, 0x3ff, RZ, 0xc0, !PT ;  /* 0x000003ff00ff7812 */ /* 0x000fc6000780c0ff */
        /* <DEDUP_REMOVED lines=13> */
[----:B------:R-:W-:Y:S01]  /*3560*/  MOV R13, RZ ;  /* 0x000000ff000d7202 */ /* 0x000fe20000000f00 */
[----:B------:R-:W-:Y:S02]  /*3570*/  IMAD.U32 R6, RZ, RZ, UR4 ;  /* 0x00000004ff067e24 */ /* 0x000fe4000f8e00ff */
[----:B------:R-:W-:-:S02]  /*3580*/  IMAD.U32 R7, RZ, RZ, UR5 ;  /* 0x00000005ff077e24 */ /* 0x000fc4000f8e00ff */
[----:B------:R-:W-:Y:S02]  /*3590*/  IMAD.U32 R11, RZ, RZ, UR7 ;  /* 0x00000007ff0b7e24 */ /* 0x000fe4000f8e00ff */
[----:B------:R-:W-:Y:S02]  /*35a0*/  IMAD.MOV.U32 R8, RZ, RZ, 0x70 ;  /* 0x00000070ff087424 */ /* 0x000fe400078e00ff */
[----:B0-----:R-:W-:-:S07]  /*35b0*/  IMAD.MOV.U32 R12, RZ, RZ, 0x1 ;  /* 0x00000001ff0c7424 */ /* 0x001fce00078e00ff */
[----:B------:R-:W-:-:S07]  /*35c0*/  LEPC R20, `(.L_x_4238) ;  /* 0x000000001014794e */ /* 0x000fce0000000000 */
[----:B-1----:R-:W-:Y:S05]  /*35d0*/  CALL.ABS.NOINC R2 ;  /* 0x0000000002007343 */ /* 0x002fea0003c00000 */
.L_x_4238:
        /* <DEDUP_REMOVED lines=11> */
.L_x_4329:
[----:B------:R-:W2:Y:S01]  /*3690*/  LDL R8, [R1+0x4] ;  /* 0x0000040001087983 */ /* 0x000ea20000100800 */
[----:B------:R-:W-:Y:S01]  /*36a0*/  LEA.HI R4, R4, R5, RZ, 0x5 ;  /* 0x0000000504047211 */ /* 0x000fe200078f28ff */
[----:B------:R-:W-:-:S03]  /*36b0*/  IMAD.IADD R2, R17, 0x1, -R2 ;  /* 0x0000000111027824 */ /* 0x000fc600078e0a02 */
[----:B------:R-:W-:Y:S02]  /*36c0*/  SHF.R.S32.HI R4, RZ, 0x5, R4 ;  /* 0x00000005ff047819 */ /* 0x000fe40000011404 */
[----:B--2---:R-:W-:Y:S02]  /*36d0*/  R2UR UR4, R8 ;  /* 0x00000000080472ca */ /* 0x004fe400000e0000 */
[----:B------:R-:W-:Y:S02]  /*36e0*/  LEA.HI R8, R0, R7, RZ, 0x3 ;  /* 0x0000000700087211 */ /* 0x000fe400078f18ff */
[----:B------:R-:W-:Y:S02]  /*36f0*/  LOP3.LUT R0, R6, 0x7ffffffc, RZ, 0xc0, !PT ;  /* 0x7ffffffc06007812 */ /* 0x000fe400078ec0ff */
[----:B------:R-:W-:-:S03]  /*3700*/  LOP3.LUT R8, R8, 0xfffffff8, RZ, 0xc0, !PT ;  /* 0xfffffff808087812 */ /* 0x000fc600078ec0ff */
[----:B------:R-:W-:Y:S02]  /*3710*/  IMAD.IADD R0, R5, 0x1, -R0 ;  /* 0x0000000105007824 */ /* 0x000fe400078e0a00 */
[----:B------:R-:W-:Y:S02]  /*3720*/  IMAD.IADD R191, R7, 0x1, -R8 ;  /* 0x0000000107bf7824 */ /* 0x000fe400078e0a08 */
[----:B------:R-:W-:Y:S01]  /*3730*/  ULOP3.LUT UR4, UR4, 0x1, URZ, 0xfc, !UPT ;  /* 0x0000000104047892 */ /* 0x000fe2000f8efc3f */
[----:B------:R-:W-:Y:S02]  /*3740*/  IMAD.SHL.U32 R195, R0, 0x2, RZ ;  /* 0x0000000200c37824 */ /* 0x000fe400078e00ff */
[----:B------:R-:W-:Y:S02]  /*3750*/  IMAD R191, R4, 0x10, R191 ;  /* 0x0000001004bf7824 */ /* 0x000fe400078e02bf */
[----:B------:R-:W-:Y:S02]  /*3760*/  IMAD R193, R2, 0x100, R195 ;  /* 0x0000010002c17824 */ /* 0x000fe400078e02c3 */
[----:B------:R-:W-:-:S05]  /*3770*/  IMAD.U32 R6, RZ, RZ, UR4 ;  /* 0x00000004ff067e24 */ /* 0x000fca000f8e00ff */
[----:B------:R-:W-:-:S13]  /*3780*/  ISETP.NE.AND P0, PT, R6, 0x3, PT ;  /* 0x000000030600780c */ /* 0x000fda0003f05270 */
[----:B------:R-:W-:Y:S05]  /*3790*/  @!P0 BRA `(.L_x_4240) ;  /* 0x0000000000048947 */ /* 0x000fea0003800000 */
[----:B------:R-:W-:Y:S01]  /*37a0*/  BPT.TRAP 0x1 ;  /* 0x000000040000795c */ /* 0x000fe20000300000 */
.L_x_4240:
[----:B------:R1:W2:Y:S01]  /*37b0*/  SYNCS.PHASECHK.TRANS64.TRYWAIT P1, [R198+URZ+0x38830], R3 ;  /* 0x03883003c60075a7 */ /* 0x0002a2000802017f */
[----:B------:R-:W-:Y:S05]  /*37c0*/  @!P0 BRA `(.L_x_4241) ;  /* 0x0000000000048947 */ /* 0x000fea0003800000 */
[----:B------:R-:W-:Y:S01]  /*37d0*/  BPT.TRAP 0x1 ;  /* 0x000000040000795c */ /* 0x000fe20000300000 */
.L_x_4241:
[----:B--2---:R-:W-:Y:S05]  /*37e0*/  @P1 BRA `(.L_x_4242) ;  /* 0x0000000000081947 */ /* 0x004fea0003800000 */
[----:B------:R-:W2:Y:S02]  /*37f0*/  SYNCS.PHASECHK.TRANS64.TRYWAIT P1, [R198+URZ+0x38830], R3 ;  /* 0x03883003c60075a7 */ /* 0x000ea4000802017f */
[----:B--2---:R-:W-:Y:S05]  /*3800*/  @!P1 BRA `(.L_x_4243) ;  /* 0x00000114002c9947 */ /* 0x004fea0003800000 */
.L_x_4242:
        /* <DEDUP_REMOVED lines=29> */
[----:B------:R-:W-:Y:S01]  /*39e0*/  IADD3 R4, R190, 0x4, RZ ;  /* 0x00000004be047810 */ /* 0x000fe20007ffe0ff */
[----:B------:R-:W-:Y:S01]  /*39f0*/  UMOV UR9, 0x40000040 ;  /* 0x4000004000097882 */ /* 0x000fe20000000000 */
[----:B------:R-:W-:-:S02]  /*3a00*/  VIADD R0, R0, 0x6 ;  /* 0x0000000600007836 */ /* 0x000fc40000000000 */
[----:B------:R-:W-:-:S04]  /*3a10*/  IMAD.U32 R17, RZ, RZ, UR9 ;  /* 0x00000009ff117e24 */ /* 0x000fc8000f8e00ff */
        /* <DEDUP_REMOVED lines=32> */
.L_x_4330:
[----:B------:R-:W-:Y:S05]  /*3c20*/  @!P0 BRA `(.L_x_4245) ;  /* 0x0000000000048947 */ /* 0x000fea0003800000 */
[----:B------:R-:W-:Y:S01]  /*3c30*/  BPT.TRAP 0x1 ;  /* 0x000000040000795c */ /* 0x000fe20000300000 */
.L_x_4245:
[----:B------:R4:W0:Y:S01]  /*3c40*/  SYNCS.PHASECHK.TRANS64.TRYWAIT P1, [R198+URZ+0x38850], R3 ;  /* 0x03885003c60075a7 */ /* 0x000822000802017f */
[----:B------:R-:W-:Y:S05]  /*3c50*/  @!P0 BRA `(.L_x_4246) ;  /* 0x0000000000048947 */ /* 0x000fea0003800000 */
[----:B------:R-:W-:Y:S01]  /*3c60*/  BPT.TRAP 0x1 ;  /* 0x000000040000795c */ /* 0x000fe20000300000 */
.L_x_4246:
        /* <DEDUP_REMOVED lines=11> */
.L_x_4247:
[----:B------:R-:W-:Y:S01]  /*3d20*/  R2UR UR4, R0 ;  /* 0x00000000000472ca */ /* 0x000fe200000e0000 */
[----:B------:R-:W-:Y:S01]  /*3d30*/  WARPGROUP.ARRIVE ;  /* 0x00000000000079c5 */ /* 0x000fe20000000000 */
[----:B------:R-:W-:Y:S01]  /*3d40*/  R2UR UR6, R18 ;  /* 0x00000000120672ca */ /* 0x000fe200000e0000 */
[----:B------:R-:W-:Y:S01]  /*3d50*/  UMOV UR9, 0x40000040 ;  /* 0x4000004000097882 */ /* 0x000fe20000000000 */
[----:B------:R-:W-:Y:S01]  /*3d60*/  UMOV UR7, 0x40000040 ;  /* 0x4000004000077882 */ /* 0x000fe20000000000 */
[----:B------:R-:W-:Y:S01]  /*3d70*/  UMOV UR5, UR9 ;  /* 0x0000000900057c82 */ /* 0x000fe20008000000 */
[----:B------:R-:W-:Y:S01]  /*3d80*/  VIADD R2, R0, 0x2 ;  /* 0x0000000200027836 */ /* 0x000fe20000000000 */
[----:B------:R-:W-:Y:S01]  /*3d90*/  UMOV UR11, 0x40000040 ;  /* 0x40000040000b7882 */ /* 0x000fe20000000000 */
[----:B-1234-:R-:W-:Y:S01]  /*3da0*/  VIADD R3, R18, 0x2 ;  /* 0x0000000212037836 */ /* 0x01efe20000000000 */
[----:B------:R-:W-:Y:S01]  /*3db0*/  UMOV UR13, 0x40000040 ;  /* 0x40000040000d7882 */ /* 0x000fe20000000000 */
[----:B------:R-:W-:Y:S01]  /*3dc0*/  IMAD.U32 R7, RZ, RZ, UR9 ;  /* 0x00000009ff077e24 */ /* 0x000fe2000f8e00ff */
[----:B------:R-:W-:Y:S01]  /*3dd0*/  UMOV UR9, 0x40000040 ;  /* 0x4000004000097882 */ /* 0x000fe20000000000 */
[----:B------:R-:W-:Y:S01]  /*3de0*/  VIADD R4, R0, 0x4 ;  /* 0x0000000400047836 */ /* 0x000fe20000000000 */
[----:B------:R-:W-:Y:S01]  /*3df0*/  UMOV UR8, UR4 ;  /* 0x0000000400087c82 */ /* 0x000fe20008000000 */
[----:B------:R-:W-:Y:S01]  /*3e00*/  VIADD R5, R18, 0x4 ;  /* 0x0000000412057836 */ /* 0x000fe20000000000 */
[----:B------:R-:W-:Y:S01]  /*3e10*/  UMOV UR4, UR8 ;  /* 0x0000000800047c82 */ /* 0x000fe20008000000 */
[----:B------:R-:W-:Y:S01]  /*3e20*/  MOV R6, UR8 ;  /* 0x0000000800067c02 */ /* 0x000fe20008000f00 */
[----:B------:R-:W-:Y:S01]  /*3e30*/  HGMMA.64x64x16.F32 R24, gdesc[UR4], R24, gsb0 ;  /* 0x00e00000041879f0 */ /* 0x000fe20008000818 */
[----:B------:R-:W-:Y:S01]  /*3e40*/  R2UR UR4, R2 ;  /* 0x00000000020472ca */ /* 0x000fe200000e0000 */
[----:B------:R-:W-:Y:S01]  /*3e50*/  UMOV UR5, UR9 ;  /* 0x0000000900057c82 */ /* 0x000fe20008000000 */
[----:B------:R-:W-:Y:S01]  /*3e60*/  R2UR UR6, R3 ;  /* 0x00000000030672ca */ /* 0x000fe200000e0000 */
[----:B------:R-:W-:Y:S01]  /*3e70*/  UMOV UR7, 0x40000040 ;  /* 0x4000004000077882 */ /* 0x000fe20000000000 */
[----:B------:R-:W-:Y:S01]  /*3e80*/  IMAD.U32 R3, RZ, RZ, UR9 ;  /* 0x00000009ff037e24 */ /* 0x000fe2000f8e00ff */
[----:B------:R-:W-:Y:S01]  /*3e90*/  UMOV UR9, 0x40000040 ;  /* 0x4000004000097882 */ /* 0x000fe20000000000 */
[----:B------:R-:W-:Y:S01]  /*3ea0*/  VIADD R12, R0, 0x6 ;  /* 0x00000006000c7836 */ /* 0x000fe20000000000 */
[----:B------:R-:W-:Y:S01]  /*3eb0*/  UMOV UR15, 0x40000040 ;  /* 0x40000040000f7882 */ /* 0x000fe20000000000 */
[----:B------:R-:W-:Y:S01]  /*3ec0*/  VIADD R13, R18, 0x6 ;  /* 0x00000006120d7836 */ /* 0x000fe20000000000 */
[----:B------:R-:W-:Y:S01]  /*3ed0*/  UMOV UR17, 0x40000040 ;  /* 0x4000004000117882 */ /* 0x000fe20000000000 */
[----:B------:R-:W-:Y:S01]  /*3ee0*/  VIADD R19, R0, 0x200 ;  /* 0x0000020000137836 */ /* 0x000fe20000000000 */
[----:B------:R-:W-:Y:S01]  /*3ef0*/  UMOV UR19, 0x40000040 ;  /* 0x4000004000137882 */ /* 0x000fe20000000000 */
[----:B------:R-:W-:Y:S01]  /*3f00*/  VIADD R20, R18, 0x200 ;  /* 0x0000020012147836 */ /* 0x000fe20000000000 */
        /* <DEDUP_REMOVED lines=20> */
[----:B------:R-:W-:Y:S01]  /*4050*/  VIADD R184, R0, 0x800 ;  /* 0x0000080000b87836 */ /* 0x000fe20000000000 */
[----:B------:R-:W-:Y:S01]  /*4060*/  UMOV UR57, 0x40000040 ;  /* 0x4000004000397882 */ /* 0x000fe20000000000 */
[----:B------:R-:W-:Y:S01]  /*4070*/  UMOV UR59, 0x40000040 ;  /* 0x40000040003b7882 */ /* 0x000fe20000000000 */
[----:B------:R-:W-:-:S02]  /*4080*/  IMAD.MOV.U32 R58, RZ, RZ, 0x4 ;  /* 0x00000004ff3a7424 */ /* 0x000fc400078e00ff */
[----:B------:R-:W-:Y:S01]  /*4090*/  VIADD R199, R0, 0xe00 ;  /* 0x00000e0000c77836 */ /* 0x000fe20000000000 */
        /* <DEDUP_REMOVED lines=8> */
[----:B------:R-:W-:Y:S01]  /*4120*/  MOV R5, UR9 ;  /* 0x0000000900057c02 */ /* 0x000fe20008000f00 */
[----:B------:R-:W-:-:S08]  /*4130*/  UMOV UR9, 0x40000040 ;  /* 0x4000004000097882 */ /* 0x000fd00000000000 */
        /* <DEDUP_REMOVED lines=10> */
[----:B------:R-:W-:Y:S01]  /*41e0*/  IMAD.U32 R13, RZ, RZ, UR9 ;  /* 0x00000009ff0d7e24 */ /* 0x000fe2000f8e00ff */
        /* <DEDUP_REMOVED lines=31> */
[----:B------:R-:W-:Y:S02]  /*43e0*/  R2UR UR26, R20 ;  /* 0x00000000141a72ca */ /* 0x000fe400000e0000 */
[----:B------:R-:W-:Y:S02]  /*43f0*/  IADD3 R20, R18, 0x404, RZ ;  /* 0x0000040412147810 */ /* 0x000fe40007ffe0ff */
        /* <DEDUP_REMOVED lines=21> */
[----:B------:R-:W-:Y:S02]  /*4550*/  WARPGROUP.DEPBAR.LE gsb0, 0x0 ;  /* 0x00008000000079c5 */ /* 0x000fe40000010000 */
[----:B------:R-:W-:Y:S01]  /*4560*/  WARPGROUP.ARRIVE ;  /* 0x00000000000079c5 */ /* 0x000fe20000000000 */
[----:B------:R-:W-:Y:S01]  /*4570*/  R2UR UR54, R20 ;  /* 0x00000000143672ca */ /* 0x000fe200000e0000 */
[----:B------:R-:W0:Y:S04]  /*4580*/  SHFL.IDX PT, R19, R21, RZ, 0x1f ;  /* 0x00001fff15137589 */ /* 0x000e2800000e0000 */
        /* <DEDUP_REMOVED lines=11> */
[C---:B------:R-:W-:Y:S01]  /*4640*/  IMAD.IADD R23, R19.reuse, 0x1, R56 ;  /* 0x0000000113177824 */ /* 0x040fe200078e0238 */
[----:B------:R-:W-:Y:S01]  /*4650*/  IADD3 R19, R19, R58, RZ ;  /* 0x0000003a13137210 */ /* 0x000fe20007ffe0ff */
        /* <DEDUP_REMOVED lines=65> */
[C---:B------:R-:W-:Y:S02]  /*4a70*/  IMAD.IADD R59, R20.reuse, 0x1, R19 ;  /* 0x00000001143b7824 */ /* 0x040fe400078e0213 */
        /* <DEDUP_REMOVED lines=8> */
[C-C-:B------:R-:W-:Y:S01]  /*4b00*/  IMAD.IADD R59, R56.reuse, 0x1, R19.reuse ;  /* 0x00000001383b7824 */ /* 0x140fe200078e0213 */
        /* <DEDUP_REMOVED lines=88> */
[----:B------:R-:W-:Y:S02]  /*5090*/  IMAD.IADD R21, R58, 0x1, R21 ;  /* 0x000000013a157824 */ /* 0x000fe400078e0215 */
[----:B------:R-:W-:Y:S01]  /*50a0*/  IMAD.MOV.U32 R59, RZ, RZ, 0x40 ;  /* 0x00000040ff3b7424 */ /* 0x000fe200078e00ff */
        /* <DEDUP_REMOVED lines=15> */
[----:B------:R-:W-:Y:S01]  /*51a0*/  IMAD.MOV.U32 R21, RZ, RZ, 0x1000 ;  /* 0x00001000ff157424 */ /* 0x000fe200078e00ff */
[----:B------:R-:W-:-:S04]  /*51b0*/  SEL R20, R59, 0x3e, P1 ;  /* 0x0000003e3b147807 */ /* 0x000fc80000800000 */
[----:B------:R-:W-:-:S04]  /*51c0*/  SEL R21, R21, 0xf80, P1 ;  /* 0x00000f8015157807 */ /* 0x000fc80000800000 */
        /* <DEDUP_REMOVED lines=17> */
.L_x_4249:
[----:B------:R-:W-:Y:S01]  /*52e0*/  LEA.HI R20, R57, R152, RZ, 0x2 ;  /* 0x0000009839147211 */ /* 0x000fe200078f10ff */
[----:B------:R-:W-:Y:S01]  /*52f0*/  UISETP.NE.AND UP0, UPT, UR61, URZ, UPT ;  /* 0x0000003f3d00728c */ /* 0x000fe2000bf05270 */
[----:B------:R-:W-:Y:S01]  /*5300*/  IADD3 R185, R191, UR38, RZ ;  /* 0x00000026bfb97c10 */ /* 0x000fe2000fffe0ff */
[----:B------:R-:W-:Y:S01]  /*5310*/  ULDC UR6, c[0x0][0xad0] ;  /* 0x0002b40000067ab9 */ /* 0x000fe20000000800 */
[----:B------:R-:W-:Y:S01]  /*5320*/  LOP3.LUT R21, R20, 0xfffffffc, RZ, 0xc0, !PT ;  /* 0xfffffffc14157812 */ /* 0x000fe200078ec0ff */
[----:B------:R-:W-:Y:S01]  /*5330*/  FMUL.FTZ R26, R26, UR6 ;  /* 0x000000061a1a7c20 */ /* 0x000fe20008410000 */
[----:B------:R-:W0:Y:S01]  /*5340*/  LDC R170, c[0x0][0x288] ;  /* 0x0000a200ffaa7b82 */ /* 0x000e220000000800 */
[----:B------:R-:W-:Y:S01]  /*5350*/  PLOP3.LUT P1, PT, PT, PT, UP0, 0x80, 0x0 ;  /* 0x000000000000781c */ /* 0x000fe20003f2f008 */
[----:B------:R-:W-:Y:S01]  /*5360*/  FMUL.FTZ R25, R25, UR6 ;  /* 0x0000000619197c20 */ /* 0x000fe20008410000 */
[----:B------:R-:W-:Y:S01]  /*5370*/  IMAD.IADD R21, R152, 0x1, -R21 ;  /* 0x0000000198157824 */ /* 0x000fe200078e0a15 */
[----:B------:R-:W-:Y:S01]  /*5380*/  PLOP3.LUT P2, PT, PT, PT, UP0, 0x80, 0x0 ;  /* 0x000000000000781c */ /* 0x000fe20003f4f008 */
[----:B------:R1:W-:Y:S01]  /*5390*/  MUFU.TANH R60, R26 ;  /* 0x0000001a003c7308 */ /* 0x0003e20000002400 */
[----:B------:R-:W-:Y:S01]  /*53a0*/  @UP0 ULDC UR7, c[0x0][0x44c] ;  /* 0x0001130000070ab9 */ /* 0x000fe20000000800 */
[----:B------:R-:W-:Y:S01]  /*53b0*/  FMUL.FTZ R24, R24, UR6 ;  /* 0x0000000618187c20 */ /* 0x000fe20008410000 */
[----:B------:R-:W-:Y:S01]  /*53c0*/  LEA.HI R20, R21, R21, RZ, 0x1 ;  /* 0x0000001515147211 */ /* 0x000fe200078f08ff */
[----:B------:R-:W-:Y:S01]  /*53d0*/  FMUL.FTZ R28, R28, UR6 ;  /* 0x000000061c1c7c20 */ /* 0x000fe20008410000 */
[----:B------:R-:W-:Y:S01]  /*53e0*/  FMUL.FTZ R29, R29, UR6 ;  /* 0x000000061d1d7c20 */ /* 0x000fe20008410000 */
[----:B------:R-:W-:Y:S01]  /*53f0*/  FMUL.FTZ R32, R32, UR6 ;  /* 0x0000000620207c20 */ /* 0x000fe20008410000 */
[----:B------:R-:W-:Y:S01]  /*5400*/  LOP3.LUT R20, R20, 0x1ffffffe, RZ, 0xc0, !PT ;  /* 0x1ffffffe14147812 */ /* 0x000fe200078ec0ff */
[----:B------:R2:W-:Y:S01]  /*5410*/  MUFU.TANH R58, R25 ;  /* 0x00000019003a7308 */ /* 0x0005e20000002400 */
[----:B------:R-:W-:Y:S01]  /*5420*/  FMUL.FTZ R33, R33, UR6 ;  /* 0x0000000621217c20 */ /* 0x000fe20008410000 */
[----:B------:R-:W-:Y:S01]  /*5430*/  FMUL.FTZ R36, R36, UR6 ;  /* 0x0000000624247c20 */ /* 0x000fe20008410000 */
[----:B------:R-:W-:Y:S01]  /*5440*/  FMUL.FTZ R27, R27, UR6 ;  /* 0x000000061b1b7c20 */ /* 0x000fe20008410000 */
[----:B------:R-:W-:-:S02]  /*5450*/  IMAD.IADD R20, R21, 0x1, -R20 ;  /* 0x0000000115147824 */ /* 0x000fc400078e0a14 */
[----:B------:R-:W-:Y:S01]  /*5460*/  FMUL.FTZ R30, R30, UR6 ;  /* 0x000000061e1e7c20 */ /* 0x000fe20008410000 */
[----:B------:R-:W-:Y:S01]  /*5470*/  FMUL.FTZ R37, R37, UR6 ;  /* 0x0000000625257c20 */ /* 0x000fe20008410000 */
[----:B------:R-:W-:Y:S01]  /*5480*/  FMUL.FTZ R40, R40, UR6 ;  /* 0x0000000628287c20 */ /* 0x000fe20008410000 */
[----:B------:R-:W-:Y:S01]  /*5490*/  IMAD R185, R20, 0x8, R185 ;  /* 0x0000000814b97824 */ /* 0x000fe200078e02b9 */
[----:B------:R3:W4:Y:S01]  /*54a0*/  MUFU.TANH R56, R24 ;  /* 0x0000001800387308 */ /* 0x0007220000002400 */
[----:B------:R-:W-:Y:S01]  /*54b0*/  FMUL.FTZ R41, R41, UR6 ;  /* 0x0000000629297c20 */ /* 0x000fe20008410000 */
[----:B------:R-:W-:Y:S01]  /*54c0*/  FMUL.FTZ R44, R44, UR6 ;  /* 0x000000062c2c7c20 */ /* 0x000fe20008410000 */
[----:B------:R-:W-:Y:S01]  /*54d0*/  @P1 IMAD.HI.U32 R21, R185, UR7, RZ ;  /* 0x00000007b9151c27 */ /* 0x000fe2000f8e00ff */
[----:B------:R-:W-:-:S03]  /*54e0*/  @UP0 ULDC UR7, c[0x0][0x450] ;  /* 0x0001140000070ab9 */ /* 0x000fc60000000800 */
[----:B------:R-:W-:Y:S01]  /*54f0*/  FMUL.FTZ R45, R45, UR6 ;  /* 0x000000062d2d7c20 */ /* 0x000fe20008410000 */
[----:B------:R-:W-:Y:S01]  /*5500*/  FMUL.FTZ R48, R48, UR6 ;  /* 0x0000000630307c20 */ /* 0x000fe20008410000 */
[----:B------:R-:W-:Y:S01]  /*5510*/  IMAD.MOV.U32 R20, RZ, RZ, R185 ;  /* 0x000000ffff147224 */ /* 0x000fe200078e00b9 */
[----:B------:R-:W-:Y:S01]  /*5520*/  @P2 SHF.R.U32.HI R20, RZ, UR7, R21 ;  /* 0x00000007ff142c19 */ /* 0x000fe20008011615 */
[----:B------:R-:W-:Y:S01]  /*5530*/  IMAD R21, R22, -0x40, R59 ;  /* 0xffffffc016157824 */ /* 0x000fe200078e023b */
[----:B------:R-:W-:Y:S01]  /*5540*/  ULDC UR7, c[0x0][0x2f0] ;  /* 0x0000bc0000077ab9 */ /* 0x000fe20000000800 */
[----:B------:R5:W5:Y:S01]  /*5550*/  MUFU.TANH R62, R28 ;  /* 0x0000001c003e7308 */ /* 0x000b620000002400 */
[----:B------:R-:W-:Y:S01]  /*5560*/  FMUL.FTZ R49, R49, UR6 ;  /* 0x0000000631317c20 */ /* 0x000fe20008410000 */
[----:B-1----:R-:W1:Y:S01]  /*5570*/  SHFL.IDX PT, R26, R20, RZ, 0x1c1f ;  /* 0x001c1fff141a7589 */ /* 0x002e6200000e0000 */
[----:B--2---:R-:W-:Y:S02]  /*5580*/  VIADD R25, R21, 0x1 ;  /* 0x0000000115197836 */ /* 0x004fe40000000000 */
[----:B------:R-:W-:Y:S01]  /*5590*/  FMUL.FTZ R52, R52, UR6 ;  /* 0x0000000634347c20 */ /* 0x000fe20008410000 */
[----:B---3--:R-:W-:-:S02]  /*55a0*/  IMAD R24, R194, UR7, R21 ;  /* 0x00000007c2187c24 */ /* 0x008fc4000f8e0215 */
[----:B------:R-:W-:Y:S01]  /*55b0*/  FMUL.FTZ R53, R53, UR6 ;  /* 0x0000000635357c20 */ /* 0x000fe20008410000 */
[----:B------:R-:W-:Y:S01]  /*55c0*/  IMAD R25, R194, UR7, R25 ;  /* 0x00000007c2197c24 */ /* 0x000fe2000f8e0219 */
[----:B------:R-:W2:Y:S01]  /*55d0*/  MUFU.TANH R29, R29 ;  /* 0x0000001d001d7308 */ /* 0x000ea20000002400 */
[--C-:B------:R-:W-:Y:S01]  /*55e0*/  IMAD.IADD R24, R24, 0x1, -R195.reuse ;  /* 0x0000000118187824 */ /* 0x100fe200078e0ac3 */
[----:B------:R-:W3:Y:S01]  /*55f0*/  SHFL.IDX PT, R20, R20, 0x1, 0x1c1f ;  /* 0x003c1f0014147f89 */ /* 0x000ee200000e0000 */
[----:B------:R-:W-:Y:S01]  /*5600*/  FMUL.FTZ R31, R31, UR6 ;  /* 0x000000061f1f7c20 */ /* 0x000fe20008410000 */
[----:B0-----:R-:W-:Y:S01]  /*5610*/  IADD3 R25, R25, -R170, -R195 ;  /* 0x800000aa19197210 */ /* 0x001fe20007ffe8c3 */
        /* <DEDUP_REMOVED lines=13> */
[----:B-1----:R-:W-:Y:S01]  /*56f0*/  VIADDMNMX R26, R26, R25, R24, PT ;  /* 0x000000191a1a7246 */ /* 0x002fe20003800118 */
[----:B------:R-:W-:Y:S01]  /*5700*/  FMUL.FTZ R55, R55, UR6 ;  /* 0x0000000637377c20 */ /* 0x000fe20008410000 */
[----:B------:R-:W-:Y:S01]  /*5710*/  ULDC UR6, c[0x0][0xa80] ;  /* 0x0002a00000067ab9 */ /* 0x000fe20000000800 */
[----:B------:R-:W-:Y:S01]  /*5720*/  R2UR UR10, R192 ;  /* 0x00000000c00a72ca */ /* 0x000fe200000e0000 */
[----:B------:R-:W-:Y:S01]  /*5730*/  UMOV UR11, 0x40000040 ;  /* 0x40000040000b7882 */ /* 0x000fe20000000000 */
[C---:B------:R-:W-:Y:S01]  /*5740*/  ISETP.GT.AND P1, PT, R26.reuse, RZ, PT ;  /* 0x000000ff1a00720c */ /* 0x040fe20003f24270 */
[----:B------:R1:W-:Y:S01]  /*5750*/  MUFU.TANH R61, R27 ;  /* 0x0000001b003d7308 */ /* 0x0003e20000002400 */
[----:B------:R-:W-:Y:S01]  /*5760*/  ISETP.GT.AND P2, PT, R26, 0x1, PT ;  /* 0x000000011a00780c */ /* 0x000fe20003f44270 */
[----:B------:R-:W-:Y:S01]  /*5770*/  VIADD R217, R192, 0x80 ;  /* 0x00000080c0d97836 */ /* 0x000fe20000000000 */
[----:B------:R-:W-:-:S02]  /*5780*/  ISETP.GT.AND P3, PT, R26, 0x8, PT ;  /* 0x000000081a00780c */ /* 0x000fc40003f64270 */
[----:B----4-:R-:W-:Y:S02]  /*5790*/  FSEL R21, R56, -INF , P1 ;  /* 0xff80000038157808 */ /* 0x010fe40000800000 */
[----:B-----5:R-:W-:Y:S01]  /*57a0*/  FSEL R28, R58, -INF , P2 ;  /* 0xff8000003a1c7808 */ /* 0x020fe20001000000 */
[----:B------:R4:W-:Y:S01]  /*57b0*/  MUFU.TANH R63, R30 ;  /* 0x0000001e003f7308 */ /* 0x0009e20000002400 */
[----:B------:R-:W-:Y:S02]  /*57c0*/  ISETP.GT.AND P1, PT, R26, 0x9, PT ;  /* 0x000000091a00780c */ /* 0x000fe40003f24270 */
[----:B-1----:R-:W-:Y:S02]  /*57d0*/  FSEL R27, R62, -INF , P3 ;  /* 0xff8000003e1b7808 */ /* 0x002fe40001800000 */
[----:B------:R-:W-:Y:S02]  /*57e0*/  ISETP.GT.AND P2, PT, R26, 0x10, PT ;  /* 0x000000101a00780c */ /* 0x000fe40003f44270 */
[----:B--2---:R-:W-:Y:S01]  /*57f0*/  FSEL R29, R29, -INF , P1 ;  /* 0xff8000001d1d7808 */ /* 0x004fe20000800000 */
[----:B------:R-:W1:Y:S01]  /*5800*/  MUFU.TANH R36, R36 ;  /* 0x0000002400247308 */ /* 0x000e620000002400 */
[----:B----4-:R-:W-:-:S02]  /*5810*/  FMNMX.FTZ R30, R21, R28, !PT ;  /* 0x0000001c151e7209 */ /* 0x010fc40007810000 */
[----:B------:R-:W-:Y:S02]  /*5820*/  ISETP.GT.AND P1, PT, R26, 0x11, PT ;  /* 0x000000111a00780c */ /* 0x000fe40003f24270 */
[----:B------:R-:W-:Y:S02]  /*5830*/  FMNMX.FTZ R32, R27, R30, !PT ;  /* 0x0000001e1b207209 */ /* 0x000fe40007810000 */
[----:B0-----:R-:W-:Y:S01]  /*5840*/  FSEL R30, R64, -INF , P2 ;  /* 0xff800000401e7808 */ /* 0x001fe20001000000 */
[----:B------:R0:W2:Y:S01]  /*5850*/  MUFU.TANH R66, R37 ;  /* 0x0000002500427308 */ /* 0x0000a20000002400 */
[----:B------:R-:W-:Y:S02]  /*5860*/  FMNMX.FTZ R33, R29, R32, !PT ;  /* 0x000000201d217209 */ /* 0x000fe40007810000 */
[----:B------:R-:W-:Y:S02]  /*5870*/  ISETP.GT.AND P2, PT, R26, 0x18, PT ;  /* 0x000000181a00780c */ /* 0x000fe40003f44270 */
[----:B---3--:R-:W-:-:S02]  /*5880*/  FSEL R32, R65, -INF , P1 ;  /* 0xff80000041207808 */ /* 0x008fc40000800000 */
[----:B------:R-:W-:Y:S01]  /*5890*/  ISETP.GT.AND P1, PT, R26, 0x19, PT ;  /* 0x000000191a00780c */ /* 0x000fe20003f24270 */
[----:B------:R3:W4:Y:S01]  /*58a0*/  MUFU.TANH R67, R40 ;  /* 0x0000002800437308 */ /* 0x0007220000002400 */
[----:B0-----:R-:W-:Y:S02]  /*58b0*/  FMNMX.FTZ R37, R30, R33, !PT ;  /* 0x000000211e257209 */ /* 0x001fe40007810000 */
[----:B-1----:R-:W-:Y:S02]  /*58c0*/  FSEL R33, R36, -INF , P2 ;  /* 0xff80000024217808 */ /* 0x002fe40001000000 */
[----:B------:R-:W-:Y:S02]  /*58d0*/  ISETP.GT.AND P2, PT, R26, 0x20, PT ;  /* 0x000000201a00780c */ /* 0x000fe40003f44270 */
[----:B------:R-:W-:Y:S01]  /*58e0*/  VIADDMNMX R20, R20, R25, R24, PT ;  /* 0x0000001914147246 */ /* 0x000fe20003800118 */
[----:B------:R0:W1:Y:S01]  /*58f0*/  MUFU.TANH R68, R41 ;  /* 0x0000002900447308 */ /* 0x0000620000002400 */
[----:B---3--:R-:W-:-:S02]  /*5900*/  FMNMX.FTZ R40, R32, R37, !PT ;  /* 0x0000002520287209 */ /* 0x008fc40007810000 */
[----:B--2---:R-:W-:Y:S02]  /*5910*/  FSEL R36, R66, -INF , P1 ;  /* 0xff80000042247808 */ /* 0x004fe40000800000 */
[----:B------:R-:W-:Y:S02]  /*5920*/  ISETP.GT.AND P1, PT, R26, 0x21, PT ;  /* 0x000000211a00780c */ /* 0x000fe40003f24270 */
[----:B------:R-:W-:Y:S01]  /*5930*/  ISETP.GT.AND P3, PT, R20, 0x8, PT ;  /* 0x000000081400780c */ /* 0x000fe20003f64270 */
[----:B------:R2:W3:Y:S01]  /*5940*/  MUFU.TANH R69, R44 ;  /* 0x0000002c00457308 */ /* 0x0004e20000002400 */
[----:B0-----:R-:W-:Y:S02]  /*5950*/  FMNMX.FTZ R41, R33, R40, !PT ;  /* 0x0000002821297209 */ /* 0x001fe40007810000 */
[----:B----4-:R-:W-:Y:S02]  /*5960*/  FSEL R37, R67, -INF , P2 ;  /* 0xff80000043257808 */ /* 0x010fe40001000000 */
[----:B------:R-:W-:-:S03]  /*5970*/  ISETP.GT.AND P2, PT, R26, 0x28, PT ;  /* 0x000000281a00780c */ /* 0x000fc60003f44270 */
[----:B------:R0:W4:Y:S01]  /*5980*/  MUFU.TANH R56, R45 ;  /* 0x0000002d00387308 */ /* 0x0001220000002400 */
[----:B--2---:R-:W-:Y:S02]  /*5990*/  FMNMX.FTZ R44, R36, R41, !PT ;  /* 0x00000029242c7209 */ /* 0x004fe40007810000 */
[----:B-1----:R-:W-:Y:S02]  /*59a0*/  FSEL R40, R68, -INF , P1 ;  /* 0xff80000044287808 */ /* 0x002fe40000800000 */
[----:B------:R-:W-:-:S03]  /*59b0*/  ISETP.GT.AND P1, PT, R26, 0x29, PT ;  /* 0x000000291a00780c */ /* 0x000fc60003f24270 */
[----:B------:R1:W2:Y:S01]  /*59c0*/  MUFU.TANH R58, R48 ;  /* 0x00000030003a7308 */ /* 0x0002a20000002400 */
[----:B0-----:R-:W-:Y:S02]  /*59d0*/  FMNMX.FTZ R45, R37, R44, !PT ;  /* 0x0000002c252d7209 */ /* 0x001fe40007810000 */
[----:B---3--:R-:W-:Y:S02]  /*59e0*/  FSEL R41, R69, -INF , P2 ;  /* 0xff80000045297808 */ /* 0x008fe40001000000 */
[----:B------:R-:W-:-:S03]  /*59f0*/  ISETP.GT.AND P2, PT, R26, 0x30, PT ;  /* 0x000000301a00780c */ /* 0x000fc60003f44270 */
[----:B------:R0:W3:Y:S01]  /*5a00*/  MUFU.TANH R62, R49 ;  /* 0x00000031003e7308 */ /* 0x0000e20000002400 */
[----:B-1----:R-:W-:Y:S02]  /*5a10*/  FMNMX.FTZ R48, R40, R45, !PT ;  /* 0x0000002d28307209 */ /* 0x002fe40007810000 */
[----:B----4-:R-:W-:Y:S02]  /*5a20*/  FSEL R44, R56, -INF , P1 ;  /* 0xff800000382c7808 */ /* 0x010fe40000800000 */
[----:B------:R-:W-:-:S03]  /*5a30*/  ISETP.GT.AND P1, PT, R26, 0x31, PT ;  /* 0x000000311a00780c */ /* 0x000fc60003f24270 */
[----:B------:R1:W4:Y:S01]  /*5a40*/  MUFU.TANH R64, R52 ;  /* 0x0000003400407308 */ /* 0x0003220000002400 */
[----:B0-----:R-:W-:Y:S02]  /*5a50*/  FMNMX.FTZ R49, R41, R48, !PT ;  /* 0x0000003029317209 */ /* 0x001fe40007810000 */
[----:B--2---:R-:W-:Y:S02]  /*5a60*/  FSEL R45, R58, -INF , P2 ;  /* 0xff8000003a2d7808 */ /* 0x004fe40001000000 */
[----:B------:R-:W-:-:S03]  /*5a70*/  ISETP.GT.AND P2, PT, R26, 0x38, PT ;  /* 0x000000381a00780c */ /* 0x000fc60003f44270 */
[----:B------:R0:W2:Y:S01]  /*5a80*/  MUFU.TANH R65, R53 ;  /* 0x0000003500417308 */ /* 0x0000a20000002400 */
[----:B-1----:R-:W-:Y:S02]  /*5a90*/  FMNMX.FTZ R52, R44, R49, !PT ;  /* 0x000000312c347209 */ /* 0x002fe40007810000 */
[----:B---3--:R-:W-:Y:S02]  /*5aa0*/  FSEL R48, R62, -INF , P1 ;  /* 0xff8000003e307808 */ /* 0x008fe40000800000 */
[----:B------:R-:W-:Y:S02]  /*5ab0*/  FMNMX.FTZ R49, R45, R52, !PT ;  /* 0x000000342d317209 */ /* 0x000fe40007810000 */
[----:B------:R-:W-:Y:S01]  /*5ac0*/  ISETP.GT.AND P1, PT, R26, 0x39, PT ;  /* 0x000000391a00780c */ /* 0x000fe20003f24270 */
[----:B------:R1:W3:Y:S01]  /*5ad0*/  MUFU.TANH R56, R31 ;  /* 0x0000001f00387308 */ /* 0x0002e20000002400 */
[----:B----4-:R-:W-:Y:S02]  /*5ae0*/  FSEL R26, R64, -INF , P2 ;  /* 0xff800000401a7808 */ /* 0x010fe40001000000 */
[----:B0-----:R-:W-:-:S02]  /*5af0*/  FMNMX.FTZ R53, R48, R49, !PT ;  /* 0x0000003130357209 */ /* 0x001fc40007810000 */
[----:B------:R-:W-:Y:S02]  /*5b00*/  ISETP.GT.AND P2, PT, R20, 0x1, PT ;  /* 0x000000011400780c */ /* 0x000fe40003f44270 */
[----:B------:R-:W-:Y:S01]  /*5b10*/  FMNMX.FTZ R52, R26, R53, !PT ;  /* 0x000000351a347209 */ /* 0x000fe20007810000 */
[----:B------:R3:W0:Y:S01]  /*5b20*/  MUFU.TANH R58, R34 ;  /* 0x00000022003a7308 */ /* 0x0006220000002400 */
[----:B--2---:R-:W-:Y:S02]  /*5b30*/  FSEL R49, R65, -INF , P1 ;  /* 0xff80000041317808 */ /* 0x004fe40000800000 */
[----:B------:R-:W-:Y:S02]  /*5b40*/  ISETP.GT.AND P1, PT, R20, RZ, PT ;  /* 0x000000ff1400720c */ /* 0x000fe40003f24270 */
[----:B------:R-:W-:Y:S02]  /*5b50*/  FMNMX.FTZ R52, R49, R52, !PT ;  /* 0x0000003431347209 */ /* 0x000fe40007810000 */
[----:B------:R-:W-:Y:S01]  /*5b60*/  FSEL R24, R60, -INF , P1 ;  /* 0xff8000003c187808 */ /* 0x000fe20000800000 */
[----:B------:R0:W2:Y:S01]  /*5b70*/  MUFU.TANH R62, R35 ;  /* 0x00000023003e7308 */ /* 0x0000a20000002400 */
[----:B------:R-:W-:Y:S01]  /*5b80*/  FSEL R25, R61, -INF , P2 ;  /* 0xff8000003d197808 */ /* 0x000fe20001000000 */
[----:B-1----:R-:W1:Y:S01]  /*5b90*/  SHFL.BFLY PT, R31, R52, 0x2, 0x1f ;  /* 0x0c401f00341f7f89 */ /* 0x002e6200000e0000 */
[----:B------:R-:W-:-:S02]  /*5ba0*/  ISETP.GT.AND P1, PT, R20, 0x9, PT ;  /* 0x000000091400780c */ /* 0x000fc40003f24270 */
[----:B------:R-:W-:Y:S02]  /*5bb0*/  ISETP.GT.AND P2, PT, R20, 0x10, PT ;  /* 0x000000101400780c */ /* 0x000fe40003f44270 */
[----:B---3--:R-:W-:Y:S01]  /*5bc0*/  FSEL R34, R56, -INF , P1 ;  /* 0xff80000038227808 */ /* 0x008fe20000800000 */
[----:B------:R3:W4:Y:S01]  /*5bd0*/  MUFU.TANH R64, R38 ;  /* 0x0000002600407308 */ /* 0x0007220000002400 */
[----:B------:R-:W-:Y:S02]  /*5be0*/  ISETP.GT.AND P1, PT, R20, 0x11, PT ;  /* 0x000000111400780c */ /* 0x000fe40003f24270 */
[----:B0-----:R-:W-:Y:S02]  /*5bf0*/  FSEL R35, R58, -INF , P2 ;  /* 0xff8000003a237808 */ /* 0x001fe40001000000 */
[----:B------:R-:W-:-:S03]  /*5c00*/  ISETP.GT.AND P2, PT, R20, 0x18, PT ;  /* 0x000000181400780c */ /* 0x000fc60003f44270 */
[----:B------:R0:W5:Y:S01]  /*5c10*/  MUFU.TANH R65, R39 ;  /* 0x0000002700417308 */ /* 0x0001620000002400 */
[----:B---3--:R-:W-:-:S07]  /*5c20*/  FMNMX.FTZ R38, R24, R25, !PT ;  /* 0x0000001918267209 */ /* 0x008fce0007810000 */
[----:B------:R3:W5:Y:S01]  /*5c30*/  MUFU.TANH R66, R42 ;  /* 0x0000002a00427308 */ /* 0x0007620000002400 */
[----:B-1----:R-:W-:Y:S02]  /*5c40*/  FMNMX.FTZ R52, R52, R31, !PT ;  /* 0x0000001f34347209 */ /* 0x002fe40007810000 */
[----:B------:R-:W-:Y:S02]  /*5c50*/  FSEL R31, R63, -INF , P3 ;  /* 0xff8000003f1f7808 */ /* 0x000fe40001800000 */
[----:B------:R-:W-:Y:S01]  /*5c60*/  ISETP.GT.AND P3, PT, R20, 0x29, PT ;  /* 0x000000291400780c */ /* 0x000fe20003f64270 */
[----:B------:R-:W1:Y:S01]  /*5c70*/  SHFL.BFLY PT, R53, R52, 0x1, 0x1f ;  /* 0x0c201f0034357f89 */ /* 0x000e6200000e0000 */
[----:B0-----:R-:W-:Y:S01]  /*5c80*/  FMNMX.FTZ R39, R31, R38, !PT ;  /* 0x000000261f277209 */ /* 0x001fe20007810000 */
[----:B------:R0:W1:Y:S01]  /*5c90*/  MUFU.TANH R67, R43 ;  /* 0x0000002b00437308 */ /* 0x0000620000002400 */
[----:B--2---:R-:W-:Y:S02]  /*5ca0*/  FSEL R38, R62, -INF , P1 ;  /* 0xff8000003e267808 */ /* 0x004fe40000800000 */
[----:B---3--:R-:W-:-:S02]  /*5cb0*/  FMNMX.FTZ R42, R34, R39, !PT ;  /* 0x00000027222a7209 */ /* 0x008fc40007810000 */
[----:B------:R-:W-:Y:S02]  /*5cc0*/  ISETP.GT.AND P1, PT, R20, 0x19, PT ;  /* 0x000000191400780c */ /* 0x000fe40003f24270 */
[----:B----4-:R-:W-:Y:S01]  /*5cd0*/  FSEL R39, R64, -INF , P2 ;  /* 0xff80000040277808 */ /* 0x010fe20001000000 */
[----:B------:R2:W3:Y:S01]  /*5ce0*/  MUFU.TANH R68, R46 ;  /* 0x0000002e00447308 */ /* 0x0004e20000002400 */
[----:B0-----:R-:W-:Y:S02]  /*5cf0*/  FMNMX.FTZ R43, R35, R42, !PT ;  /* 0x0000002a232b7209 */ /* 0x001fe40007810000 */
[C---:B------:R-:W-:Y:S02]  /*5d00*/  ISETP.GT.AND P2, PT, R20.reuse, 0x20, PT ;  /* 0x000000201400780c */ /* 0x040fe40003f44270 */
[----:B-----5:R-:W-:Y:S02]  /*5d10*/  FSEL R42, R65, -INF , P1 ;  /* 0xff800000412a7808 */ /* 0x020fe40000800000 */
[----:B------:R-:W-:Y:S01]  /*5d20*/  ISETP.GT.AND P1, PT, R20, 0x21, PT ;  /* 0x000000211400780c */ /* 0x000fe20003f24270 */
[----:B------:R0:W4:Y:S01]  /*5d30*/  MUFU.TANH R69, R47 ;  /* 0x0000002f00457308 */ /* 0x0001220000002400 */
[----:B--2---:R-:W-:-:S02]  /*5d40*/  FMNMX.FTZ R46, R38, R43, !PT ;  /* 0x0000002b262e7209 */ /* 0x004fc40007810000 */
[----:B------:R-:W-:Y:S02]  /*5d50*/  FSEL R43, R66, -INF , P2 ;  /* 0xff800000422b7808 */ /* 0x000fe40001000000 */
[----:B------:R-:W-:Y:S02]  /*5d60*/  ISETP.GT.AND P2, PT, R20, 0x28, PT ;  /* 0x000000281400780c */ /* 0x000fe40003f44270 */
[----:B-1----:R-:W-:Y:S01]  /*5d70*/  FMNMX.FTZ R168, R52, R53, !PT ;  /* 0x0000003534a87209 */ /* 0x002fe20007810000 */
[----:B------:R1:W2:Y:S01]  /*5d80*/  MUFU.TANH R60, R50 ;  /* 0x00000032003c7308 */ /* 0x0002a20000002400 */
[----:B0-----:R-:W-:Y:S02]  /*5d90*/  FMNMX.FTZ R47, R39, R46, !PT ;  /* 0x0000002e272f7209 */ /* 0x001fe40007810000 */
[----:B------:R-:W-:Y:S02]  /*5da0*/  FSEL R46, R67, -INF , P1 ;  /* 0xff800000432e7808 */ /* 0x000fe40000800000 */
[----:B------:R-:W-:-:S02]  /*5db0*/  FSETP.NEU.FTZ.AND P4, PT, R168, -INF , PT ;  /* 0xff800000a800780b */ /* 0x000fc40003f9d000 */
[----:B------:R-:W-:Y:S01]  /*5dc0*/  ISETP.GT.AND P1, PT, R20, 0x30, PT ;  /* 0x000000301400780c */ /* 0x000fe20003f24270 */
[----:B------:R0:W5:Y:S01]  /*5dd0*/  MUFU.TANH R61, R51 ;  /* 0x00000033003d7308 */ /* 0x0001620000002400 */
[----:B-1----:R-:W-:Y:S02]  /*5de0*/  FMNMX.FTZ R50, R42, R47, !PT ;  /* 0x0000002f2a327209 */ /* 0x002fe40007810000 */
[----:B---3--:R-:W-:Y:S02]  /*5df0*/  FSEL R47, R68, -INF , P2 ;  /* 0xff800000442f7808 */ /* 0x008fe40001000000 */
[----:B------:R-:W-:-:S03]  /*5e00*/  ISETP.GT.AND P2, PT, R20, 0x31, PT ;  /* 0x000000311400780c */ /* 0x000fc60003f44270 */
[----:B------:R1:W3:Y:S01]  /*5e10*/  MUFU.TANH R58, R54 ;  /* 0x00000036003a7308 */ /* 0x0002e20000002400 */
[----:B0-----:R-:W-:Y:S01]  /*5e20*/  FMNMX.FTZ R51, R43, R50, !PT ;  /* 0x000000322b337209 */ /* 0x001fe20007810000 */
[----:B------:R-:W-:-:S03]  /*5e30*/  FMUL.FTZ R50, R168, UR6 ;  /* 0x00000006a8327c20 */ /* 0x000fc60008410000 */
[----:B------:R-:W-:Y:S02]  /*5e40*/  FMNMX.FTZ R52, R46, R51, !PT ;  /* 0x000000332e347209 */ /* 0x000fe40007810000 */
[----:B------:R-:W-:Y:S01]  /*5e50*/  FSEL R56, R50, RZ, P4 ;  /* 0x000000ff32387208 */ /* 0x000fe20002000000 */
[----:B------:R-:W0:Y:S01]  /*5e60*/  MUFU.TANH R55, R55 ;  /* 0x0000003700377308 */ /* 0x000e220000002400 */
[----:B----4-:R-:W-:Y:S02]  /*5e70*/  FSEL R50, R69, -INF , P3 ;  /* 0xff80000045327808 */ /* 0x010fe40001800000 */
[----:B------:R-:W-:Y:S01]  /*5e80*/  FMNMX.FTZ R53, R47, R52, !PT ;  /* 0x000000342f357209 */ /* 0x000fe20007810000 */
[--C-:B------:R-:W-:Y:S01]  /*5e90*/  FFMA.FTZ R172, R21, UR6, -R56.reuse ;  /* 0x0000000615ac7c23 */ /* 0x100fe20008010838 */
[----:B--2---:R-:W-:Y:S01]  /*5ea0*/  FSEL R51, R60, -INF , P1 ;  /* 0xff8000003c337808 */ /* 0x004fe20000800000 */
[--C-:B------:R-:W-:Y:S01]  /*5eb0*/  FFMA.FTZ R173, R27, UR6, -R56.reuse ;  /* 0x000000061bad7c23 */ /* 0x100fe20008010838 */
[----:B-1----:R-:W-:Y:S01]  /*5ec0*/  FMNMX.FTZ R54, R50, R53, !PT ;  /* 0x0000003532367209 */ /* 0x002fe20007810000 */
[--C-:B------:R-:W-:Y:S01]  /*5ed0*/  FFMA.FTZ R207, R26, UR6, -R56.reuse ;  /* 0x000000061acf7c23 */ /* 0x100fe20008010838 */
[----:B------:R-:W-:Y:S01]  /*5ee0*/  ISETP.GT.AND P1, PT, R20, 0x38, PT ;  /* 0x000000381400780c */ /* 0x000fe20003f24270 */
[--C-:B------:R-:W-:Y:S01]  /*5ef0*/  FFMA.FTZ R28, R28, UR6, -R56.reuse ;  /* 0x000000061c1c7c23 */ /* 0x100fe20008010838 */
[----:B-----5:R-:W-:Y:S01]  /*5f00*/  FSEL R52, R61, -INF , P2 ;  /* 0xff8000003d347808 */ /* 0x020fe20001000000 */
[--C-:B------:R-:W-:Y:S01]  /*5f10*/  FFMA.FTZ R176, R29, UR6, -R56.reuse ;  /* 0x000000061db07c23 */ /* 0x100fe20008010838 */
[----:B------:R-:W-:Y:S01]  /*5f20*/  FMNMX.FTZ R21, R51, R54, !PT ;  /* 0x0000003633157209 */ /* 0x000fe20007810000 */
[--C-:B------:R-:W-:Y:S01]  /*5f30*/  FFMA.FTZ R177, R30, UR6, -R56.reuse ;  /* 0x000000061eb17c23 */ /* 0x100fe20008010838 */
[----:B------:R-:W-:Y:S01]  /*5f40*/  ISETP.GT.AND P2, PT, R20, 0x39, PT ;  /* 0x000000391400780c */ /* 0x000fe20003f44270 */
[--C-:B------:R-:W-:Y:S01]  /*5f50*/  FFMA.FTZ R180, R32, UR6, -R56.reuse ;  /* 0x0000000620b47c23 */ /* 0x100fe20008010838 */
[----:B---3--:R-:W-:Y:S01]  /*5f60*/  FSEL R53, R58, -INF , P1 ;  /* 0xff8000003a357808 */ /* 0x008fe20000800000 */
[--C-:B------:R-:W-:Y:S01]  /*5f70*/  FFMA.FTZ R181, R33, UR6, -R56.reuse ;  /* 0x0000000621b57c23 */ /* 0x100fe20008010838 */
[----:B------:R-:W-:Y:S01]  /*5f80*/  FMNMX.FTZ R20, R52, R21, !PT ;  /* 0x0000001534147209 */ /* 0x000fe20007810000 */
[--C-:B------:R-:W-:Y:S01]  /*5f90*/  FFMA.FTZ R200, R36, UR6, -R56.reuse ;  /* 0x0000000624c87c23 */ /* 0x100fe20008010838 */
[----:B0-----:R-:W-:Y:S01]  /*5fa0*/  FSEL R54, R55, -INF , P2 ;  /* 0xff80000037367808 */ /* 0x001fe20001000000 */
[----:B------:R-:W-:Y:S01]  /*5fb0*/  MUFU.EX2 R21, R28 ;  /* 0x0000001c00157308 */ /* 0x000fe20000000800 */
        /* <DEDUP_REMOVED lines=8> */
[----:B------:R-:W-:Y:S01]  /*6040*/  FFMA.FTZ R208, R49, UR6, -R56 ;  /* 0x0000000631d07c23 */ /* 0x000fe20008010838 */
[----:B------:R-:W0:Y:S01]  /*6050*/  SHFL.BFLY PT, R20, R55, 0x2, 0x1f ;  /* 0x0c401f0037147f89 */ /* 0x000e2200000e0000 */
[----:B------:R-:W-:Y:S08]  /*6060*/  MUFU.EX2 R172, R172 ;  /* 0x000000ac00ac7308 */ /* 0x000ff00000000800 */
[----:B------:R-:W-:Y:S08]  /*6070*/  MUFU.EX2 R173, R173 ;  /* 0x000000ad00ad7308 */ /* 0x000ff00000000800 */
[----:B------:R-:W1:Y:S01]  /*6080*/  MUFU.EX2 R176, R176 ;  /* 0x000000b000b07308 */ /* 0x000e620000000800 */
[----:B0-----:R-:W-:-:S07]  /*6090*/  FMNMX.FTZ R20, R55, R20, !PT ;  /* 0x0000001437147209 */ /* 0x001fce0007810000 */
[----:B------:R-:W-:Y:S01]  /*60a0*/  MUFU.EX2 R177, R177 ;  /* 0x000000b100b17308 */ /* 0x000fe20000000800 */
[----:B------:R-:W0:Y:S07]  /*60b0*/  SHFL.BFLY PT, R169, R20, 0x1, 0x1f ;  /* 0x0c201f0014a97f89 */ /* 0x000e2e00000e0000 */
[----:B------:R-:W2:Y:S01]  /*60c0*/  MUFU.EX2 R180, R180 ;  /* 0x000000b400b47308 */ /* 0x000ea20000000800 */
[----:B-1----:R-:W-:-:S07]  /*60d0*/  F2FP.F16.F32.PACK_AB R154, R176, R173 ;  /* 0x000000adb09a723e */ /* 0x002fce00000000ff */
[----:B------:R-:W-:Y:S08]  /*60e0*/  MUFU.EX2 R181, R181 ;  /* 0x000000b500b57308 */ /* 0x000ff00000000800 */
[----:B------:R-:W1:Y:S01]  /*60f0*/  MUFU.EX2 R200, R200 ;  /* 0x000000c800c87308 */ /* 0x000e620000000800 */
[----:B--2---:R-:W-:Y:S02]  /*6100*/  F2FP.F16.F32.PACK_AB R156, R180, R177 ;  /* 0x000000b1b49c723e */ /* 0x004fe400000000ff */
[----:B0-----:R-:W-:-:S04]  /*6110*/  FMNMX.FTZ R169, R20, R169, !PT ;  /* 0x000000a914a97209 */ /* 0x001fc80007810000 */
[C---:B------:R-:W-:Y:S01]  /*6120*/  FSETP.NEU.FTZ.AND P1, PT, R169.reuse, -INF , PT ;  /* 0xff800000a900780b */ /* 0x040fe20003f3d000 */
[----:B------:R-:W-:Y:S01]  /*6130*/  FMUL.FTZ R20, R169, UR6 ;  /* 0x00000006a9147c20 */ /* 0x000fe20008410000 */
[----:B------:R-:W-:Y:S04]  /*6140*/  MUFU.EX2 R201, R201 ;  /* 0x000000c900c97308 */ /* 0x000fe80000000800 */
[----:B------:R-:W-:Y:S02]  /*6150*/  FSEL R27, R20, RZ, P1 ;  /* 0x000000ff141b7208 */ /* 0x000fe40000800000 */
[----:B-1----:R-:W-:Y:S02]  /*6160*/  F2FP.F16.F32.PACK_AB R158, R200, R181 ;  /* 0x000000b5c89e723e */ /* 0x002fe400000000ff */
[----:B------:R-:W0:Y:S01]  /*6170*/  MUFU.EX2 R202, R202 ;  /* 0x000000ca00ca7308 */ /* 0x000e220000000800 */
[--C-:B------:R-:W-:Y:S01]  /*6180*/  FFMA.FTZ R171, R24, UR6, -R27.reuse ;  /* 0x0000000618ab7c23 */ /* 0x100fe2000801081b */
[-C--:B------:R-:W-:Y:S01]  /*6190*/  LEA.HI R24, R57, R152.reuse, RZ, 0x4 ;  /* 0x0000009839187211 */ /* 0x080fe200078f20ff */
[--C-:B------:R-:W-:Y:S01]  /*61a0*/  FFMA.FTZ R20, R25, UR6, -R27.reuse ;  /* 0x0000000619147c23 */ /* 0x100fe2000801081b */
[----:B------:R-:W-:Y:S01]  /*61b0*/  LEA.HI R57, R57, R152, RZ, 0x5 ;  /* 0x0000009839397211 */ /* 0x000fe200078f28ff */
[--C-:B------:R-:W-:Y:S01]  /*61c0*/  FFMA.FTZ R174, R31, UR6, -R27.reuse ;  /* 0x000000061fae7c23 */ /* 0x100fe2000801081b */
[----:B------:R-:W-:Y:S01]  /*61d0*/  LOP3.LUT R25, R24, 0xfffffff0, RZ, 0xc0, !PT ;  /* 0xfffffff018197812 */ /* 0x000fe200078ec0ff */
[----:B------:R-:W-:Y:S01]  /*61e0*/  FFMA.FTZ R175, R34, UR6, -R27 ;  /* 0x0000000622af7c23 */ /* 0x000fe2000801081b */
[----:B------:R-:W-:Y:S01]  /*61f0*/  SHF.R.U32.HI R24, RZ, 0x1, R24 ;  /* 0x00000001ff187819 */ /* 0x000fe20000011618 */
[----:B------:R-:W-:-:S02]  /*6200*/  IMAD.SHL.U32 R57, R57, 0x20, RZ ;  /* 0x0000002039397824 */ /* 0x000fc400078e00ff */
[----:B------:R-:W-:Y:S01]  /*6210*/  FFMA.FTZ R178, R35, UR6, -R27 ;  /* 0x0000000623b27c23 */ /* 0x000fe2000801081b */
[----:B------:R-:W-:Y:S02]  /*6220*/  IMAD.IADD R25, R152, 0x1, -R25 ;  /* 0x0000000198197824 */ /* 0x000fe400078e0a19 */
[--C-:B------:R-:W-:Y:S01]  /*6230*/  FFMA.FTZ R179, R38, UR6, -R27.reuse ;  /* 0x0000000626b37c23 */ /* 0x100fe2000801081b */
[--C-:B------:R-:W-:Y:S01]  /*6240*/  FFMA.FTZ R182, R39, UR6, -R27.reuse ;  /* 0x0000000627b67c23 */ /* 0x100fe2000801081b */
[----:B------:R-:W-:Y:S01]  /*6250*/  LOP3.LUT R57, R57, 0x7ffffc00, RZ, 0xc0, !PT ;  /* 0x7ffffc0039397812 */ /* 0x000fe200078ec0ff */
        /* <DEDUP_REMOVED lines=8> */
[--C-:B------:R-:W-:Y:S01]  /*62e0*/  FFMA.FTZ R214, R52, UR6, -R27.reuse ;  /* 0x0000000634d67c23 */ /* 0x100fe2000801081b */
[C---:B------:R-:W-:Y:S01]  /*62f0*/  LOP3.LUT R28, R26.reuse, 0xfffffff8, RZ, 0xc0, !PT ;  /* 0xfffffff81a1c7812 */ /* 0x040fe200078ec0ff */
[--C-:B------:R-:W-:Y:S01]  /*6300*/  FFMA.FTZ R215, R53, UR6, -R27.reuse ;  /* 0x0000000635d77c23 */ /* 0x100fe2000801081b */
[----:B------:R-:W-:Y:S01]  /*6310*/  SHF.L.U32 R26, R26, 0x6, RZ ;  /* 0x000000061a1a7819 */ /* 0x000fe200000006ff */
[----:B------:R-:W-:Y:S01]  /*6320*/  FFMA.FTZ R216, R54, UR6, -R27 ;  /* 0x0000000636d87c23 */ /* 0x000fe2000801081b */
[----:B------:R-:W-:Y:S01]  /*6330*/  MUFU.EX2 R171, R171 ;  /* 0x000000ab00ab7308 */ /* 0x000fe20000000800 */
[----:B------:R-:W-:Y:S01]  /*6340*/  IMAD.IADD R28, R25, 0x1, -R28 ;  /* 0x00000001191c7824 */ /* 0x000fe200078e0a1c */
[----:B------:R-:W-:-:S02]  /*6350*/  LOP3.LUT R26, R26, 0x7ffffe00, RZ, 0xc0, !PT ;  /* 0x7ffffe001a1a7812 */ /* 0x000fc400078ec0ff */
[----:B------:R-:W-:Y:S01]  /*6360*/  F2FP.F16.F32.PACK_AB R152, R21, R172 ;  /* 0x000000ac1598723e */ /* 0x000fe200000000ff */
[C---:B------:R-:W-:Y:S01]  /*6370*/  IMAD.SHL.U32 R25, R28.reuse, 0x40, RZ ;  /* 0x000000401c197824 */ /* 0x040fe200078e00ff */
[----:B------:R-:W-:Y:S01]  /*6380*/  LOP3.LUT P2, RZ, R28, 0x2, RZ, 0xc0, !PT ;  /* 0x000000021cff7812 */ /* 0x000fe2000784c0ff */
[----:B------:R-:W-:Y:S01]  /*6390*/  FADD.FTZ R172, R172, R21 ;  /* 0x00000015acac7221 */ /* 0x000fe20000010000 */
[----:B------:R-:W1:Y:S01]  /*63a0*/  MUFU.EX2 R20, R20 ;  /* 0x0000001400147308 */ /* 0x000e620000000800 */
[----:B------:R-:W-:Y:S02]  /*63b0*/  LOP3.LUT P1, RZ, R28, 0x4, RZ, 0xc0, !PT ;  /* 0x000000041cff7812 */ /* 0x000fe4000782c0ff */
[----:B------:R-:W-:Y:S01]  /*63c0*/  LOP3.LUT R25, R25, 0x1c0, RZ, 0xc0, !PT ;  /* 0x000001c019197812 */ /* 0x000fe200078ec0ff */
[----:B------:R-:W-:Y:S01]  /*63d0*/  FADD.FTZ R173, R173, R172 ;  /* 0x000000acadad7221 */ /* 0x000fe20000010000 */
[----:B------:R-:W-:Y:S02]  /*63e0*/  SEL R59, R59, 0xffffffc0, !P1 ;  /* 0xffffffc03b3b7807 */ /* 0x000fe40004800000 */
[----:B------:R-:W-:Y:S01]  /*63f0*/  LOP3.LUT R24, R25, 0x8, R24, 0xf8, !PT ;  /* 0x0000000819187812 */ /* 0x000fe200078ef818 */
[----:B------:R-:W-:Y:S01]  /*6400*/  MUFU.EX2 R174, R174 ;  /* 0x000000ae00ae7308 */ /* 0x000fe20000000800 */
[----:B------:R-:W-:Y:S01]  /*6410*/  SHF.R.U32.HI R25, RZ, 0x3, R25 ;  /* 0x00000003ff197819 */ /* 0x000fe20000011619 */
[----:B------:R-:W-:Y:S01]  /*6420*/  FADD.FTZ R176, R176, R173 ;  /* 0x000000adb0b07221 */ /* 0x000fe20000010000 */
[----:B0-----:R-:W-:-:S02]  /*6430*/  F2FP.F16.F32.PACK_AB R160, R202, R201 ;  /* 0x000000c9caa0723e */ /* 0x001fc400000000ff */
[----:B------:R-:W-:Y:S01]  /*6440*/  LOP3.LUT R24, R24, R25, RZ, 0x3c, !PT ;  /* 0x0000001918187212 */ /* 0x000fe200078e3cff */
[----:B------:R-:W-:Y:S02]  /*6450*/  FADD.FTZ R177, R177, R176 ;  /* 0x000000b0b1b17221 */ /* 0x000fe40000010000 */
[----:B------:R-:W0:Y:S01]  /*6460*/  MUFU.EX2 R175, R175 ;  /* 0x000000af00af7308 */ /* 0x000e220000000800 */
[----:B------:R-:W-:Y:S01]  /*6470*/  IADD3 R57, R24, R26, R57 ;  /* 0x0000001a18397210 */ /* 0x000fe20007ffe039 */
[----:B------:R-:W-:Y:S01]  /*6480*/  VIADD R24, R198, 0x38840 ;  /* 0x00038840c6187836 */ /* 0x000fe20000000000 */
[----:B-1----:R-:W-:Y:S01]  /*6490*/  F2FP.F16.F32.PACK_AB R153, R20, R171 ;  /* 0x000000ab1499723e */ /* 0x002fe200000000ff */
[----:B------:R-:W-:Y:S01]  /*64a0*/  FADD.FTZ R171, R171, R20 ;  /* 0x00000014abab7221 */ /* 0x000fe20000010000 */
[----:B------:R-:W-:Y:S01]  /*64b0*/  FADD.FTZ R180, R180, R177 ;  /* 0x000000b1b4b47221 */ /* 0x000fe20000010000 */
[----:B------:R-:W-:Y:S01]  /*64c0*/  IMAD R187, R57, 0x2, R198 ;  /* 0x0000000239bb7824 */ /* 0x000fe200078e02c6 */
[----:B------:R-:W-:Y:S01]  /*64d0*/  PRMT R24, R197, 0x654, R24 ;  /* 0x00000654c5187816 */ /* 0x000fe20000000018 */
[----:B------:R-:W-:Y:S01]  /*64e0*/  MUFU.EX2 R178, R178 ;  /* 0x000000b200b27308 */ /* 0x000fe20000000800 */
[----:B------:R-:W-:Y:S01]  /*64f0*/  FADD.FTZ R181, R181, R180 ;  /* 0x000000b4b5b57221 */ /* 0x000fe20000010000 */
[C---:B------:R-:W-:Y:S01]  /*6500*/  VIADD R189, R187.reuse, 0x36400 ;  /* 0x00036400bbbd7836 */ /* 0x040fe20000000000 */
[----:B------:R1:W-:Y:S01]  /*6510*/  SYNCS.ARRIVE.TRANS64.RED.A1T0 RZ, [R24+URZ], RZ ;  /* 0x000000ff18ff79a7 */ /* 0x0003e2000810043f */
[----:B------:R-:W-:-:S02]  /*6520*/  VIADD R186, R187, 0x36420 ;  /* 0x00036420bbba7836 */ /* 0x000fc40000000000 */
[----:B------:R-:W-:Y:S01]  /*6530*/  FADD.FTZ R200, R200, R181 ;  /* 0x000000b5c8c87221 */ /* 0x000fe20000010000 */
[----:B------:R-:W-:Y:S01]  /*6540*/  @P2 VIADD R186, R189, 0xffffffe0 ;  /* 0xffffffe0bdba2836 */ /* 0x000fe20000000000 */
[----:B------:R-:W2:Y:S01]  /*6550*/  MUFU.EX2 R179, R179 ;  /* 0x000000b300b37308 */ /* 0x000ea20000000800 */
[----:B0-----:R-:W-:Y:S01]  /*6560*/  F2FP.F16.F32.PACK_AB R155, R175, R174 ;  /* 0x000000aeaf9b723e */ /* 0x001fe200000000ff */
[----:B------:R-:W-:Y:S01]  /*6570*/  BAR.SYNC.DEFER_BLOCKING 0xf, 0x100 ;  /* 0x03c4000000007b1d */ /* 0x000fe20000010000 */
[----:B------:R-:W-:Y:S02]  /*6580*/  IMAD.IADD R189, R189, 0x1, R59 ;  /* 0x00000001bdbd7824 */ /* 0x000fe400078e023b */
[----:B------:R-:W-:Y:S01]  /*6590*/  FADD.FTZ R174, R174, R171 ;  /* 0x000000abaeae7221 */ /* 0x000fe20000010000 */
[----:B------:R-:W-:Y:S02]  /*65a0*/  IMAD.IADD R188, R59, 0x1, R186 ;  /* 0x000000013bbc7824 */ /* 0x000fe400078e02ba */
[----:B------:R-:W-:Y:S01]  /*65b0*/  FADD.FTZ R201, R201, R200 ;  /* 0x000000c8c9c97221 */ /* 0x000fe20000010000 */
[----:B------:R-:W-:Y:S01]  /*65c0*/  MUFU.EX2 R182, R182 ;  /* 0x000000b600b67308 */ /* 0x000fe20000000800 */
[----:B------:R-:W-:-:S02]  /*65d0*/  FADD.FTZ R175, R175, R174 ;  /* 0x000000aeafaf7221 */ /* 0x000fc40000010000 */
[----:B------:R-:W-:-:S05]  /*65e0*/  FADD.FTZ R202, R202, R201 ;  /* 0x000000c9caca7221 */ /* 0x000fca0000010000 */
[----:B------:R-:W0:Y:S01]  /*65f0*/  MUFU.EX2 R183, R183 ;  /* 0x000000b700b77308 */ /* 0x000e220000000800 */
[----:B--2---:R-:W-:Y:S01]  /*6600*/  F2FP.F16.F32.PACK_AB R157, R179, R178 ;  /* 0x000000b2b39d723e */ /* 0x004fe200000000ff */
[----:B------:R-:W-:-:S04]  /*6610*/  FADD.FTZ R178, R178, R175 ;  /* 0x000000afb2b27221 */ /* 0x000fc80000010000 */
[----:B------:R-:W-:Y:S02]  /*6620*/  FADD.FTZ R179, R179, R178 ;  /* 0x000000b2b3b37221 */ /* 0x000fe40000010000 */
[----:B------:R-:W-:Y:S01]  /*6630*/  MUFU.EX2 R203, R203 ;  /* 0x000000cb00cb7308 */ /* 0x000fe20000000800 */
[----:B------:R2:W-:Y:S07]  /*6640*/  STSM.16.M88.4 [R187+0x36400], R152 ;  /* 0x03640098bb007844 */ /* 0x0005ee0000000200 */
[----:B------:R-:W3:Y:S01]  /*6650*/  MUFU.EX2 R204, R204 ;  /* 0x000000cc00cc7308 */ /* 0x000ee20000000800 */
[----:B0-----:R-:W-:Y:S01]  /*6660*/  F2FP.F16.F32.PACK_AB R159, R183, R182 ;  /* 0x000000b6b79f723e */ /* 0x001fe200000000ff */
[----:B------:R-:W-:-:S04]  /*6670*/  FADD.FTZ R182, R182, R179 ;  /* 0x000000b3b6b67221 */ /* 0x000fc80000010000 */
[----:B------:R0:W-:Y:S01]  /*6680*/  STSM.16.M88.4 [R186], R156 ;  /* 0x0000009cba007844 */ /* 0x0001e20000000200 */
[----:B------:R-:W-:Y:S01]  /*6690*/  FADD.FTZ R182, R183, R182 ;  /* 0x000000b6b7b67221 */ /* 0x000fe20000010000 */
[----:B------:R-:W-:Y:S08]  /*66a0*/  MUFU.EX2 R209, R209 ;  /* 0x000000d100d17308 */ /* 0x000ff00000000800 */
[----:B------:R-:W4:Y:S01]  /*66b0*/  MUFU.EX2 R210, R210 ;  /* 0x000000d200d27308 */ /* 0x000f220000000800 */
[----:B---3--:R-:W-:Y:S01]  /*66c0*/  F2FP.F16.F32.PACK_AB R162, R204, R203 ;  /* 0x000000cbcca2723e */ /* 0x008fe200000000ff */
[----:B------:R-:W-:-:S04]  /*66d0*/  FADD.FTZ R203, R203, R202 ;  /* 0x000000cacbcb7221 */ /* 0x000fc80000010000 */
[----:B------:R-:W-:Y:S02]  /*66e0*/  FADD.FTZ R204, R204, R203 ;  /* 0x000000cbcccc7221 */ /* 0x000fe40000010000 */
[----:B------:R-:W-:Y:S08]  /*66f0*/  MUFU.EX2 R211, R211 ;  /* 0x000000d300d37308 */ /* 0x000ff00000000800 */
[----:B------:R-:W3:Y:S01]  /*6700*/  MUFU.EX2 R212, R212 ;  /* 0x000000d400d47308 */ /* 0x000ee20000000800 */
[----:B----4-:R-:W-:Y:S01]  /*6710*/  F2FP.F16.F32.PACK_AB R161, R210, R209 ;  /* 0x000000d1d2a1723e */ /* 0x010fe200000000ff */
[----:B------:R-:W-:-:S04]  /*6720*/  FADD.FTZ R209, R209, R182 ;  /* 0x000000b6d1d17221 */ /* 0x000fc80000010000 */
[----:B------:R-:W-:Y:S02]  /*6730*/  FADD.FTZ R210, R210, R209 ;  /* 0x000000d1d2d27221 */ /* 0x000fe40000010000 */
[----:B------:R-:W-:Y:S08]  /*6740*/  MUFU.EX2 R205, R205 ;  /* 0x000000cd00cd7308 */ /* 0x000ff00000000800 */
[----:B------:R-:W4:Y:S01]  /*6750*/  MUFU.EX2 R206, R206 ;  /* 0x000000ce00ce7308 */ /* 0x000f220000000800 */
[----:B---3--:R-:W-:Y:S01]  /*6760*/  F2FP.F16.F32.PACK_AB R163, R212, R211 ;  /* 0x000000d3d4a3723e */ /* 0x008fe200000000ff */
[----:B------:R-:W-:-:S04]  /*6770*/  FADD.FTZ R211, R211, R210 ;  /* 0x000000d2d3d37221 */ /* 0x000fc80000010000 */
[----:B------:R0:W-:Y:S01]  /*6780*/  STSM.16.M88.4 [R189], R160 ;  /* 0x000000a0bd007844 */ /* 0x0001e20000000200 */
[----:B------:R-:W-:Y:S01]  /*6790*/  FADD.FTZ R212, R212, R211 ;  /* 0x000000d3d4d47221 */ /* 0x000fe20000010000 */
[----:B------:R-:W3:Y:S08]  /*67a0*/  MUFU.EX2 R207, R207 ;  /* 0x000000cf00cf7308 */ /* 0x000ef00000000800 */
[----:B------:R-:W5:Y:S01]  /*67b0*/  MUFU.EX2 R208, R208 ;  /* 0x000000d000d07308 */ /* 0x000f620000000800 */
[----:B----4-:R-:W-:Y:S01]  /*67c0*/  F2FP.F16.F32.PACK_AB R164, R206, R205 ;  /* 0x000000cdcea4723e */ /* 0x010fe200000000ff */
[----:B------:R-:W-:-:S04]  /*67d0*/  FADD.FTZ R205, R205, R204 ;  /* 0x000000cccdcd7221 */ /* 0x000fc80000010000 */
[----:B------:R-:W-:Y:S02]  /*67e0*/  FADD.FTZ R206, R206, R205 ;  /* 0x000000cdcece7221 */ /* 0x000fe40000010000 */
[----:B------:R-:W-:Y:S02]  /*67f0*/  MUFU.EX2 R213, R213 ;  /* 0x000000d500d57308 */ /* 0x000fe40000000800 */
[----:B---3--:R-:W-:-:S06]  /*6800*/  FADD.FTZ R21, R207, R206 ;  /* 0x000000cecf157221 */ /* 0x008fcc0000010000 */
[----:B------:R-:W3:Y:S01]  /*6810*/  MUFU.EX2 R214, R214 ;  /* 0x000000d600d67308 */ /* 0x000ee20000000800 */
[C---:B-----5:R-:W-:Y:S01]  /*6820*/  F2FP.F16.F32.PACK_AB R166, R208.reuse, R207 ;  /* 0x000000cfd0a6723e */ /* 0x060fe200000000ff */
[----:B------:R-:W-:-:S06]  /*6830*/  FADD.FTZ R21, R208, R21 ;  /* 0x00000015d0157221 */ /* 0x000fcc0000010000 */
[----:B------:R-:W-:Y:S08]  /*6840*/  MUFU.EX2 R215, R215 ;  /* 0x000000d700d77308 */ /* 0x000ff00000000800 */
[----:B------:R-:W4:Y:S01]  /*6850*/  MUFU.EX2 R216, R216 ;  /* 0x000000d800d87308 */ /* 0x000f220000000800 */
[----:B---3--:R-:W-:Y:S01]  /*6860*/  F2FP.F16.F32.PACK_AB R165, R214, R213 ;  /* 0x000000d5d6a5723e */ /* 0x008fe200000000ff */
[----:B------:R-:W-:-:S04]  /*6870*/  FADD.FTZ R213, R213, R212 ;  /* 0x000000d4d5d57221 */ /* 0x000fc80000010000 */
[----:B------:R-:W-:Y:S01]  /*6880*/  FADD.FTZ R214, R214, R213 ;  /* 0x000000d5d6d67221 */ /* 0x000fe20000010000 */
[----:B----4-:R-:W-:-:S03]  /*6890*/  F2FP.F16.F32.PACK_AB R167, R216, R215 ;  /* 0x000000d7d8a7723e */ /* 0x010fc600000000ff */
[----:B------:R-:W-:Y:S02]  /*68a0*/  FADD.FTZ R215, R215, R214 ;  /* 0x000000d6d7d77221 */ /* 0x000fe40000010000 */
[----:B------:R0:W-:Y:S01]  /*68b0*/  STSM.16.M88.4 [R188], R164 ;  /* 0x000000a4bc007844 */ /* 0x0001e20000000200 */
[----:B-1----:R-:W-:Y:S01]  /*68c0*/  WARPGROUP.ARRIVE ;  /* 0x00000000000079c5 */ /* 0x002fe20000000000 */
[----:B------:R-:W-:-:S05]  /*68d0*/  FADD.FTZ R20, R216, R215 ;  /* 0x000000d7d8147221 */ /* 0x000fca0000010000 */
[----:B------:R-:W-:Y:S01]  /*68e0*/  HGMMA.64x256x16.F32 R24, R152, gdesc[UR8].tnspB, RZ, !UPT, gsb0 ;  /* 0x43e0000898187df0 */ /* 0x000fe2000c0008ff */
[----:B------:R-:W-:Y:S01]  /*68f0*/  R2UR UR10, R217 ;  /* 0x00000000d90a72ca */ /* 0x000fe200000e0000 */
[----:B------:R-:W-:Y:S01]  /*6900*/  UMOV UR11, 0x40000040 ;  /* 0x40000040000b7882 */ /* 0x000fe20000000000 */
[C---:B------:R-:W-:Y:S01]  /*6910*/  IADD3 R217, R192.reuse, 0x100, RZ ;  /* 0x00000100c0d97810 */ /* 0x040fe20007ffe0ff */
[----:B------:R-:W-:Y:S02]  /*6920*/  WARPGROUP.DEPBAR.LE gsb0, 0x0 ;  /* 0x00008000000079c5 */ /* 0x000fe40000010000 */
[----:B------:R-:W-:Y:S01]  /*6930*/  WARPGROUP.ARRIVE ;  /* 0x00000000000079c5 */ /* 0x000fe20000000000 */
[----:B--2---:R-:W-:-:S15]  /*6940*/  VIADD R152, R192, 0x180 ;  /* 0x00000180c0987836 */ /* 0x004fde0000000000 */
        /* <DEDUP_REMOVED lines=25> */
.L_x_4250:
[----:B------:R-:W-:Y:S01]  /*6ae0*/  UISETP.NE.AND UP0, UPT, UR61, URZ, UPT ;  /* 0x0000003f3d00728c */ /* 0x000fe2000bf05270 */
[----:B------:R-:W-:Y:S01]  /*6af0*/  IMAD R170, R194, UR7, -R170 ;  /* 0x00000007c2aa7c24 */ /* 0x000fe2000f8e0aaa */
[----:B------:R-:W-:Y:S01]  /*6b00*/  R2UR UR15, R196 ;  /* 0x00000000c40f72ca */ /* 0x000fe200000e0000 */
[----:B------:R-:W-:Y:S01]  /*6b10*/  VIADD R200, R22, 0xfffffffe ;  /* 0xfffffffe16c87836 */ /* 0x000fe20000000000 */
[----:B------:R-:W-:Y:S01]  /*6b20*/  UMOV UR39, URZ ;  /* 0x0000003f00277c82 */ /* 0x000fe20008000000 */
[----:B------:R-:W-:Y:S01]  /*6b30*/  VIADD R152, R198, 0x38860 ;  /* 0x00038860c6987836 */ /* 0x000fe20000000000 */
[----:B------:R-:W-:Y:S01]  /*6b40*/  R2UR UR7, R170 ;  /* 0x00000000aa0772ca */ /* 0x000fe200000e0000 */
[----:B------:R-:W-:-:S03]  /*6b50*/  IMAD.MOV.U32 R22, RZ, RZ, RZ ;  /* 0x000000ffff167224 */ /* 0x000fc600078e00ff */
[----:B------:R-:W-:Y:S01]  /*6b60*/  PRMT R152, R197, 0x654, R152 ;  /* 0x00000654c5987816 */ /* 0x000fe20000000098 */
[----:B------:R-:W-:Y:S01]  /*6b70*/  @UP0 ULDC UR10, c[0x0][0x44c] ;  /* 0x00011300000a0ab9 */ /* 0x000fe20000000800 */
[----:B------:R-:W-:Y:S01]  /*6b80*/  @UP0 ULDC UR14, c[0x0][0x450] ;  /* 0x00011400000e0ab9 */ /* 0x000fe20000000800 */
[----:B------:R-:W-:Y:S01]  /*6b90*/  UIMAD.WIDE.U32 UR10, UR38, UR10, URZ ;  /* 0x0000000a260a72a5 */ /* 0x000fe2000f8e003f */
[----:B------:R0:W-:Y:S03]  /*6ba0*/  SYNCS.ARRIVE.TRANS64.RED.A1T0 RZ, [R152+URZ], RZ ;  /* 0x000000ff98ff79a7 */ /* 0x0001e6000810043f */
[----:B------:R-:W-:-:S04]  /*6bb0*/  @UP0 USHF.R.U32.HI UR38, URZ, UR14, UR11 ;  /* 0x0000000e3f260299 */ /* 0x000fc8000801160b */
[----:B------:R-:W-:-:S04]  /*6bc0*/  UIADD3 UR38, UR7, UR38, URZ ;  /* 0x0000002607267290 */ /* 0x000fc8000fffe03f */
[----:B------:R-:W-:-:S04]  /*6bd0*/  USHF.R.S32.HI UR7, URZ, 0x1f, UR38 ;  /* 0x0000001f3f077899 */ /* 0x000fc80008011426 */
[----:B------:R-:W-:-:S04]  /*6be0*/  ULEA.HI UR7, UR7, UR38, URZ, 0x6 ;  /* 0x0000002607077291 */ /* 0x000fc8000f8f303f */
[----:B------:R-:W-:-:S04]  /*6bf0*/  USHF.R.S32.HI UR7, URZ, 0x6, UR7 ;  /* 0x000000063f077899 */ /* 0x000fc80008011407 */
[----:B------:R-:W-:-:S04]  /*6c00*/  UISETP.LT.AND UP0, UPT, UR15, UR7, UPT ;  /* 0x000000070f00728c */ /* 0x000fc8000bf01270 */
[----:B------:R-:W-:-:S06]  /*6c10*/  USEL UR60, UR15, UR7, !UP0 ;  /* 0x000000070f3c7287 */ /* 0x000fcc000c000000 */
[----:B------:R-:W-:-:S13]  /*6c20*/  ISETP.GE.AND P1, PT, R200, UR60, PT ;  /* 0x0000003cc8007c0c */ /* 0x000fda000bf26270 */
[----:B0-----:R-:W-:Y:S05]  /*6c30*/  @!P1 BRA `(.L_x_4251) ;  /* 0x0000003400cc9947 */ /* 0x001fea0003800000 */
[----:B------:R-:W-:Y:S01]  /*6c40*/  IMAD.MOV.U32 R203, RZ, RZ, R169 ;  /* 0x000000ffffcb7224 */ /* 0x000fe200078e00a9 */
[----:B------:R-:W-:Y:S01]  /*6c50*/  UMOV UR39, URZ ;  /* 0x0000003f00277c82 */ /* 0x000fe20008000000 */
[----:B------:R-:W-:Y:S01]  /*6c60*/  IMAD.MOV.U32 R202, RZ, RZ, R168 ;  /* 0x000000ffffca7224 */ /* 0x000fe200078e00a8 */
[----:B------:R-:W-:Y:S01]  /*6c70*/  ULDC UR38, c[0x0][0xad0] ;  /* 0x0002b40000267ab9 */ /* 0x000fe20000000800 */
[----:B------:R-:W-:-:S07]  /*6c80*/  IMAD.MOV.U32 R204, RZ, RZ, RZ ;  /* 0x000000ffffcc7224 */ /* 0x000fce00078e00ff */
.L_x_4262:
[----:B------:R-:W-:-:S05]  /*6c90*/  VIADD R22, R204, 0x1 ;  /* 0x00000001cc167836 */ /* 0x000fca0000000000 */
[----:B------:R-:W-:-:S04]  /*6ca0*/  ISETP.NE.AND P1, PT, R22, 0x2, PT ;  /* 0x000000021600780c */ /* 0x000fc80003f25270 */
[----:B0-----:R-:W-:Y:S02]  /*6cb0*/  SEL R152, RZ, 0x1, P1 ;  /* 0x00000001ff987807 */ /* 0x001fe40000800000 */
[----:B------:R-:W-:Y:S02]  /*6cc0*/  SEL R22, R22, RZ, P1 ;  /* 0x000000ff16167207 */ /* 0x000fe40000800000 */
[----:B------:R-:W-:-:S13]  /*6cd0*/  R2UR UR6, R152 ;  /* 0x00000000980672ca */ /* 0x000fda00000e0000 */
[----:B------:R-:W-:Y:S01]  /*6ce0*/  ULOP3.LUT UR39, UR39, UR6, URZ, 0x3c, !UPT ;  /* 0x0000000627277292 */ /* 0x000fe2000f8e3c3f */
[----:B------:R-:W-:Y:S11]  /*6cf0*/  @!P0 BRA `(.L_x_4252) ;  /* 0x0000000000048947 */ /* 0x000ff60003800000 */
[----:B------:R-:W-:Y:S01]  /*6d00*/  BPT.TRAP 0x1 ;  /* 0x000000040000795c */ /* 0x000fe20000300000 */
.L_x_4252:
[----:B------:R-:W-:Y:S01]  /*6d10*/  MOV R206, UR39 ;  /* 0x0000002700ce7c02 */ /* 0x000fe20008000f00 */
[----:B------:R-:W-:-:S03]  /*6d20*/  IMAD R201, R22, 0x8, R198 ;  /* 0x0000000816c97824 */ /* 0x000fc600078e02c6 */
[----:B------:R-:W-:-:S04]  /*6d30*/  SHF.L.U32 R206, R206, 0x1f, RZ ;  /* 0x0000001fcece7819 */ /* 0x000fc800000006ff */
[----:B------:R0:W1:Y:S01]  /*6d40*/  SYNCS.PHASECHK.TRANS64.TRYWAIT P1, [R201+URZ+0x38830], R206 ;  /* 0x038830cec90075a7 */ /* 0x000062000802017f */
[----:B------:R-:W-:Y:S05]  /*6d50*/  @!P0 BRA `(.L_x_4253) ;  /* 0x0000000000048947 */ /* 0x000fea0003800000 */
[----:B------:R-:W-:Y:S01]  /*6d60*/  BPT.TRAP 0x1 ;  /* 0x000000040000795c */ /* 0x000fe20000300000 */
.L_x_4253:
[----:B------:R-:W-:Y:S01]  /*6d70*/  IMAD R205, R22, 0x200, R190 ;  /* 0x0000020016cd7824 */ /* 0x000fe200078e02be */
[----:B-1----:R-:W-:Y:S06]  /*6d80*/  @P1 BRA `(.L_x_4254) ;  /* 0x0000000000081947 */ /* 0x002fec0003800000 */
[----:B------:R-:W1:Y:S02]  /*6d90*/  SYNCS.PHASECHK.TRANS64.TRYWAIT P1, [R201+URZ+0x38830], R206 ;  /* 0x038830cec90075a7 */ /* 0x000e64000802017f */
[----:B-1----:R-:W-:Y:S05]  /*6da0*/  @!P1 BRA `(.L_x_4255) ;  /* 0x000000e000009947 */ /* 0x002fea0003800000 */
.L_x_4254:
        /* <DEDUP_REMOVED lines=22> */
[----:B------:R-:W-:Y:S01]  /*6f10*/  R2UR UR6, R207 ;  /* 0x00000000cf0672ca */ /* 0x000fe200000e0000 */
[C---:B------:R-:W-:Y:S01]  /*6f20*/  VIADD R207, R205.reuse, 0x4 ;  /* 0x00000004cdcf7836 */ /* 0x040fe20000000000 */
[----:B------:R-:W-:Y:S01]  /*6f30*/  R2UR UR56, R14 ;  /* 0x000000000e3872ca */ /* 0x000fe200000e0000 */
[----:B------:R-:W-:Y:S01]  /*6f40*/  VIADD R205, R205, 0x6 ;  /* 0x00000006cdcd7836 */ /* 0x000fe20000000000 */
[----:B------:R-:W-:Y:S02]  /*6f50*/  R2UR UR57, R15 ;  /* 0x000000000f3972ca */ /* 0x000fe400000e0000 */
[----:B------:R-:W-:-:S07]  /*6f60*/  R2UR UR16, R208 ;  /* 0x00000000d01072ca */ /* 0x000fce00000e0000 */
        /* <DEDUP_REMOVED lines=21> */
.L_x_4256:
[----:B------:R2:W3:Y:S01]  /*70c0*/  SYNCS.PHASECHK.TRANS64.TRYWAIT P1, [R201+URZ+0x38850], R206 ;  /* 0x038850cec90075a7 */ /* 0x0004e2000802017f */
[----:B------:R-:W-:Y:S05]  /*70d0*/  @!P0 BRA `(.L_x_4257) ;  /* 0x0000000000048947 */ /* 0x000fea0003800000 */
[----:B------:R-:W-:Y:S01]  /*70e0*/  BPT.TRAP 0x1 ;  /* 0x000000040000795c */ /* 0x000fe20000300000 */
.L_x_4257:
[----:B------:R-:W-:Y:S01]  /*70f0*/  IMAD R205, R22, 0x1000, R18 ;  /* 0x0000100016cd7824 */ /* 0x000fe200078e0212 */
[----:B---3--:R-:W-:Y:S06]  /*7100*/  @P1 BRA `(.L_x_4258) ;  /* 0x0000000000081947 */ /* 0x008fec0003800000 */
[----:B------:R-:W3:Y:S02]  /*7110*/  SYNCS.PHASECHK.TRANS64.TRYWAIT P1, [R201+URZ+0x38850], R206 ;  /* 0x038850cec90075a7 */ /* 0x000ee4000802017f */
[----:B---3--:R-:W-:Y:S05]  /*7120*/  @!P1 BRA `(.L_x_4259) ;  /* 0x000000dc00349947 */ /* 0x008fea0003800000 */
.L_x_4258:
        /* <DEDUP_REMOVED lines=43> */
[C---:B------:R-:W-:Y:S01]  /*73e0*/  VIADD R207, R205.reuse, 0x800 ;  /* 0x00000800cdcf7836 */ /* 0x040fe20000000000 */
[----:B------:R-:W-:-:S11]  /*73f0*/  IADD3 R206, R205, 0x6, RZ ;  /* 0x00000006cdce7810 */ /* 0x000fd60007ffe0ff */
        /* <DEDUP_REMOVED lines=11> */
[----:B------:R-:W-:Y:S01]  /*74b0*/  R2UR UR18, R206 ;  /* 0x00000000ce1272ca */ /* 0x000fe200000e0000 */
[----:B------:R-:W-:-:S05]  /*74c0*/  VIADD R206, R205, 0x400 ;  /* 0x00000400cdce7836 */ /* 0x000fca0000000000 */
[----:B------:R-:W-:Y:S01]  /*74d0*/  R2UR UR22, R206 ;  /* 0x00000000ce1672ca */ /* 0x000fe200000e0000 */
[C---:B------:R-:W-:Y:S01]  /*74e0*/  VIADD R206, R205.reuse, 0x402 ;  /* 0x00000402cdce7836 */ /* 0x040fe20000000000 */
        /* <DEDUP_REMOVED lines=9> */
[----:B------:R-:W-:Y:S02]  /*7580*/  R2UR UR52, R209 ;  /* 0x00000000d13472ca */ /* 0x000fe400000e0000 */
[----:B------:R-:W-:Y:S02]  /*7590*/  R2UR UR34, R206 ;  /* 0x00000000ce2272ca */ /* 0x000fe400000e0000 */
[----:B------:R-:W-:-:S04]  /*75a0*/  IADD3 R206, R205, 0x600, RZ ;  /* 0x00000600cdce7810 */ /* 0x000fc80007ffe0ff */
        /* <DEDUP_REMOVED lines=9> */
[----:B------:R-:W-:-:S05]  /*7640*/  SEL R206, RZ, 0x2, !P1 ;  /* 0x00000002ffce7807 */ /* 0x000fca0004800000 */
[----:B------:R-:W-:Y:S02]  /*7650*/  IMAD.IADD R208, R184, 0x1, R206 ;  /* 0x00000001b8d07824 */ /* 0x000fe400078e02ce */
        /* <DEDUP_REMOVED lines=17> */
[----:B------:R-:W-:Y:S02]  /*7770*/  SEL R208, R208, 0x6, !P1 ;  /* 0x00000006d0d07807 */ /* 0x000fe40004800000 */
[C---:B------:R-:W-:Y:S01]  /*7780*/  IADD3 R211, R207.reuse, R210, RZ ;  /* 0x000000d2cfd37210 */ /* 0x040fe20007ffe0ff */
[----:B------:R-:W-:Y:S02]  /*7790*/  IMAD.IADD R209, R184, 0x1, R210 ;  /* 0x00000001b8d17824 */ /* 0x000fe400078e02d2 */
        /* <DEDUP_REMOVED lines=202> */
.L_x_4260:
[----:B------:R-:W-:Y:S01]  /*8440*/  UISETP.NE.AND UP0, UPT, UR61, URZ, UPT ;  /* 0x0000003f3d00728c */ /* 0x000fe2000bf05270 */
[----:B------:R-:W-:Y:S01]  /*8450*/  FMUL.FTZ R219, R152, UR38 ;  /* 0x0000002698db7c20 */ /* 0x000fe20008410000 */
[----:B------:R-:W-:Y:S01]  /*8460*/  FMUL.FTZ R217, R158, UR38 ;  /* 0x000000269ed97c20 */ /* 0x000fe20008410000 */
[----:B------:R-:W-:Y:S02]  /*8470*/  IMAD.MOV.U32 R158, RZ, RZ, R185 ;  /* 0x000000ffff9e7224 */ /* 0x000fe400078e00b9 */
[----:B------:R-:W-:Y:S01]  /*8480*/  FMUL.FTZ R213, R162, UR38 ;  /* 0x00000026a2d57c20 */ /* 0x000fe20008410000 */
[----:B------:R-:W-:Y:S01]  /*8490*/  FMUL.FTZ R209, R159, UR38 ;  /* 0x000000269fd17c20 */ /* 0x000fe20008410000 */
[----:B------:R-:W-:Y:S01]  /*84a0*/  PLOP3.LUT P1, PT, PT, PT, UP0, 0x80, 0x0 ;  /* 0x000000000000781c */ /* 0x000fe20003f2f008 */
[----:B------:R-:W-:Y:S01]  /*84b0*/  IMAD.MOV.U32 R159, RZ, RZ, -0x40 ;  /* 0xffffffc0ff9f7424 */ /* 0x000fe200078e00ff */
[----:B------:R-:W-:Y:S01]  /*84c0*/  PLOP3.LUT P2, PT, PT, PT, UP0, 0x80, 0x0 ;  /* 0x000000000000781c */ /* 0x000fe20003f4f008 */
[----:B------:R-:W-:Y:S01]  /*84d0*/  FMUL.FTZ R216, R153, UR38 ;  /* 0x0000002699d87c20 */ /* 0x000fe20008410000 */
[----:B------:R-:W-:Y:S01]  /*84e0*/  FMUL.FTZ R153, R154, UR38 ;  /* 0x000000269a997c20 */ /* 0x000fe20008410000 */
[----:B------:R-:W-:Y:S01]  /*84f0*/  @UP0 ULDC UR6, c[0x0][0x44c] ;  /* 0x0001130000060ab9 */ /* 0x000fe20000000800 */
[----:B------:R-:W-:Y:S01]  /*8500*/  FMUL.FTZ R215, R155, UR38 ;  /* 0x000000269bd77c20 */ /* 0x000fe20008410000 */
[----:B------:R-:W-:Y:S01]  /*8510*/  ULDC UR10, c[0x0][0x2f0] ;  /* 0x0000bc00000a7ab9 */ /* 0x000fe20000000800 */
[----:B------:R-:W-:Y:S01]  /*8520*/  ULDC UR7, c[0x0][0x288] ;  /* 0x0000a20000077ab9 */ /* 0x000fe20000000800 */
[----:B------:R-:W-:Y:S01]  /*8530*/  MUFU.TANH R217, R217 ;  /* 0x000000d900d97308 */ /* 0x000fe20000002400 */
[----:B------:R-:W-:Y:S01]  /*8540*/  FMUL.FTZ R154, R163, UR38 ;  /* 0x00000026a39a7c20 */ /* 0x000fe20008410000 */
[----:B------:R-:W-:Y:S01]  /*8550*/  FMUL.FTZ R155, R167, UR38 ;  /* 0x00000026a79b7c20 */ /* 0x000fe20008410000 */
[----:B------:R-:W-:Y:S01]  /*8560*/  FMUL.FTZ R167, R171, UR38 ;  /* 0x00000026aba77c20 */ /* 0x000fe20008410000 */
[----:B------:R-:W-:Y:S01]  /*8570*/  @P1 IMAD.HI.U32 R152, R185, UR6, RZ ;  /* 0x00000006b9981c27 */ /* 0x000fe2000f8e00ff */
[----:B------:R-:W-:-:S03]  /*8580*/  @UP0 ULDC UR6, c[0x0][0x450] ;  /* 0x0001140000060ab9 */ /* 0x000fc60000000800 */
[----:B------:R-:W-:Y:S01]  /*8590*/  FMUL.FTZ R207, R166, UR38 ;  /* 0x00000026a6cf7c20 */ /* 0x000fe20008410000 */
[----:B------:R-:W-:Y:S01]  /*85a0*/  FMUL.FTZ R205, R170, UR38 ;  /* 0x00000026aacd7c20 */ /* 0x000fe20008410000 */
[----:B------:R-:W0:Y:S01]  /*85b0*/  MUFU.TANH R153, R153 ;  /* 0x0000009900997308 */ /* 0x000e220000002400 */
[----:B------:R-:W-:Y:S01]  /*85c0*/  @P2 SHF.R.U32.HI R158, RZ, UR6, R152 ;  /* 0x00000006ff9e2c19 */ /* 0x000fe20008011698 */
[----:B------:R-:W-:Y:S02]  /*85d0*/  IMAD R152, R200, R159, 0x1 ;  /* 0x00000001c8987424 */ /* 0x000fe400078e029f */
[----:B------:R-:W-:Y:S01]  /*85e0*/  FMUL.FTZ R174, R174, UR38 ;  /* 0x00000026aeae7c20 */ /* 0x000fe20008410000 */
[----:B------:R-:W-:Y:S01]  /*85f0*/  FMUL.FTZ R163, R175, UR38 ;  /* 0x00000026afa37c20 */ /* 0x000fe20008410000 */
[----:B------:R-:W-:Y:S01]  /*8600*/  FMUL.FTZ R182, R182, UR38 ;  /* 0x00000026b6b67c20 */ /* 0x000fe20008410000 */
[----:B------:R-:W1:Y:S01]  /*8610*/  SHFL.IDX PT, R162, R158, 0x1, 0x1c1f ;  /* 0x003c1f009ea27f89 */ /* 0x000e6200000e0000 */
[----:B------:R-:W-:Y:S01]  /*8620*/  IMAD.IADD R159, R152, 0x1, -R195 ;  /* 0x00000001989f7824 */ /* 0x000fe200078e0ac3 */
[----:B------:R-:W2:Y:S01]  /*8630*/  MUFU.TANH R215, R215 ;  /* 0x000000d700d77308 */ /* 0x000ea20000002400 */
[----:B------:R-:W-:Y:S01]  /*8640*/  FMUL.FTZ R214, R160, UR38 ;  /* 0x00000026a0d67c20 */ /* 0x000fe20008410000 */
[----:B------:R-:W-:Y:S01]  /*8650*/  FMUL.FTZ R210, R157, UR38 ;  /* 0x000000269dd27c20 */ /* 0x000fe20008410000 */
[----:B------:R-:W-:Y:S01]  /*8660*/  IMAD R159, R194, UR10, R159 ;  /* 0x0000000ac29f7c24 */ /* 0x000fe2000f8e029f */
[----:B------:R3:W4:Y:S01]  /*8670*/  SHFL.IDX PT, R160, R158, RZ, 0x1c1f ;  /* 0x001c1fff9ea07589 */ /* 0x00072200000e0000 */
[----:B------:R-:W-:Y:S01]  /*8680*/  FMUL.FTZ R208, R156, UR38 ;  /* 0x000000269cd07c20 */ /* 0x000fe20008410000 */
[----:B------:R-:W-:Y:S01]  /*8690*/  FMUL.FTZ R211, R161, UR38 ;  /* 0x00000026a1d37c20 */ /* 0x000fe20008410000 */
[----:B------:R-:W-:Y:S01]  /*86a0*/  FMUL.FTZ R212, R164, UR38 ;  /* 0x00000026a4d47c20 */ /* 0x000fe20008410000 */
[----:B------:R-:W5:Y:S01]  /*86b0*/  MUFU.TANH R209, R209 ;  /* 0x000000d100d17308 */ /* 0x000f620000002400 */
[----:B------:R-:W-:Y:S01]  /*86c0*/  FMUL.FTZ R164, R169, UR38 ;  /* 0x00000026a9a47c20 */ /* 0x000fe20008410000 */
[----:B------:R-:W-:Y:S01]  /*86d0*/  FMUL.FTZ R177, R177, UR38 ;  /* 0x00000026b1b17c20 */ /* 0x000fe20008410000 */
[----:B------:R-:W-:Y:S01]  /*86e0*/  FMUL.FTZ R180, R180, UR38 ;  /* 0x00000026b4b47c20 */ /* 0x000fe20008410000 */
[----:B---3--:R-:W-:Y:S01]  /*86f0*/  FMUL.FTZ R158, R176, UR38 ;  /* 0x00000026b09e7c20 */ /* 0x008fe20008410000 */
[----:B------:R-:W-:Y:S01]  /*8700*/  FMUL.FTZ R181, R181, UR38 ;  /* 0x00000026b5b57c20 */ /* 0x000fe20008410000 */
[----:B------:R-:W-:Y:S01]  /*8710*/  ULDC UR6, c[0x0][0xa80] ;  /* 0x0002a00000067ab9 */ /* 0x000fe20000000800 */
[----:B------:R-:W-:Y:S01]  /*8720*/  IMAD R221, R22, 0x1000, R192 ;  /* 0x0000100016dd7824 */ /* 0x000fe200078e02c0 */
[----:B------:R-:W3:Y:S01]  /*8730*/  MUFU.TANH R213, R213 ;  /* 0x000000d500d57308 */ /* 0x000ee20000002400 */
[----:B------:R-:W-:-:S02]  /*8740*/  UMOV UR11, 0x40000040 ;  /* 0x40000040000b7882 */ /* 0x000fc40000000000 */
[C---:B------:R-:W-:Y:S01]  /*8750*/  VIADD R222, R221.reuse, 0x80 ;  /* 0x00000080ddde7836 */ /* 0x040fe20000000000 */
[----:B------:R-:W-:Y:S02]  /*8760*/  R2UR UR10, R221 ;  /* 0x00000000dd0a72ca */ /* 0x000fe400000e0000 */
[----:B-1----:R-:W-:Y:S02]  /*8770*/  IADD3 R152, R162, -UR7, R159 ;  /* 0x80000007a2987c10 */ /* 0x002fe4000fffe09f */
[----:B------:R-:W1:Y:S02]  /*8780*/  MUFU.TANH R154, R154 ;  /* 0x0000009a009a7308 */ /* 0x000e640000002400 */
[C---:B------:R-:W-:Y:S02]  /*8790*/  ISETP.GT.AND P1, PT, R152.reuse, RZ, PT ;  /* 0x000000ff9800720c */ /* 0x040fe40003f24270 */
[----:B------:R-:W-:Y:S02]  /*87a0*/  ISETP.GT.AND P2, PT, R152, 0x1, PT ;  /* 0x000000019800780c */ /* 0x000fe40003f44270 */
[----:B0-----:R-:W-:-:S02]  /*87b0*/  FSEL R171, R153, -INF , P1 ;  /* 0xff80000099ab7808 */ /* 0x001fc40000800000 */
[C---:B------:R-:W-:Y:S01]  /*87c0*/  ISETP.GT.AND P1, PT, R152.reuse, 0x8, PT ;  /* 0x000000089800780c */ /* 0x040fe20003f24270 */
[----:B------:R-:W0:Y:S01]  /*87d0*/  MUFU.TANH R207, R207 ;  /* 0x000000cf00cf7308 */ /* 0x000e220000002400 */
[----:B--2---:R-:W-:Y:S02]  /*87e0*/  FSEL R215, R215, -INF , P2 ;  /* 0xff800000d7d77808 */ /* 0x004fe40001000000 */
[----:B------:R-:W-:Y:S02]  /*87f0*/  FMNMX.FTZ R162, R171, R203, !PT ;  /* 0x000000cbaba27209 */ /* 0x000fe40007810000 */
[----:B------:R-:W-:Y:S02]  /*8800*/  ISETP.GT.AND P2, PT, R152, 0x9, PT ;  /* 0x000000099800780c */ /* 0x000fe40003f44270 */
[----:B------:R-:W-:Y:S01]  /*8810*/  FSEL R217, R217, -INF , P1 ;  /* 0xff800000d9d97808 */ /* 0x000fe20000800000 */
[----:B------:R-:W2:Y:S01]  /*8820*/  MUFU.TANH R155, R155 ;  /* 0x0000009b009b7308 */ /* 0x000ea20000002400 */
[----:B------:R-:W-:-:S02]  /*8830*/  FMNMX.FTZ R162, R215, R162, !PT ;  /* 0x000000a2d7a27209 */ /* 0x000fc40007810000 */
[C---:B------:R-:W-:Y:S02]  /*8840*/  ISETP.GT.AND P1, PT, R152.reuse, 0x10, PT ;  /* 0x000000109800780c */ /* 0x040fe40003f24270 */
[----:B-----5:R-:W-:Y:S02]  /*8850*/  FSEL R209, R209, -INF , P2 ;  /* 0xff800000d1d17808 */ /* 0x020fe40001000000 */
[----:B------:R-:W-:Y:S01]  /*8860*/  FMNMX.FTZ R166, R217, R162, !PT ;  /* 0x000000a2d9a67209 */ /* 0x000fe20007810000 */
[----:B------:R-:W5:Y:S01]  /*8870*/  MUFU.TANH R205, R205 ;  /* 0x000000cd00cd7308 */ /* 0x000f620000002400 */
[----:B------:R-:W-:Y:S01]  /*8880*/  ISETP.GT.AND P2, PT, R152, 0x11, PT ;  /* 0x000000119800780c */ /* 0x000fe20003f44270 */
[----:B------:R-:W-:Y:S01]  /*8890*/  FMUL.FTZ R162, R178, UR38 ;  /* 0x00000026b2a27c20 */ /* 0x000fe20008410000 */
[----:B---3--:R-:W-:Y:S02]  /*88a0*/  FSEL R213, R213, -INF , P1 ;  /* 0xff800000d5d57808 */ /* 0x008fe40000800000 */
[----:B------:R-:W-:-:S02]  /*88b0*/  FMNMX.FTZ R166, R209, R166, !PT ;  /* 0x000000a6d1a67209 */ /* 0x000fc40007810000 */
[----:B------:R-:W-:Y:S01]  /*88c0*/  ISETP.GT.AND P1, PT, R152, 0x18, PT ;  /* 0x000000189800780c */ /* 0x000fe20003f24270 */
[----:B------:R-:W3:Y:S01]  /*88d0*/  MUFU.TANH R167, R167 ;  /* 0x000000a700a77308 */ /* 0x000ee20000002400 */
[----:B-1----:R-:W-:Y:S01]  /*88e0*/  FSEL R175, R154, -INF , P2 ;  /* 0xff8000009aaf7808 */ /* 0x002fe20001000000 */
[----:B------:R-:W-:Y:S01]  /*88f0*/  FMUL.FTZ R154, R179, UR38 ;  /* 0x00000026b39a7c20 */ /* 0x000fe20008410000 */
[----:B------:R-:W-:Y:S02]  /*8900*/  FMNMX.FTZ R166, R213, R166, !PT ;  /* 0x000000a6d5a67209 */ /* 0x000fe40007810000 */
[----:B------:R-:W-:Y:S02]  /*8910*/  ISETP.GT.AND P2, PT, R152, 0x19, PT ;  /* 0x000000199800780c */ /* 0x000fe40003f44270 */
[----:B0-----:R-:W-:Y:S01]  /*8920*/  FSEL R207, R207, -INF , P1 ;  /* 0xff800000cfcf7808 */ /* 0x001fe20000800000 */
[----:B------:R-:W0:Y:S01]  /*8930*/  MUFU.TANH R153, R174 ;  /* 0x000000ae00997308 */ /* 0x000e220000002400 */
[----:B------:R-:W-:-:S02]  /*8940*/  FMNMX.FTZ R166, R175, R166, !PT ;  /* 0x000000a6afa67209 */ /* 0x000fc40007810000 */
[C---:B------:R-:W-:Y:S02]  /*8950*/  ISETP.GT.AND P1, PT, R152.reuse, 0x20, PT ;  /* 0x000000209800780c */ /* 0x040fe40003f24270 */
[----:B--2---:R-:W-:Y:S02]  /*8960*/  FSEL R179, R155, -INF , P2 ;  /* 0xff8000009bb37808 */ /* 0x004fe40001000000 */
[----:B------:R-:W-:Y:S01]  /*8970*/  FMNMX.FTZ R166, R207, R166, !PT ;  /* 0x000000a6cfa67209 */ /* 0x000fe20007810000 */
[----:B------:R-:W1:Y:S01]  /*8980*/  MUFU.TANH R163, R163 ;  /* 0x000000a300a37308 */ /* 0x000e620000002400 */
[----:B------:R-:W-:Y:S02]  /*8990*/  ISETP.GT.AND P2, PT, R152, 0x21, PT ;  /* 0x000000219800780c */ /* 0x000fe40003f44270 */
[----:B-----5:R-:W-:Y:S02]  /*89a0*/  FSEL R205, R205, -INF , P1 ;  /* 0xff800000cdcd7808 */ /* 0x020fe40000800000 */
[----:B------:R-:W-:-:S02]  /*89b0*/  FMNMX.FTZ R166, R179, R166, !PT ;  /* 0x000000a6b3a67209 */ /* 0x000fc40007810000 */
[C---:B------:R-:W-:Y:S01]  /*89c0*/  ISETP.GT.AND P1, PT, R152.reuse, 0x28, PT ;  /* 0x000000289800780c */ /* 0x040fe20003f24270 */
[----:B------:R-:W2:Y:S01]  /*89d0*/  MUFU.TANH R162, R162 ;  /* 0x000000a200a27308 */ /* 0x000ea20000002400 */
[----:B---3--:R-:W-:Y:S02]  /*89e0*/  FSEL R167, R167, -INF , P2 ;  /* 0xff800000a7a77808 */ /* 0x008fe40001000000 */
[----:B------:R-:W-:Y:S01]  /*89f0*/  FMNMX.FTZ R170, R205, R166, !PT ;  /* 0x000000a6cdaa7209 */ /* 0x000fe20007810000 */
[----:B------:R-:W-:Y:S01]  /*8a00*/  FMUL.FTZ R166, R183, UR38 ;  /* 0x00000026b7a67c20 */ /* 0x000fe20008410000 */
[----:B------:R-:W-:Y:S02]  /*8a10*/  ISETP.GT.AND P2, PT, R152, 0x29, PT ;  /* 0x000000299800780c */ /* 0x000fe40003f44270 */
[----:B0-----:R-:W-:Y:S01]  /*8a20*/  FSEL R183, R153, -INF , P1 ;  /* 0xff80000099b77808 */ /* 0x001fe20000800000 */
[----:B------:R-:W0:Y:S01]  /*8a30*/  MUFU.TANH R154, R154 ;  /* 0x0000009a009a7308 */ /* 0x000e220000002400 */
[----:B------:R-:W-:-:S02]  /*8a40*/  FMNMX.FTZ R170, R167, R170, !PT ;  /* 0x000000aaa7aa7209 */ /* 0x000fc40007810000 */
[C---:B------:R-:W-:Y:S02]  /*8a50*/  ISETP.GT.AND P1, PT, R152.reuse, 0x30, PT ;  /* 0x000000309800780c */ /* 0x040fe40003f24270 */
[----:B-1----:R-:W-:Y:S02]  /*8a60*/  FSEL R163, R163, -INF , P2 ;  /* 0xff800000a3a37808 */ /* 0x002fe40001000000 */
[----:B------:R-:W-:Y:S01]  /*8a70*/  FMNMX.FTZ R170, R183, R170, !PT ;  /* 0x000000aab7aa7209 */ /* 0x000fe20007810000 */
[----:B------:R-:W1:Y:S01]  /*8a80*/  MUFU.TANH R182, R182 ;  /* 0x000000b600b67308 */ /* 0x000e620000002400 */
[----:B------:R-:W-:Y:S02]  /*8a90*/  ISETP.GT.AND P2, PT, R152, 0x31, PT ;  /* 0x000000319800780c */ /* 0x000fe40003f44270 */
[----:B--2---:R-:W-:Y:S02]  /*8aa0*/  FSEL R155, R162, -INF , P1 ;  /* 0xff800000a29b7808 */ /* 0x004fe40000800000 */
[----:B------:R-:W-:-:S02]  /*8ab0*/  FMNMX.FTZ R170, R163, R170, !PT ;  /* 0x000000aaa3aa7209 */ /* 0x000fc40007810000 */
[----:B------:R-:W-:Y:S01]  /*8ac0*/  ISETP.GT.AND P1, PT, R152, 0x38, PT ;  /* 0x000000389800780c */ /* 0x000fe20003f24270 */
[----:B------:R-:W2:Y:S01]  /*8ad0*/  MUFU.TANH R166, R166 ;  /* 0x000000a600a67308 */ /* 0x000ea20000002400 */
[----:B0-----:R-:W-:Y:S02]  /*8ae0*/  FSEL R153, R154, -INF , P2 ;  /* 0xff8000009a997808 */ /* 0x001fe40001000000 */
[----:B------:R-:W-:Y:S02]  /*8af0*/  FMNMX.FTZ R170, R155, R170, !PT ;  /* 0x000000aa9baa7209 */ /* 0x000fe40007810000 */
[----:B------:R-:W-:Y:S02]  /*8b00*/  ISETP.GT.AND P2, PT, R152, 0x39, PT ;  /* 0x000000399800780c */ /* 0x000fe40003f44270 */
[----:B------:R-:W-:Y:S01]  /*8b10*/  FMNMX.FTZ R157, R153, R170, !PT ;  /* 0x000000aa999d7209 */ /* 0x000fe20007810000 */
[----:B------:R-:W0:Y:S01]  /*8b20*/  MUFU.TANH R219, R219 ;  /* 0x000000db00db7308 */ /* 0x000e220000002400 */
[----:B-1----:R-:W-:-:S02]  /*8b30*/  FSEL R154, R182, -INF , P1 ;  /* 0xff800000b69a7808 */ /* 0x002fc40000800000 */
[----:B----4-:R-:W-:Y:S02]  /*8b40*/  IADD3 R160, R160, -UR7, R159 ;  /* 0x80000007a0a07c10 */ /* 0x010fe4000fffe09f */
[----:B------:R-:W-:Y:S02]  /*8b50*/  FMNMX.FTZ R157, R154, R157, !PT ;  /* 0x0000009d9a9d7209 */ /* 0x000fe40007810000 */
[----:B------:R-:W-:Y:S01]  /*8b60*/  ISETP.GT.AND P1, PT, R160, RZ, PT ;  /* 0x000000ffa000720c */ /* 0x000fe20003f24270 */
[----:B------:R-:W1:Y:S01]  /*8b70*/  MUFU.TANH R216, R216 ;  /* 0x000000d800d87308 */ /* 0x000e620000002400 */
[----:B--2---:R-:W-:Y:S01]  /*8b80*/  FSEL R152, R166, -INF , P2 ;  /* 0xff800000a6987808 */ /* 0x004fe20001000000 */
[----:B------:R-:W-:Y:S01]  /*8b90*/  FMUL.FTZ R166, R165, UR38 ;  /* 0x00000026a5a67c20 */ /* 0x000fe20008410000 */
[----:B------:R-:W-:Y:S01]  /*8ba0*/  ISETP.GT.AND P2, PT, R160, 0x1, PT ;  /* 0x00000001a000780c */ /* 0x000fe20003f44270 */
[----:B------:R-:W-:Y:S01]  /*8bb0*/  FMUL.FTZ R165, R168, UR38 ;  /* 0x00000026a8a57c20 */ /* 0x000fe20008410000 */
[----:B------:R-:W-:-:S02]  /*8bc0*/  FMNMX.FTZ R157, R152, R157, !PT ;  /* 0x0000009d989d7209 */ /* 0x000fc40007810000 */
[C---:B------:R-:W-:Y:S01]  /*8bd0*/  ISETP.GT.AND P3, PT, R160.reuse, 0x38, PT ;  /* 0x00000038a000780c */ /* 0x040fe20003f64270 */
[----:B------:R-:W2:Y:S01]  /*8be0*/  MUFU.TANH R208, R208 ;  /* 0x000000d000d07308 */ /* 0x000ea20000002400 */
[----:B0-----:R-:W-:Y:S01]  /*8bf0*/  FSEL R219, R219, -INF , P1 ;  /* 0xff800000dbdb7808 */ /* 0x001fe20000800000 */
[----:B------:R-:W0:Y:S01]  /*8c00*/  SHFL.BFLY PT, R156, R157, 0x2, 0x1f ;  /* 0x0c401f009d9c7f89 */ /* 0x000e2200000e0000 */
[----:B------:R-:W-:Y:S02]  /*8c10*/  ISETP.GT.AND P1, PT, R160, 0x8, PT ;  /* 0x00000008a000780c */ /* 0x000fe40003f24270 */
[----:B------:R-:W-:-:S03]  /*8c20*/  FMNMX.FTZ R159, R219, R202, !PT ;  /* 0x000000cadb9f7209 */ /* 0x000fc60007810000 */
[----:B------:R-:W3:Y:S01]  /*8c30*/  MUFU.TANH R210, R210 ;  /* 0x000000d200d27308 */ /* 0x000ee20000002400 */
[----:B-1----:R-:W-:Y:S02]  /*8c40*/  FSEL R216, R216, -INF , P2 ;  /* 0xff800000d8d87808 */ /* 0x002fe40001000000 */
[----:B------:R-:W-:Y:S02]  /*8c50*/  ISETP.GT.AND P2, PT, R160, 0x9, PT ;  /* 0x00000009a000780c */ /* 0x000fe40003f44270 */
[----:B------:R-:W-:-:S03]  /*8c60*/  FMNMX.FTZ R159, R216, R159, !PT ;  /* 0x0000009fd89f7209 */ /* 0x000fc60007810000 */
[----:B------:R-:W1:Y:S01]  /*8c70*/  MUFU.TANH R214, R214 ;  /* 0x000000d600d67308 */ /* 0x000e620000002400 */
[----:B--2---:R-:W-:Y:S02]  /*8c80*/  FSEL R208, R208, -INF , P1 ;  /* 0xff800000d0d07808 */ /* 0x004fe40000800000 */
[----:B------:R-:W-:Y:S02]  /*8c90*/  ISETP.GT.AND P1, PT, R160, 0x10, PT ;  /* 0x00000010a000780c */ /* 0x000fe40003f24270 */
[----:B------:R-:W-:-:S03]  /*8ca0*/  FMNMX.FTZ R159, R208, R159, !PT ;  /* 0x0000009fd09f7209 */ /* 0x000fc60007810000 */
[----:B------:R-:W2:Y:S01]  /*8cb0*/  MUFU.TANH R211, R211 ;  /* 0x000000d300d37308 */ /* 0x000ea20000002400 */
[----:B---3--:R-:W-:Y:S02]  /*8cc0*/  FSEL R210, R210, -INF , P2 ;  /* 0xff800000d2d27808 */ /* 0x008fe40001000000 */
[----:B0-----:R-:W-:Y:S01]  /*8cd0*/  FMNMX.FTZ R169, R157, R156, !PT ;  /* 0x0000009c9da97209 */ /* 0x001fe20007810000 */
[----:B------:R-:W-:Y:S01]  /*8ce0*/  FMUL.FTZ R156, R172, UR38 ;  /* 0x00000026ac9c7c20 */ /* 0x000fe20008410000 */
[----:B------:R-:W-:Y:S01]  /*8cf0*/  ISETP.GT.AND P2, PT, R160, 0x11, PT ;  /* 0x00000011a000780c */ /* 0x000fe20003f44270 */
[----:B------:R-:W-:Y:S01]  /*8d00*/  FMUL.FTZ R157, R173, UR38 ;  /* 0x00000026ad9d7c20 */ /* 0x000fe20008410000 */
[----:B------:R-:W-:Y:S01]  /*8d10*/  FMNMX.FTZ R159, R210, R159, !PT ;  /* 0x0000009fd29f7209 */ /* 0x000fe20007810000 */
[----:B------:R-:W0:Y:S01]  /*8d20*/  MUFU.TANH R212, R212 ;  /* 0x000000d400d47308 */ /* 0x000e220000002400 */
[----:B-1----:R-:W-:Y:S01]  /*8d30*/  FSEL R214, R214, -INF , P1 ;  /* 0xff800000d6d67808 */ /* 0x002fe20000800000 */
[----:B------:R-:W1:Y:S01]  /*8d40*/  SHFL.BFLY PT, R168, R169, 0x1, 0x1f ;  /* 0x0c201f00a9a87f89 */ /* 0x000e6200000e0000 */
[----:B------:R-:W-:-:S02]  /*8d50*/  ISETP.GT.AND P1, PT, R160, 0x18, PT ;  /* 0x00000018a000780c */ /* 0x000fc40003f24270 */
[----:B------:R-:W-:-:S03]  /*8d60*/  FMNMX.FTZ R162, R214, R159, !PT ;  /* 0x0000009fd6a27209 */ /* 0x000fc60007810000 */
[----:B------:R-:W3:Y:S01]  /*8d70*/  MUFU.TANH R166, R166 ;  /* 0x000000a600a67308 */ /* 0x000ee20000002400 */
[----:B--2---:R-:W-:Y:S02]  /*8d80*/  FSEL R211, R211, -INF , P2 ;  /* 0xff800000d3d37808 */ /* 0x004fe40001000000 */
[----:B------:R-:W-:Y:S02]  /*8d90*/  ISETP.GT.AND P2, PT, R160, 0x19, PT ;  /* 0x00000019a000780c */ /* 0x000fe40003f44270 */
[----:B------:R-:W-:-:S03]  /*8da0*/  FMNMX.FTZ R159, R211, R162, !PT ;  /* 0x000000a2d39f7209 */ /* 0x000fc60007810000 */
[----:B------:R-:W2:Y:S01]  /*8db0*/  MUFU.TANH R165, R165 ;  /* 0x000000a500a57308 */ /* 0x000ea20000002400 */
[----:B0-----:R-:W-:Y:S02]  /*8dc0*/  FSEL R212, R212, -INF , P1 ;  /* 0xff800000d4d47808 */ /* 0x001fe40000800000 */
[----:B------:R-:W-:Y:S02]  /*8dd0*/  ISETP.GT.AND P1, PT, R160, 0x20, PT ;  /* 0x00000020a000780c */ /* 0x000fe40003f24270 */
[----:B------:R-:W-:-:S03]  /*8de0*/  FMNMX.FTZ R159, R212, R159, !PT ;  /* 0x0000009fd49f7209 */ /* 0x000fc60007810000 */
[----:B------:R-:W0:Y:S01]  /*8df0*/  MUFU.TANH R164, R164 ;  /* 0x000000a400a47308 */ /* 0x000e220000002400 */
[----:B---3--:R-:W-:Y:S02]  /*8e00*/  FSEL R166, R166, -INF , P2 ;  /* 0xff800000a6a67808 */ /* 0x008fe40001000000 */
[----:B------:R-:W-:Y:S02]  /*8e10*/  ISETP.GT.AND P2, PT, R160, 0x21, PT ;  /* 0x00000021a000780c */ /* 0x000fe40003f44270 */
[----:B------:R-:W-:Y:S02]  /*8e20*/  FMNMX.FTZ R162, R166, R159, !PT ;  /* 0x0000009fa6a27209 */ /* 0x000fe40007810000 */
[----:B-1----:R-:W-:Y:S01]  /*8e30*/  FMNMX.FTZ R169, R169, R168, !PT ;  /* 0x000000a8a9a97209 */ /* 0x002fe20007810000 */
[----:B------:R-:W1:Y:S01]  /*8e40*/  MUFU.TANH R156, R156 ;  /* 0x0000009c009c7308 */ /* 0x000e620000002400 */
[----:B--2---:R-:W-:Y:S02]  /*8e50*/  FSEL R165, R165, -INF , P1 ;  /* 0xff800000a5a57808 */ /* 0x004fe40000800000 */
[----:B------:R-:W-:Y:S01]  /*8e60*/  ISETP.GT.AND P1, PT, R160, 0x28, PT ;  /* 0x00000028a000780c */ /* 0x000fe20003f24270 */
[----:B------:R-:W-:Y:S01]  /*8e70*/  FMUL.FTZ R168, R169, UR6 ;  /* 0x00000006a9a87c20 */ /* 0x000fe20008410000 */
[----:B------:R-:W-:-:S02]  /*8e80*/  FMNMX.FTZ R159, R165, R162, !PT ;  /* 0x000000a2a59f7209 */ /* 0x000fc40007810000 */
[----:B------:R-:W-:Y:S01]  /*8e90*/  FSETP.NEU.FTZ.AND P4, PT, R169, -INF , PT ;  /* 0xff800000a900780b */ /* 0x000fe20003f9d000 */
[----:B------:R-:W2:Y:S01]  /*8ea0*/  MUFU.TANH R157, R157 ;  /* 0x0000009d009d7308 */ /* 0x000ea20000002400 */
[----:B0-----:R-:W-:Y:S02]  /*8eb0*/  FSEL R164, R164, -INF , P2 ;  /* 0xff800000a4a47808 */ /* 0x001fe40001000000 */
[----:B------:R-:W-:Y:S02]  /*8ec0*/  ISETP.GT.AND P2, PT, R160, 0x29, PT ;  /* 0x00000029a000780c */ /* 0x000fe40003f44270 */
[----:B------:R-:W-:-:S03]  /*8ed0*/  FMNMX.FTZ R159, R164, R159, !PT ;  /* 0x0000009fa49f7209 */ /* 0x000fc60007810000 */
[----:B------:R-:W0:Y:S01]  /*8ee0*/  MUFU.TANH R158, R158 ;  /* 0x0000009e009e7308 */ /* 0x000e220000002400 */
        /* <DEDUP_REMOVED lines=8> */
[----:B0-----:R-:W-:Y:S02]  /*8f70*/  FSEL R158, R158, -INF , P1 ;  /* 0xff8000009e9e7808 */ /* 0x001fe40000800000 */
[----:B------:R-:W-:Y:S02]  /*8f80*/  ISETP.GT.AND P1, PT, R160, 0x39, PT ;  /* 0x00000039a000780c */ /* 0x000fe40003f24270 */
[----:B------:R-:W-:Y:S02]  /*8f90*/  FMNMX.FTZ R162, R158, R161, !PT ;  /* 0x000000a19ea27209 */ /* 0x000fe40007810000 */
[----:B------:R-:W-:Y:S01]  /*8fa0*/  FSEL R160, R168, RZ, P4 ;  /* 0x000000ffa8a07208 */ /* 0x000fe20002000000 */
[----:B------:R-:W0:Y:S01]  /*8fb0*/  MUFU.TANH R181, R181 ;  /* 0x000000b500b57308 */ /* 0x000e220000002400 */
[----:B-1----:R-:W-:-:S03]  /*8fc0*/  FSEL R159, R177, -INF , P2 ;  /* 0xff800000b19f7808 */ /* 0x002fc60001000000 */
[--C-:B------:R-:W-:Y:S01]  /*8fd0*/  FFMA.FTZ R176, R207, UR6, -R160.reuse ;  /* 0x00000006cfb07c23 */ /* 0x100fe200080108a0 */
[----:B------:R-:W-:Y:S01]  /*8fe0*/  FMNMX.FTZ R168, R159, R162, !PT ;  /* 0x000000a29fa87209 */ /* 0x000fe20007810000 */
[--C-:B------:R-:W-:Y:S01]  /*8ff0*/  FFMA.FTZ R178, R205, UR6, -R160.reuse ;  /* 0x00000006cdb27c23 */ /* 0x100fe200080108a0 */
[--C-:B------:R-:W-:Y:S01]  /*9000*/  FFMA.FTZ R205, R154, UR6, -R160.reuse ;  /* 0x000000069acd7c23 */ /* 0x100fe200080108a0 */
[----:B------:R-:W-:Y:S01]  /*9010*/  FSEL R154, R169, RZ, P4 ;  /* 0x000000ffa99a7208 */ /* 0x000fe20002000000 */
[--C-:B------:R-:W-:Y:S01]  /*9020*/  FFMA.FTZ R170, R215, UR6, -R160.reuse ;  /* 0x00000006d7aa7c23 */ /* 0x100fe200080108a0 */
[----:B--2---:R-:W-:Y:S01]  /*9030*/  FSEL R161, R180, -INF , P3 ;  /* 0xff800000b4a17808 */ /* 0x004fe20001800000 */
[--C-:B------:R-:W-:Y:S01]  /*9040*/  FFMA.FTZ R180, R183, UR6, -R160.reuse ;  /* 0x00000006b7b47c23 */ /* 0x100fe200080108a0 */
[--C-:B------:R-:W-:Y:S01]  /*9050*/  FFMA.FTZ R183, R153, UR6, -R160.reuse ;  /* 0x0000000699b77c23 */ /* 0x100fe200080108a0 */
[----:B------:R-:W-:Y:S01]  /*9060*/  FADD.FTZ R154, -R154, R203 ;  /* 0x000000cb9a9a7221 */ /* 0x000fe20000010100 */
[----:B------:R-:W-:Y:S01]  /*9070*/  FMNMX.FTZ R173, R161, R168, !PT ;  /* 0x000000a8a1ad7209 */ /* 0x000fe20007810000 */
[--C-:B------:R-:W-:Y:S01]  /*9080*/  FFMA.FTZ R172, R217, UR6, -R160.reuse ;  /* 0x00000006d9ac7c23 */ /* 0x100fe200080108a0 */
[--C-:B------:R-:W-:Y:S01]  /*9090*/  FFMA.FTZ R174, R213, UR6, -R160.reuse ;  /* 0x00000006d5ae7c23 */ /* 0x100fe200080108a0 */
[----:B0-----:R-:W-:Y:S01]  /*90a0*/  FSEL R162, R181, -INF , P1 ;  /* 0xff800000b5a27808 */ /* 0x001fe20000800000 */
[--C-:B------:R-:W-:Y:S01]  /*90b0*/  FFMA.FTZ R171, R171, UR6, -R160.reuse ;  /* 0x00000006abab7c23 */ /* 0x100fe200080108a0 */
[--C-:B------:R-:W-:Y:S01]  /*90c0*/  FFMA.FTZ R175, R175, UR6, -R160.reuse ;  /* 0x00000006afaf7c23 */ /* 0x100fe200080108a0 */
[--C-:B------:R-:W-:Y:S01]  /*90d0*/  FFMA.FTZ R181, R163, UR6, -R160.reuse ;  /* 0x00000006a3b57c23 */ /* 0x100fe200080108a0 */
[----:B------:R-:W-:Y:S01]  /*90e0*/  FMNMX.FTZ R168, R162, R173, !PT ;  /* 0x000000ada2a87209 */ /* 0x000fe20007810000 */
[--C-:B------:R-:W-:Y:S01]  /*90f0*/  FFMA.FTZ R173, R209, UR6, -R160.reuse ;  /* 0x00000006d1ad7c23 */ /* 0x100fe200080108a0 */
[----:B------:R-:W-:Y:S03]  /*9100*/  MUFU.EX2 R170, R170 ;  /* 0x000000aa00aa7308 */ /* 0x000fe60000000800 */
[----:B------:R-:W0:Y:S05]  /*9110*/  SHFL.BFLY PT, R177, R168, 0x2, 0x1f ;  /* 0x0c401f00a8b17f89 */ /* 0x000e2a00000e0000 */
[----:B------:R-:W1:Y:S08]  /*9120*/  MUFU.EX2 R171, R171 ;  /* 0x000000ab00ab7308 */ /* 0x000e700000000800 */
[----:B------:R-:W-:Y:S08]  /*9130*/  MUFU.EX2 R172, R172 ;  /* 0x000000ac00ac7308 */ /* 0x000ff00000000800 */
[----:B------:R-:W-:Y:S01]  /*9140*/  MUFU.EX2 R173, R173 ;  /* 0x000000ad00ad7308 */ /* 0x000fe20000000800 */
[----:B0-----:R-:W-:Y:S01]  /*9150*/  FMNMX.FTZ R182, R168, R177, !PT ;  /* 0x000000b1a8b67209 */ /* 0x001fe20007810000 */
[--C-:B------:R-:W-:Y:S01]  /*9160*/  FFMA.FTZ R177, R179, UR6, -R160.reuse ;  /* 0x00000006b3b17c23 */ /* 0x100fe200080108a0 */
[----:B------:R-:W-:-:S03]  /*9170*/  FFMA.FTZ R179, R167, UR6, -R160 ;  /* 0x00000006a7b37c23 */ /* 0x000fc600080108a0 */
[----:B------:R-:W0:Y:S02]  /*9180*/  SHFL.BFLY PT, R207, R182, 0x1, 0x1f ;  /* 0x0c201f00b6cf7f89 */ /* 0x000e2400000e0000 */
[----:B------:R-:W-:Y:S08]  /*9190*/  MUFU.EX2 R174, R174 ;  /* 0x000000ae00ae7308 */ /* 0x000ff00000000800 */
[----:B------:R-:W-:Y:S08]  /*91a0*/  MUFU.EX2 R175, R175 ;  /* 0x000000af00af7308 */ /* 0x000ff00000000800 */
[----:B------:R-:W-:Y:S01]  /*91b0*/  MUFU.EX2 R176, R176 ;  /* 0x000000b000b07308 */ /* 0x000fe20000000800 */
[----:B0-----:R-:W-:Y:S01]  /*91c0*/  FMNMX.FTZ R168, R182, R207, !PT ;  /* 0x000000cfb6a87209 */ /* 0x001fe20007810000 */
[----:B------:R-:W-:-:S06]  /*91d0*/  FFMA.FTZ R182, R155, UR6, -R160 ;  /* 0x000000069bb67c23 */ /* 0x000fcc00080108a0 */
[----:B------:R-:W-:Y:S01]  /*91e0*/  MUFU.EX2 R177, R177 ;  /* 0x000000b100b17308 */ /* 0x000fe20000000800 */
[C---:B------:R-:W-:Y:S01]  /*91f0*/  FSETP.NEU.FTZ.AND P1, PT, R168.reuse, -INF , PT ;  /* 0xff800000a800780b */ /* 0x040fe20003f3d000 */
[----:B------:R-:W-:-:S05]  /*9200*/  FMUL.FTZ R155, R168, UR6 ;  /* 0x00000006a89b7c20 */ /* 0x000fca0008410000 */
[----:B------:R-:W-:Y:S01]  /*9210*/  FSEL R153, R155, RZ, P1 ;  /* 0x000000ff9b997208 */ /* 0x000fe20000800000 */
[----:B------:R-:W-:Y:S01]  /*9220*/  MUFU.EX2 R178, R178 ;  /* 0x000000b200b27308 */ /* 0x000fe20000000800 */
[----:B------:R-:W-:Y:S02]  /*9230*/  FSEL R155, R168, RZ, P1 ;  /* 0x000000ffa89b7208 */ /* 0x000fe40000800000 */
[----:B------:R-:W-:Y:S01]  /*9240*/  ISETP.NE.AND P1, PT, R193, RZ, PT ;  /* 0x000000ffc100720c */ /* 0x000fe20003f25270 */
[--C-:B------:R-:W-:Y:S01]  /*9250*/  FFMA.FTZ R207, R216, UR6, -R153.reuse ;  /* 0x00000006d8cf7c23 */ /* 0x100fe20008010899 */
[--C-:B------:R-:W-:Y:S01]  /*9260*/  FFMA.FTZ R216, R156, UR6, -R153.reuse ;  /* 0x000000069cd87c23 */ /* 0x100fe20008010899 */
[----:B------:R-:W-:Y:S01]  /*9270*/  FADD.FTZ R155, -R155, R202 ;  /* 0x000000ca9b9b7221 */ /* 0x000fe20000010100 */
[----:B------:R-:W-:Y:S01]  /*9280*/  FMUL.FTZ R156, R154, UR6 ;  /* 0x000000069a9c7c20 */ /* 0x000fe20008410000 */
[--C-:B------:R-:W-:Y:S01]  /*9290*/  FFMA.FTZ R206, R219, UR6, -R153.reuse ;  /* 0x00000006dbce7c23 */ /* 0x100fe20008010899 */
[--C-:B------:R-:W-:Y:S01]  /*92a0*/  FFMA.FTZ R209, R210, UR6, -R153.reuse ;  /* 0x00000006d2d17c23 */ /* 0x100fe20008010899 */
[----:B------:R-:W-:Y:S01]  /*92b0*/  FMUL.FTZ R155, R155, UR6 ;  /* 0x000000069b9b7c20 */ /* 0x000fe20008410000 */
        /* <DEDUP_REMOVED lines=8> */
[----:B------:R2:W3:Y:S01]  /*9340*/  MUFU.EX2 R219, R155 ;  /* 0x0000009b00db7308 */ /* 0x0004e20000000800 */
[--C-:B------:R-:W-:Y:S01]  /*9350*/  FFMA.FTZ R217, R157, UR6, -R153.reuse ;  /* 0x000000069dd97c23 */ /* 0x100fe20008010899 */
[--C-:B------:R-:W-:Y:S01]  /*9360*/  FFMA.FTZ R218, R158, UR6, -R153.reuse ;  /* 0x000000069eda7c23 */ /* 0x100fe20008010899 */
[--C-:B------:R-:W-:Y:S01]  /*9370*/  FFMA.FTZ R159, R159, UR6, -R153.reuse ;  /* 0x000000069f9f7c23 */ /* 0x100fe20008010899 */
[--C-:B------:R-:W-:Y:S01]  /*9380*/  FFMA.FTZ R220, R161, UR6, -R153.reuse ;  /* 0x00000006a1dc7c23 */ /* 0x100fe20008010899 */
[----:B------:R-:W-:Y:S01]  /*9390*/  FFMA.FTZ R223, R162, UR6, -R153 ;  /* 0x00000006a2df7c23 */ /* 0x000fe20008010899 */
[----:B------:R-:W-:Y:S01]  /*93a0*/  IADD3 R154, R201, 0x38840, RZ ;  /* 0x00038840c99a7810 */ /* 0x000fe20007ffe0ff */
[----:B------:R-:W-:-:S02]  /*93b0*/  @!P1 IMAD R153, R204, 0x40, R191 ;  /* 0x00000040cc999824 */ /* 0x000fc400078e02bf */
[----:B------:R-:W-:Y:S01]  /*93c0*/  FFMA.FTZ R204, R152, UR6, -R160 ;  /* 0x0000000698cc7c23 */ /* 0x000fe200080108a0 */
[----:B------:R-:W-:Y:S01]  /*93d0*/  MUFU.EX2 R206, R206 ;  /* 0x000000ce00ce7308 */ /* 0x000fe20000000800 */
[----:B------:R-:W-:Y:S01]  /*93e0*/  PRMT R154, R197, 0x654, R154 ;  /* 0x00000654c59a7816 */ /* 0x000fe2000000009a */
[----:B------:R-:W-:Y:S01]  /*93f0*/  @!P1 IMAD R161, R153, 0x4, R198 ;  /* 0x0000000499a19824 */ /* 0x000fe200078e02c6 */
[----:B-1----:R-:W-:Y:S01]  /*9400*/  F2FP.F16.F32.PACK_AB R153, R170, R171 ;  /* 0x000000abaa99723e */ /* 0x002fe200000000ff */
[----:B0-----:R-:W-:Y:S01]  /*9410*/  FMUL.FTZ R26, R26, R202 ;  /* 0x000000ca1a1a7220 */ /* 0x001fe20000410000 */
[----:B------:R0:W-:Y:S01]  /*9420*/  SYNCS.ARRIVE.TRANS64.RED.A1T0 RZ, [R154+URZ], RZ ;  /* 0x000000ff9aff79a7 */ /* 0x0001e2000810043f */
[----:B--2---:R-:W-:Y:S01]  /*9430*/  F2FP.F16.F32.PACK_AB R155, R173, R172 ;  /* 0x000000acad9b723e */ /* 0x004fe200000000ff */
[----:B------:R-:W-:Y:S01]  /*9440*/  @!P1 STS [R161+0x38420], R202 ;  /* 0x038420caa1009388 */ /* 0x000fe20000000800 */
[----:B------:R-:W1:Y:S01]  /*9450*/  MUFU.EX2 R207, R207 ;  /* 0x000000cf00cf7308 */ /* 0x000e620000000800 */
[----:B------:R-:W-:Y:S01]  /*9460*/  F2FP.F16.F32.PACK_AB R157, R175, R174 ;  /* 0x000000aeaf9d723e */ /* 0x000fe200000000ff */
[-C--:B---3--:R-:W-:Y:S01]  /*9470*/  FMUL.FTZ R24, R24, R219.reuse ;  /* 0x000000db18187220 */ /* 0x088fe20000410000 */
[----:B------:R2:W-:Y:S01]  /*9480*/  @!P1 STS [R161+0x38400], R219 ;  /* 0x038400dba1009388 */ /* 0x0005e20000000800 */
        /* <DEDUP_REMOVED lines=66> */
[----:B------:R-:W-:Y:S01]  /*98b0*/  FMUL.FTZ R79, R79, R202 ;  /* 0x000000ca4f4f7220 */ /* 0x000fe20000410000 */
[-C--:B------:R-:W-:Y:S01]  /*98c0*/  FMUL.FTZ R80, R80, R219.reuse ;  /* 0x000000db50507220 */ /* 0x080fe20000410000 */
[----:B------:R-:W0:Y:S01]  /*98d0*/  MUFU.EX2 R181, R181 ;  /* 0x000000b500b57308 */ /* 0x000e220000000800 */
[----:B--2---:R-:W-:Y:S01]  /*98e0*/  F2FP.F16.F32.PACK_AB R161, R179, R178 ;  /* 0x000000b2b3a1723e */ /* 0x004fe200000000ff */
        /* <DEDUP_REMOVED lines=62> */
[----:B------:R-:W-:Y:S01]  /*9cd0*/  MUFU.EX2 R218, R218 ;  /* 0x000000da00da7308 */ /* 0x000fe20000000800 */
[----:B-1----:R-:W-:Y:S01]  /*9ce0*/  F2FP.F16.F32.PACK_AB R165, R183, R182 ;  /* 0x000000b6b7a5723e */ /* 0x002fe200000000ff */
        /* <DEDUP_REMOVED lines=15> */
[----:B0-----:R-:W-:Y:S01]  /*9de0*/  F2FP.F16.F32.PACK_AB R159, R177, R176 ;  /* 0x000000b0b19f723e */ /* 0x001fe200000000ff */
[-C--:B------:R-:W-:Y:S01]  /*9df0*/  FMUL.FTZ R146, R146, R202.reuse ;  /* 0x000000ca92927220 */ /* 0x080fe20000410000 */
[-C--:B------:R-:W-:Y:S01]  /*9e00*/  FMUL.FTZ R147, R147, R202.reuse ;  /* 0x000000ca93937220 */ /* 0x080fe20000410000 */
[-C--:B------:R-:W-:Y:S01]  /*9e10*/  FMUL.FTZ R148, R148, R219.reuse ;  /* 0x000000db94947220 */ /* 0x080fe20000410000 */
[----:B------:R-:W-:Y:S01]  /*9e20*/  FMUL.FTZ R149, R149, R219 ;  /* 0x000000db95957220 */ /* 0x000fe20000410000 */
[-C--:B------:R-:W-:Y:S01]  /*9e30*/  FMUL.FTZ R150, R150, R202.reuse ;  /* 0x000000ca96967220 */ /* 0x080fe20000410000 */
[----:B------:R-:W-:Y:S01]  /*9e40*/  FMUL.FTZ R151, R151, R202 ;  /* 0x000000ca97977220 */ /* 0x000fe20000410000 */
[----:B------:R-:W0:Y:S01]  /*9e50*/  MUFU.EX2 R223, R223 ;  /* 0x000000df00df7308 */ /* 0x000e220000000800 */
[----:B-1----:R-:W-:Y:S01]  /*9e60*/  F2FP.F16.F32.PACK_AB R164, R203, R218 ;  /* 0x000000dacba4723e */ /* 0x002fe200000000ff */
[----:B------:R1:W-:Y:S01]  /*9e70*/  STSM.16.M88.4 [R187+0x36400], R152 ;  /* 0x03640098bb007844 */ /* 0x0003e20000000200 */
[----:B------:R-:W-:Y:S01]  /*9e80*/  FFMA.FTZ R171, R202, R20, R171 ;  /* 0x00000014caab7223 */ /* 0x000fe200000100ab */
[----:B------:R-:W-:-:S02]  /*9e90*/  FFMA.FTZ R206, R219, R21, R206 ;  /* 0x00000015dbce7223 */ /* 0x000fc400000100ce */
[----:B------:R1:W-:Y:S01]  /*9ea0*/  STSM.16.M88.4 [R186], R156 ;  /* 0x0000009cba007844 */ /* 0x0003e20000000200 */
[----:B------:R-:W-:Y:S01]  /*9eb0*/  FADD.FTZ R171, R170, R171 ;  /* 0x000000abaaab7221 */ /* 0x000fe20000010000 */
[----:B------:R-:W2:Y:S01]  /*9ec0*/  MUFU.EX2 R204, R204 ;  /* 0x000000cc00cc7308 */ /* 0x000ea20000000800 */
[----:B------:R-:W-:Y:S01]  /*9ed0*/  FADD.FTZ R207, R207, R206 ;  /* 0x000000cecfcf7221 */ /* 0x000fe20000010000 */
[----:B------:R1:W-:Y:S01]  /*9ee0*/  STSM.16.M88.4 [R189], R160 ;  /* 0x000000a0bd007844 */ /* 0x0003e20000000200 */
[----:B------:R-:W-:Y:S02]  /*9ef0*/  FADD.FTZ R172, R172, R171 ;  /* 0x000000abacac7221 */ /* 0x000fe40000010000 */
[----:B------:R-:W-:Y:S02]  /*9f00*/  FADD.FTZ R208, R208, R207 ;  /* 0x000000cfd0d07221 */ /* 0x000fe40000010000 */
[----:B------:R-:W-:Y:S01]  /*9f10*/  FADD.FTZ R173, R173, R172 ;  /* 0x000000acadad7221 */ /* 0x000fe20000010000 */
[----:B0-----:R-:W-:Y:S01]  /*9f20*/  F2FP.F16.F32.PACK_AB R166, R223, R220 ;  /* 0x000000dcdfa6723e */ /* 0x001fe200000000ff */
[----:B------:R-:W-:-:S02]  /*9f30*/  FADD.FTZ R209, R209, R208 ;  /* 0x000000d0d1d17221 */ /* 0x000fc40000010000 */
[----:B------:R-:W-:Y:S02]  /*9f40*/  FADD.FTZ R174, R174, R173 ;  /* 0x000000adaeae7221 */ /* 0x000fe40000010000 */
[----:B------:R-:W-:Y:S02]  /*9f50*/  FADD.FTZ R210, R210, R209 ;  /* 0x000000d1d2d27221 */ /* 0x000fe40000010000 */
[----:B------:R-:W-:Y:S01]  /*9f60*/  FADD.FTZ R175, R175, R174 ;  /* 0x000000aeafaf7221 */ /* 0x000fe20000010000 */
[----:B--2---:R-:W-:Y:S01]  /*9f70*/  F2FP.F16.F32.PACK_AB R167, R204, R205 ;  /* 0x000000cdcca7723e */ /* 0x004fe200000000ff */
[----:B------:R-:W-:Y:S02]  /*9f80*/  FADD.FTZ R211, R211, R210 ;  /* 0x000000d2d3d37221 */ /* 0x000fe40000010000 */
[----:B------:R-:W-:Y:S02]  /*9f90*/  FADD.FTZ R176, R176, R175 ;  /* 0x000000afb0b07221 */ /* 0x000fe40000010000 */
[----:B------:R1:W-:Y:S01]  /*9fa0*/  STSM.16.M88.4 [R188], R164 ;  /* 0x000000a4bc007844 */ /* 0x0003e20000000200 */
[----:B------:R-:W-:Y:S01]  /*9fb0*/  WARPGROUP.ARRIVE ;  /* 0x00000000000079c5 */ /* 0x000fe20000000000 */
[----:B------:R-:W-:Y:S01]  /*9fc0*/  FADD.FTZ R212, R212, R211 ;  /* 0x000000d3d4d47221 */ /* 0x000fe20000010000 */
[----:B------:R-:W-:-:S03]  /*9fd0*/  FADD.FTZ R177, R177, R176 ;  /* 0x000000b0b1b17221 */ /* 0x000fc60000010000 */
[----:B------:R-:W-:Y:S01]  /*9fe0*/  FADD.FTZ R213, R213, R212 ;  /* 0x000000d4d5d57221 */ /* 0x000fe20000010000 */
[----:B------:R-:W-:Y:S01]  /*9ff0*/  HGMMA.64x256x16.F32 R24, R152, gdesc[UR8].tnspB, R24, gsb0 ;  /* 0x43e0000898187df0 */ /* 0x000fe20008000818 */
[----:B------:R-:W-:Y:S01]  /*a000*/  R2UR UR10, R222 ;  /* 0x00000000de0a72ca */ /* 0x000fe200000e0000 */
[----:B------:R-:W-:Y:S01]  /*a010*/  UMOV UR11, 0x40000040 ;  /* 0x40000040000b7882 */ /* 0x000fe20000000000 */
[C---:B------:R-:W-:Y:S02]  /*a020*/  VIADD R222, R221.reuse, 0x100 ;  /* 0x00000100ddde7836 */ /* 0x040fe40000000000 */
[----:B------:R-:W-:Y:S01]  /*a030*/  FADD.FTZ R178, R178, R177 ;  /* 0x000000b1b2b27221 */ /* 0x000fe20000010000 */
[----:B------:R-:W-:Y:S02]  /*a040*/  VIADD R221, R221, 0x180 ;  /* 0x00000180dddd7836 */ /* 0x000fe40000000000 */
[----:B------:R-:W-:Y:S01]  /*a050*/  FADD.FTZ R214, R214, R213 ;  /* 0x000000d5d6d67221 */ /* 0x000fe20000010000 */
[----:B------:R-:W-:-:S03]  /*a060*/  FADD.FTZ R179, R179, R178 ;  /* 0x000000b2b3b37221 */ /* 0x000fc60000010000 */
        /* <DEDUP_REMOVED lines=13> */
[----:B------:R-:W-:Y:S02]  /*a140*/  WARPGROUP.DEPBAR.LE gsb0, 0x0 ;  /* 0x00008000000079c5 */ /* 0x000fe40000010000 */
[----:B------:R-:W-:-:S06]  /*a150*/  WARPGROUP.ARRIVE ;  /* 0x00000000000079c5 */ /* 0x000fcc0000000000 */
        /* <DEDUP_REMOVED lines=24> */
.L_x_4261:
[C---:B------:R-:W-:Y:S01]  /*a2e0*/  ISETP.GT.AND P1, PT, R200.reuse, UR60, PT ;  /* 0x0000003cc8007c0c */ /* 0x040fe2000bf24270 */
[----:B------:R-:W-:Y:S01]  /*a2f0*/  VIADD R152, R201, 0x38860 ;  /* 0x00038860c9987836 */ /* 0x000fe20000000000 */
[----:B------:R-:W-:Y:S01]  /*a300*/  MOV R202, R168 ;  /* 0x000000a800ca7202 */ /* 0x000fe20000000f00 */
[----:B------:R-:W-:Y:S02]  /*a310*/  VIADD R200, R200, 0xffffffff ;  /* 0xffffffffc8c87836 */ /* 0x000fe40000000000 */
[----:B------:R-:W-:Y:S01]  /*a320*/  IMAD.MOV.U32 R203, RZ, RZ, R169 ;  /* 0x000000ffffcb7224 */ /* 0x000fe200078e00a9 */
[----:B------:R-:W-:Y:S01]  /*a330*/  PRMT R152, R197, 0x654, R152 ;  /* 0x00000654c5987816 */ /* 0x000fe20000000098 */
[----:B------:R-:W-:-:S03]  /*a340*/  IMAD.MOV.U32 R204, RZ, RZ, R22 ;  /* 0x000000ffffcc7224 */ /* 0x000fc600078e0016 */
[----:B------:R0:W-:Y:S03]  /*a350*/  SYNCS.ARRIVE.TRANS64.RED.A1T0 RZ, [R152+URZ], RZ ;  /* 0x000000ff98ff79a7 */ /* 0x0001e6000810043f */
[----:B------:R-:W-:Y:S05]  /*a360*/  @P1 BRA `(.L_x_4262) ;  /* 0xffffffc800481947 */ /* 0x000fea000383ffff */
.L_x_4251:
[----:B------:R-:W-:-:S13]  /*a370*/  R2UR UR7, R196 ;  /* 0x00000000c40772ca */ /* 0x000fda00000e0000 */
[----:B------:R-:W-:-:S13]  /*a380*/  ISETP.GE.AND P1, PT, R200, UR7, PT ;  /* 0x00000007c8007c0c */ /* 0x000fda000bf26270 */
[----:B------:R-:W-:Y:S05]  /*a390*/  @!P1 BRA `(.L_x_4263) ;  /* 0x0000002c00e49947 */ /* 0x000fea0003800000 */
[----:B------:R-:W-:Y:S01]  /*a3a0*/  IMAD.MOV.U32 R202, RZ, RZ, R169 ;  /* 0x000000ffffca7224 */ /* 0x000fe200078e00a9 */
[----:B------:R-:W-:Y:S01]  /*a3b0*/  ULDC UR38, c[0x0][0xad0] ;  /* 0x0002b40000267ab9 */ /* 0x000fe20000000800 */
[----:B------:R-:W-:Y:S01]  /*a3c0*/  IMAD.MOV.U32 R195, RZ, RZ, R168 ;  /* 0x000000ffffc37224 */ /* 0x000fe200078e00a8 */
[----:B------:R-:W-:Y:S01]  /*a3d0*/  ULDC UR60, c[0x0][0xa80] ;  /* 0x0002a000003c7ab9 */ /* 0x000fe20000000800 */
[----:B------:R-:W-:-:S07]  /*a3e0*/  IMAD.MOV.U32 R194, RZ, RZ, R22 ;  /* 0x000000ffffc27224 */ /* 0x000fce00078e0016 */
.L_x_4274:
        /* <DEDUP_REMOVED lines=8> */
.L_x_4264:
[----:B------:R-:W-:Y:S02]  /*a470*/  IMAD.U32 R204, RZ, RZ, UR39 ;  /* 0x00000027ffcc7e24 */ /* 0x000fe4000f8e00ff */
[----:B------:R-:W-:-:S03]  /*a480*/  IMAD R185, R22, 0x8, R198 ;  /* 0x0000000816b97824 */ /* 0x000fc600078e02c6 */
[----:B------:R-:W-:-:S04]  /*a490*/  SHF.L.U32 R204, R204, 0x1f, RZ ;  /* 0x0000001fcccc7819 */ /* 0x000fc800000006ff */
[----:B------:R0:W1:Y:S01]  /*a4a0*/  SYNCS.PHASECHK.TRANS64.TRYWAIT P1, [R185+URZ+0x38830], R204 ;  /* 0x038830ccb90075a7 */ /* 0x000062000802017f */
[----:B------:R-:W-:Y:S05]  /*a4b0*/  @!P0 BRA `(.L_x_4265) ;  /* 0x0000000000048947 */ /* 0x000fea0003800000 */
[----:B------:R-:W-:Y:S01]  /*a4c0*/  BPT.TRAP 0x1 ;  /* 0x000000040000795c */ /* 0x000fe20000300000 */
.L_x_4265:
[----:B------:R-:W-:Y:S01]  /*a4d0*/  IMAD R201, R22, 0x200, R190 ;  /* 0x0000020016c97824 */ /* 0x000fe200078e02be */
[----:B-1----:R-:W-:Y:S06]  /*a4e0*/  @P1 BRA `(.L_x_4266) ;  /* 0x0000000000081947 */ /* 0x002fec0003800000 */
[----:B------:R-:W1:Y:S02]  /*a4f0*/  SYNCS.PHASECHK.TRANS64.TRYWAIT P1, [R185+URZ+0x38830], R204 ;  /* 0x038830ccb90075a7 */ /* 0x000e64000802017f */
[----:B-1----:R-:W-:Y:S05]  /*a500*/  @!P1 BRA `(.L_x_4267) ;  /* 0x000000a800509947 */ /* 0x002fea0003800000 */
.L_x_4266:
[----:B------:R-:W-:Y:S01]  /*a510*/  R2UR UR58, R201 ;  /* 0x00000000c93a72ca */ /* 0x000fe200000e0000 */
[----:B------:R-:W-:Y:S01]  /*a520*/  WARPGROUP.ARRIVE ;  /* 0x00000000000079c5 */ /* 0x000fe20000000000 */
[----:B------:R-:W-:Y:S01]  /*a530*/  R2UR UR56, R10 ;  /* 0x000000000a3872ca */ /* 0x000fe200000e0000 */
[----:B------:R-:W-:Y:S01]  /*a540*/  UMOV UR59, 0x40000040 ;  /* 0x40000040003b7882 */ /* 0x000fe20000000000 */
[----:B------:R-:W-:Y:S02]  /*a550*/  R2UR UR57, R11 ;  /* 0x000000000b3972ca */ /* 0x000fe400000e0000 */
[----:B------:R-:W-:-:S11]  /*a560*/  IADD3 R203, R201, 0x2, RZ ;  /* 0x00000002c9cb7810 */ /* 0x000fd60007ffe0ff */
[----:B------:R-:W-:Y:S01]  /*a570*/  HGMMA.64x64x16.F32 R152, gdesc[UR56], RZ, !UPT, gsb0 ;  /* 0x00e00000389879f0 */ /* 0x000fe2000c0008ff */
[----:B------:R-:W-:Y:S01]  /*a580*/  R2UR UR58, R203 ;  /* 0x00000000cb3a72ca */ /* 0x000fe200000e0000 */
[----:B------:R-:W-:Y:S01]  /*a590*/  UMOV UR59, 0x40000040 ;  /* 0x40000040003b7882 */ /* 0x000fe20000000000 */
[----:B------:R-:W-:Y:S01]  /*a5a0*/  R2UR UR56, R8 ;  /* 0x00000000083872ca */ /* 0x000fe200000e0000 */
[----:B------:R-:W-:Y:S01]  /*a5b0*/  VIADD R203, R201, 0x4 ;  /* 0x00000004c9cb7836 */ /* 0x000fe20000000000 */
[----:B------:R-:W-:Y:S01]  /*a5c0*/  R2UR UR57, R9 ;  /* 0x00000000093972ca */ /* 0x000fe200000e0000 */
[----:B------:R-:W-:Y:S01]  /*a5d0*/  VIADD R201, R201, 0x6 ;  /* 0x00000006c9c97836 */ /* 0x000fe20000000000 */
[----:B------:R-:W-:Y:S02]  /*a5e0*/  WARPGROUP.DEPBAR.LE gsb0, 0x0 ;  /* 0x00008000000079c5 */ /* 0x000fe40000010000 */
[----:B------:R-:W-:-:S09]  /*a5f0*/  WARPGROUP.ARRIVE ;  /* 0x00000000000079c5 */ /* 0x000fd20000000000 */
[----:B------:R-:W-:Y:S01]  /*a600*/  HGMMA.64x64x16.F32 R152, gdesc[UR56], R152, gsb0 ;  /* 0x00e00000389879f0 */ /* 0x000fe20008000898 */
[----:B------:R-:W-:Y:S01]  /*a610*/  R2UR UR58, R203 ;  /* 0x00000000cb3a72ca */ /* 0x000fe200000e0000 */
[----:B------:R-:W-:Y:S01]  /*a620*/  UMOV UR59, 0x40000040 ;  /* 0x40000040003b7882 */ /* 0x000fe20000000000 */
[----:B------:R-:W-:Y:S02]  /*a630*/  R2UR UR56, R16 ;  /* 0x00000000103872ca */ /* 0x000fe400000e0000 */
[----:B------:R-:W-:Y:S01]  /*a640*/  R2UR UR57, R17 ;  /* 0x00000000113972ca */ /* 0x000fe200000e0000 */
[----:B------:R-:W-:Y:S02]  /*a650*/  WARPGROUP.DEPBAR.LE gsb0, 0x0 ;  /* 0x00008000000079c5 */ /* 0x000fe40000010000 */
[----:B------:R-:W-:-:S10]  /*a660*/  WARPGROUP.ARRIVE ;  /* 0x00000000000079c5 */ /* 0x000fd40000000000 */
[----:B------:R-:W-:Y:S01]  /*a670*/  HGMMA.64x64x16.F32 R152, gdesc[UR56], R152, gsb0 ;  /* 0x00e00000389879f0 */ /* 0x000fe20008000898 */
[----:B------:R-:W-:Y:S01]  /*a680*/  R2UR UR58, R201 ;  /* 0x00000000c93a72ca */ /* 0x000fe200000e0000 */
[----:B------:R-:W-:Y:S01]  /*a690*/  UMOV UR59, 0x40000040 ;  /* 0x40000040003b7882 */ /* 0x000fe20000000000 */
        /* <DEDUP_REMOVED lines=8> */
.L_x_4268:
[----:B------:R2:W3:Y:S01]  /*a720*/  SYNCS.PHASECHK.TRANS64.TRYWAIT P1, [R185+URZ+0x38850], R204 ;  /* 0x038850ccb90075a7 */ /* 0x0004e2000802017f */
[----:B------:R-:W-:Y:S05]  /*a730*/  @!P0 BRA `(.L_x_4269) ;  /* 0x0000000000048947 */ /* 0x000fea0003800000 */
[----:B------:R-:W-:Y:S01]  /*a740*/  BPT.TRAP 0x1 ;  /* 0x000000040000795c */ /* 0x000fe20000300000 */
.L_x_4269:
[----:B------:R-:W-:Y:S01]  /*a750*/  IMAD R201, R22, 0x1000, R18 ;  /* 0x0000100016c97824 */ /* 0x000fe200078e0212 */
[----:B---3--:R-:W-:Y:S06]  /*a760*/  @P1 BRA `(.L_x_4270) ;  /* 0x0000000000081947 */ /* 0x008fec0003800000 */
[----:B------:R-:W3:Y:S02]  /*a770*/  SYNCS.PHASECHK.TRANS64.TRYWAIT P1, [R185+URZ+0x38850], R204 ;  /* 0x038850ccb90075a7 */ /* 0x000ee4000802017f */
[----:B---3--:R-:W-:Y:S05]  /*a780*/  @!P1 BRA `(.L_x_4271) ;  /* 0x000000a400c49947 */ /* 0x008fea0003800000 */
.L_x_4270:
[----:B------:R-:W-:Y:S01]  /*a790*/  R2UR UR58, R201 ;  /* 0x00000000c93a72ca */ /* 0x000fe200000e0000 */
[----:B------:R-:W-:Y:S01]  /*a7a0*/  WARPGROUP.ARRIVE ;  /* 0x00000000000079c5 */ /* 0x000fe20000000000 */
[----:B------:R-:W-:Y:S01]  /*a7b0*/  R2UR UR56, R6 ;  /* 0x00000000063872ca */ /* 0x000fe200000e0000 */
[----:B------:R-:W-:Y:S01]  /*a7c0*/  UMOV UR59, 0x40000040 ;  /* 0x40000040003b7882 */ /* 0x000fe20000000000 */
[----:B------:R-:W-:Y:S01]  /*a7d0*/  R2UR UR57, R7 ;  /* 0x00000000073972ca */ /* 0x000fe200000e0000 */
[----:B------:R-:W-:Y:S01]  /*a7e0*/  VIADD R203, R201, 0x2 ;  /* 0x00000002c9cb7836 */ /* 0x000fe20000000000 */
        /* <DEDUP_REMOVED lines=11> */
[----:B------:R-:W-:Y:S01]  /*a8a0*/  HGMMA.64x64x16.F32 R152, gdesc[UR56], R152, gsb0 ;  /* 0x00e00000389879f0 */ /* 0x000fe20008000898 */
[----:B------:R-:W-:Y:S01]  /*a8b0*/  R2UR UR58, R203 ;  /* 0x00000000cb3a72ca */ /* 0x000fe200000e0000 */
[----:B------:R-:W-:Y:S01]  /*a8c0*/  UMOV UR59, 0x40000040 ;  /* 0x40000040003b7882 */ /* 0x000fe20000000000 */
[----:B------:R-:W-:Y:S01]  /*a8d0*/  R2UR UR56, R2 ;  /* 0x00000000023872ca */ /* 0x000fe200000e0000 */
[----:B------:R-:W-:Y:S01]  /*a8e0*/  VIADD R203, R201, 0x4 ;  /* 0x00000004c9cb7836 */ /* 0x000fe20000000000 */
[----:B------:R-:W-:Y:S01]  /*a8f0*/  R2UR UR57, R3 ;  /* 0x00000000033972ca */ /* 0x000fe200000e0000 */
[----:B------:R-:W4:Y:S01]  /*a900*/  S2R R205, SR_TID.X ;  /* 0x0000000000cd7919 */ /* 0x000f220000002100 */
[----:B------:R-:W-:Y:S01]  /*a910*/  UMOV UR55, 0x40000040 ;  /* 0x4000004000377882 */ /* 0x000fe20000000000 */
[----:B----4-:R-:W-:Y:S01]  /*a920*/  SHF.R.U32.HI R205, RZ, 0x7, R205 ;  /* 0x00000007ffcd7819 */ /* 0x010fe200000116cd */
[----:B------:R-:W-:-:S02]  /*a930*/  WARPGROUP.DEPBAR.LE gsb0, 0x0 ;  /* 0x00008000000079c5 */ /* 0x000fc40000010000 */
[----:B------:R-:W-:-:S07]  /*a940*/  WARPGROUP.ARRIVE ;  /* 0x00000000000079c5 */ /* 0x000fce0000000000 */
[----:B------:R-:W-:Y:S01]  /*a950*/  HGMMA.64x64x16.F32 R152, gdesc[UR56], R152, gsb0 ;  /* 0x00e00000389879f0 */ /* 0x000fe20008000898 */
[----:B------:R-:W-:Y:S01]  /*a960*/  R2UR UR58, R203 ;  /* 0x00000000cb3a72ca */ /* 0x000fe200000e0000 */
[----:B------:R-:W-:Y:S01]  /*a970*/  UMOV UR59, 0x40000040 ;  /* 0x40000040003b7882 */ /* 0x000fe20000000000 */
[----:B------:R-:W-:Y:S01]  /*a980*/  R2UR UR56, R4 ;  /* 0x00000000043872ca */ /* 0x000fe200000e0000 */
[----:B------:R-:W-:Y:S01]  /*a990*/  VIADD R203, R201, 0x6 ;  /* 0x00000006c9cb7836 */ /* 0x000fe20000000000 */
[----:B------:R-:W-:Y:S01]  /*a9a0*/  R2UR UR57, R5 ;  /* 0x00000000053972ca */ /* 0x000fe200000e0000 */
[----:B------:R-:W-:Y:S02]  /*a9b0*/  WARPGROUP.DEPBAR.LE gsb0, 0x0 ;  /* 0x00008000000079c5 */ /* 0x000fe40000010000 */
[----:B------:R-:W-:-:S10]  /*a9c0*/  WARPGROUP.ARRIVE ;  /* 0x00000000000079c5 */ /* 0x000fd40000000000 */
[----:B------:R-:W-:Y:S01]  /*a9d0*/  HGMMA.64x64x16.F32 R152, gdesc[UR56], R152, gsb0 ;  /* 0x00e00000389879f0 */ /* 0x000fe20008000898 */
[----:B------:R-:W-:Y:S01]  /*a9e0*/  R2UR UR58, R203 ;  /* 0x00000000cb3a72ca */ /* 0x000fe200000e0000 */
[----:B------:R-:W-:Y:S01]  /*a9f0*/  UMOV UR59, 0x40000040 ;  /* 0x40000040003b7882 */ /* 0x000fe20000000000 */
[----:B------:R-:W-:Y:S01]  /*aa00*/  R2UR UR56, R12 ;  /* 0x000000000c3872ca */ /* 0x000fe200000e0000 */
[----:B------:R-:W-:Y:S01]  /*aa10*/  VIADD R203, R201, 0x200 ;  /* 0x00000200c9cb7836 */ /* 0x000fe20000000000 */
[----:B------:R-:W-:-:S04]  /*aa20*/  R2UR UR57, R13 ;  /* 0x000000000d3972ca */ /* 0x000fc800000e0000 */
[----:B------:R-:W-:Y:S01]  /*aa30*/  R2UR UR6, R203 ;  /* 0x00000000cb0672ca */ /* 0x000fe200000e0000 */
[----:B------:R-:W-:-:S05]  /*aa40*/  VIADD R203, R201, 0x202 ;  /* 0x00000202c9cb7836 */ /* 0x000fca0000000000 */
        /* <DEDUP_REMOVED lines=19> */
[----:B------:R-:W-:-:S04]  /*ab80*/  IADD3 R203, R201, 0x606, RZ ;  /* 0x00000606c9cb7810 */ /* 0x000fc80007ffe0ff */
[----:B------:R-:W-:Y:S01]  /*ab90*/  R2UR UR54, R203 ;  /* 0x00000000cb3672ca */ /* 0x000fe200000e0000 */
[----:B------:R-:W-:Y:S02]  /*aba0*/  WARPGROUP.DEPBAR.LE gsb0, 0x0 ;  /* 0x00008000000079c5 */ /* 0x000fe40000010000 */
[----:B------:R-:W-:Y:S01]  /*abb0*/  WARPGROUP.ARRIVE ;  /* 0x00000000000079c5 */ /* 0x000fe20000000000 */
[----:B------:R-:W4:Y:S05]  /*abc0*/  SHFL.IDX PT, R203, R205, RZ, 0x1f ;  /* 0x00001fffcdcb7589 */ /* 0x000f2a00000e0000 */
[----:B------:R-:W-:Y:S01]  /*abd0*/  HGMMA.64x64x16.F32 R152, gdesc[UR56], R152, gsb0 ;  /* 0x00e00000389879f0 */ /* 0x000fe20008000898 */
[----:B------:R-:W-:Y:S01]  /*abe0*/  UMOV UR57, 0x40000040 ;  /* 0x4000004000397882 */ /* 0x000fe20000000000 */
[----:B------:R-:W-:Y:S01]  /*abf0*/  UMOV UR59, 0x40000040 ;  /* 0x40000040003b7882 */ /* 0x000fe20000000000 */
[----:B----4-:R-:W-:Y:S01]  /*ac00*/  ISETP.GT.AND P1, PT, R203, 0x7f, PT ;  /* 0x0000007fcb00780c */ /* 0x010fe20003f24270 */
[----:B------:R-:W-:-:S03]  /*ac10*/  VIADD R203, R201, 0x800 ;  /* 0x00000800c9cb7836 */ /* 0x000fc60000000000 */
[----:B0123--:R-:W-:-:S05]  /*ac20*/  SEL R204, RZ, 0x2, !P1 ;  /* 0x00000002ffcc7807 */ /* 0x00ffca0004800000 */
[----:B------:R-:W-:Y:S02]  /*ac30*/  IMAD.IADD R205, R184, 0x1, R204 ;  /* 0x00000001b8cd7824 */ /* 0x000fe400078e02cc */
[----:B------:R-:W-:-:S03]  /*ac40*/  IMAD.IADD R206, R204, 0x1, R203 ;  /* 0x00000001ccce7824 */ /* 0x000fc600078e02cb */
[----:B------:R-:W-:Y:S02]  /*ac50*/  R2UR UR56, R205 ;  /* 0x00000000cd3872ca */ /* 0x000fe400000e0000 */
[----:B------:R-:W-:Y:S01]  /*ac60*/  R2UR UR58, R206 ;  /* 0x00000000ce3a72ca */ /* 0x000fe200000e0000 */
        /* <DEDUP_REMOVED lines=58> */
[----:B------:R-:W-:-:S04]  /*b010*/  MOV R203, 0x28 ;  /* 0x0000002800cb7802 */ /* 0x000fc80000000f00 */
        /* <DEDUP_REMOVED lines=148> */
.L_x_4272:
        /* <DEDUP_REMOVED lines=31> */
[----:B-1----:R-:W-:Y:S01]  /*bb50*/  FMNMX.FTZ R173, R201, R168, !PT ;  /* 0x000000a8c9ad7209 */ /* 0x002fe20007810000 */
[----:B------:R-:W-:Y:S01]  /*bb60*/  FMUL.FTZ R210, R179, UR38 ;  /* 0x00000026b3d27c20 */ /* 0x000fe20008410000 */
[----:B------:R-:W-:Y:S01]  /*bb70*/  FMUL.FTZ R211, R182, UR38 ;  /* 0x00000026b6d37c20 */ /* 0x000fe20008410000 */
[----:B------:R-:W-:Y:S01]  /*bb80*/  FMUL.FTZ R212, R183, UR38 ;  /* 0x00000026b7d47c20 */ /* 0x000fe20008410000 */
[----:B------:R-:W-:Y:S01]  /*bb90*/  ISETP.NE.AND P1, PT, R193, RZ, PT ;  /* 0x000000ffc100720c */ /* 0x000fe20003f25270 */
[----:B------:R-:W-:-:S02]  /*bba0*/  UMOV UR11, 0x40000040 ;  /* 0x40000040000b7882 */ /* 0x000fc40000000000 */
[----:B------:R-:W1:Y:S01]  /*bbb0*/  MUFU.TANH R159, R159 ;  /* 0x0000009f009f7308 */ /* 0x000e620000002400 */
[----:B--2---:R-:W-:Y:S01]  /*bbc0*/  FMNMX.FTZ R168, R156, R173, !PT ;  /* 0x000000ad9ca87209 */ /* 0x004fe20007810000 */
[----:B------:R-:W-:Y:S01]  /*bbd0*/  FMUL.FTZ R173, R176, UR38 ;  /* 0x00000026b0ad7c20 */ /* 0x000fe20008410000 */
[----:B------:R-:W-:-:S05]  /*bbe0*/  FMUL.FTZ R176, R177, UR38 ;  /* 0x00000026b1b07c20 */ /* 0x000fca0008410000 */
[----:B------:R-:W2:Y:S01]  /*bbf0*/  MUFU.TANH R160, R160 ;  /* 0x000000a000a07308 */ /* 0x000ea20000002400 */
[----:B0-----:R-:W-:-:S07]  /*bc00*/  FMNMX.FTZ R168, R157, R168, !PT ;  /* 0x000000a89da87209 */ /* 0x001fce0007810000 */
        /* <DEDUP_REMOVED lines=8> */
[----:B-1----:R-:W-:Y:S01]  /*bc90*/  FMNMX.FTZ R168, R164, R177, !PT ;  /* 0x000000b1a4a87209 */ /* 0x002fe20007810000 */
[----:B------:R-:W-:-:S06]  /*bca0*/  FMUL.FTZ R177, R181, UR38 ;  /* 0x00000026b5b17c20 */ /* 0x000fcc0008410000 */
        /* <DEDUP_REMOVED lines=17> */
[----:B------:R-:W3:Y:S01]  /*bdc0*/  MUFU.TANH R154, R154 ;  /* 0x0000009a009a7308 */ /* 0x000ee20000002400 */
[----:B-1----:R-:W-:-:S07]  /*bdd0*/  FMNMX.FTZ R171, R153, R202, !PT ;  /* 0x000000ca99ab7209 */ /* 0x002fce0007810000 */
[----:B------:R-:W1:Y:S01]  /*bde0*/  MUFU.TANH R155, R155 ;  /* 0x0000009b009b7308 */ /* 0x000e620000002400 */
[----:B--2---:R-:W-:-:S07]  /*bdf0*/  FMNMX.FTZ R171, R152, R171, !PT ;  /* 0x000000ab98ab7209 */ /* 0x004fce0007810000 */
[----:B------:R-:W2:Y:S01]  /*be00*/  MUFU.TANH R162, R162 ;  /* 0x000000a200a27308 */ /* 0x000ea20000002400 */
[----:B0-----:R-:W-:-:S07]  /*be10*/  FMNMX.FTZ R181, R168, R181, !PT ;  /* 0x000000b5a8b57209 */ /* 0x001fce0007810000 */
[----:B------:R-:W0:Y:S01]  /*be20*/  MUFU.TANH R163, R163 ;  /* 0x000000a300a37308 */ /* 0x000e220000002400 */
[----:B---3--:R-:W-:Y:S01]  /*be30*/  FMNMX.FTZ R168, R154, R171, !PT ;  /* 0x000000ab9aa87209 */ /* 0x008fe20007810000 */
[----:B------:R-:W3:Y:S03]  /*be40*/  SHFL.BFLY PT, R174, R181, 0x1, 0x1f ;  /* 0x0c201f00b5ae7f89 */ /* 0x000ee600000e0000 */
[----:B-1----:R-:W-:-:S03]  /*be50*/  FMNMX.FTZ R171, R155, R168, !PT ;  /* 0x000000a89bab7209 */ /* 0x002fc60007810000 */
[----:B------:R-:W1:Y:S01]  /*be60*/  MUFU.TANH R166, R166 ;  /* 0x000000a600a67308 */ /* 0x000e620000002400 */
[----:B--2---:R-:W-:-:S07]  /*be70*/  FMNMX.FTZ R170, R162, R171, !PT ;  /* 0x000000aba2aa7209 */ /* 0x004fce0007810000 */
[----:B------:R-:W2:Y:S01]  /*be80*/  MUFU.TANH R167, R167 ;  /* 0x000000a700a77308 */ /* 0x000ea20000002400 */
[----:B0-----:R-:W-:-:S07]  /*be90*/  FMNMX.FTZ R171, R163, R170, !PT ;  /* 0x000000aaa3ab7209 */ /* 0x001fce0007810000 */
[----:B------:R-:W0:Y:S01]  /*bea0*/  MUFU.TANH R203, R203 ;  /* 0x000000cb00cb7308 */ /* 0x000e220000002400 */
[----:B-1----:R-:W-:Y:S02]  /*beb0*/  FMNMX.FTZ R170, R166, R171, !PT ;  /* 0x000000aba6aa7209 */ /* 0x002fe40007810000 */
[----:B---3--:R-:W-:-:S05]  /*bec0*/  FMNMX.FTZ R168, R181, R174, !PT ;  /* 0x000000aeb5a87209 */ /* 0x008fca0007810000 */
[----:B------:R-:W1:Y:S01]  /*bed0*/  MUFU.TANH R205, R205 ;  /* 0x000000cd00cd7308 */ /* 0x000e620000002400 */
[C---:B------:R-:W-:Y:S01]  /*bee0*/  FADD.FTZ R174, -R168.reuse, R195 ;  /* 0x000000c3a8ae7221 */ /* 0x040fe20000010100 */
[----:B------:R-:W-:-:S03]  /*bef0*/  FMUL.FTZ R213, R168, UR6 ;  /* 0x00000006a8d57c20 */ /* 0x000fc60008410000 */
[----:B------:R-:W-:Y:S01]  /*bf00*/  FMUL.FTZ R179, R174, UR6 ;  /* 0x00000006aeb37c20 */ /* 0x000fe20008410000 */
[----:B--2---:R-:W-:Y:S01]  /*bf10*/  FMNMX.FTZ R174, R167, R170, !PT ;  /* 0x000000aaa7ae7209 */ /* 0x004fe20007810000 */
        /* <DEDUP_REMOVED lines=23> */
[----:B-1----:R-:W-:Y:S01]  /*c090*/  FMNMX.FTZ R175, R209, R178, !PT ;  /* 0x000000b2d1af7209 */ /* 0x002fe20007810000 */
[----:B------:R-:W-:-:S06]  /*c0a0*/  FFMA.FTZ R178, R157, UR6, -R213 ;  /* 0x000000069db27c23 */ /* 0x000fcc00080108d5 */
[----:B------:R-:W1:Y:S01]  /*c0b0*/  MUFU.TANH R212, R212 ;  /* 0x000000d400d47308 */ /* 0x000e620000002400 */
[----:B--2---:R-:W-:-:S07]  /*c0c0*/  FMNMX.FTZ R156, R210, R175, !PT ;  /* 0x000000afd29c7209 */ /* 0x004fce0007810000 */
[----:B------:R0:W2:Y:S08]  /*c0d0*/  MUFU.EX2 R170, R179 ;  /* 0x000000b300aa7308 */ /* 0x0000b00000000800 */
[----:B------:R-:W-:Y:S01]  /*c0e0*/  MUFU.EX2 R171, R171 ;  /* 0x000000ab00ab7308 */ /* 0x000fe20000000800 */
[----:B0-----:R-:W-:-:S04]  /*c0f0*/  FMNMX.FTZ R179, R211, R156, !PT ;  /* 0x0000009cd3b37209 */ /* 0x001fc80007810000 */
[----:B-1----:R-:W-:Y:S01]  /*c100*/  FMNMX.FTZ R156, R212, R179, !PT ;  /* 0x000000b3d49c7209 */ /* 0x002fe20007810000 */
[----:B------:R-:W-:Y:S02]  /*c110*/  FFMA.FTZ R179, R159, UR6, -R213 ;  /* 0x000000069fb37c23 */ /* 0x000fe400080108d5 */
[----:B------:R-:W-:Y:S01]  /*c120*/  MUFU.EX2 R174, R174 ;  /* 0x000000ae00ae7308 */ /* 0x000fe20000000800 */
[-C--:B--2---:R-:W-:Y:S01]  /*c130*/  FMUL.FTZ R24, R24, R170.reuse ;  /* 0x000000aa18187220 */ /* 0x084fe20000410000 */
        /* <DEDUP_REMOVED lines=24> */
[----:B0-----:R-:W-:Y:S01]  /*c2c0*/  FMNMX.FTZ R157, R156, R157, !PT ;  /* 0x0000009d9c9d7209 */ /* 0x001fe20007810000 */
[-C--:B------:R-:W-:Y:S01]  /*c2d0*/  FMUL.FTZ R65, R65, R170.reuse ;  /* 0x000000aa41417220 */ /* 0x080fe20000410000 */
[-C--:B------:R-:W-:Y:S01]  /*c2e0*/  FMUL.FTZ R68, R68, R170.reuse ;  /* 0x000000aa44447220 */ /* 0x080fe20000410000 */
[-C--:B------:R-:W-:Y:S01]  /*c2f0*/  FMUL.FTZ R69, R69, R170.reuse ;  /* 0x000000aa45457220 */ /* 0x080fe20000410000 */
[-C--:B------:R-:W-:Y:S01]  /*c300*/  FMUL.FTZ R72, R72, R170.reuse ;  /* 0x000000aa48487220 */ /* 0x080fe20000410000 */
[----:B------:R-:W0:Y:S01]  /*c310*/  SHFL.BFLY PT, R156, R157, 0x1, 0x1f ;  /* 0x0c201f009d9c7f89 */ /* 0x000e2200000e0000 */
        /* <DEDUP_REMOVED lines=23> */
[----:B0-----:R-:W-:Y:S01]  /*c490*/  FMNMX.FTZ R169, R157, R156, !PT ;  /* 0x0000009c9da97209 */ /* 0x001fe20007810000 */
[----:B------:R-:W-:Y:S01]  /*c4a0*/  MUFU.EX2 R183, R183 ;  /* 0x000000b700b77308 */ /* 0x000fe20000000800 */
[-C--:B------:R-:W-:Y:S01]  /*c4b0*/  FMUL.FTZ R113, R113, R170.reuse ;  /* 0x000000aa71717220 */ /* 0x080fe20000410000 */
[-C--:B------:R-:W-:Y:S01]  /*c4c0*/  FMUL.FTZ R116, R116, R170.reuse ;  /* 0x000000aa74747220 */ /* 0x080fe20000410000 */
[-C--:B------:R-:W-:Y:S01]  /*c4d0*/  FMUL.FTZ R117, R117, R170.reuse ;  /* 0x000000aa75757220 */ /* 0x080fe20000410000 */
[----:B------:R-:W-:Y:S01]  /*c4e0*/  FADD.FTZ R156, -R169, R202 ;  /* 0x000000caa99c7221 */ /* 0x000fe20000010100 */
[-C--:B------:R-:W-:Y:S01]  /*c4f0*/  FMUL.FTZ R120, R120, R170.reuse ;  /* 0x000000aa78787220 */ /* 0x080fe20000410000 */
[-C--:B------:R-:W-:Y:S01]  /*c500*/  FMUL.FTZ R121, R121, R170.reuse ;  /* 0x000000aa79797220 */ /* 0x080fe20000410000 */
[-C--:B------:R-:W-:Y:S01]  /*c510*/  FMUL.FTZ R124, R124, R170.reuse ;  /* 0x000000aa7c7c7220 */ /* 0x080fe20000410000 */
[----:B------:R-:W-:Y:S01]  /*c520*/  FMUL.FTZ R177, R156, UR6 ;  /* 0x000000069cb17c20 */ /* 0x000fe20008410000 */
[----:B------:R-:W-:Y:S01]  /*c530*/  FMUL.FTZ R156, R169, UR6 ;  /* 0x00000006a99c7c20 */ /* 0x000fe20008410000 */
[----:B------:R-:W-:Y:S01]  /*c540*/  MUFU.EX2 R206, R206 ;  /* 0x000000ce00ce7308 */ /* 0x000fe20000000800 */
[----:B-1----:R-:W-:Y:S01]  /*c550*/  F2FP.F16.F32.PACK_AB R158, R204, R181 ;  /* 0x000000b5cc9e723e */ /* 0x002fe200000000ff */
[----:B------:R-:W-:Y:S01]  /*c560*/  FMUL.FTZ R125, R125, R170 ;  /* 0x000000aa7d7d7220 */ /* 0x000fe20000410000 */
[--C-:B------:R-:W-:Y:S01]  /*c570*/  FFMA.FTZ R213, R152, UR6, -R156.reuse ;  /* 0x0000000698d57c23 */ /* 0x100fe2000801089c */
[----:B------:R-:W-:Y:S01]  /*c580*/  FFMA.FTZ R202, R153, UR6, -R156 ;  /* 0x0000000699ca7c23 */ /* 0x000fe2000801089c */
[----:B------:R-:W-:-:S02]  /*c590*/  VIADD R152, R185, 0x38840 ;  /* 0x00038840b9987836 */ /* 0x000fc40000000000 */
[--C-:B------:R-:W-:Y:S01]  /*c5a0*/  FFMA.FTZ R214, R154, UR6, -R156.reuse ;  /* 0x000000069ad67c23 */ /* 0x100fe2000801089c */
[----:B------:R-:W-:Y:S01]  /*c5b0*/  @!P1 IMAD R153, R194, 0x40, R191 ;  /* 0x00000040c2999824 */ /* 0x000fe200078e02bf */
[----:B------:R-:W0:Y:S01]  /*c5c0*/  MUFU.EX2 R177, R177 ;  /* 0x000000b100b17308 */ /* 0x000e220000000800 */
[----:B------:R-:W-:Y:S01]  /*c5d0*/  FFMA.FTZ R215, R155, UR6, -R156 ;  /* 0x000000069bd77c23 */ /* 0x000fe2000801089c */
[----:B------:R-:W-:Y:S01]  /*c5e0*/  PRMT R152, R197, 0x654, R152 ;  /* 0x00000654c5987816 */ /* 0x000fe20000000098 */
        /* <DEDUP_REMOVED lines=10> */
[----:B------:R1:W-:Y:S01]  /*c690*/  SYNCS.ARRIVE.TRANS64.RED.A1T0 RZ, [R152+URZ], RZ ;  /* 0x000000ff98ff79a7 */ /* 0x0003e2000810043f */
[--C-:B------:R-:W-:Y:S01]  /*c6a0*/  FFMA.FTZ R207, R209, UR6, -R156.reuse ;  /* 0x00000006d1cf7c23 */ /* 0x100fe2000801089c */
[--C-:B------:R-:W-:Y:S01]  /*c6b0*/  FFMA.FTZ R210, R210, UR6, -R156.reuse ;  /* 0x00000006d2d27c23 */ /* 0x100fe2000801089c */
[----:B------:R-:W-:Y:S01]  /*c6c0*/  FFMA.FTZ R211, R212, UR6, -R156 ;  /* 0x00000006d4d37c23 */ /* 0x000fe2000801089c */
[----:B------:R-:W-:Y:S01]  /*c6d0*/  @!P1 STS [R153+0x38400], R170 ;  /* 0x038400aa99009388 */ /* 0x000fe20000000800 */
[----:B------:R-:W-:Y:S01]  /*c6e0*/  MUFU.EX2 R202, R202 ;  /* 0x000000ca00ca7308 */ /* 0x000fe20000000800 */
[----:B------:R-:W-:Y:S01]  /*c6f0*/  IMAD R209, R22, 0x1000, R192 ;  /* 0x0000100016d17824 */ /* 0x000fe200078e02c0 */
[----:B------:R-:W-:Y:S01]  /*c700*/  F2FP.F16.F32.PACK_AB R154, R178, R175 ;  /* 0x000000afb29a723e */ /* 0x000fe200000000ff */
[----:B0-----:R0:W-:Y:S01]  /*c710*/  @!P1 STS [R153+0x38420], R177 ;  /* 0x038420b199009388 */ /* 0x0011e20000000800 */
[----:B-1----:R-:W-:Y:S01]  /*c720*/  F2FP.F16.F32.PACK_AB R152, R174, R171 ;  /* 0x000000abae98723e */ /* 0x002fe200000000ff */
[----:B------:R-:W-:Y:S01]  /*c730*/  FMUL.FTZ R26, R26, R177 ;  /* 0x000000b11a1a7220 */ /* 0x000fe20000410000 */
[----:B------:R-:W-:Y:S01]  /*c740*/  F2FP.F16.F32.PACK_AB R156, R182, R179 ;  /* 0x000000b3b69c723e */ /* 0x000fe200000000ff */
[-C--:B------:R-:W-:Y:S01]  /*c750*/  FMUL.FTZ R27, R27, R177.reuse ;  /* 0x000000b11b1b7220 */ /* 0x080fe20000410000 */
[----:B------:R-:W0:Y:S01]  /*c760*/  MUFU.EX2 R213, R213 ;  /* 0x000000d500d57308 */ /* 0x000e220000000800 */
[----:B------:R-:W-:Y:S01]  /*c770*/  R2UR UR10, R209 ;  /* 0x00000000d10a72ca */ /* 0x000fe200000e0000 */
[----:B------:R-:W-:Y:S01]  /*c780*/  FMUL.FTZ R30, R30, R177 ;  /* 0x000000b11e1e7220 */ /* 0x000fe20000410000 */
[----:B------:R-:W-:Y:S01]  /*c790*/  F2FP.F16.F32.PACK_AB R160, R206, R183 ;  /* 0x000000b7cea0723e */ /* 0x000fe200000000ff */
        /* <DEDUP_REMOVED lines=87> */
[----:B------:R-:W-:Y:S01]  /*cd10*/  FMUL.FTZ R149, R149, R170 ;  /* 0x000000aa95957220 */ /* 0x000fe20000410000 */
[-C--:B------:R-:W-:Y:S01]  /*cd20*/  FMUL.FTZ R150, R150, R177.reuse ;  /* 0x000000b196967220 */ /* 0x080fe20000410000 */
[----:B------:R-:W-:Y:S01]  /*cd30*/  FMUL.FTZ R151, R151, R177 ;  /* 0x000000b197977220 */ /* 0x000fe20000410000 */
[----:B------:R0:W-:Y:S01]  /*cd40*/  STSM.16.M88.4 [R187+0x36400], R152 ;  /* 0x03640098bb007844 */ /* 0x0001e20000000200 */
[----:B------:R-:W-:Y:S01]  /*cd50*/  VIADD R212, R209, 0x80 ;  /* 0x00000080d1d47836 */ /* 0x000fe20000000000 */
[----:B------:R-:W2:Y:S01]  /*cd60*/  MUFU.EX2 R208, R208 ;  /* 0x000000d000d07308 */ /* 0x000ea20000000800 */
[----:B-1----:R-:W-:Y:S01]  /*cd70*/  F2FP.F16.F32.PACK_AB R161, R220, R203 ;  /* 0x000000cbdca1723e */ /* 0x002fe200000000ff */
[----:B------:R0:W-:Y:S01]  /*cd80*/  STSM.16.M88.4 [R186], R156 ;  /* 0x0000009cba007844 */ /* 0x0001e20000000200 */
[----:B------:R-:W-:Y:S01]  /*cd90*/  FFMA.FTZ R21, R170, R21, R171 ;  /* 0x00000015aa157223 */ /* 0x000fe200000100ab */
[----:B------:R-:W-:-:S03]  /*cda0*/  FFMA.FTZ R20, R177, R20, R202 ;  /* 0x00000014b1147223 */ /* 0x000fc600000100ca */
[----:B------:R-:W-:Y:S01]  /*cdb0*/  FADD.FTZ R174, R174, R21 ;  /* 0x00000015aeae7221 */ /* 0x000fe20000010000 */
[----:B------:R-:W-:Y:S01]  /*cdc0*/  MUFU.EX2 R173, R173 ;  /* 0x000000ad00ad7308 */ /* 0x000fe20000000800 */
[----:B------:R-:W-:Y:S02]  /*cdd0*/  FADD.FTZ R213, R213, R20 ;  /* 0x00000014d5d57221 */ /* 0x000fe40000010000 */
[----:B------:R-:W-:Y:S02]  /*cde0*/  FADD.FTZ R175, R175, R174 ;  /* 0x000000aeafaf7221 */ /* 0x000fe40000010000 */
[----:B------:R-:W-:Y:S02]  /*cdf0*/  FADD.FTZ R214, R214, R213 ;  /* 0x000000d5d6d67221 */ /* 0x000fe40000010000 */
[----:B------:R-:W-:Y:S01]  /*ce00*/  FADD.FTZ R178, R178, R175 ;  /* 0x000000afb2b27221 */ /* 0x000fe20000010000 */
[----:B------:R-:W1:Y:S01]  /*ce10*/  MUFU.EX2 R176, R176 ;  /* 0x000000b000b07308 */ /* 0x000e620000000800 */
        /* <DEDUP_REMOVED lines=11> */
[----:B-1----:R-:W-:Y:S01]  /*ced0*/  F2FP.F16.F32.PACK_AB R164, R176, R173 ;  /* 0x000000adb0a4723e */ /* 0x002fe200000000ff */
        /* <DEDUP_REMOVED lines=9> */
[----:B------:R-:W1:Y:S01]  /*cf70*/  MUFU.EX2 R210, R210 ;  /* 0x000000d200d27308 */ /* 0x000e620000000800 */
[----:B--2---:R-:W-:Y:S01]  /*cf80*/  F2FP.F16.F32.PACK_AB R166, R201, R180 ;  /* 0x000000b4c9a6723e */ /* 0x004fe200000000ff */
[----:B------:R-:W-:Y:S01]  /*cf90*/  FADD.FTZ R172, R172, R195 ;  /* 0x000000c3acac7221 */ /* 0x000fe20000010000 */
[----:B------:R-:W-:-:S03]  /*cfa0*/  FADD.FTZ R208, R208, R205 ;  /* 0x000000cdd0d07221 */ /* 0x000fc60000010000 */
[----:B------:R-:W-:Y:S02]  /*cfb0*/  FADD.FTZ R173, R173, R172 ;  /* 0x000000acadad7221 */ /* 0x000fe40000010000 */
[----:B------:R-:W2:Y:S02]  /*cfc0*/  MUFU.EX2 R194, R194 ;  /* 0x000000c200c27308 */ /* 0x000ea40000000800 */
[----:B------:R-:W-:-:S04]  /*cfd0*/  FADD.FTZ R173, R176, R173 ;  /* 0x000000adb0ad7221 */ /* 0x000fc80000010000 */
[----:B------:R-:W-:Y:S02]  /*cfe0*/  FADD.FTZ R180, R180, R173 ;  /* 0x000000adb4b47221 */ /* 0x000fe40000010000 */
[----:B------:R-:W3:Y:S01]  /*cff0*/  MUFU.EX2 R211, R211 ;  /* 0x000000d300d37308 */ /* 0x000ee20000000800 */
[----:B-1----:R-:W-:Y:S01]  /*d000*/  F2FP.F16.F32.PACK_AB R165, R210, R207 ;  /* 0x000000cfd2a5723e */ /* 0x002fe200000000ff */
[----:B------:R-:W-:Y:S01]  /*d010*/  FADD.FTZ R207, R207, R208 ;  /* 0x000000d0cfcf7221 */ /* 0x000fe20000010000 */
[----:B------:R-:W-:-:S03]  /*d020*/  FADD.FTZ R21, R201, R180 ;  /* 0x000000b4c9157221 */ /* 0x000fc60000010000 */
[----:B------:R-:W-:-:S04]  /*d030*/  FADD.FTZ R207, R210, R207 ;  /* 0x000000cfd2cf7221 */ /* 0x000fc80000010000 */
[----:B--2---:R-:W-:Y:S01]  /*d040*/  FADD.FTZ R20, R194, R207 ;  /* 0x000000cfc2147221 */ /* 0x004fe20000010000 */
[----:B---3--:R-:W-:-:S03]  /*d050*/  F2FP.F16.F32.PACK_AB R167, R211, R194 ;  /* 0x000000c2d3a7723e */ /* 0x008fc600000000ff */
[----:B------:R-:W-:Y:S02]  /*d060*/  FADD.FTZ R20, R211, R20 ;  /* 0x00000014d3147221 */ /* 0x000fe40000010000 */
[----:B------:R0:W-:Y:S01]  /*d070*/  STSM.16.M88.4 [R188], R164 ;  /* 0x000000a4bc007844 */ /* 0x0001e20000000200 */
[----:B------:R-:W-:-:S06]  /*d080*/  WARPGROUP.ARRIVE ;  /* 0x00000000000079c5 */ /* 0x000fcc0000000000 */
[----:B------:R-:W-:Y:S01]  /*d090*/  HGMMA.64x256x16.F32 R24, R152, gdesc[UR8].tnspB, R24, gsb0 ;  /* 0x43e0000898187df0 */ /* 0x000fe20008000818 */
[----:B------:R-:W-:Y:S01]  /*d0a0*/  R2UR UR10, R212 ;  /* 0x00000000d40a72ca */ /* 0x000fe200000e0000 */
[----:B------:R-:W-:Y:S01]  /*d0b0*/  UMOV UR11, 0x40000040 ;  /* 0x40000040000b7882 */ /* 0x000fe20000000000 */
[C---:B------:R-:W-:Y:S02]  /*d0c0*/  VIADD R212, R209.reuse, 0x100 ;  /* 0x00000100d1d47836 */ /* 0x040fe40000000000 */
[----:B------:R-:W-:Y:S01]  /*d0d0*/  VIADD R209, R209, 0x180 ;  /* 0x00000180d1d17836 */ /* 0x000fe20000000000 */
[----:B------:R-:W-:Y:S02]  /*d0e0*/  WARPGROUP.DEPBAR.LE gsb0, 0x0 ;  /* 0x00008000000079c5 */ /* 0x000fe40000010000 */
[----:B------:R-:W-:-:S15]  /*d0f0*/  WARPGROUP.ARRIVE ;  /* 0x00000000000079c5 */ /* 0x000fde0000000000 */
[----:B------:R-:W-:-:S05]  /*d100*/  NOP ;  /* 0x0000000000007918 */ /* 0x000fca0000000000 */
        /* <DEDUP_REMOVED lines=24> */
.L_x_4273:
[----:B------:R-:W-:Y:S01]  /*d290*/  R2UR UR7, R196 ;  /* 0x00000000c40772ca */ /* 0x000fe200000e0000 */
[----:B------:R-:W-:Y:S01]  /*d2a0*/  IMAD.MOV.U32 R202, RZ, RZ, R169 ;  /* 0x000000ffffca7224 */ /* 0x000fe200078e00a9 */
[----:B------:R-:W-:Y:S01]  /*d2b0*/  IADD3 R152, R185, 0x38860, RZ ;  /* 0x00038860b9987810 */ /* 0x000fe20007ffe0ff */
[----:B------:R-:W-:Y:S02]  /*d2c0*/  IMAD.MOV.U32 R195, RZ, RZ, R168 ;  /* 0x000000ffffc37224 */ /* 0x000fe400078e00a8 */
[----:B------:R-:W-:Y:S01]  /*d2d0*/  IMAD.MOV.U32 R194, RZ, RZ, R22 ;  /* 0x000000ffffc27224 */ /* 0x000fe200078e0016 */
[----:B------:R-:W-:-:S04]  /*d2e0*/  PRMT R152, R197, 0x654, R152 ;  /* 0x00000654c5987816 */ /* 0x000fc80000000098 */
[----:B------:R1:W-:Y:S03]  /*d2f0*/  SYNCS.ARRIVE.TRANS64.RED.A1T0 RZ, [R152+URZ], RZ ;  /* 0x000000ff98ff79a7 */ /* 0x0003e6000810043f */
[C---:B------:R-:W-:Y:S01]  /*d300*/  ISETP.GT.AND P1, PT, R200.reuse, UR7, PT ;  /* 0x00000007c8007c0c */ /* 0x040fe2000bf24270 */
[----:B------:R-:W-:-:S12]  /*d310*/  VIADD R200, R200, 0xffffffff ;  /* 0xffffffffc8c87836 */ /* 0x000fd80000000000 */
[----:B-1----:R-:W-:Y:S05]  /*d320*/  @P1 BRA `(.L_x_4274) ;  /* 0xffffffd000301947 */ /* 0x002fea000383ffff */
.L_x_4263:
[----:B------:R-:W1:Y:S01]  /*d330*/  SHFL.BFLY PT, R0, R21, 0x2, 0x1f ;  /* 0x0c401f0015007f89 */ /* 0x000e6200000e0000 */
[----:B------:R-:W-:Y:S08]  /*d340*/  BAR.ARV 0x8, 0x100 ;  /* 0x0204000000007b1d */ /* 0x000ff00000002000 */
[----:B------:R-:W-:Y:S01]  /*d350*/  BAR.SYNC.DEFER_BLOCKING 0xf, 0x100 ;  /* 0x03c4000000007b1d */ /* 0x000fe20000010000 */
[----:B------:R-:W-:Y:S01]  /*d360*/  ISETP.NE.AND P0, PT, R193, RZ, PT ;  /* 0x000000ffc100720c */ /* 0x000fe20003f05270 */
[----:B------:R-:W-:-:S02]  /*d370*/  IMAD R191, R22, 0x40, R191 ;  /* 0x0000004016bf7824 */ /* 0x000fc400078e02bf */
[----:B------:R-:W-:Y:S02]  /*d380*/  IMAD.U32 R9, RZ, RZ, UR6 ;  /* 0x00000006ff097e24 */ /* 0x000fe4000f8e00ff */
[----:B------:R-:W2:Y:S01]  /*d390*/  SHFL.BFLY PT, R5, R20, 0x2, 0x1f ;  /* 0x0c401f0014057f89 */ /* 0x000ea200000e0000 */
[----:B-1----:R-:W-:-:S07]  /*d3a0*/  FADD.FTZ R2, R0, R21 ;  /* 0x0000001500027221 */ /* 0x002fce0000010000 */
[----:B------:R-:W-:Y:S01]  /*d3b0*/  @!P0 IMAD R198, R191, 0x4, R198 ;  /* 0x00000004bfc68824 */ /* 0x000fe200078e02c6 */
[----:B------:R-:W1:Y:S01]  /*d3c0*/  SHFL.BFLY PT, R3, R2, 0x1, 0x1f ;  /* 0x0c201f0002037f89 */ /* 0x000e6200000e0000 */
[----:B--2---:R-:W-:-:S05]  /*d3d0*/  FADD.FTZ R5, R5, R20 ;  /* 0x0000001405057221 */ /* 0x004fca0000010000 */
[----:B------:R-:W2:Y:S01]  /*d3e0*/  SHFL.BFLY PT, R0, R5, 0x1, 0x1f ;  /* 0x0c201f0005007f89 */ /* 0x000ea200000e0000 */
[----:B-1----:R-:W-:Y:S01]  /*d3f0*/  FADD.FTZ R4, R2, R3 ;  /* 0x0000000302047221 */ /* 0x002fe20000010000 */
[----:B------:R-:W-:Y:S02]  /*d400*/  IMAD.MOV.U32 R3, RZ, RZ, RZ ;  /* 0x000000ffff037224 */ /* 0x000fe400078e00ff */
[----:B------:R-:W-:Y:S02]  /*d410*/  IMAD.MOV.U32 R2, RZ, RZ, -0x800000 ;  /* 0xff800000ff027424 */ /* 0x000fe400078e00ff */
[----:B------:R-:W-:-:S13]  /*d420*/  FSETP.NE.FTZ.AND P1, PT, R4, RZ, PT ;  /* 0x000000ff0400720b */ /* 0x000fda0003f35000 */
[----:B------:R-:W1:Y:S01]  /*d430*/  @P1 MUFU.RCP R3, R4 ;  /* 0x0000000400031308 */ /* 0x000e620000001000 */
[----:B--2---:R-:W-:Y:S01]  /*d440*/  FADD.FTZ R6, R5, R0 ;  /* 0x0000000005067221 */ /* 0x004fe20000010000 */
[----:B------:R-:W-:-:S04]  /*d450*/  IMAD.MOV.U32 R0, RZ, RZ, RZ ;  /* 0x000000ffff007224 */ /* 0x000fc800078e00ff */
[----:B------:R-:W-:Y:S02]  /*d460*/  FSETP.NE.FTZ.AND P2, PT, R6, RZ, PT ;  /* 0x000000ff0600720b */ /* 0x000fe40003f55000 */
[----:B------:R-:W-:Y:S01]  /*d470*/  @P1 MUFU.LG2 R5, R4 ;  /* 0x0000000400051308 */ /* 0x000fe20000000c00 */
[----:B-1----:R1:W-:Y:S01]  /*d480*/  @!P0 STS [R198+0x38400], R3 ;  /* 0x03840003c6008388 */ /* 0x0023e20000000800 */
[-C--:B------:R-:W-:Y:S01]  /*d490*/  FMUL.FTZ R24, R24, R3.reuse ;  /* 0x0000000318187220 */ /* 0x080fe20000410000 */
[----:B------:R-:W-:-:S08]  /*d4a0*/  FMUL.FTZ R25, R25, R3 ;  /* 0x0000000319197220 */ /* 0x000fd00000410000 */
[----:B------:R-:W2:Y:S01]  /*d4b0*/  @P2 MUFU.RCP R0, R6 ;  /* 0x0000000600002308 */ /* 0x000ea20000001000 */
[-C--:B------:R-:W-:Y:S01]  /*d4c0*/  FMUL.FTZ R28, R28, R3.reuse ;  /* 0x000000031c1c7220 */ /* 0x080fe20000410000 */
[-C--:B------:R-:W-:Y:S01]  /*d4d0*/  FMUL.FTZ R29, R29, R3.reuse ;  /* 0x000000031d1d7220 */ /* 0x080fe20000410000 */
[-C--:B------:R-:W-:Y:S01]  /*d4e0*/  FMUL.FTZ R32, R32, R3.reuse ;  /* 0x0000000320207220 */ /* 0x080fe20000410000 */
[-C--:B------:R-:W-:Y:S01]  /*d4f0*/  FMUL.FTZ R33, R33, R3.reuse ;  /* 0x0000000321217220 */ /* 0x080fe20000410000 */
[-C--:B------:R-:W-:Y:S01]  /*d500*/  FMUL.FTZ R36, R36, R3.reuse ;  /* 0x0000000324247220 */ /* 0x080fe20000410000 */
[-C--:B------:R-:W-:Y:S01]  /*d510*/  FMUL.FTZ R37, R37, R3.reuse ;  /* 0x0000000325257220 */ /* 0x080fe20000410000 */
[-C--:B------:R-:W-:Y:S01]  /*d520*/  FMUL.FTZ R40, R40, R3.reuse ;  /* 0x0000000328287220 */ /* 0x080fe20000410000 */
[----:B------:R3:W4:Y:S01]  /*d530*/  @P2 MUFU.LG2 R7, R6 ;  /* 0x0000000600072308 */ /* 0x0007220000000c00 */
        /* <DEDUP_REMOVED lines=56> */
[----:B-1----:R-:W-:Y:S01]  /*d8c0*/  MOV R3, UR6 ;  /* 0x0000000600037c02 */ /* 0x002fe20008000f00 */
[----:B------:R-:W-:Y:S01]  /*d8d0*/  @P2 FMUL.FTZ R9, R9, 0.69314718246459960938 ;  /* 0x3f31721809092820 */ /* 0x000fe20000410000 */
[----:B---3--:R-:W-:Y:S01]  /*d8e0*/  @P1 FMUL.FTZ R6, R5, 0.69314718246459960938 ;  /* 0x3f31721805061820 */ /* 0x008fe20000410000 */
[----:B----4-:R-:W-:Y:S01]  /*d8f0*/  @P2 FMUL.FTZ R8, R7, 0.69314718246459960938 ;  /* 0x3f31721807082820 */ /* 0x010fe20000410000 */
[----:B------:R-:W-:-:S02]  /*d900*/  IMAD.MOV.U32 R4, RZ, RZ, -0x800000 ;  /* 0xff800000ff047424 */ /* 0x000fc400078e00ff */
        /* <DEDUP_REMOVED lines=68> */
[----:B--2---:R-:W-:Y:S06]  /*dd50*/  BAR.ARV 0xe, 0x100 ;  /* 0x0384000000007b1d */ /* 0x004fec0000002000 */
.L_x_4232:
[----:B------:R-:W-:Y:S05]  /*dd60*/  @P0 BRA `(.L_x_4275) ;  /* 0x0000002400080947 */ /* 0x000fea0003800000 */
[----:B------:R-:W2:Y:S01]  /*dd70*/  LDL R156, [R1] ;  /* 0x00000000019c7983 */ /* 0x000ea20000100800 */
[----:B------:R-:W1:Y:S01]  /*dd80*/  S2UR UR5, SR_CgaCtaId ;  /* 0x00000000000579c3 */ /* 0x000e620000008800 */
[----:B------:R-:W-:Y:S01]  /*dd90*/  UMOV UR4, 0x400 ;  /* 0x0000040000047882 */ /* 0x000fe20000000000 */
[----:B------:R-:W3:Y:S06]  /*dda0*/  S2R R0, SR_TID.X ;  /* 0x0000000000007919 */ /* 0x000eec0000002100 */
[----:B------:R-:W4:Y:S08]  /*ddb0*/  S2UR UR6, SR_CTAID.Y ;  /* 0x00000000000679c3 */ /* 0x000f300000002600 */
[----:B------:R-:W4:Y:S08]  /*ddc0*/  LDC R10, c[0x0][0xd50] ;  /* 0x00035400ff0a7b82 */ /* 0x000f300000000800 */
[----:B------:R-:W5:Y:S01]  /*ddd0*/  LDC R6, c[0x0][0xce8] ;  /* 0x00033a00ff067b82 */ /* 0x000f620000000800 */
[----:B-1----:R-:W-:-:S04]  /*dde0*/  ULEA UR4, UR5, UR4, 0x18 ;  /* 0x0000000405047291 */ /* 0x002fc8000f8ec03f */
[----:B------:R-:W-:-:S04]  /*ddf0*/  UIADD3 UR4, UR4, 0x38820, URZ ;  /* 0x0003882004047890 */ /* 0x000fc8000fffe03f */
[----:B------:R-:W-:Y:S01]  /*de00*/  UPRMT UR4, URZ, 0x654, UR4 ;  /* 0x000006543f047896 */ /* 0x000fe20008000004 */
[----:B------:R-:W-:Y:S01]  /*de10*/  BAR.SYNC.DEFER_BLOCKING 0x1, 0x100 ;  /* 0x0044000000007b1d */ /* 0x000fe20000010000 */
[----:B---3--:R-:W-:-:S05]  /*de20*/  VIADD R20, R0, 0xffffff80 ;  /* 0xffffff8000147836 */ /* 0x008fca0000000000 */
[----:B------:R-:W-:-:S04]  /*de30*/  SHF.R.S32.HI R21, RZ, 0x1f, R20 ;  /* 0x0000001fff157819 */ /* 0x000fc80000011414 */
[----:B------:R-:W-:-:S04]  /*de40*/  LEA.HI R9, R21, R20, RZ, 0x7 ;  /* 0x0000001415097211 */ /* 0x000fc800078f38ff */
[----:B------:R-:W-:Y:S02]  /*de50*/  SHF.R.S32.HI R0, RZ, 0x7, R9 ;  /* 0x00000007ff007819 */ /* 0x000fe40000011409 */
[----:B------:R-:W-:Y:S02]  /*de60*/  LOP3.LUT R5, R9, 0xffffff80, RZ, 0xc0, !PT ;  /* 0xffffff8009057812 */ /* 0x000fe400078ec0ff */
[----:B-----5:R-:W-:Y:S01]  /*de70*/  ISETP.NE.AND P1, PT, R6, 0x1, PT ;  /* 0x000000010600780c */ /* 0x020fe20003f25270 */
[----:B------:R-:W1:Y:S02]  /*de80*/  SHFL.IDX PT, R7, R0, RZ, 0x1f ;  /* 0x00001fff00077589 */ /* 0x000e6400000e0000 */
[----:B------:R-:W-:Y:S01]  /*de90*/  IMAD.IADD R8, R20, 0x1, -R5 ;  /* 0x0000000114087824 */ /* 0x000fe200078e0a05 */
[----:B------:R-:W-:Y:S04]  /*dea0*/  SYNCS.ARRIVE.TRANS64.RED.A1T0 RZ, [UR4], RZ ;  /* 0x000000ffffff79a7 */ /* 0x000fe80008100404 */
[----:B------:R-:W-:-:S02]  /*deb0*/  SHF.R.S32.HI R155, RZ, 0x1f, R8 ;  /* 0x0000001fff9b7819 */ /* 0x000fc40000011408 */
[----:B-1----:R-:W-:Y:S02]  /*dec0*/  ISETP.NE.AND P0, PT, R7, RZ, PT ;  /* 0x000000ff0700720c */ /* 0x002fe40003f05270 */
[----:B------:R-:W-:-:S04]  /*ded0*/  LEA.HI R7, R155, R8, RZ, 0x2 ;  /* 0x000000089b077211 */ /* 0x000fc800078f10ff */
[----:B------:R-:W-:Y:S02]  /*dee0*/  SHF.R.S32.HI R154, RZ, 0x2, R7 ;  /* 0x00000002ff9a7819 */ /* 0x000fe40000011407 */
[----:B--2---:R-:W-:-:S13]  /*def0*/  R2UR UR7, R156 ;  /* 0x000000009c0772ca */ /* 0x004fda00000e0000 */
[----:B------:R-:W-:-:S04]  /*df00*/  IMAD R3, RZ, RZ, -UR7 ;  /* 0x80000007ff037e24 */ /* 0x000fc8000f8e02ff */
[----:B----4-:R-:W-:Y:S01]  /*df10*/  IMAD R3, R10, R3, UR6 ;  /* 0x000000060a037e24 */ /* 0x010fe2000f8e0203 */
[----:B------:R-:W-:-:S04]  /*df20*/  USHF.R.S32.HI UR6, URZ, 0x1f, UR7 ;  /* 0x0000001f3f067899 */ /* 0x000fc80008011407 */
[----:B------:R-:W-:Y:S01]  /*df30*/  SHF.R.S32.HI R5, RZ, 0x1f, R3 ;  /* 0x0000001fff057819 */ /* 0x000fe20000011403 */
[----:B------:R-:W-:Y:S07]  /*df40*/  @P0 BRA `(.L_x_4276) ;  /* 0x0000000400480947 */ /* 0x000fee0003800000 */
[----:B------:R-:W1:Y:S01]  /*df50*/  LDC R16, c[0x0][0xce8] ;  /* 0x00033a00ff107b82 */ /* 0x000e620000000800 */
[----:B------:R-:W-:Y:S01]  /*df60*/  LOP3.LUT R9, R9, 0xffffff80, RZ, 0xc0, !PT ;  /* 0xffffff8009097812 */ /* 0x000fe200078ec0ff */
[----:B------:R-:W2:Y:S01]  /*df70*/  S2R R22, SR_CTAID.X ;  /* 0x0000000000167919 */ /* 0x000ea20000002500 */
[----:B------:R-:W-:Y:S01]  /*df80*/  LEA.HI R11, R21, R20, RZ, 0x2 ;  /* 0x00000014150b7211 */ /* 0x000fe200078f10ff */
[----:B------:R-:W-:Y:S01]  /*df90*/  ULDC.64 UR4, c[0x0][0xcd0] ;  /* 0x0003340000047ab9 */ /* 0x000fe20000000a00 */
[----:B------:R-:W-:Y:S01]  /*dfa0*/  R2UR UR10, R156 ;  /* 0x000000009c0a72ca */ /* 0x000fe200000e0000 */
[C---:B------:R-:W-:Y:S01]  /*dfb0*/  IMAD.IADD R23, R20.reuse, 0x1, -R9 ;  /* 0x0000000114177824 */ /* 0x040fe200078e0a09 */
[----:B------:R-:W-:Y:S01]  /*dfc0*/  LOP3.LUT R11, R11, 0xfffffffc, RZ, 0xc0, !PT ;  /* 0xfffffffc0b0b7812 */ /* 0x000fe200078ec0ff */
[----:B------:R-:W3:Y:S03]  /*dfd0*/  S2UR UR7, SR_CTAID.Z ;  /* 0x00000000000779c3 */ /* 0x000ee60000002700 */
[----:B------:R-:W-:Y:S01]  /*dfe0*/  SHF.R.S32.HI R10, RZ, 0x1f, R23 ;  /* 0x0000001fff0a7819 */ /* 0x000fe20000011417 */
[----:B------:R-:W-:-:S03]  /*dff0*/  IMAD.IADD R11, R20, 0x1, -R11 ;  /* 0x00000001140b7824 */ /* 0x000fc600078e0a0b */
[CC--:B0-----:R-:W-:Y:S01]  /*e000*/  LEA.HI R152, R10.reuse, R23.reuse, RZ, 0x2 ;  /* 0x000000170a987211 */ /* 0x0c1fe200078f10ff */
[----:B------:R-:W0:Y:S01]  /*e010*/  LDC.64 R18, c[0x0][0xcd8] ;  /* 0x00033600ff127b82 */ /* 0x000e220000000a00 */
[----:B------:R-:W-:Y:S01]  /*e020*/  LEA.HI R10, R10, R23, RZ, 0x5 ;  /* 0x000000170a0a7211 */ /* 0x000fe200078f28ff */
[----:B------:R-:W-:Y:S01]  /*e030*/  UIMAD.WIDE.U32 UR8, UR10, UR4, URZ ;  /* 0x000000040a0872a5 */ /* 0x000fe2000f8e003f */
[--C-:B------:R-:W-:Y:S01]  /*e040*/  SHF.R.S32.HI R9, RZ, 0x2, R152.reuse ;  /* 0x00000002ff097819 */ /* 0x100fe20000011498 */
[----:B------:R-:W-:Y:S01]  /*e050*/  UIMAD UR4, UR6, UR4, URZ ;  /* 0x00000004060472a4 */ /* 0x000fe2000f8e023f */
[----:B------:R-:W-:Y:S02]  /*e060*/  SHF.R.S32.HI R12, RZ, 0x1f, R152 ;  /* 0x0000001fff0c7819 */ /* 0x000fe40000011498 */
[----:B------:R-:W-:Y:S01]  /*e070*/  SHF.R.S32.HI R10, RZ, 0x5, R10 ;  /* 0x00000005ff0a7819 */ /* 0x000fe2000001140a */
[----:B------:R-:W-:Y:S01]  /*e080*/  UIMAD UR4, UR10, UR5, UR4 ;  /* 0x000000050a0472a4 */ /* 0x000fe2000f8e0204 */
[----:B-1----:R-:W-:-:S02]  /*e090*/  ISETP.NE.AND P0, PT, R16, 0x1, PT ;  /* 0x000000011000780c */ /* 0x002fc40003f05270 */
[----:B------:R-:W-:Y:S01]  /*e0a0*/  LEA.HI R12, R12, R9, RZ, 0x3 ;  /* 0x000000090c0c7211 */ /* 0x000fe200078f18ff */
[----:B------:R-:W-:Y:S01]  /*e0b0*/  UIADD3 UR4, UR9, UR4, URZ ;  /* 0x0000000409047290 */ /* 0x000fe2000fffe03f */
[----:B------:R-:W-:Y:S02]  /*e0c0*/  LOP3.LUT R152, R152, 0x7ffffffc, RZ, 0xc0, !PT ;  /* 0x7ffffffc98987812 */ /* 0x000fe400078ec0ff */
[----:B------:R-:W-:Y:S01]  /*e0d0*/  LOP3.LUT R12, R12, 0xfffffff8, RZ, 0xc0, !PT ;  /* 0xfffffff80c0c7812 */ /* 0x000fe200078ec0ff */
[----:B---3--:R-:W-:Y:S02]  /*e0e0*/  USHF.R.S32.HI UR5, URZ, 0x1f, UR7 ;  /* 0x0000001f3f057899 */ /* 0x008fe40008011407 */
[----:B------:R-:W-:Y:S01]  /*e0f0*/  IMAD.IADD R152, R23, 0x1, -R152 ;  /* 0x0000000117987824 */ /* 0x000fe200078e0a98 */
[----:B------:R-:W-:Y:S02]  /*e100*/  IADD3 R9, R9, -R12, RZ ;  /* 0x8000000c09097210 */ /* 0x000fe40007ffe0ff */
[----:B------:R-:W-:Y:S01]  /*e110*/  LEA.HI R12, R11, R11, RZ, 0x1 ;  /* 0x0000000b0b0c7211 */ /* 0x000fe200078f08ff */
[----:B------:R-:W1:Y:S01]  /*e120*/  @P0 LDC R14, c[0x0][0xcec] ;  /* 0x00033b00ff0e0b82 */ /* 0x000e620000000800 */
[----:B------:R-:W-:-:S02]  /*e130*/  IMAD.SHL.U32 R152, R152, 0x2, RZ ;  /* 0x0000000298987824 */ /* 0x000fc400078e00ff */
[----:B------:R-:W-:Y:S01]  /*e140*/  LOP3.LUT R12, R12, 0x1ffffffe, RZ, 0xc0, !PT ;  /* 0x1ffffffe0c0c7812 */ /* 0x000fe200078ec0ff */
[----:B------:R-:W-:Y:S02]  /*e150*/  IMAD R153, R10, 0x10, R9 ;  /* 0x000000100a997824 */ /* 0x000fe400078e0209 */
[----:B------:R-:W-:Y:S02]  /*e160*/  IMAD.U32 R10, RZ, RZ, UR8 ;  /* 0x00000008ff0a7e24 */ /* 0x000fe4000f8e00ff */
[----:B------:R-:W3:Y:S01]  /*e170*/  @P0 LDC R17, c[0x0][0xcf0] ;  /* 0x00033c00ff110b82 */ /* 0x000ee20000000800 */
[----:B------:R-:W-:Y:S02]  /*e180*/  IMAD.IADD R12, R11, 0x1, -R12 ;  /* 0x000000010b0c7824 */ /* 0x000fe400078e0a0c */
[----:B------:R-:W-:Y:S02]  /*e190*/  IMAD.U32 R11, RZ, RZ, UR9 ;  /* 0x00000009ff0b7e24 */ /* 0x000fe4000f8e00ff */
[----:B------:R-:W-:-:S02]  /*e1a0*/  IMAD R9, R12, 0x8, R153 ;  /* 0x000000080c097824 */ /* 0x000fc400078e0299 */
[----:B0-----:R-:W-:Y:S02]  /*e1b0*/  IMAD R12, R18, UR5, RZ ;  /* 0x00000005120c7c24 */ /* 0x001fe4000f8e02ff */
[----:B--2---:R-:W-:Y:S02]  /*e1c0*/  IMAD R9, R22, 0x40, R9 ;  /* 0x0000004016097824 */ /* 0x004fe400078e0209 */
[----:B------:R-:W-:Y:S01]  /*e1d0*/  IMAD.U32 R11, RZ, RZ, UR4 ;  /* 0x00000004ff0b7e24 */ /* 0x000fe2000f8e00ff */
[----:B------:R-:W-:Y:S01]  /*e1e0*/  ULDC.64 UR4, c[0x0][0xce0] ;  /* 0x0003380000047ab9 */ /* 0x000fe20000000a00 */
[----:B------:R-:W-:Y:S02]  /*e1f0*/  IMAD R15, R19, UR7, R12 ;  /* 0x00000007130f7c24 */ /* 0x000fe4000f8e020c */
[----:B------:R-:W-:-:S04]  /*e200*/  IMAD.WIDE.U32 R10, R18, UR7, R10 ;  /* 0x00000007120a7c25 */ /* 0x000fc8000f8e000a */
[----:B-1----:R-:W-:Y:S01]  /*e210*/  @P0 IMAD.HI.U32 R12, R9, R14, RZ ;  /* 0x0000000e090c0227 */ /* 0x002fe200078e00ff */
[----:B------:R-:W-:-:S03]  /*e220*/  IADD3 R11, R11, R15, RZ ;  /* 0x0000000f0b0b7210 */ /* 0x000fc60007ffe0ff */
[----:B------:R-:W-:Y:S01]  /*e230*/  IMAD.MOV.U32 R13, RZ, RZ, R9 ;  /* 0x000000ffff0d7224 */ /* 0x000fe200078e0009 */
[----:B---3--:R-:W-:Y:S01]  /*e240*/  @P0 SHF.R.U32.HI R13, RZ, R17, R12 ;  /* 0x00000011ff0d0219 */ /* 0x008fe2000001160c */
[----:B------:R-:W-:Y:S02]  /*e250*/  IMAD R12, R5, UR4, RZ ;  /* 0x00000004050c7c24 */ /* 0x000fe4000f8e02ff */
[----:B------:R-:W-:Y:S01]  /*e260*/  IMAD.WIDE.U32 R10, R3, UR4, R10 ;  /* 0x00000004030a7c25 */ /* 0x000fe2000f8e000a */
[----:B------:R-:W-:-:S03]  /*e270*/  SHF.R.S32.HI R15, RZ, 0x1f, R13 ;  /* 0x0000001fff0f7819 */ /* 0x000fc6000001140d */
[----:B------:R-:W-:Y:S01]  /*e280*/  IMAD.MOV R14, RZ, RZ, -R13 ;  /* 0x000000ffff0e7224 */ /* 0x000fe200078e0a0d */
[----:B------:R-:W-:-:S03]  /*e290*/  IADD3 R10, P0, R13, R10, RZ ;  /* 0x0000000a0d0a7210 */ /* 0x000fc60007f1e0ff */
[----:B------:R-:W-:Y:S02]  /*e2a0*/  IMAD R9, R16, R14, R9 ;  /* 0x0000000e10097224 */ /* 0x000fe400078e0209 */
[----:B------:R-:W-:Y:S01]  /*e2b0*/  IMAD R14, R3, UR5, R12 ;  /* 0x00000005030e7c24 */ /* 0x000fe2000f8e020c */
[----:B------:R-:W-:Y:S02]  /*e2c0*/  ULDC.64 UR4, c[0x0][0xcc8] ;  /* 0x0003320000047ab9 */ /* 0x000fe40000000a00 */
        /* <DEDUP_REMOVED lines=10> */
[----:B------:R-:W-:Y:S01]  /*e370*/  LOP3.LUT R11, R12, 0xfffffe, RZ, 0xc0, !PT ;  /* 0x00fffffe0c0b7812 */ /* 0x000fe200078ec0ff */
[----:B------:R-:W-:Y:S01]  /*e380*/  IMAD R14, R16, UR4, RZ ;  /* 0x00000004100e7c24 */ /* 0x000fe2000f8e02ff */
[----:B------:R-:W-:Y:S01]  /*e390*/  LEA.HI.X R18, R10, UR5, R9, 0x2, P0 ;  /* 0x000000050a127c11 */ /* 0x000fe200080f1409 */
[----:B------:R-:W-:Y:S01]  /*e3a0*/  SHFL.IDX PT, R12, R17, 0x1, 0x1c1f ;  /* 0x003c1f00110c7f89 */ /* 0x000fe200000e0000 */
[----:B------:R-:W-:-:S02]  /*e3b0*/  IMAD R9, R22, 0x40, R153 ;  /* 0x0000004016097824 */ /* 0x000fc400078e0299 */
[----:B------:R-:W-:Y:S01]  /*e3c0*/  IMAD.IADD R15, R0, 0x1, -R11 ;  /* 0x00000001000f7824 */ /* 0x000fe200078e0a0b */
[----:B------:R-:W-:Y:S03]  /*e3d0*/  SHFL.IDX PT, R10, R17, RZ, 0x1c1f ;  /* 0x001c1fff110a7589 */ /* 0x000fe600000e0000 */
        /* <DEDUP_REMOVED lines=9> */
.L_x_4276:
[----:B------:R-:W1:Y:S01]  /*e470*/  S2R R14, SR_CTAID.X ;  /* 0x00000000000e7919 */ /* 0x000e620000002500 */
[----:B------:R-:W-:Y:S01]  /*e480*/  LEA.HI R21, R21, R20, RZ, 0x2 ;  /* 0x0000001415157211 */ /* 0x000fe200078f10ff */
[----:B------:R-:W3:Y:S01]  /*e490*/  S2UR UR7, SR_CTAID.Z ;  /* 0x00000000000779c3 */ /* 0x000ee20000002700 */
[----:B------:R-:W-:Y:S01]  /*e4a0*/  SHF.R.S32.HI R9, RZ, 0x1f, R7 ;  /* 0x0000001fff097819 */ /* 0x000fe20000011407 */
[----:B------:R-:W-:Y:S01]  /*e4b0*/  ULDC.64 UR8, c[0x0][0xc38] ;  /* 0x00030e0000087ab9 */ /* 0x000fe20000000a00 */
[----:B------:R-:W-:Y:S01]  /*e4c0*/  LOP3.LUT R21, R21, 0xfffffffc, RZ, 0xc0, !PT ;  /* 0xfffffffc15157812 */ /* 0x000fe200078ec0ff */
[----:B------:R-:W-:Y:S01]  /*e4d0*/  UIMAD UR6, UR6, UR8, URZ ;  /* 0x00000008060672a4 */ /* 0x000fe2000f8e023f */
[----:B------:R-:W-:Y:S01]  /*e4e0*/  LEA.HI R9, R9, R154, RZ, 0x3 ;  /* 0x0000009a09097211 */ /* 0x000fe200078f18ff */
[----:B------:R-:W-:Y:S01]  /*e4f0*/  BSSY B0, `(.L_x_4277) ;  /* 0x0000102000007945 */ /* 0x000fe20003800000 */
[----:B------:R-:W-:Y:S01]  /*e500*/  IADD3 R21, R20, -R21, RZ ;  /* 0x8000001514157210 */ /* 0x000fe20007ffe0ff */
[----:B--2---:R-:W2:Y:S01]  /*e510*/  LDC.64 R12, c[0x0][0xc40] ;  /* 0x00031000ff0c7b82 */ /* 0x004ea20000000a00 */
[----:B------:R-:W-:-:S02]  /*e520*/  R2UR UR10, R156 ;  /* 0x000000009c0a72ca */ /* 0x000fc400000e0000 */
[----:B------:R-:W-:Y:S02]  /*e530*/  LOP3.LUT R9, R9, 0xfffffff8, RZ, 0xc0, !PT ;  /* 0xfffffff809097812 */ /* 0x000fe400078ec0ff */
[----:B------:R-:W-:Y:S02]  /*e540*/  LEA.HI R2, R21, R21, RZ, 0x1 ;  /* 0x0000001515027211 */ /* 0x000fe400078f08ff */
[----:B------:R-:W-:Y:S01]  /*e550*/  LEA.HI R155, R155, R8, RZ, 0x5 ;  /* 0x000000089b9b7211 */ /* 0x000fe200078f28ff */
[----:B------:R-:W4:Y:S01]  /*e560*/  @P1 LDC R4, c[0x0][0xcec] ;  /* 0x00033b00ff041b82 */ /* 0x000f220000000800 */
[----:B------:R-:W-:Y:S01]  /*e570*/  LOP3.LUT R2, R2, 0x1ffffffe, RZ, 0xc0, !PT ;  /* 0x1ffffffe02027812 */ /* 0x000fe200078ec0ff */
[----:B------:R-:W-:Y:S01]  /*e580*/  IMAD.IADD R154, R154, 0x1, -R9 ;  /* 0x000000019a9a7824 */ /* 0x000fe200078e0a09 */
[----:B------:R-:W-:-:S03]  /*e590*/  SHF.R.S32.HI R155, RZ, 0x5, R155 ;  /* 0x00000005ff9b7819 */ /* 0x000fc6000001149b */
[----:B------:R-:W-:Y:S01]  /*e5a0*/  IMAD.IADD R2, R21, 0x1, -R2 ;  /* 0x0000000115027824 */ /* 0x000fe200078e0a02 */
[----:B------:R-:W-:Y:S01]  /*e5b0*/  UIMAD.WIDE.U32 UR4, UR10, UR8, URZ ;  /* 0x000000080a0472a5 */ /* 0x000fe2000f8e003f */
[----:B------:R-:W5:Y:S01]  /*e5c0*/  @P1 LDC R17, c[0x0][0xcf0] ;  /* 0x00033c00ff111b82 */ /* 0x000f620000000800 */
[----:B------:R-:W-:Y:S01]  /*e5d0*/  IMAD R155, R155, 0x10, R154 ;  /* 0x000000109b9b7824 */ /* 0x000fe200078e029a */
[----:B------:R-:W-:Y:S02]  /*e5e0*/  UIMAD UR6, UR10, UR9, UR6 ;  /* 0x000000090a0672a4 */ /* 0x000fe4000f8e0206 */
[----:B---3--:R-:W-:Y:S01]  /*e5f0*/  USHF.R.S32.HI UR8, URZ, 0x1f, UR7 ;  /* 0x0000001f3f087899 */ /* 0x008fe20008011407 */
[----:B------:R-:W-:Y:S01]  /*e600*/  IMAD R9, R2, 0x8, R155 ;  /* 0x0000000802097824 */ /* 0x000fe200078e029b */
[----:B------:R-:W-:Y:S02]  /*e610*/  UIADD3 UR6, UR5, UR6, URZ ;  /* 0x0000000605067290 */ /* 0x000fe4000fffe03f */
[----:B------:R-:W-:-:S02]  /*e620*/  IMAD.U32 R11, RZ, RZ, UR5 ;  /* 0x00000005ff0b7e24 */ /* 0x000fc4000f8e00ff */
[----:B-1----:R-:W-:Y:S02]  /*e630*/  IMAD R15, R14, 0x40, R9 ;  /* 0x000000400e0f7824 */ /* 0x002fe400078e0209 */
[----:B------:R-:W-:Y:S01]  /*e640*/  IMAD.U32 R10, RZ, RZ, UR4 ;  /* 0x00000004ff0a7e24 */ /* 0x000fe2000f8e00ff */
[----:B------:R-:W-:Y:S01]  /*e650*/  ULDC.64 UR4, c[0x0][0xc48] ;  /* 0x0003120000047ab9 */ /* 0x000fe20000000a00 */
[----:B------:R-:W-:Y:S01]  /*e660*/  IMAD.U32 R11, RZ, RZ, UR6 ;  /* 0x00000006ff0b7e24 */ /* 0x000fe2000f8e00ff */
[----:B------:R-:W-:Y:S01]  /*e670*/  MOV R9, R15 ;  /* 0x0000000f00097202 */ /* 0x000fe20000000f00 */
[----:B--2---:R-:W-:Y:S02]  /*e680*/  IMAD R2, R12, UR8, RZ ;  /* 0x000000080c027c24 */ /* 0x004fe4000f8e02ff */
[----:B----4-:R-:W-:-:S04]  /*e690*/  @P1 IMAD.HI.U32 R4, R15, R4, RZ ;  /* 0x000000040f041227 */ /* 0x010fc800078e00ff */
[----:B------:R-:W-:Y:S02]  /*e6a0*/  IMAD R13, R13, UR7, R2 ;  /* 0x000000070d0d7c24 */ /* 0x000fe4000f8e0202 */
[----:B------:R-:W-:Y:S01]  /*e6b0*/  IMAD.WIDE.U32 R10, R12, UR7, R10 ;  /* 0x000000070c0a7c25 */ /* 0x000fe2000f8e000a */
[----:B-----5:R-:W-:-:S03]  /*e6c0*/  @P1 SHF.R.U32.HI R9, RZ, R17, R4 ;  /* 0x00000011ff091219 */ /* 0x020fc60000011604 */
[----:B------:R-:W-:Y:S01]  /*e6d0*/  IMAD R2, R5, UR4, RZ ;  /* 0x0000000405027c24 */ /* 0x000fe2000f8e02ff */
[----:B------:R-:W-:Y:S01]  /*e6e0*/  SHF.R.S32.HI R4, RZ, 0x1f, R9 ;  /* 0x0000001fff047819 */ /* 0x000fe20000011409 */
[----:B------:R-:W-:Y:S02]  /*e6f0*/  IMAD.IADD R11, R11, 0x1, R13 ;  /* 0x000000010b0b7824 */ /* 0x000fe400078e020d */
[C---:B------:R-:W-:Y:S02]  /*e700*/  IMAD R13, R3.reuse, UR5, R2 ;  /* 0x00000005030d7c24 */ /* 0x040fe4000f8e0202 */
        /* <DEDUP_REMOVED lines=25> */
[----:B------:R1:W2:Y:S01]  /*e8a0*/  SHFL.IDX PT, R2, R4, RZ, 0x1c1f ;  /* 0x001c1fff04027589 */ /* 0x0002a200000e0000 */
[----:B------:R-:W-:Y:S01]  /*e8b0*/  IMAD.IADD R0, R8, 0x1, -R9 ;  /* 0x0000000108007824 */ /* 0x000fe200078e0a09 */
[----:B------:R-:W-:-:S02]  /*e8c0*/  ISETP.GE.AND P0, PT, R7, R6, PT ;  /* 0x000000060700720c */ /* 0x000fc40003f06270 */
[----:B------:R1:W3:Y:S02]  /*e8d0*/  SHFL.IDX PT, R3, R5, RZ, 0x1c1f ;  /* 0x001c1fff05037589 */ /* 0x0002e400000e0000 */
[----:B------:R-:W-:-:S05]  /*e8e0*/  LEA R0, R11, R0, 0x7 ;  /* 0x000000000b007211 */ /* 0x000fca00078e38ff */
[----:B------:R-:W-:-:S04]  /*e8f0*/  IMAD.SHL.U32 R0, R0, 0x2, RZ ;  /* 0x0000000200007824 */ /* 0x000fc800078e00ff */
[----:B-1----:R-:W-:Y:S05]  /*e900*/  @P0 BRA `(.L_x_4278) ;  /* 0x0000000c00000947 */ /* 0x002fea0003800000 */
        /* <DEDUP_REMOVED lines=17> */
[C---:B------:R-:W-:Y:S01]  /*ea20*/  @!P2 LEA.HI R8, R0.reuse, R0, RZ, 0x1 ;  /* 0x000000000008a211 */ /* 0x040fe200078f08ff */
[----:B------:R-:W-:Y:S01]  /*ea30*/  VIADD R23, R0, 0x58 ;  /* 0x0000005800177836 */ /* 0x000fe20000000000 */
[----:B------:R-:W-:-:S02]  /*ea40*/  @!P3 LEA.HI R10, R9, R9, RZ, 0x1 ;  /* 0x00000009090ab211 */ /* 0x000fc400078f08ff */
[----:B------:R-:W-:Y:S02]  /*ea50*/  @!P4 LEA.HI R12, R11, R11, RZ, 0x1 ;  /* 0x0000000b0b0cc211 */ /* 0x000fe400078f08ff */
[----:B------:R-:W-:Y:S02]  /*ea60*/  @!P5 LEA.HI R14, R13, R13, RZ, 0x1 ;  /* 0x0000000d0d0ed211 */ /* 0x000fe400078f08ff */
[----:B------:R-:W-:Y:S02]  /*ea70*/  @!P2 LOP3.LUT R9, R8, 0xfffffffe, RZ, 0xc0, !PT ;  /* 0xfffffffe0809a812 */ /* 0x000fe400078ec0ff */
[----:B------:R-:W-:Y:S02]  /*ea80*/  @!P3 LOP3.LUT R11, R10, 0xfffffffe, RZ, 0xc0, !PT ;  /* 0xfffffffe0a0bb812 */ /* 0x000fe400078ec0ff */
[----:B------:R-:W-:Y:S01]  /*ea90*/  @!P4 LOP3.LUT R13, R12, 0xfffffffe, RZ, 0xc0, !PT ;  /* 0xfffffffe0c0dc812 */ /* 0x000fe200078ec0ff */
[----:B--23--:R-:W-:Y:S01]  /*eaa0*/  @!P2 IMAD.WIDE R8, R9, 0x4, R2 ;  /* 0x000000040908a825 */ /* 0x00cfe200078e0202 */
[----:B------:R-:W-:-:S02]  /*eab0*/  @!P5 LOP3.LUT R15, R14, 0xfffffffe, RZ, 0xc0, !PT ;  /* 0xfffffffe0e0fd812 */ /* 0x000fc400078ec0ff */
[----:B------:R-:W-:Y:S01]  /*eac0*/  ISETP.GE.AND P6, PT, R22, UR4, PT ;  /* 0x0000000416007c0c */ /* 0x000fe2000bfc6270 */
        /* <DEDUP_REMOVED lines=11> */
[----:B------:R-:W-:Y:S01]  /*eb80*/  ISETP.GE.AND P5, PT, R21, UR4, PT ;  /* 0x0000000415007c0c */ /* 0x000fe2000bfa6270 */
[----:B-1----:R-:W-:Y:S01]  /*eb90*/  VIADD R24, R0, 0x60 ;  /* 0x0000006000187836 */ /* 0x002fe20000000000 */
[----:B------:R-:W-:Y:S02]  /*eba0*/  @!P1 LEA.HI R17, R17, R17, RZ, 0x1 ;  /* 0x0000001111119211 */ /* 0x000fe400078f08ff */
[----:B------:R-:W-:Y:S02]  /*ebb0*/  @!P0 LOP3.LUT R9, R16, 0xfffffffe, RZ, 0xc0, !PT ;  /* 0xfffffffe10098812 */ /* 0x000fe400078ec0ff */
[----:B--2---:R-:W-:Y:S02]  /*ebc0*/  @!P1 LOP3.LUT R11, R17, 0xfffffffe, RZ, 0xc0, !PT ;  /* 0xfffffffe110b9812 */ /* 0x004fe400078ec0ff */
        /* <DEDUP_REMOVED lines=8> */
[----:B---3--:R-:W-:Y:S01]  /*ec50*/  @!P2 LOP3.LUT R13, R18, 0xfffffffe, RZ, 0xc0, !PT ;  /* 0xfffffffe120da812 */ /* 0x008fe200078ec0ff */
[----:B------:R2:W-:Y:S01]  /*ec60*/  @!P1 ST.E.64 desc[UR36][R10.64], R44 ;  /* 0x0000002c0a009985 */ /* 0x0005e2000c101b24 */
[----:B------:R-:W-:Y:S01]  /*ec70*/  @!P3 LOP3.LUT R19, R19, 0xfffffffe, RZ, 0xc0, !PT ;  /* 0xfffffffe1313b812 */ /* 0x000fe200078ec0ff */
[----:B------:R-:W-:Y:S01]  /*ec80*/  VIADD R18, R0, 0x68 ;  /* 0x0000006800127836 */ /* 0x000fe20000000000 */
[----:B----4-:R-:W-:Y:S01]  /*ec90*/  @!P4 LOP3.LUT R15, R20, 0xfffffffe, RZ, 0xc0, !PT ;  /* 0xfffffffe140fc812 */ /* 0x010fe200078ec0ff */
[----:B------:R-:W-:Y:S01]  /*eca0*/  VIADD R20, R0, 0x78 ;  /* 0x0000007800147836 */ /* 0x000fe20000000000 */
[----:B------:R-:W-:-:S02]  /*ecb0*/  @!P5 LOP3.LUT R21, R21, 0xfffffffe, RZ, 0xc0, !PT ;  /* 0xfffffffe1515d812 */ /* 0x000fc400078ec0ff */
[----:B------:R-:W-:Y:S02]  /*ecc0*/  @!P6 LOP3.LUT R17, R22, 0xfffffffe, RZ, 0xc0, !PT ;  /* 0xfffffffe1611e812 */ /* 0x000fe400078ec0ff */
[----:B------:R-:W-:Y:S01]  /*ecd0*/  ISETP.GE.AND P1, PT, R23, UR4, PT ;  /* 0x0000000417007c0c */ /* 0x000fe2000bf26270 */
[--C-:B-1----:R-:W-:Y:S01]  /*ece0*/  @!P2 IMAD.WIDE R8, R13, 0x4, R2.reuse ;  /* 0x000000040d08a825 */ /* 0x102fe200078e0202 */
[----:B------:R-:W-:Y:S02]  /*ecf0*/  ISETP.GE.AND P0, PT, R24, UR4, PT ;  /* 0x0000000418007c0c */ /* 0x000fe4000bf06270 */
[----:B------:R-:W-:Y:S01]  /*ed00*/  IADD3 R22, R0, 0x88, RZ ;  /* 0x0000008800167810 */ /* 0x000fe20007ffe0ff */
[--C-:B--2---:R-:W-:Y:S01]  /*ed10*/  @!P3 IMAD.WIDE R10, R19, 0x4, R2.reuse ;  /* 0x00000004130ab825 */ /* 0x104fe200078e0202 */
[----:B------:R1:W-:Y:S01]  /*ed20*/  @!P2 ST.E.64 desc[UR36][R8.64], R48 ;  /* 0x000000300800a985 */ /* 0x0003e2000c101b24 */
[----:B------:R-:W-:Y:S02]  /*ed30*/  ISETP.GE.AND P2, PT, R18, UR4, PT ;  /* 0x0000000412007c0c */ /* 0x000fe4000bf46270 */
[----:B------:R-:W-:Y:S01]  /*ed40*/  @!P4 IMAD.WIDE R12, R15, 0x4, R2 ;  /* 0x000000040f0cc825 */ /* 0x000fe200078e0202 */
[----:B------:R2:W-:Y:S01]  /*ed50*/  @!P3 ST.E.64 desc[UR36][R10.64], R52 ;  /* 0x000000340a00b985 */ /* 0x0005e2000c101b24 */
[----:B------:R-:W-:-:S02]  /*ed60*/  ISETP.GE.AND P3, PT, R22, UR4, PT ;  /* 0x0000000416007c0c */ /* 0x000fc4000bf66270 */
[--C-:B------:R-:W-:Y:S01]  /*ed70*/  @!P5 IMAD.WIDE R14, R21, 0x4, R2.reuse ;  /* 0x00000004150ed825 */ /* 0x100fe200078e0202 */
[----:B------:R3:W-:Y:S01]  /*ed80*/  @!P4 ST.E.64 desc[UR36][R12.64], R56 ;  /* 0x000000380c00c985 */ /* 0x0007e2000c101b24 */
[----:B------:R-:W-:Y:S02]  /*ed90*/  @!P1 LEA.HI R23, R23, R23, RZ, 0x1 ;  /* 0x0000001717179211 */ /* 0x000fe400078f08ff */
[----:B------:R-:W-:Y:S01]  /*eda0*/  @!P6 IMAD.WIDE R16, R17, 0x4, R2 ;  /* 0x000000041110e825 */ /* 0x000fe200078e0202 */
[----:B------:R4:W-:Y:S01]  /*edb0*/  @!P5 ST.E.64 desc[UR36][R14.64], R60 ;  /* 0x0000003c0e00d985 */ /* 0x0009e2000c101b24 */
[----:B------:R-:W-:Y:S02]  /*edc0*/  ISETP.GE.AND P5, PT, R20, UR4, PT ;  /* 0x0000000414007c0c */ /* 0x000fe4000bfa6270 */
[C---:B------:R-:W-:Y:S01]  /*edd0*/  VIADD R19, R0.reuse, 0x70 ;  /* 0x0000007000137836 */ /* 0x040fe20000000000 */
[----:B------:R5:W-:Y:S01]  /*ede0*/  @!P6 ST.E.64 desc[UR36][R16.64], R64 ;  /* 0x000000401000e985 */ /* 0x000be2000c101b24 */
[----:B------:R-:W-:Y:S01]  /*edf0*/  VIADD R21, R0, 0x80 ;  /* 0x0000008000157836 */ /* 0x000fe20000000000 */
[----:B------:R-:W-:-:S02]  /*ee00*/  @!P0 LEA.HI R24, R24, R24, RZ, 0x1 ;  /* 0x0000001818188211 */ /* 0x000fc400078f08ff */
[----:B------:R-:W-:Y:S02]  /*ee10*/  ISETP.GE.AND P6, PT, R19, UR4, PT ;  /* 0x0000000413007c0c */ /* 0x000fe4000bfc6270 */
[----:B------:R-:W-:Y:S02]  /*ee20*/  ISETP.GE.AND P4, PT, R21, UR4, PT ;  /* 0x0000000415007c0c */ /* 0x000fe4000bf86270 */
[----:B-1----:R-:W-:Y:S01]  /*ee30*/  @!P1 LOP3.LUT R9, R23, 0xfffffffe, RZ, 0xc0, !PT ;  /* 0xfffffffe17099812 */ /* 0x002fe200078ec0ff */
[----:B------:R-:W-:Y:S01]  /*ee40*/  VIADD R23, R0, 0x90 ;  /* 0x0000009000177836 */ /* 0x000fe20000000000 */
[----:B--2---:R-:W-:Y:S01]  /*ee50*/  @!P0 LOP3.LUT R11, R24, 0xfffffffe, RZ, 0xc0, !PT ;  /* 0xfffffffe180b8812 */ /* 0x004fe200078ec0ff */
        /* <DEDUP_REMOVED lines=16> */
[----:B-----5:R-:W-:Y:S01]  /*ef60*/  @!P3 LOP3.LUT R17, R22, 0xfffffffe, RZ, 0xc0, !PT ;  /* 0xfffffffe1611b812 */ /* 0x020fe200078ec0ff */
[----:B------:R-:W-:Y:S01]  /*ef70*/  VIADD R22, R0, 0xc0 ;  /* 0x000000c000167836 */ /* 0x000fe20000000000 */
[----:B------:R-:W-:Y:S01]  /*ef80*/  ISETP.GE.AND P0, PT, R23, UR4, PT ;  /* 0x0000000417007c0c */ /* 0x000fe2000bf06270 */
[----:B-1----:R-:W-:Y:S01]  /*ef90*/  @!P2 IMAD.WIDE R8, R13, 0x4, R2 ;  /* 0x000000040d08a825 */ /* 0x002fe200078e0202 */
[----:B------:R-:W-:-:S03]  /*efa0*/  ISETP.GE.AND P1, PT, R24, UR4, PT ;  /* 0x0000000418007c0c */ /* 0x000fc6000bf26270 */
[--C-:B--2---:R-:W-:Y:S01]  /*efb0*/  @!P6 IMAD.WIDE R10, R19, 0x4, R2.reuse ;  /* 0x00000004130ae825 */ /* 0x104fe200078e0202 */
        /* <DEDUP_REMOVED lines=17> */
[----:B-1----:R-:W-:Y:S02]  /*f0d0*/  @!P0 LOP3.LUT R9, R23, 0xfffffffe, RZ, 0xc0, !PT ;  /* 0xfffffffe17098812 */ /* 0x002fe400078ec0ff */
[----:B------:R-:W-:Y:S02]  /*f0e0*/  @!P2 LEA.HI R18, R18, R18, RZ, 0x1 ;  /* 0x000000121212a211 */ /* 0x000fe400078f08ff */
[----:B--2---:R-:W-:Y:S01]  /*f0f0*/  @!P1 LOP3.LUT R11, R24, 0xfffffffe, RZ, 0xc0, !PT ;  /* 0xfffffffe180b9812 */ /* 0x004fe200078ec0ff */
[--C-:B------:R-:W-:Y:S01]  /*f100*/  @!P0 IMAD.WIDE R8, R9, 0x4, R2.reuse ;  /* 0x0000000409088825 */ /* 0x100fe200078e0202 */
[----:B------:R-:W-:Y:S02]  /*f110*/  @!P4 LEA.HI R20, R20, R20, RZ, 0x1 ;  /* 0x000000141414c211 */ /* 0x000fe400078f08ff */
        /* <DEDUP_REMOVED lines=16> */
[--C-:B-1----:R-:W-:Y:S01]  /*f220*/  @!P3 IMAD.WIDE R8, R19, 0x4, R2.reuse ;  /* 0x000000041308b825 */ /* 0x102fe200078e0202 */
[----:B------:R-:W-:Y:S02]  /*f230*/  IADD3 R19, R0, 0xd0, RZ ;  /* 0x000000d000137810 */ /* 0x000fe40007ffe0ff */
[----:B------:R-:W-:Y:S01]  /*f240*/  ISETP.GE.AND P2, PT, R20, UR4, PT ;  /* 0x0000000414007c0c */ /* 0x000fe2000bf46270 */
[--C-:B--2---:R-:W-:Y:S01]  /*f250*/  @!P4 IMAD.WIDE R10, R15, 0x4, R2.reuse ;  /* 0x000000040f0ac825 */ /* 0x104fe200078e0202 */
[----:B------:R1:W-:Y:S01]  /*f260*/  @!P3 ST.E.64 desc[UR36][R8.64], R108 ;  /* 0x0000006c0800b985 */ /* 0x0003e2000c101b24 */
[----:B------:R-:W-:Y:S02]  /*f270*/  ISETP.GE.AND P1, PT, R19, UR4, PT ;  /* 0x0000000413007c0c */ /* 0x000fe4000bf26270 */
[--C-:B------:R-:W-:Y:S01]  /*f280*/  @!P5 IMAD.WIDE R14, R21, 0x4, R2.reuse ;  /* 0x00000004150ed825 */ /* 0x100fe200078e0202 */
[----:B------:R2:W-:Y:S03]  /*f290*/  @!P4 ST.E.64 desc[UR36][R10.64], R112 ;  /* 0x000000700a00c985 */ /* 0x0005e6000c101b24 */
[----:B------:R-:W-:Y:S01]  /*f2a0*/  @!P6 IMAD.WIDE R16, R17, 0x4, R2 ;  /* 0x000000041110e825 */ /* 0x000fe200078e0202 */
[----:B------:R4:W-:Y:S01]  /*f2b0*/  @!P5 ST.E.64 desc[UR36][R14.64], R116 ;  /* 0x000000740e00d985 */ /* 0x0009e2000c101b24 */
[----:B------:R-:W-:-:S02]  /*f2c0*/  @!P0 LEA.HI R18, R18, R18, RZ, 0x1 ;  /* 0x0000001212128211 */ /* 0x000fc400078f08ff */
[C---:B------:R-:W-:Y:S01]  /*f2d0*/  VIADD R21, R0.reuse, 0xe0 ;  /* 0x000000e000157836 */ /* 0x040fe20000000000 */
[----:B------:R5:W-:Y:S01]  /*f2e0*/  @!P6 ST.E.64 desc[UR36][R16.64], R120 ;  /* 0x000000781000e985 */ /* 0x000be2000c101b24 */
[C---:B---3--:R-:W-:Y:S01]  /*f2f0*/  VIADD R12, R0.reuse, 0xe8 ;  /* 0x000000e8000c7836 */ /* 0x048fe20000000000 */
[----:B------:R-:W-:Y:S01]  /*f300*/  @!P1 LEA.HI R19, R19, R19, RZ, 0x1 ;  /* 0x0000001313139211 */ /* 0x000fe200078f08ff */
[C---:B-1----:R-:W-:Y:S01]  /*f310*/  VIADD R9, R0.reuse, 0xf8 ;  /* 0x000000f800097836 */ /* 0x042fe20000000000 */
[----:B------:R-:W-:Y:S01]  /*f320*/  ISETP.GE.AND P3, PT, R21, UR4, PT ;  /* 0x0000000415007c0c */ /* 0x000fe2000bf66270 */
[----:B------:R-:W-:Y:S01]  /*f330*/  VIADD R13, R0, 0xf0 ;  /* 0x000000f0000d7836 */ /* 0x000fe20000000000 */
[----:B------:R-:W-:Y:S02]  /*f340*/  ISETP.GE.AND P4, PT, R12, UR4, PT ;  /* 0x000000040c007c0c */ /* 0x000fe4000bf86270 */
[----:B------:R-:W-:Y:S02]  /*f350*/  ISETP.GE.AND P6, PT, R9, UR4, PT ;  /* 0x0000000409007c0c */ /* 0x000fe4000bfc6270 */
[----:B------:R-:W-:-:S02]  /*f360*/  ISETP.GE.AND P5, PT, R13, UR4, PT ;  /* 0x000000040d007c0c */ /* 0x000fc4000bfa6270 */
[----:B------:R-:W-:Y:S02]  /*f370*/  @!P2 LEA.HI R20, R20, R20, RZ, 0x1 ;  /* 0x000000141414a211 */ /* 0x000fe400078f08ff */
[----:B--2---:R-:W-:-:S03]  /*f380*/  @!P1 LOP3.LUT R11, R19, 0xfffffffe, RZ, 0xc0, !PT ;  /* 0xfffffffe130b9812 */ /* 0x004fc600078ec0ff */
[----:B------:R-:W-:Y:S02]  /*f390*/  @!P3 LEA.HI R21, R21, R21, RZ, 0x1 ;  /* 0x000000151515b211 */ /* 0x000fe400078f08ff */
[----:B------:R-:W-:Y:S02]  /*f3a0*/  @!P4 LEA.HI R12, R12, R12, RZ, 0x1 ;  /* 0x0000000c0c0cc211 */ /* 0x000fe400078f08ff */
[----:B------:R-:W-:Y:S02]  /*f3b0*/  @!P6 LEA.HI R10, R9, R9, RZ, 0x1 ;  /* 0x00000009090ae211 */ /* 0x000fe400078f08ff */
[----:B------:R-:W-:Y:S02]  /*f3c0*/  @!P5 LEA.HI R8, R13, R13, RZ, 0x1 ;  /* 0x0000000d0d08d211 */ /* 0x000fe400078f08ff */
[----:B------:R-:W-:Y:S02]  /*f3d0*/  @!P0 LOP3.LUT R9, R18, 0xfffffffe, RZ, 0xc0, !PT ;  /* 0xfffffffe12098812 */ /* 0x000fe400078ec0ff */
[----:B------:R-:W-:-:S02]  /*f3e0*/  @!P2 LOP3.LUT R13, R20, 0xfffffffe, RZ, 0xc0, !PT ;  /* 0xfffffffe140da812 */ /* 0x000fc400078ec0ff */
[----:B----4-:R-:W-:Y:S02]  /*f3f0*/  @!P3 LOP3.LUT R15, R21, 0xfffffffe, RZ, 0xc0, !PT ;  /* 0xfffffffe150fb812 */ /* 0x010fe400078ec0ff */
[----:B-----5:R-:W-:Y:S01]  /*f400*/  @!P4 LOP3.LUT R17, R12, 0xfffffffe, RZ, 0xc0, !PT ;  /* 0xfffffffe0c11c812 */ /* 0x020fe200078ec0ff */
        /* <DEDUP_REMOVED lines=16> */
.L_x_4278:
[----:B------:R-:W-:Y:S05]  /*f510*/  BSYNC B0 ;  /* 0x0000000000007941 */ /* 0x000fea0003800000 */
.L_x_4277:
[----:B------:R-:W-:Y:S01]  /*f520*/  VIADD R7, R7, 0x8 ;  /* 0x0000000807077836 */ /* 0x000fe20000000000 */
[----:B-1-3--:R3:W4:Y:S04]  /*f530*/  SHFL.IDX PT, R3, R5, 0x1, 0x1c1f ;  /* 0x003c1f0005037f89 */ /* 0x00a72800000e0000 */
[----:B------:R-:W-:Y:S01]  /*f540*/  ISETP.GE.AND P0, PT, R7, R6, PT ;  /* 0x000000060700720c */ /* 0x000fe20003f06270 */
[----:B--2---:R3:W2:-:S12]  /*f550*/  SHFL.IDX PT, R2, R4, 0x1, 0x1c1f ;  /* 0x003c1f0004027f89 */ /* 0x00469800000e0000 */
[----:B---3--:R-:W-:Y:S05]  /*f560*/  @P0 BRA `(.L_x_4229) ;  /* 0x0000005400b80947 */ /* 0x008fea0003800000 */
        /* <DEDUP_REMOVED lines=14> */
[----:B------:R-:W-:-:S02]  /*f650*/  VIADD R16, R0, 0x48 ;  /* 0x0000004800107836 */ /* 0x000fc40000000000 */
[C---:B------:R-:W-:Y:S01]  /*f660*/  @!P0 LEA.HI R4, R0.reuse, R0, RZ, 0x1 ;  /* 0x0000000000048211 */ /* 0x040fe200078f08ff */
[C---:B------:R-:W-:Y:S01]  /*f670*/  VIADD R18, R0.reuse, 0x50 ;  /* 0x0000005000127836 */ /* 0x040fe20000000000 */
[----:B------:R-:W-:Y:S01]  /*f680*/  @!P1 LEA.HI R6, R5, R5, RZ, 0x1 ;  /* 0x0000000505069211 */ /* 0x000fe200078f08ff */
[C---:B------:R-:W-:Y:S01]  /*f690*/  VIADD R19, R0.reuse, 0x58 ;  /* 0x0000005800137836 */ /* 0x040fe20000000000 */
[----:B------:R-:W-:Y:S01]  /*f6a0*/  @!P2 LEA.HI R8, R7, R7, RZ, 0x1 ;  /* 0x000000070708a211 */ /* 0x000fe200078f08ff */
[----:B------:R-:W-:Y:S01]  /*f6b0*/  VIADD R20, R0, 0x80 ;  /* 0x0000008000147836 */ /* 0x000fe20000000000 */
[----:B------:R-:W-:Y:S02]  /*f6c0*/  @!P0 LOP3.LUT R5, R4, 0xfffffffe, RZ, 0xc0, !PT ;  /* 0xfffffffe04058812 */ /* 0x000fe400078ec0ff */
[----:B------:R-:W-:Y:S02]  /*f6d0*/  @!P1 LOP3.LUT R7, R6, 0xfffffffe, RZ, 0xc0, !PT ;  /* 0xfffffffe06079812 */ /* 0x000fe400078ec0ff */
[----:B------:R-:W-:Y:S01]  /*f6e0*/  @!P2 LOP3.LUT R9, R8, 0xfffffffe, RZ, 0xc0, !PT ;  /* 0xfffffffe0809a812 */ /* 0x000fe200078ec0ff */
[----:B--2-4-:R-:W-:Y:S01]  /*f6f0*/  @!P0 IMAD.WIDE R4, R5, 0x4, R2 ;  /* 0x0000000405048825 */ /* 0x014fe200078e0202 */
        /* <DEDUP_REMOVED lines=13> */
[----:B-1----:R-:W-:Y:S02]  /*f7d0*/  @!P5 LOP3.LUT R5, R10, 0xfffffffe, RZ, 0xc0, !PT ;  /* 0xfffffffe0a05d812 */ /* 0x002fe400078ec0ff */
[----:B------:R-:W-:Y:S02]  /*f7e0*/  @!P0 LEA.HI R12, R12, R12, RZ, 0x1 ;  /* 0x0000000c0c0c8211 */ /* 0x000fe400078f08ff */
[----:B--2---:R-:W-:Y:S01]  /*f7f0*/  @!P6 LOP3.LUT R7, R11, 0xfffffffe, RZ, 0xc0, !PT ;  /* 0xfffffffe0b07e812 */ /* 0x004fe200078ec0ff */
[----:B------:R-:W-:Y:S01]  /*f800*/  @!P5 IMAD.WIDE R4, R5, 0x4, R2 ;  /* 0x000000040504d825 */ /* 0x000fe200078e0202 */
[----:B------:R-:W-:-:S02]  /*f810*/  @!P1 LEA.HI R13, R13, R13, RZ, 0x1 ;  /* 0x0000000d0d0d9211 */ /* 0x000fc400078f08ff */
[----:B------:R-:W-:Y:S01]  /*f820*/  @!P2 LEA.HI R14, R14, R14, RZ, 0x1 ;  /* 0x0000000e0e0ea211 */ /* 0x000fe200078f08ff */
[----:B------:R-:W-:Y:S01]  /*f830*/  @!P6 IMAD.WIDE R6, R7, 0x4, R2 ;  /* 0x000000040706e825 */ /* 0x000fe200078e0202 */
[----:B------:R-:W-:Y:S01]  /*f840*/  @!P4 LEA.HI R16, R16, R16, RZ, 0x1 ;  /* 0x000000101010c211 */ /* 0x000fe200078f08ff */
[----:B------:R1:W-:Y:S01]  /*f850*/  @!P5 ST.E.64 desc[UR36][R4.64], R38 ;  /* 0x000000260400d985 */ /* 0x0003e2000c101b24 */
[----:B---3--:R-:W-:Y:S02]  /*f860*/  @!P0 LOP3.LUT R9, R12, 0xfffffffe, RZ, 0xc0, !PT ;  /* 0xfffffffe0c098812 */ /* 0x008fe400078ec0ff */
[----:B------:R-:W-:Y:S01]  /*f870*/  @!P1 LOP3.LUT R13, R13, 0xfffffffe, RZ, 0xc0, !PT ;  /* 0xfffffffe0d0d9812 */ /* 0x000fe200078ec0ff */
[----:B------:R2:W-:Y:S01]  /*f880*/  @!P6 ST.E.64 desc[UR36][R6.64], R42 ;  /* 0x0000002a0600e985 */ /* 0x0005e2000c101b24 */
[----:B------:R-:W-:Y:S02]  /*f890*/  @!P2 LOP3.LUT R11, R14, 0xfffffffe, RZ, 0xc0, !PT ;  /* 0xfffffffe0e0ba812 */ /* 0x000fe400078ec0ff */
[----:B------:R-:W-:-:S02]  /*f8a0*/  @!P3 LOP3.LUT R15, R15, 0xfffffffe, RZ, 0xc0, !PT ;  /* 0xfffffffe0f0fb812 */ /* 0x000fc400078ec0ff */
[----:B------:R-:W-:Y:S01]  /*f8b0*/  @!P4 LOP3.LUT R17, R16, 0xfffffffe, RZ, 0xc0, !PT ;  /* 0xfffffffe1011c812 */ /* 0x000fe200078ec0ff */
[----:B------:R-:W-:Y:S01]  /*f8c0*/  VIADD R16, R0, 0x70 ;  /* 0x0000007000107836 */ /* 0x000fe20000000000 */
[----:B------:R-:W-:Y:S02]  /*f8d0*/  ISETP.GE.AND P5, PT, R18, UR4, PT ;  /* 0x0000000412007c0c */ /* 0x000fe4000bfa6270 */
[----:B------:R-:W-:Y:S01]  /*f8e0*/  ISETP.GE.AND P6, PT, R19, UR4, PT ;  /* 0x0000000413007c0c */ /* 0x000fe2000bfc6270 */
[----:B-1----:R-:W-:Y:S01]  /*f8f0*/  @!P0 IMAD.WIDE R4, R9, 0x4, R2 ;  /* 0x0000000409048825 */ /* 0x002fe200078e0202 */
[----:B------:R-:W-:-:S03]  /*f900*/  IADD3 R14, R0, 0x60, RZ ;  /* 0x00000060000e7810 */ /* 0x000fc60007ffe0ff */
[--C-:B--2---:R-:W-:Y:S01]  /*f910*/  @!P1 IMAD.WIDE R6, R13, 0x4, R2.reuse ;  /* 0x000000040d069825 */ /* 0x104fe200078e0202 */
        /* <DEDUP_REMOVED lines=17> */
[----:B-1----:R-:W-:Y:S01]  /*fa30*/  @!P5 LOP3.LUT R5, R18, 0xfffffffe, RZ, 0xc0, !PT ;  /* 0xfffffffe1205d812 */ /* 0x002fe200078ec0ff */
[C---:B------:R-:W-:Y:S01]  /*fa40*/  VIADD R18, R0.reuse, 0x88 ;  /* 0x0000008800127836 */ /* 0x040fe20000000000 */
[----:B--2---:R-:W-:Y:S01]  /*fa50*/  @!P6 LOP3.LUT R7, R19, 0xfffffffe, RZ, 0xc0, !PT ;  /* 0xfffffffe1307e812 */ /* 0x004fe200078ec0ff */
        /* <DEDUP_REMOVED lines=9> */
[----:B---3--:R-:W-:Y:S01]  /*faf0*/  @!P4 LOP3.LUT R9, R14, 0xfffffffe, RZ, 0xc0, !PT ;  /* 0xfffffffe0e09c812 */ /* 0x008fe200078ec0ff */
[----:B------:R2:W-:Y:S01]  /*fb00*/  @!P6 ST.E.64 desc[UR36][R6.64], R70 ;  /* 0x000000460600e985 */ /* 0x0005e2000c101b24 */
[----:B------:R-:W-:Y:S01]  /*fb10*/  @!P3 LOP3.LUT R15, R15, 0xfffffffe, RZ, 0xc0, !PT ;  /* 0xfffffffe0f0fb812 */ /* 0x000fe200078ec0ff */
[----:B------:R-:W-:Y:S01]  /*fb20*/  VIADD R14, R0, 0x98 ;  /* 0x00000098000e7836 */ /* 0x000fe20000000000 */
[----:B----4-:R-:W-:Y:S02]  /*fb30*/  @!P2 LOP3.LUT R11, R16, 0xfffffffe, RZ, 0xc0, !PT ;  /* 0xfffffffe100ba812 */ /* 0x010fe400078ec0ff */
[----:B------:R-:W-:Y:S02]  /*fb40*/  @!P1 LOP3.LUT R17, R17, 0xfffffffe, RZ, 0xc0, !PT ;  /* 0xfffffffe11119812 */ /* 0x000fe400078ec0ff */
[----:B-----5:R-:W-:Y:S01]  /*fb50*/  @!P0 LOP3.LUT R13, R20, 0xfffffffe, RZ, 0xc0, !PT ;  /* 0xfffffffe140d8812 */ /* 0x020fe200078ec0ff */
[----:B------:R-:W-:Y:S01]  /*fb60*/  VIADD R20, R0, 0xb8 ;  /* 0x000000b800147836 */ /* 0x000fe20000000000 */
[----:B------:R-:W-:Y:S01]  /*fb70*/  ISETP.GE.AND P6, PT, R18, UR4, PT ;  /* 0x0000000412007c0c */ /* 0x000fe2000bfc6270 */
[----:B-1----:R-:W-:Y:S01]  /*fb80*/  @!P4 IMAD.WIDE R4, R9, 0x4, R2 ;  /* 0x000000040904c825 */ /* 0x002fe200078e0202 */
[----:B------:R-:W-:-:S02]  /*fb90*/  ISETP.GE.AND P5, PT, R19, UR4, PT ;  /* 0x0000000413007c0c */ /* 0x000fc4000bfa6270 */
[----:B------:R-:W-:Y:S01]  /*fba0*/  IADD3 R16, R0, 0xa8, RZ ;  /* 0x000000a800107810 */ /* 0x000fe20007ffe0ff */
[--C-:B--2---:R-:W-:Y:S01]  /*fbb0*/  @!P3 IMAD.WIDE R6, R15, 0x4, R2.reuse ;  /* 0x000000040f06b825 */ /* 0x104fe200078e0202 */
        /* <DEDUP_REMOVED lines=33> */
[----:B----4-:R-:W-:Y:S01]  /*fdd0*/  @!P3 LOP3.LUT R11, R16, 0xfffffffe, RZ, 0xc0, !PT ;  /* 0xfffffffe100bb812 */ /* 0x010fe200078ec0ff */
[----:B------:R-:W-:Y:S01]  /*fde0*/  VIADD R16, R0, 0xe0 ;  /* 0x000000e000107836 */ /* 0x000fe20000000000 */
[----:B------:R-:W-:Y:S02]  /*fdf0*/  @!P2 LOP3.LUT R17, R17, 0xfffffffe, RZ, 0xc0, !PT ;  /* 0xfffffffe1111a812 */ /* 0x000fe400078ec0ff */
[----:B-----5:R-:W-:Y:S02]  /*fe00*/  @!P1 LOP3.LUT R13, R20, 0xfffffffe, RZ, 0xc0, !PT ;  /* 0xfffffffe140d9812 */ /* 0x020fe400078ec0ff */
[----:B------:R-:W-:Y:S01]  /*fe10*/  ISETP.GE.AND P5, PT, R18, UR4, PT ;  /* 0x0000000412007c0c */ /* 0x000fe2000bfa6270 */
[----:B-1----:R-:W-:Y:S01]  /*fe20*/  @!P0 IMAD.WIDE R4, R9, 0x4, R2 ;  /* 0x0000000409048825 */ /* 0x002fe200078e0202 */
[----:B------:R-:W-:-:S02]  /*fe30*/  ISETP.GE.AND P6, PT, R19, UR4, PT ;  /* 0x0000000413007c0c */ /* 0x000fc4000bfc6270 */
[----:B------:R-:W-:Y:S01]  /*fe40*/  IADD3 R20, R0, 0xf0, RZ ;  /* 0x000000f000147810 */ /* 0x000fe20007ffe0ff */
        /* <DEDUP_REMOVED lines=14> */
[C---:B------:R-:W-:Y:S01]  /*ff30*/  VIADD R17, R0.reuse, 0xe8 ;  /* 0x000000e800117836 */ /* 0x040fe20000000000 */
[----:B------:R-:W-:Y:S01]  /*ff40*/  @!P6 LEA.HI R19, R19, R19, RZ, 0x1 ;  /* 0x000000131313e211 */ /* 0x000fe200078f08ff */
[----:B------:R-:W-:Y:S01]  /*ff50*/  VIADD R0, R0, 0xf8 ;  /* 0x000000f800007836 */ /* 0x000fe20000000000 */
[----:B------:R-:W-:Y:S02]  /*ff60*/  ISETP.GE.AND P1, PT, R15, UR4, PT ;  /* 0x000000040f007c0c */ /* 0x000fe4000bf26270 */
[----:B------:R-:W-:-:S02]  /*ff70*/  ISETP.GE.AND P3, PT, R17, UR4, PT ;  /* 0x0000000411007c0c */ /* 0x000fc4000bf66270 */
[----:B-1----:R-:W-:Y:S02]  /*ff80*/  @!P5 LOP3.LUT R5, R18, 0xfffffffe, RZ, 0xc0, !PT ;  /* 0xfffffffe1205d812 */ /* 0x002fe400078ec0ff */
[----:B--2---:R-:W-:Y:S02]  /*ff90*/  @!P6 LOP3.LUT R7, R19, 0xfffffffe, RZ, 0xc0, !PT ;  /* 0xfffffffe1307e812 */ /* 0x004fe400078ec0ff */
        /* <DEDUP_REMOVED lines=10> */
[----:B------:R-:W-:Y:S02]  /*10040*/  @!P1 LOP3.LUT R15, R15, 0xfffffffe, RZ, 0xc0, !PT ;  /* 0xfffffffe0f0f9812 */ /* 0x000fe400078ec0ff */
[----:B----4-:R-:W-:Y:S02]  /*10050*/  @!P2 LOP3.LUT R11, R16, 0xfffffffe, RZ, 0xc0, !PT ;  /* 0xfffffffe100ba812 */ /* 0x010fe400078ec0ff */
[----:B------:R-:W-:Y:S02]  /*10060*/  @!P3 LOP3.LUT R17, R17, 0xfffffffe, RZ, 0xc0, !PT ;  /* 0xfffffffe1111b812 */ /* 0x000fe400078ec0ff */
[----:B-----5:R-:W-:Y:S01]  /*10070*/  @!P4 LOP3.LUT R13, R20, 0xfffffffe, RZ, 0xc0, !PT ;  /* 0xfffffffe140dc812 */ /* 0x020fe200078ec0ff */
[----:B-1----:R-:W-:-:S04]  /*10080*/  @!P0 IMAD.WIDE R4, R9, 0x4, R2 ;  /* 0x0000000409048825 */ /* 0x002fc800078e0202 */
[--C-:B--2---:R-:W-:Y:S01]  /*10090*/  @!P1 IMAD.WIDE R6, R15, 0x4, R2.reuse ;  /* 0x000000040f069825 */ /* 0x104fe200078e0202 */
        /* <DEDUP_REMOVED lines=15> */
.L_x_4275:
        /* <DEDUP_REMOVED lines=8> */
[----:B--2---:R-:W-:Y:S02]  /*10210*/  IMAD R3, R6, UR4, RZ ;  /* 0x0000000406037c24 */ /* 0x004fe4000f8e02ff */
[----:B------:R-:W-:-:S05]  /*10220*/  VIADD R0, R0, 0xffffff80 ;  /* 0xffffff8000007836 */ /* 0x000fca0000000000 */
[----:B------:R-:W-:-:S13]  /*10230*/  ISETP.GE.AND P0, PT, R0, R3, PT ;  /* 0x000000030000720c */ /* 0x000fda0003f06270 */
[----:B------:R-:W-:Y:S05]  /*10240*/  @P0 BRA `(.L_x_4229) ;  /* 0x0000004800800947 */ /* 0x000fea0003800000 */
[----:B------:R-:W2:Y:S01]  /*10250*/  LDL R4, [R1] ;  /* 0x0000000001047983 */ /* 0x000ea20000100800 */
[----:B------:R-:W-:Y:S01]  /*10260*/  ISETP.NE.AND P0, PT, R6, 0x1, PT ;  /* 0x000000010600780c */ /* 0x000fe20003f05270 */
[----:B------:R-:W1:Y:S01]  /*10270*/  S2UR UR7, SR_CTAID.Z ;  /* 0x00000000000779c3 */ /* 0x000e620000002700 */
[----:B------:R-:W-:Y:S01]  /*10280*/  ULDC.64 UR8, c[0x0][0xcd0] ;  /* 0x0003340000087ab9 */ /* 0x000fe20000000a00 */
[----:B------:R-:W-:-:S06]  /*10290*/  IMAD.MOV.U32 R5, RZ, RZ, R0 ;  /* 0x000000ffff057224 */ /* 0x000fcc00078e0000 */
[----:B------:R-:W3:Y:S08]  /*102a0*/  LDC.64 R10, c[0x0][0xcd8] ;  /* 0x00033600ff0a7b82 */ /* 0x000ef00000000a00 */
[----:B------:R-:W4:Y:S08]  /*102b0*/  @P0 LDC R7, c[0x0][0xcec] ;  /* 0x00033b00ff070b82 */ /* 0x000f300000000800 */
[----:B------:R-:W5:Y:S08]  /*102c0*/  @P0 LDC R9, c[0x0][0xcf0] ;  /* 0x00033c00ff090b82 */ /* 0x000f700000000800 */
[----:B------:R-:W0:Y:S08]  /*102d0*/  S2UR UR10, SR_CTAID.Y ;  /* 0x00000000000a79c3 */ /* 0x000e300000002600 */
[----:B------:R-:W0:Y:S01]  /*102e0*/  LDC R8, c[0x0][0xd50] ;  /* 0x00035400ff087b82 */ /* 0x000e220000000800 */
[----:B--2---:R-:W-:Y:S01]  /*102f0*/  R2UR UR11, R4 ;  /* 0x00000000040b72ca */ /* 0x004fe200000e0000 */
[----:B----4-:R-:W-:-:S05]  /*10300*/  @P0 IMAD.HI.U32 R4, R0, R7, RZ ;  /* 0x0000000700040227 */ /* 0x010fca00078e00ff */
[----:B-----5:R-:W-:-:S07]  /*10310*/  @P0 SHF.R.U32.HI R5, RZ, R9, R4 ;  /* 0x00000009ff050219 */ /* 0x020fce0000011604 */
[----:B------:R-:W-:Y:S02]  /*10320*/  USHF.R.S32.HI UR6, URZ, 0x1f, UR11 ;  /* 0x0000001f3f067899 */ /* 0x000fe4000801140b */
[----:B------:R-:W-:Y:S01]  /*10330*/  IADD3 R7, RZ, -UR11, RZ ;  /* 0x8000000bff077c10 */ /* 0x000fe2000fffe0ff */
[----:B------:R-:W-:Y:S02]  /*10340*/  UIMAD.WIDE.U32 UR4, UR11, UR8, URZ ;  /* 0x000000080b0472a5 */ /* 0x000fe4000f8e003f */
[----:B------:R-:W-:Y:S02]  /*10350*/  UIMAD UR6, UR6, UR8, URZ ;  /* 0x00000008060672a4 */ /* 0x000fe4000f8e023f */
[----:B-1----:R-:W-:Y:S01]  /*10360*/  USHF.R.S32.HI UR8, URZ, 0x1f, UR7 ;  /* 0x0000001f3f087899 */ /* 0x002fe20008011407 */
[----:B0-----:R-:W-:Y:S01]  /*10370*/  IMAD R9, R8, R7, UR10 ;  /* 0x0000000a08097e24 */ /* 0x001fe2000f8e0207 */
[----:B------:R-:W-:Y:S01]  /*10380*/  UIMAD UR6, UR11, UR9, UR6 ;  /* 0x000000090b0672a4 */ /* 0x000fe2000f8e0206 */
[----:B------:R-:W-:-:S02]  /*10390*/  IMAD.U32 R3, RZ, RZ, UR5 ;  /* 0x00000005ff037e24 */ /* 0x000fc4000f8e00ff */
[----:B------:R-:W-:Y:S01]  /*103a0*/  IMAD.U32 R2, RZ, RZ, UR4 ;  /* 0x00000004ff027e24 */ /* 0x000fe2000f8e00ff */
[----:B------:R-:W-:Y:S01]  /*103b0*/  UIADD3 UR6, UR5, UR6, URZ ;  /* 0x0000000605067290 */ /* 0x000fe2000fffe03f */
[----:B---3--:R-:W-:Y:S01]  /*103c0*/  IMAD R12, R10, UR8, RZ ;  /* 0x000000080a0c7c24 */ /* 0x008fe2000f8e02ff */
[----:B------:R-:W-:Y:S01]  /*103d0*/  SHF.R.S32.HI R4, RZ, 0x1f, R9 ;  /* 0x0000001fff047819 */ /* 0x000fe20000011409 */
[----:B------:R-:W-:Y:S01]  /*103e0*/  IMAD.MOV R7, RZ, RZ, -R5 ;  /* 0x000000ffff077224 */ /* 0x000fe200078e0a05 */
[----:B------:R-:W-:Y:S01]  /*103f0*/  ULDC.64 UR4, c[0x0][0xce0] ;  /* 0x0003380000047ab9 */ /* 0x000fe20000000a00 */
[----:B------:R-:W-:Y:S02]  /*10400*/  IMAD R11, R11, UR7, R12 ;  /* 0x000000070b0b7c24 */ /* 0x000fe4000f8e020c */
[----:B------:R-:W-:Y:S02]  /*10410*/  IMAD.U32 R3, RZ, RZ, UR6 ;  /* 0x00000006ff037e24 */ /* 0x000fe4000f8e00ff */
[----:B------:R-:W-:-:S02]  /*10420*/  IMAD R4, R4, UR4, RZ ;  /* 0x0000000404047c24 */ /* 0x000fc4000f8e02ff */
[----:B------:R-:W-:-:S04]  /*10430*/  IMAD.WIDE.U32 R2, R10, UR7, R2 ;  /* 0x000000070a027c25 */ /* 0x000fc8000f8e0002 */
[----:B------:R-:W-:Y:S02]  /*10440*/  IMAD.IADD R3, R11, 0x1, R3 ;  /* 0x000000010b037824 */ /* 0x000fe400078e0203 */
[----:B------:R-:W-:Y:S02]  /*10450*/  IMAD R7, R6, R7, R0 ;  /* 0x0000000706077224 */ /* 0x000fe400078e0200 */
[----:B------:R-:W-:-:S03]  /*10460*/  IMAD.WIDE.U32 R2, R9, UR4, R2 ;  /* 0x0000000409027c25 */ /* 0x000fc6000f8e0002 */
[----:B------:R-:W-:Y:S01]  /*10470*/  SHF.R.S32.HI R0, RZ, 0x1f, R7 ;  /* 0x0000001fff007819 */ /* 0x000fe20000011407 */
[----:B------:R-:W-:Y:S01]  /*10480*/  IMAD R4, R9, UR5, R4 ;  /* 0x0000000509047c24 */ /* 0x000fe2000f8e0204 */
[----:B------:R-:W-:Y:S01]  /*10490*/  SHF.R.S32.HI R9, RZ, 0x1f, R5 ;  /* 0x0000001fff097819 */ /* 0x000fe20000011405 */
[----:B------:R-:W-:Y:S01]  /*104a0*/  ULDC.64 UR4, c[0x0][0xcc8] ;  /* 0x0003320000047ab9 */ /* 0x000fe20000000a00 */
[----:B------:R-:W-:Y:S01]  /*104b0*/  IADD3 R2, P0, R5, R2, RZ ;  /* 0x0000000205027210 */ /* 0x000fe20007f1e0ff */
[----:B------:R-:W-:-:S03]  /*104c0*/  IMAD R0, R0, UR4, RZ ;  /* 0x0000000400007c24 */ /* 0x000fc6000f8e02ff */
[----:B------:R-:W-:Y:S01]  /*104d0*/  IADD3.X R3, R9, R3, R4, P0, !PT ;  /* 0x0000000309037210 */ /* 0x000fe200007fe404 */
        /* <DEDUP_REMOVED lines=9> */
.L_x_4227:
        /* <DEDUP_REMOVED lines=18> */
.L_x_4279:
[----:B------:R-:W-:Y:S01]  /*10690*/  ULDC UR43, c[0x0][0xd50] ;  /* 0x00035400002b7ab9 */ /* 0x000fe20000000800 */
[----:B------:R-:W-:Y:S01]  /*106a0*/  UMOV UR39, UR6 ;  /* 0x0000000600277c82 */ /* 0x000fe20008000000 */
[----:B------:R-:W-:-:S11]  /*106b0*/  UISETP.NE.AND UP0, UPT, UR43, 0x1, UPT ;  /* 0x000000012b00788c */ /* 0x000fd6000bf05270 */
[----:B------:R-:W-:Y:S01]  /*106c0*/  @UP0 ULDC UR4, c[0x0][0xd54] ;  /* 0x0003550000040ab9 */ /* 0x000fe20000000800 */
[----:B------:R-:W-:Y:S01]  /*106d0*/  @UP0 ULDC UR7, c[0x0][0xd58] ;  /* 0x0003560000070ab9 */ /* 0x000fe20000000800 */
[----:B------:R-:W-:-:S04]  /*106e0*/  UIMAD.WIDE.U32 UR4, UR6, UR4, URZ ;  /* 0x00000004060472a5 */ /* 0x000fc8000f8e003f */
[----:B------:R-:W-:-:S12]  /*106f0*/  @UP0 USHF.R.U32.HI UR39, URZ, UR7, UR5 ;  /* 0x000000073f270299 */ /* 0x000fd80008011605 */
.L_x_4280:
        /* <DEDUP_REMOVED lines=8> */
[----:B------:R-:W0:Y:S01]  /*10780*/  S2UR UR46, SR_CTAID.X ;  /* 0x00000000002e79c3 */ /* 0x000e220000002500 */
[----:B------:R-:W-:Y:S01]  /*10790*/  UISETP.NE.U32.AND UP0, UPT, UR4, URZ, UPT ;  /* 0x0000003f0400728c */ /* 0x000fe2000bf05070 */
[----:B------:R-:W-:Y:S01]  /*107a0*/  IMAD.MOV.U32 R30, RZ, RZ, RZ ;  /* 0x000000ffff1e7224 */ /* 0x000fe200078e00ff */
[----:B------:R-:W-:Y:S01]  /*107b0*/  ULDC UR6, c[0x0][0x448] ;  /* 0x0001120000067ab9 */ /* 0x000fe20000000800 */
[----:B------:R-:W-:Y:S01]  /*107c0*/  ULDC UR7, c[0x0][0x2f0] ;  /* 0x0000bc0000077ab9 */ /* 0x000fe20000000800 */
[----:B------:R-:W-:Y:S02]  /*107d0*/  UISETP.NE.AND.EX UP0, UPT, UR5, URZ, UPT, UP0 ;  /* 0x0000003f0500728c */ /* 0x000fe4000bf05300 */
[----:B------:R-:W-:-:S04]  /*107e0*/  UISETP.NE.AND UP1, UPT, UR6, 0x1, UPT ;  /* 0x000000010600788c */ /* 0x000fc8000bf25270 */
[----:B------:R-:W-:-:S05]  /*107f0*/  PLOP3.LUT P0, PT, PT, PT, UP0, 0x80, 0x0 ;  /* 0x000000000000781c */ /* 0x000fca0003f0f008 */
[----:B------:R-:W-:Y:S02]  /*10800*/  @UP0 ULDC.64 UR4, c[0x0][0xb20] ;  /* 0x0002c80000040ab9 */ /* 0x000fe40000000a00 */
[----:B------:R-:W-:Y:S01]  /*10810*/  @UP0 UIMAD.WIDE UR4, UR45, 0x4, UR4 ;  /* 0x000000042d0408a5 */ /* 0x000fe2000f8e0204 */
[----:B------:R-:W-:-:S05]  /*10820*/  @UP1 ULDC UR8, c[0x0][0x450] ;  /* 0x0001140000081ab9 */ /* 0x000fca0000000800 */
[----:B------:R-:W-:Y:S01]  /*10830*/  MOV R2, UR4 ;  /* 0x0000000400027c02 */ /* 0x000fe20008000f00 */
[----:B------:R-:W-:Y:S01]  /*10840*/  IMAD.U32 R3, RZ, RZ, UR5 ;  /* 0x00000005ff037e24 */ /* 0x000fe2000f8e00ff */
[----:B------:R-:W-:Y:S02]  /*10850*/  ULDC.64 UR4, c[0x0][0x418] ;  /* 0x0001060000047ab9 */ /* 0x000fe40000000a00 */
[----:B------:R-:W-:Y:S02]  /*10860*/  UISETP.NE.U32.AND UP0, UPT, UR4, URZ, UPT ;  /* 0x0000003f0400728c */ /* 0x000fe4000bf05070 */
[----:B0-----:R-:W-:Y:S01]  /*10870*/  ULEA UR6, UR46, 0x3f, 0x6 ;  /* 0x0000003f2e067891 */ /* 0x001fe2000f8e303f */
[----:B------:R0:W5:Y:S01]  /*10880*/  @P0 LDG.E R30, desc[UR36][R2.64] ;  /* 0x00000024021e0981 */ /* 0x000162000c1e1900 */
[----:B------:R-:W-:Y:S01]  /*10890*/  UISETP.NE.AND.EX UP0, UPT, UR5, URZ, UPT, UP0 ;  /* 0x0000003f0500728c */ /* 0x000fe2000bf05300 */
[----:B------:R-:W-:Y:S01]  /*108a0*/  ULDC UR4, c[0x0][0x424] ;  /* 0x0001090000047ab9 */ /* 0x000fe20000000800 */
[----:B------:R-:W-:-:S02]  /*108b0*/  UP2UR UR47, UPR, URZ, 0x2 ;  /* 0x000000023f2f7883 */ /* 0x000fc40008000000 */
[----:B------:R-:W-:Y:S02]  /*108c0*/  USEL UR40, UR4, 0x1, UP0 ;  /* 0x0000000104287887 */ /* 0x000fe40008000000 */
[----:B------:R-:W-:Y:S01]  /*108d0*/  USHF.R.U32.HI UR9, URZ, 0x10, UR43 ;  /* 0x000000103f097899 */ /* 0x000fe2000801162b */
[----:B------:R-:W-:Y:S01]  /*108e0*/  @UP1 ULDC UR4, c[0x0][0x44c] ;  /* 0x0001130000041ab9 */ /* 0x000fe20000000800 */
[----:B------:R-:W-:Y:S02]  /*108f0*/  UIMAD UR40, UR40, UR7, URZ ;  /* 0x00000007282872a4 */ /* 0x000fe4000f8e023f */
[----:B------:R-:W-:Y:S01]  /*10900*/  UIMAD.WIDE.U32 UR4, UR6, UR4, URZ ;  /* 0x00000004060472a5 */ /* 0x000fe2000f8e003f */
[----:B------:R-:W-:Y:S01]  /*10910*/  ULDC UR7, c[0x0][0x288] ;  /* 0x0000a20000077ab9 */ /* 0x000fe20000000800 */
[----:B------:R-:W-:Y:S02]  /*10920*/  UIADD3 UR4, UR40, 0x3f, URZ ;  /* 0x0000003f28047890 */ /* 0x000fe4000fffe03f */
[----:B------:R-:W-:-:S02]  /*10930*/  UIADD3 UR7, UR40, 0x40, -UR7 ;  /* 0x0000004028077890 */ /* 0x000fc4000fffe807 */
[----:B------:R-:W-:Y:S02]  /*10940*/  @UP1 USHF.R.U32.HI UR6, URZ, UR8, UR5 ;  /* 0x000000083f061299 */ /* 0x000fe40008011605 */
[----:B------:R-:W-:Y:S02]  /*10950*/  USHF.R.S32.HI UR5, URZ, 0x1f, UR4 ;  /* 0x0000001f3f057899 */ /* 0x000fe40008011404 */
[----:B------:R-:W-:Y:S02]  /*10960*/  UIADD3 UR7, UR7, UR6, URZ ;  /* 0x0000000607077290 */ /* 0x000fe4000fffe03f */
[----:B------:R-:W-:Y:S02]  /*10970*/  ULEA.HI UR5, UR5, UR4, URZ, 0x6 ;  /* 0x0000000405057291 */ /* 0x000fe4000f8f303f */
[----:B------:R-:W-:Y:S02]  /*10980*/  USHF.R.S32.HI UR6, URZ, 0x1f, UR7 ;  /* 0x0000001f3f067899 */ /* 0x000fe40008011407 */
[----:B------:R-:W-:-:S02]  /*10990*/  USHF.R.S32.HI UR41, URZ, 0x6, UR5 ;  /* 0x000000063f297899 */ /* 0x000fc40008011405 */
[----:B------:R-:W-:Y:S02]  /*109a0*/  ULEA.HI UR6, UR6, UR7, URZ, 0x6 ;  /* 0x0000000706067291 */ /* 0x000fe4000f8f303f */
[----:B------:R-:W-:Y:S02]  /*109b0*/  ULOP3.LUT UR43, UR43, 0xffff, URZ, 0xc0, !UPT ;  /* 0x0000ffff2b2b7892 */ /* 0x000fe4000f8ec03f */
[----:B------:R-:W-:Y:S01]  /*109c0*/  USHF.R.S32.HI UR42, URZ, 0x6, UR6 ;  /* 0x000000063f2a7899 */ /* 0x000fe20008011406 */
[----:B------:R-:W-:-:S03]  /*109d0*/  UMOV UR38, URZ ;  /* 0x0000003f00267c82 */ /* 0x000fc60008000000 */
[----:B------:R-:W-:-:S04]  /*109e0*/  UISETP.LT.AND UP0, UPT, UR41, UR42, UPT ;  /* 0x0000002a2900728c */ /* 0x000fc8000bf01270 */
[----:B------:R-:W-:Y:S02]  /*109f0*/  USEL UR11, UR41, UR42, UP0 ;  /* 0x0000002a290b7287 */ /* 0x000fe40008000000 */
[----:B------:R-:W-:Y:S02]  /*10a00*/  UISETP.NE.AND UP0, UPT, UR9, URZ, UPT ;  /* 0x0000003f0900728c */ /* 0x000fe4000bf05270 */
[----:B------:R-:W-:-:S06]  /*10a10*/  UISETP.GE.AND UP1, UPT, UR11, 0x1, UPT ;  /* 0x000000010b00788c */ /* 0x000fcc000bf26270 */
[----:B------:R-:W-:-:S03]  /*10a20*/  PLOP3.LUT P0, PT, PT, PT, UP1, 0x80, 0x0 ;  /* 0x000000000000781c */ /* 0x000fc60003f0f018 */
[----:B------:R-:W-:-:S10]  /*10a30*/  @!UP0 ULDC UR9, c[0x0][0xae8] ;  /* 0x0002ba0000098ab9 */ /* 0x000fd40000000800 */
        /* <DEDUP_REMOVED lines=31> */
.L_x_4282:
        /* <DEDUP_REMOVED lines=31> */
.L_x_4283:
        /* <DEDUP_REMOVED lines=20> */
.L_x_4285:
[----:B------:R0:W1:Y:S01]  /*10f60*/  LDC.64 R2, c[0x4][R16] ;  /* 0x0100000010027b82 */ /* 0x0000620000000a00 */
[----:B------:R-:W-:Y:S01]  /*10f70*/  ULDC.64 UR4, c[0x4][0x90] ;  /* 0x0100240000047ab9 */ /* 0x000fe20000000a00 */
[----:B------:R-:W-:Y:S01]  /*10f80*/  ULDC.64 UR6, c[0x4][0x98] ;  /* 0x0100260000067ab9 */ /* 0x000fe20000000a00 */
[----:B------:R-:W-:Y:S01]  /*10f90*/  IMAD.U32 R4, RZ, RZ, UR4 ;  /* 0x00000004ff047e24 */ /* 0x000fe2000f8e00ff */
        /* <DEDUP_REMOVED lines=11> */
.L_x_4284:
        /* <DEDUP_REMOVED lines=8> */
[----:B------:R-:W-:Y:S01]  /*110d0*/  MOV R2, UR4 ;  /* 0x0000000400027c02 */ /* 0x000fe20008000f00 */
[----:B------:R-:W-:Y:S01]  /*110e0*/  IMAD.U32 R3, RZ, RZ, UR5 ;  /* 0x00000005ff037e24 */ /* 0x000fe2000f8e00ff */
[C---:B------:R-:W-:Y:S01]  /*110f0*/  LOP3.LUT R6, R24.reuse, 0x7f, RZ, 0xc0, !PT ;  /* 0x0000007f18067812 */ /* 0x040fe200078ec0ff */
[----:B------:R-:W-:Y:S01]  /*11100*/  IMAD.SHL.U32 R0, R24, 0x10, RZ ;  /* 0x0000001018007824 */ /* 0x000fe200078e00ff */
[----:B------:R-:W-:Y:S01]  /*11110*/  LEA R18, R29, 0xffffffc0, 0x6 ;  /* 0xffffffc01d127811 */ /* 0x000fe200078e30ff */
[----:B------:R-:W-:Y:S01]  /*11120*/  ULDC UR4, c[0x0][0x320] ;  /* 0x0000c80000047ab9 */ /* 0x000fe20000000800 */
[----:B------:R1:W2:Y:S01]  /*11130*/  @P0 LDG.E R25, desc[UR36][R2.64] ;  /* 0x0000002402190981 */ /* 0x0002a2000c1e1900 */
[----:B------:R-:W-:Y:S02]  /*11140*/  SHF.R.U32.HI R5, RZ, 0x3, R6 ;  /* 0x00000003ff057819 */ /* 0x000fe40000011606 */
[----:B------:R-:W-:Y:S02]  /*11150*/  LOP3.LUT R4, R0, 0x70, RZ, 0xc0, !PT ;  /* 0x0000007000047812 */ /* 0x000fe400078ec0ff */
[----:B0-----:R-:W-:-:S02]  /*11160*/  ISETP.NE.AND P1, PT, R11, 0x1, PT ;  /* 0x000000010b00780c */ /* 0x001fc40003f25270 */
        /* <DEDUP_REMOVED lines=72> */
.L_x_4332:
[----:B------:R-:W2:Y:S01]  /*115f0*/  LDL R0, [R1+0x4] ;  /* 0x0000040001007983 */ /* 0x000ea20000100800 */
[----:B------:R-:W-:Y:S01]  /*11600*/  ISETP.GT.U32.AND P1, PT, R31, 0x3f, PT ;  /* 0x0000003f1f00780c */ /* 0x000fe20003f24070 */
[----:B------:R-:W-:Y:S01]  /*11610*/  IMAD.U32 R23, RZ, RZ, UR39 ;  /* 0x00000027ff177e24 */ /* 0x000fe2000f8e00ff */
[----:B------:R-:W-:Y:S02]  /*11620*/  LOP3.LUT R16, R16, 0xfffffbff, RZ, 0xc0, !PT ;  /* 0xfffffbff10107812 */ /* 0x000fe400078ec0ff */
[----:B------:R-:W-:Y:S02]  /*11630*/  LOP3.LUT R34, R3, R34, RZ, 0xfc, !PT ;  /* 0x0000002203227212 */ /* 0x000fe400078efcff */
        /* <DEDUP_REMOVED lines=11> */
.L_x_4287:
[----:B------:R-:W-:-:S05]  /*116f0*/  IMAD.MOV.U32 R0, RZ, RZ, 0x1 ;  /* 0x00000001ff007424 */ /* 0x000fca00078e00ff */
[----:B------:R-:W-:-:S04]  /*11700*/  SHF.L.U32 R0, R0, 0x1f, RZ ;  /* 0x0000001f00007819 */ /* 0x000fc800000006ff */
[----:B------:R-:W0:Y:S02]  /*11710*/  SYNCS.PHASECHK.TRANS64.TRYWAIT P0, [UR44+0x38840], R0 ;  /* 0x03884000ff0075a7 */ /* 0x000e24000800016c */
[----:B0-----:R-:W-:Y:S05]  /*11720*/  @!P0 BRA `(.L_x_4288) ;  /* 0x0000003800108947 */ /* 0x001fea0003800000 */
.L_x_4333:
        /* <DEDUP_REMOVED lines=58> */
.L_x_4343:
[----:B------:R-:W-:-:S13]  /*11ad0*/  ISETP.GE.AND P0, PT, R18, 0x31, PT ;  /* 0x000000311200780c */ /* 0x000fda0003f06270 */
[----:B0-2---:R-:W-:-:S04]  /*11ae0*/  @P0 LEA R2, P1, R22, R14, 0x1 ;  /* 0x0000000e16020211 */ /* 0x005fc800078208ff */
[----:B-1----:R-:W-:Y:S02]  /*11af0*/  @P0 IADD3.X R3, RZ, R5, RZ, P1, !PT ;  /* 0x00000005ff030210 */ /* 0x002fe40000ffe4ff */
[----:B------:R-:W-:-:S05]  /*11b00*/  @P0 LEA R5, R24, UR44, 0x1 ;  /* 0x0000002c18050c11 */ /* 0x000fca000f8e08ff */
        /* <DEDUP_REMOVED lines=11> */
.L_x_4290:
        /* <DEDUP_REMOVED lines=13> */
[----:B------:R-:W-:Y:S01]  /*11c90*/  MOV R12, 0x1 ;  /* 0x00000001000c7802 */ /* 0x000fe20000000f00 */
[----:B------:R-:W0:Y:S01]  /*11ca0*/  LDC.64 R2, c[0x4][R2] ;  /* 0x0100000002027b82 */ /* 0x000e220000000a00 */
[----:B------:R-:W-:Y:S02]  /*11cb0*/  IMAD.U32 R5, RZ, RZ, UR5 ;  /* 0x00000005ff057e24 */ /* 0x000fe4000f8e00ff */
[----:B------:R-:W-:Y:S02]  /*11cc0*/  IMAD.U32 R6, RZ, RZ, UR6 ;  /* 0x00000006ff067e24 */ /* 0x000fe4000f8e00ff */
[----:B------:R-:W-:-:S02]  /*11cd0*/  IMAD.U32 R7, RZ, RZ, UR7 ;  /* 0x00000007ff077e24 */ /* 0x000fc4000f8e00ff */
[----:B------:R-:W-:Y:S02]  /*11ce0*/  IMAD.U32 R10, RZ, RZ, UR8 ;  /* 0x00000008ff0a7e24 */ /* 0x000fe4000f8e00ff */
[----:B------:R-:W-:Y:S02]  /*11cf0*/  IMAD.U32 R11, RZ, RZ, UR9 ;  /* 0x00000009ff0b7e24 */ /* 0x000fe4000f8e00ff */
[----:B------:R-:W-:Y:S02]  /*11d00*/  IMAD.MOV.U32 R8, RZ, RZ, 0x70 ;  /* 0x00000070ff087424 */ /* 0x000fe400078e00ff */
[----:B------:R-:W-:-:S07]  /*11d10*/  IMAD.MOV.U32 R13, RZ, RZ, RZ ;  /* 0x000000ffff0d7224 */ /* 0x000fce00078e00ff */
[----:B------:R-:W-:-:S07]  /*11d20*/  LEPC R20, `(.L_x_4291) ;  /* 0x000000001014794e */ /* 0x000fce0000000000 */
[----:B0-----:R-:W-:Y:S05]  /*11d30*/  CALL.ABS.NOINC R2 ;  /* 0x0000000002007343 */ /* 0x001fea0003c00000 */
.L_x_4291:
[----:B------:R-:W-:Y:S01]  /*11d40*/  UISETP.NE.AND UP0, UPT, UR47, URZ, UPT ;  /* 0x0000003f2f00728c */ /* 0x000fe2000bf05270 */
[----:B------:R-:W-:Y:S01]  /*11d50*/  IMAD.U32 R28, RZ, RZ, UR46 ;  /* 0x0000002eff1c7e24 */ /* 0x000fe2000f8e00ff */
[----:B------:R-:W-:Y:S01]  /*11d60*/  R2UR UR6, R23 ;  /* 0x00000000170672ca */ /* 0x000fe200000e0000 */
[----:B------:R-:W-:Y:S01]  /*11d70*/  ULDC.64 UR8, c[0x0][0x2d8] ;  /* 0x0000b60000087ab9 */ /* 0x000fe20000000a00 */
[----:B------:R-:W0:Y:S01]  /*11d80*/  LDC R7, c[0x0][0x448] ;  /* 0x00011200ff077b82 */ /* 0x000e220000000800 */
[----:B------:R-:W-:Y:S01]  /*11d90*/  IMAD R28, R28, 0x40, R31 ;  /* 0x000000401c1c7824 */ /* 0x000fe200078e021f */
[----:B------:R-:W-:Y:S01]  /*11da0*/  PLOP3.LUT P0, PT, PT, PT, UP0, 0x80, 0x0 ;  /* 0x000000000000781c */ /* 0x000fe20003f0f008 */
[----:B------:R-:W1:Y:S02]  /*11db0*/  S2R R20, SR_TID.X ;  /* 0x0000000000147919 */ /* 0x000e640000002100 */
[----:B------:R-:W-:Y:S02]  /*11dc0*/  IMAD.MOV.U32 R11, RZ, RZ, R28 ;  /* 0x000000ffff0b7224 */ /* 0x000fe400078e001c */
[----:B------:R-:W-:-:S04]  /*11dd0*/  @UP0 ULDC UR4, c[0x0][0x44c] ;  /* 0x0001130000040ab9 */ /* 0x000fc80000000800 */
[----:B------:R-:W-:-:S04]  /*11de0*/  UIMAD UR6, UR6, UR8, URZ ;  /* 0x00000008060672a4 */ /* 0x000fc8000f8e023f */
[----:B------:R-:W-:Y:S01]  /*11df0*/  @P0 IMAD.HI.U32 R0, R28, UR4, RZ ;  /* 0x000000041c000c27 */ /* 0x000fe2000f8e00ff */
[----:B------:R-:W-:Y:S01]  /*11e00*/  PLOP3.LUT P0, PT, PT, PT, UP0, 0x80, 0x0 ;  /* 0x000000000000781c */ /* 0x000fe20003f0f008 */
[----:B------:R-:W-:Y:S01]  /*11e10*/  @UP0 ULDC UR4, c[0x0][0x450] ;  /* 0x0001140000040ab9 */ /* 0x000fe20000000800 */
[----:B------:R-:W-:-:S11]  /*11e20*/  UIMAD UR6, UR39, UR9, UR6 ;  /* 0x00000009270672a4 */ /* 0x000fd6000f8e0206 */
[----:B------:R-:W-:Y:S01]  /*11e30*/  @P0 SHF.R.U32.HI R11, RZ, UR4, R0 ;  /* 0x00000004ff0b0c19 */ /* 0x000fe20008011600 */
[----:B------:R-:W-:-:S03]  /*11e40*/  UIMAD.WIDE.U32 UR4, UR39, UR8, URZ ;  /* 0x00000008270472a5 */ /* 0x000fc6000f8e003f */
[----:B------:R-:W-:Y:S01]  /*11e50*/  ULDC.64 UR8, c[0x0][0x2e0] ;  /* 0x0000b80000087ab9 */ /* 0x000fe20000000a00 */
[----:B------:R-:W-:Y:S01]  /*11e60*/  UIADD3 UR5, UR5, UR6, URZ ;  /* 0x0000000605057290 */ /* 0x000fe2000fffe03f */
[----:B------:R-:W-:Y:S01]  /*11e70*/  SHF.R.S32.HI R0, RZ, 0x1f, R11 ;  /* 0x0000001fff007819 */ /* 0x000fe2000001140b */
[----:B------:R-:W-:Y:S01]  /*11e80*/  UIMAD UR6, UR49, UR8, URZ ;  /* 0x00000008310672a4 */ /* 0x000fe2000f8e023f */
[----:B-1----:R-:W-:Y:S01]  /*11e90*/  LOP3.LUT R20, R20, 0x7f, RZ, 0xc0, !PT ;  /* 0x0000007f14147812 */ /* 0x002fe200078ec0ff */
[----:B------:R-:W-:Y:S02]  /*11ea0*/  UIMAD.WIDE.U32 UR4, UR45, UR8, UR4 ;  /* 0x000000082d0472a5 */ /* 0x000fe4000f8e0004 */
[----:B------:R-:W-:Y:S01]  /*11eb0*/  UIMAD UR6, UR45, UR9, UR6 ;  /* 0x000000092d0672a4 */ /* 0x000fe2000f8e0206 */
[----:B------:R-:W-:-:S03]  /*11ec0*/  SHF.R.U32.HI R20, RZ, 0x3, R20 ;  /* 0x00000003ff147819 */ /* 0x000fc60000011614 */
[----:B------:R-:W-:Y:S01]  /*11ed0*/  IMAD.U32 R5, RZ, RZ, UR5 ;  /* 0x00000005ff057e24 */ /* 0x000fe2000f8e00ff */
[----:B------:R-:W-:Y:S01]  /*11ee0*/  UIADD3 UR6, UR5, UR6, URZ ;  /* 0x0000000605067290 */ /* 0x000fe2000fffe03f */
[----:B------:R-:W-:Y:S02]  /*11ef0*/  IMAD.U32 R4, RZ, RZ, UR4 ;  /* 0x00000004ff047e24 */ /* 0x000fe4000f8e00ff */
[----:B------:R-:W-:Y:S01]  /*11f00*/  IMAD.MOV R5, RZ, RZ, -R11 ;  /* 0x000000ffff057224 */ /* 0x000fe200078e0a0b */
[----:B------:R-:W-:Y:S02]  /*11f10*/  ULDC.64 UR4, c[0x0][0x2d0] ;  /* 0x0000b40000047ab9 */ /* 0x000fe40000000a00 */
[----:B------:R-:W-:Y:S01]  /*11f20*/  IMAD R0, R0, UR4, RZ ;  /* 0x0000000400007c24 */ /* 0x000fe2000f8e02ff */
[----:B------:R-:W-:Y:S01]  /*11f30*/  MOV R2, R4 ;  /* 0x0000000400027202 */ /* 0x000fe20000000f00 */
[----:B0-----:R-:W-:Y:S02]  /*11f40*/  IMAD R5, R7, R5, R28 ;  /* 0x0000000507057224 */ /* 0x001fe400078e021c */
[----:B------:R-:W-:-:S02]  /*11f50*/  IMAD.U32 R3, RZ, RZ, UR6 ;  /* 0x00000006ff037e24 */ /* 0x000fc4000f8e00ff */
[C---:B------:R-:W-:Y:S01]  /*11f60*/  IMAD R9, R11.reuse, UR5, R0 ;  /* 0x000000050b097c24 */ /* 0x040fe2000f8e0200 */
[----:B------:R-:W-:Y:S01]  /*11f70*/  SHF.R.S32.HI R0, RZ, 0x1f, R5 ;  /* 0x0000001fff007819 */ /* 0x000fe20000011405 */
[----:B------:R-:W-:Y:S01]  /*11f80*/  IMAD.WIDE.U32 R2, R11, UR4, R2 ;  /* 0x000000040b027c25 */ /* 0x000fe2000f8e0002 */
[----:B------:R-:W-:-:S03]  /*11f90*/  ULDC.64 UR4, c[0x0][0x2c8] ;  /* 0x0000b20000047ab9 */ /* 0x000fc60000000a00 */
        /* <DEDUP_REMOVED lines=13> */
[----:B------:R-:W-:Y:S01]  /*12070*/  IMAD.U32 R6, RZ, RZ, UR46 ;  /* 0x0000002eff067e24 */ /* 0x000fe2000f8e00ff */
[----:B------:R-:W-:Y:S01]  /*12080*/  ULDC UR4, c[0x0][0x288] ;  /* 0x0000a20000047ab9 */ /* 0x000fe20000000800 */
[----:B------:R-:W-:Y:S01]  /*12090*/  LOP3.LUT R16, R16, 0xfffffeff, RZ, 0xc0, !PT ;  /* 0xfffffeff10107812 */ /* 0x000fe200078ec0ff */
[----:B------:R-:W1:Y:S01]  /*120a0*/  SHFL.IDX PT, R2, R4, RZ, 0x181f ;  /* 0x00181fff04027589 */ /* 0x000e6200000e0000 */
[----:B------:R-:W-:Y:S02]  /*120b0*/  IMAD R5, R7, UR4, RZ ;  /* 0x0000000407057c24 */ /* 0x000fe4000f8e02ff */
[----:B------:R-:W-:Y:S01]  /*120c0*/  IMAD R6, R6, 0x40, R20 ;  /* 0x0000004006067824 */ /* 0x000fe200078e0214 */
[----:B------:R-:W2:Y:S03]  /*120d0*/  SHFL.IDX PT, R7, R0, 0x1, 0x181f ;  /* 0x00381f0000077f89 */ /* 0x000ea600000e0000 */
[C---:B------:R-:W-:Y:S01]  /*120e0*/  VIADD R8, R6.reuse, 0x10 ;  /* 0x0000001006087836 */ /* 0x040fe20000000000 */
[-C--:B------:R-:W-:Y:S01]  /*120f0*/  ISETP.GE.AND P2, PT, R6, R5.reuse, PT ;  /* 0x000000050600720c */ /* 0x080fe20003f46270 */
[----:B------:R-:W3:Y:S03]  /*12100*/  SHFL.IDX PT, R9, R4, 0x1, 0x181f ;  /* 0x00381f0004097f89 */ /* 0x000ee600000e0000 */
[----:B------:R-:W-:-:S09]  /*12110*/  ISETP.GE.AND P3, PT, R8, R5, PT ;  /* 0x000000050800720c */ /* 0x000fd20003f66270 */
[----:B0-----:R-:W-:Y:S02]  /*12120*/  @!P2 LEA R3, P1, R22, R14, 0x1 ;  /* 0x0000000e1603a211 */ /* 0x001fe400078208ff */
[----:B------:R-:W-:Y:S01]  /*12130*/  @!P2 LEA R8, R24, UR44, 0x1 ;  /* 0x0000002c1808ac11 */ /* 0x000fe2000f8e08ff */
[----:B------:R-:W-:Y:S01]  /*12140*/  SHFL.IDX PT, R14, R0, 0x3, 0x181f ;  /* 0x00781f00000e7f89 */ /* 0x000fe200000e0000 */
[----:B------:R-:W-:Y:S01]  /*12150*/  @P2 LOP3.LUT R16, R16, 0x100, RZ, 0xfc, !PT ;  /* 0x0000010010102812 */ /* 0x000fe200078efcff */
[----:B-1----:R-:W-:Y:S01]  /*12160*/  @!P2 IMAD.X R2, RZ, RZ, R2, P1 ;  /* 0x000000ffff02a224 */ /* 0x002fe200008e0602 */
[----:B------:R-:W-:Y:S02]  /*12170*/  @!P3 LEA R10, R24, UR44, 0x1 ;  /* 0x0000002c180abc11 */ /* 0x000fe4000f8e08ff */
[----:B--2---:R-:W-:Y:S02]  /*12180*/  @!P3 LEA R7, P1, R22, R7, 0x1 ;  /* 0x000000071607b211 */ /* 0x004fe400078208ff */
[----:B------:R-:W-:-:S02]  /*12190*/  @!P2 LOP3.LUT R3, R3, R2, RZ, 0x3c, !PT ;  /* 0x000000020303a212 */ /* 0x000fc400078e3cff */
[----:B---3--:R-:W-:Y:S02]  /*121a0*/  @!P3 IADD3.X R9, RZ, R9, RZ, P1, !PT ;  /* 0x00000009ff09b210 */ /* 0x008fe40000ffe4ff */
[C---:B------:R-:W-:Y:S02]  /*121b0*/  @!P2 LOP3.LUT R2, R3.reuse, R2, RZ, 0x3c, !PT ;  /* 0x000000020302a212 */ /* 0x040fe400078e3cff */
[----:B------:R-:W-:Y:S02]  /*121c0*/  LOP3.LUT R16, R16, 0xffffff7f, RZ, 0xc0, !PT ;  /* 0xffffff7f10107812 */ /* 0x000fe400078ec0ff */
[----:B------:R-:W-:Y:S02]  /*121d0*/  @!P2 LOP3.LUT R3, R3, R2, RZ, 0x3c, !PT ;  /* 0x000000020303a212 */ /* 0x000fe400078e3cff */
[----:B------:R-:W-:-:S03]  /*121e0*/  @P3 LOP3.LUT R16, R16, 0x80, RZ, 0xfc, !PT ;  /* 0x0000008010103812 */ /* 0x000fc600078efcff */
[----:B------:R0:W-:Y:S01]  /*121f0*/  @!P2 LDGSTS.E.BYPASS.LTC128B.128 [R8+0x20400], desc[UR36][R2.64], !P0 ;  /* 0x204000000208afae */ /* 0x0001e2000c101d64 */
[----:B------:R-:W-:-:S03]  /*12200*/  LOP3.LUT R16, R16, 0xffffffbf, RZ, 0xc0, !PT ;  /* 0xffffffbf10107812 */ /* 0x000fc600078ec0ff */
[----:B0-----:R-:W0:Y:S01]  /*12210*/  SHFL.IDX PT, R8, R0, 0x2, 0x181f ;  /* 0x00581f0000087f89 */ /* 0x001e2200000e0000 */
[----:B------:R-:W-:-:S03]  /*12220*/  VIADD R3, R6, 0x20 ;  /* 0x0000002006037836 */ /* 0x000fc60000000000 */
[----:B------:R-:W1:Y:S02]  /*12230*/  SHFL.IDX PT, R2, R4, 0x2, 0x181f ;  /* 0x00581f0004027f89 */ /* 0x000e6400000e0000 */
[----:B------:R-:W-:Y:S01]  /*12240*/  ISETP.GE.AND P2, PT, R3, R5, PT ;  /* 0x000000050300720c */ /* 0x000fe20003f46270 */
[----:B------:R-:W-:Y:S01]  /*12250*/  @!P3 IMAD.MOV.U32 R3, RZ, RZ, R9 ;  /* 0x000000ffff03b224 */ /* 0x000fe200078e0009 */
[----:B------:R-:W2:Y:S11]  /*12260*/  SHFL.IDX PT, R4, R4, 0x3, 0x181f ;  /* 0x00781f0004047f89 */ /* 0x000eb600000e0000 */
        /* <DEDUP_REMOVED lines=9> */
.L_x_4352:
[----:B------:R-:W-:Y:S01]  /*12300*/  VIADD R6, R6, 0x30 ;  /* 0x0000003006067836 */ /* 0x000fe20000000000 */
[----:B------:R-:W-:-:S04]  /*12310*/  LOP3.LUT R16, R16, 0xffffefff, RZ, 0xc0, !PT ;  /* 0xffffefff10107812 */ /* 0x000fc800078ec0ff */
[----:B------:R-:W-:-:S13]  /*12320*/  ISETP.GE.AND P2, PT, R6, R5, PT ;  /* 0x000000050600720c */ /* 0x000fda0003f46270 */
[----:B0-----:R-:W-:Y:S02]  /*12330*/  @!P2 LEA R2, P1, R22, R14, 0x1 ;  /* 0x0000000e1602a211 */ /* 0x001fe400078208ff */
[----:B------:R-:W-:Y:S02]  /*12340*/  @!P2 LEA R5, R24, UR44, 0x1 ;  /* 0x0000002c1805ac11 */ /* 0x000fe4000f8e08ff */
[----:B------:R-:W-:Y:S02]  /*12350*/  @!P2 IADD3.X R3, RZ, R4, RZ, P1, !PT ;  /* 0x00000004ff03a210 */ /* 0x000fe40000ffe4ff */
[----:B------:R-:W-:-:S03]  /*12360*/  @P2 LOP3.LUT R16, R16, 0x1000, RZ, 0xfc, !PT ;  /* 0x0000100010102812 */ /* 0x000fc600078efcff */
        /* <DEDUP_REMOVED lines=29> */
.L_x_4293:
[----:B------:R-:W-:Y:S01]  /*12540*/  UISETP.NE.AND UP0, UPT, UR47, URZ, UPT ;  /* 0x0000003f2f00728c */ /* 0x000fe2000bf05270 */
[----:B------:R-:W-:Y:S01]  /*12550*/  R2UR UR6, R23 ;  /* 0x00000000170672ca */ /* 0x000fe200000e0000 */
[----:B------:R-:W-:Y:S01]  /*12560*/  ULDC.64 UR8, c[0x0][0x3d8] ;  /* 0x0000f60000087ab9 */ /* 0x000fe20000000a00 */
[----:B------:R-:W-:Y:S01]  /*12570*/  IMAD.MOV.U32 R2, RZ, RZ, R28 ;  /* 0x000000ffff027224 */ /* 0x000fe200078e001c */
[----:B------:R-:W-:Y:S01]  /*12580*/  ULDC UR7, c[0x0][0x448] ;  /* 0x0001120000077ab9 */ /* 0x000fe20000000800 */
[C---:B------:R-:W-:Y:S02]  /*12590*/  LOP3.LUT R20, R22.reuse, 0x180, RZ, 0xfc, !PT ;  /* 0x0000018016147812 */ /* 0x040fe400078efcff */
[----:B------:R-:W-:Y:S02]  /*125a0*/  PLOP3.LUT P0, PT, PT, PT, UP0, 0x80, 0x0 ;  /* 0x000000000000781c */ /* 0x000fe40003f0f008 */
[----:B------:R-:W-:Y:S02]  /*125b0*/  LOP3.LUT R21, R22, 0x80, RZ, 0xfc, !PT ;  /* 0x0000008016157812 */ /* 0x000fe400078efcff */
[----:B------:R-:W-:Y:S01]  /*125c0*/  @UP0 ULDC UR4, c[0x0][0x44c] ;  /* 0x0001130000040ab9 */ /* 0x000fe20000000800 */
[----:B------:R-:W-:-:S02]  /*125d0*/  LOP3.LUT R16, R16, 0xfffff7ff, RZ, 0xc0, !PT ;  /* 0xfffff7ff10107812 */ /* 0x000fc400078ec0ff */
[----:B------:R-:W-:-:S04]  /*125e0*/  UIMAD UR6, UR6, UR8, URZ ;  /* 0x00000008060672a4 */ /* 0x000fc8000f8e023f */
[----:B------:R-:W-:Y:S02]  /*125f0*/  UIMAD UR6, UR39, UR9, UR6 ;  /* 0x00000009270672a4 */ /* 0x000fe4000f8e0206 */
[----:B------:R-:W-:Y:S01]  /*12600*/  @P0 IMAD.HI.U32 R0, R28, UR4, RZ ;  /* 0x000000041c000c27 */ /* 0x000fe2000f8e00ff */
[----:B------:R-:W-:Y:S01]  /*12610*/  PLOP3.LUT P0, PT, PT, PT, UP0, 0x80, 0x0 ;  /* 0x000000000000781c */ /* 0x000fe20003f0f008 */
[----:B------:R-:W-:-:S12]  /*12620*/  @UP0 ULDC UR4, c[0x0][0x450] ;  /* 0x0001140000040ab9 */ /* 0x000fd80000000800 */
[----:B------:R-:W-:Y:S01]  /*12630*/  @P0 SHF.R.U32.HI R2, RZ, UR4, R0 ;  /* 0x00000004ff020c19 */ /* 0x000fe20008011600 */
[----:B------:R-:W-:-:S03]  /*12640*/  UIMAD.WIDE.U32 UR4, UR39, UR8, URZ ;  /* 0x00000008270472a5 */ /* 0x000fc6000f8e003f */
[----:B------:R-:W-:Y:S01]  /*12650*/  ULDC.64 UR8, c[0x0][0x3e0] ;  /* 0x0000f80000087ab9 */ /* 0x000fe20000000a00 */
[----:B------:R-:W-:Y:S01]  /*12660*/  UIADD3 UR5, UR5, UR6, URZ ;  /* 0x0000000605057290 */ /* 0x000fe2000fffe03f */
[--C-:B------:R-:W-:Y:S01]  /*12670*/  IMAD.MOV R5, RZ, RZ, -R2.reuse ;  /* 0x000000ffff057224 */ /* 0x100fe200078e0a02 */
[----:B------:R-:W-:Y:S01]  /*12680*/  UIMAD UR6, UR49, UR8, URZ ;  /* 0x00000008310672a4 */ /* 0x000fe2000f8e023f */
[----:B------:R-:W-:Y:S01]  /*12690*/  SHF.R.S32.HI R0, RZ, 0x1f, R2 ;  /* 0x0000001fff007819 */ /* 0x000fe20000011402 */
[----:B------:R-:W-:Y:S01]  /*126a0*/  UIMAD.WIDE.U32 UR4, UR45, UR8, UR4 ;  /* 0x000000082d0472a5 */ /* 0x000fe2000f8e0004 */
[----:B------:R-:W-:Y:S01]  /*126b0*/  IMAD R5, R5, UR7, R28 ;  /* 0x0000000705057c24 */ /* 0x000fe2000f8e021c */
[----:B------:R-:W-:-:S03]  /*126c0*/  UIMAD UR6, UR45, UR9, UR6 ;  /* 0x000000092d0672a4 */ /* 0x000fc6000f8e0206 */
[----:B------:R-:W-:Y:S01]  /*126d0*/  ULDC.64 UR8, c[0x0][0x3d0] ;  /* 0x0000f40000087ab9 */ /* 0x000fe20000000a00 */
[----:B------:R-:W-:Y:S01]  /*126e0*/  UIADD3 UR5, UR5, UR6, URZ ;  /* 0x0000000605057290 */ /* 0x000fe2000fffe03f */
[----:B------:R-:W-:Y:S01]  /*126f0*/  IMAD R3, R0, UR8, RZ ;  /* 0x0000000800037c24 */ /* 0x000fe2000f8e02ff */
[----:B------:R-:W-:Y:S01]  /*12700*/  SHF.R.S32.HI R0, RZ, 0x1f, R5 ;  /* 0x0000001fff007819 */ /* 0x000fe20000011405 */
[----:B------:R-:W-:Y:S02]  /*12710*/  IMAD.U32 R9, RZ, RZ, UR8 ;  /* 0x00000008ff097e24 */ /* 0x000fe4000f8e00ff */
[C---:B------:R-:W-:Y:S02]  /*12720*/  IMAD R7, R2.reuse, UR9, R3 ;  /* 0x0000000902077c24 */ /* 0x040fe4000f8e0203 */
[----:B------:R-:W-:Y:S01]  /*12730*/  IMAD.WIDE.U32 R2, R2, R9, UR4 ;  /* 0x0000000402027e25 */ /* 0x000fe2000f8e0009 */
        /* <DEDUP_REMOVED lines=10> */
[----:B------:R-:W-:Y:S02]  /*127e0*/  LEA.HI.X R4, R2, UR5, R3, 0x1, P0 ;  /* 0x0000000502047c11 */ /* 0x000fe400080f0c03 */
[----:B------:R-:W-:-:S02]  /*127f0*/  ISETP.GE.AND P0, PT, R20, UR4, PT ;  /* 0x0000000414007c0c */ /* 0x000fc4000bf06270 */
[----:B------:R-:W-:Y:S02]  /*12800*/  LOP3.LUT R20, R22, 0x40, RZ, 0xfc, !PT ;  /* 0x0000004016147812 */ /* 0x000fe400078efcff */
[----:B------:R-:W-:Y:S02]  /*12810*/  ISETP.GE.AND P4, PT, R21, UR4, PT ;  /* 0x0000000415007c0c */ /* 0x000fe4000bf86270 */
[----:B------:R-:W-:Y:S02]  /*12820*/  ISETP.GE.AND P5, PT, R20, UR4, PT ;  /* 0x0000000414007c0c */ /* 0x000fe4000bfa6270 */
[----:B------:R-:W-:Y:S02]  /*12830*/  LOP3.LUT R20, R22, 0xc0, RZ, 0xfc, !PT ;  /* 0x000000c016147812 */ /* 0x000fe400078efcff */
[----:B------:R-:W-:Y:S02]  /*12840*/  SEL R2, RZ, 0x1, P1 ;  /* 0x00000001ff027807 */ /* 0x000fe40000800000 */
[----:B------:R-:W-:-:S02]  /*12850*/  SEL R3, RZ, 0x4, P4 ;  /* 0x00000004ff037807 */ /* 0x000fc40002000000 */
[----:B------:R-:W-:Y:S02]  /*12860*/  SEL R7, RZ, 0x2, P5 ;  /* 0x00000002ff077807 */ /* 0x000fe40002800000 */
[----:B------:R-:W-:Y:S02]  /*12870*/  ISETP.GE.AND P2, PT, R36, UR4, PT ;  /* 0x0000000424007c0c */ /* 0x000fe4000bf46270 */
[----:B------:R-:W-:Y:S02]  /*12880*/  ISETP.GE.AND P3, PT, R20, UR4, PT ;  /* 0x0000000414007c0c */ /* 0x000fe4000bf66270 */
[----:B------:R-:W-:Y:S02]  /*12890*/  IADD3 R7, R3, R7, R2 ;  /* 0x0000000703077210 */ /* 0x000fe40007ffe002 */
[----:B------:R-:W-:Y:S02]  /*128a0*/  @P1 LOP3.LUT R16, R16, 0x800, RZ, 0xfc, !PT ;  /* 0x0000080010101812 */ /* 0x000fe400078efcff */
[----:B------:R-:W-:-:S02]  /*128b0*/  SEL R2, RZ, 0x10, P2 ;  /* 0x00000010ff027807 */ /* 0x000fc40001000000 */
[----:B------:R-:W-:Y:S02]  /*128c0*/  SEL R3, RZ, 0x8, P3 ;  /* 0x00000008ff037807 */ /* 0x000fe40001800000 */
[----:B------:R-:W-:Y:S02]  /*128d0*/  ISETP.GE.AND P1, PT, R35, UR4, PT ;  /* 0x0000000423007c0c */ /* 0x000fe4000bf26270 */
[----:B------:R-:W-:Y:S02]  /*128e0*/  SEL R5, RZ, 0x40, P0 ;  /* 0x00000040ff057807 */ /* 0x000fe40000000000 */
[----:B------:R-:W-:Y:S02]  /*128f0*/  IADD3 R3, R2, R7, R3 ;  /* 0x0000000702037210 */ /* 0x000fe40007ffe003 */
[----:B------:R-:W-:Y:S01]  /*12900*/  ISETP.GE.AND P0, PT, R37, UR4, PT ;  /* 0x0000000425007c0c */ /* 0x000fe2000bf06270 */
[----:B------:R-:W-:Y:S01]  /*12910*/  UMOV UR4, 0xffffffff ;  /* 0xffffffff00047882 */ /* 0x000fe20000000000 */
[----:B------:R-:W-:-:S02]  /*12920*/  SEL R2, RZ, 0x20, P1 ;  /* 0x00000020ff027807 */ /* 0x000fc40000800000 */
[----:B------:R-:W-:Y:S02]  /*12930*/  SEL R6, RZ, 0x80, P0 ;  /* 0x00000080ff067807 */ /* 0x000fe40000000000 */
        /* <DEDUP_REMOVED lines=8> */
[----:B0-----:R-:W-:-:S04]  /*129c0*/  @!P6 LEA R14, P0, R22, R14, 0x1 ;  /* 0x0000000e160ee211 */ /* 0x001fc800078008ff */
[----:B-1----:R-:W-:Y:S02]  /*129d0*/  @!P6 IADD3.X R21, RZ, R2, RZ, P0, !PT ;  /* 0x00000002ff15e210 */ /* 0x002fe400007fe4ff */
        /* <DEDUP_REMOVED lines=58> */
[----:B------:R0:W1:Y:S01]  /*12d80*/  SHFL.IDX PT, R14, R0, 0x3, 0x181f ;  /* 0x00781f00000e7f89 */ /* 0x00006200000e0000 */
[----:B------:R-:W-:Y:S02]  /*12d90*/  @!P0 MOV R3, R7 ;  /* 0x0000000700038202 */ /* 0x000fe40000000f00 */
[----:B------:R-:W-:-:S03]  /*12da0*/  @!P0 SHF.R.U32.HI R20, RZ, 0x2, R20 ;  /* 0x00000002ff148819 */ /* 0x000fc60000011614 */
        /* <DEDUP_REMOVED lines=13> */
.L_x_4362:
        /* <DEDUP_REMOVED lines=24> */
.L_x_4296:
[----:B------:R-:W-:Y:S05]  /*13000*/  BSYNC B0 ;  /* 0x0000000000007941 */ /* 0x000fea0003800000 */
.L_x_4295:
        /* <DEDUP_REMOVED lines=9> */
.L_x_4363:
[----:B------:R-:W-:-:S13]  /*130a0*/  LOP3.LUT P0, RZ, R16, 0x400, RZ, 0xc0, !PT ;  /* 0x0000040010ff7812 */ /* 0x000fda000780c0ff */
[----:B------:R-:W-:Y:S05]  /*130b0*/  @!P0 BRA `(.L_x_4298) ;  /* 0x0000000000048947 */ /* 0x000fea0003800000 */
[----:B------:R-:W-:Y:S01]  /*130c0*/  BPT.TRAP 0x1 ;  /* 0x000000040000795c */ /* 0x000fe20000300000 */
.L_x_4298:
[----:B------:R-:W2:Y:S02]  /*130d0*/  SYNCS.PHASECHK.TRANS64.TRYWAIT P0, [UR44+0x38860], R0 ;  /* 0x03886000ff0075a7 */ /* 0x000ea4000800016c */
[----:B--2---:R-:W-:Y:S05]  /*130e0*/  @!P0 BRA `(.L_x_4299) ;  /* 0x0000003000948947 */ /* 0x004fea0003800000 */
.L_x_4364:
[----:B------:R-:W-:Y:S01]  /*130f0*/  ULDC.64 UR4, c[0x0][0x328] ;  /* 0x0000ca0000047ab9 */ /* 0x000fe20000000a00 */
[----:B------:R-:W-:Y:S01]  /*13100*/  ULDC.64 UR6, c[0x0][0x338] ;  /* 0x0000ce0000067ab9 */ /* 0x000fe20000000a00 */
[----:B0-----:R-:W-:Y:S02]  /*13110*/  IMAD R0, R33, UR4, RZ ;  /* 0x0000000421007c24 */ /* 0x001fe4000f8e02ff */
[----:B-1----:R-:W-:Y:S01]  /*13120*/  IMAD.WIDE.U32 R2, R19, UR4, RZ ;  /* 0x0000000413027c25 */ /* 0x002fe2000f8e00ff */
        /* <DEDUP_REMOVED lines=37> */
[----:B-1----:R-:W-:Y:S02]  /*13380*/  IADD3.X R3, RZ, R3, RZ, P0, !PT ;  /* 0x00000003ff037210 */ /* 0x002fe400007fe4ff */
        /* <DEDUP_REMOVED lines=63> */
.L_x_4374:
        /* <DEDUP_REMOVED lines=30> */
.L_x_4301:
        /* <DEDUP_REMOVED lines=10> */
[----:B------:R-:W-:Y:S01]  /*13a00*/  ULOP3.LUT UR5, URZ, UR42, URZ, 0x33, !UPT ;  /* 0x0000002a3f057292 */ /* 0x000fe2000f8e333f */
[----:B------:R-:W1:Y:S01]  /*13a10*/  S2R R6, SR_TID.X ;  /* 0x0000000000067919 */ /* 0x000e620000002100 */
[----:B------:R-:W-:Y:S01]  /*13a20*/  UIMAD UR4, UR4, UR38, URZ ;  /* 0x00000026040472a4 */ /* 0x000fe2000f8e023f */
[----:B------:R-:W-:Y:S01]  /*13a30*/  LOP3.LUT R28, R17, 0x80, RZ, 0xc0, !PT ;  /* 0x00000080111c7812 */ /* 0x000fe200078ec0ff */
[----:B------:R-:W-:Y:S02]  /*13a40*/  IMAD.MOV.U32 R8, RZ, RZ, 0x1 ;  /* 0x00000001ff087424 */ /* 0x000fe400078e00ff */
[----:B------:R-:W-:Y:S01]  /*13a50*/  IMAD.MOV.U32 R21, RZ, RZ, 0x1 ;  /* 0x00000001ff157424 */ /* 0x000fe200078e00ff */
[----:B------:R-:W-:-:S02]  /*13a60*/  SHF.R.U32.HI R28, RZ, 0x3, R28 ;  /* 0x00000003ff1c7819 */ /* 0x000fc4000001161c */
[----:B------:R-:W-:-:S04]  /*13a70*/  LOP3.LUT R3, RZ, UR4, RZ, 0x33, !PT ;  /* 0x00000004ff037c12 */ /* 0x000fc8000f8e33ff */
[----:B------:R-:W-:-:S04]  /*13a80*/  VIMNMX3 R2, R2, UR5, R3, !PT ;  /* 0x0000000502027c0f */ /* 0x000fc8000f800103 */
[----:B------:R-:W-:Y:S02]  /*13a90*/  IADD3 R22, -R2, -0x2, RZ ;  /* 0xfffffffe02167810 */ /* 0x000fe40007ffe1ff */
[----:B0-----:R-:W-:Y:S02]  /*13aa0*/  SHF.L.U32 R5, R5, 0x4, RZ ;  /* 0x0000000405057819 */ /* 0x001fe400000006ff */
[----:B-1----:R-:W-:Y:S02]  /*13ab0*/  LOP3.LUT R6, R6, 0x7f, RZ, 0xc0, !PT ;  /* 0x0000007f06067812 */ /* 0x002fe400078ec0ff */
[----:B------:R-:W-:Y:S02]  /*13ac0*/  LOP3.LUT R5, R5, 0x70, RZ, 0xc0, !PT ;  /* 0x0000007005057812 */ /* 0x000fe400078ec0ff */
[----:B------:R-:W-:-:S04]  /*13ad0*/  SHF.R.U32.HI R6, RZ, 0x3, R6 ;  /* 0x00000003ff067819 */ /* 0x000fc80000011606 */
[----:B------:R-:W-:Y:S02]  /*13ae0*/  IADD3 R4, R5, R30, R6 ;  /* 0x0000001e05047210 */ /* 0x000fe40007ffe006 */
[----:B------:R-:W-:-:S03]  /*13af0*/  LOP3.LUT R30, R34, 0x40, RZ, 0xc0, !PT ;  /* 0x00000040221e7812 */ /* 0x000fc600078ec0ff */
[----:B------:R-:W-:Y:S01]  /*13b00*/  VIADD R9, R4, 0xffffff40 ;  /* 0xffffff4004097836 */ /* 0x000fe20000000000 */
[----:B------:R-:W-:-:S03]  /*13b10*/  SHF.R.U32.HI R30, RZ, 0x2, R30 ;  /* 0x00000002ff1e7819 */ /* 0x000fc6000001161e */
[----:B------:R-:W-:-:S07]  /*13b20*/  IMAD R9, R2, -0x40, R9 ;  /* 0xffffffc002097824 */ /* 0x000fce00078e0209 */
.L_x_4317:
        /* <DEDUP_REMOVED lines=22> */
.L_x_4304:
[----:B------:R-:W-:Y:S05]  /*13c90*/  BSYNC B1 ;  /* 0x0000000000017941 */ /* 0x000fea0003800000 */
.L_x_4303:
[----:B------:R-:W-:-:S13]  /*13ca0*/  LOP3.LUT P0, RZ, R16, 0x400, RZ, 0xc0, !PT ;  /* 0x0000040010ff7812 */ /* 0x000fda000780c0ff */
[----:B------:R-:W-:Y:S05]  /*13cb0*/  @!P0 BRA `(.L_x_4305) ;  /* 0x0000000000048947 */ /* 0x000fea0003800000 */
[----:B------:R-:W-:Y:S01]  /*13cc0*/  BPT.TRAP 0x1 ;  /* 0x000000040000795c */ /* 0x000fe20000300000 */
.L_x_4305:
[----:B------:R-:W-:Y:S01]  /*13cd0*/  LEA R10, R8, UR44, 0x3 ;  /* 0x0000002c080a7c11 */ /* 0x000fe2000f8e18ff */
[----:B------:R-:W-:Y:S01]  /*13ce0*/  BSSY B1, `(.L_x_4306) ;  /* 0x0000004000017945 */ /* 0x000fe20003800000 */
[----:B------:R-:W-:-:S04]  /*13cf0*/  SHF.L.U32 R20, R21, 0x1f, RZ ;  /* 0x0000001f15147819 */ /* 0x000fc800000006ff */
[----:B------:R-:W1:Y:S02]  /*13d00*/  SYNCS.PHASECHK.TRANS64.TRYWAIT P0, [R10+URZ+0x38840], R20 ;  /* 0x038840140a0075a7 */ /* 0x000e64000800017f */
[----:B-1----:R-:W-:Y:S05]  /*13d10*/  @!P0 BRA `(.L_x_4307) ;  /* 0x0000002c00b08947 */ /* 0x002fea0003800000 */
.L_x_4375:
[----:B------:R-:W-:Y:S05]  /*13d20*/  BSYNC B1 ;  /* 0x0000000000017941 */ /* 0x000fea0003800000 */
.L_x_4306:
        /* <DEDUP_REMOVED lines=47> */
.L_x_4385:
        /* <DEDUP_REMOVED lines=8> */
.L_x_4309:
        /* <DEDUP_REMOVED lines=10> */
.L_x_4310:
[----:B------:R2:W-:Y:S01]  /*14140*/  SYNCS.ARRIVE.TRANS64.A1T0 RZ, [R10+URZ+0x38830], RZ ;  /* 0x038830ff0aff79a7 */ /* 0x0005e2000810003f */
[----:B------:R-:W-:Y:S05]  /*14150*/  @!P2 BRA `(.L_x_4311) ;  /* 0x000000000004a947 */ /* 0x000fea0003800000 */
[----:B------:R-:W-:Y:S01]  /*14160*/  BPT.TRAP 0x1 ;  /* 0x000000040000795c */ /* 0x000fe20000300000 */
.L_x_4311:
[----:B------:R-:W3:Y:S01]  /*14170*/  SYNCS.PHASECHK.TRANS64.TRYWAIT P0, [R10+URZ+0x38860], R20 ;  /* 0x038860140a0075a7 */ /* 0x000ee2000800017f */
[----:B------:R-:W-:Y:S04]  /*14180*/  BSSY B1, `(.L_x_4312) ;  /* 0x0000002000017945 */ /* 0x000fe80003800000 */
[----:B---3--:R-:W-:Y:S05]  /*14190*/  @!P0 BRA `(.L_x_4313) ;  /* 0x0000002c00b08947 */ /* 0x008fea0003800000 */
.L_x_4386:
[----:B------:R-:W-:Y:S05]  /*141a0*/  BSYNC B1 ;  /* 0x0000000000017941 */ /* 0x000fea0003800000 */
.L_x_4312:
        /* <DEDUP_REMOVED lines=77> */
.L_x_4396:
        /* <DEDUP_REMOVED lines=20> */
.L_x_4315:
        /* <DEDUP_REMOVED lines=10> */
.L_x_4316:
        /* <DEDUP_REMOVED lines=10> */
.L_x_4302:
[----:B------:R-:W-:Y:S05]  /*14900*/  BSYNC B0 ;  /* 0x0000000000007941 */ /* 0x000fea0003800000 */
.L_x_4281:
[----:B------:R-:W0:Y:S01]  /*14910*/  S2R R3, SR_CgaCtaId ;  /* 0x0000000000037919 */ /* 0x000e220000008800 */
[----:B------:R-:W-:Y:S01]  /*14920*/  MOV R0, 0x400 ;  /* 0x0000040000007802 */ /* 0x000fe20000000f00 */
[----:B------:R-:W-:Y:S01]  /*14930*/  BSSY B0, `(.L_x_4318) ;  /* 0x0000005000007945 */ /* 0x000fe20003800000 */
[----:B------:R-:W-:Y:S02]  /*14940*/  SHF.L.U32 R4, R4, 0x1f, RZ ;  /* 0x0000001f04047819 */ /* 0x000fe400000006ff */
[----:B0-----:R-:W-:-:S04]  /*14950*/  LEA R5, R3, R0, 0x18 ;  /* 0x0000000003057211 */ /* 0x001fc800078ec0ff */
[----:B------:R-:W0:Y:S02]  /*14960*/  SYNCS.PHASECHK.TRANS64.TRYWAIT P0, [R5+URZ+0x38820], R4 ;  /* 0x03882004050075a7 */ /* 0x000e24000800017f */
[----:B0-----:R-:W-:Y:S05]  /*14970*/  @!P0 BRA `(.L_x_4319) ;  /* 0x0000002c00908947 */ /* 0x001fea0003800000 */
.L_x_4397:
[----:B------:R-:W-:Y:S05]  /*14980*/  BSYNC B0 ;  /* 0x0000000000007941 */ /* 0x000fea0003800000 */
.L_x_4318:
[----:B------:R-:W-:-:S03]  /*14990*/  UMOV UR4, 0xffffffff ;  /* 0xffffffff00047882 */ /* 0x000fc60000000000 */
[----:B------:R-:W-:Y:S05]  /*149a0*/  BRA.DIV UR4, `(.L_x_4320) ;  /* 0x0000002e04987947 */ /* 0x000fea000b800000 */
[----:B------:R-:W1:Y:S02]  /*149b0*/  S2R R0, SR_TID.X ;  /* 0x0000000000007919 */ /* 0x000e640000002100 */
[----:B-1----:R-:W-:-:S04]  /*149c0*/  SHF.R.U32.HI R0, RZ, 0x5, R0 ;  /* 0x00000005ff007819 */ /* 0x002fc80000011600 */
[----:B------:R-:W-:-:S05]  /*149d0*/  LOP3.LUT R0, R0, 0x3, RZ, 0xc0, !PT ;  /* 0x0000000300007812 */ /* 0x000fca00078ec0ff */
[----:B------:R1:W3:Y:S02]  /*149e0*/  SHFL.IDX PT, R14, R0, RZ, 0x1f ;  /* 0x00001fff000e7589 */ /* 0x0002e400000e0000 */
.L_x_4400:
[----:B---3--:R-:W-:-:S13]  /*149f0*/  ISETP.NE.AND P0, PT, R14, RZ, PT ;  /* 0x000000ff0e00720c */ /* 0x008fda0003f05270 */
[----:B------:R-:W-:Y:S05]  /*14a00*/  @P0 BRA `(.L_x_4229) ;  /* 0x0000000000900947 */ /* 0x000fea0003800000 */
[----:B------:R-:W-:-:S03]  /*14a10*/  UMOV UR4, 0xffffffff ;  /* 0xffffffff00047882 */ /* 0x000fc60000000000 */
[----:B------:R-:W-:Y:S05]  /*14a20*/  BRA.DIV UR4, `(.L_x_4321) ;  /* 0x0000002e04ac7947 */ /* 0x000fea000b800000 */
[----:B------:R-:W-:-:S13]  /*14a30*/  ELECT P6, URZ, PT ;  /* 0x00000000003f782f */ /* 0x000fda00038c0000 */
.L_x_4403:
[----:B------:R-:W-:Y:S05]  /*14a40*/  @!P6 BRA `(.L_x_4229) ;  /* 0x000000000080e947 */ /* 0x000fea0003800000 */
[----:B-1----:R-:W3:Y:S02]  /*14a50*/  LDL R0, [R1+0x4] ;  /* 0x0000040001007983 */ /* 0x002ee40000100800 */
[----:B---3--:R-:W-:-:S13]  /*14a60*/  R2UR UR4, R0 ;  /* 0x00000000000472ca */ /* 0x008fda00000e0000 */
[----:B------:R-:W-:-:S06]  /*14a70*/  ULOP3.LUT UR4, UR4, 0x2, URZ, 0xfc, !UPT ;  /* 0x0000000204047892 */ /* 0x000fcc000f8efc3f */
[----:B------:R-:W-:-:S05]  /*14a80*/  IMAD.U32 R0, RZ, RZ, UR4 ;  /* 0x00000004ff007e24 */ /* 0x000fca000f8e00ff */
[----:B------:R-:W-:-:S13]  /*14a90*/  ISETP.NE.AND P0, PT, R0, 0x3, PT ;  /* 0x000000030000780c */ /* 0x000fda0003f05270 */
[----:B------:R-:W-:Y:S05]  /*14aa0*/  @!P0 BRA `(.L_x_4322) ;  /* 0x0000000000048947 */ /* 0x000fea0003800000 */
[----:B------:R-:W-:Y:S01]  /*14ab0*/  BPT.TRAP 0x1 ;  /* 0x000000040000795c */ /* 0x000fe20000300000 */
.L_x_4322:
[C---:B------:R-:W-:Y:S01]  /*14ac0*/  IMAD R3, R8.reuse, 0x8, R5 ;  /* 0x0000000808037824 */ /* 0x040fe200078e0205 */
[----:B------:R-:W-:Y:S01]  /*14ad0*/  SHF.L.U32 R2, R21, 0x1f, RZ ;  /* 0x0000001f15027819 */ /* 0x000fe200000006ff */
[----:B------:R-:W-:-:S03]  /*14ae0*/  VIADD R8, R8, 0x1 ;  /* 0x0000000108087836 */ /* 0x000fc60000000000 */
[----:B------:R-:W1:Y:S02]  /*14af0*/  SYNCS.PHASECHK.TRANS64.TRYWAIT P1, [R3+URZ+0x38840], R2 ;  /* 0x03884002030075a7 */ /* 0x000e64000802017f */
[----:B------:R-:W-:-:S04]  /*14b00*/  ISETP.NE.AND P2, PT, R8, 0x2, PT ;  /* 0x000000020800780c */ /* 0x000fc80003f45270 */
[----:B------:R-:W-:Y:S01]  /*14b10*/  SEL R0, RZ, 0x1, P2 ;  /* 0x00000001ff007807 */ /* 0x000fe20001000000 */
[----:B-1----:R-:W-:Y:S08]  /*14b20*/  @!P1 BRA `(.L_x_4323) ;  /* 0x0000002c008c9947 */ /* 0x002ff00003800000 */
.L_x_4404:
[----:B------:R-:W-:Y:S02]  /*14b30*/  SEL R8, R8, RZ, P2 ;  /* 0x000000ff08087207 */ /* 0x000fe40001000000 */
[----:B------:R-:W-:Y:S01]  /*14b40*/  LOP3.LUT R0, R21, R0, RZ, 0x3c, !PT ;  /* 0x0000000015007212 */ /* 0x000fe200078e3cff */
[----:B------:R-:W-:Y:S06]  /*14b50*/  @!P0 BRA `(.L_x_4324) ;  /* 0x0000000000048947 */ /* 0x000fec0003800000 */
[----:B------:R-:W-:Y:S01]  /*14b60*/  BPT.TRAP 0x1 ;  /* 0x000000040000795c */ /* 0x000fe20000300000 */
.L_x_4324:
[----:B0-----:R-:W-:Y:S02]  /*14b70*/  LEA R5, R8, R5, 0x3 ;  /* 0x0000000508057211 */ /* 0x001fe400078e18ff */
[----:B------:R-:W-:-:S04]  /*14b80*/  SHF.L.U32 R0, R0, 0x1f, RZ ;  /* 0x0000001f00007819 */ /* 0x000fc800000006ff */
[----:B------:R-:W0:Y:S02]  /*14b90*/  SYNCS.PHASECHK.TRANS64.TRYWAIT P1, [R5+URZ+0x38840], R0 ;  /* 0x03884000050075a7 */ /* 0x000e24000802017f */
[----:B0-----:R-:W-:Y:S05]  /*14ba0*/  @!P1 BRA `(.L_x_4325) ;  /* 0x0000002c00809947 */ /* 0x001fea0003800000 */
.L_x_4405:
[----:B------:R-:W-:Y:S05]  /*14bb0*/  @!P0 BRA `(.L_x_4326) ;  /* 0x0000000000048947 */ /* 0x000fea0003800000 */
[----:B------:R-:W-:Y:S01]  /*14bc0*/  BPT.TRAP 0x1 ;  /* 0x000000040000795c */ /* 0x000fe20000300000 */
.L_x_4326:
[----:B------:R-:W3:Y:S02]  /*14bd0*/  SYNCS.PHASECHK.TRANS64.TRYWAIT P1, [R3+URZ+0x38860], R2 ;  /* 0x03886002030075a7 */ /* 0x000ee4000802017f */
[----:B---3--:R-:W-:Y:S05]  /*14be0*/  @!P1 BRA `(.L_x_4327) ;  /* 0x0000002c00849947 */ /* 0x008fea0003800000 */
.L_x_4406:
[----:B------:R-:W-:Y:S05]  /*14bf0*/  @!P0 BRA `(.L_x_4328) ;  /* 0x0000000000048947 */ /* 0x000fea0003800000 */
[----:B------:R-:W-:Y:S01]  /*14c00*/  BPT.TRAP 0x1 ;  /* 0x000000040000795c */ /* 0x000fe20000300000 */
.L_x_4328:
[----:B----4-:R4:W0:Y:S02]  /*14c10*/  SYNCS.PHASECHK.TRANS64.TRYWAIT P0, [R5+URZ+0x38860], R0 ;  /* 0x03886000050075a7 */ /* 0x010824000800017f */
[----:B0-----:R-:W-:Y:S05]  /*14c20*/  @!P0 NANOSLEEP.SYNCS 0x989680 ;  /* 0x009896800000895d */ /* 0x001fea0003900000 */
[----:B------:R-:W0:Y:S02]  /*14c30*/  @!P0 SYNCS.PHASECHK.TRANS64 P0, [R5+URZ+0x38860], R0 ;  /* 0x03886000050085a7 */ /* 0x000e24000800007f */
[----:B0-----:R-:W-:Y:S05]  /*14c40*/  @!P0 BRA `(.L_x_4328) ;  /* 0xfffffffc00f08947 */ /* 0x001fea000383ffff */
.L_x_4229:
[----:B------:R-:W-:Y:S05]  /*14c50*/  BSYNC B6 ;  /* 0x0000000000067941 */ /* 0x000fea0003800000 */
.L_x_4226:
[----:B------:R-:W-:Y:S05]  /*14c60*/  EXIT ;  /* 0x000000000000794d */ /* 0x000fea0003800000 */
.L_x_4239:
[----:B0-----:R0:W1:Y:S02]  /*14c70*/  SYNCS.PHASECHK.TRANS64.TRYWAIT P0, [R198+URZ+0x38800], R3 ;  /* 0x03880003c60075a7 */ /* 0x001064000800017f */
[----:B-1----:R-:W-:Y:S05]  /*14c80*/  @!P0 NANOSLEEP.SYNCS 0x989680 ;  /* 0x009896800000895d */ /* 0x002fea0003900000 */
[----:B------:R-:W1:Y:S02]  /*14c90*/  @!P0 SYNCS.PHASECHK.TRANS64 P0, [R198+URZ+0x38800], R3 ;  /* 0x03880003c60085a7 */ /* 0x000e64000800007f */
[----:B-1----:R-:W-:Y:S05]  /*14ca0*/  @!P0 BRA `(.L_x_4239) ;  /* 0xfffffffc00f08947 */ /* 0x002fea000383ffff */
[----:B------:R-:W-:Y:S05]  /*14cb0*/  BRA `(.L_x_4329) ;  /* 0xfffffee800747947 */ /* 0x000fea000383ffff */
.L_x_4243:
[----:B--2---:R2:W3:Y:S02]  /*14cc0*/  SYNCS.PHASECHK.TRANS64.TRYWAIT P1, [R198+URZ+0x38830], R3 ;  /* 0x03883003c60075a7 */ /* 0x0044e4000802017f */
[----:B---3--:R-:W-:Y:S05]  /*14cd0*/  @!P1 NANOSLEEP.SYNCS 0x989680 ;  /* 0x009896800000995d */ /* 0x008fea0003900000 */
[----:B------:R-:W3:Y:S02]  /*14ce0*/  @!P1 SYNCS.PHASECHK.TRANS64 P1, [R198+URZ+0x38830], R3 ;  /* 0x03883003c60095a7 */ /* 0x000ee4000802007f */
[----:B---3--:R-:W-:Y:S05]  /*14cf0*/  @!P1 BRA `(.L_x_4243) ;  /* 0xfffffffc00f09947 */ /* 0x008fea000383ffff */
[----:B------:R-:W-:Y:S05]  /*14d00*/  BRA `(.L_x_4242) ;  /* 0xfffffee800c07947 */ /* 0x000fea000383ffff */
.L_x_4244:
[----:B---3--:R3:W4:Y:S02]  /*14d10*/  SYNCS.PHASECHK.TRANS64.TRYWAIT P1, [R198+URZ+0x38810], R3 ;  /* 0x03881003c60075a7 */ /* 0x008724000802017f */
[----:B----4-:R-:W-:Y:S05]  /*14d20*/  @!P1 NANOSLEEP.SYNCS 0x989680 ;  /* 0x009896800000995d */ /* 0x010fea0003900000 */
[----:B------:R-:W4:Y:S02]  /*14d30*/  @!P1 SYNCS.PHASECHK.TRANS64 P1, [R198+URZ+0x38810], R3 ;  /* 0x03881003c60095a7 */ /* 0x000f24000802007f */
[----:B----4-:R-:W-:Y:S05]  /*14d40*/  @!P1 BRA `(.L_x_4244) ;  /* 0xfffffffc00f09947 */ /* 0x010fea000383ffff */
[----:B------:R-:W-:Y:S05]  /*14d50*/  BRA `(.L_x_4330) ;  /* 0xfffffeec00b07947 */ /* 0x000fea000383ffff */
.L_x_4248:
[----:B------:R0:W0:Y:S02]  /*14d60*/  SYNCS.PHASECHK.TRANS64.TRYWAIT P1, [R198+URZ+0x38850], R3 ;  /* 0x03885003c60075a7 */ /* 0x000024000802017f */
[----:B0-----:R-:W-:Y:S05]  /*14d70*/  @!P1 NANOSLEEP.SYNCS 0x989680 ;  /* 0x009896800000995d */ /* 0x001fea0003900000 */
[----:B------:R-:W0:Y:S02]  /*14d80*/  @!P1 SYNCS.PHASECHK.TRANS64 P1, [R198+URZ+0x38850], R3 ;  /* 0x03885003c60095a7 */ /* 0x000e24000802007f */
[----:B0-----:R-:W-:Y:S05]  /*14d90*/  @!P1 BRA `(.L_x_4248) ;  /* 0xfffffffc00f09947 */ /* 0x001fea000383ffff */
[----:B------:R-:W-:Y:S05]  /*14da0*/  BRA `(.L_x_4247) ;  /* 0xfffffeec00dc7947 */ /* 0x000fea000383ffff */
.L_x_4255:
[----:B-1----:R1:W2:Y:S02]  /*14db0*/  SYNCS.PHASECHK.TRANS64.TRYWAIT P1, [R201+URZ+0x38830], R206 ;  /* 0x038830cec90075a7 */ /* 0x0022a4000802017f */
[----:B--2---:R-:W-:Y:S05]  /*14dc0*/  @!P1 NANOSLEEP.SYNCS 0x989680 ;  /* 0x009896800000995d */ /* 0x004fea0003900000 */
[----:B------:R-:W2:Y:S02]  /*14dd0*/  @!P1 SYNCS.PHASECHK.TRANS64 P1, [R201+URZ+0x38830], R206 ;  /* 0x038830cec90095a7 */ /* 0x000ea4000802007f */
[----:B--2---:R-:W-:Y:S05]  /*14de0*/  @!P1 BRA `(.L_x_4255) ;  /* 0xfffffffc00f09947 */ /* 0x004fea000383ffff */
[----:B------:R-:W-:Y:S05]  /*14df0*/  BRA `(.L_x_4254) ;  /* 0xffffff1c00ec7947 */ /* 0x000fea000383ffff */
.L_x_4259:
[----:B---3--:R3:W4:Y:S02]  /*14e00*/  SYNCS.PHASECHK.TRANS64.TRYWAIT P1, [R201+URZ+0x38850], R206 ;  /* 0x038850cec90075a7 */ /* 0x008724000802017f */
[----:B----4-:R-:W-:Y:S05]  /*14e10*/  @!P1 NANOSLEEP.SYNCS 0x989680 ;  /* 0x009896800000995d */ /* 0x010fea0003900000 */
[----:B------:R-:W4:Y:S02]  /*14e20*/  @!P1 SYNCS.PHASECHK.TRANS64 P1, [R201+URZ+0x38850], R206 ;  /* 0x038850cec90095a7 */ /* 0x000f24000802007f */
[----:B----4-:R-:W-:Y:S05]  /*14e30*/  @!P1 BRA `(.L_x_4259) ;  /* 0xfffffffc00f09947 */ /* 0x010fea000383ffff */
[----:B------:R-:W-:Y:S05]  /*14e40*/  BRA `(.L_x_4258) ;  /* 0xffffff2000b87947 */ /* 0x000fea000383ffff */
.L_x_4267:
[----:B-1----:R1:W2:Y:S02]  /*14e50*/  SYNCS.PHASECHK.TRANS64.TRYWAIT P1, [R185+URZ+0x38830], R204 ;  /* 0x038830ccb90075a7 */ /* 0x0022a4000802017f */
[----:B--2---:R-:W-:Y:S05]  /*14e60*/  @!P1 NANOSLEEP.SYNCS 0x989680 ;  /* 0x009896800000995d */ /* 0x004fea0003900000 */
[----:B------:R-:W2:Y:S02]  /*14e70*/  @!P1 SYNCS.PHASECHK.TRANS64 P1, [R185+URZ+0x38830], R204 ;  /* 0x038830ccb90095a7 */ /* 0x000ea4000802007f */
[----:B--2---:R-:W-:Y:S05]  /*14e80*/  @!P1 BRA `(.L_x_4267) ;  /* 0xfffffffc00f09947 */ /* 0x004fea000383ffff */
[----:B------:R-:W-:Y:S05]  /*14e90*/  BRA `(.L_x_4266) ;  /* 0xffffff54009c7947 */ /* 0x000fea000383ffff */
.L_x_4271:
[----:B---3--:R3:W4:Y:S02]  /*14ea0*/  SYNCS.PHASECHK.TRANS64.TRYWAIT P1, [R185+URZ+0x38850], R204 ;  /* 0x038850ccb90075a7 */ /* 0x008724000802017f */
[----:B----4-:R-:W-:Y:S05]  /*14eb0*/  @!P1 NANOSLEEP.SYNCS 0x989680 ;  /* 0x009896800000995d */ /* 0x010fea0003900000 */
[----:B------:R-:W4:Y:S02]  /*14ec0*/  @!P1 SYNCS.PHASECHK.TRANS64 P1, [R185+URZ+0x38850], R204 ;  /* 0x038850ccb90095a7 */ /* 0x000f24000802007f */
[----:B----4-:R-:W-:Y:S05]  /*14ed0*/  @!P1 BRA `(.L_x_4271) ;  /* 0xfffffffc00f09947 */ /* 0x010fea000383ffff */
[----:B------:R-:W-:Y:S05]  /*14ee0*/  BRA `(.L_x_4270) ;  /* 0xffffff5800287947 */ /* 0x000fea000383ffff */
.L_x_4286:
[----:B------:R-:W-:Y:S02]  /*14ef0*/  IMAD.MOV.U32 R13, RZ, RZ, R23 ;  /* 0x000000ffff0d7224 */ /* 0x000fe400078e0017 */
[----:B------:R-:W-:Y:S02]  /*14f00*/  IMAD.MOV.U32 R12, RZ, RZ, RZ ;  /* 0x000000ffff0c7224 */ /* 0x000fe400078e00ff */
[----:B------:R-:W-:Y:S02]  /*14f10*/  IMAD.MOV.U32 R11, RZ, RZ, 0x1f ;  /* 0x0000001fff0b7424 */ /* 0x000fe400078e00ff */
[----:B------:R-:W-:-:S07]  /*14f20*/  IMAD.MOV.U32 R15, RZ, RZ, -0x1 ;  /* 0xffffffffff0f7424 */ /* 0x000fce00078e00ff */
[----:B------:R-:W-:Y:S05]  /*14f30*/  WARPSYNC.COLLECTIVE R15, `(.L_x_4331) ;  /* 0x000000000f087348 */ /* 0x000fea0003c00000 */
[----:B------:R0:W1:Y:S02]  /*14f40*/  SHFL.IDX P6, R14, R13, R12, R11 ;  /* 0x0000000c0d0e7389 */ /* 0x00006400000c000b */
[----:B01----:R-:W-:Y:S01]  /*14f50*/  ENDCOLLECTIVE ;  /* 0x000000000000791b */ /* 0x003fe20003800000 */
.L_x_4331:
[----:B------:R-:W-:Y:S05]  /*14f60*/  BRA `(.L_x_4332) ;  /* 0xffffffc400a07947 */ /* 0x000fea000383ffff */
.L_x_4288:
[----:B0-----:R-:W-:-:S04]  /*14f70*/  IMAD.U32 R3, RZ, RZ, UR44 ;  /* 0x0000002cff037e24 */ /* 0x001fc8000f8e00ff */
[----:B------:R0:W1:Y:S03]  /*14f80*/  SYNCS.PHASECHK.TRANS64.TRYWAIT P0, [R3+URZ+0x38840], R0 ;  /* 0x03884000030075a7 */ /* 0x000066000800017f */
[----:B-1----:R-:W-:Y:S05]  /*14f90*/  @!P0 NANOSLEEP.SYNCS 0x989680 ;  /* 0x009896800000895d */ /* 0x002fea0003900000 */
[----:B------:R-:W1:Y:S02]  /*14fa0*/  @!P0 SYNCS.PHASECHK.TRANS64 P0, [R3+URZ+0x38840], R0 ;  /* 0x03884000030085a7 */ /* 0x000e64000800007f */
[----:B-1----:R-:W-:Y:S05]  /*14fb0*/  @!P0 BRA `(.L_x_4288) ;  /* 0xfffffffc00ec8947 */ /* 0x002fea000383ffff */
[----:B------:R-:W-:Y:S05]  /*14fc0*/  BRA `(.L_x_4333) ;  /* 0xffffffc400d87947 */ /* 0x000fea000383ffff */
.L_x_4289:
        /* <DEDUP_REMOVED lines=8> */
.L_x_4335:
[----:B------:R-:W-:Y:S05]  /*15050*/  BSYNC B0 ;  /* 0x0000000000007941 */ /* 0x000fea0003800000 */
.L_x_4334:
        /* <DEDUP_REMOVED lines=9> */
.L_x_4336:
[----:B------:R-:W-:Y:S02]  /*150f0*/  IMAD.MOV.U32 R13, RZ, RZ, R4 ;  /* 0x000000ffff0d7224 */ /* 0x000fe400078e0004 */
[----:B------:R-:W-:Y:S01]  /*15100*/  IMAD.MOV.U32 R12, RZ, RZ, 0x1 ;  /* 0x00000001ff0c7424 */ /* 0x000fe200078e00ff */
[----:B------:R-:W-:-:S05]  /*15110*/  @P0 LEA R14, P1, R22, R14, 0x1 ;  /* 0x0000000e160e0211 */ /* 0x000fca00078208ff */
[----:B------:R-:W-:Y:S01]  /*15120*/  @P0 IMAD.X R3, RZ, RZ, R2, P1 ;  /* 0x000000ffff030224 */ /* 0x000fe200008e0602 */
[----:B------:R-:W-:-:S07]  /*15130*/  @P0 MOV R2, R14 ;  /* 0x0000000e00020202 */ /* 0x000fce0000000f00 */
[----:B------:R-:W-:Y:S05]  /*15140*/  WARPSYNC.COLLECTIVE R15, `(.L_x_4337) ;  /* 0x000000000f087348 */ /* 0x000fea0003c00000 */
[----:B------:R0:W1:Y:S02]  /*15150*/  SHFL.IDX P6, R14, R13, R12, R11 ;  /* 0x0000000c0d0e7389 */ /* 0x00006400000c000b */
[----:B01----:R-:W-:Y:S01]  /*15160*/  ENDCOLLECTIVE ;  /* 0x000000000000791b */ /* 0x003fe20003800000 */
.L_x_4337:
        /* <DEDUP_REMOVED lines=11> */
.L_x_4338:
[----:B------:R-:W-:Y:S02]  /*15220*/  IMAD.MOV.U32 R13, RZ, RZ, R4 ;  /* 0x000000ffff0d7224 */ /* 0x000fe400078e0004 */
[----:B------:R-:W-:Y:S01]  /*15230*/  IMAD.MOV.U32 R12, RZ, RZ, 0x2 ;  /* 0x00000002ff0c7424 */ /* 0x000fe200078e00ff */
[----:B------:R-:W-:-:S13]  /*15240*/  @P0 LEA R2, P1, R22, R14, 0x1 ;  /* 0x0000000e16020211 */ /* 0x000fda00078208ff */
[----:B------:R-:W-:Y:S05]  /*15250*/  WARPSYNC.COLLECTIVE R15, `(.L_x_4339) ;  /* 0x000000000f087348 */ /* 0x000fea0003c00000 */
[----:B------:R0:W1:Y:S02]  /*15260*/  SHFL.IDX P6, R14, R13, R12, R11 ;  /* 0x0000000c0d0e7389 */ /* 0x00006400000c000b */
[----:B01----:R-:W-:Y:S01]  /*15270*/  ENDCOLLECTIVE ;  /* 0x000000000000791b */ /* 0x003fe20003800000 */
.L_x_4339:
[----:B------:R-:W-:-:S05]  /*15280*/  @P0 IMAD.X R3, RZ, RZ, R5, P1 ;  /* 0x000000ffff030224 */ /* 0x000fca00008e0605 */
        /* <DEDUP_REMOVED lines=11> */
.L_x_4340:
[----:B------:R-:W-:Y:S02]  /*15340*/  IMAD.MOV.U32 R13, RZ, RZ, R4 ;  /* 0x000000ffff0d7224 */ /* 0x000fe400078e0004 */
[----:B------:R-:W-:Y:S01]  /*15350*/  IMAD.MOV.U32 R12, RZ, RZ, 0x3 ;  /* 0x00000003ff0c7424 */ /* 0x000fe200078e00ff */
[----:B------:R-:W-:-:S13]  /*15360*/  @P0 LEA R2, P1, R22, R14, 0x1 ;  /* 0x0000000e16020211 */ /* 0x000fda00078208ff */
[----:B------:R-:W-:Y:S05]  /*15370*/  WARPSYNC.COLLECTIVE R15, `(.L_x_4341) ;  /* 0x000000000f087348 */ /* 0x000fea0003c00000 */
[----:B------:R0:W1:Y:S02]  /*15380*/  SHFL.IDX P6, R14, R13, R12, R11 ;  /* 0x0000000c0d0e7389 */ /* 0x00006400000c000b */
[----:B01----:R-:W-:Y:S01]  /*15390*/  ENDCOLLECTIVE ;  /* 0x000000000000791b */ /* 0x003fe20003800000 */
.L_x_4341:
[----:B------:R-:W-:-:S05]  /*153a0*/  @P0 IMAD.X R3, RZ, RZ, R5, P1 ;  /* 0x000000ffff030224 */ /* 0x000fca00008e0605 */
        /* <DEDUP_REMOVED lines=9> */
.L_x_4342:
[----:B------:R-:W-:Y:S05]  /*15440*/  BRA `(.L_x_4343) ;  /* 0xffffffc400a07947 */ /* 0x000fea000383ffff */
.L_x_4292:
[----:B------:R-:W-:Y:S01]  /*15450*/  IMAD.MOV.U32 R13, RZ, RZ, R4 ;  /* 0x000000ffff0d7224 */ /* 0x000fe200078e0004 */
[----:B------:R-:W-:Y:S01]  /*15460*/  MOV R12, RZ ;  /* 0x000000ff000c7202 */ /* 0x000fe20000000f00 */
[----:B------:R-:W-:Y:S01]  /*15470*/  IMAD.MOV.U32 R11, RZ, RZ, 0x181f ;  /* 0x0000181fff0b7424 */ /* 0x000fe200078e00ff */
[----:B------:R-:W-:Y:S01]  /*15480*/  LOP3.LUT R16, R16, 0xfffffeff, RZ, 0xc0, !PT ;  /* 0xfffffeff10107812 */ /* 0x000fe200078ec0ff */
[----:B------:R-:W-:Y:S02]  /*15490*/  IMAD.MOV.U32 R15, RZ, RZ, -0x1 ;  /* 0xffffffffff0f7424 */ /* 0x000fe400078e00ff */
[----:B------:R-:W-:-:S07]  /*154a0*/  IMAD.U32 R6, RZ, RZ, UR46 ;  /* 0x0000002eff067e24 */ /* 0x000fce000f8e00ff */
[----:B------:R-:W-:Y:S05]  /*154b0*/  WARPSYNC.COLLECTIVE R15, `(.L_x_4344) ;  /* 0x000000000f087348 */ /* 0x000fea0003c00000 */
[----:B------:R0:W1:Y:S02]  /*154c0*/  SHFL.IDX P6, R14, R13, R12, R11 ;  /* 0x0000000c0d0e7389 */ /* 0x00006400000c000b */
[----:B01----:R-:W-:Y:S01]  /*154d0*/  ENDCOLLECTIVE ;  /* 0x000000000000791b */ /* 0x003fe20003800000 */
.L_x_4344:
[----:B------:R-:W-:-:S05]  /*154e0*/  IMAD R6, R6, 0x40, R20 ;  /* 0x0000004006067824 */ /* 0x000fca00078e0214 */
[----:B------:R-:W-:Y:S01]  /*154f0*/  IADD3 R10, R6, 0x10, RZ ;  /* 0x00000010060a7810 */ /* 0x000fe20007ffe0ff */
[----:B------:R-:W-:Y:S02]  /*15500*/  IMAD.MOV.U32 R13, RZ, RZ, R0 ;  /* 0x000000ffff0d7224 */ /* 0x000fe400078e0000 */
[----:B------:R-:W-:-:S07]  /*15510*/  IMAD.MOV.U32 R2, RZ, RZ, R14 ;  /* 0x000000ffff027224 */ /* 0x000fce00078e000e */
[----:B------:R-:W-:Y:S05]  /*15520*/  WARPSYNC.COLLECTIVE R15, `(.L_x_4345) ;  /* 0x000000000f087348 */ /* 0x000fea0003c00000 */
[----:B------:R0:W1:Y:S02]  /*15530*/  SHFL.IDX P6, R14, R13, R12, R11 ;  /* 0x0000000c0d0e7389 */ /* 0x00006400000c000b */
[----:B01----:R-:W-:Y:S01]  /*15540*/  ENDCOLLECTIVE ;  /* 0x000000000000791b */ /* 0x003fe20003800000 */
.L_x_4345:
[----:B------:R-:W-:Y:S02]  /*15550*/  ULDC UR4, c[0x0][0x288] ;  /* 0x0000a20000047ab9 */ /* 0x000fe40000000800 */
[----:B------:R-:W-:-:S05]  /*15560*/  IMAD R5, R7, UR4, RZ ;  /* 0x0000000407057c24 */ /* 0x000fca000f8e02ff */
[----:B------:R-:W-:Y:S01]  /*15570*/  ISETP.GE.AND P2, PT, R6, R5, PT ;  /* 0x000000050600720c */ /* 0x000fe20003f46270 */
[----:B------:R-:W-:Y:S02]  /*15580*/  IMAD.MOV.U32 R13, RZ, RZ, R4 ;  /* 0x000000ffff0d7224 */ /* 0x000fe400078e0004 */
[----:B------:R-:W-:-:S10]  /*15590*/  IMAD.MOV.U32 R12, RZ, RZ, 0x1 ;  /* 0x00000001ff0c7424 */ /* 0x000fd400078e00ff */
[----:B------:R-:W-:Y:S02]  /*155a0*/  @!P2 LEA R8, R24, UR44, 0x1 ;  /* 0x0000002c1808ac11 */ /* 0x000fe4000f8e08ff */
[----:B------:R-:W-:Y:S02]  /*155b0*/  @P2 LOP3.LUT R16, R16, 0x100, RZ, 0xfc, !PT ;  /* 0x0000010010102812 */ /* 0x000fe400078efcff */
[----:B------:R-:W-:-:S13]  /*155c0*/  @!P2 LEA R3, P1, R22, R14, 0x1 ;  /* 0x0000000e1603a211 */ /* 0x000fda00078208ff */
[----:B------:R-:W-:Y:S05]  /*155d0*/  WARPSYNC.COLLECTIVE R15, `(.L_x_4346) ;  /* 0x000000000f087348 */ /* 0x000fea0003c00000 */
[----:B------:R0:W1:Y:S02]  /*155e0*/  SHFL.IDX P6, R14, R13, R12, R11 ;  /* 0x0000000c0d0e7389 */ /* 0x00006400000c000b */
[----:B01----:R-:W-:Y:S01]  /*155f0*/  ENDCOLLECTIVE ;  /* 0x000000000000791b */ /* 0x003fe20003800000 */
.L_x_4346:
        /* <DEDUP_REMOVED lines=15> */
.L_x_4347:
[----:B------:R-:W-:Y:S01]  /*156f0*/  VIADD R8, R6, 0x20 ;  /* 0x0000002006087836 */ /* 0x000fe20000000000 */
[----:B------:R-:W-:Y:S02]  /*15700*/  @!P2 LEA R10, R24, UR44, 0x1 ;  /* 0x0000002c180aac11 */ /* 0x000fe4000f8e08ff */
[----:B------:R-:W-:Y:S01]  /*15710*/  @P2 LOP3.LUT R16, R16, 0x80, RZ, 0xfc, !PT ;  /* 0x0000008010102812 */ /* 0x000fe200078efcff */
[----:B------:R-:W-:-:S03]  /*15720*/  IMAD.MOV.U32 R13, RZ, RZ, R4 ;  /* 0x000000ffff0d7224 */ /* 0x000fc600078e0004 */
[----:B------:R-:W-:Y:S01]  /*15730*/  LOP3.LUT R16, R16, 0xffffffbf, RZ, 0xc0, !PT ;  /* 0xffffffbf10107812 */ /* 0x000fe200078ec0ff */
[----:B------:R-:W-:Y:S02]  /*15740*/  IMAD.MOV.U32 R12, RZ, RZ, 0x2 ;  /* 0x00000002ff0c7424 */ /* 0x000fe400078e00ff */
[----:B------:R-:W-:-:S07]  /*15750*/  IMAD.MOV.U32 R7, RZ, RZ, R14 ;  /* 0x000000ffff077224 */ /* 0x000fce00078e000e */
[----:B------:R-:W-:Y:S05]  /*15760*/  WARPSYNC.COLLECTIVE R15, `(.L_x_4348) ;  /* 0x000000000f087348 */ /* 0x000fea0003c00000 */
[----:B------:R0:W1:Y:S02]  /*15770*/  SHFL.IDX P6, R14, R13, R12, R11 ;  /* 0x0000000c0d0e7389 */ /* 0x00006400000c000b */
[----:B01----:R-:W-:Y:S01]  /*15780*/  ENDCOLLECTIVE ;  /* 0x000000000000791b */ /* 0x003fe20003800000 */
.L_x_4348:
[----:B------:R-:W-:-:S05]  /*15790*/  @!P2 LEA R7, P1, R22, R7, 0x1 ;  /* 0x000000071607a211 */ /* 0x000fca00078208ff */
[----:B------:R-:W-:Y:S02]  /*157a0*/  @!P2 IMAD.X R9, RZ, RZ, R9, P1 ;  /* 0x000000ffff09a224 */ /* 0x000fe400008e0609 */
[----:B------:R-:W-:-:S03]  /*157b0*/  @!P2 IMAD.MOV.U32 R2, RZ, RZ, R7 ;  /* 0x000000ffff02a224 */ /* 0x000fc600078e0007 */
[----:B------:R-:W-:Y:S01]  /*157c0*/  @!P2 MOV R3, R9 ;  /* 0x000000090003a202 */ /* 0x000fe20000000f00 */
[----:B------:R-:W-:-:S04]  /*157d0*/  IMAD.MOV.U32 R13, RZ, RZ, R0 ;  /* 0x000000ffff0d7224 */ /* 0x000fc800078e0000 */
        /* <DEDUP_REMOVED lines=9> */
.L_x_4349:
[----:B------:R-:W-:Y:S02]  /*15870*/  @!P2 LEA R7, R24, UR44, 0x1 ;  /* 0x0000002c1807ac11 */ /* 0x000fe4000f8e08ff */
[----:B------:R-:W-:Y:S01]  /*15880*/  @P2 LOP3.LUT R16, R16, 0x40, RZ, 0xfc, !PT ;  /* 0x0000004010102812 */ /* 0x000fe200078efcff */
[----:B------:R-:W-:Y:S02]  /*15890*/  IMAD.MOV.U32 R13, RZ, RZ, R4 ;  /* 0x000000ffff0d7224 */ /* 0x000fe400078e0004 */
[----:B------:R-:W-:Y:S02]  /*158a0*/  IMAD.MOV.U32 R12, RZ, RZ, 0x3 ;  /* 0x00000003ff0c7424 */ /* 0x000fe400078e00ff */
[----:B------:R-:W-:-:S05]  /*158b0*/  IMAD.MOV.U32 R8, RZ, RZ, R14 ;  /* 0x000000ffff087224 */ /* 0x000fca00078e000e */
[----:B------:R-:W-:-:S05]  /*158c0*/  @!P2 LEA R8, P1, R22, R8, 0x1 ;  /* 0x000000081608a211 */ /* 0x000fca00078208ff */
[----:B------:R-:W-:Y:S01]  /*158d0*/  @!P2 IMAD.X R11, RZ, RZ, R2, P1 ;  /* 0x000000ffff0ba224 */ /* 0x000fe200008e0602 */
[----:B------:R-:W-:-:S03]  /*158e0*/  @!P2 MOV R2, R8 ;  /* 0x000000080002a202 */ /* 0x000fc60000000f00 */
        /* <DEDUP_REMOVED lines=9> */
.L_x_4350:
[----:B------:R-:W-:Y:S02]  /*15980*/  IMAD.MOV.U32 R13, RZ, RZ, R0 ;  /* 0x000000ffff0d7224 */ /* 0x000fe400078e0000 */
[----:B------:R-:W-:-:S07]  /*15990*/  IMAD.MOV.U32 R4, RZ, RZ, R14 ;  /* 0x000000ffff047224 */ /* 0x000fce00078e000e */
[----:B------:R-:W-:Y:S05]  /*159a0*/  WARPSYNC.COLLECTIVE R15, `(.L_x_4351) ;  /* 0x000000000f087348 */ /* 0x000fea0003c00000 */
[----:B------:R0:W1:Y:S02]  /*159b0*/  SHFL.IDX P6, R14, R13, R12, R11 ;  /* 0x0000000c0d0e7389 */ /* 0x00006400000c000b */
[----:B01----:R-:W-:Y:S01]  /*159c0*/  ENDCOLLECTIVE ;  /* 0x000000000000791b */ /* 0x003fe20003800000 */
.L_x_4351:
[----:B------:R-:W-:Y:S05]  /*159d0*/  BRA `(.L_x_4352) ;  /* 0xffffffc800487947 */ /* 0x000fea000383ffff */
.L_x_4294:
[----:B------:R-:W-:Y:S01]  /*159e0*/  BSSY B0, `(.L_x_4353) ;  /* 0x0000008000007945 */ /* 0x000fe20003800000 */
[----:B------:R-:W-:Y:S01]  /*159f0*/  IMAD.MOV.U32 R13, RZ, RZ, R4 ;  /* 0x000000ffff0d7224 */ /* 0x000fe200078e0004 */
[----:B------:R-:W-:Y:S01]  /*15a00*/  MOV R12, RZ ;  /* 0x000000ff000c7202 */ /* 0x000fe20000000f00 */
[----:B------:R-:W-:Y:S02]  /*15a10*/  IMAD.MOV.U32 R11, RZ, RZ, 0x181f ;  /* 0x0000181fff0b7424 */ /* 0x000fe400078e00ff */
[----:B------:R-:W-:-:S07]  /*15a20*/  IMAD.MOV.U32 R15, RZ, RZ, -0x1 ;  /* 0xffffffffff0f7424 */ /* 0x000fce00078e00ff */
[----:B------:R-:W-:Y:S05]  /*15a30*/  WARPSYNC.COLLECTIVE R15, `(.L_x_4354) ;  /* 0x000000000f087348 */ /* 0x000fea0003c00000 */
[----:B------:R0:W1:Y:S02]  /*15a40*/  SHFL.IDX P6, R14, R13, R12, R11 ;  /* 0x0000000c0d0e7389 */ /* 0x00006400000c000b */
[----:B01----:R-:W-:Y:S01]  /*15a50*/  ENDCOLLECTIVE ;  /* 0x000000000000791b */ /* 0x003fe20003800000 */
.L_x_4354:
[----:B------:R-:W-:Y:S05]  /*15a60*/  BSYNC B0 ;  /* 0x0000000000007941 */ /* 0x000fea0003800000 */
.L_x_4353:
        /* <DEDUP_REMOVED lines=13> */
.L_x_4355:
[----:B------:R-:W-:Y:S02]  /*15b40*/  IMAD.MOV.U32 R13, RZ, RZ, R4 ;  /* 0x000000ffff0d7224 */ /* 0x000fe400078e0004 */
[----:B------:R-:W-:Y:S01]  /*15b50*/  IMAD.MOV.U32 R12, RZ, RZ, 0x1 ;  /* 0x00000001ff0c7424 */ /* 0x000fe200078e00ff */
[----:B------:R-:W-:-:S04]  /*15b60*/  @!P2 LEA R14, P0, R22, R14, 0x1 ;  /* 0x0000000e160ea211 */ /* 0x000fc800078008ff */
[----:B------:R-:W-:Y:S02]  /*15b70*/  @!P2 IADD3.X R21, RZ, R2, RZ, P0, !PT ;  /* 0x00000002ff15a210 */ /* 0x000fe400007fe4ff */
        /* <DEDUP_REMOVED lines=34> */
.L_x_4356:
[----:B------:R-:W-:-:S04]  /*15da0*/  @!P3 LOP3.LUT R7, R6, 0x80, RZ, 0xc0, !PT ;  /* 0x000000800607b812 */ /* 0x000fc800078ec0ff */
[----:B------:R-:W-:Y:S01]  /*15db0*/  @!P3 SHF.R.U32.HI R7, RZ, 0x3, R7 ;  /* 0x00000003ff07b819 */ /* 0x000fe20000011607 */
[----:B------:R-:W-:Y:S02]  /*15dc0*/  IMAD.MOV.U32 R13, RZ, RZ, R0 ;  /* 0x000000ffff0d7224 */ /* 0x000fe400078e0000 */
[----:B------:R-:W-:-:S07]  /*15dd0*/  IMAD.MOV.U32 R9, RZ, RZ, R14 ;  /* 0x000000ffff097224 */ /* 0x000fce00078e000e */
[----:B------:R-:W-:Y:S05]  /*15de0*/  WARPSYNC.COLLECTIVE R15, `(.L_x_4357) ;  /* 0x000000000f087348 */ /* 0x000fea0003c00000 */
[----:B------:R0:W1:Y:S02]  /*15df0*/  SHFL.IDX P6, R14, R13, R12, R11 ;  /* 0x0000000c0d0e7389 */ /* 0x00006400000c000b */
[----:B01----:R-:W-:Y:S01]  /*15e00*/  ENDCOLLECTIVE ;  /* 0x000000000000791b */ /* 0x003fe20003800000 */
.L_x_4357:
        /* <DEDUP_REMOVED lines=11> */
[----:B------:R-:W-:Y:S01]  /*15ec0*/  @!P0 IMAD.MOV.U32 R3, RZ, RZ, R21 ;  /* 0x000000ffff038224 */ /* 0x000fe200078e0015 */
[----:B------:R-:W-:-:S05]  /*15ed0*/  @!P0 MOV R2, R14 ;  /* 0x0000000e00028202 */ /* 0x000fca0000000f00 */
        /* <DEDUP_REMOVED lines=22> */
.L_x_4358:
[----:B------:R-:W-:-:S04]  /*16040*/  @!P1 LOP3.LUT R9, R6, 0x80, RZ, 0xc0, !PT ;  /* 0x0000008006099812 */ /* 0x000fc800078ec0ff */
[----:B------:R-:W-:Y:S01]  /*16050*/  @!P1 SHF.R.U32.HI R9, RZ, 0x3, R9 ;  /* 0x00000003ff099819 */ /* 0x000fe20000011609 */
[----:B------:R-:W-:Y:S02]  /*16060*/  IMAD.MOV.U32 R13, RZ, RZ, R0 ;  /* 0x000000ffff0d7224 */ /* 0x000fe400078e0000 */
[----:B------:R-:W-:-:S07]  /*16070*/  IMAD.MOV.U32 R7, RZ, RZ, R14 ;  /* 0x000000ffff077224 */ /* 0x000fce00078e000e */
[----:B------:R-:W-:Y:S05]  /*16080*/  WARPSYNC.COLLECTIVE R15, `(.L_x_4359) ;  /* 0x000000000f087348 */ /* 0x000fea0003c00000 */
[----:B------:R0:W1:Y:S02]  /*16090*/  SHFL.IDX P6, R14, R13, R12, R11 ;  /* 0x0000000c0d0e7389 */ /* 0x00006400000c000b */
[----:B01----:R-:W-:Y:S01]  /*160a0*/  ENDCOLLECTIVE ;  /* 0x000000000000791b */ /* 0x003fe20003800000 */
.L_x_4359:
        /* <DEDUP_REMOVED lines=10> */
[----:B------:R-:W-:Y:S01]  /*16150*/  @!P0 IMAD.MOV.U32 R2, RZ, RZ, R14 ;  /* 0x000000ffff028224 */ /* 0x000fe200078e000e */
[----:B------:R-:W-:-:S05]  /*16160*/  @!P0 MOV R3, R7 ;  /* 0x0000000700038202 */ /* 0x000fca0000000f00 */
        /* <DEDUP_REMOVED lines=17> */
.L_x_4360:
[----:B------:R-:W-:Y:S02]  /*16280*/  IMAD.MOV.U32 R13, RZ, RZ, R0 ;  /* 0x000000ffff0d7224 */ /* 0x000fe400078e0000 */
[----:B------:R-:W-:-:S07]  /*16290*/  IMAD.MOV.U32 R4, RZ, RZ, R14 ;  /* 0x000000ffff047224 */ /* 0x000fce00078e000e */
[----:B------:R-:W-:Y:S05]  /*162a0*/  WARPSYNC.COLLECTIVE R15, `(.L_x_4361) ;  /* 0x000000000f087348 */ /* 0x000fea0003c00000 */
[----:B------:R0:W1:Y:S02]  /*162b0*/  SHFL.IDX P6, R14, R13, R12, R11 ;  /* 0x0000000c0d0e7389 */ /* 0x00006400000c000b */
[----:B01----:R-:W-:Y:S01]  /*162c0*/  ENDCOLLECTIVE ;  /* 0x000000000000791b */ /* 0x003fe20003800000 */
.L_x_4361:
[----:B------:R-:W-:Y:S05]  /*162d0*/  BRA `(.L_x_4362) ;  /* 0xffffffc800e87947 */ /* 0x000fea000383ffff */
.L_x_4297:
[----:B01----:R-:W-:-:S04]  /*162e0*/  IMAD.U32 R3, RZ, RZ, UR44 ;  /* 0x0000002cff037e24 */ /* 0x003fc8000f8e00ff */
[----:B------:R0:W1:Y:S03]  /*162f0*/  SYNCS.PHASECHK.TRANS64.TRYWAIT P0, [R3+URZ+0x38820], R0 ;  /* 0x03882000030075a7 */ /* 0x000066000800017f */
[----:B-1----:R-:W-:Y:S05]  /*16300*/  @!P0 NANOSLEEP.SYNCS 0x989680 ;  /* 0x009896800000895d */ /* 0x002fea0003900000 */
[----:B------:R-:W1:Y:S02]  /*16310*/  @!P0 SYNCS.PHASECHK.TRANS64 P0, [R3+URZ+0x38820], R0 ;  /* 0x03882000030085a7 */ /* 0x000e64000800007f */
[----:B-1----:R-:W-:Y:S05]  /*16320*/  @!P0 BRA `(.L_x_4297) ;  /* 0xfffffffc00ec8947 */ /* 0x002fea000383ffff */
[----:B------:R-:W-:Y:S05]  /*16330*/  BRA `(.L_x_4363) ;  /* 0xffffffcc00587947 */ /* 0x000fea000383ffff */
.L_x_4299:
[----:B01----:R-:W-:-:S04]  /*16340*/  IMAD.U32 R3, RZ, RZ, UR44 ;  /* 0x0000002cff037e24 */ /* 0x003fc8000f8e00ff */
[----:B------:R0:W1:Y:S03]  /*16350*/  SYNCS.PHASECHK.TRANS64.TRYWAIT P0, [R3+URZ+0x38860], R0 ;  /* 0x03886000030075a7 */ /* 0x000066000800017f */
[----:B-1----:R-:W-:Y:S05]  /*16360*/  @!P0 NANOSLEEP.SYNCS 0x989680 ;  /* 0x009896800000895d */ /* 0x002fea0003900000 */
[----:B------:R-:W1:Y:S02]  /*16370*/  @!P0 SYNCS.PHASECHK.TRANS64 P0, [R3+URZ+0x38860], R0 ;  /* 0x03886000030085a7 */ /* 0x000e64000800007f */
[----:B-1----:R-:W-:Y:S05]  /*16380*/  @!P0 BRA `(.L_x_4299) ;  /* 0xfffffffc00ec8947 */ /* 0x002fea000383ffff */
[----:B------:R-:W-:Y:S05]  /*16390*/  BRA `(.L_x_4364) ;  /* 0xffffffcc00547947 */ /* 0x000fea000383ffff */
.L_x_4300:
        /* <DEDUP_REMOVED lines=8> */
.L_x_4366:
[----:B------:R-:W-:Y:S05]  /*16420*/  BSYNC B0 ;  /* 0x0000000000007941 */ /* 0x000fea0003800000 */
.L_x_4365:
        /* <DEDUP_REMOVED lines=13> */
.L_x_4367:
        /* <DEDUP_REMOVED lines=38> */
.L_x_4368:
[----:B------:R-:W-:Y:S02]  /*16760*/  IMAD.MOV.U32 R13, RZ, RZ, R6 ;  /* 0x000000ffff0d7224 */ /* 0x000fe400078e0006 */
[----:B------:R-:W-:-:S07]  /*16770*/  IMAD.MOV.U32 R5, RZ, RZ, R14 ;  /* 0x000000ffff057224 */ /* 0x000fce00078e000e */
[----:B------:R-:W-:Y:S05]  /*16780*/  WARPSYNC.COLLECTIVE R15, `(.L_x_4369) ;  /* 0x000000000f087348 */ /* 0x000fea0003c00000 */
[----:B------:R0:W1:Y:S02]  /*16790*/  SHFL.IDX P6, R14, R13, R12, R11 ;  /* 0x0000000c0d0e7389 */ /* 0x00006400000c000b */
[----:B01----:R-:W-:Y:S01]  /*167a0*/  ENDCOLLECTIVE ;  /* 0x000000000000791b */ /* 0x003fe20003800000 */
.L_x_4369:
        /* <DEDUP_REMOVED lines=28> */
.L_x_4370:
[----:B------:R-:W-:Y:S02]  /*16970*/  IMAD.MOV.U32 R13, RZ, RZ, R6 ;  /* 0x000000ffff0d7224 */ /* 0x000fe400078e0006 */
[----:B------:R-:W-:-:S07]  /*16980*/  IMAD.MOV.U32 R9, RZ, RZ, R14 ;  /* 0x000000ffff097224 */ /* 0x000fce00078e000e */
[----:B------:R-:W-:Y:S05]  /*16990*/  WARPSYNC.COLLECTIVE R15, `(.L_x_4371) ;  /* 0x000000000f087348 */ /* 0x000fea0003c00000 */
[----:B------:R0:W1:Y:S02]  /*169a0*/  SHFL.IDX P6, R14, R13, R12, R11 ;  /* 0x0000000c0d0e7389 */ /* 0x00006400000c000b */
[----:B01----:R-:W-:Y:S01]  /*169b0*/  ENDCOLLECTIVE ;  /* 0x000000000000791b */ /* 0x003fe20003800000 */
.L_x_4371:
        /* <DEDUP_REMOVED lines=28> */
.L_x_4372:
[----:B------:R-:W-:Y:S02]  /*16b80*/  IMAD.MOV.U32 R13, RZ, RZ, R6 ;  /* 0x000000ffff0d7224 */ /* 0x000fe400078e0006 */
[----:B------:R-:W-:-:S07]  /*16b90*/  IMAD.MOV.U32 R8, RZ, RZ, R14 ;  /* 0x000000ffff087224 */ /* 0x000fce00078e000e */
[----:B------:R-:W-:Y:S05]  /*16ba0*/  WARPSYNC.COLLECTIVE R15, `(.L_x_4373) ;  /* 0x000000000f087348 */ /* 0x000fea0003c00000 */
[----:B------:R0:W1:Y:S02]  /*16bb0*/  SHFL.IDX P6, R14, R13, R12, R11 ;  /* 0x0000000c0d0e7389 */ /* 0x00006400000c000b */
[----:B01----:R-:W-:Y:S01]  /*16bc0*/  ENDCOLLECTIVE ;  /* 0x000000000000791b */ /* 0x003fe20003800000 */
.L_x_4373:
[----:B------:R-:W-:Y:S05]  /*16bd0*/  BRA `(.L_x_4374) ;  /* 0xffffffc800e87947 */ /* 0x000fea000383ffff */
.L_x_4307:
[----:B-1----:R1:W2:Y:S02]  /*16be0*/  SYNCS.PHASECHK.TRANS64.TRYWAIT P0, [R10+URZ+0x38840], R20 ;  /* 0x038840140a0075a7 */ /* 0x0022a4000800017f */
[----:B--2---:R-:W-:Y:S05]  /*16bf0*/  @!P0 NANOSLEEP.SYNCS 0x989680 ;  /* 0x009896800000895d */ /* 0x004fea0003900000 */
[----:B------:R-:W2:Y:S02]  /*16c00*/  @!P0 SYNCS.PHASECHK.TRANS64 P0, [R10+URZ+0x38840], R20 ;  /* 0x038840140a0085a7 */ /* 0x000ea4000800007f */
[----:B--2---:R-:W-:Y:S05]  /*16c10*/  @!P0 BRA `(.L_x_4307) ;  /* 0xfffffffc00f08947 */ /* 0x004fea000383ffff */
[----:B------:R-:W-:Y:S05]  /*16c20*/  BRA `(.L_x_4375) ;  /* 0xffffffd0003c7947 */ /* 0x000fea000383ffff */
.L_x_4308:
        /* <DEDUP_REMOVED lines=8> */
.L_x_4377:
[----:B------:R-:W-:Y:S05]  /*16cb0*/  BSYNC B1 ;  /* 0x0000000000017941 */ /* 0x000fea0003800000 */
.L_x_4376:
[----:B------:R-:W-:Y:S01]  /*16cc0*/  IMAD.MOV.U32 R13, RZ, RZ, R26 ;  /* 0x000000ffff0d7224 */ /* 0x000fe200078e001a */
[----:B------:R-:W-:Y:S01]  /*16cd0*/  MOV R11, 0x181f ;  /* 0x0000181f000b7802 */ /* 0x000fe20000000f00 */
[----:B------:R-:W-:Y:S01]  /*16ce0*/  IMAD.MOV.U32 R12, RZ, RZ, RZ ;  /* 0x000000ffff0c7224 */ /* 0x000fe200078e00ff */
[----:B------:R-:W-:Y:S01]  /*16cf0*/  LEA R27, R17, UR44, 0x1 ;  /* 0x0000002c111b7c11 */ /* 0x000fe2000f8e08ff */
[----:B------:R-:W-:Y:S02]  /*16d00*/  IMAD.MOV.U32 R15, RZ, RZ, -0x1 ;  /* 0xffffffffff0f7424 */ /* 0x000fe400078e00ff */
[----:B------:R-:W-:-:S07]  /*16d10*/  IMAD.MOV.U32 R3, RZ, RZ, R14 ;  /* 0x000000ffff037224 */ /* 0x000fce00078e000e */
[----:B------:R-:W-:Y:S05]  /*16d20*/  WARPSYNC.COLLECTIVE R15, `(.L_x_4378) ;  /* 0x000000000f087348 */ /* 0x000fea0003c00000 */
[----:B------:R0:W1:Y:S02]  /*16d30*/  SHFL.IDX P6, R14, R13, R12, R11 ;  /* 0x0000000c0d0e7389 */ /* 0x00006400000c000b */
[----:B01----:R-:W-:Y:S01]  /*16d40*/  ENDCOLLECTIVE ;  /* 0x000000000000791b */ /* 0x003fe20003800000 */
.L_x_4378:
[----:B------:R-:W-:Y:S02]  /*16d50*/  IMAD.MOV.U32 R13, RZ, RZ, R29 ;  /* 0x000000ffff0d7224 */ /* 0x000fe400078e001d */
[----:B------:R-:W-:Y:S01]  /*16d60*/  IMAD.MOV.U32 R12, RZ, RZ, 0x1 ;  /* 0x00000001ff0c7424 */ /* 0x000fe200078e00ff */
[----:B------:R-:W-:-:S13]  /*16d70*/  IADD3 R2, P0, R14, R0, RZ ;  /* 0x000000000e027210 */ /* 0x000fda0007f1e0ff */
[----:B------:R-:W-:Y:S05]  /*16d80*/  WARPSYNC.COLLECTIVE R15, `(.L_x_4379) ;  /* 0x000000000f087348 */ /* 0x000fea0003c00000 */
[----:B------:R0:W1:Y:S02]  /*16d90*/  SHFL.IDX P6, R14, R13, R12, R11 ;  /* 0x0000000c0d0e7389 */ /* 0x00006400000c000b */
[----:B01----:R-:W-:Y:S01]  /*16da0*/  ENDCOLLECTIVE ;  /* 0x000000000000791b */ /* 0x003fe20003800000 */
.L_x_4379:
        /* <DEDUP_REMOVED lines=10> */
.L_x_4380:
[----:B------:R-:W-:Y:S01]  /*16e50*/  MOV R13, R29 ;  /* 0x0000001d000d7202 */ /* 0x000fe20000000f00 */
[----:B------:R-:W-:Y:S01]  /*16e60*/  IMAD.MOV.U32 R12, RZ, RZ, 0x2 ;  /* 0x00000002ff0c7424 */ /* 0x000fe200078e00ff */
[----:B------:R-:W-:-:S13]  /*16e70*/  IADD3 R2, P0, R14, R0, RZ ;  /* 0x000000000e027210 */ /* 0x000fda0007f1e0ff */
[----:B------:R-:W-:Y:S05]  /*16e80*/  WARPSYNC.COLLECTIVE R15, `(.L_x_4381) ;  /* 0x000000000f087348 */ /* 0x000fea0003c00000 */
[----:B------:R0:W1:Y:S02]  /*16e90*/  SHFL.IDX P6, R14, R13, R12, R11 ;  /* 0x0000000c0d0e7389 */ /* 0x00006400000c000b */
[----:B01----:R-:W-:Y:S01]  /*16ea0*/  ENDCOLLECTIVE ;  /* 0x000000000000791b */ /* 0x003fe20003800000 */
.L_x_4381:
        /* <DEDUP_REMOVED lines=10> */
.L_x_4382:
[----:B------:R-:W-:Y:S02]  /*16f50*/  IMAD.MOV.U32 R13, RZ, RZ, R29 ;  /* 0x000000ffff0d7224 */ /* 0x000fe400078e001d */
[----:B------:R-:W-:Y:S01]  /*16f60*/  IMAD.MOV.U32 R12, RZ, RZ, 0x3 ;  /* 0x00000003ff0c7424 */ /* 0x000fe200078e00ff */
[----:B------:R-:W-:-:S13]  /*16f70*/  IADD3 R2, P0, R14, R0, RZ ;  /* 0x000000000e027210 */ /* 0x000fda0007f1e0ff */
[----:B------:R-:W-:Y:S05]  /*16f80*/  WARPSYNC.COLLECTIVE R15, `(.L_x_4383) ;  /* 0x000000000f087348 */ /* 0x000fea0003c00000 */
[----:B------:R0:W1:Y:S02]  /*16f90*/  SHFL.IDX P6, R14, R13, R12, R11 ;  /* 0x0000000c0d0e7389 */ /* 0x00006400000c000b */
[----:B01----:R-:W-:Y:S01]  /*16fa0*/  ENDCOLLECTIVE ;  /* 0x000000000000791b */ /* 0x003fe20003800000 */
.L_x_4383:
        /* <DEDUP_REMOVED lines=10> */
.L_x_4384:
[----:B------:R-:W-:Y:S05]  /*17050*/  BRA `(.L_x_4385) ;  /* 0xffffffcc00f07947 */ /* 0x000fea000383ffff */
.L_x_4313:
[----:B---3--:R3:W4:Y:S02]  /*17060*/  SYNCS.PHASECHK.TRANS64.TRYWAIT P0, [R10+URZ+0x38860], R20 ;  /* 0x038860140a0075a7 */ /* 0x008724000800017f */
[----:B----4-:R-:W-:Y:S05]  /*17070*/  @!P0 NANOSLEEP.SYNCS 0x989680 ;  /* 0x009896800000895d */ /* 0x010fea0003900000 */
[----:B------:R-:W4:Y:S02]  /*17080*/  @!P0 SYNCS.PHASECHK.TRANS64 P0, [R10+URZ+0x38860], R20 ;  /* 0x038860140a0085a7 */ /* 0x000f24000800007f */
[----:B----4-:R-:W-:Y:S05]  /*17090*/  @!P0 BRA `(.L_x_4313) ;  /* 0xfffffffc00f08947 */ /* 0x010fea000383ffff */
[----:B------:R-:W-:Y:S05]  /*170a0*/  BRA `(.L_x_4386) ;  /* 0xffffffd0003c7947 */ /* 0x000fea000383ffff */
.L_x_4314:
        /* <DEDUP_REMOVED lines=8> */
.L_x_4388:
[----:B------:R-:W-:Y:S05]  /*17130*/  BSYNC B1 ;  /* 0x0000000000017941 */ /* 0x000fea0003800000 */
.L_x_4387:
[----:B------:R-:W-:Y:S01]  /*17140*/  IMAD.MOV.U32 R13, RZ, RZ, R18 ;  /* 0x000000ffff0d7224 */ /* 0x000fe200078e0012 */
[----:B------:R-:W-:Y:S01]  /*17150*/  MOV R11, 0x181f ;  /* 0x0000181f000b7802 */ /* 0x000fe20000000f00 */
[----:B------:R-:W-:Y:S01]  /*17160*/  IMAD.MOV.U32 R12, RZ, RZ, RZ ;  /* 0x000000ffff0c7224 */ /* 0x000fe200078e00ff */
[----:B------:R-:W-:Y:S01]  /*17170*/  LEA R17, R17, UR44, 0x1 ;  /* 0x0000002c11117c11 */ /* 0x000fe2000f8e08ff */
[----:B------:R-:W-:Y:S01]  /*17180*/  IMAD.MOV.U32 R15, RZ, RZ, -0x1 ;  /* 0xffffffffff0f7424 */ /* 0x000fe200078e00ff */
[C---:B------:R-:W-:Y:S01]  /*17190*/  LOP3.LUT P2, RZ, R16.reuse, 0x20, RZ, 0xc0, !PT ;  /* 0x0000002010ff7812 */ /* 0x040fe2000784c0ff */
[----:B------:R-:W-:Y:S01]  /*171a0*/  IMAD.MOV.U32 R3, RZ, RZ, R14 ;  /* 0x000000ffff037224 */ /* 0x000fe200078e000e */
[----:B------:R-:W-:-:S13]  /*171b0*/  LOP3.LUT P1, RZ, R16, 0x10, RZ, 0xc0, !PT ;  /* 0x0000001010ff7812 */ /* 0x000fda000782c0ff */
[----:B------:R-:W-:Y:S05]  /*171c0*/  WARPSYNC.COLLECTIVE R15, `(.L_x_4389) ;  /* 0x000000000f087348 */ /* 0x000fea0003c00000 */
[----:B------:R0:W1:Y:S02]  /*171d0*/  SHFL.IDX P6, R14, R13, R12, R11 ;  /* 0x0000000c0d0e7389 */ /* 0x00006400000c000b */
[----:B01----:R-:W-:Y:S01]  /*171e0*/  ENDCOLLECTIVE ;  /* 0x000000000000791b */ /* 0x003fe20003800000 */
.L_x_4389:
[----:B------:R-:W-:Y:S01]  /*171f0*/  P2R R4, PR, RZ, 0x20 ;  /* 0x00000020ff047803 */ /* 0x000fe20000000000 */
        /* <DEDUP_REMOVED lines=13> */
.L_x_4390:
        /* <DEDUP_REMOVED lines=16> */
.L_x_4391:
        /* <DEDUP_REMOVED lines=18> */
.L_x_4392:
        /* <DEDUP_REMOVED lines=14> */
.L_x_4393:
        /* <DEDUP_REMOVED lines=17> */
.L_x_4394:
        /* <DEDUP_REMOVED lines=13> */
.L_x_4395:
[----:B------:R-:W-:Y:S05]  /*177b0*/  BRA `(.L_x_4396) ;  /* 0xffffffcc00b07947 */ /* 0x000fea000383ffff */
.L_x_4319:
[----:B0-----:R0:W1:Y:S02]  /*177c0*/  SYNCS.PHASECHK.TRANS64.TRYWAIT P0, [R5+URZ+0x38820], R4 ;  /* 0x03882004050075a7 */ /* 0x001064000800017f */
[----:B-1----:R-:W-:Y:S05]  /*177d0*/  @!P0 NANOSLEEP.SYNCS 0x989680 ;  /* 0x009896800000895d */ /* 0x002fea0003900000 */
[----:B------:R-:W1:Y:S02]  /*177e0*/  @!P0 SYNCS.PHASECHK.TRANS64 P0, [R5+URZ+0x38820], R4 ;  /* 0x03882004050085a7 */ /* 0x000e64000800007f */
[----:B-1----:R-:W-:Y:S05]  /*177f0*/  @!P0 BRA `(.L_x_4319) ;  /* 0xfffffffc00f08947 */ /* 0x002fea000383ffff */
[----:B------:R-:W-:Y:S05]  /*17800*/  BRA `(.L_x_4397) ;  /* 0xffffffd0005c7947 */ /* 0x000fea000383ffff */
.L_x_4320:
        /* <DEDUP_REMOVED lines=11> */
.L_x_4399:
[----:B------:R-:W-:Y:S05]  /*178c0*/  BSYNC B0 ;  /* 0x0000000000007941 */ /* 0x000fea0003800000 */
.L_x_4398:
[----:B------:R-:W-:Y:S05]  /*178d0*/  BRA `(.L_x_4400) ;  /* 0xffffffd000447947 */ /* 0x000fea000383ffff */
.L_x_4321:
[----:B------:R-:W-:Y:S01]  /*178e0*/  BSSY B0, `(.L_x_4401) ;  /* 0x0000006000007945 */ /* 0x000fe20003800000 */
[----:B------:R-:W-:-:S07]  /*178f0*/  IMAD.MOV.U32 R15, RZ, RZ, -0x1 ;  /* 0xffffffffff0f7424 */ /* 0x000fce00078e00ff */
[----:B012--5:R-:W-:Y:S05]  /*17900*/  WARPSYNC.COLLECTIVE R15, `(.L_x_4402) ;  /* 0x000000000f0c7348 */ /* 0x027fea0003c00000 */
[----:B------:R-:W-:Y:S02]  /*17910*/  ELECT P6, UR62, PT ;  /* 0x00000000003e782f */ /* 0x000fe400038c0000 */
[----:B------:R-:W-:Y:S01]  /*17920*/  MOV R14, UR62 ;  /* 0x0000003e000e7c02 */ /* 0x000fe20008000f00 */
[----:B012--5:R-:W-:Y:S10]  /*17930*/  ENDCOLLECTIVE ;  /* 0x000000000000791b */ /* 0x027ff40003800000 */
.L_x_4402:
[----:B------:R-:W-:Y:S05]  /*17940*/  BSYNC B0 ;  /* 0x0000000000007941 */ /* 0x000fea0003800000 */
.L_x_4401:
[----:B------:R-:W-:Y:S05]  /*17950*/  BRA `(.L_x_4403) ;  /* 0xffffffd000387947 */ /* 0x000fea000383ffff */
.L_x_4323:
[----:B-1----:R1:W3:Y:S02]  /*17960*/  SYNCS.PHASECHK.TRANS64.TRYWAIT P1, [R3+URZ+0x38840], R2 ;  /* 0x03884002030075a7 */ /* 0x0022e4000802017f */
[----:B---3--:R-:W-:Y:S05]  /*17970*/  @!P1 NANOSLEEP.SYNCS 0x989680 ;  /* 0x009896800000995d */ /* 0x008fea0003900000 */
[----:B------:R-:W3:Y:S02]  /*17980*/  @!P1 SYNCS.PHASECHK.TRANS64 P1, [R3+URZ+0x38840], R2 ;  /* 0x03884002030095a7 */ /* 0x000ee4000802007f */
[----:B---3--:R-:W-:Y:S05]  /*17990*/  @!P1 BRA `(.L_x_4323) ;  /* 0xfffffffc00f09947 */ /* 0x008fea000383ffff */
[----:B------:R-:W-:Y:S05]  /*179a0*/  BRA `(.L_x_4404) ;  /* 0xffffffd000607947 */ /* 0x000fea000383ffff */
.L_x_4325:
[----:B0-----:R0:W3:Y:S02]  /*179b0*/  SYNCS.PHASECHK.TRANS64.TRYWAIT P1, [R5+URZ+0x38840], R0 ;  /* 0x03884000050075a7 */ /* 0x0010e4000802017f */
[----:B---3--:R-:W-:Y:S05]  /*179c0*/  @!P1 NANOSLEEP.SYNCS 0x989680 ;  /* 0x009896800000995d */ /* 0x008fea0003900000 */
[----:B------:R-:W3:Y:S02]  /*179d0*/  @!P1 SYNCS.PHASECHK.TRANS64 P1, [R5+URZ+0x38840], R0 ;  /* 0x03884000050095a7 */ /* 0x000ee4000802007f */
[----:B---3--:R-:W-:Y:S05]  /*179e0*/  @!P1 BRA `(.L_x_4325) ;  /* 0xfffffffc00f09947 */ /* 0x008fea000383ffff */
[----:B------:R-:W-:Y:S05]  /*179f0*/  BRA `(.L_x_4405) ;  /* 0xffffffd0006c7947 */ /* 0x000fea000383ffff */
.L_x_4327:
[----:B---3--:R3:W4:Y:S02]  /*17a00*/  SYNCS.PHASECHK.TRANS64.TRYWAIT P1, [R3+URZ+0x38860], R2 ;  /* 0x03886002030075a7 */ /* 0x008724000802017f */
[----:B----4-:R-:W-:Y:S05]  /*17a10*/  @!P1 NANOSLEEP.SYNCS 0x989680 ;  /* 0x009896800000995d */ /* 0x010fea0003900000 */
[----:B------:R-:W4:Y:S02]  /*17a20*/  @!P1 SYNCS.PHASECHK.TRANS64 P1, [R3+URZ+0x38860], R2 ;  /* 0x03886002030095a7 */ /* 0x000f24000802007f */
[----:B----4-:R-:W-:Y:S05]  /*17a30*/  @!P1 BRA `(.L_x_4327) ;  /* 0xfffffffc00f09947 */ /* 0x010fea000383ffff */
[----:B------:R-:W-:Y:S05]  /*17a40*/  BRA `(.L_x_4406) ;  /* 0xffffffd000687947 */ /* 0x000fea000383ffff */
.L_x_4407:
        /* <DEDUP_REMOVED lines=11> */
.L_x_5842:


//--------------------- .text._ZN7cutlass13device_kernelIN5flash11enable_sm90INS1_16FlashAttnFwdSm90INS1_25CollectiveMainloopFwdSm90ILi2EN4cute5tupleIJNS5_1CILi1EEES8_S8_EEENS6_IJNS7_ILi64EEESA_SA_EEELi512ENS_6half_tEfNS_4arch4Sm90ELb1ELb0ELb1ELb1ELb1ELb0ELb0ELb0ELb0ELb1ELb1ELb0EEENS1_21CollectiveEpilogueFwdINS6_IJSA_NS7_ILi512EEESA_EEES9_SC_SE_Li256ELb1ELb1ELb1ELb0EEENS1_36VarlenDynamicPersistentTileSchedulerILi64ELi64ELi256ELi128ELb1ELb1ELb1ELb1ELb1ELb1EEEEEEEEEvNT_6ParamsE --------------------------
	.section	.text._ZN7cutlass13device_kernelIN5flash11enable_sm90INS1_16FlashAttnFwdSm90INS1_25CollectiveMainloopFwdSm90ILi2EN4cute5tupleIJNS5_1CILi1EEES8_S8_EEENS6_IJNS7_ILi64EEESA_SA_EEELi512ENS_6half_tEfNS_4arch4Sm90ELb1ELb0ELb1ELb1ELb1ELb0ELb0ELb0ELb0ELb1ELb1ELb0EEENS1_21CollectiveEpilogueFwdINS6_IJSA_NS7_ILi512EEESA_EEES9_SC_SE_Li256ELb1ELb1ELb1ELb0EEENS1_36VarlenDynamicPersistentTileSchedulerILi64ELi64ELi256ELi128ELb1ELb1ELb1ELb1ELb1ELb1EEEEEEEEEvNT_6ParamsE,"ax",@progbits
	.align	128
.text._ZN7cutlass13device_kernelIN5flash11enable_sm90INS1_16FlashAttnFwdSm90INS1_25CollectiveMainloopFwdSm90ILi2EN4cute5tupleIJNS5_1CILi1EEES8_S8_EEENS6_IJNS7_ILi64EEESA_SA_EEELi512ENS_6half_tEfNS_4arch4Sm90ELb1ELb0ELb1ELb1ELb1ELb0ELb0ELb0ELb0ELb1ELb1ELb0EEENS1_21CollectiveEpilogueFwdINS6_IJSA_NS7_ILi512EEESA_EEES9_SC_SE_Li256ELb1ELb1ELb1ELb0EEENS1_36VarlenDynamicPersistentTileSchedulerILi64ELi64ELi256ELi128ELb1ELb1ELb1ELb1ELb1ELb1EEEEEEEEEvNT_6ParamsE:
        .type           _ZN7cutlass13device_kernelIN5flash11enable_sm90INS1_16FlashAttnFwdSm90INS1_25CollectiveMainloopFwdSm90ILi2EN4cute5tupleIJNS5_1CILi1EEES8_S8_EEENS6_IJNS7_ILi64EEESA_SA_EEELi512ENS_6half_tEfNS_4arch4Sm90ELb1ELb0ELb1ELb1ELb1ELb0ELb0ELb0ELb0ELb1ELb1ELb0EEENS1_21CollectiveEpilogueFwdINS6_IJSA_NS7_ILi512EEESA_EEES9_SC_SE_Li256ELb1ELb1ELb1ELb0EEENS1_36VarlenDynamicPersistentTileSchedulerILi64ELi64ELi256ELi128ELb1ELb1ELb1ELb1ELb1ELb1EEEEEEEEEvNT_6ParamsE,@function
        .size           _ZN7cutlass13device_kernelIN5flash11enable_sm90INS1_16FlashAttnFwdSm90INS1_25CollectiveMainloopFwdSm90ILi2EN4cute5tupleIJNS5_1CILi1EEES8_S8_EEENS6_IJNS7_ILi64EEESA_SA_EEELi512ENS_6half_tEfNS_4arch4Sm90ELb1ELb0ELb1ELb1ELb1ELb0ELb0ELb0ELb0ELb1ELb1ELb0EEENS1_21CollectiveEpilogueFwdINS6_IJSA_NS7_ILi512EEESA_EEES9_SC_SE_Li256ELb1ELb1ELb1ELb0EEENS1_36VarlenDynamicPersistentTileSchedulerILi64ELi64ELi256ELi128ELb1ELb1ELb1ELb1ELb1ELb1EEEEEEEEEvNT_6ParamsE,(.L_x_5843 - _ZN7cutlass13device_kernelIN5flash11enable_sm90INS1_16FlashAttnFwdSm90INS1_25CollectiveMainloopFwdSm90ILi2EN4cute5tupleIJNS5_1CILi1EEES8_S8_EEENS6_IJNS7_ILi64EEESA_SA_EEELi512ENS_6half_tEfNS_4arch4Sm90ELb1ELb0ELb1ELb1ELb1ELb0ELb0ELb0ELb0ELb1ELb1ELb0EEENS1_21CollectiveEpilogueFwdINS6_IJSA_NS7_ILi512EEESA_EEES9_SC_SE_Li256ELb1ELb1ELb1ELb0EEENS1_36VarlenDynamicPersistentTileSchedulerILi64ELi64ELi256ELi128ELb1ELb1ELb1ELb1ELb1ELb1EEEEEEEEEvNT_6ParamsE)
        .other          _ZN7cutlass13device_kernelIN5flash11enable_sm90INS1_16FlashAttnFwdSm90INS1_25CollectiveMainloopFwdSm90ILi2EN4cute5tupleIJNS5_1CILi1EEES8_S8_EEENS6_IJNS7_ILi64EEESA_SA_EEELi512ENS_6half_tEfNS_4arch4Sm90ELb1ELb0ELb1ELb1ELb1ELb0ELb0ELb0ELb0ELb1ELb1ELb0EEENS1_21CollectiveEpilogueFwdINS6_IJSA_NS7_ILi512EEESA_EEES9_SC_SE_Li256ELb1ELb1ELb1ELb0EEENS1_36VarlenDynamicPersistentTileSchedulerILi64ELi64ELi256ELi128ELb1ELb1ELb1ELb1ELb1ELb1EEEEEEEEEvNT_6ParamsE,@"STO_CUDA_ENTRY STV_DEFAULT"
_ZN7cutlass13device_kernelIN5flash11enable_sm90INS1_16FlashAttnFwdSm90INS1_25CollectiveMainloopFwdSm90ILi2EN4cute5tupleIJNS5_1CILi1EEES8_S8_EEENS6_IJNS7_ILi64EEESA_SA_EEELi512ENS_6half_tEfNS_4arch4Sm90ELb1ELb0ELb1ELb1ELb1ELb0ELb0ELb0ELb0ELb1ELb1ELb0EEENS1_21CollectiveEpilogueFwdINS6_IJSA_NS7_ILi512EEESA_EEES9_SC_SE_Li256ELb1ELb1ELb1ELb0EEENS1_36VarlenDynamicPersistentTileSchedulerILi64ELi64ELi256ELi128ELb1ELb1ELb1ELb1ELb1ELb1EEEEEEEEEvNT_6ParamsE:
        /* <DEDUP_REMOVED lines=41> */
.L_x_4408:
        /* <DEDUP_REMOVED lines=22> */
.L_x_4409:
        /* <DEDUP_REMOVED lines=18> */
.L_x_4410:
        /* <DEDUP_REMOVED lines=22> */
.L_x_4411:
        /* <DEDUP_REMOVED lines=23> */
.L_x_4412:
        /* <DEDUP_REMOVED lines=8> */
.L_x_4414:
        /* <DEDUP_REMOVED lines=32> */
[--C-:B------:R-:W-:Y:S02]  /*0a60*/  SHF.R.S32.HI R6, RZ, 0x5, R5.reuse ;  /* 0x00000005ff067819 */ /* 0x100fe40000011405 */
[----:B------:R-:W-:Y:S02]  /*0a70*/  SHF.R.S32.HI R9, RZ, 0x1f, R5 ;  /* 0x0000001fff097819 */ /* 0x000fe40000011405 */
[----:B------:R-:W-:-:S02]  /*0a80*/  SHF.R.S32.HI R5, RZ, 0x4, R4 ;  /* 0x00000004ff057819 */ /* 0x000fc40000011404 */
[----:B------:R-:W-:Y:S02]  /*0a90*/  LOP3.LUT R3, R4, 0xfffffff0, RZ, 0xc0, !PT ;  /* 0xfffffff004037812 */ /* 0x000fe400078ec0ff */
[----:B------:R-:W-:Y:S02]  /*0aa0*/  LOP3.LUT R15, R8, 0xfffffffc, RZ, 0xc0, !PT ;  /* 0xfffffffc080f7812 */ /* 0x000fe400078ec0ff */
[----:B------:R-:W-:Y:S02]  /*0ab0*/  LOP3.LUT R13, R7, 0xfffffff8, RZ, 0xc0, !PT ;  /* 0xfffffff8070d7812 */ /* 0x000fe400078ec0ff */
[----:B------:R-:W-:Y:S01]  /*0ac0*/  LEA.HI R7, R4, R5, RZ, 0x1 ;  /* 0x0000000504077211 */ /* 0x000fe200078f08ff */
[----:B------:R-:W-:Y:S01]  /*0ad0*/  IMAD.IADD R4, R0, 0x1, -R3 ;  /* 0x0000000100047824 */ /* 0x000fe200078e0a03 */
[----:B------:R-:W-:Y:S01]  /*0ae0*/  LOP3.LUT R11, R2, 0xffffff80, RZ, 0xc0, !PT ;  /* 0xffffff80020b7812 */ /* 0x000fe200078ec0ff */
[C---:B------:R-:W-:Y:S01]  /*0af0*/  IMAD.IADD R15, R0.reuse, 0x1, -R15 ;  /* 0x00000001000f7824 */ /* 0x040fe200078e0a0f */
[----:B------:R-:W-:Y:S01]  /*0b00*/  LOP3.LUT R8, R7, 0x1ffffffe, RZ, 0xc0, !PT ;  /* 0x1ffffffe07087812 */ /* 0x000fe200078ec0ff */
[C---:B------:R-:W-:Y:S01]  /*0b10*/  IMAD.IADD R13, R0.reuse, 0x1, -R13 ;  /* 0x00000001000d7824 */ /* 0x040fe200078e0a0d */
[----:B------:R-:W-:Y:S01]  /*0b20*/  SHF.R.S32.HI R3, RZ, 0x1f, R4 ;  /* 0x0000001fff037819 */ /* 0x000fe20000011404 */
[----:B------:R-:W-:Y:S01]  /*0b30*/  IMAD.IADD R11, R0, 0x1, -R11 ;  /* 0x00000001000b7824 */ /* 0x000fe200078e0a0b */
[----:B------:R-:W-:Y:S01]  /*0b40*/  LEA.HI R0, R15, R15, RZ, 0x1 ;  /* 0x0000000f0f007211 */ /* 0x000fe200078f08ff */
[----:B------:R-:W-:Y:S01]  /*0b50*/  IMAD.IADD R8, R5, 0x1, -R8 ;  /* 0x0000000105087824 */ /* 0x000fe200078e0a08 */
[----:B------:R-:W-:-:S02]  /*0b60*/  LEA.HI R5, R3, R4, RZ, 0x3 ;  /* 0x0000000403057211 */ /* 0x000fc400078f18ff */
[----:B------:R-:W-:Y:S01]  /*0b70*/  LOP3.LUT R10, R0, 0x1ffffffe, RZ, 0xc0, !PT ;  /* 0x1ffffffe000a7812 */ /* 0x000fe200078ec0ff */
[----:B------:R-:W-:Y:S01]  /*0b80*/  IMAD.SHL.U32 R8, R8, 0x8, RZ ;  /* 0x0000000808087824 */ /* 0x000fe200078e00ff */
[----:B------:R-:W-:Y:S02]  /*0b90*/  LEA.HI R9, R9, R6, RZ, 0x2 ;  /* 0x0000000609097211 */ /* 0x000fe400078f10ff */
[----:B------:R-:W-:Y:S01]  /*0ba0*/  SHF.R.S32.HI R0, RZ, 0x1f, R11 ;  /* 0x0000001fff007819 */ /* 0x000fe2000001140b */
[----:B------:R-:W-:Y:S01]  /*0bb0*/  IMAD.IADD R185, R15, 0x1, -R10 ;  /* 0x000000010fb97824 */ /* 0x000fe200078e0a0a */
[----:B------:R-:W-:Y:S02]  /*0bc0*/  SHF.R.S32.HI R219, RZ, 0x7, R2 ;  /* 0x00000007ffdb7819 */ /* 0x000fe40000011402 */
[C---:B------:R-:W-:Y:S01]  /*0bd0*/  LOP3.LUT R7, R5.reuse, 0xfffffff8, RZ, 0xc0, !PT ;  /* 0xfffffff805077812 */ /* 0x040fe200078ec0ff */
[----:B------:R-:W-:Y:S01]  /*0be0*/  IMAD.SHL.U32 R5, R5, 0x40, RZ ;  /* 0x0000004005057824 */ /* 0x000fe200078e00ff */
[----:B------:R-:W-:Y:S01]  /*0bf0*/  LOP3.LUT R9, R9, 0x3ffffc, RZ, 0xc0, !PT ;  /* 0x003ffffc09097812 */ /* 0x000fe200078ec0ff */
[----:B------:R-:W-:Y:S01]  /*0c00*/  IMAD R12, R219, 0x100, R4 ;  /* 0x00000100db0c7824 */ /* 0x000fe200078e0204 */
[-C--:B------:R-:W-:Y:S01]  /*0c10*/  LEA.HI R3, R0, R11.reuse, RZ, 0x2 ;  /* 0x0000000b00037211 */ /* 0x080fe200078f10ff */
[----:B------:R-:W-:Y:S01]  /*0c20*/  IMAD.IADD R7, R4, 0x1, -R7 ;  /* 0x0000000104077824 */ /* 0x000fe200078e0a07 */
[----:B------:R-:W-:Y:S01]  /*0c30*/  LEA.HI R4, R0, R11, RZ, 0x5 ;  /* 0x0000000b00047211 */ /* 0x000fe200078f28ff */
[----:B------:R-:W-:Y:S01]  /*0c40*/  IMAD.IADD R9, R6, 0x1, -R9 ;  /* 0x0000000106097824 */ /* 0x000fe200078e0a09 */
[----:B------:R-:W-:-:S02]  /*0c50*/  LOP3.LUT R10, R3, 0x7ffffffc, RZ, 0xc0, !PT ;  /* 0x7ffffffc030a7812 */ /* 0x000fc400078ec0ff */
[--C-:B------:R-:W-:Y:S01]  /*0c60*/  SHF.R.S32.HI R0, RZ, 0x2, R3.reuse ;  /* 0x00000002ff007819 */ /* 0x100fe20000011403 */
[----:B------:R-:W-:Y:S01]  /*0c70*/  IMAD R17, R9, 0x10, R12 ;  /* 0x0000001009117824 */ /* 0x000fe200078e020c */
[----:B------:R-:W-:Y:S01]  /*0c80*/  SHF.R.S32.HI R3, RZ, 0x1f, R3 ;  /* 0x0000001fff037819 */ /* 0x000fe20000011403 */
[----:B------:R-:W-:Y:S01]  /*0c90*/  IMAD.IADD R10, R11, 0x1, -R10 ;  /* 0x000000010b0a7824 */ /* 0x000fe200078e0a0a */
[----:B------:R-:W-:Y:S01]  /*0ca0*/  LOP3.LUT R9, R5, 0x7ffffe00, RZ, 0xc0, !PT ;  /* 0x7ffffe0005097812 */ /* 0x000fe200078ec0ff */
[----:B------:R-:W-:Y:S01]  /*0cb0*/  IMAD.SHL.U32 R5, R7, 0x40, RZ ;  /* 0x0000004007057824 */ /* 0x000fe200078e00ff */
[----:B------:R-:W-:Y:S01]  /*0cc0*/  LEA.HI R3, R3, R0, RZ, 0x3 ;  /* 0x0000000003037211 */ /* 0x000fe200078f18ff */
[----:B------:R-:W-:Y:S01]  /*0cd0*/  IMAD.SHL.U32 R184, R10, 0x2, RZ ;  /* 0x000000020ab87824 */ /* 0x000fe200078e00ff */
[----:B------:R-:W-:Y:S01]  /*0ce0*/  LEA.HI R2, R2, R219, RZ, 0x1 ;  /* 0x000000db02027211 */ /* 0x000fe200078f08ff */
[----:B------:R-:W-:Y:S01]  /*0cf0*/  IMAD R9, R6, 0x400, R9 ;  /* 0x0000040006097824 */ /* 0x000fe200078e0209 */
[----:B------:R-:W-:Y:S01]  /*0d00*/  LOP3.LUT R3, R3, 0xfffffff8, RZ, 0xc0, !PT ;  /* 0xfffffff803037812 */ /* 0x000fe200078ec0ff */
[----:B------:R-:W-:Y:S01]  /*0d10*/  IMAD.U32 R6, R17, 0x40, R8 ;  /* 0x0000004011067824 */ /* 0x000fe200078e0008 */
[----:B------:R-:W-:-:S02]  /*0d20*/  LOP3.LUT R2, R2, 0xfffffe, RZ, 0xc0, !PT ;  /* 0x00fffffe02027812 */ /* 0x000fc400078ec0ff */
[----:B------:R-:W-:Y:S01]  /*0d30*/  LOP3.LUT R5, R5, 0x1c0, RZ, 0xc0, !PT ;  /* 0x000001c005057812 */ /* 0x000fe200078ec0ff */
[----:B------:R-:W-:Y:S01]  /*0d40*/  IMAD.IADD R3, R0, 0x1, -R3 ;  /* 0x0000000100037824 */ /* 0x000fe200078e0a03 */
[----:B------:R0:W-:Y:S01]  /*0d50*/  STL [R1+0x34], R6 ;  /* 0x0000340601007387 */ /* 0x0001e20000100800 */
[----:B------:R-:W-:Y:S01]  /*0d60*/  IMAD.IADD R0, R219, 0x1, -R2 ;  /* 0x00000001db007824 */ /* 0x000fe200078e0a02 */
[----:B------:R-:W-:Y:S01]  /*0d70*/  LOP3.LUT R8, R5, 0x8, R8, 0xf8, !PT ;  /* 0x0000000805087812 */ /* 0x000fe200078ef808 */
[----:B------:R-:W-:Y:S01]  /*0d80*/  IMAD.SHL.U32 R2, R13, 0x8, RZ ;  /* 0x000000080d027824 */ /* 0x000fe200078e00ff */
[----:B------:R-:W-:Y:S02]  /*0d90*/  SHF.R.U32.HI R5, RZ, 0x3, R5 ;  /* 0x00000003ff057819 */ /* 0x000fe40000011605 */
[----:B------:R-:W-:Y:S01]  /*0da0*/  R2P PR, R7, 0x6 ;  /* 0x0000000607007804 */ /* 0x000fe20000000000 */
[----:B------:R-:W-:Y:S01]  /*0db0*/  VIADD R187, R2, 0x40 ;  /* 0x0000004002bb7836 */ /* 0x000fe20000000000 */
[----:B------:R-:W-:Y:S01]  /*0dc0*/  LOP3.LUT R8, R8, R5, RZ, 0x3c, !PT ;  /* 0x0000000508087212 */ /* 0x000fe200078e3cff */
[----:B------:R-:W-:Y:S01]  /*0dd0*/  VIADD R186, R2, 0x80 ;  /* 0x0000008002ba7836 */ /* 0x000fe20000000000 */
[----:B------:R-:W-:Y:S01]  /*0de0*/  SHF.R.S32.HI R4, RZ, 0x5, R4 ;  /* 0x00000005ff047819 */ /* 0x000fe20000011404 */
[----:B0-----:R-:W-:Y:S01]  /*0df0*/  IMAD.SHL.U32 R6, R0, 0x100, RZ ;  /* 0x0000010000067824 */ /* 0x001fe200078e00ff */
[----:B------:R-:W-:Y:S01]  /*0e00*/  SEL R22, R22, 0xffffffc0, !P2 ;  /* 0xffffffc016167807 */ /* 0x000fe20005000000 */
[----:B------:R-:W-:-:S02]  /*0e10*/  IMAD.IADD R8, R9, 0x1, R8 ;  /* 0x0000000109087824 */ /* 0x000fc400078e0208 */
[----:B------:R-:W-:Y:S01]  /*0e20*/  IMAD.IADD R17, R184, 0x1, R6 ;  /* 0x00000001b8117824 */ /* 0x000fe200078e0206 */
[----:B------:R0:W-:Y:S01]  /*0e30*/  STL [R1+0x30], R6 ;  /* 0x0000300601007387 */ /* 0x0001e20000100800 */
[----:B------:R-:W-:Y:S01]  /*0e40*/  IMAD R16, R4, 0x10, R3 ;  /* 0x0000001004107824 */ /* 0x000fe200078e0203 */
[----:B------:R-:W-:Y:S01]  /*0e50*/  LEA R18, R8, UR40, 0x1 ;  /* 0x0000002808127c11 */ /* 0x000fe2000f8e08ff */
        /* <DEDUP_REMOVED lines=68> */
[----:B------:R-:W-:Y:S02]  /*12a0*/  IMAD R185, R185, 0x8, R16 ;  /* 0x00000008b9b97824 */ /* 0x000fe400078e0210 */
[----:B0-----:R-:W-:-:S07]  /*12b0*/  IMAD.IADD R22, R22, 0x1, R19 ;  /* 0x0000000116167824 */ /* 0x001fce00078e0213 */
.L_x_4483:
[----:B------:R-:W-:Y:S01]  /*12c0*/  ULDC.64 UR8, c[0x0][0xc88] ;  /* 0x0003220000087ab9 */ /* 0x000fe20000000a00 */
[----:B------:R-:W-:Y:S01]  /*12d0*/  ULDC.64 UR10, c[0x0][0xa18] ;  /* 0x00028600000a7ab9 */ /* 0x000fe20000000a00 */
[----:B------:R-:W-:Y:S02]  /*12e0*/  UIMAD.WIDE UR8, UR7, 0x4, UR8 ;  /* 0x00000004070878a5 */ /* 0x000fe4000f8e0208 */
[----:B------:R-:W-:Y:S02]  /*12f0*/  UISETP.NE.U32.AND UP1, UPT, UR10, URZ, UPT ;  /* 0x0000003f0a00728c */ /* 0x000fe4000bf25070 */
[----:B------:R-:W-:Y:S02]  /*1300*/  ULOP3.LUT UR4, UR6, 0xff000000, URZ, 0xc0, !UPT ;  /* 0xff00000006047892 */ /* 0x000fe4000f8ec03f */
[----:B01-3--:R-:W-:Y:S01]  /*1310*/  IMAD.U32 R4, RZ, RZ, UR8 ;  /* 0x00000008ff047e24 */ /* 0x00bfe2000f8e00ff */
[----:B------:R-:W-:Y:S01]  /*1320*/  ULDC UR7, c[0x0][0x424] ;  /* 0x0001090000077ab9 */ /* 0x000fe20000000800 */
[----:B----4-:R-:W-:Y:S01]  /*1330*/  IMAD.U32 R5, RZ, RZ, UR9 ;  /* 0x00000009ff057e24 */ /* 0x010fe2000f8e00ff */
[----:B------:R-:W-:-:S04]  /*1340*/  ULDC.64 UR8, c[0x0][0xa28] ;  /* 0x00028a0000087ab9 */ /* 0x000fc80000000a00 */
[----:B--2---:R-:W2:Y:S01]  /*1350*/  LDG.E R4, desc[UR50][R4.64] ;  /* 0x0000003204047981 */ /* 0x004ea2000c1e1900 */
        /* <DEDUP_REMOVED lines=16> */
[----:B------:R-:W2:Y:S01]  /*1460*/  @P0 LDG.E R4, desc[UR50][R4.64] ;  /* 0x0000003204040981 */ /* 0x000ea2000c1e1900 */
[----:B------:R-:W-:Y:S02]  /*1470*/  UISETP.NE.U32.AND UP0, UPT, UR8, URZ, UPT ;  /* 0x0000003f0800728c */ /* 0x000fe4000bf05070 */
[----:B------:R-:W-:Y:S01]  /*1480*/  ULOP3.LUT UR43, UR6, 0xff0000, URZ, 0xc0, !UPT ;  /* 0x00ff0000062b7892 */ /* 0x000fe2000f8ec03f */
[----:B------:R-:W3:Y:S01]  /*1490*/  @P2 LDG.E R6, desc[UR50][R6.64] ;  /* 0x0000003206062981 */ /* 0x000ee2000c1e1900 */
[----:B------:R-:W-:Y:S02]  /*14a0*/  UISETP.NE.AND.EX UP0, UPT, UR9, URZ, UPT, UP0 ;  /* 0x0000003f0900728c */ /* 0x000fe4000bf05300 */
[----:B------:R-:W-:Y:S01]  /*14b0*/  USHF.R.U32.HI UR4, URZ, 0x8, UR4 ;  /* 0x000000083f047899 */ /* 0x000fe20008011604 */
[----:B------:R-:W-:Y:S01]  /*14c0*/  ULDC.64 UR8, c[0x0][0xa20] ;  /* 0x0002880000087ab9 */ /* 0x000fe20000000a00 */
[----:B------:R-:W-:Y:S01]  /*14d0*/  USEL UR7, UR7, 0x1, UP0 ;  /* 0x0000000107077887 */ /* 0x000fe20008000000 */
[----:B------:R-:W-:Y:S01]  /*14e0*/  ISETP.NE.U32.AND P1, PT, RZ, UR8, PT ;  /* 0x00000008ff007c0c */ /* 0x000fe2000bf25070 */
[----:B------:R-:W-:Y:S01]  /*14f0*/  ULDC UR10, c[0x0][0x2f0] ;  /* 0x0000bc00000a7ab9 */ /* 0x000fe20000000800 */
[----:B------:R-:W-:Y:S01]  /*1500*/  UMOV UR52, URZ ;  /* 0x0000003f00347c82 */ /* 0x000fe20008000000 */
[----:B------:R-:W-:Y:S01]  /*1510*/  ULEA.HI UR43, UR43, UR4, URZ, 0x10 ;  /* 0x000000042b2b7291 */ /* 0x000fe2000f8f803f */
[----:B------:R-:W-:Y:S01]  /*1520*/  ISETP.NE.AND.EX P1, PT, RZ, UR9, PT, P1 ;  /* 0x00000009ff007c0c */ /* 0x000fe2000bf25310 */
[----:B------:R-:W-:-:S02]  /*1530*/  UIMAD UR4, UR7, UR10, URZ ;  /* 0x0000000a070472a4 */ /* 0x000fc4000f8e023f */
        /* <DEDUP_REMOVED lines=18> */
.L_x_4415:
[----:B------:R-:W-:Y:S05]  /*1660*/  @!P1 BRA `(.L_x_4416) ;  /* 0x00000000001c9947 */ /* 0x000fea0003800000 */
[----:B------:R-:W-:-:S04]  /*1670*/  ULEA UR8, UP0, UR41, UR8, 0x2 ;  /* 0x0000000829087291 */ /* 0x000fc8000f80103f */
[----:B------:R-:W-:Y:S02]  /*1680*/  ULEA.HI.X UR9, UR41, UR9, UR42, 0x2, UP0 ;  /* 0x0000000929097291 */ /* 0x000fe400080f142a */
[----:B------:R-:W-:-:S04]  /*1690*/  IMAD.U32 R4, RZ, RZ, UR8 ;  /* 0x00000008ff047e24 */ /* 0x000fc8000f8e00ff */
[----:B------:R-:W-:-:S05]  /*16a0*/  IMAD.U32 R5, RZ, RZ, UR9 ;  /* 0x00000009ff057e24 */ /* 0x000fca000f8e00ff */
[----:B------:R-:W2:Y:S02]  /*16b0*/  LDG.E R4, desc[UR50][R4.64] ;  /* 0x0000003204047981 */ /* 0x000ea4000c1e1900 */
[----:B--2---:R-:W-:Y:S01]  /*16c0*/  R2UR UR4, R4 ;  /* 0x00000000040472ca */ /* 0x004fe200000e0000 */
[----:B------:R-:W-:-:S14]  /*16d0*/  BRA `(.L_x_4417) ;  /* 0x0000000000347947 */ /* 0x000fdc0003800000 */
.L_x_4416:
        /* <DEDUP_REMOVED lines=13> */
.L_x_4417:
[----:B------:R-:W-:Y:S02]  /*17b0*/  UISETP.NE.AND UP0, UPT, UR47, 0x1, UPT ;  /* 0x000000012f00788c */ /* 0x000fe4000bf05270 */
[----:B------:R-:W-:Y:S02]  /*17c0*/  UIADD3 UR52, -UR52, UR4, URZ ;  /* 0x0000000434347290 */ /* 0x000fe4000fffe13f */
        /* <DEDUP_REMOVED lines=10> */
[----:B------:R-:W-:Y:S02]  /*1870*/  UIADD3 UR52, UR52, 0x40, -UR53 ;  /* 0x0000004034347890 */ /* 0x000fe4000fffe835 */
[----:B------:R-:W-:-:S07]  /*1880*/  ULOP3.LUT UR20, UR43, 0xff, URZ, 0xc0, !UPT ;  /* 0x000000ff2b147892 */ /* 0x000fce000f8ec03f */
[----:B------:R-:W-:Y:S01]  /*1890*/  @UP0 ULDC UR4, c[0x0][0x44c] ;  /* 0x0001130000040ab9 */ /* 0x000fe20000000800 */
[----:B------:R-:W-:Y:S01]  /*18a0*/  @UP0 ULDC UR8, c[0x0][0x450] ;  /* 0x0001140000080ab9 */ /* 0x000fe20000000800 */
[----:B------:R-:W-:-:S04]  /*18b0*/  UIMAD.WIDE.U32 UR4, UR6, UR4, URZ ;  /* 0x00000004060472a5 */ /* 0x000fc8000f8e003f */
[----:B------:R-:W-:-:S04]  /*18c0*/  @UP0 USHF.R.U32.HI UR6, URZ, UR8, UR5 ;  /* 0x000000083f060299 */ /* 0x000fc80008011605 */
[----:B------:R-:W-:-:S04]  /*18d0*/  UIADD3 UR6, UR52, UR6, URZ ;  /* 0x0000000634067290 */ /* 0x000fc8000fffe03f */
[----:B------:R-:W-:-:S04]  /*18e0*/  USHF.R.S32.HI UR4, URZ, 0x1f, UR6 ;  /* 0x0000001f3f047899 */ /* 0x000fc80008011406 */
[----:B------:R-:W-:-:S04]  /*18f0*/  ULEA.HI UR4, UR4, UR6, URZ, 0x6 ;  /* 0x0000000604047291 */ /* 0x000fc8000f8f303f */
[----:B------:R-:W-:-:S04]  /*1900*/  USHF.R.S32.HI UR4, URZ, 0x6, UR4 ;  /* 0x000000063f047899 */ /* 0x000fc80008011404 */
[----:B------:R-:W-:-:S04]  /*1910*/  UISETP.LT.AND UP0, UPT, UR7, UR4, UPT ;  /* 0x000000040700728c */ /* 0x000fc8000bf01270 */
[----:B------:R-:W-:-:S03]  /*1920*/  USEL UR9, UR7, UR4, UP0 ;  /* 0x0000000407097287 */ /* 0x000fc60008000000 */
[----:B------:R-:W-:Y:S01]  /*1930*/  UMOV UR4, URZ ;  /* 0x0000003f00047c82 */ /* 0x000fe20008000000 */
[----:B------:R-:W-:-:S06]  /*1940*/  UISETP.GE.AND UP0, UPT, UR9, 0x1, UPT ;  /* 0x000000010900788c */ /* 0x000fcc000bf06270 */
[----:B------:R-:W-:-:S13]  /*1950*/  PLOP3.LUT P0, PT, PT, PT, UP0, 0x80, 0x0 ;  /* 0x000000000000781c */ /* 0x000fda0003f0f008 */
[----:B------:R-:W-:Y:S05]  /*1960*/  @!P0 BRA `(.L_x_4419) ;  /* 0x0000000000908947 */ /* 0x000fea0003800000 */
[----:B------:R-:W-:Y:S01]  /*1970*/  USHF.R.U32.HI UR10, URZ, 0x10, UR43 ;  /* 0x000000103f0a7899 */ /* 0x000fe2000801162b */
[----:B------:R-:W-:-:S03]  /*1980*/  UMOV UR4, URZ ;  /* 0x0000003f00047c82 */ /* 0x000fc60008000000 */
[----:B------:R-:W-:-:S11]  /*1990*/  UISETP.NE.AND UP0, UPT, UR10, URZ, UPT ;  /* 0x0000003f0a00728c */ /* 0x000fd6000bf05270 */
[----:B------:R-:W-:Y:S02]  /*19a0*/  @!UP0 ULDC UR10, c[0x0][0x9f0] ;  /* 0x00027c00000a8ab9 */ /* 0x000fe40000000800 */
[----:B------:R-:W-:Y:S01]  /*19b0*/  IMAD.U32 R4, RZ, RZ, UR10 ;  /* 0x0000000aff047e24 */ /* 0x000fe2000f8e00ff */
[----:B------:R-:W-:-:S04]  /*19c0*/  UIADD3 UR6, UR10, -0x1, UR9 ;  /* 0xffffffff0a067890 */ /* 0x000fc8000fffe009 */
        /* <DEDUP_REMOVED lines=30> */
.L_x_4419:
        /* <DEDUP_REMOVED lines=91> */
.L_x_4421:
[----:B------:R-:W-:Y:S01]  /*2160*/  ULEA UR23, UR37, UR40, 0x3 ;  /* 0x0000002825177291 */ /* 0x000fe2000f8e183f */
[----:B------:R-:W-:-:S05]  /*2170*/  IMAD.U32 R0, RZ, RZ, UR36 ;  /* 0x00000024ff007e24 */ /* 0x000fca000f8e00ff */
[----:B------:R-:W-:-:S04]  /*2180*/  SHF.L.U32 R0, R0, 0x1f, RZ ;  /* 0x0000001f00007819 */ /* 0x000fc800000006ff */
[----:B------:R-:W0:Y:S02]  /*2190*/  SYNCS.PHASECHK.TRANS64.TRYWAIT P1, [UR23+0x28c50], R0 ;  /* 0x028c5000ff0075a7 */ /* 0x000e240008020157 */
[----:B0-----:R-:W-:Y:S05]  /*21a0*/  @!P1 BRA `(.L_x_4422) ;  /* 0x0000013400189947 */ /* 0x001fea0003800000 */
.L_x_4570:
        /* <DEDUP_REMOVED lines=38> */
.L_x_4423:
        /* <DEDUP_REMOVED lines=8> */
.L_x_4430:
        /* <DEDUP_REMOVED lines=144> */
.L_x_4425:
[----:B------:R-:W-:Y:S01]  /*2d90*/  ULEA UR23, UR37, UR40, 0x3 ;  /* 0x0000002825177291 */ /* 0x000fe2000f8e183f */
[----:B------:R-:W-:-:S05]  /*2da0*/  IMAD.U32 R0, RZ, RZ, UR36 ;  /* 0x00000024ff007e24 */ /* 0x000fca000f8e00ff */
[----:B------:R-:W-:-:S04]  /*2db0*/  SHF.L.U32 R0, R0, 0x1f, RZ ;  /* 0x0000001f00007819 */ /* 0x000fc800000006ff */
[----:B------:R0:W1:Y:S01]  /*2dc0*/  SYNCS.PHASECHK.TRANS64.TRYWAIT P1, [UR23+0x28c50], R0 ;  /* 0x028c5000ff0075a7 */ /* 0x0000620008020157 */
[----:B------:R-:W-:Y:S05]  /*2dd0*/  @!P0 BRA `(.L_x_4426) ;  /* 0x0000000000048947 */ /* 0x000fea0003800000 */
[----:B------:R-:W-:Y:S01]  /*2de0*/  BPT.TRAP 0x1 ;  /* 0x000000040000795c */ /* 0x000fe20000300000 */
.L_x_4426:
[----:B-1----:R-:W-:Y:S05]  /*2df0*/  @P1 BRA `(.L_x_4427) ;  /* 0x0000000000081947 */ /* 0x002fea0003800000 */
[----:B------:R-:W1:Y:S02]  /*2e00*/  SYNCS.PHASECHK.TRANS64.TRYWAIT P1, [UR23+0x28c50], R0 ;  /* 0x028c5000ff0075a7 */ /* 0x000e640008020157 */
[----:B-1----:R-:W-:Y:S05]  /*2e10*/  @!P1 BRA `(.L_x_4428) ;  /* 0x0000012800149947 */ /* 0x002fea0003800000 */
.L_x_4427:
        /* <DEDUP_REMOVED lines=26> */
.L_x_4429:
[----:B------:R-:W-:Y:S01]  /*2fc0*/  UIADD3 UR6, UR23, 0x28c60, URZ ;  /* 0x00028c6017067890 */ /* 0x000fe2000fffe03f */
[----:B------:R-:W-:-:S03]  /*2fd0*/  PLOP3.LUT P1, PT, PT, PT, UP1, 0x80, 0x0 ;  /* 0x000000000000781c */ /* 0x000fc60003f2f018 */
[----:B------:R-:W-:-:S09]  /*2fe0*/  UPRMT UR6, UR39, 0x654, UR6 ;  /* 0x0000065427067896 */ /* 0x000fd20008000006 */
[----:B------:R-:W-:Y:S01]  /*2ff0*/  SYNCS.ARRIVE.TRANS64.RED.A1T0 RZ, [UR6], RZ ;  /* 0x000000ffffff79a7 */ /* 0x000fe20008100406 */
[----:B------:R-:W-:Y:S05]  /*3000*/  @P1 BRA `(.L_x_4430) ;  /* 0xfffffff400201947 */ /* 0x000fea000383ffff */
.L_x_4424:
        /* <DEDUP_REMOVED lines=143> */
.L_x_4418:
[----:B------:R-:W-:Y:S01]  /*3900*/  ULDC UR4, c[0x0][0x448] ;  /* 0x0001120000047ab9 */ /* 0x000fe20000000800 */
[----:B------:R-:W-:Y:S02]  /*3910*/  UIADD3 UR6, UR45, 0x3f, URZ ;  /* 0x0000003f2d067890 */ /* 0x000fe4000fffe03f */
[----:B------:R-:W-:Y:S02]  /*3920*/  UISETP.NE.AND UP0, UPT, UR4, 0x1, UPT ;  /* 0x000000010400788c */ /* 0x000fe4000bf05270 */
[----:B------:R-:W-:Y:S02]  /*3930*/  UIADD3 UR8, UR52, 0x40, -UR53 ;  /* 0x0000004034087890 */ /* 0x000fe4000fffe835 */
[----:B------:R-:W-:Y:S02]  /*3940*/  UP2UR UR54, UPR, URZ, 0x1 ;  /* 0x000000013f367883 */ /* 0x000fe40008000000 */
[----:B------:R-:W-:-:S05]  /*3950*/  ULOP3.LUT UR48, UR43, 0xff, URZ, 0xc0, !UPT ;  /* 0x000000ff2b307892 */ /* 0x000fca000f8ec03f */
        /* <DEDUP_REMOVED lines=50> */
.L_x_4431:
        /* <DEDUP_REMOVED lines=104> */
.L_x_4432:
        /* <DEDUP_REMOVED lines=12> */
.L_x_4571:
[----:B------:R-:W-:Y:S05]  /*43c0*/  @!P0 BRA `(.L_x_4434) ;  /* 0x0000000000048947 */ /* 0x000fea0003800000 */
[----:B------:R-:W-:Y:S01]  /*43d0*/  BPT.TRAP 0x1 ;  /* 0x000000040000795c */ /* 0x000fe20000300000 */
.L_x_4434:
[----:B------:R-:W-:Y:S02]  /*43e0*/  IMAD.U32 R7, RZ, RZ, UR37 ;  /* 0x00000025ff077e24 */ /* 0x000fe4000f8e00ff */
[----:B------:R-:W-:-:S03]  /*43f0*/  IMAD.U32 R8, RZ, RZ, UR36 ;  /* 0x00000024ff087e24 */ /* 0x000fc6000f8e00ff */
[----:B------:R-:W-:Y:S02]  /*4400*/  LEA R7, R7, UR40, 0x3 ;  /* 0x0000002807077c11 */ /* 0x000fe4000f8e18ff */
[----:B------:R-:W-:-:S04]  /*4410*/  SHF.L.U32 R8, R8, 0x1f, RZ ;  /* 0x0000001f08087819 */ /* 0x000fc800000006ff */
[----:B------:R1:W2:Y:S01]  /*4420*/  SYNCS.PHASECHK.TRANS64.TRYWAIT P1, [R7+URZ+0x28c30], R8 ;  /* 0x028c3008070075a7 */ /* 0x0002a2000802017f */
[----:B------:R-:W-:Y:S05]  /*4430*/  @!P0 BRA `(.L_x_4435) ;  /* 0x0000000000048947 */ /* 0x000fea0003800000 */
[----:B------:R-:W-:Y:S01]  /*4440*/  BPT.TRAP 0x1 ;  /* 0x000000040000795c */ /* 0x000fe20000300000 */
.L_x_4435:
[----:B--2---:R-:W-:Y:S05]  /*4450*/  @P1 BRA `(.L_x_4436) ;  /* 0x0000000000081947 */ /* 0x004fea0003800000 */
[----:B------:R-:W2:Y:S02]  /*4460*/  SYNCS.PHASECHK.TRANS64.TRYWAIT P1, [R7+URZ+0x28c30], R8 ;  /* 0x028c3008070075a7 */ /* 0x000ea4000802017f */
[----:B--2---:R-:W-:Y:S05]  /*4470*/  @!P1 BRA `(.L_x_4437) ;  /* 0x0000011000ac9947 */ /* 0x004fea0003800000 */
.L_x_4436:
        /* <DEDUP_REMOVED lines=40> */
.L_x_4438:
[----:B------:R-:W-:Y:S01]  /*4700*/  UISETP.NE.AND UP0, UPT, UR54, URZ, UPT ;  /* 0x0000003f3600728c */ /* 0x000fe2000bf05270 */
[----:B------:R-:W-:Y:S01]  /*4710*/  VIADD R3, R185, UR45 ;  /* 0x0000002db9037c36 */ /* 0x000fe20008000000 */
[----:B------:R-:W-:Y:S02]  /*4720*/  ULDC UR10, c[0x0][0x9d8] ;  /* 0x00027600000a7ab9 */ /* 0x000fe40000000800 */
[----:B------:R-:W-:Y:S01]  /*4730*/  FMUL.FTZ R26, R26, UR10 ;  /* 0x0000000a1a1a7c20 */ /* 0x000fe20008410000 */
[----:B------:R-:W-:Y:S01]  /*4740*/  FMUL.FTZ R27, R27, UR10 ;  /* 0x0000000a1b1b7c20 */ /* 0x000fe20008410000 */
[----:B------:R-:W-:Y:S01]  /*4750*/  PLOP3.LUT P1, PT, PT, PT, UP0, 0x80, 0x0 ;  /* 0x000000000000781c */ /* 0x000fe20003f2f008 */
[----:B------:R-:W-:Y:S01]  /*4760*/  FMUL.FTZ R30, R30, UR10 ;  /* 0x0000000a1e1e7c20 */ /* 0x000fe20008410000 */
[----:B------:R-:W-:Y:S01]  /*4770*/  PLOP3.LUT P2, PT, PT, PT, UP0, 0x80, 0x0 ;  /* 0x000000000000781c */ /* 0x000fe20003f4f008 */
[----:B------:R-:W-:Y:S01]  /*4780*/  MUFU.TANH R9, R27 ;  /* 0x0000001b00097308 */ /* 0x000fe20000002400 */
[----:B------:R-:W-:Y:S01]  /*4790*/  FMUL.FTZ R31, R31, UR10 ;  /* 0x0000000a1f1f7c20 */ /* 0x000fe20008410000 */
[----:B------:R-:W-:Y:S01]  /*47a0*/  @UP0 ULDC UR6, c[0x0][0x44c] ;  /* 0x0001130000060ab9 */ /* 0x000fe20000000800 */
[----:B------:R-:W-:Y:S01]  /*47b0*/  FMUL.FTZ R34, R34, UR10 ;  /* 0x0000000a22227c20 */ /* 0x000fe20008410000 */
[----:B------:R-:W-:Y:S01]  /*47c0*/  FMUL.FTZ R35, R35, UR10 ;  /* 0x0000000a23237c20 */ /* 0x000fe20008410000 */
[----:B------:R-:W-:Y:S01]  /*47d0*/  FMUL.FTZ R28, R28, UR10 ;  /* 0x0000000a1c1c7c20 */ /* 0x000fe20008410000 */
[----:B------:R-:W-:Y:S01]  /*47e0*/  FMUL.FTZ R38, R38, UR10 ;  /* 0x0000000a26267c20 */ /* 0x000fe20008410000 */
[----:B------:R-:W-:Y:S01]  /*47f0*/  FMUL.FTZ R39, R39, UR10 ;  /* 0x0000000a27277c20 */ /* 0x000fe20008410000 */
[----:B------:R-:W0:Y:S01]  /*4800*/  MUFU.TANH R26, R26 ;  /* 0x0000001a001a7308 */ /* 0x000e220000002400 */
[----:B------:R-:W-:Y:S01]  /*4810*/  FMUL.FTZ R42, R42, UR10 ;  /* 0x0000000a2a2a7c20 */ /* 0x000fe20008410000 */
[----:B------:R-:W-:Y:S01]  /*4820*/  @P1 IMAD.HI.U32 R4, R3, UR6, RZ ;  /* 0x0000000603041c27 */ /* 0x000fe2000f8e00ff */
[----:B------:R-:W-:-:S03]  /*4830*/  @UP0 ULDC UR6, c[0x0][0x450] ;  /* 0x0001140000060ab9 */ /* 0x000fc60000000800 */
[----:B------:R-:W-:Y:S01]  /*4840*/  FMUL.FTZ R43, R43, UR10 ;  /* 0x0000000a2b2b7c20 */ /* 0x000fe20008410000 */
[----:B------:R-:W-:Y:S01]  /*4850*/  FMUL.FTZ R46, R46, UR10 ;  /* 0x0000000a2e2e7c20 */ /* 0x000fe20008410000 */
[----:B------:R-:W-:Y:S01]  /*4860*/  FMUL.FTZ R47, R47, UR10 ;  /* 0x0000000a2f2f7c20 */ /* 0x000fe20008410000 */
[----:B------:R-:W-:Y:S01]  /*4870*/  @P2 SHF.R.U32.HI R3, RZ, UR6, R4 ;  /* 0x00000006ff032c19 */ /* 0x000fe20008011604 */
[----:B------:R-:W-:Y:S01]  /*4880*/  UMOV UR6, 0xffffffc0 ;  /* 0xffffffc000067882 */ /* 0x000fe20000000000 */
[----:B------:R-:W3:Y:S01]  /*4890*/  MUFU.TANH R30, R30 ;  /* 0x0000001e001e7308 */ /* 0x000ee20000002400 */
[----:B------:R-:W-:Y:S01]  /*48a0*/  UIMAD UR6, UR55, UR6, 0x40 ;  /* 0x00000040370674a4 */ /* 0x000fe2000f8e0206 */
[----:B------:R-:W-:Y:S01]  /*48b0*/  FMUL.FTZ R50, R50, UR10 ;  /* 0x0000000a32327c20 */ /* 0x000fe20008410000 */
[----:B------:R-:W4:Y:S01]  /*48c0*/  SHFL.IDX PT, R6, R3, 0x1, 0x1c1f ;  /* 0x003c1f0003067f89 */ /* 0x000f2200000e0000 */
[----:B------:R-:W-:Y:S01]  /*48d0*/  FMUL.FTZ R51, R51, UR10 ;  /* 0x0000000a33337c20 */ /* 0x000fe20008410000 */
[----:B------:R-:W-:Y:S01]  /*48e0*/  UIADD3 UR7, UR52, 0x1, UR6 ;  /* 0x0000000134077890 */ /* 0x000fe2000fffe006 */
[----:B------:R-:W-:Y:S01]  /*48f0*/  FMUL.FTZ R54, R54, UR10 ;  /* 0x0000000a36367c20 */ /* 0x000fe20008410000 */
[----:B------:R-:W-:Y:S01]  /*4900*/  IMAD.U32 R5, RZ, RZ, UR6 ;  /* 0x00000006ff057e24 */ /* 0x000fe2000f8e00ff */
[----:B------:R-:W5:Y:S01]  /*4910*/  MUFU.TANH R31, R31 ;  /* 0x0000001f001f7308 */ /* 0x000f620000002400 */
[----:B------:R-:W-:Y:S01]  /*4920*/  FMUL.FTZ R55, R55, UR10 ;  /* 0x0000000a37377c20 */ /* 0x000fe20008410000 */
[----:B------:R-:W1:Y:S01]  /*4930*/  SHFL.IDX PT, R3, R3, RZ, 0x1c1f ;  /* 0x001c1fff03037589 */ /* 0x000e6200000e0000 */
[----:B------:R-:W-:Y:S01]  /*4940*/  IMAD.U32 R13, RZ, RZ, UR7 ;  /* 0x00000007ff0d7e24 */ /* 0x000fe2000f8e00ff */
[----:B------:R-:W-:Y:S01]  /*4950*/  IADD3 R4, -R184, UR52, R5 ;  /* 0x00000034b8047c10 */ /* 0x000fe2000fffe105 */
[----:B------:R-:W-:Y:S01]  /*4960*/  FMUL.FTZ R24, R24, UR10 ;  /* 0x0000000a18187c20 */ /* 0x000fe20008410000 */
[----:B------:R-:W-:Y:S01]  /*4970*/  FMUL.FTZ R25, R25, UR10 ;  /* 0x0000000a19197c20 */ /* 0x000fe20008410000 */
[----:B------:R-:W-:Y:S01]  /*4980*/  FMUL.FTZ R29, R29, UR10 ;  /* 0x0000000a1d1d7c20 */ /* 0x000fe20008410000 */
[----:B------:R-:W-:Y:S01]  /*4990*/  IADD3 R5, R13, -UR53, -R184 ;  /* 0x800000350d057c10 */ /* 0x000fe2000fffe8b8 */
        /* <DEDUP_REMOVED lines=8> */
[----:B------:R3:W-:Y:S01]  /*4a20*/  MUFU.TANH R11, R28 ;  /* 0x0000001c000b7308 */ /* 0x0007e20000002400 */
[----:B------:R-:W-:Y:S01]  /*4a30*/  FMUL.FTZ R45, R45, UR10 ;  /* 0x0000000a2d2d7c20 */ /* 0x000fe20008410000 */
[----:B----4-:R-:W-:Y:S01]  /*4a40*/  VIADDMNMX R6, R6, R5, R4, PT ;  /* 0x0000000506067246 */ /* 0x010fe20003800104 */
[----:B------:R-:W-:Y:S01]  /*4a50*/  FMUL.FTZ R48, R48, UR10 ;  /* 0x0000000a30307c20 */ /* 0x000fe20008410000 */
[----:B------:R-:W-:Y:S01]  /*4a60*/  FMUL.FTZ R49, R49, UR10 ;  /* 0x0000000a31317c20 */ /* 0x000fe20008410000 */
[----:B------:R-:W-:Y:S01]  /*4a70*/  FMUL.FTZ R52, R52, UR10 ;  /* 0x0000000a34347c20 */ /* 0x000fe20008410000 */
[C---:B------:R-:W-:Y:S01]  /*4a80*/  ISETP.GT.AND P1, PT, R6.reuse, RZ, PT ;  /* 0x000000ff0600720c */ /* 0x040fe20003f24270 */
[----:B------:R-:W-:Y:S01]  /*4a90*/  FMUL.FTZ R53, R53, UR10 ;  /* 0x0000000a35357c20 */ /* 0x000fe20008410000 */
[C---:B------:R-:W-:Y:S01]  /*4aa0*/  ISETP.GT.AND P2, PT, R6.reuse, 0x1, PT ;  /* 0x000000010600780c */ /* 0x040fe20003f44270 */
[----:B------:R-:W4:Y:S01]  /*4ab0*/  MUFU.TANH R35, R35 ;  /* 0x0000002300237308 */ /* 0x000f220000002400 */
[----:B------:R-:W-:Y:S01]  /*4ac0*/  ISETP.GT.AND P3, PT, R6, 0x8, PT ;  /* 0x000000080600780c */ /* 0x000fe20003f64270 */
[----:B------:R-:W-:Y:S01]  /*4ad0*/  ULDC UR10, c[0x0][0x988] ;  /* 0x00026200000a7ab9 */ /* 0x000fe20000000800 */
[----:B0-----:R-:W-:-:S02]  /*4ae0*/  FSEL R27, R26, -INF , P1 ;  /* 0xff8000001a1b7808 */ /* 0x001fc40000800000 */
[----:B---3--:R-:W-:Y:S02]  /*4af0*/  FSEL R28, R9, -INF , P2 ;  /* 0xff800000091c7808 */ /* 0x008fe40001000000 */
[----:B------:R-:W-:Y:S01]  /*4b00*/  ISETP.GT.AND P1, PT, R6, 0x9, PT ;  /* 0x000000090600780c */ /* 0x000fe20003f24270 */
[----:B------:R-:W0:Y:S01]  /*4b10*/  MUFU.TANH R38, R38 ;  /* 0x0000002600267308 */ /* 0x000e220000002400 */
[----:B------:R-:W-:Y:S02]  /*4b20*/  FSEL R30, R30, -INF , P3 ;  /* 0xff8000001e1e7808 */ /* 0x000fe40001800000 */
[----:B------:R-:W-:Y:S02]  /*4b30*/  FMNMX.FTZ R9, R27, R28, !PT ;  /* 0x0000001c1b097209 */ /* 0x000fe40007810000 */
[----:B------:R-:W-:Y:S02]  /*4b40*/  ISETP.GT.AND P2, PT, R6, 0x10, PT ;  /* 0x000000100600780c */ /* 0x000fe40003f44270 */
[----:B-----5:R-:W-:Y:S01]  /*4b50*/  FSEL R31, R31, -INF , P1 ;  /* 0xff8000001f1f7808 */ /* 0x020fe20000800000 */
[----:B------:R-:W3:Y:S01]  /*4b60*/  MUFU.TANH R39, R39 ;  /* 0x0000002700277308 */ /* 0x000ee20000002400 */
[----:B------:R-:W-:-:S02]  /*4b70*/  FMNMX.FTZ R10, R30, R9, !PT ;  /* 0x000000091e0a7209 */ /* 0x000fc40007810000 */
[----:B------:R-:W-:Y:S02]  /*4b80*/  ISETP.GT.AND P1, PT, R6, 0x11, PT ;  /* 0x000000110600780c */ /* 0x000fe40003f24270 */
[----:B--2---:R-:W-:Y:S02]  /*4b90*/  FSEL R34, R34, -INF , P2 ;  /* 0xff80000022227808 */ /* 0x004fe40001000000 */
[----:B------:R-:W-:Y:S01]  /*4ba0*/  FMNMX.FTZ R9, R31, R10, !PT ;  /* 0x0000000a1f097209 */ /* 0x000fe20007810000 */
[----:B------:R-:W2:Y:S01]  /*4bb0*/  MUFU.TANH R42, R42 ;  /* 0x0000002a002a7308 */ /* 0x000ea20000002400 */
[----:B------:R-:W-:Y:S02]  /*4bc0*/  ISETP.GT.AND P2, PT, R6, 0x18, PT ;  /* 0x000000180600780c */ /* 0x000fe40003f44270 */
[----:B----4-:R-:W-:Y:S02]  /*4bd0*/  FSEL R35, R35, -INF , P1 ;  /* 0xff80000023237808 */ /* 0x010fe40000800000 */
[----:B------:R-:W-:-:S02]  /*4be0*/  FMNMX.FTZ R10, R34, R9, !PT ;  /* 0x00000009220a7209 */ /* 0x000fc40007810000 */
[----:B------:R-:W-:Y:S01]  /*4bf0*/  ISETP.GT.AND P1, PT, R6, 0x19, PT ;  /* 0x000000190600780c */ /* 0x000fe20003f24270 */
[----:B------:R-:W4:Y:S01]  /*4c00*/  MUFU.TANH R43, R43 ;  /* 0x0000002b002b7308 */ /* 0x000f220000002400 */
[----:B0-----:R-:W-:Y:S02]  /*4c10*/  FSEL R38, R38, -INF , P2 ;  /* 0xff80000026267808 */ /* 0x001fe40001000000 */
[----:B------:R-:W-:Y:S02]  /*4c20*/  FMNMX.FTZ R9, R35, R10, !PT ;  /* 0x0000000a23097209 */ /* 0x000fe40007810000 */
[----:B------:R-:W-:Y:S02]  /*4c30*/  ISETP.GT.AND P2, PT, R6, 0x20, PT ;  /* 0x000000200600780c */ /* 0x000fe40003f44270 */
[----:B---3--:R-:W-:Y:S01]  /*4c40*/  FSEL R39, R39, -INF , P1 ;  /* 0xff80000027277808 */ /* 0x008fe20000800000 */
[----:B------:R-:W0:Y:S01]  /*4c50*/  MUFU.TANH R46, R46 ;  /* 0x0000002e002e7308 */ /* 0x000e220000002400 */
        /* <DEDUP_REMOVED lines=9> */
[----:B------:R-:W3:Y:S01]  /*4cf0*/  MUFU.TANH R50, R50 ;  /* 0x0000003200327308 */ /* 0x000ee20000002400 */
[----:B0-----:R-:W-:Y:S02]  /*4d00*/  FSEL R46, R46, -INF , P2 ;  /* 0xff8000002e2e7808 */ /* 0x001fe40001000000 */
[----:B------:R-:W-:Y:S02]  /*4d10*/  FMNMX.FTZ R9, R43, R10, !PT ;  /* 0x0000000a2b097209 */ /* 0x000fe40007810000 */
[----:B------:R-:W-:Y:S02]  /*4d20*/  ISETP.GT.AND P2, PT, R6, 0x30, PT ;  /* 0x000000300600780c */ /* 0x000fe40003f44270 */
[----:B------:R-:W-:Y:S01]  /*4d30*/  FMNMX.FTZ R10, R46, R9, !PT ;  /* 0x000000092e0a7209 */ /* 0x000fe20007810000 */
[----:B------:R-:W0:Y:S01]  /*4d40*/  MUFU.TANH R51, R51 ;  /* 0x0000003300337308 */ /* 0x000e220000002400 */
[----:B--2---:R-:W-:-:S02]  /*4d50*/  FSEL R47, R47, -INF , P1 ;  /* 0xff8000002f2f7808 */ /* 0x004fc40000800000 */
[----:B------:R-:W-:Y:S02]  /*4d60*/  ISETP.GT.AND P1, PT, R6, 0x31, PT ;  /* 0x000000310600780c */ /* 0x000fe40003f24270 */
[----:B------:R-:W-:Y:S02]  /*4d70*/  FMNMX.FTZ R9, R47, R10, !PT ;  /* 0x0000000a2f097209 */ /* 0x000fe40007810000 */
[----:B-1----:R-:W-:Y:S01]  /*4d80*/  VIADDMNMX R4, R3, R5, R4, PT ;  /* 0x0000000503047246 */ /* 0x002fe20003800104 */
[----:B------:R-:W1:Y:S01]  /*4d90*/  MUFU.TANH R54, R54 ;  /* 0x0000003600367308 */ /* 0x000e620000002400 */
[----:B---3--:R-:W-:Y:S02]  /*4da0*/  FSEL R50, R50, -INF , P2 ;  /* 0xff80000032327808 */ /* 0x008fe40001000000 */
[----:B------:R-:W-:Y:S02]  /*4db0*/  ISETP.GT.AND P2, PT, R6, 0x38, PT ;  /* 0x000000380600780c */ /* 0x000fe40003f44270 */
[----:B------:R-:W-:-:S02]  /*4dc0*/  FMNMX.FTZ R10, R50, R9, !PT ;  /* 0x00000009320a7209 */ /* 0x000fc40007810000 */
[----:B------:R-:W-:Y:S01]  /*4dd0*/  ISETP.GT.AND P3, PT, R4, 0x8, PT ;  /* 0x000000080400780c */ /* 0x000fe20003f64270 */
[----:B------:R-:W2:Y:S01]  /*4de0*/  MUFU.TANH R55, R55 ;  /* 0x0000003700377308 */ /* 0x000ea20000002400 */
[----:B0-----:R-:W-:Y:S02]  /*4df0*/  FSEL R51, R51, -INF , P1 ;  /* 0xff80000033337808 */ /* 0x001fe40000800000 */
[----:B------:R-:W-:Y:S02]  /*4e00*/  ISETP.GT.AND P1, PT, R6, 0x39, PT ;  /* 0x000000390600780c */ /* 0x000fe40003f24270 */
[----:B------:R-:W-:Y:S02]  /*4e10*/  FMNMX.FTZ R9, R51, R10, !PT ;  /* 0x0000000a33097209 */ /* 0x000fe40007810000 */
[----:B------:R-:W-:Y:S01]  /*4e20*/  R2UR UR6, R7 ;  /* 0x00000000070672ca */ /* 0x000fe200000e0000 */
[----:B------:R-:W0:Y:S01]  /*4e30*/  MUFU.TANH R24, R24 ;  /* 0x0000001800187308 */ /* 0x000e220000002400 */
[----:B-1----:R-:W-:-:S02]  /*4e40*/  FSEL R54, R54, -INF , P2 ;  /* 0xff80000036367808 */ /* 0x002fc40001000000 */
[----:B------:R-:W-:Y:S02]  /*4e50*/  ISETP.GT.AND P2, PT, R4, 0x1, PT ;  /* 0x000000010400780c */ /* 0x000fe40003f44270 */
[----:B------:R-:W-:-:S03]  /*4e60*/  FMNMX.FTZ R6, R54, R9, !PT ;  /* 0x0000000936067209 */ /* 0x000fc60007810000 */
[----:B------:R-:W1:Y:S01]  /*4e70*/  MUFU.TANH R25, R25 ;  /* 0x0000001900197308 */ /* 0x000e620000002400 */
[----:B--2---:R-:W-:Y:S02]  /*4e80*/  FSEL R55, R55, -INF , P1 ;  /* 0xff80000037377808 */ /* 0x004fe40000800000 */
[----:B------:R-:W-:Y:S01]  /*4e90*/  ISETP.GT.AND P1, PT, R4, RZ, PT ;  /* 0x000000ff0400720c */ /* 0x000fe20003f24270 */
[----:B------:R-:W-:Y:S01]  /*4ea0*/  UIADD3 UR6, UR6, 0x28c40, URZ ;  /* 0x00028c4006067890 */ /* 0x000fe2000fffe03f */
[----:B------:R-:W-:-:S03]  /*4eb0*/  FMNMX.FTZ R6, R55, R6, !PT ;  /* 0x0000000637067209 */ /* 0x000fc60007810000 */
[----:B------:R-:W-:Y:S01]  /*4ec0*/  MUFU.TANH R29, R29 ;  /* 0x0000001d001d7308 */ /* 0x000fe20000002400 */
[----:B0-----:R-:W-:Y:S01]  /*4ed0*/  FSEL R5, R24, -INF , P1 ;  /* 0xff80000018057808 */ /* 0x001fe20000800000 */
[----:B------:R-:W0:Y:S01]  /*4ee0*/  SHFL.BFLY PT, R9, R6, 0x2, 0x1f ;  /* 0x0c401f0006097f89 */ /* 0x000e2200000e0000 */
[----:B------:R-:W-:Y:S01]  /*4ef0*/  ISETP.GT.AND P1, PT, R4, 0x9, PT ;  /* 0x000000090400780c */ /* 0x000fe20003f24270 */
[----:B------:R-:W-:-:S04]  /*4f00*/  UPRMT UR6, UR39, 0x654, UR6 ;  /* 0x0000065427067896 */ /* 0x000fc80008000006 */
[----:B------:R-:W2:Y:S01]  /*4f10*/  MUFU.TANH R12, R32 ;  /* 0x00000020000c7308 */ /* 0x000ea20000002400 */
[----:B-1----:R-:W-:Y:S02]  /*4f20*/  FSEL R10, R25, -INF , P2 ;  /* 0xff800000190a7808 */ /* 0x002fe40001000000 */
[----:B------:R-:W-:Y:S02]  /*4f30*/  ISETP.GT.AND P2, PT, R4, 0x10, PT ;  /* 0x000000100400780c */ /* 0x000fe40003f44270 */
[----:B------:R-:W-:Y:S03]  /*4f40*/  SYNCS.ARRIVE.TRANS64.RED.A1T0 RZ, [UR6], RZ ;  /* 0x000000ffffff79a7 */ /* 0x000fe60008100406 */
[----:B------:R-:W1:Y:S08]  /*4f50*/  MUFU.TANH R33, R33 ;  /* 0x0000002100217308 */ /* 0x000e700000002400 */
[----:B------:R-:W3:Y:S01]  /*4f60*/  MUFU.TANH R36, R36 ;  /* 0x0000002400247308 */ /* 0x000ee20000002400 */
[----:B--2---:R-:W-:-:S02]  /*4f70*/  FSEL R12, R12, -INF , P2 ;  /* 0xff8000000c0c7808 */ /* 0x004fc40001000000 */
[----:B0-----:R-:W-:Y:S02]  /*4f80*/  FMNMX.FTZ R13, R6, R9, !PT ;  /* 0x00000009060d7209 */ /* 0x001fe40007810000 */
[----:B------:R-:W-:Y:S02]  /*4f90*/  FSEL R9, R11, -INF , P3 ;  /* 0xff8000000b097808 */ /* 0x000fe40001800000 */
[----:B------:R-:W-:Y:S01]  /*4fa0*/  FMNMX.FTZ R6, R5, R10, !PT ;  /* 0x0000000a05067209 */ /* 0x000fe20007810000 */
[----:B------:R-:W0:Y:S01]  /*4fb0*/  SHFL.BFLY PT, R14, R13, 0x1, 0x1f ;  /* 0x0c201f000d0e7f89 */ /* 0x000e2200000e0000 */
[----:B------:R-:W2:Y:S01]  /*4fc0*/  MUFU.TANH R37, R37 ;  /* 0x0000002500257308 */ /* 0x000ea20000002400 */
[----:B------:R-:W-:Y:S02]  /*4fd0*/  FSEL R11, R29, -INF , P1 ;  /* 0xff8000001d0b7808 */ /* 0x000fe40000800000 */
[----:B------:R-:W-:Y:S02]  /*4fe0*/  FMNMX.FTZ R6, R9, R6, !PT ;  /* 0x0000000609067209 */ /* 0x000fe40007810000 */
[----:B------:R-:W-:-:S02]  /*4ff0*/  ISETP.GT.AND P1, PT, R4, 0x11, PT ;  /* 0x000000110400780c */ /* 0x000fc40003f24270 */
[----:B------:R-:W-:Y:S01]  /*5000*/  FMNMX.FTZ R15, R11, R6, !PT ;  /* 0x000000060b0f7209 */ /* 0x000fe20007810000 */
[----:B------:R-:W4:Y:S01]  /*5010*/  MUFU.TANH R20, R40 ;  /* 0x0000002800147308 */ /* 0x000f220000002400 */
[----:B------:R-:W-:Y:S02]  /*5020*/  ISETP.GT.AND P2, PT, R4, 0x18, PT ;  /* 0x000000180400780c */ /* 0x000fe40003f44270 */
[----:B------:R-:W-:Y:S02]  /*5030*/  FMNMX.FTZ R6, R12, R15, !PT ;  /* 0x0000000f0c067209 */ /* 0x000fe40007810000 */
[----:B------:R-:W-:-:S03]  /*5040*/  ISETP.GT.AND P3, PT, R4, 0x29, PT ;  /* 0x000000290400780c */ /* 0x000fc60003f64270 */
[----:B------:R-:W5:Y:S01]  /*5050*/  MUFU.TANH R41, R41 ;  /* 0x0000002900297308 */ /* 0x000f620000002400 */
[----:B0-----:R-:W-:-:S07]  /*5060*/  FMNMX.FTZ R3, R13, R14, !PT ;  /* 0x0000000e0d037209 */ /* 0x001fce0007810000 */
[----:B------:R-:W0:Y:S01]  /*5070*/  MUFU.TANH R44, R44 ;  /* 0x0000002c002c7308 */ /* 0x000e220000002400 */
[----:B-1----:R-:W-:Y:S02]  /*5080*/  FSEL R13, R33, -INF , P1 ;  /* 0xff800000210d7808 */ /* 0x002fe40000800000 */
[----:B------:R-:W-:Y:S02]  /*5090*/  ISETP.GT.AND P1, PT, R4, 0x19, PT ;  /* 0x000000190400780c */ /* 0x000fe40003f24270 */
[----:B---3--:R-:W-:Y:S02]  /*50a0*/  FSEL R14, R36, -INF , P2 ;  /* 0xff800000240e7808 */ /* 0x008fe40001000000 */
[----:B------:R-:W-:Y:S01]  /*50b0*/  FMNMX.FTZ R21, R13, R6, !PT ;  /* 0x000000060d157209 */ /* 0x000fe20007810000 */
[----:B------:R-:W1:Y:S01]  /*50c0*/  MUFU.TANH R45, R45 ;  /* 0x0000002d002d7308 */ /* 0x000e620000002400 */
[----:B------:R-:W-:Y:S02]  /*50d0*/  ISETP.GT.AND P2, PT, R4, 0x20, PT ;  /* 0x000000200400780c */ /* 0x000fe40003f44270 */
[----:B--2---:R-:W-:-:S02]  /*50e0*/  FSEL R15, R37, -INF , P1 ;  /* 0xff800000250f7808 */ /* 0x004fc40000800000 */
[----:B------:R-:W-:Y:S02]  /*50f0*/  FMNMX.FTZ R6, R14, R21, !PT ;  /* 0x000000150e067209 */ /* 0x000fe40007810000 */
[----:B------:R-:W-:Y:S01]  /*5100*/  ISETP.GT.AND P1, PT, R4, 0x21, PT ;  /* 0x000000210400780c */ /* 0x000fe20003f24270 */
[----:B------:R-:W2:Y:S01]  /*5110*/  MUFU.TANH R26, R48 ;  /* 0x00000030001a7308 */ /* 0x000ea20000002400 */
[----:B----4-:R-:W-:Y:S02]  /*5120*/  FSEL R20, R20, -INF , P2 ;  /* 0xff80000014147808 */ /* 0x010fe40001000000 */
[----:B------:R-:W-:Y:S01]  /*5130*/  FMNMX.FTZ R25, R15, R6, !PT ;  /* 0x000000060f197209 */ /* 0x000fe20007810000 */
[----:B------:R-:W-:Y:S01]  /*5140*/  BAR.SYNC.DEFER_BLOCKING 0xf, 0x100 ;  /* 0x03c4000000007b1d */ /* 0x000fe20000010000 */
[----:B------:R-:W-:Y:S02]  /*5150*/  ISETP.GT.AND P2, PT, R4, 0x28, PT ;  /* 0x000000280400780c */ /* 0x000fe40003f44270 */
[----:B-----5:R-:W-:-:S02]  /*5160*/  FSEL R21, R41, -INF , P1 ;  /* 0xff80000029157808 */ /* 0x020fc40000800000 */
[----:B------:R-:W-:Y:S01]  /*5170*/  FMNMX.FTZ R6, R20, R25, !PT ;  /* 0x0000001914067209 */ /* 0x000fe20007810000 */
[----:B------:R-:W3:Y:S01]  /*5180*/  MUFU.TANH R49, R49 ;  /* 0x0000003100317308 */ /* 0x000ee20000002400 */
[C---:B------:R-:W-:Y:S01]  /*5190*/  FMUL.FTZ R25, R3.reuse, UR10 ;  /* 0x0000000a03197c20 */ /* 0x040fe20008410000 */
[----:B------:R-:W-:Y:S02]  /*51a0*/  FSETP.NEU.FTZ.AND P4, PT, R3, -INF , PT ;  /* 0xff8000000300780b */ /* 0x000fe40003f9d000 */
[----:B0-----:R-:W-:Y:S02]  /*51b0*/  FSEL R24, R44, -INF , P2 ;  /* 0xff8000002c187808 */ /* 0x001fe40001000000 */
[----:B------:R-:W-:Y:S02]  /*51c0*/  FMNMX.FTZ R29, R21, R6, !PT ;  /* 0x00000006151d7209 */ /* 0x000fe40007810000 */
[----:B------:R-:W0:Y:S01]  /*51d0*/  MUFU.TANH R52, R52 ;  /* 0x0000003400347308 */ /* 0x000e220000002400 */
[----:B------:R-:W-:-:S02]  /*51e0*/  FSEL R32, R25, RZ, P4 ;  /* 0x000000ff19207208 */ /* 0x000fc40002000000 */
[----:B------:R-:W-:Y:S02]  /*51f0*/  ISETP.GT.AND P1, PT, R4, 0x30, PT ;  /* 0x000000300400780c */ /* 0x000fe40003f24270 */
[----:B-1----:R-:W-:Y:S01]  /*5200*/  FSEL R25, R45, -INF , P3 ;  /* 0xff8000002d197808 */ /* 0x002fe20001800000 */
[--C-:B------:R-:W-:Y:S01]  /*5210*/  FFMA.FTZ R33, R27, UR10, -R32.reuse ;  /* 0x0000000a1b217c23 */ /* 0x100fe20008010820 */
[----:B------:R-:W-:Y:S01]  /*5220*/  FMNMX.FTZ R6, R24, R29, !PT ;  /* 0x0000001d18067209 */ /* 0x000fe20007810000 */
[----:B------:R-:W1:Y:S01]  /*5230*/  MUFU.TANH R53, R53 ;  /* 0x0000003500357308 */ /* 0x000e620000002400 */
[----:B------:R-:W-:Y:S01]  /*5240*/  ISETP.GT.AND P2, PT, R4, 0x31, PT ;  /* 0x000000310400780c */ /* 0x000fe20003f44270 */
[--C-:B------:R-:W-:Y:S01]  /*5250*/  FFMA.FTZ R36, R28, UR10, -R32.reuse ;  /* 0x0000000a1c247c23 */ /* 0x100fe20008010820 */
[----:B--2---:R-:W-:Y:S01]  /*5260*/  FSEL R26, R26, -INF , P1 ;  /* 0xff8000001a1a7808 */ /* 0x004fe20000800000 */
[--C-:B------:R-:W-:Y:S01]  /*5270*/  FFMA.FTZ R30, R30, UR10, -R32.reuse ;  /* 0x0000000a1e1e7c23 */ /* 0x100fe20008010820 */
[----:B------:R-:W-:Y:S01]  /*5280*/  FMNMX.FTZ R29, R25, R6, !PT ;  /* 0x00000006191d7209 */ /* 0x000fe20007810000 */
[--C-:B------:R-:W-:Y:S01]  /*5290*/  FFMA.FTZ R31, R31, UR10, -R32.reuse ;  /* 0x0000000a1f1f7c23 */ /* 0x100fe20008010820 */
[----:B------:R-:W-:Y:S01]  /*52a0*/  ISETP.GT.AND P1, PT, R4, 0x38, PT ;  /* 0x000000380400780c */ /* 0x000fe20003f24270 */
[----:B------:R-:W-:Y:S01]  /*52b0*/  MUFU.EX2 R155, R30 ;  /* 0x0000001e009b7308 */ /* 0x000fe20000000800 */
[----:B---3--:R-:W-:Y:S01]  /*52c0*/  FSEL R27, R49, -INF , P2 ;  /* 0xff800000311b7808 */ /* 0x008fe20001000000 */
[--C-:B------:R-:W-:Y:S01]  /*52d0*/  FFMA.FTZ R34, R34, UR10, -R32.reuse ;  /* 0x0000000a22227c23 */ /* 0x100fe20008010820 */
[----:B------:R-:W-:Y:S01]  /*52e0*/  FMNMX.FTZ R6, R26, R29, !PT ;  /* 0x0000001d1a067209 */ /* 0x000fe20007810000 */
[--C-:B------:R-:W-:Y:S01]  /*52f0*/  FFMA.FTZ R35, R35, UR10, -R32.reuse ;  /* 0x0000000a23237c23 */ /* 0x100fe20008010820 */
[----:B------:R-:W-:Y:S01]  /*5300*/  ISETP.GT.AND P2, PT, R4, 0x39, PT ;  /* 0x000000390400780c */ /* 0x000fe20003f44270 */
[--C-:B------:R-:W-:Y:S01]  /*5310*/  FFMA.FTZ R38, R38, UR10, -R32.reuse ;  /* 0x0000000a26267c23 */ /* 0x100fe20008010820 */
[----:B0-----:R-:W-:Y:S01]  /*5320*/  FSEL R4, R52, -INF , P1 ;  /* 0xff80000034047808 */ /* 0x001fe20000800000 */
[----:B------:R-:W-:Y:S01]  /*5330*/  MUFU.EX2 R33, R33 ;  /* 0x0000002100217308 */ /* 0x000fe20000000800 */
[----:B------:R-:W-:Y:S01]  /*5340*/  FMNMX.FTZ R29, R27, R6, !PT ;  /* 0x000000061b1d7209 */ /* 0x000fe20007810000 */
[--C-:B------:R-:W-:Y:S01]  /*5350*/  FFMA.FTZ R39, R39, UR10, -R32.reuse ;  /* 0x0000000a27277c23 */ /* 0x100fe20008010820 */
[----:B-1----:R-:W-:Y:S01]  /*5360*/  FSEL R28, R53, -INF , P2 ;  /* 0xff800000351c7808 */ /* 0x002fe20001000000 */
[--C-:B------:R-:W-:Y:S01]  /*5370*/  FFMA.FTZ R42, R42, UR10, -R32.reuse ;  /* 0x0000000a2a2a7c23 */ /* 0x100fe20008010820 */
[----:B------:R-:W-:Y:S01]  /*5380*/  FMNMX.FTZ R29, R4, R29, !PT ;  /* 0x0000001d041d7209 */ /* 0x000fe20007810000 */
[--C-:B------:R-:W-:Y:S01]  /*5390*/  FFMA.FTZ R43, R43, UR10, -R32.reuse ;  /* 0x0000000a2b2b7c23 */ /* 0x100fe20008010820 */
[--C-:B------:R-:W-:Y:S01]  /*53a0*/  FFMA.FTZ R46, R46, UR10, -R32.reuse ;  /* 0x0000000a2e2e7c23 */ /* 0x100fe20008010820 */
[----:B------:R-:W0:Y:S01]  /*53b0*/  MUFU.EX2 R36, R36 ;  /* 0x0000002400247308 */ /* 0x000e220000000800 */
[----:B------:R-:W-:Y:S01]  /*53c0*/  FMNMX.FTZ R29, R28, R29, !PT ;  /* 0x0000001d1c1d7209 */ /* 0x000fe20007810000 */
[--C-:B------:R-:W-:Y:S01]  /*53d0*/  FFMA.FTZ R47, R47, UR10, -R32.reuse ;  /* 0x0000000a2f2f7c23 */ /* 0x100fe20008010820 */
[--C-:B------:R-:W-:Y:S01]  /*53e0*/  FFMA.FTZ R50, R50, UR10, -R32.reuse ;  /* 0x0000000a32327c23 */ /* 0x100fe20008010820 */
[--C-:B------:R-:W-:Y:S01]  /*53f0*/  FFMA.FTZ R51, R51, UR10, -R32.reuse ;  /* 0x0000000a33337c23 */ /* 0x100fe20008010820 */
[--C-:B------:R-:W-:Y:S01]  /*5400*/  FFMA.FTZ R54, R54, UR10, -R32.reuse ;  /* 0x0000000a36367c23 */ /* 0x100fe20008010820 */
[----:B------:R-:W1:Y:S01]  /*5410*/  SHFL.BFLY PT, R6, R29, 0x2, 0x1f ;  /* 0x0c401f001d067f89 */ /* 0x000e6200000e0000 */
[----:B------:R-:W-:Y:S01]  /*5420*/  FFMA.FTZ R32, R55, UR10, -R32 ;  /* 0x0000000a37207c23 */ /* 0x000fe20008010820 */
[----:B------:R-:W-:Y:S08]  /*5430*/  MUFU.EX2 R40, R31 ;  /* 0x0000001f00287308 */ /* 0x000ff00000000800 */
[----:B------:R-:W-:Y:S01]  /*5440*/  MUFU.EX2 R34, R34 ;  /* 0x0000002200227308 */ /* 0x000fe20000000800 */
[----:B0-----:R-:W-:-:S07]  /*5450*/  F2FP.F16.F32.PACK_AB R153, R36, R33 ;  /* 0x000000212499723e */ /* 0x001fce00000000ff */
[----:B------:R-:W0:Y:S01]  /*5460*/  MUFU.EX2 R35, R35 ;  /* 0x0000002300237308 */ /* 0x000e220000000800 */
[----:B-1----:R-:W-:-:S07]  /*5470*/  FMNMX.FTZ R30, R29, R6, !PT ;  /* 0x000000061d1e7209 */ /* 0x002fce0007810000 */
[----:B------:R-:W-:Y:S01]  /*5480*/  MUFU.EX2 R38, R38 ;  /* 0x0000002600267308 */ /* 0x000fe20000000800 */
[----:B------:R-:W1:Y:S07]  /*5490*/  SHFL.BFLY PT, R29, R30, 0x1, 0x1f ;  /* 0x0c201f001e1d7f89 */ /* 0x000e6e00000e0000 */
[----:B------:R-:W2:Y:S01]  /*54a0*/  MUFU.EX2 R39, R39 ;  /* 0x0000002700277308 */ /* 0x000ea20000000800 */
[----:B0-----:R-:W-:-:S07]  /*54b0*/  F2FP.F16.F32.PACK_AB R157, R35, R34 ;  /* 0x00000022239d723e */ /* 0x001fce00000000ff */
[----:B------:R-:W-:Y:S08]  /*54c0*/  MUFU.EX2 R42, R42 ;  /* 0x0000002a002a7308 */ /* 0x000ff00000000800 */
[----:B------:R-:W-:Y:S01]  /*54d0*/  MUFU.EX2 R31, R32 ;  /* 0x00000020001f7308 */ /* 0x000fe20000000800 */
[----:B--2---:R-:W-:Y:S02]  /*54e0*/  F2FP.F16.F32.PACK_AB R159, R39, R38 ;  /* 0x00000026279f723e */ /* 0x004fe400000000ff */
[----:B-1----:R-:W-:Y:S01]  /*54f0*/  FMNMX.FTZ R6, R30, R29, !PT ;  /* 0x0000001d1e067209 */ /* 0x002fe20007810000 */
[----:B------:R-:W-:-:S03]  /*5500*/  FADD.FTZ R30, R33, R36 ;  /* 0x00000024211e7221 */ /* 0x000fc60000010000 */
[C---:B------:R-:W-:Y:S01]  /*5510*/  FSETP.NEU.FTZ.AND P1, PT, R6.reuse, -INF , PT ;  /* 0xff8000000600780b */ /* 0x040fe20003f3d000 */
[----:B------:R-:W-:Y:S01]  /*5520*/  FMUL.FTZ R29, R6, UR10 ;  /* 0x0000000a061d7c20 */ /* 0x000fe20008410000 */
[----:B------:R-:W0:Y:S04]  /*5530*/  MUFU.EX2 R43, R43 ;  /* 0x0000002b002b7308 */ /* 0x000e280000000800 */
[----:B------:R-:W-:-:S04]  /*5540*/  FSEL R29, R29, RZ, P1 ;  /* 0x000000ff1d1d7208 */ /* 0x000fc80000800000 */
        /* <DEDUP_REMOVED lines=18> */
[----:B------:R-:W-:Y:S01]  /*5670*/  FFMA.FTZ R28, R28, UR10, -R29 ;  /* 0x0000000a1c1c7c23 */ /* 0x000fe2000801081d */
[----:B0-----:R-:W-:-:S05]  /*5680*/  F2FP.F16.F32.PACK_AB R161, R43, R42 ;  /* 0x0000002a2ba1723e */ /* 0x001fca00000000ff */
        /* <DEDUP_REMOVED lines=25> */
[----:B--2---:R-:W-:Y:S01]  /*5820*/  FADD.FTZ R30, R14, R11 ;  /* 0x0000000b0e1e7221 */ /* 0x004fe20000010000 */
[----:B------:R-:W-:-:S06]  /*5830*/  FADD.FTZ R12, R46, R33 ;  /* 0x000000212e0c7221 */ /* 0x000fcc0000010000 */
        /* <DEDUP_REMOVED lines=11> */
[----:B------:R-:W-:Y:S01]  /*58f0*/  MUFU.EX2 R50, R50 ;  /* 0x0000003200327308 */ /* 0x000fe20000000800 */
[C---:B0-----:R-:W-:Y:S01]  /*5900*/  F2FP.F16.F32.PACK_AB R163, R47.reuse, R46 ;  /* 0x0000002e2fa3723e */ /* 0x041fe200000000ff */
[----:B------:R-:W-:-:S06]  /*5910*/  FADD.FTZ R47, R47, R12 ;  /* 0x0000000c2f2f7221 */ /* 0x000fcc0000010000 */
[----:B------:R-:W0:Y:S01]  /*5920*/  MUFU.EX2 R51, R51 ;  /* 0x0000003300337308 */ /* 0x000e220000000800 */
[C---:B--2---:R-:W-:Y:S01]  /*5930*/  F2FP.F16.F32.PACK_AB R162, R25.reuse, R24 ;  /* 0x0000001819a2723e */ /* 0x044fe200000000ff */
[----:B------:R-:W-:-:S04]  /*5940*/  FADD.FTZ R25, R25, R10 ;  /* 0x0000000a19197221 */ /* 0x000fc80000010000 */
[----:B------:R1:W-:Y:S02]  /*5950*/  STSM.16.M88.4 [R23], R160 ;  /* 0x000000a017007844 */ /* 0x0003e40000000200 */
[----:B------:R-:W-:Y:S08]  /*5960*/  MUFU.EX2 R26, R26 ;  /* 0x0000001a001a7308 */ /* 0x000ff00000000800 */
[----:B------:R-:W2:Y:S01]  /*5970*/  MUFU.EX2 R27, R27 ;  /* 0x0000001b001b7308 */ /* 0x000ea20000000800 */
[----:B0-----:R-:W-:Y:S01]  /*5980*/  F2FP.F16.F32.PACK_AB R165, R51, R50 ;  /* 0x0000003233a5723e */ /* 0x001fe200000000ff */
[----:B------:R-:W-:-:S04]  /*5990*/  FADD.FTZ R50, R50, R47 ;  /* 0x0000002f32327221 */ /* 0x000fc80000010000 */
[----:B------:R-:W-:Y:S02]  /*59a0*/  FADD.FTZ R51, R51, R50 ;  /* 0x0000003233337221 */ /* 0x000fe40000010000 */
[----:B------:R-:W0:Y:S08]  /*59b0*/  MUFU.EX2 R54, R54 ;  /* 0x0000003600367308 */ /* 0x000e300000000800 */
[----:B------:R-:W3:Y:S01]  /*59c0*/  MUFU.EX2 R4, R4 ;  /* 0x0000000400047308 */ /* 0x000ee20000000800 */
[----:B--2---:R-:W-:Y:S01]  /*59d0*/  F2FP.F16.F32.PACK_AB R164, R27, R26 ;  /* 0x0000001a1ba4723e */ /* 0x004fe200000000ff */
[----:B------:R-:W-:-:S04]  /*59e0*/  FADD.FTZ R26, R26, R25 ;  /* 0x000000191a1a7221 */ /* 0x000fc80000010000 */
[----:B------:R-:W-:Y:S02]  /*59f0*/  FADD.FTZ R27, R27, R26 ;  /* 0x0000001a1b1b7221 */ /* 0x000fe40000010000 */
[----:B------:R-:W2:Y:S01]  /*5a00*/  MUFU.EX2 R11, R28 ;  /* 0x0000001c000b7308 */ /* 0x000ea20000000800 */
[----:B0-----:R-:W-:Y:S01]  /*5a10*/  F2FP.F16.F32.PACK_AB R167, R31, R54 ;  /* 0x000000361fa7723e */ /* 0x001fe200000000ff */
[----:B------:R-:W-:Y:S01]  /*5a20*/  FADD.FTZ R54, R54, R51 ;  /* 0x0000003336367221 */ /* 0x000fe20000010000 */
[----:B---3--:R-:W-:Y:S01]  /*5a30*/  FADD.FTZ R10, R4, R27 ;  /* 0x0000001b040a7221 */ /* 0x008fe20000010000 */
[----:B--2---:R-:W-:Y:S02]  /*5a40*/  F2FP.F16.F32.PACK_AB R166, R11, R4 ;  /* 0x000000040ba6723e */ /* 0x004fe400000000ff */
[----:B------:R-:W-:Y:S01]  /*5a50*/  FADD.FTZ R4, R31, R54 ;  /* 0x000000361f047221 */ /* 0x000fe20000010000 */
[----:B------:R-:W-:Y:S02]  /*5a60*/  FADD.FTZ R5, R11, R10 ;  /* 0x0000000a0b057221 */ /* 0x000fe40000010000 */
[----:B------:R1:W-:Y:S01]  /*5a70*/  STSM.16.M88.4 [R22], R164 ;  /* 0x000000a416007844 */ /* 0x0003e20000000200 */
[----:B------:R-:W-:Y:S05]  /*5a80*/  @!P0 BRA `(.L_x_4439) ;  /* 0x0000000000048947 */ /* 0x000fea0003800000 */
[----:B------:R-:W-:Y:S01]  /*5a90*/  BPT.TRAP 0x1 ;  /* 0x000000040000795c */ /* 0x000fe20000300000 */
.L_x_4439:
[----:B------:R0:W2:Y:S01]  /*5aa0*/  SYNCS.PHASECHK.TRANS64.TRYWAIT P1, [R7+URZ+0x28c50], R8 ;  /* 0x028c5008070075a7 */ /* 0x0000a2000802017f */
[----:B------:R-:W-:Y:S05]  /*5ab0*/  @!P0 BRA `(.L_x_4440) ;  /* 0x0000000000048947 */ /* 0x000fea0003800000 */
[----:B------:R-:W-:Y:S01]  /*5ac0*/  BPT.TRAP 0x1 ;  /* 0x000000040000795c */ /* 0x000fe20000300000 */
.L_x_4440:
[----:B--2---:R-:W-:Y:S05]  /*5ad0*/  @P1 BRA `(.L_x_4441) ;  /* 0x0000000000081947 */ /* 0x004fea0003800000 */
[----:B------:R-:W2:Y:S02]  /*5ae0*/  SYNCS.PHASECHK.TRANS64.TRYWAIT P1, [R7+URZ+0x28c50], R8 ;  /* 0x028c5008070075a7 */ /* 0x000ea4000802017f */
[----:B--2---:R-:W-:Y:S05]  /*5af0*/  @!P1 BRA `(.L_x_4442) ;  /* 0x000000fc00209947 */ /* 0x004fea0003800000 */
.L_x_4441:
        /* <DEDUP_REMOVED lines=34> */
.L_x_4443:
[----:B------:R-:W-:Y:S01]  /*5d20*/  UISETP.NE.AND UP0, UPT, UR54, URZ, UPT ;  /* 0x0000003f3600728c */ /* 0x000fe2000bf05270 */
[----:B------:R-:W-:Y:S01]  /*5d30*/  R2UR UR14, R7 ;  /* 0x00000000070e72ca */ /* 0x000fe200000e0000 */
[----:B------:R-:W-:Y:S01]  /*5d40*/  UMOV UR11, UR45 ;  /* 0x0000002d000b7c82 */ /* 0x000fe20008000000 */
[----:B------:R-:W-:-:S08]  /*5d50*/  UIADD3 UR21, UR55, -0x2, URZ ;  /* 0xfffffffe37157890 */ /* 0x000fd0000fffe03f */
[----:B------:R-:W-:Y:S01]  /*5d60*/  @UP0 ULDC UR6, c[0x0][0x44c] ;  /* 0x0001130000060ab9 */ /* 0x000fe20000000800 */
[----:B------:R-:W-:Y:S01]  /*5d70*/  @UP0 ULDC UR15, c[0x0][0x450] ;  /* 0x00011400000f0ab9 */ /* 0x000fe20000000800 */
[----:B------:R-:W-:Y:S02]  /*5d80*/  UIMAD.WIDE.U32 UR6, UR45, UR6, URZ ;  /* 0x000000062d0672a5 */ /* 0x000fe4000f8e003f */
[----:B------:R-:W-:Y:S02]  /*5d90*/  UIADD3 UR6, UR14, 0x28c60, URZ ;  /* 0x00028c600e067890 */ /* 0x000fe4000fffe03f */
[----:B------:R-:W-:Y:S02]  /*5da0*/  @UP0 USHF.R.U32.HI UR11, URZ, UR15, UR7 ;  /* 0x0000000f3f0b0299 */ /* 0x000fe40008011607 */
[----:B------:R-:W-:Y:S02]  /*5db0*/  UPRMT UR6, UR39, 0x654, UR6 ;  /* 0x0000065427067896 */ /* 0x000fe40008000006 */
[----:B------:R-:W-:-:S04]  /*5dc0*/  UIADD3 UR7, UR11, UR52, -UR53 ;  /* 0x000000340b077290 */ /* 0x000fc8000fffe835 */
[----:B------:R-:W-:-:S03]  /*5dd0*/  USHF.R.S32.HI UR11, URZ, 0x1f, UR7 ;  /* 0x0000001f3f0b7899 */ /* 0x000fc60008011407 */
[----:B------:R-:W-:Y:S01]  /*5de0*/  SYNCS.ARRIVE.TRANS64.RED.A1T0 RZ, [UR6], RZ ;  /* 0x000000ffffff79a7 */ /* 0x000fe20008100406 */
        /* <DEDUP_REMOVED lines=9> */
[----:B0-2---:R-:W-:Y:S01]  /*5e80*/  IMAD.MOV.U32 R8, RZ, RZ, R6 ;  /* 0x000000ffff087224 */ /* 0x005fe200078e0006 */
[----:B------:R-:W-:Y:S01]  /*5e90*/  ULDC UR25, c[0x0][0x9d8] ;  /* 0x0002760000197ab9 */ /* 0x000fe20000000800 */
[----:B------:R-:W-:-:S05]  /*5ea0*/  ULDC UR22, c[0x0][0x988] ;  /* 0x0002620000167ab9 */ /* 0x000fca0000000800 */
.L_x_4455:
[----:B------:R-:W-:-:S04]  /*5eb0*/  UIADD3 UR37, UR24, 0x1, URZ ;  /* 0x0000000118257890 */ /* 0x000fc8000fffe03f */
[----:B------:R-:W-:-:S04]  /*5ec0*/  UISETP.NE.AND UP0, UPT, UR37, 0x2, UPT ;  /* 0x000000022500788c */ /* 0x000fc8000bf05270 */
[----:B------:R-:W-:Y:S02]  /*5ed0*/  USEL UR6, URZ, 0x1, UP0 ;  /* 0x000000013f067887 */ /* 0x000fe40008000000 */
[----:B------:R-:W-:Y:S02]  /*5ee0*/  USEL UR37, UR37, URZ, UP0 ;  /* 0x0000003f25257287 */ /* 0x000fe40008000000 */
[----:B------:R-:W-:Y:S01]  /*5ef0*/  ULOP3.LUT UR36, UR36, UR6, URZ, 0x3c, !UPT ;  /* 0x0000000624247292 */ /* 0x000fe2000f8e3c3f */
[----:B012---:R-:W-:Y:S11]  /*5f00*/  @!P0 BRA `(.L_x_4445) ;  /* 0x0000000000048947 */ /* 0x007ff60003800000 */
[----:B------:R-:W-:Y:S01]  /*5f10*/  BPT.TRAP 0x1 ;  /* 0x000000040000795c */ /* 0x000fe20000300000 */
.L_x_4445:
[----:B------:R-:W-:Y:S01]  /*5f20*/  ULEA UR23, UR37, UR40, 0x3 ;  /* 0x0000002825177291 */ /* 0x000fe2000f8e183f */
[----:B------:R-:W-:-:S05]  /*5f30*/  IMAD.U32 R7, RZ, RZ, UR36 ;  /* 0x00000024ff077e24 */ /* 0x000fca000f8e00ff */
[----:B------:R-:W-:-:S04]  /*5f40*/  SHF.L.U32 R7, R7, 0x1f, RZ ;  /* 0x0000001f07077819 */ /* 0x000fc800000006ff */
[----:B------:R0:W2:Y:S01]  /*5f50*/  SYNCS.PHASECHK.TRANS64.TRYWAIT P1, [UR23+0x28c30], R7 ;  /* 0x028c3007ff0075a7 */ /* 0x0000a20008020157 */
[----:B------:R-:W-:Y:S05]  /*5f60*/  @!P0 BRA `(.L_x_4446) ;  /* 0x0000000000048947 */ /* 0x000fea0003800000 */
[----:B------:R-:W-:Y:S01]  /*5f70*/  BPT.TRAP 0x1 ;  /* 0x000000040000795c */ /* 0x000fe20000300000 */
.L_x_4446:
[----:B--2---:R-:W-:Y:S05]  /*5f80*/  @P1 BRA `(.L_x_4447) ;  /* 0x0000000000081947 */ /* 0x004fea0003800000 */
[----:B------:R-:W2:Y:S02]  /*5f90*/  SYNCS.PHASECHK.TRANS64.TRYWAIT P1, [UR23+0x28c30], R7 ;  /* 0x028c3007ff0075a7 */ /* 0x000ea40008020157 */
[----:B--2---:R-:W-:Y:S05]  /*5fa0*/  @!P1 BRA `(.L_x_4448) ;  /* 0x000000f800089947 */ /* 0x004fea0003800000 */
.L_x_4447:
        /* <DEDUP_REMOVED lines=23> */
.L_x_4449:
[----:B------:R-:W-:Y:S01]  /*6120*/  UISETP.NE.AND UP0, UPT, UR54, URZ, UPT ;  /* 0x0000003f3600728c */ /* 0x000fe2000bf05270 */
[----:B------:R-:W-:Y:S01]  /*6130*/  FMUL.FTZ R12, R153, UR25 ;  /* 0x00000019990c7c20 */ /* 0x000fe20008410000 */
[----:B------:R-:W-:Y:S01]  /*6140*/  FMUL.FTZ R153, R154, UR25 ;  /* 0x000000199a997c20 */ /* 0x000fe20008410000 */
[----:B------:R-:W-:Y:S02]  /*6150*/  VIADD R154, R185, UR45 ;  /* 0x0000002db99a7c36 */ /* 0x000fe40008000000 */
        /* <DEDUP_REMOVED lines=13> */
[----:B------:R-:W1:Y:S01]  /*6230*/  MUFU.TANH R10, R10 ;  /* 0x0000000a000a7308 */ /* 0x000e620000002400 */
        /* <DEDUP_REMOVED lines=8> */
[----:B------:R-:W-:Y:S01]  /*62c0*/  IMAD.U32 R3, RZ, RZ, UR52 ;  /* 0x00000034ff037e24 */ /* 0x000fe2000f8e00ff */
[----:B------:R-:W-:Y:S01]  /*62d0*/  UIMAD UR6, UR21, UR6, 0x1 ;  /* 0x00000001150674a4 */ /* 0x000fe2000f8e0206 */
[----:B------:R-:W-:Y:S01]  /*62e0*/  MUFU.TANH R156, R159 ;  /* 0x0000009f009c7308 */ /* 0x000fe20000002400 */
[----:B--2---:R-:W2:Y:S01]  /*62f0*/  SHFL.IDX PT, R6, R154, RZ, 0x1c1f ;  /* 0x001c1fff9a067589 */ /* 0x004ea200000e0000 */
[----:B------:R-:W-:Y:S01]  /*6300*/  FMUL.FTZ R171, R171, UR25 ;  /* 0x00000019abab7c20 */ /* 0x000fe20008410000 */
[----:B------:R-:W-:Y:S01]  /*6310*/  FMUL.FTZ R174, R174, UR25 ;  /* 0x00000019aeae7c20 */ /* 0x000fe20008410000 */
[----:B------:R-:W-:Y:S01]  /*6320*/  FMUL.FTZ R175, R175, UR25 ;  /* 0x00000019afaf7c20 */ /* 0x000fe20008410000 */
[----:B------:R-:W3:Y:S01]  /*6330*/  SHFL.IDX PT, R154, R154, 0x1, 0x1c1f ;  /* 0x003c1f009a9a7f89 */ /* 0x000ee200000e0000 */
[----:B------:R-:W-:Y:S01]  /*6340*/  IADD3 R3, R3, UR6, -R184 ;  /* 0x0000000603037c10 */ /* 0x000fe2000fffe8b8 */
[----:B------:R-:W-:Y:S01]  /*6350*/  FMUL.FTZ R21, R164, UR25 ;  /* 0x00000019a4157c20 */ /* 0x000fe20008410000 */
[----:B------:R-:W-:Y:S01]  /*6360*/  MUFU.TANH R157, R162 ;  /* 0x000000a2009d7308 */ /* 0x000fe20000002400 */
[----:B------:R-:W-:Y:S01]  /*6370*/  FMUL.FTZ R178, R178, UR25 ;  /* 0x00000019b2b27c20 */ /* 0x000fe20008410000 */
[----:B------:R-:W-:Y:S01]  /*6380*/  FMUL.FTZ R13, R165, UR25 ;  /* 0x00000019a50d7c20 */ /* 0x000fe20008410000 */
[----:B------:R-:W-:-:S02]  /*6390*/  VIADD R3, R3, -UR53 ;  /* 0x8000003503037c36 */ /* 0x000fc40008000000 */
[----:B------:R-:W-:Y:S01]  /*63a0*/  FMUL.FTZ R179, R179, UR25 ;  /* 0x00000019b3b37c20 */ /* 0x000fe20008410000 */
[----:B------:R-:W-:Y:S01]  /*63b0*/  FMUL.FTZ R182, R182, UR25 ;  /* 0x00000019b6b67c20 */ /* 0x000fe20008410000 */
[----:B------:R-:W-:Y:S01]  /*63c0*/  FMUL.FTZ R183, R183, UR25 ;  /* 0x00000019b7b77c20 */ /* 0x000fe20008410000 */
[----:B------:R-:W-:Y:S01]  /*63d0*/  FMUL.FTZ R20, R168, UR25 ;  /* 0x00000019a8147c20 */ /* 0x000fe20008410000 */
[----:B------:R-:W-:Y:S01]  /*63e0*/  MUFU.TANH R159, R166 ;  /* 0x000000a6009f7308 */ /* 0x000fe20000002400 */
[----:B------:R-:W-:Y:S01]  /*63f0*/  UMOV UR10, UR22 ;  /* 0x00000016000a7c82 */ /* 0x000fe20008000000 */
[----:B------:R-:W-:Y:S01]  /*6400*/  FMUL.FTZ R169, R169, UR25 ;  /* 0x00000019a9a97c20 */ /* 0x000fe20008410000 */
[----:B------:R-:W-:Y:S01]  /*6410*/  FMUL.FTZ R172, R172, UR25 ;  /* 0x00000019acac7c20 */ /* 0x000fe20008410000 */
[----:B------:R-:W-:Y:S01]  /*6420*/  FMUL.FTZ R173, R173, UR25 ;  /* 0x00000019adad7c20 */ /* 0x000fe20008410000 */
[----:B------:R-:W-:Y:S01]  /*6430*/  FMUL.FTZ R177, R177, UR25 ;  /* 0x00000019b1b17c20 */ /* 0x000fe20008410000 */
[----:B------:R-:W-:Y:S01]  /*6440*/  FMUL.FTZ R180, R180, UR25 ;  /* 0x00000019b4b47c20 */ /* 0x000fe20008410000 */
[----:B------:R-:W-:Y:S01]  /*6450*/  FMUL.FTZ R181, R181, UR25 ;  /* 0x00000019b5b57c20 */ /* 0x000fe20008410000 */
[----:B------:R-:W-:Y:S01]  /*6460*/  MUFU.TANH R160, R167 ;  /* 0x000000a700a07308 */ /* 0x000fe20000002400 */
[C---:B--2---:R-:W-:Y:S01]  /*6470*/  IMAD.IADD R6, R3.reuse, 0x1, R6 ;  /* 0x0000000103067824 */ /* 0x044fe200078e0206 */
[----:B------:R-:W-:Y:S01]  /*6480*/  UIADD3 UR6, UR23, 0x28c40, URZ ;  /* 0x00028c4017067890 */ /* 0x000fe2000fffe03f */
[----:B---3--:R-:W-:-:S03]  /*6490*/  IMAD.IADD R3, R3, 0x1, R154 ;  /* 0x0000000103037824 */ /* 0x008fc600078e029a */
[C---:B------:R-:W-:Y:S01]  /*64a0*/  ISETP.GT.AND P6, PT, R6.reuse, 0x9, PT ;  /* 0x000000090600780c */ /* 0x040fe20003fc4270 */
[----:B------:R-:W-:Y:S01]  /*64b0*/  UPRMT UR6, UR39, 0x654, UR6 ;  /* 0x0000065427067896 */ /* 0x000fe20008000006 */
[----:B------:R-:W2:Y:S01]  /*64c0*/  MUFU.TANH R154, R155 ;  /* 0x0000009b009a7308 */ /* 0x000ea20000002400 */
[----:B------:R-:W-:Y:S02]  /*64d0*/  ISETP.GT.AND P3, PT, R6, RZ, PT ;  /* 0x000000ff0600720c */ /* 0x000fe40003f64270 */
[----:B-1----:R-:W-:Y:S02]  /*64e0*/  FSEL R10, R10, -INF , P6 ;  /* 0xff8000000a0a7808 */ /* 0x002fe40003000000 */
[----:B------:R-:W-:Y:S02]  /*64f0*/  ISETP.GT.AND P6, PT, R3, RZ, PT ;  /* 0x000000ff0300720c */ /* 0x000fe40003fc4270 */
[----:B------:R-:W-:Y:S01]  /*6500*/  ISETP.GT.AND P2, PT, R6, 0x1, PT ;  /* 0x000000010600780c */ /* 0x000fe20003f44270 */
[----:B------:R-:W1:Y:S01]  /*6510*/  MUFU.TANH R155, R158 ;  /* 0x0000009e009b7308 */ /* 0x000e620000002400 */
[----:B------:R-:W-:Y:S01]  /*6520*/  FSEL R153, R153, -INF , P6 ;  /* 0xff80000099997808 */ /* 0x000fe20003000000 */
[----:B------:R-:W-:Y:S01]  /*6530*/  SYNCS.ARRIVE.TRANS64.RED.A1T0 RZ, [UR6], RZ ;  /* 0x000000ffffff79a7 */ /* 0x000fe20008100406 */
[----:B------:R-:W-:-:S02]  /*6540*/  ISETP.GT.AND P6, PT, R3, 0x1, PT ;  /* 0x000000010300780c */ /* 0x000fc40003fc4270 */
[C---:B------:R-:W-:Y:S02]  /*6550*/  ISETP.GT.AND P1, PT, R6.reuse, 0x8, PT ;  /* 0x000000080600780c */ /* 0x040fe40003f24270 */
[----:B------:R-:W-:Y:S01]  /*6560*/  ISETP.GT.AND P5, PT, R6, 0x10, PT ;  /* 0x000000100600780c */ /* 0x000fe20003fa4270 */
[----:B------:R-:W3:Y:S01]  /*6570*/  MUFU.TANH R158, R163 ;  /* 0x000000a3009e7308 */ /* 0x000ee20000002400 */
[----:B--2---:R-:W-:Y:S02]  /*6580*/  FSEL R154, R154, -INF , P6 ;  /* 0xff8000009a9a7808 */ /* 0x004fe40003000000 */
[----:B------:R-:W-:Y:S02]  /*6590*/  ISETP.GT.AND P6, PT, R3, 0x8, PT ;  /* 0x000000080300780c */ /* 0x000fe40003fc4270 */
[----:B------:R-:W-:-:S03]  /*65a0*/  ISETP.GT.AND P4, PT, R6, 0x11, PT ;  /* 0x000000110600780c */ /* 0x000fc60003f84270 */
[----:B------:R-:W2:Y:S01]  /*65b0*/  MUFU.TANH R161, R170 ;  /* 0x000000aa00a17308 */ /* 0x000ea20000002400 */
[----:B-1----:R-:W-:Y:S02]  /*65c0*/  FSEL R155, R155, -INF , P6 ;  /* 0xff8000009b9b7808 */ /* 0x002fe40003000000 */
[----:B------:R-:W-:-:S04]  /*65d0*/  ISETP.GT.AND P6, PT, R3, 0x9, PT ;  /* 0x000000090300780c */ /* 0x000fc80003fc4270 */
[----:B------:R-:W-:Y:S01]  /*65e0*/  FSEL R156, R156, -INF , P6 ;  /* 0xff8000009c9c7808 */ /* 0x000fe20003000000 */
[----:B------:R-:W1:Y:S01]  /*65f0*/  MUFU.TANH R162, R171 ;  /* 0x000000ab00a27308 */ /* 0x000e620000002400 */
[----:B------:R-:W-:-:S04]  /*6600*/  ISETP.GT.AND P6, PT, R3, 0x10, PT ;  /* 0x000000100300780c */ /* 0x000fc80003fc4270 */
[----:B------:R-:W-:Y:S02]  /*6610*/  FSEL R157, R157, -INF , P6 ;  /* 0xff8000009d9d7808 */ /* 0x000fe40003000000 */
[C---:B------:R-:W-:Y:S01]  /*6620*/  ISETP.GT.AND P6, PT, R3.reuse, 0x11, PT ;  /* 0x000000110300780c */ /* 0x040fe20003fc4270 */
[----:B------:R-:W4:Y:S03]  /*6630*/  MUFU.TANH R163, R174 ;  /* 0x000000ae00a37308 */ /* 0x000f260000002400 */
[----:B---3--:R-:W-:Y:S02]  /*6640*/  FSEL R158, R158, -INF , P6 ;  /* 0xff8000009e9e7808 */ /* 0x008fe40003000000 */
[----:B------:R-:W-:-:S03]  /*6650*/  ISETP.GT.AND P6, PT, R3, 0x18, PT ;  /* 0x000000180300780c */ /* 0x000fc60003fc4270 */
[----:B------:R-:W3:Y:S01]  /*6660*/  MUFU.TANH R164, R175 ;  /* 0x000000af00a47308 */ /* 0x000ee20000002400 */
[----:B------:R-:W-:Y:S02]  /*6670*/  FSEL R159, R159, -INF , P6 ;  /* 0xff8000009f9f7808 */ /* 0x000fe40003000000 */
[----:B------:R-:W-:-:S04]  /*6680*/  ISETP.GT.AND P6, PT, R3, 0x19, PT ;  /* 0x000000190300780c */ /* 0x000fc80003fc4270 */
[----:B------:R-:W-:Y:S01]  /*6690*/  FSEL R160, R160, -INF , P6 ;  /* 0xff800000a0a07808 */ /* 0x000fe20003000000 */
[----:B------:R-:W5:Y:S01]  /*66a0*/  MUFU.TANH R165, R178 ;  /* 0x000000b200a57308 */ /* 0x000f620000002400 */
[----:B------:R-:W-:-:S04]  /*66b0*/  ISETP.GT.AND P6, PT, R3, 0x20, PT ;  /* 0x000000200300780c */ /* 0x000fc80003fc4270 */
[----:B--2---:R-:W-:Y:S02]  /*66c0*/  FSEL R161, R161, -INF , P6 ;  /* 0xff800000a1a17808 */ /* 0x004fe40003000000 */
[C---:B------:R-:W-:Y:S01]  /*66d0*/  ISETP.GT.AND P6, PT, R3.reuse, 0x21, PT ;  /* 0x000000210300780c */ /* 0x040fe20003fc4270 */
[----:B------:R-:W2:Y:S03]  /*66e0*/  MUFU.TANH R166, R179 ;  /* 0x000000b300a67308 */ /* 0x000ea60000002400 */
[----:B-1----:R-:W-:Y:S02]  /*66f0*/  FSEL R162, R162, -INF , P6 ;  /* 0xff800000a2a27808 */ /* 0x002fe40003000000 */
[----:B------:R-:W-:-:S03]  /*6700*/  ISETP.GT.AND P6, PT, R3, 0x28, PT ;  /* 0x000000280300780c */ /* 0x000fc60003fc4270 */
[----:B------:R-:W1:Y:S01]  /*6710*/  MUFU.TANH R167, R182 ;  /* 0x000000b600a77308 */ /* 0x000e620000002400 */
[----:B----4-:R-:W-:Y:S02]  /*6720*/  FSEL R163, R163, -INF , P6 ;  /* 0xff800000a3a37808 */ /* 0x010fe40003000000 */
[----:B------:R-:W-:-:S04]  /*6730*/  ISETP.GT.AND P6, PT, R3, 0x29, PT ;  /* 0x000000290300780c */ /* 0x000fc80003fc4270 */
[----:B---3--:R-:W-:Y:S01]  /*6740*/  FSEL R164, R164, -INF , P6 ;  /* 0xff800000a4a47808 */ /* 0x008fe20003000000 */
[----:B------:R-:W3:Y:S01]  /*6750*/  MUFU.TANH R168, R183 ;  /* 0x000000b700a87308 */ /* 0x000ee20000002400 */
[----:B------:R-:W-:-:S04]  /*6760*/  ISETP.GT.AND P6, PT, R3, 0x30, PT ;  /* 0x000000300300780c */ /* 0x000fc80003fc4270 */
[----:B-----5:R-:W-:Y:S02]  /*6770*/  FSEL R165, R165, -INF , P6 ;  /* 0xff800000a5a57808 */ /* 0x020fe40003000000 */
[C---:B------:R-:W-:Y:S01]  /*6780*/  ISETP.GT.AND P6, PT, R3.reuse, 0x31, PT ;  /* 0x000000310300780c */ /* 0x040fe20003fc4270 */
[----:B------:R-:W4:Y:S03]  /*6790*/  MUFU.TANH R11, R11 ;  /* 0x0000000b000b7308 */ /* 0x000f260000002400 */
[----:B--2---:R-:W-:Y:S02]  /*67a0*/  FSEL R166, R166, -INF , P6 ;  /* 0xff800000a6a67808 */ /* 0x004fe40003000000 */
[----:B------:R-:W-:-:S03]  /*67b0*/  ISETP.GT.AND P6, PT, R3, 0x38, PT ;  /* 0x000000380300780c */ /* 0x000fc60003fc4270 */
[----:B------:R-:W2:Y:S01]  /*67c0*/  MUFU.TANH R12, R12 ;  /* 0x0000000c000c7308 */ /* 0x000ea20000002400 */
[----:B-1----:R-:W-:Y:S02]  /*67d0*/  FSEL R167, R167, -INF , P6 ;  /* 0xff800000a7a77808 */ /* 0x002fe40003000000 */
[----:B------:R-:W-:Y:S02]  /*67e0*/  ISETP.GT.AND P6, PT, R3, 0x39, PT ;  /* 0x000000390300780c */ /* 0x000fe40003fc4270 */
[----:B------:R-:W-:Y:S02]  /*67f0*/  FMNMX.FTZ R3, R153, R9, !PT ;  /* 0x0000000999037209 */ /* 0x000fe40007810000 */
[----:B---3--:R-:W-:Y:S01]  /*6800*/  FSEL R168, R168, -INF , P6 ;  /* 0xff800000a8a87808 */ /* 0x008fe20003000000 */
[----:B------:R-:W1:Y:S01]  /*6810*/  MUFU.TANH R15, R15 ;  /* 0x0000000f000f7308 */ /* 0x000e620000002400 */
[----:B------:R-:W-:Y:S02]  /*6820*/  FMNMX.FTZ R3, R154, R3, !PT ;  /* 0x000000039a037209 */ /* 0x000fe40007810000 */
[----:B----4-:R-:W-:-:S02]  /*6830*/  FSEL R11, R11, -INF , P3 ;  /* 0xff8000000b0b7808 */ /* 0x010fc40001800000 */
[----:B------:R-:W-:Y:S02]  /*6840*/  FMNMX.FTZ R3, R155, R3, !PT ;  /* 0x000000039b037209 */ /* 0x000fe40007810000 */
[----:B------:R-:W-:Y:S01]  /*6850*/  ISETP.GT.AND P3, PT, R6, 0x18, PT ;  /* 0x000000180600780c */ /* 0x000fe20003f64270 */
[----:B------:R-:W3:Y:S01]  /*6860*/  MUFU.TANH R152, R152 ;  /* 0x0000009800987308 */ /* 0x000ee20000002400 */
[----:B------:R-:W-:Y:S02]  /*6870*/  FMNMX.FTZ R3, R156, R3, !PT ;  /* 0x000000039c037209 */ /* 0x000fe40007810000 */
[----:B--2---:R-:W-:Y:S02]  /*6880*/  FSEL R12, R12, -INF , P2 ;  /* 0xff8000000c0c7808 */ /* 0x004fe40001000000 */
[----:B------:R-:W-:Y:S02]  /*6890*/  FMNMX.FTZ R3, R157, R3, !PT ;  /* 0x000000039d037209 */ /* 0x000fe40007810000 */
[----:B------:R-:W-:Y:S01]  /*68a0*/  ISETP.GT.AND P2, PT, R6, 0x19, PT ;  /* 0x000000190600780c */ /* 0x000fe20003f44270 */
[----:B------:R-:W2:Y:S01]  /*68b0*/  MUFU.TANH R14, R14 ;  /* 0x0000000e000e7308 */ /* 0x000ea20000002400 */
[----:B------:R-:W-:-:S02]  /*68c0*/  FMNMX.FTZ R3, R158, R3, !PT ;  /* 0x000000039e037209 */ /* 0x000fc40007810000 */
[----:B-1----:R-:W-:Y:S02]  /*68d0*/  FSEL R15, R15, -INF , P1 ;  /* 0xff8000000f0f7808 */ /* 0x002fe40000800000 */
[----:B------:R-:W-:Y:S02]  /*68e0*/  FMNMX.FTZ R3, R159, R3, !PT ;  /* 0x000000039f037209 */ /* 0x000fe40007810000 */
[----:B------:R-:W-:Y:S01]  /*68f0*/  ISETP.GT.AND P1, PT, R6, 0x20, PT ;  /* 0x000000200600780c */ /* 0x000fe20003f24270 */
[----:B------:R-:W1:Y:S01]  /*6900*/  MUFU.TANH R21, R21 ;  /* 0x0000001500157308 */ /* 0x000e620000002400 */
[----:B------:R-:W-:Y:S02]  /*6910*/  FMNMX.FTZ R3, R160, R3, !PT ;  /* 0x00000003a0037209 */ /* 0x000fe40007810000 */
[----:B---3--:R-:W-:Y:S02]  /*6920*/  FSEL R152, R152, -INF , P5 ;  /* 0xff80000098987808 */ /* 0x008fe40002800000 */
[----:B------:R-:W-:-:S02]  /*6930*/  FMNMX.FTZ R3, R161, R3, !PT ;  /* 0x00000003a1037209 */ /* 0x000fc40007810000 */
        /* <DEDUP_REMOVED lines=10> */
[----:B------:R-:W-:Y:S02]  /*69e0*/  ISETP.GT.AND P3, PT, R6, 0x31, PT ;  /* 0x000000310600780c */ /* 0x000fe40003f64270 */
[----:B------:R-:W-:Y:S02]  /*69f0*/  FMNMX.FTZ R3, R166, R3, !PT ;  /* 0x00000003a6037209 */ /* 0x000fe40007810000 */
[----:B---3--:R-:W-:Y:S02]  /*6a00*/  FSEL R13, R13, -INF , P2 ;  /* 0xff8000000d0d7808 */ /* 0x008fe40001000000 */
[----:B------:R-:W-:-:S02]  /*6a10*/  FMNMX.FTZ R3, R167, R3, !PT ;  /* 0x00000003a7037209 */ /* 0x000fc40007810000 */
[----:B------:R-:W-:Y:S02]  /*6a20*/  ISETP.GT.AND P2, PT, R6, 0x38, PT ;  /* 0x000000380600780c */ /* 0x000fe40003f44270 */
[----:B------:R-:W-:Y:S02]  /*6a30*/  FMNMX.FTZ R3, R168, R3, !PT ;  /* 0x00000003a8037209 */ /* 0x000fe40007810000 */
[----:B--2---:R-:W-:Y:S02]  /*6a40*/  FSEL R20, R20, -INF , P1 ;  /* 0xff80000014147808 */ /* 0x004fe40000800000 */
[----:B------:R-:W-:Y:S01]  /*6a50*/  ISETP.GT.AND P1, PT, R6, 0x39, PT ;  /* 0x000000390600780c */ /* 0x000fe20003f24270 */
[----:B------:R-:W1:Y:S02]  /*6a60*/  SHFL.BFLY PT, R170, R3, 0x2, 0x1f ;  /* 0x0c401f0003aa7f89 */ /* 0x000e6400000e0000 */
[----:B-1----:R-:W-:-:S05]  /*6a70*/  FMNMX.FTZ R3, R3, R170, !PT ;  /* 0x000000aa03037209 */ /* 0x002fca0007810000 */
[----:B------:R-:W1:Y:S02]  /*6a80*/  SHFL.BFLY PT, R170, R3, 0x1, 0x1f ;  /* 0x0c201f0003aa7f89 */ /* 0x000e6400000e0000 */
[----:B-1----:R-:W-:-:S04]  /*6a90*/  FMNMX.FTZ R3, R3, R170, !PT ;  /* 0x000000aa03037209 */ /* 0x002fc80007810000 */
[C---:B------:R-:W-:Y:S01]  /*6aa0*/  FSETP.NEU.FTZ.AND P6, PT, R3.reuse, -INF , PT ;  /* 0xff8000000300780b */ /* 0x040fe20003fdd000 */
[----:B------:R-:W-:-:S03]  /*6ab0*/  FMUL.FTZ R171, R3, UR10 ;  /* 0x0000000a03ab7c20 */ /* 0x000fc60008410000 */
[----:B------:R-:W-:Y:S02]  /*6ac0*/  FSEL R170, R3, RZ, P6 ;  /* 0x000000ff03aa7208 */ /* 0x000fe40003000000 */
[----:B------:R-:W-:Y:S02]  /*6ad0*/  FSEL R171, R171, RZ, P6 ;  /* 0x000000ffabab7208 */ /* 0x000fe40003000000 */
[----:B------:R-:W-:Y:S01]  /*6ae0*/  ISETP.GT.AND P6, PT, R6, 0x21, PT ;  /* 0x000000210600780c */ /* 0x000fe20003fc4270 */
[----:B------:R-:W-:Y:S02]  /*6af0*/  FADD.FTZ R170, -R170, R9 ;  /* 0x00000009aaaa7221 */ /* 0x000fe40000010100 */
        /* <DEDUP_REMOVED lines=16> */
[----:B------:R-:W-:Y:S01]  /*6c00*/  FMUL.FTZ R168, R170, UR10 ;  /* 0x0000000aaaa87c20 */ /* 0x000fe20008410000 */
[----:B------:R-:W-:Y:S08]  /*6c10*/  MUFU.EX2 R153, R153 ;  /* 0x0000009900997308 */ /* 0x000ff00000000800 */
[----:B------:R-:W1:Y:S08]  /*6c20*/  MUFU.EX2 R168, R168 ;  /* 0x000000a800a87308 */ /* 0x000e700000000800 */
[----:B------:R2:W3:Y:S08]  /*6c30*/  MUFU.TANH R9, R169 ;  /* 0x000000a900097308 */ /* 0x0004f00000002400 */
[----:B------:R-:W4:Y:S01]  /*6c40*/  MUFU.EX2 R154, R154 ;  /* 0x0000009a009a7308 */ /* 0x000f220000000800 */
[----:B--2---:R-:W-:Y:S01]  /*6c50*/  FMNMX.FTZ R169, R11, R8, !PT ;  /* 0x000000080ba97209 */ /* 0x004fe20007810000 */
[----:B-1----:R-:W-:Y:S01]  /*6c60*/  FFMA.FTZ R4, R168, R4, R153 ;  /* 0x00000004a8047223 */ /* 0x002fe20000010099 */
[-C--:B------:R-:W-:Y:S01]  /*6c70*/  FMUL.FTZ R26, R26, R168.reuse ;  /* 0x000000a81a1a7220 */ /* 0x080fe20000410000 */
[-C--:B------:R-:W-:Y:S01]  /*6c80*/  FMUL.FTZ R27, R27, R168.reuse ;  /* 0x000000a81b1b7220 */ /* 0x080fe20000410000 */
[----:B------:R-:W-:Y:S01]  /*6c90*/  FMNMX.FTZ R170, R12, R169, !PT ;  /* 0x000000a90caa7209 */ /* 0x000fe20007810000 */
[-C--:B------:R-:W-:Y:S01]  /*6ca0*/  FMUL.FTZ R30, R30, R168.reuse ;  /* 0x000000a81e1e7220 */ /* 0x080fe20000410000 */
[----:B------:R-:W-:Y:S01]  /*6cb0*/  FMUL.FTZ R31, R31, R168 ;  /* 0x000000a81f1f7220 */ /* 0x000fe20000410000 */
[----:B------:R1:W-:Y:S01]  /*6cc0*/  MUFU.TANH R169, R173 ;  /* 0x000000ad00a97308 */ /* 0x0003e20000002400 */
[----:B------:R-:W-:Y:S01]  /*6cd0*/  FMNMX.FTZ R170, R15, R170, !PT ;  /* 0x000000aa0faa7209 */ /* 0x000fe20007810000 */
[-C--:B------:R-:W-:Y:S01]  /*6ce0*/  FMUL.FTZ R34, R34, R168.reuse ;  /* 0x000000a822227220 */ /* 0x080fe20000410000 */
[----:B---3--:R-:W-:Y:S01]  /*6cf0*/  FSEL R9, R9, -INF , P6 ;  /* 0xff80000009097808 */ /* 0x008fe20003000000 */
[----:B------:R-:W-:Y:S01]  /*6d00*/  FMUL.FTZ R35, R35, R168 ;  /* 0x000000a823237220 */ /* 0x000fe20000410000 */
[----:B------:R-:W-:Y:S01]  /*6d10*/  FMNMX.FTZ R170, R10, R170, !PT ;  /* 0x000000aa0aaa7209 */ /* 0x000fe20007810000 */
[----:B------:R-:W-:Y:S01]  /*6d20*/  FMUL.FTZ R38, R38, R168 ;  /* 0x000000a826267220 */ /* 0x000fe20000410000 */
[----:B------:R-:W-:Y:S01]  /*6d30*/  ISETP.GT.AND P6, PT, R6, 0x28, PT ;  /* 0x000000280600780c */ /* 0x000fe20003fc4270 */
[----:B------:R-:W-:Y:S01]  /*6d40*/  MUFU.EX2 R155, R155 ;  /* 0x0000009b009b7308 */ /* 0x000fe20000000800 */
[----:B------:R-:W-:Y:S01]  /*6d50*/  FMNMX.FTZ R170, R152, R170, !PT ;  /* 0x000000aa98aa7209 */ /* 0x000fe20007810000 */
[C---:B----4-:R-:W-:Y:S01]  /*6d60*/  FADD.FTZ R4, R154.reuse, R4 ;  /* 0x000000049a047221 */ /* 0x050fe20000010000 */
[----:B------:R-:W-:Y:S01]  /*6d70*/  F2FP.F16.F32.PACK_AB R153, R154, R153 ;  /* 0x000000999a99723e */ /* 0x000fe200000000ff */
[----:B------:R-:W-:Y:S01]  /*6d80*/  FMUL.FTZ R39, R39, R168 ;  /* 0x000000a827277220 */ /* 0x000fe20000410000 */
[----:B-1----:R-:W-:Y:S01]  /*6d90*/  FMNMX.FTZ R173, R14, R170, !PT ;  /* 0x000000aa0ead7209 */ /* 0x002fe20007810000 */
[-C--:B------:R-:W-:Y:S01]  /*6da0*/  FMUL.FTZ R42, R42, R168.reuse ;  /* 0x000000a82a2a7220 */ /* 0x080fe20000410000 */
[-C--:B------:R-:W-:Y:S01]  /*6db0*/  FMUL.FTZ R43, R43, R168.reuse ;  /* 0x000000a82b2b7220 */ /* 0x080fe20000410000 */
[----:B------:R1:W2:Y:S01]  /*6dc0*/  MUFU.TANH R154, R172 ;  /* 0x000000ac009a7308 */ /* 0x0002a20000002400 */
[----:B------:R-:W-:Y:S01]  /*6dd0*/  FMNMX.FTZ R173, R21, R173, !PT ;  /* 0x000000ad15ad7209 */ /* 0x000fe20007810000 */
[-C--:B------:R-:W-:Y:S01]  /*6de0*/  FMUL.FTZ R46, R46, R168.reuse ;  /* 0x000000a82e2e7220 */ /* 0x080fe20000410000 */
[-C--:B------:R-:W-:Y:S01]  /*6df0*/  FMUL.FTZ R47, R47, R168.reuse ;  /* 0x000000a82f2f7220 */ /* 0x080fe20000410000 */
[-C--:B------:R-:W-:Y:S01]  /*6e00*/  FMUL.FTZ R50, R50, R168.reuse ;  /* 0x000000a832327220 */ /* 0x080fe20000410000 */
[----:B------:R-:W-:Y:S01]  /*6e10*/  FMNMX.FTZ R173, R13, R173, !PT ;  /* 0x000000ad0dad7209 */ /* 0x000fe20007810000 */
[-C--:B------:R-:W-:Y:S01]  /*6e20*/  FMUL.FTZ R51, R51, R168.reuse ;  /* 0x000000a833337220 */ /* 0x080fe20000410000 */
[-C--:B------:R-:W-:Y:S01]  /*6e30*/  FMUL.FTZ R54, R54, R168.reuse ;  /* 0x000000a836367220 */ /* 0x080fe20000410000 */
[----:B------:R-:W3:Y:S01]  /*6e40*/  MUFU.TANH R170, R177 ;  /* 0x000000b100aa7308 */ /* 0x000ee20000002400 */
[----:B-1----:R-:W-:Y:S01]  /*6e50*/  FMUL.FTZ R172, R176, UR25 ;  /* 0x00000019b0ac7c20 */ /* 0x002fe20008410000 */
[----:B------:R-:W-:Y:S01]  /*6e60*/  FMNMX.FTZ R174, R20, R173, !PT ;  /* 0x000000ad14ae7209 */ /* 0x000fe20007810000 */
[-C--:B------:R-:W-:Y:S01]  /*6e70*/  FMUL.FTZ R55, R55, R168.reuse ;  /* 0x000000a837377220 */ /* 0x080fe20000410000 */
[-C--:B------:R-:W-:Y:S01]  /*6e80*/  FMUL.FTZ R58, R58, R168.reuse ;  /* 0x000000a83a3a7220 */ /* 0x080fe20000410000 */
[----:B------:R-:W-:Y:S01]  /*6e90*/  FMUL.FTZ R59, R59, R168 ;  /* 0x000000a83b3b7220 */ /* 0x000fe20000410000 */
[----:B------:R-:W-:Y:S01]  /*6ea0*/  FMNMX.FTZ R175, R9, R174, !PT ;  /* 0x000000ae09af7209 */ /* 0x000fe20007810000 */
[-C--:B------:R-:W-:Y:S01]  /*6eb0*/  FMUL.FTZ R62, R62, R168.reuse ;  /* 0x000000a83e3e7220 */ /* 0x080fe20000410000 */
[----:B------:R-:W1:Y:S01]  /*6ec0*/  MUFU.TANH R172, R172 ;  /* 0x000000ac00ac7308 */ /* 0x000e620000002400 */
[----:B--2---:R-:W-:Y:S01]  /*6ed0*/  FSEL R173, R154, -INF , P6 ;  /* 0xff8000009aad7808 */ /* 0x004fe20003000000 */
[-C--:B------:R-:W-:Y:S01]  /*6ee0*/  FMUL.FTZ R63, R63, R168.reuse ;  /* 0x000000a83f3f7220 */ /* 0x080fe20000410000 */
[----:B------:R-:W-:Y:S01]  /*6ef0*/  FSEL R154, R169, -INF , P5 ;  /* 0xff800000a99a7808 */ /* 0x000fe20002800000 */
[-C--:B------:R-:W-:Y:S01]  /*6f00*/  FMUL.FTZ R66, R66, R168.reuse ;  /* 0x000000a842427220 */ /* 0x080fe20000410000 */
[----:B------:R-:W-:Y:S01]  /*6f10*/  FMNMX.FTZ R175, R173, R175, !PT ;  /* 0x000000afadaf7209 */ /* 0x000fe20007810000 */
[-C--:B------:R-:W-:Y:S01]  /*6f20*/  FMUL.FTZ R67, R67, R168.reuse ;  /* 0x000000a843437220 */ /* 0x080fe20000410000 */
[-C--:B------:R-:W-:Y:S01]  /*6f30*/  FMUL.FTZ R70, R70, R168.reuse ;  /* 0x000000a846467220 */ /* 0x080fe20000410000 */
[----:B------:R-:W2:Y:S01]  /*6f40*/  MUFU.TANH R6, R180 ;  /* 0x000000b400067308 */ /* 0x000ea20000002400 */
[----:B------:R-:W-:Y:S01]  /*6f50*/  FMNMX.FTZ R175, R154, R175, !PT ;  /* 0x000000af9aaf7209 */ /* 0x000fe20007810000 */
[-C--:B------:R-:W-:Y:S01]  /*6f60*/  FMUL.FTZ R71, R71, R168.reuse ;  /* 0x000000a847477220 */ /* 0x080fe20000410000 */
[----:B---3--:R-:W-:Y:S01]  /*6f70*/  FSEL R169, R170, -INF , P3 ;  /* 0xff800000aaa97808 */ /* 0x008fe20001800000 */
[-C--:B------:R-:W-:Y:S01]  /*6f80*/  FMUL.FTZ R74, R74, R168.reuse ;  /* 0x000000a84a4a7220 */ /* 0x080fe20000410000 */
[-C--:B------:R-:W-:Y:S01]  /*6f90*/  FMUL.FTZ R75, R75, R168.reuse ;  /* 0x000000a84b4b7220 */ /* 0x080fe20000410000 */
[-C--:B------:R-:W-:Y:S01]  /*6fa0*/  FMUL.FTZ R78, R78, R168.reuse ;  /* 0x000000a84e4e7220 */ /* 0x080fe20000410000 */
[-C--:B------:R-:W-:Y:S01]  /*6fb0*/  FMUL.FTZ R79, R79, R168.reuse ;  /* 0x000000a84f4f7220 */ /* 0x080fe20000410000 */
[----:B------:R-:W3:Y:S01]  /*6fc0*/  MUFU.TANH R174, R181 ;  /* 0x000000b500ae7308 */ /* 0x000ee20000002400 */
[----:B-1----:R-:W-:Y:S01]  /*6fd0*/  FSEL R172, R172, -INF , P4 ;  /* 0xff800000acac7808 */ /* 0x002fe20002000000 */
[-C--:B------:R-:W-:Y:S01]  /*6fe0*/  FMUL.FTZ R82, R82, R168.reuse ;  /* 0x000000a852527220 */ /* 0x080fe20000410000 */
[-C--:B------:R-:W-:Y:S01]  /*6ff0*/  FMUL.FTZ R83, R83, R168.reuse ;  /* 0x000000a853537220 */ /* 0x080fe20000410000 */
[-C--:B------:R-:W-:Y:S01]  /*7000*/  FMUL.FTZ R86, R86, R168.reuse ;  /* 0x000000a856567220 */ /* 0x080fe20000410000 */
[----:B------:R-:W-:Y:S01]  /*7010*/  FMNMX.FTZ R175, R172, R175, !PT ;  /* 0x000000afacaf7209 */ /* 0x000fe20007810000 */
[-C--:B------:R-:W-:Y:S01]  /*7020*/  FMUL.FTZ R87, R87, R168.reuse ;  /* 0x000000a857577220 */ /* 0x080fe20000410000 */
[-C--:B------:R-:W-:Y:S01]  /*7030*/  FMUL.FTZ R90, R90, R168.reuse ;  /* 0x000000a85a5a7220 */ /* 0x080fe20000410000 */
[----:B------:R-:W-:Y:S01]  /*7040*/  MUFU.EX2 R156, R156 ;  /* 0x0000009c009c7308 */ /* 0x000fe20000000800 */
[----:B--2---:R-:W-:Y:S01]  /*7050*/  FSEL R170, R6, -INF , P2 ;  /* 0xff80000006aa7808 */ /* 0x004fe20001000000 */
[-C--:B------:R-:W-:Y:S01]  /*7060*/  FMUL.FTZ R91, R91, R168.reuse ;  /* 0x000000a85b5b7220 */ /* 0x080fe20000410000 */
[----:B------:R-:W-:Y:S01]  /*7070*/  FMNMX.FTZ R175, R169, R175, !PT ;  /* 0x000000afa9af7209 */ /* 0x000fe20007810000 */
[-C--:B------:R-:W-:Y:S01]  /*7080*/  FMUL.FTZ R94, R94, R168.reuse ;  /* 0x000000a85e5e7220 */ /* 0x080fe20000410000 */
[-C--:B------:R-:W-:Y:S01]  /*7090*/  FMUL.FTZ R95, R95, R168.reuse ;  /* 0x000000a85f5f7220 */ /* 0x080fe20000410000 */
[-C--:B------:R-:W-:Y:S01]  /*70a0*/  FMUL.FTZ R98, R98, R168.reuse ;  /* 0x000000a862627220 */ /* 0x080fe20000410000 */
[----:B------:R-:W-:Y:S01]  /*70b0*/  FMNMX.FTZ R6, R170, R175, !PT ;  /* 0x000000afaa067209 */ /* 0x000fe20007810000 */
[----:B------:R-:W-:Y:S01]  /*70c0*/  MUFU.EX2 R157, R157 ;  /* 0x0000009d009d7308 */ /* 0x000fe20000000800 */
[----:B---3--:R-:W-:Y:S01]  /*70d0*/  FSEL R174, R174, -INF , P1 ;  /* 0xff800000aeae7808 */ /* 0x008fe20000800000 */
[-C--:B------:R-:W-:Y:S01]  /*70e0*/  FMUL.FTZ R99, R99, R168.reuse ;  /* 0x000000a863637220 */ /* 0x080fe20000410000 */
[----:B------:R-:W-:Y:S01]  /*70f0*/  ISETP.NE.AND P1, PT, R17, RZ, PT ;  /* 0x000000ff1100720c */ /* 0x000fe20003f25270 */
[----:B------:R-:W-:Y:S01]  /*7100*/  FMUL.FTZ R102, R102, R168 ;  /* 0x000000a866667220 */ /* 0x000fe20000410000 */
[----:B------:R-:W-:Y:S01]  /*7110*/  FMNMX.FTZ R6, R174, R6, !PT ;  /* 0x00000006ae067209 */ /* 0x000fe20007810000 */
[-C--:B------:R-:W-:Y:S01]  /*7120*/  FMUL.FTZ R103, R103, R168.reuse ;  /* 0x000000a867677220 */ /* 0x080fe20000410000 */
[-C--:B------:R-:W-:Y:S01]  /*7130*/  FMUL.FTZ R106, R106, R168.reuse ;  /* 0x000000a86a6a7220 */ /* 0x080fe20000410000 */
[----:B------:R-:W-:Y:S01]  /*7140*/  MUFU.EX2 R158, R158 ;  /* 0x0000009e009e7308 */ /* 0x000fe20000000800 */
[-C--:B------:R-:W-:Y:S01]  /*7150*/  FMUL.FTZ R107, R107, R168.reuse ;  /* 0x000000a86b6b7220 */ /* 0x080fe20000410000 */
[----:B------:R-:W1:Y:S01]  /*7160*/  SHFL.BFLY PT, R175, R6, 0x2, 0x1f ;  /* 0x0c401f0006af7f89 */ /* 0x000e6200000e0000 */
        /* <DEDUP_REMOVED lines=23> */
[----:B-1----:R-:W-:Y:S01]  /*72e0*/  FMNMX.FTZ R6, R6, R175, !PT ;  /* 0x000000af06067209 */ /* 0x002fe20007810000 */
[-C--:B------:R-:W-:Y:S01]  /*72f0*/  FMUL.FTZ R150, R150, R168.reuse ;  /* 0x000000a896967220 */ /* 0x080fe20000410000 */
[----:B------:R-:W-:-:S03]  /*7300*/  FMUL.FTZ R151, R151, R168 ;  /* 0x000000a897977220 */ /* 0x000fc60000410000 */
[----:B------:R-:W1:Y:S01]  /*7310*/  SHFL.BFLY PT, R175, R6, 0x1, 0x1f ;  /* 0x0c201f0006af7f89 */ /* 0x000e6200000e0000 */
[----:B------:R-:W-:Y:S08]  /*7320*/  MUFU.EX2 R162, R162 ;  /* 0x000000a200a27308 */ /* 0x000ff00000000800 */
[----:B------:R-:W-:Y:S08]  /*7330*/  MUFU.EX2 R163, R163 ;  /* 0x000000a300a37308 */ /* 0x000ff00000000800 */
[----:B------:R-:W-:Y:S01]  /*7340*/  MUFU.EX2 R164, R164 ;  /* 0x000000a400a47308 */ /* 0x000fe20000000800 */
[----:B-1----:R-:W-:-:S07]  /*7350*/  FMNMX.FTZ R6, R6, R175, !PT ;  /* 0x000000af06067209 */ /* 0x002fce0007810000 */
[----:B------:R-:W-:Y:S01]  /*7360*/  MUFU.EX2 R165, R165 ;  /* 0x000000a500a57308 */ /* 0x000fe20000000800 */
[----:B------:R-:W-:-:S04]  /*7370*/  FSETP.NEU.FTZ.AND P2, PT, R6, -INF , PT ;  /* 0xff8000000600780b */ /* 0x000fc80003f5d000 */
[----:B------:R-:W-:-:S03]  /*7380*/  FSEL R175, R6, RZ, P2 ;  /* 0x000000ff06af7208 */ /* 0x000fc60001000000 */
[----:B------:R-:W-:Y:S02]  /*7390*/  MUFU.EX2 R166, R166 ;  /* 0x000000a600a67308 */ /* 0x000fe40000000800 */
[----:B------:R-:W-:-:S04]  /*73a0*/  FADD.FTZ R175, -R175, R8 ;  /* 0x00000008afaf7221 */ /* 0x000fc80000010100 */
[----:B------:R-:W-:Y:S01]  /*73b0*/  FMUL.FTZ R8, R175, UR10 ;  /* 0x0000000aaf087c20 */ /* 0x000fe20008410000 */
[----:B------:R-:W-:Y:S01]  /*73c0*/  IMAD.U32 R175, RZ, RZ, UR24 ;  /* 0x00000018ffaf7e24 */ /* 0x000fe2000f8e00ff */
[----:B------:R-:W-:Y:S03]  /*73d0*/  MUFU.EX2 R167, R167 ;  /* 0x000000a700a77308 */ /* 0x000fe60000000800 */
[----:B------:R-:W-:-:S05]  /*73e0*/  @!P1 IMAD R175, R175, 0x40, R16 ;  /* 0x00000040afaf9824 */ /* 0x000fca00078e0210 */
[----:B------:R-:W1:Y:S01]  /*73f0*/  MUFU.EX2 R8, R8 ;  /* 0x0000000800087308 */ /* 0x000e620000000800 */
[----:B------:R-:W-:-:S05]  /*7400*/  @!P1 LEA R175, R175, UR40, 0x2 ;  /* 0x00000028afaf9c11 */ /* 0x000fca000f8e10ff */
[----:B------:R-:W-:Y:S02]  /*7410*/  @!P1 STS [R175+0x28820], R168 ;  /* 0x028820a8af009388 */ /* 0x000fe40000000800 */
[----:B------:R-:W-:Y:S02]  /*7420*/  MUFU.EX2 R171, R171 ;  /* 0x000000ab00ab7308 */ /* 0x000fe40000000800 */
        /* <DEDUP_REMOVED lines=10> */
[----:B-1----:R-:W-:Y:S01]  /*74d0*/  FMUL.FTZ R175, R6, UR10 ;  /* 0x0000000a06af7c20 */ /* 0x002fe20008410000 */
[-C--:B------:R-:W-:Y:S01]  /*74e0*/  FMUL.FTZ R41, R41, R8.reuse ;  /* 0x0000000829297220 */ /* 0x080fe20000410000 */
[-C--:B------:R-:W-:Y:S01]  /*74f0*/  FMUL.FTZ R44, R44, R8.reuse ;  /* 0x000000082c2c7220 */ /* 0x080fe20000410000 */
[-C--:B------:R-:W-:Y:S01]  /*7500*/  FMUL.FTZ R45, R45, R8.reuse ;  /* 0x000000082d2d7220 */ /* 0x080fe20000410000 */
[-C--:B------:R-:W-:Y:S01]  /*7510*/  FMUL.FTZ R48, R48, R8.reuse ;  /* 0x0000000830307220 */ /* 0x080fe20000410000 */
[----:B------:R-:W-:Y:S01]  /*7520*/  FSEL R175, R175, RZ, P2 ;  /* 0x000000ffafaf7208 */ /* 0x000fe20001000000 */
[-C--:B------:R-:W-:Y:S01]  /*7530*/  FMUL.FTZ R49, R49, R8.reuse ;  /* 0x0000000831317220 */ /* 0x080fe20000410000 */
[-C--:B------:R-:W-:Y:S01]  /*7540*/  FMUL.FTZ R52, R52, R8.reuse ;  /* 0x0000000834347220 */ /* 0x080fe20000410000 */
[-C--:B------:R-:W-:Y:S01]  /*7550*/  FMUL.FTZ R53, R53, R8.reuse ;  /* 0x0000000835357220 */ /* 0x080fe20000410000 */
[-C--:B------:R-:W-:Y:S01]  /*7560*/  FMUL.FTZ R56, R56, R8.reuse ;  /* 0x0000000838387220 */ /* 0x080fe20000410000 */
        /* <DEDUP_REMOVED lines=17> */
[----:B------:R-:W-:Y:S01]  /*7680*/  FFMA.FTZ R174, R174, UR10, -R175 ;  /* 0x0000000aaeae7c23 */ /* 0x000fe200080108af */
[-C--:B------:R-:W-:Y:S01]  /*7690*/  FMUL.FTZ R57, R57, R8.reuse ;  /* 0x0000000839397220 */ /* 0x080fe20000410000 */
[-C--:B------:R-:W-:Y:S01]  /*76a0*/  FMUL.FTZ R60, R60, R8.reuse ;  /* 0x000000083c3c7220 */ /* 0x080fe20000410000 */
[-C--:B------:R-:W-:Y:S01]  /*76b0*/  FMUL.FTZ R61, R61, R8.reuse ;  /* 0x000000083d3d7220 */ /* 0x080fe20000410000 */
[-C--:B------:R-:W-:Y:S01]  /*76c0*/  FMUL.FTZ R64, R64, R8.reuse ;  /* 0x0000000840407220 */ /* 0x080fe20000410000 */
[----:B------:R-:W3:Y:S01]  /*76d0*/  MUFU.EX2 R15, R15 ;  /* 0x0000000f000f7308 */ /* 0x000ee20000000800 */
[----:B-1----:R-:W-:Y:S01]  /*76e0*/  FFMA.FTZ R5, R8, R5, R11 ;  /* 0x0000000508057223 */ /* 0x002fe2000001000b */
        /* <DEDUP_REMOVED lines=16> */
[----:B------:R-:W-:Y:S01]  /*77f0*/  FADD.FTZ R5, R155, R4 ;  /* 0x000000049b057221 */ /* 0x000fe20000010000 */
[----:B------:R-:W-:Y:S01]  /*7800*/  F2FP.F16.F32.PACK_AB R155, R156, R155 ;  /* 0x0000009b9c9b723e */ /* 0x000fe200000000ff */
[-C--:B------:R-:W-:Y:S01]  /*7810*/  FMUL.FTZ R88, R88, R8.reuse ;  /* 0x0000000858587220 */ /* 0x080fe20000410000 */
[-C--:B------:R-:W-:Y:S01]  /*7820*/  FMUL.FTZ R89, R89, R8.reuse ;  /* 0x0000000859597220 */ /* 0x080fe20000410000 */
[----:B------:R-:W-:Y:S01]  /*7830*/  FADD.FTZ R5, R156, R5 ;  /* 0x000000059c057221 */ /* 0x000fe20000010000 */
[-C--:B------:R-:W-:Y:S01]  /*7840*/  FMUL.FTZ R92, R92, R8.reuse ;  /* 0x000000085c5c7220 */ /* 0x080fe20000410000 */
[----:B------:R-:W3:Y:S01]  /*7850*/  MUFU.EX2 R14, R14 ;  /* 0x0000000e000e7308 */ /* 0x000ee20000000800 */
[----:B-1----:R-:W-:Y:S01]  /*7860*/  FADD.FTZ R4, R10, R12 ;  /* 0x0000000c0a047221 */ /* 0x002fe20000010000 */
[----:B------:R-:W-:Y:S01]  /*7870*/  FADD.FTZ R5, R157, R5 ;  /* 0x000000059d057221 */ /* 0x000fe20000010000 */
[----:B------:R-:W-:Y:S01]  /*7880*/  F2FP.F16.F32.PACK_AB R157, R158, R157 ;  /* 0x0000009d9e9d723e */ /* 0x000fe200000000ff */
[-C--:B------:R-:W-:Y:S01]  /*7890*/  FMUL.FTZ R93, R93, R8.reuse ;  /* 0x000000085d5d7220 */ /* 0x080fe20000410000 */
[-C--:B------:R-:W-:Y:S01]  /*78a0*/  FMUL.FTZ R96, R96, R8.reuse ;  /* 0x0000000860607220 */ /* 0x080fe20000410000 */
[----:B------:R-:W-:Y:S01]  /*78b0*/  FADD.FTZ R5, R158, R5 ;  /* 0x000000059e057221 */ /* 0x000fe20000010000 */
[-C--:B------:R-:W-:Y:S01]  /*78c0*/  FMUL.FTZ R97, R97, R8.reuse ;  /* 0x0000000861617220 */ /* 0x080fe20000410000 */
[----:B------:R-:W1:Y:S01]  /*78d0*/  MUFU.EX2 R21, R21 ;  /* 0x0000001500157308 */ /* 0x000e620000000800 */
        /* <DEDUP_REMOVED lines=9> */
[----:B------:R-:W-:Y:S01]  /*7970*/  FADD.FTZ R5, R161, R5 ;  /* 0x00000005a1057221 */ /* 0x000fe20000010000 */
[----:B------:R-:W-:Y:S01]  /*7980*/  F2FP.F16.F32.PACK_AB R156, R14, R176 ;  /* 0x000000b00e9c723e */ /* 0x000fe200000000ff */
[-C--:B------:R-:W-:Y:S01]  /*7990*/  FMUL.FTZ R105, R105, R8.reuse ;  /* 0x0000000869697220 */ /* 0x080fe20000410000 */
[C---:B------:R-:W-:Y:S01]  /*79a0*/  F2FP.F16.F32.PACK_AB R161, R162.reuse, R161 ;  /* 0x000000a1a2a1723e */ /* 0x040fe200000000ff */
        /* <DEDUP_REMOVED lines=15> */
[C---:B------:R-:W-:Y:S01]  /*7aa0*/  F2FP.F16.F32.PACK_AB R165, R166.reuse, R165 ;  /* 0x000000a5a6a5723e */ /* 0x040fe200000000ff */
        /* <DEDUP_REMOVED lines=10> */
[----:B------:R3:W4:Y:S01]  /*7b50*/  MUFU.EX2 R11, R154 ;  /* 0x0000009a000b7308 */ /* 0x0007220000000800 */
        /* <DEDUP_REMOVED lines=9> */
[----:B---3--:R-:W-:Y:S01]  /*7bf0*/  F2FP.F16.F32.PACK_AB R154, R10, R15 ;  /* 0x0000000f0a9a723e */ /* 0x008fe200000000ff */
[----:B------:R-:W-:Y:S01]  /*7c00*/  BAR.SYNC.DEFER_BLOCKING 0xf, 0x100 ;  /* 0x03c4000000007b1d */ /* 0x000fe20000010000 */
[-C--:B------:R-:W-:Y:S01]  /*7c10*/  FMUL.FTZ R141, R141, R8.reuse ;  /* 0x000000088d8d7220 */ /* 0x080fe20000410000 */
[-C--:B------:R-:W-:Y:S01]  /*7c20*/  FMUL.FTZ R144, R144, R8.reuse ;  /* 0x0000000890907220 */ /* 0x080fe20000410000 */
[-C--:B------:R-:W-:Y:S01]  /*7c30*/  FMUL.FTZ R145, R145, R8.reuse ;  /* 0x0000000891917220 */ /* 0x080fe20000410000 */
[-C--:B------:R-:W-:Y:S01]  /*7c40*/  FMUL.FTZ R148, R148, R8.reuse ;  /* 0x0000000894947220 */ /* 0x080fe20000410000 */
[----:B------:R-:W-:Y:S01]  /*7c50*/  FMUL.FTZ R149, R149, R8 ;  /* 0x0000000895957220 */ /* 0x000fe20000410000 */
[----:B------:R-:W2:Y:S01]  /*7c60*/  MUFU.EX2 R169, R169 ;  /* 0x000000a900a97308 */ /* 0x000ea20000000800 */
[C---:B----4-:R-:W-:Y:S01]  /*7c70*/  FADD.FTZ R4, R11.reuse, R4 ;  /* 0x000000040b047221 */ /* 0x050fe20000010000 */
[----:B------:R-:W-:-:S06]  /*7c80*/  F2FP.F16.F32.PACK_AB R162, R11, R173 ;  /* 0x000000ad0ba2723e */ /* 0x000fcc00000000ff */
[----:B------:R-:W3:Y:S01]  /*7c90*/  MUFU.EX2 R170, R170 ;  /* 0x000000aa00aa7308 */ /* 0x000ee20000000800 */
[----:B-1----:R-:W-:-:S07]  /*7ca0*/  FADD.FTZ R4, R172, R4 ;  /* 0x00000004ac047221 */ /* 0x002fce0000010000 */
[----:B------:R-:W1:Y:S01]  /*7cb0*/  MUFU.EX2 R174, R174 ;  /* 0x000000ae00ae7308 */ /* 0x000e620000000800 */
[C---:B--2---:R-:W-:Y:S01]  /*7cc0*/  FADD.FTZ R4, R169.reuse, R4 ;  /* 0x00000004a9047221 */ /* 0x044fe20000010000 */
[----:B------:R-:W-:Y:S01]  /*7cd0*/  F2FP.F16.F32.PACK_AB R164, R169, R172 ;  /* 0x000000aca9a4723e */ /* 0x000fe200000000ff */
[----:B------:R2:W-:Y:S04]  /*7ce0*/  STSM.16.M88.4 [R18+0x26800], R152 ;  /* 0x0268009812007844 */ /* 0x0005e80000000200 */
[----:B------:R2:W-:Y:S01]  /*7cf0*/  STSM.16.M88.4 [R19], R156 ;  /* 0x0000009c13007844 */ /* 0x0005e20000000200 */
[----:B---3--:R-:W-:Y:S01]  /*7d00*/  FADD.FTZ R9, R170, R4 ;  /* 0x00000004aa097221 */ /* 0x008fe20000010000 */
[----:B------:R-:W-:Y:S01]  /*7d10*/  FADD.FTZ R4, R167, R5 ;  /* 0x00000005a7047221 */ /* 0x000fe20000010000 */
[C---:B------:R-:W-:Y:S01]  /*7d20*/  F2FP.F16.F32.PACK_AB R167, R171.reuse, R167 ;  /* 0x000000a7aba7723e */ /* 0x040fe200000000ff */
[----:B------:R2:W-:Y:S02]  /*7d30*/  STSM.16.M88.4 [R23], R160 ;  /* 0x000000a017007844 */ /* 0x0005e40000000200 */
[----:B------:R-:W-:Y:S01]  /*7d40*/  FADD.FTZ R4, R171, R4 ;  /* 0x00000004ab047221 */ /* 0x000fe20000010000 */
[C---:B-1----:R-:W-:Y:S01]  /*7d50*/  F2FP.F16.F32.PACK_AB R166, R174.reuse, R170 ;  /* 0x000000aaaea6723e */ /* 0x042fe200000000ff */
[----:B------:R-:W-:-:S04]  /*7d60*/  FADD.FTZ R5, R174, R9 ;  /* 0x00000009ae057221 */ /* 0x000fc80000010000 */
[----:B------:R2:W-:Y:S01]  /*7d70*/  STSM.16.M88.4 [R22], R164 ;  /* 0x000000a416007844 */ /* 0x0005e20000000200 */
[----:B------:R-:W-:Y:S05]  /*7d80*/  @!P0 BRA `(.L_x_4450) ;  /* 0x0000000000048947 */ /* 0x000fea0003800000 */
[----:B------:R-:W-:Y:S01]  /*7d90*/  BPT.TRAP 0x1 ;  /* 0x000000040000795c */ /* 0x000fe20000300000 */
.L_x_4450:
[----:B------:R1:W3:Y:S01]  /*7da0*/  SYNCS.PHASECHK.TRANS64.TRYWAIT P1, [UR23+0x28c50], R7 ;  /* 0x028c5007ff0075a7 */ /* 0x0002e20008020157 */
[----:B------:R-:W-:Y:S05]  /*7db0*/  @!P0 BRA `(.L_x_4451) ;  /* 0x0000000000048947 */ /* 0x000fea0003800000 */
[----:B------:R-:W-:Y:S01]  /*7dc0*/  BPT.TRAP 0x1 ;  /* 0x000000040000795c */ /* 0x000fe20000300000 */
.L_x_4451:
[----:B---3--:R-:W-:Y:S05]  /*7dd0*/  @P1 BRA `(.L_x_4452) ;  /* 0x0000000000081947 */ /* 0x008fea0003800000 */
[----:B------:R-:W3:Y:S02]  /*7de0*/  SYNCS.PHASECHK.TRANS64.TRYWAIT P1, [UR23+0x28c50], R7 ;  /* 0x028c5007ff0075a7 */ /* 0x000ee40008020157 */
[----:B---3--:R-:W-:Y:S05]  /*7df0*/  @!P1 BRA `(.L_x_4453) ;  /* 0x000000d8008c9947 */ /* 0x008fea0003800000 */
.L_x_4452:
        /* <DEDUP_REMOVED lines=34> */
.L_x_4454:
[----:B------:R-:W-:Y:S01]  /*8020*/  UISETP.GT.AND UP0, UPT, UR21, UR20, UPT ;  /* 0x000000141500728c */ /* 0x000fe2000bf04270 */
[----:B------:R-:W-:Y:S01]  /*8030*/  IMAD.MOV.U32 R9, RZ, RZ, R3 ;  /* 0x000000ffff097224 */ /* 0x000fe200078e0003 */
[----:B------:R-:W-:Y:S01]  /*8040*/  UIADD3 UR23, UR23, 0x28c60, URZ ;  /* 0x00028c6017177890 */ /* 0x000fe2000fffe03f */
[----:B---3--:R-:W-:Y:S01]  /*8050*/  IMAD.MOV.U32 R8, RZ, RZ, R6 ;  /* 0x000000ffff087224 */ /* 0x008fe200078e0006 */
[----:B------:R-:W-:Y:S02]  /*8060*/  UIADD3 UR21, UR21, -0x1, URZ ;  /* 0xffffffff15157890 */ /* 0x000fe4000fffe03f */
[----:B------:R-:W-:Y:S01]  /*8070*/  PLOP3.LUT P1, PT, PT, PT, UP0, 0x80, 0x0 ;  /* 0x000000000000781c */ /* 0x000fe20003f2f008 */
[----:B------:R-:W-:Y:S01]  /*8080*/  UPRMT UR23, UR39, 0x654, UR23 ;  /* 0x0000065427177896 */ /* 0x000fe20008000017 */
[----:B------:R-:W-:-:S08]  /*8090*/  UMOV UR24, UR37 ;  /* 0x0000002500187c82 */ /* 0x000fd00008000000 */
[----:B------:R-:W-:Y:S03]  /*80a0*/  SYNCS.ARRIVE.TRANS64.RED.A1T0 RZ, [UR23], RZ ;  /* 0x000000ffffff79a7 */ /* 0x000fe60008100417 */
[----:B------:R-:W-:Y:S05]  /*80b0*/  @P1 BRA `(.L_x_4455) ;  /* 0xffffffdc007c1947 */ /* 0x000fea000383ffff */
.L_x_4444:
[----:B------:R-:W-:-:S06]  /*80c0*/  UISETP.GE.AND UP0, UPT, UR21, UR48, UPT ;  /* 0x000000301500728c */ /* 0x000fcc000bf06270 */
[----:B------:R-:W-:-:S13]  /*80d0*/  PLOP3.LUT P1, PT, PT, PT, UP0, 0x80, 0x0 ;  /* 0x000000000000781c */ /* 0x000fda0003f2f008 */
[----:B------:R-:W-:Y:S05]  /*80e0*/  @!P1 BRA `(.L_x_4456) ;  /* 0x0000001c003c9947 */ /* 0x000fea0003800000 */
[----:B0-2---:R-:W-:Y:S01]  /*80f0*/  IMAD.MOV.U32 R8, RZ, RZ, R3 ;  /* 0x000000ffff087224 */ /* 0x005fe200078e0003 */
[----:B------:R-:W-:Y:S01]  /*8100*/  UMOV UR23, UR37 ;  /* 0x0000002500177c82 */ /* 0x000fe20008000000 */
[----:B------:R-:W-:Y:S01]  /*8110*/  IMAD.MOV.U32 R9, RZ, RZ, R6 ;  /* 0x000000ffff097224 */ /* 0x000fe200078e0006 */
[----:B------:R-:W-:Y:S01]  /*8120*/  ULDC UR24, c[0x0][0x9d8] ;  /* 0x0002760000187ab9 */ /* 0x000fe20000000800 */
[----:B------:R-:W-:-:S05]  /*8130*/  ULDC UR20, c[0x0][0x988] ;  /* 0x0002620000147ab9 */ /* 0x000fca0000000800 */
.L_x_4467:
[----:B------:R-:W-:-:S04]  /*8140*/  UIADD3 UR37, UR23, 0x1, URZ ;  /* 0x0000000117257890 */ /* 0x000fc8000fffe03f */
[----:B------:R-:W-:-:S04]  /*8150*/  UISETP.NE.AND UP0, UPT, UR37, 0x2, UPT ;  /* 0x000000022500788c */ /* 0x000fc8000bf05270 */
[----:B------:R-:W-:Y:S02]  /*8160*/  USEL UR6, URZ, 0x1, UP0 ;  /* 0x000000013f067887 */ /* 0x000fe40008000000 */
[----:B------:R-:W-:Y:S02]  /*8170*/  USEL UR37, UR37, URZ, UP0 ;  /* 0x0000003f25257287 */ /* 0x000fe40008000000 */
[----:B------:R-:W-:Y:S01]  /*8180*/  ULOP3.LUT UR36, UR36, UR6, URZ, 0x3c, !UPT ;  /* 0x0000000624247292 */ /* 0x000fe2000f8e3c3f */
[----:B0-2---:R-:W-:Y:S11]  /*8190*/  @!P0 BRA `(.L_x_4457) ;  /* 0x0000000000048947 */ /* 0x005ff60003800000 */
[----:B------:R-:W-:Y:S01]  /*81a0*/  BPT.TRAP 0x1 ;  /* 0x000000040000795c */ /* 0x000fe20000300000 */
.L_x_4457:
[----:B------:R-:W-:Y:S01]  /*81b0*/  ULEA UR22, UR37, UR40, 0x3 ;  /* 0x0000002825167291 */ /* 0x000fe2000f8e183f */
[----:B-1----:R-:W-:-:S05]  /*81c0*/  IMAD.U32 R7, RZ, RZ, UR36 ;  /* 0x00000024ff077e24 */ /* 0x002fca000f8e00ff */
[----:B------:R-:W-:-:S04]  /*81d0*/  SHF.L.U32 R7, R7, 0x1f, RZ ;  /* 0x0000001f07077819 */ /* 0x000fc800000006ff */
[----:B------:R0:W1:Y:S01]  /*81e0*/  SYNCS.PHASECHK.TRANS64.TRYWAIT P1, [UR22+0x28c30], R7 ;  /* 0x028c3007ff0075a7 */ /* 0x0000620008020156 */
[----:B------:R-:W-:Y:S05]  /*81f0*/  @!P0 BRA `(.L_x_4458) ;  /* 0x0000000000048947 */ /* 0x000fea0003800000 */
[----:B------:R-:W-:Y:S01]  /*8200*/  BPT.TRAP 0x1 ;  /* 0x000000040000795c */ /* 0x000fe20000300000 */
.L_x_4458:
[----:B-1----:R-:W-:Y:S05]  /*8210*/  @P1 BRA `(.L_x_4459) ;  /* 0x0000000000081947 */ /* 0x002fea0003800000 */
[----:B------:R-:W1:Y:S02]  /*8220*/  SYNCS.PHASECHK.TRANS64.TRYWAIT P1, [UR22+0x28c30], R7 ;  /* 0x028c3007ff0075a7 */ /* 0x000e640008020156 */
[----:B-1----:R-:W-:Y:S05]  /*8230*/  @!P1 BRA `(.L_x_4460) ;  /* 0x000000d400949947 */ /* 0x002fea0003800000 */
.L_x_4459:
        /* <DEDUP_REMOVED lines=23> */
.L_x_4461:
        /* <DEDUP_REMOVED lines=297> */
[----:B------:R-:W-:Y:S01]  /*9640*/  FADD.FTZ R4, R21, R4 ;  /* 0x0000000415047221 */ /* 0x000fe20000010000 */
[-C--:B------:R-:W-:Y:S01]  /*9650*/  FMUL.FTZ R91, R91, R10.reuse ;  /* 0x0000000a5b5b7220 */ /* 0x080fe20000410000 */
[-C--:B------:R-:W-:Y:S01]  /*9660*/  FMUL.FTZ R94, R94, R10.reuse ;  /* 0x0000000a5e5e7220 */ /* 0x080fe20000410000 */
[----:B------:R-:W1:Y:S01]  /*9670*/  MUFU.EX2 R12, R12 ;  /* 0x0000000c000c7308 */ /* 0x000e620000000800 */
[----:B--2---:R-:W-:Y:S01]  /*9680*/  FADD.FTZ R11, R159, R11 ;  /* 0x0000000b9f0b7221 */ /* 0x004fe20000010000 */
[----:B------:R-:W-:Y:S01]  /*9690*/  FADD.FTZ R4, R168, R4 ;  /* 0x00000004a8047221 */ /* 0x000fe20000010000 */
[----:B---3--:R-:W-:Y:S01]  /*96a0*/  F2FP.F16.F32.PACK_AB R158, R20, R15 ;  /* 0x0000000f149e723e */ /* 0x008fe200000000ff */
[-C--:B------:R-:W-:Y:S01]  /*96b0*/  FMUL.FTZ R95, R95, R10.reuse ;  /* 0x0000000a5f5f7220 */ /* 0x080fe20000410000 */
[-C--:B------:R-:W-:Y:S01]  /*96c0*/  FMUL.FTZ R98, R98, R10.reuse ;  /* 0x0000000a62627220 */ /* 0x080fe20000410000 */
[----:B------:R-:W-:Y:S01]  /*96d0*/  FADD.FTZ R4, R8, R4 ;  /* 0x0000000408047221 */ /* 0x000fe20000010000 */
[-C--:B------:R-:W-:Y:S01]  /*96e0*/  FMUL.FTZ R99, R99, R10.reuse ;  /* 0x0000000a63637220 */ /* 0x080fe20000410000 */
[----:B------:R-:W2:Y:S01]  /*96f0*/  MUFU.EX2 R161, R166 ;  /* 0x000000a600a17308 */ /* 0x000ea20000000800 */
[C---:B----4-:R-:W-:Y:S01]  /*9700*/  FADD.FTZ R11, R5.reuse, R11 ;  /* 0x0000000b050b7221 */ /* 0x050fe20000010000 */
        /* <DEDUP_REMOVED lines=9> */
[----:B------:R1:W-:Y:S01]  /*97a0*/  STSM.16.M88.4 [R18+0x26800], R152 ;  /* 0x0268009812007844 */ /* 0x0003e20000000200 */
[-C--:B------:R-:W-:Y:S01]  /*97b0*/  FMUL.FTZ R107, R107, R10.reuse ;  /* 0x0000000a6b6b7220 */ /* 0x080fe20000410000 */
[-C--:B------:R-:W-:Y:S01]  /*97c0*/  FMUL.FTZ R110, R110, R10.reuse ;  /* 0x0000000a6e6e7220 */ /* 0x080fe20000410000 */
[----:B------:R-:W-:Y:S01]  /*97d0*/  FMUL.FTZ R111, R111, R10 ;  /* 0x0000000a6f6f7220 */ /* 0x000fe20000410000 */
[----:B------:R1:W-:Y:S01]  /*97e0*/  STSM.16.M88.4 [R19], R156 ;  /* 0x0000009c13007844 */ /* 0x0003e20000000200 */
[----:B------:R-:W4:Y:S01]  /*97f0*/  MUFU.EX2 R169, R169 ;  /* 0x000000a900a97308 */ /* 0x000f220000000800 */
        /* <DEDUP_REMOVED lines=44> */
.L_x_4462:
[----:B------:R2:W3:Y:S01]  /*9ac0*/  SYNCS.PHASECHK.TRANS64.TRYWAIT P1, [UR22+0x28c50], R7 ;  /* 0x028c5007ff0075a7 */ /* 0x0004e20008020156 */
[----:B------:R-:W-:Y:S05]  /*9ad0*/  @!P0 BRA `(.L_x_4463) ;  /* 0x0000000000048947 */ /* 0x000fea0003800000 */
[----:B------:R-:W-:Y:S01]  /*9ae0*/  BPT.TRAP 0x1 ;  /* 0x000000040000795c */ /* 0x000fe20000300000 */
.L_x_4463:
[----:B---3--:R-:W-:Y:S05]  /*9af0*/  @P1 BRA `(.L_x_4464) ;  /* 0x0000000000081947 */ /* 0x008fea0003800000 */
[----:B------:R-:W3:Y:S02]  /*9b00*/  SYNCS.PHASECHK.TRANS64.TRYWAIT P1, [UR22+0x28c50], R7 ;  /* 0x028c5007ff0075a7 */ /* 0x000ee40008020156 */
[----:B---3--:R-:W-:Y:S05]  /*9b10*/  @!P1 BRA `(.L_x_4465) ;  /* 0x000000bc00749947 */ /* 0x008fea0003800000 */
.L_x_4464:
        /* <DEDUP_REMOVED lines=34> */
.L_x_4466:
[----:B------:R-:W-:Y:S01]  /*9d40*/  UISETP.GT.AND UP0, UPT, UR21, UR48, UPT ;  /* 0x000000301500728c */ /* 0x000fe2000bf04270 */
[----:B---3--:R-:W-:Y:S01]  /*9d50*/  IMAD.MOV.U32 R8, RZ, RZ, R3 ;  /* 0x000000ffff087224 */ /* 0x008fe200078e0003 */
        /* <DEDUP_REMOVED lines=8> */
.L_x_4456:
[----:B------:R-:W3:Y:S01]  /*9de0*/  SHFL.BFLY PT, R0, R5, 0x2, 0x1f ;  /* 0x0c401f0005007f89 */ /* 0x000ee200000e0000 */
[----:B------:R-:W-:Y:S01]  /*9df0*/  IMAD.U32 R12, RZ, RZ, UR10 ;  /* 0x0000000aff0c7e24 */ /* 0x000fe2000f8e00ff */
[----:B------:R-:W-:Y:S08]  /*9e00*/  BAR.ARV 0x8, 0x100 ;  /* 0x0204000000007b1d */ /* 0x000ff00000002000 */
[----:B------:R-:W-:Y:S01]  /*9e10*/  BAR.SYNC.DEFER_BLOCKING 0xf, 0x100 ;  /* 0x03c4000000007b1d */ /* 0x000fe20000010000 */
[----:B------:R-:W-:Y:S01]  /*9e20*/  ISETP.NE.AND P2, PT, R17, RZ, PT ;  /* 0x000000ff1100720c */ /* 0x000fe20003f45270 */
[----:B------:R-:W-:Y:S01]  /*9e30*/  IMAD.MOV.U32 R13, RZ, RZ, -0x800000 ;  /* 0xff800000ff0d7424 */ /* 0x000fe200078e00ff */
[----:B------:R-:W-:-:S03]  /*9e40*/  UIADD3 UR46, UR46, 0x1, URZ ;  /* 0x000000012e2e7890 */ /* 0x000fc6000fffe03f */
[----:B------:R-:W4:Y:S01]  /*9e50*/  SHFL.BFLY PT, R9, R4, 0x2, 0x1f ;  /* 0x0c401f0004097f89 */ /* 0x000f2200000e0000 */
[----:B---3--:R-:W-:-:S05]  /*9e60*/  FADD.FTZ R0, R0, R5 ;  /* 0x0000000500007221 */ /* 0x008fca0000010000 */
[----:B012---:R-:W0:Y:S01]  /*9e70*/  SHFL.BFLY PT, R7, R0, 0x1, 0x1f ;  /* 0x0c201f0000077f89 */ /* 0x007e2200000e0000 */
[----:B----4-:R-:W-:Y:S01]  /*9e80*/  FADD.FTZ R9, R9, R4 ;  /* 0x0000000409097221 */ /* 0x010fe20000010000 */
[----:B------:R-:W-:-:S04]  /*9e90*/  IMAD.MOV.U32 R4, RZ, RZ, RZ ;  /* 0x000000ffff047224 */ /* 0x000fc800078e00ff */
[----:B------:R-:W1:Y:S01]  /*9ea0*/  SHFL.BFLY PT, R8, R9, 0x1, 0x1f ;  /* 0x0c201f0009087f89 */ /* 0x000e6200000e0000 */
[----:B0-----:R-:W-:Y:S01]  /*9eb0*/  FADD.FTZ R10, R0, R7 ;  /* 0x00000007000a7221 */ /* 0x001fe20000010000 */
[----:B------:R-:W-:-:S04]  /*9ec0*/  IMAD.MOV.U32 R0, RZ, RZ, RZ ;  /* 0x000000ffff007224 */ /* 0x000fc800078e00ff */
[----:B------:R-:W-:-:S13]  /*9ed0*/  FSETP.NE.FTZ.AND P0, PT, R10, RZ, PT ;  /* 0x000000ff0a00720b */ /* 0x000fda0003f15000 */
[----:B------:R-:W0:Y:S01]  /*9ee0*/  @P0 MUFU.LG2 R7, R10 ;  /* 0x0000000a00070308 */ /* 0x000e220000000c00 */
[----:B------:R-:W-:Y:S01]  /*9ef0*/  @P0 FMUL.FTZ R5, R12, 0.69314718246459960938 ;  /* 0x3f3172180c050820 */ /* 0x000fe20000410000 */
[----:B-1----:R-:W-:Y:S01]  /*9f00*/  FADD.FTZ R11, R9, R8 ;  /* 0x00000008090b7221 */ /* 0x002fe20000010000 */
[----:B------:R-:W-:-:S04]  /*9f10*/  IMAD.MOV.U32 R12, RZ, RZ, -0x800000 ;  /* 0xff800000ff0c7424 */ /* 0x000fc800078e00ff */
[----:B------:R-:W-:Y:S01]  /*9f20*/  FSETP.NE.FTZ.AND P1, PT, R11, RZ, PT ;  /* 0x000000ff0b00720b */ /* 0x000fe20003f35000 */
[----:B------:R-:W1:Y:S01]  /*9f30*/  @P0 MUFU.RCP R4, R10 ;  /* 0x0000000a00040308 */ /* 0x000e620000001000 */
[----:B0-----:R-:W-:-:S11]  /*9f40*/  @P0 FMUL.FTZ R8, R7, 0.69314718246459960938 ;  /* 0x3f31721807080820 */ /* 0x001fd60000410000 */
[----:B------:R-:W0:Y:S01]  /*9f50*/  @P1 MUFU.RCP R0, R11 ;  /* 0x0000000b00001308 */ /* 0x000e220000001000 */
[----:B------:R-:W-:Y:S01]  /*9f60*/  @P0 FFMA.FTZ R12, R5, R6, R8 ;  /* 0x00000006050c0223 */ /* 0x000fe20000010008 */
[----:B------:R-:W-:Y:S01]  /*9f70*/  IMAD.U32 R5, RZ, RZ, UR37 ;  /* 0x00000025ff057e24 */ /* 0x000fe2000f8e00ff */
[----:B------:R-:W-:Y:S01]  /*9f80*/  UIADD3 UR37, UR37, 0x1, URZ ;  /* 0x0000000125257890 */ /* 0x000fe2000fffe03f */
[----:B------:R-:W-:Y:S02]  /*9f90*/  IMAD.U32 R6, RZ, RZ, UR10 ;  /* 0x0000000aff067e24 */ /* 0x000fe4000f8e00ff */
[-C--:B-1----:R-:W-:Y:S01]  /*9fa0*/  FMUL.FTZ R24, R24, R4.reuse ;  /* 0x0000000418187220 */ /* 0x082fe20000410000 */
[----:B------:R-:W-:Y:S01]  /*9fb0*/  @!P2 IMAD R5, R5, 0x40, R16 ;  /* 0x000000400505a824 */ /* 0x000fe200078e0210 */
[----:B------:R-:W-:Y:S01]  /*9fc0*/  UISETP.NE.AND UP0, UPT, UR37, 0x2, UPT ;  /* 0x000000022500788c */ /* 0x000fe2000bf05270 */
[-C--:B------:R-:W-:Y:S01]  /*9fd0*/  FMUL.FTZ R25, R25, R4.reuse ;  /* 0x0000000419197220 */ /* 0x080fe20000410000 */
[-C--:B------:R-:W-:Y:S01]  /*9fe0*/  FMUL.FTZ R28, R28, R4.reuse ;  /* 0x000000041c1c7220 */ /* 0x080fe20000410000 */
[-C--:B------:R-:W-:Y:S01]  /*9ff0*/  FMUL.FTZ R29, R29, R4.reuse ;  /* 0x000000041d1d7220 */ /* 0x080fe20000410000 */
[----:B------:R-:W-:Y:S01]  /*a000*/  @!P2 LEA R7, R5, UR40, 0x2 ;  /* 0x000000280507ac11 */ /* 0x000fe2000f8e10ff */
[-C--:B------:R-:W-:Y:S01]  /*a010*/  FMUL.FTZ R32, R32, R4.reuse ;  /* 0x0000000420207220 */ /* 0x080fe20000410000 */
[----:B------:R-:W1:Y:S01]  /*a020*/  @P1 MUFU.LG2 R5, R11 ;  /* 0x0000000b00051308 */ /* 0x000e620000000c00 */
[-C--:B------:R-:W-:Y:S01]  /*a030*/  FMUL.FTZ R33, R33, R4.reuse ;  /* 0x0000000421217220 */ /* 0x080fe20000410000 */
[-C--:B------:R-:W-:Y:S01]  /*a040*/  FMUL.FTZ R36, R36, R4.reuse ;  /* 0x0000000424247220 */ /* 0x080fe20000410000 */
[----:B------:R1:W-:Y:S01]  /*a050*/  @!P2 STS [R7+0x28800], R4 ;  /* 0x028800040700a388 */ /* 0x0003e20000000800 */
        /* <DEDUP_REMOVED lines=59> */
[----:B-1----:R-:W-:Y:S01]  /*a410*/  @P1 FMUL.FTZ R4, R5, 0.69314718246459960938 ;  /* 0x3f31721805041820 */ /* 0x002fe20000410000 */
[----:B------:R-:W-:Y:S01]  /*a420*/  USEL UR4, URZ, 0x1, UP0 ;  /* 0x000000013f047887 */ /* 0x000fe20008000000 */
        /* <DEDUP_REMOVED lines=66> */
[----:B------:R-:W-:-:S02]  /*a850*/  USEL UR37, UR37, URZ, UP0 ;  /* 0x0000003f25257287 */ /* 0x000fc40008000000 */
[----:B------:R-:W-:Y:S01]  /*a860*/  ULOP3.LUT UR36, UR36, UR4, URZ, 0x3c, !UPT ;  /* 0x0000000424247292 */ /* 0x000fe2000f8e3c3f */
[----:B0-----:R-:W-:Y:S11]  /*a870*/  BAR.ARV 0xe, 0x100 ;  /* 0x0384000000007b1d */ /* 0x001ff60000002000 */
.L_x_4420:
        /* <DEDUP_REMOVED lines=33> */
[----:B------:R-:W-:-:S04]  /*aa90*/  UIADD3 UR4, UP0, UR4, UR12, URZ ;  /* 0x0000000c04047290 */ /* 0x000fc8000ff1e03f */
[----:B------:R-:W-:Y:S01]  /*aaa0*/  UIADD3.X UR8, UR8, UR13, URZ, UP0, !UPT ;  /* 0x0000000d08087290 */ /* 0x000fe200087fe43f */
        /* <DEDUP_REMOVED lines=174> */
[----:B0-----:R-:W-:Y:S02]  /*b590*/  IMAD.U32 R4, RZ, RZ, UR10 ;  /* 0x0000000aff047e24 */ /* 0x001fe4000f8e00ff */
        /* <DEDUP_REMOVED lines=8> */
[----:B------:R-:W-:Y:S02]  /*b620*/  ULOP3.LUT UR43, UR43, 0xff, URZ, 0xc0, !UPT ;  /* 0x000000ff2b2b7892 */ /* 0x000fe4000f8ec03f */
        /* <DEDUP_REMOVED lines=9> */
.L_x_4470:
        /* <DEDUP_REMOVED lines=22> */
[----:B------:R-:W-:-:S04]  /*b820*/  USEL UR42, UR42, URZ, !UP0 ;  /* 0x0000003f2a2a7287 */ /* 0x000fc8000c000000 */
[----:B------:R-:W-:Y:S01]  /*b830*/  ULDC.64 UR14, c[0x0][UR19+0x228] ;  /* 0x00008a00130e7abb */ /* 0x000fe20008000a00 */
[----:B------:R-:W-:Y:S01]  /*b840*/  ULDC.64 UR12, c[0x0][UR19+0x220] ;  /* 0x00008800130c7abb */ /* 0x000fe20008000a00 */
[----:B------:R-:W-:Y:S02]  /*b850*/  UIMAD.WIDE.U32 UR20, UR14, UR16, URZ ;  /* 0x000000100e1472a5 */ /* 0x000fe4000f8e003f */
[----:B------:R-:W-:Y:S01]  /*b860*/  UIMAD UR22, UR15, UR16, URZ ;  /* 0x000000100f1672a4 */ /* 0x000fe2000f8e023f */
[----:B0-----:R-:W-:Y:S01]  /*b870*/  ISETP.NE.AND P0, PT, R0, 0x1, PT ;  /* 0x000000010000780c */ /* 0x001fe20003f05270 */
[----:B------:R-:W-:Y:S01]  /*b880*/  UIMAD.WIDE.U32 UR14, UR12, UR41, URZ ;  /* 0x000000290c0e72a5 */ /* 0x000fe2000f8e003f */
[----:B------:R-:W-:Y:S01]  /*b890*/  ULDC.64 UR10, c[0x0][UR19+0x218] ;  /* 0x00008600130a7abb */ /* 0x000fe20008000a00 */
[----:B------:R-:W-:Y:S02]  /*b8a0*/  UIMAD UR41, UR13, UR41, URZ ;  /* 0x000000290d2972a4 */ /* 0x000fe4000f8e023f */
[----:B------:R-:W-:-:S02]  /*b8b0*/  UIMAD.WIDE.U32 UR16, UR10, UR44, URZ ;  /* 0x0000002c0a1072a5 */ /* 0x000fc4000f8e003f */
[----:B------:R-:W-:Y:S02]  /*b8c0*/  UIMAD UR10, UR11, UR44, URZ ;  /* 0x0000002c0b0a72a4 */ /* 0x000fe4000f8e023f */
[----:B------:R-:W-:Y:S02]  /*b8d0*/  UIMAD UR41, UR12, UR42, UR41 ;  /* 0x0000002a0c2972a4 */ /* 0x000fe4000f8e0229 */
[----:B------:R-:W-:Y:S02]  /*b8e0*/  UIADD3 UR22, UR21, UR22, URZ ;  /* 0x0000001615167290 */ /* 0x000fe4000fffe03f */
[----:B------:R-:W0:Y:S01]  /*b8f0*/  @P0 LDC R4, c[0x0][0xbec] ;  /* 0x0002fb00ff040b82 */ /* 0x000e220000000800 */
[----:B------:R-:W-:Y:S02]  /*b900*/  UIADD3 UR11, UR17, UR10, URZ ;  /* 0x0000000a110b7290 */ /* 0x000fe4000fffe03f */
[----:B------:R-:W-:Y:S02]  /*b910*/  UIADD3 UR16, UP0, UP2, UR14, UR16, UR4 ;  /* 0x000000100e107290 */ /* 0x000fe4000fa1e004 */
[----:B------:R-:W-:Y:S01]  /*b920*/  UIADD3 UR10, UR15, UR41, URZ ;  /* 0x000000290f0a7290 */ /* 0x000fe2000fffe03f */
[----:B------:R-:W-:-:S02]  /*b930*/  IMAD.U32 R6, RZ, RZ, UR22 ;  /* 0x00000016ff067e24 */ /* 0x000fc4000f8e00ff */
[----:B------:R-:W1:Y:S01]  /*b940*/  @P0 LDC R5, c[0x0][0xbf0] ;  /* 0x0002fc00ff050b82 */ /* 0x000e620000000800 */
[----:B------:R-:W-:Y:S01]  /*b950*/  UIADD3.X UR10, UR10, UR11, UR18, UP0, UP2 ;  /* 0x0000000b0a0a7290 */ /* 0x000fe200087e4412 */
[----:B0-----:R-:W-:-:S05]  /*b960*/  @P0 IMAD.HI.U32 R4, R9, R4, RZ ;  /* 0x0000000409040227 */ /* 0x001fca00078e00ff */
[----:B-1----:R-:W-:Y:S01]  /*b970*/  @P0 SHF.R.U32.HI R3, RZ, R5, R4 ;  /* 0x00000005ff030219 */ /* 0x002fe20000011604 */
[----:B------:R-:W-:-:S04]  /*b980*/  IMAD.U32 R4, RZ, RZ, UR20 ;  /* 0x00000014ff047e24 */ /* 0x000fc8000f8e00ff */
        /* <DEDUP_REMOVED lines=18> */
[----:B------:R-:W0:Y:S04]  /*bab0*/  SHFL.IDX PT, R5, R9, RZ, 0x1c1f ;  /* 0x001c1fff09057589 */ /* 0x000e2800000e0000 */
[----:B------:R-:W1:Y:S01]  /*bac0*/  SHFL.IDX PT, R7, R9, 0x1, 0x1c1f ;  /* 0x003c1f0009077f89 */ /* 0x000e6200000e0000 */
[----:B--2---:R-:W-:-:S05]  /*bad0*/  IMAD.MOV R3, RZ, RZ, -R10 ;  /* 0x000000ffff037224 */ /* 0x004fca00078e0a0a */
[----:B------:R-:W-:Y:S01]  /*bae0*/  ISETP.NE.AND P0, PT, R184, R3, PT ;  /* 0x00000003b800720c */ /* 0x000fe20003f05270 */
[----:B------:R-:W-:Y:S02]  /*baf0*/  IMAD R3, R0, UR8, RZ ;  /* 0x0000000800037c24 */ /* 0x000fe4000f8e02ff */
[----:B------:R-:W-:-:S05]  /*bb00*/  VIADD R0, R16, UR45 ;  /* 0x0000002d10007c36 */ /* 0x000fca0008000000 */
[C---:B------:R-:W-:Y:S01]  /*bb10*/  ISETP.GE.OR P2, PT, R0.reuse, R3, P0 ;  /* 0x000000030000720c */ /* 0x040fe20000746670 */
[----:B------:R-:W-:-:S05]  /*bb20*/  VIADD R0, R0, 0x8 ;  /* 0x0000000800007836 */ /* 0x000fca0000000000 */
[----:B------:R-:W-:-:S07]  /*bb30*/  ISETP.GE.OR P0, PT, R0, R3, P0 ;  /* 0x000000030000720c */ /* 0x000fce0000706670 */
[----:B0-----:R0:W-:Y:S06]  /*bb40*/  @!P2 ST.E desc[UR50][R4.64], R12 ;  /* 0x0000000c0400a985 */ /* 0x0011ec000c101932 */
[----:B-1----:R0:W-:Y:S02]  /*bb50*/  @!P0 ST.E desc[UR50][R6.64], R13 ;  /* 0x0000000d06008985 */ /* 0x0021e4000c101932 */
.L_x_4471:
        /* <DEDUP_REMOVED lines=12> */
[C---:B------:R-:W-:Y:S02]  /*bc20*/  IADD3 R33, P0, R14.reuse, 0x5000, RZ ;  /* 0x000050000e217810 */ /* 0x040fe40007f1e0ff */
[----:B------:R-:W-:Y:S02]  /*bc30*/  LOP3.LUT R40, R41, 0x380, RZ, 0xc0, !PT ;  /* 0x0000038029287812 */ /* 0x000fe400078ec0ff */
[----:B------:R-:W-:Y:S02]  /*bc40*/  LOP3.LUT R32, R33, 0x380, RZ, 0xc0, !PT ;  /* 0x0000038021207812 */ /* 0x000fe400078ec0ff */
[----:B------:R-:W-:Y:S02]  /*bc50*/  IADD3 R37, P1, R14, 0x6000, RZ ;  /* 0x000060000e257810 */ /* 0x000fe40007f3e0ff */
[----:B------:R-:W-:-:S02]  /*bc60*/  SHF.R.U64 R40, R40, 0x3, RZ ;  /* 0x0000000328287819 */ /* 0x000fc400000012ff */
[----:B------:R-:W-:Y:S02]  /*bc70*/  SHF.R.U64 R32, R32, 0x3, RZ ;  /* 0x0000000320207819 */ /* 0x000fe400000012ff */
[----:B------:R-:W-:Y:S02]  /*bc80*/  LOP3.LUT R36, R37, 0x380, RZ, 0xc0, !PT ;  /* 0x0000038025247812 */ /* 0x000fe400078ec0ff */
[----:B------:R-:W-:Y:S01]  /*bc90*/  LOP3.LUT R40, R40, R41, RZ, 0x3c, !PT ;  /* 0x0000002928287212 */ /* 0x000fe200078e3cff */
[--C-:B------:R-:W-:Y:S01]  /*bca0*/  IMAD.X R41, RZ, RZ, R15.reuse, P2 ;  /* 0x000000ffff297224 */ /* 0x100fe200010e060f */
[----:B------:R-:W-:Y:S01]  /*bcb0*/  LOP3.LUT R32, R32, R33, RZ, 0x3c, !PT ;  /* 0x0000002120207212 */ /* 0x000fe200078e3cff */
[--C-:B------:R-:W-:Y:S01]  /*bcc0*/  IMAD.X R33, RZ, RZ, R15.reuse, P0 ;  /* 0x000000ffff217224 */ /* 0x100fe200000e060f */
[----:B------:R-:W-:Y:S02]  /*bcd0*/  IADD3 R69, P2, R14, 0xe000, RZ ;  /* 0x0000e0000e457810 */ /* 0x000fe40007f5e0ff */
[----:B------:R-:W-:Y:S01]  /*bce0*/  SHF.R.U64 R36, R36, 0x3, RZ ;  /* 0x0000000324247819 */ /* 0x000fe200000012ff */
[----:B------:R-:W-:Y:S01]  /*bcf0*/  UIMAD UR18, UR18, UR12, URZ ;  /* 0x0000000c121272a4 */ /* 0x000fe2000f8e023f */
[----:B------:R-:W-:Y:S01]  /*bd00*/  IADD3 R61, P0, R14, 0xc000, RZ ;  /* 0x0000c0000e3d7810 */ /* 0x000fe20007f1e0ff */
[----:B------:R-:W-:Y:S01]  /*bd10*/  UIMAD.WIDE.U32 UR10, UR4, UR12, URZ ;  /* 0x0000000c040a72a5 */ /* 0x000fe2000f8e003f */
[----:B------:R-:W-:Y:S01]  /*bd20*/  LOP3.LUT R68, R69, 0x380, RZ, 0xc0, !PT ;  /* 0x0000038045447812 */ /* 0x000fe200078ec0ff */
[----:B------:R-:W-:Y:S01]  /*bd30*/  VIADD R89, R2, 0xc0 ;  /* 0x000000c002597836 */ /* 0x000fe20000000000 */
[----:B------:R-:W-:Y:S01]  /*bd40*/  LOP3.LUT R36, R36, R37, RZ, 0x3c, !PT ;  /* 0x0000002524247212 */ /* 0x000fe200078e3cff */
[----:B------:R-:W-:Y:S01]  /*bd50*/  IMAD.X R37, RZ, RZ, R15, P1 ;  /* 0x000000ffff257224 */ /* 0x000fe200008e060f */
[----:B------:R-:W-:Y:S01]  /*bd60*/  LOP3.LUT R60, R61, 0x380, RZ, 0xc0, !PT ;  /* 0x000003803d3c7812 */ /* 0x000fe200078ec0ff */
[----:B------:R-:W-:Y:S01]  /*bd70*/  VIADD R87, R2, 0x100 ;  /* 0x0000010002577836 */ /* 0x000fe20000000000 */
[----:B------:R-:W-:Y:S01]  /*bd80*/  IADD3 R65, P1, R14, 0xd000, RZ ;  /* 0x0000d0000e417810 */ /* 0x000fe20007f3e0ff */
[----:B------:R-:W-:Y:S01]  /*bd90*/  VIADD R95, R2, 0x140 ;  /* 0x00000140025f7836 */ /* 0x000fe20000000000 */
[----:B------:R-:W-:-:S02]  /*bda0*/  SHF.R.U64 R68, R68, 0x3, RZ ;  /* 0x0000000344447819 */ /* 0x000fc400000012ff */
[----:B------:R-:W-:Y:S02]  /*bdb0*/  IADD3 R9, P3, R14, 0x1000, RZ ;  /* 0x000010000e097810 */ /* 0x000fe40007f7e0ff */
[----:B------:R-:W-:Y:S02]  /*bdc0*/  LOP3.LUT R77, R20, 0xfffffff8, RZ, 0xc0, !PT ;  /* 0xfffffff8144d7812 */ /* 0x000fe400078ec0ff */
[C---:B------:R-:W-:Y:S02]  /*bdd0*/  IADD3 R13, P4, R14.reuse, 0x2000, RZ ;  /* 0x000020000e0d7810 */ /* 0x040fe40007f9e0ff */
[C---:B------:R-:W-:Y:S02]  /*bde0*/  IADD3 R25, P5, R14.reuse, 0x3000, RZ ;  /* 0x000030000e197810 */ /* 0x040fe40007fbe0ff */
[----:B------:R-:W-:Y:S01]  /*bdf0*/  IADD3 R29, P6, R14, 0x4000, RZ ;  /* 0x000040000e1d7810 */ /* 0x000fe20007fde0ff */
[----:B------:R-:W-:Y:S01]  /*be00*/  UIMAD UR18, UR4, UR13, UR18 ;  /* 0x0000000d041272a4 */ /* 0x000fe2000f8e0212 */
[----:B------:R-:W-:Y:S01]  /*be10*/  SHF.R.U64 R60, R60, 0x3, RZ ;  /* 0x000000033c3c7819 */ /* 0x000fe200000012ff */
[----:B------:R-:W-:Y:S01]  /*be20*/  VIADD R97, R2, 0x180 ;  /* 0x0000018002617836 */ /* 0x000fe20000000000 */
[----:B------:R-:W-:Y:S01]  /*be30*/  LOP3.LUT R64, R65, 0x380, RZ, 0xc0, !PT ;  /* 0x0000038041407812 */ /* 0x000fe200078ec0ff */
[----:B------:R-:W-:Y:S01]  /*be40*/  ULDC.64 UR12, c[0x0][0xae8] ;  /* 0x0002ba00000c7ab9 */ /* 0x000fe20000000a00 */
[----:B------:R-:W-:Y:S01]  /*be50*/  LOP3.LUT R68, R68, R69, RZ, 0x3c, !PT ;  /* 0x0000004544447212 */ /* 0x000fe200078e3cff */
[--C-:B------:R-:W-:Y:S01]  /*be60*/  IMAD.X R69, RZ, RZ, R15.reuse, P2 ;  /* 0x000000ffff457224 */ /* 0x100fe200010e060f */
[----:B------:R-:W-:Y:S01]  /*be70*/  LOP3.LUT R60, R60, R61, RZ, 0x3c, !PT ;  /* 0x0000003d3c3c7212 */ /* 0x000fe200078e3cff */
[----:B------:R-:W-:Y:S01]  /*be80*/  IMAD.X R61, RZ, RZ, R15, P0 ;  /* 0x000000ffff3d7224 */ /* 0x000fe200000e060f */
[----:B--2---:R-:W-:Y:S01]  /*be90*/  ISETP.NE.AND P2, PT, R82, 0x1, PT ;  /* 0x000000015200780c */ /* 0x004fe20003f45270 */
[----:B------:R-:W5:Y:S01]  /*bea0*/  LD.E.128 R32, desc[UR50][R32.64] ;  /* 0x0000003220207980 */ /* 0x000f62000c101d00 */
[----:B------:R-:W-:-:S02]  /*beb0*/  SHF.R.U64 R64, R64, 0x3, RZ ;  /* 0x0000000340407819 */ /* 0x000fc400000012ff */
[----:B------:R-:W-:Y:S01]  /*bec0*/  ISETP.GE.AND P0, PT, R187, UR14, PT ;  /* 0x0000000ebb007c0c */ /* 0x000fe2000bf06270 */
[----:B------:R-:W5:Y:S01]  /*bed0*/  LD.E.128 R36, desc[UR50][R36.64] ;  /* 0x0000003224247980 */ /* 0x000f62000c101d00 */
[----:B------:R-:W-:Y:S01]  /*bee0*/  LOP3.LUT R64, R64, R65, RZ, 0x3c, !PT ;  /* 0x0000004140407212 */ /* 0x000fe200078e3cff */
[----:B------:R-:W-:Y:S01]  /*bef0*/  IMAD.X R65, RZ, RZ, R15, P1 ;  /* 0x000000ffff417224 */ /* 0x000fe200008e060f */
[----:B------:R-:W-:Y:S01]  /*bf00*/  SEL R76, RZ, 0xffffffff, P0 ;  /* 0xffffffffff4c7807 */ /* 0x000fe20000000000 */
[----:B------:R-:W5:Y:S01]  /*bf10*/  LD.E.128 R40, desc[UR50][R40.64] ;  /* 0x0000003228287980 */ /* 0x000f62000c101d00 */
[----:B------:R-:W-:Y:S02]  /*bf20*/  ISETP.GE.AND P1, PT, R2, UR14, PT ;  /* 0x0000000e02007c0c */ /* 0x000fe4000bf26270 */
[----:B------:R-:W-:Y:S01]  /*bf30*/  LOP3.LUT R8, R9, 0x380, RZ, 0xc0, !PT ;  /* 0x0000038009087812 */ /* 0x000fe200078ec0ff */
[----:B------:R-:W-:Y:S01]  /*bf40*/  IMAD.SHL.U32 R76, R76, 0x2, RZ ;  /* 0x000000024c4c7824 */ /* 0x000fe200078e00ff */
[----:B------:R-:W-:Y:S01]  /*bf50*/  SEL R21, RZ, 0x1, P1 ;  /* 0x00000001ff157807 */ /* 0x000fe20000800000 */
[----:B------:R-:W0:Y:S01]  /*bf60*/  @P2 LDC R79, c[0x0][0xbec] ;  /* 0x0002fb00ff4f2b82 */ /* 0x000e220000000800 */
[----:B------:R-:W-:-:S02]  /*bf70*/  ISETP.GE.AND P0, PT, R186, UR14, PT ;  /* 0x0000000eba007c0c */ /* 0x000fc4000bf06270 */
[----:B------:R-:W-:Y:S02]  /*bf80*/  LOP3.LUT R12, R13, 0x380, RZ, 0xc0, !PT ;  /* 0x000003800d0c7812 */ /* 0x000fe400078ec0ff */
[----:B------:R-:W-:Y:S02]  /*bf90*/  LOP3.LUT R24, R25, 0x380, RZ, 0xc0, !PT ;  /* 0x0000038019187812 */ /* 0x000fe400078ec0ff */
[----:B------:R-:W-:Y:S01]  /*bfa0*/  LOP3.LUT R28, R29, 0x380, RZ, 0xc0, !PT ;  /* 0x000003801d1c7812 */ /* 0x000fe200078ec0ff */
[----:B------:R-:W1:Y:S01]  /*bfb0*/  @P2 LDC R81, c[0x0][0xbf0] ;  /* 0x0002fc00ff512b82 */ /* 0x000e620000000800 */
[----:B------:R-:W-:Y:S01]  /*bfc0*/  SHF.R.U64 R8, R8, 0x3, RZ ;  /* 0x0000000308087819 */ /* 0x000fe200000012ff */
[----:B------:R-:W-:Y:S01]  /*bfd0*/  UIADD3 UR11, UR11, UR18, URZ ;  /* 0x000000120b0b7290 */ /* 0x000fe2000fffe03f */
[----:B------:R-:W-:Y:S01]  /*bfe0*/  LOP3.LUT R21, R76, 0x2, R21, 0xe2, !PT ;  /* 0x000000024c157812 */ /* 0x000fe200078ee215 */
[----:B------:R-:W-:Y:S01]  /*bff0*/  IMAD.IADD R76, R0, 0x1, -R77 ;  /* 0x00000001004c7824 */ /* 0x000fe200078e0a4d */
[----:B------:R-:W-:Y:S01]  /*c000*/  SEL R0, RZ, 0xffffffff, P0 ;  /* 0xffffffffff007807 */ /* 0x000fe20000000000 */
[----:B------:R-:W-:Y:S01]  /*c010*/  USHF.R.S32.HI UR4, URZ, 0x1f, UR9 ;  /* 0x0000001f3f047899 */ /* 0x000fe20008011409 */
[----:B------:R-:W-:Y:S01]  /*c020*/  LOP3.LUT R8, R8, R9, RZ, 0x3c, !PT ;  /* 0x0000000908087212 */ /* 0x000fe200078e3cff */
[----:B------:R-:W-:Y:S01]  /*c030*/  IMAD.X R9, RZ, RZ, R15, P3 ;  /* 0x000000ffff097224 */ /* 0x000fe200018e060f */
[----:B------:R-:W-:Y:S01]  /*c040*/  IADD3 R45, P3, R14, 0x8000, RZ ;  /* 0x000080000e2d7810 */ /* 0x000fe20007f7e0ff */
[----:B------:R-:W-:Y:S01]  /*c050*/  IMAD.SHL.U32 R0, R0, 0x4, RZ ;  /* 0x0000000400007824 */ /* 0x000fe200078e00ff */
[----:B------:R-:W-:Y:S01]  /*c060*/  SHF.R.U64 R12, R12, 0x3, RZ ;  /* 0x000000030c0c7819 */ /* 0x000fe200000012ff */
[----:B------:R-:W5:Y:S01]  /*c070*/  LD.E.128 R60, desc[UR50][R60.64] ;  /* 0x000000323c3c7980 */ /* 0x000f62000c101d00 */
[----:B------:R-:W-:-:S02]  /*c080*/  LOP3.LUT R44, R45, 0x380, RZ, 0xc0, !PT ;  /* 0x000003802d2c7812 */ /* 0x000fc400078ec0ff */
[----:B------:R-:W-:Y:S01]  /*c090*/  LOP3.LUT R21, R0, 0x4, R21, 0xe2, !PT ;  /* 0x0000000400157812 */ /* 0x000fe200078ee215 */
[----:B------:R-:W-:Y:S01]  /*c0a0*/  IMAD R0, R76, 0x20, R3 ;  /* 0x000000204c007824 */ /* 0x000fe200078e0203 */
[----:B------:R-:W-:Y:S01]  /*c0b0*/  SHF.R.U64 R24, R24, 0x3, RZ ;  /* 0x0000000318187819 */ /* 0x000fe200000012ff */
[----:B------:R-:W5:Y:S01]  /*c0c0*/  LD.E.128 R64, desc[UR50][R64.64] ;  /* 0x0000003240407980 */ /* 0x000f62000c101d00 */
[----:B------:R-:W-:Y:S02]  /*c0d0*/  SHF.R.U64 R28, R28, 0x3, RZ ;  /* 0x000000031c1c7819 */ /* 0x000fe400000012ff */
[----:B------:R-:W-:Y:S01]  /*c0e0*/  SHF.R.U64 R44, R44, 0x3, RZ ;  /* 0x000000032c2c7819 */ /* 0x000fe200000012ff */
[----:B------:R-:W-:Y:S01]  /*c0f0*/  UIMAD.WIDE.U32 UR10, UR44, UR12, UR10 ;  /* 0x0000000c2c0a72a5 */ /* 0x000fe2000f8e000a */
[----:B------:R-:W-:Y:S01]  /*c100*/  ISETP.GE.AND P1, PT, R89, UR14, PT ;  /* 0x0000000e59007c0c */ /* 0x000fe2000bf26270 */
[----:B------:R-:W-:Y:S01]  /*c110*/  VIADD R80, R0, UR45 ;  /* 0x0000002d00507c36 */ /* 0x000fe20008000000 */
        /* <DEDUP_REMOVED lines=9> */
[----:B------:R-:W-:Y:S01]  /*c1b0*/  UIMAD UR11, UR44, UR13, UR11 ;  /* 0x0000000d2c0b72a4 */ /* 0x000fe2000f8e020b */
[----:B------:R-:W-:Y:S01]  /*c1c0*/  IADD3 R53, P5, R14, 0xa000, RZ ;  /* 0x0000a0000e357810 */ /* 0x000fe20007fbe0ff */
[----:B0-----:R-:W-:Y:S01]  /*c1d0*/  @P2 IMAD.HI.U32 R0, R80, R79, RZ ;  /* 0x0000004f50002227 */ /* 0x001fe200078e00ff */
[C---:B------:R-:W-:Y:S01]  /*c1e0*/  IADD3 R57, P6, R14.reuse, 0xb000, RZ ;  /* 0x0000b0000e397810 */ /* 0x040fe20007fde0ff */
[----:B------:R-:W-:Y:S01]  /*c1f0*/  ULDC.64 UR12, c[0x0][0xaf0] ;  /* 0x0002bc00000c7ab9 */ /* 0x000fe20000000a00 */
[----:B------:R-:W-:Y:S01]  /*c200*/  IADD3 R7, P3, R14, 0xf000, RZ ;  /* 0x0000f0000e077810 */ /* 0x000fe20007f7e0ff */
[----:B------:R-:W5:Y:S01]  /*c210*/  LD.E.128 R8, desc[UR50][R8.64] ;  /* 0x0000003208087980 */ /* 0x000f62000c101d00 */
[----:B------:R-:W-:Y:S01]  /*c220*/  SEL R20, RZ, 0xffffffff, P1 ;  /* 0xffffffffff147807 */ /* 0x000fe20000800000 */
[----:B------:R-:W-:Y:S01]  /*c230*/  UIMAD UR4, UR4, UR12, URZ ;  /* 0x0000000c040472a4 */ /* 0x000fe2000f8e023f */
[----:B------:R-:W-:-:S02]  /*c240*/  ISETP.GE.AND P0, PT, R87, UR14, PT ;  /* 0x0000000e57007c0c */ /* 0x000fc4000bf06270 */
[----:B------:R-:W-:Y:S01]  /*c250*/  LOP3.LUT R5, R14, 0x380, RZ, 0xc0, !PT ;  /* 0x000003800e057812 */ /* 0x000fe200078ec0ff */
[----:B------:R-:W-:Y:S01]  /*c260*/  IMAD.MOV.U32 R77, RZ, RZ, R80 ;  /* 0x000000ffff4d7224 */ /* 0x000fe200078e0050 */
[----:B------:R-:W-:Y:S01]  /*c270*/  LOP3.LUT R48, R49, 0x380, RZ, 0xc0, !PT ;  /* 0x0000038031307812 */ /* 0x000fe200078ec0ff */
[----:B------:R-:W5:Y:S01]  /*c280*/  LD.E.128 R24, desc[UR50][R24.64] ;  /* 0x0000003218187980 */ /* 0x000f62000c101d00 */
[----:B------:R-:W-:Y:S02]  /*c290*/  LOP3.LUT R52, R53, 0x380, RZ, 0xc0, !PT ;  /* 0x0000038035347812 */ /* 0x000fe400078ec0ff */
[----:B------:R-:W-:Y:S01]  /*c2a0*/  LOP3.LUT R56, R57, 0x380, RZ, 0xc0, !PT ;  /* 0x0000038039387812 */ /* 0x000fe200078ec0ff */
[----:B------:R-:W-:Y:S01]  /*c2b0*/  IMAD.SHL.U32 R76, R20, 0x8, RZ ;  /* 0x00000008144c7824 */ /* 0x000fe200078e00ff */
[----:B------:R-:W-:Y:S01]  /*c2c0*/  LOP3.LUT R6, R7, 0x380, RZ, 0xc0, !PT ;  /* 0x0000038007067812 */ /* 0x000fe200078ec0ff */
[----:B------:R-:W-:Y:S01]  /*c2d0*/  UIMAD.WIDE.U32 UR10, UR9, UR12, UR10 ;  /* 0x0000000c090a72a5 */ /* 0x000fe2000f8e000a */
[----:B------:R-:W-:Y:S01]  /*c2e0*/  SEL R20, RZ, 0xffffffff, P0 ;  /* 0xffffffffff147807 */ /* 0x000fe20000000000 */
[----:B------:R-:W-:Y:S01]  /*c2f0*/  UIMAD UR4, UR9, UR13, UR4 ;  /* 0x0000000d090472a4 */ /* 0x000fe2000f8e0204 */
[----:B-1----:R-:W-:Y:S01]  /*c300*/  @P2 SHF.R.U32.HI R77, RZ, R81, R0 ;  /* 0x00000051ff4d2219 */ /* 0x002fe20000011600 */
[----:B------:R-:W-:Y:S01]  /*c310*/  IMAD.X R73, RZ, RZ, R15, P3 ;  /* 0x000000ffff497224 */ /* 0x000fe200018e060f */
[----:B------:R-:W-:Y:S01]  /*c320*/  SHF.R.U64 R48, R48, 0x3, RZ ;  /* 0x0000000330307819 */ /* 0x000fe200000012ff */
        /* <DEDUP_REMOVED lines=8> */
[----:B------:R-:W-:Y:S01]  /*c3b0*/  IMAD.SHL.U32 R83, R20, 0x10, RZ ;  /* 0x0000001014537824 */ /* 0x000fe200078e00ff */
[--C-:B------:R-:W-:Y:S01]  /*c3c0*/  SHF.R.S32.HI R78, RZ, 0x1f, R77.reuse ;  /* 0x0000001fff4e7819 */ /* 0x100fe2000001144d */
        /* <DEDUP_REMOVED lines=11> */
[----:B------:R-:W-:Y:S01]  /*c480*/  LOP3.LUT R72, R6, R7, RZ, 0x3c, !PT ;  /* 0x0000000706487212 */ /* 0x000fe200078e3cff */
[----:B------:R-:W-:Y:S01]  /*c490*/  IMAD.U32 R21, RZ, RZ, UR11 ;  /* 0x0000000bff157e24 */ /* 0x000fe2000f8e00ff */
[----:B------:R-:W-:Y:S01]  /*c4a0*/  ULDC.64 UR10, c[0x0][0xae0] ;  /* 0x0002b800000a7ab9 */ /* 0x000fe20000000a00 */
[----:B------:R-:W-:Y:S01]  /*c4b0*/  SEL R0, RZ, 0xffffffff, P0 ;  /* 0xffffffffff007807 */ /* 0x000fe20000000000 */
[----:B------:R-:W-:Y:S01]  /*c4c0*/  IMAD R79, R82, R79, R80 ;  /* 0x0000004f524f7224 */ /* 0x000fe200078e0250 */
[----:B------:R-:W5:Y:S01]  /*c4d0*/  LD.E.128 R4, desc[UR50][R4.64] ;  /* 0x0000003204047980 */ /* 0x000f62000c101d00 */
[----:B------:R-:W-:Y:S01]  /*c4e0*/  IMAD R78, R78, UR10, RZ ;  /* 0x0000000a4e4e7c24 */ /* 0x000fe2000f8e02ff */
[----:B------:R-:W-:Y:S01]  /*c4f0*/  LOP3.LUT R76, R83, 0x10, R76, 0xe2, !PT ;  /* 0x00000010534c7812 */ /* 0x000fe200078ee24c */
[----:B------:R-:W-:Y:S01]  /*c500*/  IMAD.U32 R21, RZ, RZ, UR4 ;  /* 0x00000004ff157e24 */ /* 0x000fe2000f8e00ff */
[----:B------:R-:W5:Y:S01]  /*c510*/  LD.E.128 R12, desc[UR50][R12.64] ;  /* 0x000000320c0c7980 */ /* 0x000f62000c101d00 */
[----:B------:R-:W-:Y:S01]  /*c520*/  IMAD.SHL.U32 R83, R0, 0x20, RZ ;  /* 0x0000002000537824 */ /* 0x000fe200078e00ff */
[----:B------:R-:W-:Y:S01]  /*c530*/  ISETP.GE.AND P0, PT, R97, UR14, PT ;  /* 0x0000000e61007c0c */ /* 0x000fe2000bf06270 */
[----:B------:R-:W-:Y:S01]  /*c540*/  IMAD R81, R77, UR11, R78 ;  /* 0x0000000b4d517c24 */ /* 0x000fe2000f8e024e */
[----:B------:R-:W5:Y:S01]  /*c550*/  LD.E.128 R48, desc[UR50][R48.64] ;  /* 0x0000003230307980 */ /* 0x000f62000c101d00 */
[----:B------:R-:W-:-:S03]  /*c560*/  SHF.R.S32.HI R78, RZ, 0x1f, R79 ;  /* 0x0000001fff4e7819 */ /* 0x000fc6000001144f */
[----:B------:R-:W5:Y:S01]  /*c570*/  LD.E.128 R52, desc[UR50][R52.64] ;  /* 0x0000003234347980 */ /* 0x000f62000c101d00 */
[----:B------:R-:W-:Y:S01]  /*c580*/  IMAD.WIDE.U32 R20, R77, UR10, R20 ;  /* 0x0000000a4d147c25 */ /* 0x000fe2000f8e0014 */
[----:B------:R-:W-:Y:S02]  /*c590*/  ULDC.64 UR10, c[0x0][0xad8] ;  /* 0x0002b600000a7ab9 */ /* 0x000fe40000000a00 */
        /* <DEDUP_REMOVED lines=11> */
[----:B------:R-:W-:Y:S01]  /*c650*/  IMAD.IADD R21, R21, 0x1, R81 ;  /* 0x0000000115157824 */ /* 0x000fe200078e0251 */
[----:B------:R-:W-:Y:S01]  /*c660*/  SEL R77, RZ, 0x40, P0 ;  /* 0x00000040ff4d7807 */ /* 0x000fe20000000000 */
[----:B------:R-:W-:Y:S01]  /*c670*/  IMAD R78, R78, UR10, RZ ;  /* 0x0000000a4e4e7c24 */ /* 0x000fe2000f8e02ff */
[----:B------:R-:W-:Y:S01]  /*c680*/  ISETP.GE.AND P0, PT, R93, UR14, PT ;  /* 0x0000000e5d007c0c */ /* 0x000fe2000bf06270 */
[----:B------:R-:W-:-:S02]  /*c690*/  IMAD R91, R82, UR8, RZ ;  /* 0x00000008525b7c24 */ /* 0x000fc4000f8e02ff */
[----:B------:R-:W-:Y:S01]  /*c6a0*/  VIADD R90, R3, UR45 ;  /* 0x0000002d035a7c36 */ /* 0x000fe20008000000 */
        /* <DEDUP_REMOVED lines=55> */
.L_x_4474:
[----:B------:R-:W-:Y:S05]  /*ca20*/  BSYNC B1 ;  /* 0x0000000000017941 */ /* 0x000fea0003800000 */
.L_x_4473:
        /* <DEDUP_REMOVED lines=44> */
.L_x_4472:
        /* <DEDUP_REMOVED lines=44> */
[----:B------:R-:W-:Y:S01]  /*cfb0*/  UIADD3 UR4, UR40, 0x28c20, URZ ;  /* 0x00028c2028047890 */ /* 0x000fe2000fffe03f */
[----:B------:R-:W-:Y:S01]  /*cfc0*/  IMAD R7, R7, UR14, R4 ;  /* 0x0000000e07077c24 */ /* 0x000fe2000f8e0204 */
[----:B------:R-:W-:Y:S01]  /*cfd0*/  SHF.R.S32.HI R162, RZ, 0x1f, R209 ;  /* 0x0000001fffa27819 */ /* 0x000fe200000114d1 */
[----:B------:R-:W-:Y:S01]  /*cfe0*/  IMAD R0, R0, UR12, RZ ;  /* 0x0000000c00007c24 */ /* 0x000fe2000f8e02ff */
[----:B------:R-:W-:Y:S01]  /*cff0*/  UPRMT UR4, URZ, 0x654, UR4 ;  /* 0x000006543f047896 */ /* 0x000fe20008000004 */
[----:B------:R-:W-:Y:S01]  /*d000*/  IMAD.U32 R4, RZ, RZ, UR10 ;  /* 0x0000000aff047e24 */ /* 0x000fe2000f8e00ff */
[----:B------:R-:W-:Y:S01]  /*d010*/  ULDC.64 UR10, c[0x0][0xb28] ;  /* 0x0002ca00000a7ab9 */ /* 0x000fe20000000a00 */
[C---:B------:R-:W-:Y:S01]  /*d020*/  IMAD R9, R3.reuse, UR13, R0 ;  /* 0x0000000d03097c24 */ /* 0x040fe2000f8e0200 */
[----:B------:R-:W-:Y:S01]  /*d030*/  SHF.R.S32.HI R0, RZ, 0x1f, R7 ;  /* 0x0000001fff007819 */ /* 0x000fe20000011407 */
[----:B------:R-:W-:Y:S01]  /*d040*/  IMAD.WIDE.U32 R4, R3, UR12, R4 ;  /* 0x0000000c03047c25 */ /* 0x000fe2000f8e0004 */
[----:B------:R-:W-:-:S02]  /*d050*/  SHF.R.S32.HI R163, RZ, 0x1f, R210 ;  /* 0x0000001fffa37819 */ /* 0x000fc400000114d2 */
[----:B------:R-:W-:Y:S01]  /*d060*/  SHF.R.S32.HI R164, RZ, 0x1f, R211 ;  /* 0x0000001fffa47819 */ /* 0x000fe200000114d3 */
[----:B------:R-:W-:Y:S01]  /*d070*/  IMAD R0, R0, UR10, RZ ;  /* 0x0000000a00007c24 */ /* 0x000fe2000f8e02ff */
[----:B------:R-:W-:Y:S01]  /*d080*/  SYNCS.ARRIVE.TRANS64.RED.A1T0 RZ, [UR4], RZ ;  /* 0x000000ffffff79a7 */ /* 0x000fe20008100404 */
[----:B------:R-:W-:Y:S01]  /*d090*/  IMAD.IADD R5, R5, 0x1, R9 ;  /* 0x0000000105057824 */ /* 0x000fe200078e0209 */
[----:B------:R-:W-:Y:S01]  /*d0a0*/  SHF.R.S32.HI R165, RZ, 0x1f, R212 ;  /* 0x0000001fffa57819 */ /* 0x000fe200000114d4 */
[C---:B------:R-:W-:Y:S01]  /*d0b0*/  IMAD R3, R7.reuse, UR11, R0 ;  /* 0x0000000b07037c24 */ /* 0x040fe2000f8e0200 */
        /* <DEDUP_REMOVED lines=15> */
[----:B------:R-:W-:Y:S01]  /*d1b0*/  SHF.R.S32.HI R170, RZ, 0x1f, R17 ;  /* 0x0000001fffaa7819 */ /* 0x000fe20000011411 */
[----:B------:R-:W-:Y:S06]  /*d1c0*/  @P0 BRA `(.L_x_4477) ;  /* 0x0000000800040947 */ /* 0x000fec0003800000 */
        /* <DEDUP_REMOVED lines=129> */
.L_x_4477:
[----:B------:R-:W-:Y:S05]  /*d9e0*/  BSYNC B1 ;  /* 0x0000000000017941 */ /* 0x000fea0003800000 */
.L_x_4476:
        /* <DEDUP_REMOVED lines=136> */
.L_x_4469:
        /* <DEDUP_REMOVED lines=33> */
.L_x_4478:
[----:B------:R-:W-:Y:S01]  /*e480*/  USEL UR41, UR41, URZ, !UP0 ;  /* 0x0000003f29297287 */ /* 0x000fe2000c000000 */
[----:B------:R-:W-:Y:S01]  /*e490*/  BSSY B1, `(.L_x_4479) ;  /* 0x0000039000017945 */ /* 0x000fe20003800000 */
[----:B------:R-:W-:-:S03]  /*e4a0*/  USEL UR42, UR42, URZ, !UP0 ;  /* 0x0000003f2a2a7287 */ /* 0x000fc6000c000000 */
[----:B------:R-:W-:Y:S09]  /*e4b0*/  @P0 BRA `(.L_x_4480) ;  /* 0x0000000000d80947 */ /* 0x000ff20003800000 */
[----:B------:R-:W0:Y:S01]  /*e4c0*/  S2R R6, SR_TID.X ;  /* 0x0000000000067919 */ /* 0x000e220000002100 */
[----:B------:R-:W1:Y:S01]  /*e4d0*/  LDC R9, c[0x0][0xbe8] ;  /* 0x0002fa00ff097b82 */ /* 0x000e620000000800 */
[----:B------:R-:W-:Y:S02]  /*e4e0*/  IMAD.U32 R5, RZ, RZ, UR45 ;  /* 0x0000002dff057e24 */ /* 0x000fe4000f8e00ff */
[----:B-1---5:R-:W-:-:S03]  /*e4f0*/  IMAD R3, R0, R9, RZ ;  /* 0x0000000900037224 */ /* 0x022fc600078e02ff */
[----:B0-----:R-:W-:-:S04]  /*e500*/  IADD3 R6, R5, -0x80, R6 ;  /* 0xffffff8005067810 */ /* 0x001fc80007ffe006 */
        /* <DEDUP_REMOVED lines=13> */
[----:B------:R-:W-:Y:S02]  /*e5e0*/  UIMAD UR15, UR15, UR41, URZ ;  /* 0x000000290f0f72a4 */ /* 0x000fe4000f8e023f */
[----:B------:R-:W-:-:S02]  /*e5f0*/  UIMAD.WIDE.U32 UR12, UR10, UR44, URZ ;  /* 0x0000002c0a0c72a5 */ /* 0x000fc4000f8e003f */
        /* <DEDUP_REMOVED lines=14> */
[----:B------:R-:W-:Y:S01]  /*e6e0*/  UIADD3.X UR8, UR8, UR19, UR22, UP1, UP2 ;  /* 0x0000001308087290 */ /* 0x000fe20008fe4416 */
[----:B------:R-:W-:Y:S01]  /*e6f0*/  IMAD.U32 R5, RZ, RZ, UR21 ;  /* 0x00000015ff057e24 */ /* 0x000fe2000f8e00ff */
[--C-:B------:R-:W-:Y:S01]  /*e700*/  SHF.R.S32.HI R5, RZ, 0x1f, R3.reuse ;  /* 0x0000001fff057819 */ /* 0x100fe20000011403 */
[----:B------:R-:W-:Y:S01]  /*e710*/  IMAD.MOV R7, RZ, RZ, -R3 ;  /* 0x000000ffff077224 */ /* 0x000fe200078e0a03 */
[----:B------:R-:W-:Y:S01]  /*e720*/  IADD3 R4, P0, P1, R3, UR12, R4 ;  /* 0x0000000c03047c10 */ /* 0x000fe2000f91e004 */
[----:B------:R-:W-:Y:S01]  /*e730*/  ULDC.64 UR10, c[0x0][UR18+0x210] ;  /* 0x00008400120a7abb */ /* 0x000fe20008000a00 */
[----:B------:R-:W-:Y:S01]  /*e740*/  ULDC.64 UR12, c[0x0][0xba8] ;  /* 0x0002ea00000c7ab9 */ /* 0x000fe20000000a00 */
[----:B------:R-:W-:Y:S01]  /*e750*/  IMAD R7, R9, R7, R6 ;  /* 0x0000000709077224 */ /* 0x000fe200078e0206 */
[----:B------:R-:W-:Y:S01]  /*e760*/  IADD3.X R5, R5, UR8, R10, P0, P1 ;  /* 0x0000000805057c10 */ /* 0x000fe200087e240a */
[----:B------:R-:W-:Y:S01]  /*e770*/  @!UP0 ULDC UR12, c[0x0][0xb50] ;  /* 0x0002d400000c8ab9 */ /* 0x000fe20000000800 */
[----:B------:R-:W-:Y:S01]  /*e780*/  @!UP0 ULDC UR13, c[0x0][0xb54] ;  /* 0x0002d500000d8ab9 */ /* 0x000fe20000000800 */
[C---:B------:R-:W-:Y:S01]  /*e790*/  IMAD R6, R7.reuse, UR11, RZ ;  /* 0x0000000b07067c24 */ /* 0x040fe2000f8e02ff */
[----:B------:R-:W-:Y:S01]  /*e7a0*/  SHF.R.S32.HI R3, RZ, 0x1f, R7 ;  /* 0x0000001fff037819 */ /* 0x000fe20000011407 */
[----:B------:R-:W-:-:S04]  /*e7b0*/  IMAD.WIDE.U32 R4, R7, UR10, R4 ;  /* 0x0000000a07047c25 */ /* 0x000fc8000f8e0004 */
[----:B------:R-:W-:Y:S01]  /*e7c0*/  IMAD R3, R3, UR10, R6 ;  /* 0x0000000a03037c24 */ /* 0x000fe2000f8e0206 */
[----:B------:R-:W-:-:S03]  /*e7d0*/  LEA R6, P0, R4, UR12, 0x2 ;  /* 0x0000000c04067c11 */ /* 0x000fc6000f8010ff */
[----:B------:R-:W-:-:S05]  /*e7e0*/  IMAD.IADD R3, R5, 0x1, R3 ;  /* 0x0000000105037824 */ /* 0x000fca00078e0203 */
[----:B------:R-:W-:Y:S01]  /*e7f0*/  LEA.HI.X R7, R4, UR13, R3, 0x2, P0 ;  /* 0x0000000d04077c11 */ /* 0x000fe200080f1403 */
[----:B------:R-:W-:-:S05]  /*e800*/  IMAD.MOV.U32 R3, RZ, RZ, -0x800000 ;  /* 0xff800000ff037424 */ /* 0x000fca00078e00ff */
[----:B------:R0:W-:Y:S02]  /*e810*/  STG.E desc[UR50][R6.64], R3 ;  /* 0x0000000306007986 */ /* 0x0001e4000c101932 */
.L_x_4480:
[----:B------:R-:W-:Y:S05]  /*e820*/  BSYNC B1 ;  /* 0x0000000000017941 */ /* 0x000fea0003800000 */
.L_x_4479:
[----:B------:R-:W-:-:S06]  /*e830*/  UISETP.GT.AND UP0, UPT, UR9, 0x1, UPT ;  /* 0x000000010900788c */ /* 0x000fcc000bf04270 */
[----:B------:R-:W-:-:S13]  /*e840*/  PLOP3.LUT P0, PT, PT, PT, UP0, 0x80, 0x0 ;  /* 0x000000000000781c */ /* 0x000fda0003f0f008 */
[----:B------:R-:W-:Y:S05]  /*e850*/  @P0 BRA `(.L_x_4475) ;  /* 0x00000008008c0947 */ /* 0x000fea0003800000 */
[----:B------:R-:W1:Y:S01]  /*e860*/  LDC R11, c[0x0][0xbe8] ;  /* 0x0002fa00ff0b7b82 */ /* 0x000e620000000800 */
[----:B0-----:R-:W-:Y:S01]  /*e870*/  SHF.R.S32.HI R3, RZ, 0x1f, R8 ;  /* 0x0000001fff037819 */ /* 0x001fe20000011408 */
[----:B------:R-:W-:Y:S01]  /*e880*/  ULDC UR14, c[0x0][0xac8] ;  /* 0x0002b200000e7ab9 */ /* 0x000fe20000000800 */
[----:B------:R-:W-:Y:S01]  /*e890*/  ULDC.64 UR12, c[0x0][0xaa0] ;  /* 0x0002a800000c7ab9 */ /* 0x000fe20000000a00 */
[----:B------:R-:W-:Y:S01]  /*e8a0*/  ISETP.GE.AND P1, PT, R187, UR14, PT ;  /* 0x0000000ebb007c0c */ /* 0x000fe2000bf26270 */
[----:B------:R-:W-:Y:S01]  /*e8b0*/  UIMAD UR10, UR22, UR12, URZ ;  /* 0x0000000c160a72a4 */ /* 0x000fe2000f8e023f */
[----:B------:R-:W-:Y:S01]  /*e8c0*/  LEA.HI R6, R3, R8, RZ, 0x3 ;  /* 0x0000000803067211 */ /* 0x000fe200078f18ff */
[----:B------:R-:W-:Y:S01]  /*e8d0*/  UIMAD.WIDE.U32 UR8, UR4, UR12, URZ ;  /* 0x0000000c040872a5 */ /* 0x000fe2000f8e003f */
[----:B------:R-:W-:Y:S01]  /*e8e0*/  SEL R4, RZ, 0xffffffff, P1 ;  /* 0xffffffffff047807 */ /* 0x000fe20000800000 */
[----:B------:R-:W-:Y:S01]  /*e8f0*/  UIMAD UR10, UR4, UR13, UR10 ;  /* 0x0000000d040a72a4 */ /* 0x000fe2000f8e020a */
[----:B------:R-:W-:Y:S01]  /*e900*/  LOP3.LUT R3, R6, 0xfffffff8, RZ, 0xc0, !PT ;  /* 0xfffffff806037812 */ /* 0x000fe200078ec0ff */
[C---:B------:R-:W-:Y:S01]  /*e910*/  VIADD R35, R2.reuse, 0xc0 ;  /* 0x000000c002237836 */ /* 0x040fe20000000000 */
[----:B------:R-:W-:Y:S01]  /*e920*/  ISETP.GE.AND P2, PT, R2, UR14, PT ;  /* 0x0000000e02007c0c */ /* 0x000fe2000bf46270 */
[----:B------:R-:W-:Y:S01]  /*e930*/  IMAD.SHL.U32 R4, R4, 0x2, RZ ;  /* 0x0000000204047824 */ /* 0x000fe200078e00ff */
[----:B------:R-:W-:Y:S01]  /*e940*/  SHF.R.S32.HI R13, RZ, 0x3, R6 ;  /* 0x00000003ff0d7819 */ /* 0x000fe20000011406 */
[----:B------:R-:W-:Y:S01]  /*e950*/  IMAD.IADD R8, R8, 0x1, -R3 ;  /* 0x0000000108087824 */ /* 0x000fe200078e0a03 */
[----:B------:R-:W-:Y:S01]  /*e960*/  SEL R3, RZ, 0x1, P2 ;  /* 0x00000001ff037807 */ /* 0x000fe20001000000 */
[----:B------:R-:W-:Y:S01]  /*e970*/  UIADD3 UR9, UR9, UR10, URZ ;  /* 0x0000000a09097290 */ /* 0x000fe2000fffe03f */
[----:B------:R-:W-:Y:S01]  /*e980*/  ISETP.GE.AND P1, PT, R186, UR14, PT ;  /* 0x0000000eba007c0c */ /* 0x000fe2000bf26270 */
[----:B------:R-:W-:Y:S01]  /*e990*/  ULDC.64 UR12, c[0x0][0xae8] ;  /* 0x0002ba00000c7ab9 */ /* 0x000fe20000000a00 */
[----:B------:R-:W-:Y:S01]  /*e9a0*/  LOP3.LUT R6, R4, 0x2, R3, 0xe2, !PT ;  /* 0x0000000204067812 */ /* 0x000fe200078ee203 */
[----:B------:R-:W-:Y:S01]  /*e9b0*/  IMAD R3, R8, 0x20, R13 ;  /* 0x0000002008037824 */ /* 0x000fe200078e020d */
[----:B------:R-:W-:Y:S01]  /*e9c0*/  SEL R4, RZ, 0xffffffff, P1 ;  /* 0xffffffffff047807 */ /* 0x000fe20000800000 */
[----:B------:R-:W-:Y:S01]  /*e9d0*/  UIMAD.WIDE.U32 UR8, UR44, UR12, UR8 ;  /* 0x0000000c2c0872a5 */ /* 0x000fe2000f8e0008 */
[----:B-1----:R-:W-:Y:S01]  /*e9e0*/  ISETP.NE.AND P0, PT, R11, 0x1, PT ;  /* 0x000000010b00780c */ /* 0x002fe20003f05270 */
[----:B------:R-:W-:Y:S01]  /*e9f0*/  VIADD R8, R3, UR45 ;  /* 0x0000002d03087c36 */ /* 0x000fe20008000000 */
[----:B------:R-:W-:Y:S01]  /*ea00*/  ISETP.GE.AND P1, PT, R35, UR14, PT ;  /* 0x0000000e23007c0c */ /* 0x000fe2000bf26270 */
[----:B------:R-:W-:Y:S01]  /*ea10*/  IMAD.SHL.U32 R9, R4, 0x4, RZ ;  /* 0x0000000404097824 */ /* 0x000fe200078e00ff */
[----:B------:R-:W-:Y:S01]  /*ea20*/  ULDC.64 UR10, c[0x0][0xaf0] ;  /* 0x0002bc00000a7ab9 */ /* 0x000fe20000000a00 */
[----:B------:R-:W-:Y:S01]  /*ea30*/  UIMAD UR9, UR44, UR13, UR9 ;  /* 0x0000000d2c0972a4 */ /* 0x000fe2000f8e0209 */
[----:B------:R-:W-:Y:S01]  /*ea40*/  IMAD.MOV.U32 R3, RZ, RZ, R8 ;  /* 0x000000ffff037224 */ /* 0x000fe200078e0008 */
[----:B------:R-:W-:Y:S01]  /*ea50*/  UIMAD UR42, UR42, UR10, URZ ;  /* 0x0000000a2a2a72a4 */ /* 0x000fe2000f8e023f */
[C---:B------:R-:W-:Y:S01]  /*ea60*/  VIADD R29, R2.reuse, 0x100 ;  /* 0x00000100021d7836 */ /* 0x040fe20000000000 */
[----:B------:R-:W-:Y:S01]  /*ea70*/  UIMAD.WIDE.U32 UR8, UR41, UR10, UR8 ;  /* 0x0000000a290872a5 */ /* 0x000fe2000f8e0008 */
[----:B------:R-:W-:Y:S01]  /*ea80*/  LOP3.LUT R6, R9, 0x4, R6, 0xe2, !PT ;  /* 0x0000000409067812 */ /* 0x000fe200078ee206 */
[----:B------:R-:W-:Y:S01]  /*ea90*/  UIMAD UR4, UR41, UR11, UR42 ;  /* 0x0000000b290472a4 */ /* 0x000fe2000f8e022a */
[C---:B------:R-:W-:Y:S01]  /*eaa0*/  VIADD R33, R2.reuse, 0x140 ;  /* 0x0000014002217836 */ /* 0x040fe20000000000 */
[----:B------:R-:W0:Y:S01]  /*eab0*/  @P0 LDC R5, c[0x0][0xbec] ;  /* 0x0002fb00ff050b82 */ /* 0x000e220000000800 */
[----:B------:R-:W-:Y:S01]  /*eac0*/  VIADD R31, R2, 0x180 ;  /* 0x00000180021f7836 */ /* 0x000fe20000000000 */
[----:B------:R-:W-:Y:S01]  /*ead0*/  UIADD3 UR4, UR9, UR4, URZ ;  /* 0x0000000409047290 */ /* 0x000fe2000fffe03f */
[----:B-----5:R-:W-:Y:S01]  /*eae0*/  IMAD R25, R0, R11, RZ ;  /* 0x0000000b00197224 */ /* 0x020fe200078e02ff */
[----:B------:R-:W-:Y:S01]  /*eaf0*/  BSSY B1, `(.L_x_4481) ;  /* 0x0000055000017945 */ /* 0x000fe20003800000 */
[----:B------:R-:W-:Y:S01]  /*eb00*/  VIADD R26, R13, UR45 ;  /* 0x0000002d0d1a7c36 */ /* 0x000fe20008000000 */
[----:B------:R-:W-:Y:S01]  /*eb10*/  SHF.R.S32.HI R37, RZ, 0x1f, R186 ;  /* 0x0000001fff257819 */ /* 0x000fe200000114ba */
[----:B------:R-:W-:Y:S01]  /*eb20*/  VIADD R27, R2, 0x1c0 ;  /* 0x000001c0021b7836 */ /* 0x000fe20000000000 */
[----:B------:R-:W1:Y:S01]  /*eb30*/  @P0 LDC R7, c[0x0][0xbf0] ;  /* 0x0002fc00ff070b82 */ /* 0x000e620000000800 */
[----:B------:R-:W-:-:S02]  /*eb40*/  SHF.R.S32.HI R28, RZ, 0x1f, R29 ;  /* 0x0000001fff1c7819 */ /* 0x000fc4000001141d */
[----:B------:R-:W-:Y:S02]  /*eb50*/  SHF.R.S32.HI R30, RZ, 0x1f, R31 ;  /* 0x0000001fff1e7819 */ /* 0x000fe4000001141f */
[----:B------:R-:W-:Y:S02]  /*eb60*/  SHF.R.S32.HI R32, RZ, 0x1f, R33 ;  /* 0x0000001fff207819 */ /* 0x000fe40000011421 */
[----:B------:R-:W-:Y:S02]  /*eb70*/  SHF.R.S32.HI R34, RZ, 0x1f, R35 ;  /* 0x0000001fff227819 */ /* 0x000fe40000011423 */
[----:B------:R-:W-:Y:S02]  /*eb80*/  SHF.R.S32.HI R36, RZ, 0x1f, R27 ;  /* 0x0000001fff247819 */ /* 0x000fe4000001141b */
[----:B------:R-:W-:Y:S01]  /*eb90*/  SHF.R.S32.HI R38, RZ, 0x1f, R187 ;  /* 0x0000001fff267819 */ /* 0x000fe200000114bb */
[----:B0-----:R-:W-:Y:S01]  /*eba0*/  @P0 IMAD.HI.U32 R4, R8, R5, RZ ;  /* 0x0000000508040227 */ /* 0x001fe200078e00ff */
[----:B------:R-:W-:-:S02]  /*ebb0*/  SEL R5, RZ, 0xffffffff, P1 ;  /* 0xffffffffff057807 */ /* 0x000fc40000800000 */
        /* <DEDUP_REMOVED lines=72> */
.L_x_4482:
[----:B------:R-:W-:Y:S05]  /*f040*/  BSYNC B1 ;  /* 0x0000000000017941 */ /* 0x000fea0003800000 */
.L_x_4481:
        /* <DEDUP_REMOVED lines=36> */
.L_x_4475:
[----:B------:R-:W-:Y:S05]  /*f290*/  BSYNC B0 ;  /* 0x0000000000007941 */ /* 0x000fea0003800000 */
.L_x_4468:
[----:B------:R-:W-:Y:S02]  /*f2a0*/  ULDC UR4, c[0x0][0xc3c] ;  /* 0x00030f0000047ab9 */ /* 0x000fe40000000800 */
[----:B------:R-:W-:-:S06]  /*f2b0*/  UISETP.GE.AND UP0, UPT, UR7, UR4, UPT ;  /* 0x000000040700728c */ /* 0x000fcc000bf06270 */
[----:B------:R-:W-:-:S13]  /*f2c0*/  PLOP3.LUT P0, PT, PT, PT, UP0, 0x80, 0x0 ;  /* 0x000000000000781c */ /* 0x000fda0003f0f008 */
[----:B------:R-:W-:Y:S05]  /*f2d0*/  @!P0 BRA `(.L_x_4483) ;  /* 0xffffff1c00f88947 */ /* 0x000fea000383ffff */
[----:B------:R-:W-:Y:S05]  /*f2e0*/  EXIT ;  /* 0x000000000000794d */ /* 0x000fea0003800000 */
.L_x_4413:
        /* <DEDUP_REMOVED lines=13> */
[----:B------:R-:W1:Y:S01]  /*f3c0*/  LDS.128 R24, [UR4+0x28cd0] ;  /* 0x028cd004ff187984 */ /* 0x000e620008000c00 */
[----:B------:R-:W-:Y:S06]  /*f3d0*/  BAR.ARV 0x4, 0x180 ;  /* 0x0106000000007b1d */ /* 0x000fec0000002000 */
[----:B------:R-:W-:Y:S05]  /*f3e0*/  BRA `(.L_x_4485) ;  /* 0x0000000c00907947 */ /* 0x000fea0003800000 */
.L_x_4484:
        /* <DEDUP_REMOVED lines=30> */
[----:B-1----:R-:W-:-:S04]  /*f5d0*/  SEL R2, R2, RZ, P4 ;  /* 0x000000ff02027207 */ /* 0x002fc80002000000 */
[----:B------:R-:W-:-:S05]  /*f5e0*/  IADD3 R2, R3, R2, RZ ;  /* 0x0000000203027210 */ /* 0x000fca0007ffe0ff */
        /* <DEDUP_REMOVED lines=11> */
.L_x_4488:
        /* <DEDUP_REMOVED lines=35> */
.L_x_4486:
        /* <DEDUP_REMOVED lines=13> */
.L_x_4489:
        /* <DEDUP_REMOVED lines=62> */
.L_x_4490:
        /* <DEDUP_REMOVED lines=61> */
.L_x_4491:
[----:B------:R-:W-:-:S05]  /*10150*/  LOP3.LUT R25, RZ, R2, RZ, 0x33, !PT ;  /* 0x00000002ff197212 */ /* 0x000fca00078e33ff */
[----:B------:R-:W-:Y:S01]  /*10160*/  IMAD.IADD R25, R6, 0x1, R25 ;  /* 0x0000000106197824 */ /* 0x000fe200078e0219 */
[----:B------:R-:W-:Y:S06]  /*10170*/  BRA `(.L_x_4492) ;  /* 0x0000000000147947 */ /* 0x000fec0003800000 */
.L_x_4487:
[----:B------:R-:W-:Y:S01]  /*10180*/  ULDC UR4, c[0x0][0xc3c] ;  /* 0x00030f0000047ab9 */ /* 0x000fe20000000800 */
[----:B------:R-:W-:Y:S02]  /*10190*/  IMAD.MOV.U32 R25, RZ, RZ, RZ ;  /* 0x000000ffff197224 */ /* 0x000fe400078e00ff */
[----:B------:R-:W-:Y:S02]  /*101a0*/  IMAD.U32 R24, RZ, RZ, UR6 ;  /* 0x00000006ff187e24 */ /* 0x000fe4000f8e00ff */
[----:B------:R-:W-:Y:S02]  /*101b0*/  IMAD.MOV.U32 R26, RZ, RZ, RZ ;  /* 0x000000ffff1a7224 */ /* 0x000fe400078e00ff */
[----:B------:R-:W-:-:S07]  /*101c0*/  IMAD.U32 R27, RZ, RZ, UR4 ;  /* 0x00000004ff1b7e24 */ /* 0x000fce000f8e00ff */
.L_x_4492:
[----:B------:R-:W-:-:S13]  /*101d0*/  ISETP.NE.AND P0, PT, R7, RZ, PT ;  /* 0x000000ff0700720c */ /* 0x000fda0003f05270 */
[----:B------:R-:W0:Y:S01]  /*101e0*/  @!P0 S2R R3, SR_CgaCtaId ;  /* 0x0000000000038919 */ /* 0x000e220000008800 */
[----:B------:R-:W-:-:S04]  /*101f0*/  @!P0 MOV R2, 0x400 ;  /* 0x0000040000028802 */ /* 0x000fc80000000f00 */
[----:B0-----:R-:W-:-:S05]  /*10200*/  @!P0 LEA R2, R3, R2, 0x18 ;  /* 0x0000000203028211 */ /* 0x001fca00078ec0ff */
[----:B------:R0:W-:Y:S01]  /*10210*/  @!P0 STS.128 [R2+0x28cd0], R24 ;  /* 0x028cd01802008388 */ /* 0x0001e20000000c00 */
[----:B------:R-:W-:Y:S06]  /*10220*/  BAR.ARV 0x5, 0x180 ;  /* 0x0146000000007b1d */ /* 0x000fec0000002000 */
.L_x_4485:
[----:B------:R2:W-:Y:S01]  /*10230*/  STL [R1+0x20], RZ ;  /* 0x000020ff01007387 */ /* 0x0005e20000100800 */
[----:B------:R-:W-:Y:S01]  /*10240*/  ULDC UR4, c[0x0][0xc3c] ;  /* 0x00030f0000047ab9 */ /* 0x000fe20000000800 */
[----:B------:R-:W-:Y:S01]  /*10250*/  IMAD.MOV.U32 R22, RZ, RZ, 0x1 ;  /* 0x00000001ff167424 */ /* 0x000fe200078e00ff */
[----:B-1----:R-:W-:Y:S01]  /*10260*/  ISETP.GE.AND P0, PT, R27, UR4, PT ;  /* 0x000000041b007c0c */ /* 0x002fe2000bf06270 */
[----:B------:R-:W-:-:S12]  /*10270*/  IMAD.MOV.U32 R18, RZ, RZ, RZ ;  /* 0x000000ffff127224 */ /* 0x000fd800078e00ff */
[----:B--2---:R-:W-:Y:S05]  /*10280*/  @P0 BRA `(.L_x_4493) ;  /* 0x0000004c00f80947 */ /* 0x004fea0003800000 */
[----:B------:R-:W1:Y:S01]  /*10290*/  S2UR UR5, SR_CgaCtaId ;  /* 0x00000000000579c3 */ /* 0x000e620000008800 */
[C---:B0-----:R-:W-:Y:S01]  /*102a0*/  IMAD.SHL.U32 R2, R0.reuse, 0x8, RZ ;  /* 0x0000000800027824 */ /* 0x041fe200078e00ff */
        /* <DEDUP_REMOVED lines=18> */
[----:B-1----:R-:W-:Y:S01]  /*103d0*/  ULEA UR4, UR5, UR4, 0x18 ;  /* 0x0000000405047291 */ /* 0x002fe2000f8ec03f */
[C---:B------:R-:W-:Y:S02]  /*103e0*/  LOP3.LUT R2, R0.reuse, 0x100, RZ, 0xfc, !PT ;  /* 0x0000010000027812 */ /* 0x040fe400078efcff */
[C---:B------:R-:W-:Y:S02]  /*103f0*/  LOP3.LUT R4, R0.reuse, 0x140, RZ, 0xfc, !PT ;  /* 0x0000014000047812 */ /* 0x040fe400078efcff */
[C---:B------:R-:W-:Y:S01]  /*10400*/  LOP3.LUT R3, R0.reuse, 0x180, RZ, 0xfc, !PT ;  /* 0x0000018000037812 */ /* 0x040fe200078efcff */
[----:B------:R-:W-:Y:S01]  /*10410*/  IMAD.U32 R17, RZ, RZ, UR4 ;  /* 0x00000004ff117e24 */ /* 0x000fe2000f8e00ff */
[----:B------:R-:W-:-:S03]  /*10420*/  LOP3.LUT R2, R0, 0x1c0, RZ, 0xfc, !PT ;  /* 0x000001c000027812 */ /* 0x000fc600078efcff */
[----:B------:R-:W-:-:S05]  /*10430*/  IMAD R0, R33, 0x2, R17 ;  /* 0x0000000221007824 */ /* 0x000fca00078e0211 */
[----:B------:R0:W-:Y:S02]  /*10440*/  STL [R1+0x28], R0 ;  /* 0x0000280001007387 */ /* 0x0001e40000100800 */
.L_x_4556:
[----:B-1----:R-:W1:Y:S02]  /*10450*/  LDC.64 R2, c[0x0][0xc88] ;  /* 0x00032200ff027b82 */ /* 0x002e640000000a00 */
[----:B-1----:R-:W-:-:S05]  /*10460*/  IMAD.WIDE R2, R27, 0x4, R2 ;  /* 0x000000041b027825 */ /* 0x002fca00078e0202 */
[----:B------:R-:W0:Y:S01]  /*10470*/  LDG.E R29, desc[UR50][R2.64] ;  /* 0x00000032021d7981 */ /* 0x000e22000c1e1900 */
[----:B------:R-:W-:Y:S05]  /*10480*/  YIELD ;  /* 0x0000000000007946 */ /* 0x000fea0003800000 */
[----:B------:R-:W-:Y:S01]  /*10490*/  ULDC.64 UR4, c[0x0][0xa28] ;  /* 0x00028a0000047ab9 */ /* 0x000fe20000000a00 */
[----:B------:R-:W-:Y:S01]  /*104a0*/  IMAD.MOV.U32 R31, RZ, RZ, RZ ;  /* 0x000000ffff1f7224 */ /* 0x000fe200078e00ff */
[----:B------:R-:W-:Y:S01]  /*104b0*/  ISETP.NE.U32.AND P0, PT, RZ, UR4, PT ;  /* 0x00000004ff007c0c */ /* 0x000fe2000bf05070 */
[----:B------:R-:W-:-:S03]  /*104c0*/  ULDC.64 UR6, c[0x0][0xa18] ;  /* 0x0002860000067ab9 */ /* 0x000fc60000000a00 */
[----:B------:R-:W-:Y:S01]  /*104d0*/  ISETP.NE.AND.EX P0, PT, RZ, UR5, PT, P0 ;  /* 0x00000005ff007c0c */ /* 0x000fe2000bf05300 */
[----:B------:R-:W-:Y:S01]  /*104e0*/  IMAD.MOV.U32 R37, RZ, RZ, RZ ;  /* 0x000000ffff257224 */ /* 0x000fe200078e00ff */
[----:B0-----:R-:W-:-:S11]  /*104f0*/  SHF.R.S32.HI R0, RZ, 0x1f, R29 ;  /* 0x0000001fff007819 */ /* 0x001fd6000001141d */
        /* <DEDUP_REMOVED lines=37> */
.L_x_4494:
        /* <DEDUP_REMOVED lines=9> */
.L_x_4495:
        /* <DEDUP_REMOVED lines=9> */
.L_x_4496:
[----:B------:R-:W3:Y:S01]  /*10870*/  LDL R4, [R1+0x4] ;  /* 0x0000040001047983 */ /* 0x000ee20000100800 */
[----:B012---:R-:W0:Y:S01]  /*10880*/  LDC R0, c[0x0][0x448] ;  /* 0x00011200ff007b82 */ /* 0x007e220000000800 */
[----:B-----5:R-:W-:Y:S01]  /*10890*/  IMAD.IADD R28, R28, 0x1, -R31 ;  /* 0x000000011c1c7824 */ /* 0x020fe200078e0a1f */
[----:B------:R-:W-:Y:S01]  /*108a0*/  LOP3.LUT R16, R16, 0xfffffdff, RZ, 0xc0, !PT ;  /* 0xfffffdff10107812 */ /* 0x000fe200078ec0ff */
[----:B------:R-:W-:Y:S01]  /*108b0*/  BSSY B0, `(.L_x_4497) ;  /* 0x0000037000007945 */ /* 0x000fe20003800000 */
[----:B0-----:R-:W-:Y:S01]  /*108c0*/  ISETP.NE.AND P0, PT, R0, 0x1, PT ;  /* 0x000000010000780c */ /* 0x001fe20003f05270 */
[----:B------:R-:W-:-:S04]  /*108d0*/  IMAD.SHL.U32 R0, R25, 0x40, RZ ;  /* 0x0000004019007824 */ /* 0x000fc800078e00ff */
[----:B------:R-:W-:-:S08]  /*108e0*/  VIADD R0, R0, 0x3f ;  /* 0x0000003f00007836 */ /* 0x000fd00000000000 */
[----:B------:R-:W0:Y:S01]  /*108f0*/  @P0 LDC R3, c[0x0][0x44c] ;  /* 0x00011300ff030b82 */ /* 0x000e220000000800 */
[----:B------:R-:W-:-:S07]  /*10900*/  @P0 LOP3.LUT R16, R16, 0x200, RZ, 0xfc, !PT ;  /* 0x0000020010100812 */ /* 0x000fce00078efcff */
[----:B------:R-:W1:Y:S01]  /*10910*/  @P0 LDC R2, c[0x0][0x450] ;  /* 0x00011400ff020b82 */ /* 0x000e620000000800 */
[----:B0-----:R-:W-:-:S05]  /*10920*/  @P0 IMAD.HI.U32 R3, R0, R3, RZ ;  /* 0x0000000300030227 */ /* 0x001fca00078e00ff */
[----:B-1----:R-:W-:Y:S01]  /*10930*/  @P0 SHF.R.U32.HI R0, RZ, R2, R3 ;  /* 0x00000002ff000219 */ /* 0x002fe20000011603 */
[C---:B------:R-:W-:Y:S01]  /*10940*/  VIADD R2, R28.reuse, 0x3f ;  /* 0x0000003f1c027836 */ /* 0x040fe20000000000 */
[----:B---3--:R-:W-:-:S05]  /*10950*/  IADD3 R3, R28, 0x40, -R4 ;  /* 0x000000401c037810 */ /* 0x008fca0007ffe804 */
[----:B------:R-:W-:-:S05]  /*10960*/  IMAD.IADD R0, R3, 0x1, R0 ;  /* 0x0000000103007824 */ /* 0x000fca00078e0200 */
[----:B------:R-:W-:-:S04]  /*10970*/  SHF.R.S32.HI R3, RZ, 0x1f, R0 ;  /* 0x0000001fff037819 */ /* 0x000fc80000011400 */
[----:B------:R-:W-:Y:S02]  /*10980*/  LEA.HI R0, R3, R0, RZ, 0x6 ;  /* 0x0000000003007211 */ /* 0x000fe400078f30ff */
[----:B------:R-:W-:Y:S02]  /*10990*/  SHF.R.S32.HI R3, RZ, 0x1f, R2 ;  /* 0x0000001fff037819 */ /* 0x000fe40000011402 */
[----:B------:R-:W-:Y:S02]  /*109a0*/  SHF.R.S32.HI R0, RZ, 0x6, R0 ;  /* 0x00000006ff007819 */ /* 0x000fe40000011400 */
[----:B------:R-:W-:Y:S02]  /*109b0*/  LEA.HI R3, R3, R2, RZ, 0x6 ;  /* 0x0000000203037211 */ /* 0x000fe400078f30ff */
[----:B------:R-:W-:Y:S02]  /*109c0*/  LOP3.LUT R2, R26, 0xff000000, RZ, 0xc0, !PT ;  /* 0xff0000001a027812 */ /* 0x000fe400078ec0ff */
[----:B------:R-:W-:-:S02]  /*109d0*/  SHF.R.S32.HI R3, RZ, 0x6, R3 ;  /* 0x00000006ff037819 */ /* 0x000fc40000011403 */
[----:B------:R-:W-:Y:S02]  /*109e0*/  SHF.R.U32.HI R2, RZ, 0x8, R2 ;  /* 0x00000008ff027819 */ /* 0x000fe40000011602 */
[----:B------:R-:W-:Y:S02]  /*109f0*/  VIMNMX R0, R3, R0, PT ;  /* 0x0000000003007248 */ /* 0x000fe40003fe0100 */
[----:B------:R-:W-:Y:S02]  /*10a00*/  LOP3.LUT R3, R26, 0xff0000, RZ, 0xc0, !PT ;  /* 0x00ff00001a037812 */ /* 0x000fe400078ec0ff */
[----:B------:R-:W-:Y:S02]  /*10a10*/  ISETP.GE.AND P0, PT, R0, 0x1, PT ;  /* 0x000000010000780c */ /* 0x000fe40003f06270 */
[----:B------:R-:W-:Y:S01]  /*10a20*/  LEA.HI R4, R3, R2, RZ, 0x10 ;  /* 0x0000000203047211 */ /* 0x000fe200078f80ff */
[----:B------:R-:W-:-:S10]  /*10a30*/  IMAD.MOV.U32 R2, RZ, RZ, RZ ;  /* 0x000000ffff027224 */ /* 0x000fd400078e00ff */
[----:B------:R-:W-:Y:S05]  /*10a40*/  @!P0 BRA `(.L_x_4498) ;  /* 0x0000000000748947 */ /* 0x000fea0003800000 */
        /* <DEDUP_REMOVED lines=29> */
.L_x_4498:
[----:B------:R-:W-:Y:S05]  /*10c20*/  BSYNC B0 ;  /* 0x0000000000007941 */ /* 0x000fea0003800000 */
.L_x_4497:
        /* <DEDUP_REMOVED lines=24> */
.L_x_4500:
        /* <DEDUP_REMOVED lines=20> */
.L_x_4503:
[----:B------:R-:W-:Y:S05]  /*10ef0*/  BSYNC B6 ;  /* 0x0000000000067941 */ /* 0x000fea0003800000 */
.L_x_4502:
        /* <DEDUP_REMOVED lines=20> */
.L_x_4506:
        /* <DEDUP_REMOVED lines=15> */
.L_x_4505:
[----:B------:R-:W-:Y:S05]  /*11130*/  BSYNC B6 ;  /* 0x0000000000067941 */ /* 0x000fea0003800000 */
.L_x_4504:
[----:B------:R-:W0:Y:S01]  /*11140*/  S2R R34, SR_TID.X ;  /* 0x0000000000227919 */ /* 0x000e220000002100 */
[----:B------:R-:W-:Y:S01]  /*11150*/  ULDC.64 UR4, c[0x0][0x9f8] ;  /* 0x00027e0000047ab9 */ /* 0x000fe20000000a00 */
[----:B------:R-:W1:Y:S01]  /*11160*/  LDC R20, c[0x0][0x430] ;  /* 0x00010c00ff147b82 */ /* 0x000e620000000800 */
[----:B------:R-:W-:-:S04]  /*11170*/  ISETP.NE.U32.AND P0, PT, RZ, UR4, PT ;  /* 0x00000004ff007c0c */ /* 0x000fc8000bf05070 */
[----:B------:R-:W-:Y:S01]  /*11180*/  ISETP.NE.AND.EX P0, PT, RZ, UR5, PT, P0 ;  /* 0x00000005ff007c0c */ /* 0x000fe2000bf05300 */
[----:B------:R-:W2:-:S12]  /*11190*/  S2R R21, SR_TID.X ;  /* 0x0000000000157919 */ /* 0x000e980000002100 */
[----:B------:R-:W-:Y:S01]  /*111a0*/  @P0 IADD3 R2, P1, R19, UR4, RZ ;  /* 0x0000000413020c10 */ /* 0x000fe2000ff3e0ff */
[----:B------:R-:W-:-:S03]  /*111b0*/  ULDC UR4, c[0x0][0x320] ;  /* 0x0000c80000047ab9 */ /* 0x000fc60000000800 */
[----:B------:R-:W-:-:S05]  /*111c0*/  @P0 IADD3.X R3, R32, UR5, RZ, P1, !PT ;  /* 0x0000000520030c10 */ /* 0x000fca0008ffe4ff */
[----:B------:R3:W5:Y:S01]  /*111d0*/  @P0 LDG.E R23, desc[UR50][R2.64] ;  /* 0x0000003202170981 */ /* 0x000762000c1e1900 */
[----:B------:R-:W-:Y:S01]  /*111e0*/  LOP3.LUT R16, R16, 0xffffffbf, RZ, 0xc0, !PT ;  /* 0xffffffbf10107812 */ /* 0x000fe200078ec0ff */
[----:B------:R-:W-:Y:S01]  /*111f0*/  UMOV UR5, 0xffffffff ;  /* 0xffffffff00057882 */ /* 0x000fe20000000000 */
[----:B0-----:R-:W-:-:S05]  /*11200*/  IMAD.SHL.U32 R34, R34, 0x8, RZ ;  /* 0x0000000822227824 */ /* 0x001fca00078e00ff */
[----:B------:R-:W-:Y:S01]  /*11210*/  LOP3.LUT R34, R34, 0x38, RZ, 0xc0, !PT ;  /* 0x0000003822227812 */ /* 0x000fe200078ec0ff */
[----:B--2---:R-:W-:-:S03]  /*11220*/  IMAD.SHL.U32 R21, R21, 0x8, RZ ;  /* 0x0000000815157824 */ /* 0x004fc600078e00ff */
[C---:B------:R-:W-:Y:S02]  /*11230*/  LOP3.LUT R0, R34.reuse, 0x40, RZ, 0xfc, !PT ;  /* 0x0000004022007812 */ /* 0x040fe400078efcff */
[----:B------:R-:W-:Y:S02]  /*11240*/  LOP3.LUT R4, R34, 0x180, RZ, 0xfc, !PT ;  /* 0x0000018022047812 */ /* 0x000fe400078efcff */
[----:B------:R-:W-:Y:S02]  /*11250*/  ISETP.GE.AND P3, PT, R0, UR4, PT ;  /* 0x0000000400007c0c */ /* 0x000fe4000bf66270 */
[----:B------:R-:W0:Y:S01]  /*11260*/  S2R R0, SR_TID.X ;  /* 0x0000000000007919 */ /* 0x000e220000002100 */
[----:B------:R-:W-:Y:S02]  /*11270*/  LOP3.LUT R34, R34, 0x1c0, RZ, 0xfc, !PT ;  /* 0x000001c022227812 */ /* 0x000fe400078efcff */
[----:B------:R-:W-:Y:S02]  /*11280*/  LOP3.LUT R21, R21, 0x38, RZ, 0xc0, !PT ;  /* 0x0000003815157812 */ /* 0x000fe400078ec0ff */
[----:B------:R-:W-:-:S02]  /*11290*/  ISETP.GE.AND P0, PT, R34, UR4, PT ;  /* 0x0000000422007c0c */ /* 0x000fc4000bf06270 */
[----:B------:R-:W2:Y:S01]  /*112a0*/  S2R R34, SR_TID.X ;  /* 0x0000000000227919 */ /* 0x000ea20000002100 */
[----:B------:R-:W-:Y:S02]  /*112b0*/  ISETP.GE.AND P2, PT, R21, UR4, PT ;  /* 0x0000000415007c0c */ /* 0x000fe4000bf46270 */
[----:B------:R-:W-:Y:S02]  /*112c0*/  ISETP.GE.AND P1, PT, R4, UR4, PT ;  /* 0x0000000404007c0c */ /* 0x000fe4000bf26270 */
[----:B------:R-:W-:Y:S02]  /*112d0*/  @P3 LOP3.LUT R16, R16, 0x40, RZ, 0xfc, !PT ;  /* 0x0000004010103812 */ /* 0x000fe400078efcff */
[----:B------:R-:W-:Y:S02]  /*112e0*/  SEL R7, RZ, 0x40, P1 ;  /* 0x00000040ff077807 */ /* 0x000fe40000800000 */
[----:B------:R-:W-:Y:S02]  /*112f0*/  LOP3.LUT R16, R16, 0xffffff7f, RZ, 0xc0, !PT ;  /* 0xffffff7f10107812 */ /* 0x000fe400078ec0ff */
[----:B------:R-:W-:-:S03]  /*11300*/  SEL R8, RZ, 0x80, P0 ;  /* 0x00000080ff087807 */ /* 0x000fc60000000000 */
[----:B------:R-:W-:-:S04]  /*11310*/  @P2 LOP3.LUT R16, R16, 0x80, RZ, 0xfc, !PT ;  /* 0x0000008010102812 */ /* 0x000fc800078efcff */
[----:B------:R-:W-:Y:S01]  /*11320*/  LOP3.LUT R16, R16, 0xffffffdf, RZ, 0xc0, !PT ;  /* 0xffffffdf10107812 */ /* 0x000fe200078ec0ff */
[----:B0-----:R-:W-:-:S05]  /*11330*/  IMAD.SHL.U32 R0, R0, 0x8, RZ ;  /* 0x0000000800007824 */ /* 0x001fca00078e00ff */
[----:B------:R-:W-:Y:S01]  /*11340*/  LOP3.LUT R0, R0, 0x38, RZ, 0xc0, !PT ;  /* 0x0000003800007812 */ /* 0x000fe200078ec0ff */
[----:B--2---:R-:W-:-:S03]  /*11350*/  IMAD.SHL.U32 R34, R34, 0x8, RZ ;  /* 0x0000000822227824 */ /* 0x004fc600078e00ff */
[----:B------:R-:W-:Y:S02]  /*11360*/  LOP3.LUT R0, R0, 0x80, RZ, 0xfc, !PT ;  /* 0x0000008000007812 */ /* 0x000fe400078efcff */
[----:B------:R-:W-:Y:S02]  /*11370*/  LOP3.LUT R34, R34, 0x38, RZ, 0xc0, !PT ;  /* 0x0000003822227812 */ /* 0x000fe400078ec0ff */
[----:B------:R-:W-:Y:S02]  /*11380*/  ISETP.GE.AND P5, PT, R0, UR4, PT ;  /* 0x0000000400007c0c */ /* 0x000fe4000bfa6270 */
[----:B------:R-:W-:Y:S02]  /*11390*/  LOP3.LUT R34, R34, 0xc0, RZ, 0xfc, !PT ;  /* 0x000000c022227812 */ /* 0x000fe400078efcff */
[----:B------:R-:W-:Y:S02]  /*113a0*/  LEA R0, R35, 0xffffffc0, 0x6 ;  /* 0xffffffc023007811 */ /* 0x000fe400078e30ff */
        /* <DEDUP_REMOVED lines=12> */
[----:B-1-3--:R-:W-:Y:S06]  /*11470*/  BRA.DIV UR5, `(.L_x_4507) ;  /* 0x0000004605347947 */ /* 0x00afec000b800000 */
.L_x_4574:
        /* <DEDUP_REMOVED lines=56> */
.L_x_4508:
[----:B------:R-:W-:Y:S01]  /*11800*/  IADD3 R28, -R36, R28, -R0 ;  /* 0x0000001c241c7210 */ /* 0x000fe20007ffe900 */
[----:B------:R-:W-:Y:S01]  /*11810*/  IMAD R19, R18, 0x8, R17 ;  /* 0x0000000812137824 */ /* 0x000fe200078e0211 */
[----:B------:R-:W-:Y:S01]  /*11820*/  SHF.L.U32 R0, R22, 0x1f, RZ ;  /* 0x0000001f16007819 */ /* 0x000fe200000006ff */
[----:B------:R-:W-:Y:S03]  /*11830*/  BSSY B0, `(.L_x_4509) ;  /* 0x0000003000007945 */ /* 0x000fe60003800000 */
[----:B------:R-:W0:Y:S02]  /*11840*/  SYNCS.PHASECHK.TRANS64.TRYWAIT P0, [R19+URZ+0x28c40], R0 ;  /* 0x028c4000130075a7 */ /* 0x000e24000800017f */
[----:B0-----:R-:W-:Y:S05]  /*11850*/  @!P0 BRA `(.L_x_4510) ;  /* 0x0000004000708947 */ /* 0x001fea0003800000 */
.L_x_4575:
[----:B------:R-:W-:Y:S05]  /*11860*/  BSYNC B0 ;  /* 0x0000000000007941 */ /* 0x000fea0003800000 */
.L_x_4509:
        /* <DEDUP_REMOVED lines=63> */
.L_x_4585:
        /* <DEDUP_REMOVED lines=10> */
.L_x_4512:
        /* <DEDUP_REMOVED lines=11> */
.L_x_4513:
        /* <DEDUP_REMOVED lines=39> */
.L_x_4515:
[----:B------:R-:W-:Y:S05]  /*12020*/  BSYNC B6 ;  /* 0x0000000000067941 */ /* 0x000fea0003800000 */
.L_x_4514:
        /* <DEDUP_REMOVED lines=28> */
[----:B--2---:R-:W-:Y:S02]  /*121f0*/  @P6 SHF.R.U32.HI R4, RZ, R0, R6 ;  /* 0x00000000ff046219 */ /* 0x004fe40000011606 */
        /* <DEDUP_REMOVED lines=49> */
[----:B0-----:R-:W-:-:S04]  /*12510*/  @!P0 LEA R3, P2, R8, R3, 0x1 ;  /* 0x0000000308038211 */ /* 0x001fc800078408ff */
[----:B-1----:R-:W-:-:S04]  /*12520*/  @!P0 IADD3.X R2, RZ, R2, RZ, P2, !PT ;  /* 0x00000002ff028210 */ /* 0x002fc800017fe4ff */
[----:B------:R-:W-:-:S04]  /*12530*/  @!P0 LOP3.LUT R3, R3, R2, RZ, 0x3c, !PT ;  /* 0x0000000203038212 */ /* 0x000fc800078e3cff */
[----:B------:R-:W-:-:S04]  /*12540*/  @!P0 LOP3.LUT R2, R3, R2, RZ, 0x3c, !PT ;  /* 0x0000000203028212 */ /* 0x000fc800078e3cff */
[----:B------:R-:W-:-:S05]  /*12550*/  @!P0 LOP3.LUT R3, R3, R2, RZ, 0x3c, !PT ;  /* 0x0000000203038212 */ /* 0x000fca00078e3cff */
[----:B--2---:R0:W-:Y:S02]  /*12560*/  @!P0 LDGSTS.E.BYPASS.LTC128B.128 [R7+0x21400], desc[UR50][R2.64], !P1 ;  /* 0x2140000002078fae */ /* 0x0041e4000c901d72 */
.L_x_4594:
        /* <DEDUP_REMOVED lines=10> */
.L_x_4517:
        /* <DEDUP_REMOVED lines=18> */
.L_x_4595:
[----:B------:R-:W-:Y:S05]  /*12730*/  BSYNC B0 ;  /* 0x0000000000007941 */ /* 0x000fea0003800000 */
.L_x_4518:
[----:B------:R-:W-:-:S05]  /*12740*/  IMAD.U32 R2, RZ, RZ, UR36 ;  /* 0x00000024ff027e24 */ /* 0x000fca000f8e00ff */
[----:B------:R-:W-:-:S13]  /*12750*/  ISETP.NE.AND P0, PT, R2, 0x3, PT ;  /* 0x000000030200780c */ /* 0x000fda0003f05270 */
[----:B------:R-:W-:Y:S05]  /*12760*/  @!P0 BRA `(.L_x_4520) ;  /* 0x0000000000048947 */ /* 0x000fea0003800000 */
[----:B------:R-:W-:Y:S01]  /*12770*/  BPT.TRAP 0x1 ;  /* 0x000000040000795c */ /* 0x000fe20000300000 */
.L_x_4520:
[----:B0-----:R-:W-:Y:S01]  /*12780*/  SHF.L.U32 R0, R22, 0x1f, RZ ;  /* 0x0000001f16007819 */ /* 0x001fe200000006ff */
[----:B------:R-:W-:Y:S03]  /*12790*/  BSSY B0, `(.L_x_4521) ;  /* 0x0000003000007945 */ /* 0x000fe60003800000 */
[----:B------:R-:W0:Y:S02]  /*127a0*/  SYNCS.PHASECHK.TRANS64.TRYWAIT P0, [R19+URZ+0x28c60], R0 ;  /* 0x028c6000130075a7 */ /* 0x000e24000800017f */
[----:B0-----:R-:W-:Y:S05]  /*127b0*/  @!P0 BRA `(.L_x_4522) ;  /* 0x0000003c00548947 */ /* 0x001fea0003800000 */
.L_x_4596:
[----:B------:R-:W-:Y:S05]  /*127c0*/  BSYNC B0 ;  /* 0x0000000000007941 */ /* 0x000fea0003800000 */
.L_x_4521:
        /* <DEDUP_REMOVED lines=109> */
.L_x_4606:
        /* <DEDUP_REMOVED lines=34> */
.L_x_4524:
        /* <DEDUP_REMOVED lines=11> */
.L_x_4525:
        /* <DEDUP_REMOVED lines=12> */
.L_x_4540:
        /* <DEDUP_REMOVED lines=41> */
.L_x_4528:
[----:B------:R-:W-:Y:S01]  /*134c0*/  IMAD R6, R18, 0x8, R17 ;  /* 0x0000000812067824 */ /* 0x000fe200078e0211 */
[----:B------:R-:W-:Y:S01]  /*134d0*/  SHF.L.U32 R19, R22, 0x1f, RZ ;  /* 0x0000001f16137819 */ /* 0x000fe200000006ff */
[----:B------:R-:W-:Y:S01]  /*134e0*/  BSSY B1, `(.L_x_4529) ;  /* 0x0000004000017945 */ /* 0x000fe20003800000 */
[----:B------:R-:W-:Y:S02]  /*134f0*/  SHF.R.S32.HI R9, RZ, 0x1f, R5 ;  /* 0x0000001fff097819 */ /* 0x000fe40000011405 */
[----:B------:R-:W0:Y:S02]  /*13500*/  SYNCS.PHASECHK.TRANS64.TRYWAIT P0, [R6+URZ+0x28c40], R19 ;  /* 0x028c4013060075a7 */ /* 0x000e24000800017f */
[----:B0-----:R-:W-:Y:S05]  /*13510*/  @!P0 BRA `(.L_x_4530) ;  /* 0x00000038003c8947 */ /* 0x001fea0003800000 */
.L_x_4607:
[----:B------:R-:W-:Y:S05]  /*13520*/  BSYNC B1 ;  /* 0x0000000000017941 */ /* 0x000fea0003800000 */
.L_x_4529:
        /* <DEDUP_REMOVED lines=40> */
.L_x_4617:
        /* <DEDUP_REMOVED lines=8> */
.L_x_4532:
        /* <DEDUP_REMOVED lines=11> */
.L_x_4533:
[----:B------:R2:W-:Y:S01]  /*138e0*/  SYNCS.ARRIVE.TRANS64.A1T0 RZ, [R6+URZ+0x28c30], RZ ;  /* 0x028c30ff06ff79a7 */ /* 0x0005e2000810003f */
[----:B------:R-:W-:Y:S05]  /*138f0*/  @!P2 BRA `(.L_x_4534) ;  /* 0x000000000004a947 */ /* 0x000fea0003800000 */
[----:B------:R-:W-:Y:S01]  /*13900*/  BPT.TRAP 0x1 ;  /* 0x000000040000795c */ /* 0x000fe20000300000 */
.L_x_4534:
[----:B------:R-:W3:Y:S01]  /*13910*/  SYNCS.PHASECHK.TRANS64.TRYWAIT P0, [R6+URZ+0x28c60], R19 ;  /* 0x028c6013060075a7 */ /* 0x000ee2000800017f */
[----:B------:R-:W-:Y:S04]  /*13920*/  BSSY B1, `(.L_x_4535) ;  /* 0x0000002000017945 */ /* 0x000fe80003800000 */
[----:B---3--:R-:W-:Y:S05]  /*13930*/  @!P0 BRA `(.L_x_4536) ;  /* 0x0000003800648947 */ /* 0x008fea0003800000 */
.L_x_4618:
[----:B------:R-:W-:Y:S05]  /*13940*/  BSYNC B1 ;  /* 0x0000000000017941 */ /* 0x000fea0003800000 */
.L_x_4535:
        /* <DEDUP_REMOVED lines=79> */
.L_x_4628:
        /* <DEDUP_REMOVED lines=25> */
.L_x_4538:
        /* <DEDUP_REMOVED lines=11> */
.L_x_4539:
[----:B------:R3:W-:Y:S01]  /*14080*/  SYNCS.ARRIVE.TRANS64.A1T0 RZ, [R6+URZ+0x28c50], RZ ;  /* 0x028c50ff06ff79a7 */ /* 0x0007e2000810003f */
[----:B------:R-:W-:Y:S05]  /*14090*/  @P3 BRA `(.L_x_4540) ;  /* 0xfffffff000643947 */ /* 0x000fea000383ffff */
.L_x_4527:
[----:B------:R-:W-:Y:S05]  /*140a0*/  BSYNC B0 ;  /* 0x0000000000007941 */ /* 0x000fea0003800000 */
.L_x_4526:
        /* <DEDUP_REMOVED lines=21> */
.L_x_4542:
[----:B------:R-:W-:Y:S05]  /*14200*/  BSYNC B0 ;  /* 0x0000000000007941 */ /* 0x000fea0003800000 */
.L_x_4541:
[----:B------:R-:W-:-:S07]  /*14210*/  SEL R18, R18, RZ, P0 ;  /* 0x000000ff12127207 */ /* 0x000fce0000000000 */
.L_x_4501:
[----:B------:R-:W-:Y:S05]  /*14220*/  BSYNC B7 ;  /* 0x0000000000077941 */ /* 0x000fea0003800000 */
.L_x_4499:
        /* <DEDUP_REMOVED lines=11> */
.L_x_4543:
        /* <DEDUP_REMOVED lines=43> */
.L_x_4638:
[----:B------:R-:W-:Y:S02]  /*14590*/  ULDC UR4, c[0x0][0xc38] ;  /* 0x00030e0000047ab9 */ /* 0x000fe40000000800 */
[----:B------:R-:W-:-:S04]  /*145a0*/  IMAD.U32 R4, RZ, RZ, UR4 ;  /* 0x00000004ff047e24 */ /* 0x000fc8000f8e00ff */
[----:B--2---:R-:W-:-:S04]  /*145b0*/  IMAD R5, R14, R4, RZ ;  /* 0x000000040e057224 */ /* 0x004fc800078e02ff */
[----:B------:R-:W-:-:S05]  /*145c0*/  IMAD.IADD R6, R6, 0x1, R5 ;  /* 0x0000000106067824 */ /* 0x000fca00078e0205 */
[----:B------:R-:W-:-:S13]  /*145d0*/  ISETP.GT.AND P6, PT, R6, R0, PT ;  /* 0x000000000600720c */ /* 0x000fda0003fc4270 */
[----:B------:R-:W-:Y:S05]  /*145e0*/  @P6 BRA `(.L_x_4546) ;  /* 0x0000000000a46947 */ /* 0x000fea0003800000 */
.L_x_4549:
        /* <DEDUP_REMOVED lines=11> */
[----:B------:R-:W-:Y:S02]  /*146a0*/  IMAD.MOV.U32 R8, RZ, RZ, RZ ;  /* 0x000000ffff087224 */ /* 0x000fe400078e00ff */
[----:B0-----:R-:W-:-:S05]  /*146b0*/  @!P6 IMAD.WIDE R2, R7, 0x4, R2 ;  /* 0x000000040702e825 */ /* 0x001fca00078e0202 */
[----:B------:R2:W3:Y:S02]  /*146c0*/  @!P6 LDG.E R25, desc[UR50][R2.64] ;  /* 0x000000320219e981 */ /* 0x0004e4000c1e1900 */
[----:B--2---:R-:W-:-:S05]  /*146d0*/  @!P6 IMAD.WIDE R2, R7, 0x4, R4 ;  /* 0x000000040702e825 */ /* 0x004fca00078e0204 */
        /* <DEDUP_REMOVED lines=20> */
.L_x_4646:
[----:B------:R-:W-:Y:S02]  /*14820*/  ULDC UR4, c[0x0][0xc38] ;  /* 0x00030e0000047ab9 */ /* 0x000fe40000000800 */
[----:B------:R-:W-:-:S04]  /*14830*/  IMAD.U32 R4, RZ, RZ, UR4 ;  /* 0x00000004ff047e24 */ /* 0x000fc8000f8e00ff */
[----:B--2---:R-:W-:-:S04]  /*14840*/  IMAD R5, R14, R4, RZ ;  /* 0x000000040e057224 */ /* 0x004fc800078e02ff */
[----:B------:R-:W-:-:S05]  /*14850*/  IMAD.IADD R6, R5, 0x1, R6 ;  /* 0x0000000105067824 */ /* 0x000fca00078e0206 */
[----:B------:R-:W-:-:S13]  /*14860*/  ISETP.GT.AND P6, PT, R6, R0, PT ;  /* 0x000000000600720c */ /* 0x000fda0003fc4270 */
[----:B------:R-:W-:Y:S05]  /*14870*/  @!P6 BRA `(.L_x_4549) ;  /* 0xfffffffc005ce947 */ /* 0x000fea000383ffff */
.L_x_4546:
[----:B------:R-:W-:Y:S01]  /*14880*/  IMAD.IADD R5, R6, 0x1, -R5 ;  /* 0x0000000106057824 */ /* 0x000fe200078e0a05 */
[----:B------:R-:W-:-:S03]  /*14890*/  UMOV UR4, 0xffffffff ;  /* 0xffffffff00047882 */ /* 0x000fc60000000000 */
[----:B------:R-:W-:-:S05]  /*148a0*/  IMAD R7, R3, R4, R5 ;  /* 0x0000000403077224 */ /* 0x000fca00078e0205 */
[----:B------:R-:W-:Y:S01]  /*148b0*/  ISETP.GT.AND P6, PT, R7, R0, PT ;  /* 0x000000000700720c */ /* 0x000fe20003fc4270 */
[----:B------:R-:W-:-:S12]  /*148c0*/  BRA.DIV UR4, `(.L_x_4550) ;  /* 0x0000003a04607947 */ /* 0x000fd8000b800000 */
[----:B------:R-:W-:-:S04]  /*148d0*/  VOTE.ANY R2, PT, !P6 ;  /* 0x0000000000027806 */ /* 0x000fc800070e0100 */
[----:B------:R-:W2:Y:S02]  /*148e0*/  POPC R12, R2 ;  /* 0x00000002000c7309 */ /* 0x000ea40000000000 */
[----:B--2---:R2:W3:Y:S01]  /*148f0*/  SHFL.IDX PT, R25, R25, R12, 0x1f ;  /* 0x00001f0c19197589 */ /* 0x0044e200000e0000 */
[----:B------:R-:W-:-:S03]  /*14900*/  IMAD.IADD R27, R12, 0x1, R27 ;  /* 0x000000010c1b7824 */ /* 0x000fc600078e021b */
[----:B------:R2:W4:Y:S04]  /*14910*/  SHFL.IDX PT, R8, R8, R12, 0x1f ;  /* 0x00001f0c08087589 */ /* 0x00052800000e0000 */
.L_x_4651:
[----:B------:R-:W-:-:S13]  /*14920*/  ISETP.NE.AND P0, PT, R2, RZ, PT ;  /* 0x000000ff0200720c */ /* 0x000fda0003f05270 */
[----:B------:R-:W-:Y:S05]  /*14930*/  @!P0 BRA `(.L_x_4551) ;  /* 0x0000000000108947 */ /* 0x000fea0003800000 */
[----:B------:R-:W-:Y:S01]  /*14940*/  UMOV UR4, 0xffffffff ;  /* 0xffffffff00047882 */ /* 0x000fe20000000000 */
[----:B--2---:R-:W-:Y:S02]  /*14950*/  VIADD R12, R12, 0xffffffff ;  /* 0xffffffff0c0c7836 */ /* 0x004fe40000000000 */
[----:B------:R-:W-:Y:S05]  /*14960*/  BRA.DIV UR4, `(.L_x_4552) ;  /* 0x0000003a04947947 */ /* 0x000fea000b800000 */
[----:B------:R2:W0:Y:S02]  /*14970*/  SHFL.IDX PT, R24, R3, R12, 0x1f ;  /* 0x00001f0c03187589 */ /* 0x00042400000e0000 */
.L_x_4551:
[----:B----4-:R-:W-:Y:S01]  /*14980*/  ISETP.NE.AND P0, PT, R8, 0x1, PT ;  /* 0x000000010800780c */ /* 0x010fe20003f05270 */
[----:B0-----:R-:W-:-:S04]  /*14990*/  IMAD R24, R24, R4, R5 ;  /* 0x0000000418187224 */ /* 0x001fc800078e0205 */
[----:B------:R-:W-:-:S08]  /*149a0*/  IMAD.IADD R0, R0, 0x1, -R24 ;  /* 0x0000000100007824 */ /* 0x000fd000078e0a18 */
[----:B------:R-:W-:Y:S05]  /*149b0*/  @!P0 BRA `(.L_x_4553) ;  /* 0x0000000000dc8947 */ /* 0x000fea0003800000 */
[----:B---3--:R-:W-:Y:S02]  /*149c0*/  IABS R4, R25 ;  /* 0x0000001900047213 */ /* 0x008fe40000000000 */
[----:B------:R-:W-:Y:S02]  /*149d0*/  IABS R5, R8 ;  /* 0x0000000800057213 */ /* 0x000fe40000000000 */
[----:B------:R-:W0:Y:S08]  /*149e0*/  I2F.RP R6, R4 ;  /* 0x0000000400067306 */ /* 0x000e300000209400 */
[----:B------:R-:W3:Y:S08]  /*149f0*/  I2F.RP R9, R5 ;  /* 0x0000000500097306 */ /* 0x000ef00000209400 */
[----:B0-----:R-:W0:Y:S08]  /*14a00*/  MUFU.RCP R6, R6 ;  /* 0x0000000600067308 */ /* 0x001e300000001000 */
[----:B---3--:R-:W-:Y:S01]  /*14a10*/  MUFU.RCP R9, R9 ;  /* 0x0000000900097308 */ /* 0x008fe20000001000 */
[----:B0-----:R-:W-:-:S07]  /*14a20*/  VIADD R2, R6, 0xffffffe ;  /* 0x0ffffffe06027836 */ /* 0x001fce0000000000 */
[----:B--2---:R0:W2:Y:S02]  /*14a30*/  F2I.FTZ.U32.TRUNC.NTZ R3, R2 ;  /* 0x0000000200037305 */ /* 0x0040a4000021f000 */
[----:B0-----:R-:W-:Y:S02]  /*14a40*/  IMAD.MOV.U32 R2, RZ, RZ, RZ ;  /* 0x000000ffff027224 */ /* 0x001fe400078e00ff */
[----:B--2---:R-:W-:-:S04]  /*14a50*/  IMAD.MOV R7, RZ, RZ, -R3 ;  /* 0x000000ffff077224 */ /* 0x004fc800078e0a03 */
        /* <DEDUP_REMOVED lines=45> */
.L_x_4553:
[----:B--2---:R-:W0:Y:S02]  /*14d30*/  LDC.64 R2, c[0x0][0xc90] ;  /* 0x00032400ff027b82 */ /* 0x004e240000000a00 */
[----:B0-----:R-:W-:-:S05]  /*14d40*/  IMAD.WIDE R2, R27, 0x4, R2 ;  /* 0x000000041b027825 */ /* 0x001fca00078e0202 */
[----:B------:R0:W3:Y:S02]  /*14d50*/  LDG.E R6, desc[UR50][R2.64] ;  /* 0x0000003202067981 */ /* 0x0000e4000c1e1900 */
[----:B0-----:R-:W-:Y:S02]  /*14d60*/  IMAD.MOV.U32 R2, RZ, RZ, RZ ;  /* 0x000000ffff027224 */ /* 0x001fe400078e00ff */
[----:B---3--:R-:W-:-:S05]  /*14d70*/  IMAD R5, R25, R6, RZ ;  /* 0x0000000619057224 */ /* 0x008fca00078e02ff */
        /* <DEDUP_REMOVED lines=55> */
.L_x_4554:
[----:B------:R-:W-:-:S05]  /*150f0*/  LOP3.LUT R0, RZ, R3, RZ, 0x33, !PT ;  /* 0x00000003ff007212 */ /* 0x000fca00078e33ff */
[----:B------:R-:W-:Y:S01]  /*15100*/  IMAD.IADD R25, R25, 0x1, R0 ;  /* 0x0000000119197824 */ /* 0x000fe200078e0200 */
[----:B------:R-:W-:Y:S06]  /*15110*/  BRA `(.L_x_4555) ;  /* 0x00000000001c7947 */ /* 0x000fec0003800000 */
.L_x_4547:
[----:B------:R-:W-:Y:S01]  /*15120*/  UMOV UR4, URZ ;  /* 0x0000003f00047c82 */ /* 0x000fe20008000000 */
[----:B------:R-:W-:Y:S01]  /*15130*/  UMOV UR5, URZ ;  /* 0x0000003f00057c82 */ /* 0x000fe20008000000 */
[----:B------:R-:W-:Y:S01]  /*15140*/  ULDC UR6, c[0x0][0xc3c] ;  /* 0x00030f0000067ab9 */ /* 0x000fe20000000800 */
[----:B------:R-:W-:Y:S02]  /*15150*/  IMAD.MOV.U32 R24, RZ, RZ, R0 ;  /* 0x000000ffff187224 */ /* 0x000fe400078e0000 */
[----:B------:R-:W-:Y:S02]  /*15160*/  IMAD.U32 R25, RZ, RZ, UR4 ;  /* 0x00000004ff197e24 */ /* 0x000fe4000f8e00ff */
[----:B------:R-:W-:Y:S02]  /*15170*/  IMAD.U32 R26, RZ, RZ, UR5 ;  /* 0x00000005ff1a7e24 */ /* 0x000fe4000f8e00ff */
[----:B------:R-:W-:-:S07]  /*15180*/  IMAD.U32 R27, RZ, RZ, UR6 ;  /* 0x00000006ff1b7e24 */ /* 0x000fce000f8e00ff */
.L_x_4555:
        /* <DEDUP_REMOVED lines=10> */
.L_x_4544:
[----:B------:R-:W-:Y:S02]  /*15230*/  ULDC UR4, c[0x0][0xc3c] ;  /* 0x00030f0000047ab9 */ /* 0x000fe40000000800 */
[----:B0-----:R-:W-:-:S13]  /*15240*/  ISETP.GE.AND P0, PT, R27, UR4, PT ;  /* 0x000000041b007c0c */ /* 0x001fda000bf06270 */
[----:B------:R-:W-:Y:S05]  /*15250*/  @!P0 BRA `(.L_x_4556) ;  /* 0xffffffb0007c8947 */ /* 0x000fea000383ffff */
[----:B------:R-:W-:Y:S05]  /*15260*/  BSYNC B8 ;  /* 0x0000000000087941 */ /* 0x000fea0003800000 */
.L_x_4493:
[----:B------:R-:W5:Y:S01]  /*15270*/  LDL.LU R0, [R1+0x20] ;  /* 0x0000200001007983 */ /* 0x000f620000300800 */
[----:B------:R-:W-:Y:S01]  /*15280*/  BSSY B0, `(.L_x_4557) ;  /* 0x000000b000007945 */ /* 0x000fe20003800000 */
[----:B------:R-:W1:Y:S01]  /*15290*/  S2R R5, SR_CgaCtaId ;  /* 0x0000000000057919 */ /* 0x000e620000008800 */
[----:B-----5:R-:W-:-:S05]  /*152a0*/  VIADD R0, R0, 0x1 ;  /* 0x0000000100007836 */ /* 0x020fca0000000000 */
[----:B0-----:R-:W-:-:S04]  /*152b0*/  LEA.HI R2, R0, R0, RZ, 0x1 ;  /* 0x0000000000027211 */ /* 0x001fc800078f08ff */
[----:B------:R-:W-:Y:S02]  /*152c0*/  LOP3.LUT R3, R2, 0xfffffffe, RZ, 0xc0, !PT ;  /* 0xfffffffe02037812 */ /* 0x000fe400078ec0ff */
[----:B------:R-:W-:-:S03]  /*152d0*/  MOV R2, 0x400 ;  /* 0x0000040000027802 */ /* 0x000fc60000000f00 */
[----:B------:R-:W-:Y:S01]  /*152e0*/  IMAD.IADD R0, R0, 0x1, -R3 ;  /* 0x0000000100007824 */ /* 0x000fe200078e0a03 */
[----:B-1----:R-:W-:-:S04]  /*152f0*/  LEA R7, R5, R2, 0x18 ;  /* 0x0000000205077211 */ /* 0x002fc800078ec0ff */
[----:B------:R-:W-:-:S04]  /*15300*/  SHF.L.U32 R0, R0, 0x1f, RZ ;  /* 0x0000001f00007819 */ /* 0x000fc800000006ff */
[----:B------:R-:W0:Y:S02]  /*15310*/  SYNCS.PHASECHK.TRANS64.TRYWAIT P0, [R7+URZ+0x28c20], R0 ;  /* 0x028c2000070075a7 */ /* 0x000e24000800017f */
[----:B0-----:R-:W-:Y:S05]  /*15320*/  @!P0 BRA `(.L_x_4558) ;  /* 0x00000030004c8947 */ /* 0x001fea0003800000 */
.L_x_4654:
[----:B------:R-:W-:Y:S05]  /*15330*/  BSYNC B0 ;  /* 0x0000000000007941 */ /* 0x000fea0003800000 */
.L_x_4557:
[----:B------:R-:W-:-:S03]  /*15340*/  UMOV UR4, 0xffffffff ;  /* 0xffffffff00047882 */ /* 0x000fc60000000000 */
[----:B------:R-:W-:Y:S05]  /*15350*/  BRA.DIV UR4, `(.L_x_4559) ;  /* 0x0000003204547947 */ /* 0x000fea000b800000 */
[----:B0-----:R-:W0:Y:S02]  /*15360*/  S2R R0, SR_TID.X ;  /* 0x0000000000007919 */ /* 0x001e240000002100 */
[----:B0-----:R-:W-:-:S04]  /*15370*/  SHF.R.U32.HI R0, RZ, 0x5, R0 ;  /* 0x00000005ff007819 */ /* 0x001fc80000011600 */
[----:B------:R-:W-:-:S05]  /*15380*/  LOP3.LUT R0, R0, 0x3, RZ, 0xc0, !PT ;  /* 0x0000000300007812 */ /* 0x000fca00078ec0ff */
[----:B------:R0:W1:Y:S02]  /*15390*/  SHFL.IDX PT, R14, R0, RZ, 0x1f ;  /* 0x00001fff000e7589 */ /* 0x00006400000e0000 */
.L_x_4657:
[----:B-1----:R-:W-:Y:S01]  /*153a0*/  ISETP.NE.AND P0, PT, R14, RZ, PT ;  /* 0x000000ff0e00720c */ /* 0x002fe20003f05270 */
[----:B------:R-:W-:-:S12]  /*153b0*/  BSSY B0, `(.L_x_4560) ;  /* 0x0000024000007945 */ /* 0x000fd80003800000 */
[----:B------:R-:W-:Y:S05]  /*153c0*/  @P0 BRA `(.L_x_4561) ;  /* 0x0000000000880947 */ /* 0x000fea0003800000 */
[----:B------:R-:W-:-:S03]  /*153d0*/  UMOV UR4, 0xffffffff ;  /* 0xffffffff00047882 */ /* 0x000fc60000000000 */
[----:B------:R-:W-:Y:S05]  /*153e0*/  BRA.DIV UR4, `(.L_x_4562) ;  /* 0x0000003204647947 */ /* 0x000fea000b800000 */
[----:B------:R-:W-:-:S13]  /*153f0*/  ELECT P6, URZ, PT ;  /* 0x00000000003f782f */ /* 0x000fda00038c0000 */
.L_x_4660:
[----:B------:R-:W-:Y:S05]  /*15400*/  @!P6 BRA `(.L_x_4561) ;  /* 0x000000000078e947 */ /* 0x000fea0003800000 */
[----:B------:R-:W-:-:S06]  /*15410*/  ULOP3.LUT UR4, UR38, 0x2, URZ, 0xfc, !UPT ;  /* 0x0000000226047892 */ /* 0x000fcc000f8efc3f */
[----:B0-----:R-:W-:-:S05]  /*15420*/  IMAD.U32 R0, RZ, RZ, UR4 ;  /* 0x00000004ff007e24 */ /* 0x001fca000f8e00ff */
[----:B------:R-:W-:-:S13]  /*15430*/  ISETP.NE.AND P0, PT, R0, 0x3, PT ;  /* 0x000000030000780c */ /* 0x000fda0003f05270 */
[----:B------:R-:W-:Y:S05]  /*15440*/  @!P0 BRA `(.L_x_4563) ;  /* 0x0000000000048947 */ /* 0x000fea0003800000 */
[----:B------:R-:W-:Y:S01]  /*15450*/  BPT.TRAP 0x1 ;  /* 0x000000040000795c */ /* 0x000fe20000300000 */
.L_x_4563:
[----:B------:R-:W-:Y:S01]  /*15460*/  IMAD R5, R18, 0x8, R7 ;  /* 0x0000000812057824 */ /* 0x000fe200078e0207 */
[----:B------:R-:W-:Y:S01]  /*15470*/  SHF.L.U32 R0, R22, 0x1f, RZ ;  /* 0x0000001f16007819 */ /* 0x000fe200000006ff */
[----:B------:R-:W-:-:S03]  /*15480*/  VIADD R18, R18, 0x1 ;  /* 0x0000000112127836 */ /* 0x000fc60000000000 */
[----:B------:R-:W0:Y:S02]  /*15490*/  SYNCS.PHASECHK.TRANS64.TRYWAIT P1, [R5+URZ+0x28c40], R0 ;  /* 0x028c4000050075a7 */ /* 0x000e24000802017f */
[----:B------:R-:W-:-:S04]  /*154a0*/  ISETP.NE.AND P2, PT, R18, 0x2, PT ;  /* 0x000000021200780c */ /* 0x000fc80003f45270 */
[----:B------:R-:W-:Y:S01]  /*154b0*/  SEL R3, RZ, 0x1, P2 ;  /* 0x00000001ff037807 */ /* 0x000fe20001000000 */
[----:B0-----:R-:W-:Y:S08]  /*154c0*/  @!P1 BRA `(.L_x_4564) ;  /* 0x00000030004c9947 */ /* 0x001ff00003800000 */
.L_x_4661:
[----:B------:R-:W-:Y:S02]  /*154d0*/  SEL R18, R18, RZ, P2 ;  /* 0x000000ff12127207 */ /* 0x000fe40001000000 */
[----:B------:R-:W-:Y:S01]  /*154e0*/  LOP3.LUT R2, R22, R3, RZ, 0x3c, !PT ;  /* 0x0000000316027212 */ /* 0x000fe200078e3cff */
[----:B------:R-:W-:Y:S06]  /*154f0*/  @!P0 BRA `(.L_x_4565) ;  /* 0x0000000000048947 */ /* 0x000fec0003800000 */
[----:B------:R-:W-:Y:S01]  /*15500*/  BPT.TRAP 0x1 ;  /* 0x000000040000795c */ /* 0x000fe20000300000 */
.L_x_4565:
[----:B------:R-:W-:Y:S01]  /*15510*/  IMAD R3, R18, 0x8, R7 ;  /* 0x0000000812037824 */ /* 0x000fe200078e0207 */
[----:B------:R-:W-:-:S04]  /*15520*/  SHF.L.U32 R2, R2, 0x1f, RZ ;  /* 0x0000001f02027819 */ /* 0x000fc800000006ff */
[----:B------:R-:W1:Y:S02]  /*15530*/  SYNCS.PHASECHK.TRANS64.TRYWAIT P1, [R3+URZ+0x28c40], R2 ;  /* 0x028c4002030075a7 */ /* 0x000e64000802017f */
[----:B-1----:R-:W-:Y:S05]  /*15540*/  @!P1 BRA `(.L_x_4566) ;  /* 0x0000003000409947 */ /* 0x002fea0003800000 */
.L_x_4662:
[----:B------:R-:W-:Y:S05]  /*15550*/  @!P0 BRA `(.L_x_4567) ;  /* 0x0000000000048947 */ /* 0x000fea0003800000 */
[----:B------:R-:W-:Y:S01]  /*15560*/  BPT.TRAP 0x1 ;  /* 0x000000040000795c */ /* 0x000fe20000300000 */
.L_x_4567:
[----:B------:R-:W5:Y:S02]  /*15570*/  SYNCS.PHASECHK.TRANS64.TRYWAIT P1, [R5+URZ+0x28c60], R0 ;  /* 0x028c6000050075a7 */ /* 0x000f64000802017f */
[----:B-----5:R-:W-:Y:S05]  /*15580*/  @!P1 BRA `(.L_x_4568) ;  /* 0x0000003000449947 */ /* 0x020fea0003800000 */
.L_x_4663:
[----:B------:R-:W-:Y:S05]  /*15590*/  @!P0 BRA `(.L_x_4569) ;  /* 0x0000000000048947 */ /* 0x000fea0003800000 */
[----:B------:R-:W-:Y:S01]  /*155a0*/  BPT.TRAP 0x1 ;  /* 0x000000040000795c */ /* 0x000fe20000300000 */
.L_x_4569:
[----:B------:R0:W0:Y:S02]  /*155b0*/  SYNCS.PHASECHK.TRANS64.TRYWAIT P0, [R3+URZ+0x28c60], R2 ;  /* 0x028c6002030075a7 */ /* 0x000024000800017f */
[----:B0-----:R-:W-:Y:S05]  /*155c0*/  @!P0 NANOSLEEP.SYNCS 0x989680 ;  /* 0x009896800000895d */ /* 0x001fea0003900000 */
[----:B------:R-:W0:Y:S02]  /*155d0*/  @!P0 SYNCS.PHASECHK.TRANS64 P0, [R3+URZ+0x28c60], R2 ;  /* 0x028c6002030085a7 */ /* 0x000e24000800007f */
[----:B0-----:R-:W-:Y:S05]  /*155e0*/  @!P0 BRA `(.L_x_4569) ;  /* 0xfffffffc00f08947 */ /* 0x001fea000383ffff */
.L_x_4561:
[----:B------:R-:W-:Y:S05]  /*155f0*/  BSYNC B0 ;  /* 0x0000000000007941 */ /* 0x000fea0003800000 */
.L_x_4560:
[----:B------:R-:W-:Y:S05]  /*15600*/  EXIT ;  /* 0x000000000000794d */ /* 0x000fea0003800000 */
.L_x_4422:
[----:B0-----:R-:W-:-:S04]  /*15610*/  IMAD.U32 R3, RZ, RZ, UR23 ;  /* 0x00000017ff037e24 */ /* 0x001fc8000f8e00ff */
[----:B------:R0:W1:Y:S03]  /*15620*/  SYNCS.PHASECHK.TRANS64.TRYWAIT P1, [R3+URZ+0x28c50], R0 ;  /* 0x028c5000030075a7 */ /* 0x000066000802017f */
[----:B-1----:R-:W-:Y:S05]  /*15630*/  @!P1 NANOSLEEP.SYNCS 0x989680 ;  /* 0x009896800000995d */ /* 0x002fea0003900000 */
[----:B------:R-:W1:Y:S02]  /*15640*/  @!P1 SYNCS.PHASECHK.TRANS64 P1, [R3+URZ+0x28c50], R0 ;  /* 0x028c5000030095a7 */ /* 0x000e64000802007f */
[----:B-1----:R-:W-:Y:S05]  /*15650*/  @!P1 BRA `(.L_x_4422) ;  /* 0xfffffffc00ec9947 */ /* 0x002fea000383ffff */
[----:B------:R-:W-:Y:S05]  /*15660*/  BRA `(.L_x_4570) ;  /* 0xfffffec800d07947 */ /* 0x000fea000383ffff */
.L_x_4428:
[----:B-1----:R-:W-:-:S04]  /*15670*/  IMAD.U32 R3, RZ, RZ, UR23 ;  /* 0x00000017ff037e24 */ /* 0x002fc8000f8e00ff */
[----:B------:R1:W2:Y:S03]  /*15680*/  SYNCS.PHASECHK.TRANS64.TRYWAIT P1, [R3+URZ+0x28c50], R0 ;  /* 0x028c5000030075a7 */ /* 0x0002a6000802017f */
[----:B--2---:R-:W-:Y:S05]  /*15690*/  @!P1 NANOSLEEP.SYNCS 0x989680 ;  /* 0x009896800000995d */ /* 0x004fea0003900000 */
[----:B------:R-:W2:Y:S02]  /*156a0*/  @!P1 SYNCS.PHASECHK.TRANS64 P1, [R3+URZ+0x28c50], R0 ;  /* 0x028c5000030095a7 */ /* 0x000ea4000802007f */
[----:B--2---:R-:W-:Y:S05]  /*156b0*/  @!P1 BRA `(.L_x_4428) ;  /* 0xfffffffc00ec9947 */ /* 0x004fea000383ffff */
[----:B------:R-:W-:Y:S05]  /*156c0*/  BRA `(.L_x_4427) ;  /* 0xfffffed400d47947 */ /* 0x000fea000383ffff */
.L_x_4433:
[----:B0-----:R-:W-:-:S04]  /*156d0*/  IMAD.U32 R3, RZ, RZ, UR40 ;  /* 0x00000028ff037e24 */ /* 0x001fc8000f8e00ff */
[----:B------:R0:W1:Y:S03]  /*156e0*/  SYNCS.PHASECHK.TRANS64.TRYWAIT P1, [R3+URZ+0x28c00], R0 ;  /* 0x028c0000030075a7 */ /* 0x000066000802017f */
[----:B-1----:R-:W-:Y:S05]  /*156f0*/  @!P1 NANOSLEEP.SYNCS 0x989680 ;  /* 0x009896800000995d */ /* 0x002fea0003900000 */
[----:B------:R-:W1:Y:S02]  /*15700*/  @!P1 SYNCS.PHASECHK.TRANS64 P1, [R3+URZ+0x28c00], R0 ;  /* 0x028c0000030095a7 */ /* 0x000e64000802007f */
[----:B-1----:R-:W-:Y:S05]  /*15710*/  @!P1 BRA `(.L_x_4433) ;  /* 0xfffffffc00ec9947 */ /* 0x002fea000383ffff */
[----:B------:R-:W-:Y:S05]  /*15720*/  BRA `(.L_x_4571) ;  /* 0xfffffeec00247947 */ /* 0x000fea000383ffff */
.L_x_4437:
[----:B--2---:R2:W3:Y:S02]  /*15730*/  SYNCS.PHASECHK.TRANS64.TRYWAIT P1, [R7+URZ+0x28c30], R8 ;  /* 0x028c3008070075a7 */ /* 0x0044e4000802017f */
[----:B---3--:R-:W-:Y:S05]  /*15740*/  @!P1 NANOSLEEP.SYNCS 0x989680 ;  /* 0x009896800000995d */ /* 0x008fea0003900000 */
[----:B------:R-:W3:Y:S02]  /*15750*/  @!P1 SYNCS.PHASECHK.TRANS64 P1, [R7+URZ+0x28c30], R8 ;  /* 0x028c3008070095a7 */ /* 0x000ee4000802007f */
[----:B---3--:R-:W-:Y:S05]  /*15760*/  @!P1 BRA `(.L_x_4437) ;  /* 0xfffffffc00f09947 */ /* 0x008fea000383ffff */
[----:B------:R-:W-:Y:S05]  /*15770*/  BRA `(.L_x_4436) ;  /* 0xfffffeec00407947 */ /* 0x000fea000383ffff */
.L_x_4442:
[----:B--2---:R2:W3:Y:S02]  /*15780*/  SYNCS.PHASECHK.TRANS64.TRYWAIT P1, [R7+URZ+0x28c50], R8 ;  /* 0x028c5008070075a7 */ /* 0x0044e4000802017f */
[----:B---3--:R-:W-:Y:S05]  /*15790*/  @!P1 NANOSLEEP.SYNCS 0x989680 ;  /* 0x009896800000995d */ /* 0x008fea0003900000 */
[----:B------:R-:W3:Y:S02]  /*157a0*/  @!P1 SYNCS.PHASECHK.TRANS64 P1, [R7+URZ+0x28c50], R8 ;  /* 0x028c5008070095a7 */ /* 0x000ee4000802007f */
[----:B---3--:R-:W-:Y:S05]  /*157b0*/  @!P1 BRA `(.L_x_4442) ;  /* 0xfffffffc00f09947 */ /* 0x008fea000383ffff */
[----:B------:R-:W-:Y:S05]  /*157c0*/  BRA `(.L_x_4441) ;  /* 0xffffff0000cc7947 */ /* 0x000fea000383ffff */
.L_x_4448:
[----:B--2---:R-:W-:-:S04]  /*157d0*/  IMAD.U32 R6, RZ, RZ, UR23 ;  /* 0x00000017ff067e24 */ /* 0x004fc8000f8e00ff */
[----:B------:R2:W3:Y:S03]  /*157e0*/  SYNCS.PHASECHK.TRANS64.TRYWAIT P1, [R6+URZ+0x28c30], R7 ;  /* 0x028c3007060075a7 */ /* 0x0004e6000802017f */
[----:B---3--:R-:W-:Y:S05]  /*157f0*/  @!P1 NANOSLEEP.SYNCS 0x989680 ;  /* 0x009896800000995d */ /* 0x008fea0003900000 */
[----:B------:R-:W3:Y:S02]  /*15800*/  @!P1 SYNCS.PHASECHK.TRANS64 P1, [R6+URZ+0x28c30], R7 ;  /* 0x028c3007060095a7 */ /* 0x000ee4000802007f */
[----:B---3--:R-:W-:Y:S05]  /*15810*/  @!P1 BRA `(.L_x_4448) ;  /* 0xfffffffc00ec9947 */ /* 0x008fea000383ffff */
[----:B------:R-:W-:Y:S05]  /*15820*/  BRA `(.L_x_4447) ;  /* 0xffffff0400e07947 */ /* 0x000fea000383ffff */
.L_x_4453:
[----:B---3--:R-:W-:-:S04]  /*15830*/  IMAD.U32 R8, RZ, RZ, UR23 ;  /* 0x00000017ff087e24 */ /* 0x008fc8000f8e00ff */
[----:B------:R3:W4:Y:S03]  /*15840*/  SYNCS.PHASECHK.TRANS64.TRYWAIT P1, [R8+URZ+0x28c50], R7 ;  /* 0x028c5007080075a7 */ /* 0x000726000802017f */
[----:B----4-:R-:W-:Y:S05]  /*15850*/  @!P1 NANOSLEEP.SYNCS 0x989680 ;  /* 0x009896800000995d */ /* 0x010fea0003900000 */
[----:B------:R-:W4:Y:S02]  /*15860*/  @!P1 SYNCS.PHASECHK.TRANS64 P1, [R8+URZ+0x28c50], R7 ;  /* 0x028c5007080095a7 */ /* 0x000f24000802007f */
[----:B----4-:R-:W-:Y:S05]  /*15870*/  @!P1 BRA `(.L_x_4453) ;  /* 0xfffffffc00ec9947 */ /* 0x010fea000383ffff */
[----:B------:R-:W-:Y:S05]  /*15880*/  BRA `(.L_x_4452) ;  /* 0xffffff24005c7947 */ /* 0x000fea000383ffff */
.L_x_4460:
[----:B-1----:R-:W-:-:S04]  /*15890*/  IMAD.U32 R6, RZ, RZ, UR22 ;  /* 0x00000016ff067e24 */ /* 0x002fc8000f8e00ff */
[----:B------:R1:W2:Y:S03]  /*158a0*/  SYNCS.PHASECHK.TRANS64.TRYWAIT P1, [R6+URZ+0x28c30], R7 ;  /* 0x028c3007060075a7 */ /* 0x0002a6000802017f */
[----:B--2---:R-:W-:Y:S05]  /*158b0*/  @!P1 NANOSLEEP.SYNCS 0x989680 ;  /* 0x009896800000995d */ /* 0x004fea0003900000 */
[----:B------:R-:W2:Y:S02]  /*158c0*/  @!P1 SYNCS.PHASECHK.TRANS64 P1, [R6+URZ+0x28c30], R7 ;  /* 0x028c3007060095a7 */ /* 0x000ea4000802007f */
[----:B--2---:R-:W-:Y:S05]  /*158d0*/  @!P1 BRA `(.L_x_4460) ;  /* 0xfffffffc00ec9947 */ /* 0x004fea000383ffff */
[----:B------:R-:W-:Y:S05]  /*158e0*/  BRA `(.L_x_4459) ;  /* 0xffffff2800547947 */ /* 0x000fea000383ffff */
.L_x_4465:
[----:B---3--:R-:W-:-:S04]  /*158f0*/  IMAD.U32 R8, RZ, RZ, UR22 ;  /* 0x00000016ff087e24 */ /* 0x008fc8000f8e00ff */
[----:B------:R3:W4:Y:S03]  /*15900*/  SYNCS.PHASECHK.TRANS64.TRYWAIT P1, [R8+URZ+0x28c50], R7 ;  /* 0x028c5007080075a7 */ /* 0x000726000802017f */
[----:B----4-:R-:W-:Y:S05]  /*15910*/  @!P1 NANOSLEEP.SYNCS 0x989680 ;  /* 0x009896800000995d */ /* 0x010fea0003900000 */
[----:B------:R-:W4:Y:S02]  /*15920*/  @!P1 SYNCS.PHASECHK.TRANS64 P1, [R8+URZ+0x28c50], R7 ;  /* 0x028c5007080095a7 */ /* 0x000f24000802007f */
[----:B----4-:R-:W-:Y:S05]  /*15930*/  @!P1 BRA `(.L_x_4465) ;  /* 0xfffffffc00ec9947 */ /* 0x010fea000383ffff */
[----:B------:R-:W-:Y:S05]  /*15940*/  BRA `(.L_x_4464) ;  /* 0xffffff4000747947 */ /* 0x000fea000383ffff */
.L_x_4507:
        /* <DEDUP_REMOVED lines=11> */
.L_x_4573:
[----:B------:R-:W-:Y:S05]  /*15a00*/  BSYNC B0 ;  /* 0x0000000000007941 */ /* 0x000fea0003800000 */
.L_x_4572:
[----:B------:R-:W-:Y:S05]  /*15a10*/  BRA `(.L_x_4574) ;  /* 0xffffffb800987947 */ /* 0x000fea000383ffff */
.L_x_4510:
[----:B0-----:R0:W1:Y:S02]  /*15a20*/  SYNCS.PHASECHK.TRANS64.TRYWAIT P0, [R19+URZ+0x28c40], R0 ;  /* 0x028c4000130075a7 */ /* 0x001064000800017f */
[----:B-1----:R-:W-:Y:S05]  /*15a30*/  @!P0 NANOSLEEP.SYNCS 0x989680 ;  /* 0x009896800000895d */ /* 0x002fea0003900000 */
[----:B------:R-:W1:Y:S02]  /*15a40*/  @!P0 SYNCS.PHASECHK.TRANS64 P0, [R19+URZ+0x28c40], R0 ;  /* 0x028c4000130085a7 */ /* 0x000e64000800007f */
[----:B-1----:R-:W-:Y:S05]  /*15a50*/  @!P0 BRA `(.L_x_4510) ;  /* 0xfffffffc00f08947 */ /* 0x002fea000383ffff */
[----:B------:R-:W-:Y:S05]  /*15a60*/  BRA `(.L_x_4575) ;  /* 0xffffffbc007c7947 */ /* 0x000fea000383ffff */
.L_x_4511:
        /* <DEDUP_REMOVED lines=8> */
.L_x_4577:
[----:B------:R-:W-:Y:S05]  /*15af0*/  BSYNC B0 ;  /* 0x0000000000007941 */ /* 0x000fea0003800000 */
.L_x_4576:
        /* <DEDUP_REMOVED lines=9> */
.L_x_4578:
[----:B------:R-:W-:Y:S02]  /*15b90*/  IMAD.MOV.U32 R13, RZ, RZ, R5 ;  /* 0x000000ffff0d7224 */ /* 0x000fe400078e0005 */
[----:B------:R-:W-:Y:S02]  /*15ba0*/  IMAD.MOV.U32 R12, RZ, RZ, 0x1 ;  /* 0x00000001ff0c7424 */ /* 0x000fe400078e00ff */
[----:B------:R-:W-:-:S07]  /*15bb0*/  IMAD.MOV.U32 R3, RZ, RZ, R14 ;  /* 0x000000ffff037224 */ /* 0x000fce00078e000e */
[----:B------:R-:W-:Y:S05]  /*15bc0*/  WARPSYNC.COLLECTIVE R15, `(.L_x_4579) ;  /* 0x000000000f087348 */ /* 0x000fea0003c00000 */
[----:B------:R0:W1:Y:S02]  /*15bd0*/  SHFL.IDX P6, R14, R13, R12, R11 ;  /* 0x0000000c0d0e7389 */ /* 0x00006400000c000b */
[----:B01----:R-:W-:Y:S01]  /*15be0*/  ENDCOLLECTIVE ;  /* 0x000000000000791b */ /* 0x003fe20003800000 */
.L_x_4579:
        /* <DEDUP_REMOVED lines=15> */
.L_x_4580:
[----:B------:R-:W-:Y:S02]  /*15ce0*/  @P0 IMAD R6, R4, 0x2, R17 ;  /* 0x0000000204060824 */ /* 0x000fe400078e0211 */
[----:B------:R-:W-:Y:S02]  /*15cf0*/  IMAD.MOV.U32 R13, RZ, RZ, R5 ;  /* 0x000000ffff0d7224 */ /* 0x000fe400078e0005 */
[----:B------:R-:W-:Y:S02]  /*15d00*/  IMAD.MOV.U32 R12, RZ, RZ, 0x2 ;  /* 0x00000002ff0c7424 */ /* 0x000fe400078e00ff */
[----:B------:R-:W-:-:S07]  /*15d10*/  IMAD.MOV.U32 R3, RZ, RZ, R14 ;  /* 0x000000ffff037224 */ /* 0x000fce00078e000e */
[----:B------:R-:W-:Y:S05]  /*15d20*/  WARPSYNC.COLLECTIVE R15, `(.L_x_4581) ;  /* 0x000000000f087348 */ /* 0x000fea0003c00000 */
[----:B------:R0:W1:Y:S02]  /*15d30*/  SHFL.IDX P6, R14, R13, R12, R11 ;  /* 0x0000000c0d0e7389 */ /* 0x00006400000c000b */
[----:B01----:R-:W-:Y:S01]  /*15d40*/  ENDCOLLECTIVE ;  /* 0x000000000000791b */ /* 0x003fe20003800000 */
.L_x_4581:
        /* <DEDUP_REMOVED lines=15> */
.L_x_4582:
[----:B------:R-:W-:Y:S02]  /*15e40*/  @P0 IMAD R6, R4, 0x2, R17 ;  /* 0x0000000204060824 */ /* 0x000fe400078e0211 */
[----:B------:R-:W-:Y:S02]  /*15e50*/  IMAD.MOV.U32 R13, RZ, RZ, R5 ;  /* 0x000000ffff0d7224 */ /* 0x000fe400078e0005 */
[----:B------:R-:W-:Y:S02]  /*15e60*/  IMAD.MOV.U32 R12, RZ, RZ, 0x3 ;  /* 0x00000003ff0c7424 */ /* 0x000fe400078e00ff */
[----:B------:R-:W-:-:S07]  /*15e70*/  IMAD.MOV.U32 R3, RZ, RZ, R14 ;  /* 0x000000ffff037224 */ /* 0x000fce00078e000e */
[----:B------:R-:W-:Y:S05]  /*15e80*/  WARPSYNC.COLLECTIVE R15, `(.L_x_4583) ;  /* 0x000000000f087348 */ /* 0x000fea0003c00000 */
[----:B------:R0:W1:Y:S02]  /*15e90*/  SHFL.IDX P6, R14, R13, R12, R11 ;  /* 0x0000000c0d0e7389 */ /* 0x00006400000c000b */
[----:B01----:R-:W-:Y:S01]  /*15ea0*/  ENDCOLLECTIVE ;  /* 0x000000000000791b */ /* 0x003fe20003800000 */
.L_x_4583:
        /* <DEDUP_REMOVED lines=10> */
.L_x_4584:
[----:B------:R-:W-:Y:S01]  /*15f50*/  @!PT LDS RZ, [RZ] ;  /* 0x00000000fffff984 */ /* 0x000fe20000000800 */
[----:B------:R-:W-:Y:S01]  /*15f60*/  @!PT LDS RZ, [RZ] ;  /* 0x00000000fffff984 */ /* 0x000fe20000000800 */
[----:B------:R-:W-:Y:S01]  /*15f70*/  @!PT LDS RZ, [RZ] ;  /* 0x00000000fffff984 */ /* 0x000fe20000000800 */
[----:B------:R0:W-:Y:S01]  /*15f80*/  @P0 LDGSTS.E.BYPASS.LTC128B.128 [R6+0x23400], desc[UR50][R2.64], !P2 ;  /* 0x2340000002060fae */ /* 0x0001e2000d101d72 */
[----:B------:R-:W-:Y:S01]  /*15f90*/  IMAD.MOV.U32 R0, RZ, RZ, R14 ;  /* 0x000000ffff007224 */ /* 0x000fe200078e000e */
[----:B------:R-:W-:Y:S06]  /*15fa0*/  BRA `(.L_x_4585) ;  /* 0xffffffbc002c7947 */ /* 0x000fec000383ffff */
.L_x_4516:
[----:B------:R-:W-:Y:S01]  /*15fb0*/  IMAD.MOV.U32 R13, RZ, RZ, R4 ;  /* 0x000000ffff0d7224 */ /* 0x000fe200078e0004 */
[----:B------:R-:W-:Y:S01]  /*15fc0*/  LEA R25, R25, R36, 0x6 ;  /* 0x0000002419197211 */ /* 0x000fe200078e30ff */
[----:B------:R-:W-:Y:S02]  /*15fd0*/  IMAD.MOV.U32 R12, RZ, RZ, RZ ;  /* 0x000000ffff0c7224 */ /* 0x000fe400078e00ff */
[----:B------:R-:W-:Y:S02]  /*15fe0*/  IMAD.MOV.U32 R11, RZ, RZ, 0x181f ;  /* 0x0000181fff0b7424 */ /* 0x000fe400078e00ff */
[----:B------:R-:W-:Y:S02]  /*15ff0*/  IMAD.MOV.U32 R15, RZ, RZ, -0x1 ;  /* 0xffffffffff0f7424 */ /* 0x000fe400078e00ff */
[----:B-----5:R-:W-:Y:S02]  /*16000*/  IMAD R5, R9, R6, RZ ;  /* 0x0000000609057224 */ /* 0x020fe400078e02ff */
[----:B------:R-:W-:-:S07]  /*16010*/  VIADD R6, R25, 0x10 ;  /* 0x0000001019067836 */ /* 0x000fce0000000000 */
[----:B------:R-:W-:Y:S05]  /*16020*/  WARPSYNC.COLLECTIVE R15, `(.L_x_4586) ;  /* 0x000000000f087348 */ /* 0x000fea0003c00000 */
[----:B------:R0:W1:Y:S02]  /*16030*/  SHFL.IDX P6, R14, R13, R12, R11 ;  /* 0x0000000c0d0e7389 */ /* 0x00006400000c000b */
[----:B01----:R-:W-:Y:S01]  /*16040*/  ENDCOLLECTIVE ;  /* 0x000000000000791b */ /* 0x003fe20003800000 */
.L_x_4586:
[----:B------:R-:W-:Y:S01]  /*16050*/  ISETP.GE.AND P0, PT, R25, R5, PT ;  /* 0x000000051900720c */ /* 0x000fe20003f06270 */
[----:B------:R-:W-:Y:S02]  /*16060*/  IMAD.MOV.U32 R13, RZ, RZ, R0 ;  /* 0x000000ffff0d7224 */ /* 0x000fe400078e0000 */
[----:B------:R-:W-:-:S10]  /*16070*/  IMAD.MOV.U32 R2, RZ, RZ, R14 ;  /* 0x000000ffff027224 */ /* 0x000fd400078e000e */
[----:B------:R-:W-:Y:S05]  /*16080*/  WARPSYNC.COLLECTIVE R15, `(.L_x_4587) ;  /* 0x000000000f087348 */ /* 0x000fea0003c00000 */
[----:B------:R0:W1:Y:S02]  /*16090*/  SHFL.IDX P6, R14, R13, R12, R11 ;  /* 0x0000000c0d0e7389 */ /* 0x00006400000c000b */
[----:B01----:R-:W-:Y:S01]  /*160a0*/  ENDCOLLECTIVE ;  /* 0x000000000000791b */ /* 0x003fe20003800000 */
.L_x_4587:
[----:B------:R-:W-:Y:S02]  /*160b0*/  IMAD.MOV.U32 R13, RZ, RZ, R4 ;  /* 0x000000ffff0d7224 */ /* 0x000fe400078e0004 */
[----:B------:R-:W-:Y:S02]  /*160c0*/  IMAD.MOV.U32 R12, RZ, RZ, 0x1 ;  /* 0x00000001ff0c7424 */ /* 0x000fe400078e00ff */
[----:B------:R-:W-:-:S07]  /*160d0*/  IMAD.MOV.U32 R3, RZ, RZ, R14 ;  /* 0x000000ffff037224 */ /* 0x000fce00078e000e */
[----:B------:R-:W-:Y:S05]  /*160e0*/  WARPSYNC.COLLECTIVE R15, `(.L_x_4588) ;  /* 0x000000000f087348 */ /* 0x000fea0003c00000 */
[----:B------:R0:W1:Y:S02]  /*160f0*/  SHFL.IDX P6, R14, R13, R12, R11 ;  /* 0x0000000c0d0e7389 */ /* 0x00006400000c000b */
[----:B01----:R-:W-:Y:S01]  /*16100*/  ENDCOLLECTIVE ;  /* 0x000000000000791b */ /* 0x003fe20003800000 */
.L_x_4588:
        /* <DEDUP_REMOVED lines=15> */
.L_x_4589:
[----:B------:R-:W-:Y:S02]  /*16200*/  IMAD.MOV.U32 R13, RZ, RZ, R4 ;  /* 0x000000ffff0d7224 */ /* 0x000fe400078e0004 */
[----:B------:R-:W-:Y:S02]  /*16210*/  IMAD.MOV.U32 R12, RZ, RZ, 0x2 ;  /* 0x00000002ff0c7424 */ /* 0x000fe400078e00ff */
[----:B------:R-:W-:-:S07]  /*16220*/  IMAD.MOV.U32 R3, RZ, RZ, R14 ;  /* 0x000000ffff037224 */ /* 0x000fce00078e000e */
[----:B------:R-:W-:Y:S05]  /*16230*/  WARPSYNC.COLLECTIVE R15, `(.L_x_4590) ;  /* 0x000000000f087348 */ /* 0x000fea0003c00000 */
[----:B------:R0:W1:Y:S02]  /*16240*/  SHFL.IDX P6, R14, R13, R12, R11 ;  /* 0x0000000c0d0e7389 */ /* 0x00006400000c000b */
[----:B01----:R-:W-:Y:S01]  /*16250*/  ENDCOLLECTIVE ;  /* 0x000000000000791b */ /* 0x003fe20003800000 */
.L_x_4590:
        /* <DEDUP_REMOVED lines=16> */
.L_x_4591:
[----:B------:R-:W-:Y:S02]  /*16360*/  IMAD.MOV.U32 R13, RZ, RZ, R4 ;  /* 0x000000ffff0d7224 */ /* 0x000fe400078e0004 */
[----:B------:R-:W-:Y:S02]  /*16370*/  IMAD.MOV.U32 R12, RZ, RZ, 0x3 ;  /* 0x00000003ff0c7424 */ /* 0x000fe400078e00ff */
[----:B------:R-:W-:-:S07]  /*16380*/  IMAD.MOV.U32 R3, RZ, RZ, R14 ;  /* 0x000000ffff037224 */ /* 0x000fce00078e000e */
[----:B------:R-:W-:Y:S05]  /*16390*/  WARPSYNC.COLLECTIVE R15, `(.L_x_4592) ;  /* 0x000000000f087348 */ /* 0x000fea0003c00000 */
[----:B------:R0:W1:Y:S02]  /*163a0*/  SHFL.IDX P6, R14, R13, R12, R11 ;  /* 0x0000000c0d0e7389 */ /* 0x00006400000c000b */
[----:B01----:R-:W-:Y:S01]  /*163b0*/  ENDCOLLECTIVE ;  /* 0x000000000000791b */ /* 0x003fe20003800000 */
.L_x_4592:
        /* <DEDUP_REMOVED lines=10> */
.L_x_4593:
[----:B------:R-:W-:Y:S01]  /*16460*/  @!PT LDS RZ, [RZ] ;  /* 0x00000000fffff984 */ /* 0x000fe20000000800 */
[----:B------:R-:W-:Y:S01]  /*16470*/  @!PT LDS RZ, [RZ] ;  /* 0x00000000fffff984 */ /* 0x000fe20000000800 */
[----:B------:R-:W-:Y:S01]  /*16480*/  @!PT LDS RZ, [RZ] ;  /* 0x00000000fffff984 */ /* 0x000fe20000000800 */
[----:B------:R1:W-:Y:S01]  /*16490*/  @!P0 LDGSTS.E.BYPASS.LTC128B.128 [R7+0x21400], desc[UR50][R2.64], !P1 ;  /* 0x2140000002078fae */ /* 0x0003e2000c901d72 */
[----:B------:R-:W-:Y:S01]  /*164a0*/  IMAD.MOV.U32 R0, RZ, RZ, R14 ;  /* 0x000000ffff007224 */ /* 0x000fe200078e000e */
[----:B------:R-:W-:Y:S06]  /*164b0*/  BRA `(.L_x_4594) ;  /* 0xffffffc0002c7947 */ /* 0x000fec000383ffff */
.L_x_4519:
[----:B0-----:R0:W1:Y:S02]  /*164c0*/  SYNCS.PHASECHK.TRANS64.TRYWAIT P0, [R17+URZ+0x28c20], R0 ;  /* 0x028c2000110075a7 */ /* 0x001064000800017f */
[----:B-1----:R-:W-:Y:S05]  /*164d0*/  @!P0 NANOSLEEP.SYNCS 0x989680 ;  /* 0x009896800000895d */ /* 0x002fea0003900000 */
[----:B------:R-:W1:Y:S02]  /*164e0*/  @!P0 SYNCS.PHASECHK.TRANS64 P0, [R17+URZ+0x28c20], R0 ;  /* 0x028c2000110085a7 */ /* 0x000e64000800007f */
[----:B-1----:R-:W-:Y:S05]  /*164f0*/  @!P0 BRA `(.L_x_4519) ;  /* 0xfffffffc00f08947 */ /* 0x002fea000383ffff */
[----:B------:R-:W-:Y:S05]  /*16500*/  BRA `(.L_x_4595) ;  /* 0xffffffc000887947 */ /* 0x000fea000383ffff */
.L_x_4522:
[----:B0-----:R0:W1:Y:S02]  /*16510*/  SYNCS.PHASECHK.TRANS64.TRYWAIT P0, [R19+URZ+0x28c60], R0 ;  /* 0x028c6000130075a7 */ /* 0x001064000800017f */
[----:B-1----:R-:W-:Y:S05]  /*16520*/  @!P0 NANOSLEEP.SYNCS 0x989680 ;  /* 0x009896800000895d */ /* 0x002fea0003900000 */
[----:B------:R-:W1:Y:S02]  /*16530*/  @!P0 SYNCS.PHASECHK.TRANS64 P0, [R19+URZ+0x28c60], R0 ;  /* 0x028c6000130085a7 */ /* 0x000e64000800007f */
[----:B-1----:R-:W-:Y:S05]  /*16540*/  @!P0 BRA `(.L_x_4522) ;  /* 0xfffffffc00f08947 */ /* 0x002fea000383ffff */
[----:B------:R-:W-:Y:S05]  /*16550*/  BRA `(.L_x_4596) ;  /* 0xffffffc000987947 */ /* 0x000fea000383ffff */
.L_x_4523:
        /* <DEDUP_REMOVED lines=8> */
.L_x_4598:
[----:B------:R-:W-:Y:S05]  /*165e0*/  BSYNC B0 ;  /* 0x0000000000007941 */ /* 0x000fea0003800000 */
.L_x_4597:
        /* <DEDUP_REMOVED lines=15> */
.L_x_4599:
        /* <DEDUP_REMOVED lines=40> */
.L_x_4600:
[----:B------:R-:W-:Y:S02]  /*16960*/  IMAD.MOV.U32 R13, RZ, RZ, R4 ;  /* 0x000000ffff0d7224 */ /* 0x000fe400078e0004 */
[----:B------:R-:W-:-:S07]  /*16970*/  IMAD.MOV.U32 R3, RZ, RZ, R14 ;  /* 0x000000ffff037224 */ /* 0x000fce00078e000e */
[----:B------:R-:W-:Y:S05]  /*16980*/  WARPSYNC.COLLECTIVE R15, `(.L_x_4601) ;  /* 0x000000000f087348 */ /* 0x000fea0003c00000 */
[----:B------:R0:W1:Y:S02]  /*16990*/  SHFL.IDX P6, R14, R13, R12, R11 ;  /* 0x0000000c0d0e7389 */ /* 0x00006400000c000b */
[----:B01----:R-:W-:Y:S01]  /*169a0*/  ENDCOLLECTIVE ;  /* 0x000000000000791b */ /* 0x003fe20003800000 */
.L_x_4601:
        /* <DEDUP_REMOVED lines=29> */
.L_x_4602:
[----:B------:R-:W-:Y:S02]  /*16b80*/  IMAD.MOV.U32 R13, RZ, RZ, R4 ;  /* 0x000000ffff0d7224 */ /* 0x000fe400078e0004 */
[----:B------:R-:W-:-:S07]  /*16b90*/  IMAD.MOV.U32 R7, RZ, RZ, R14 ;  /* 0x000000ffff077224 */ /* 0x000fce00078e000e */
[----:B------:R-:W-:Y:S05]  /*16ba0*/  WARPSYNC.COLLECTIVE R15, `(.L_x_4603) ;  /* 0x000000000f087348 */ /* 0x000fea0003c00000 */
[----:B------:R0:W1:Y:S02]  /*16bb0*/  SHFL.IDX P6, R14, R13, R12, R11 ;  /* 0x0000000c0d0e7389 */ /* 0x00006400000c000b */
[----:B01----:R-:W-:Y:S01]  /*16bc0*/  ENDCOLLECTIVE ;  /* 0x000000000000791b */ /* 0x003fe20003800000 */
.L_x_4603:
        /* <DEDUP_REMOVED lines=29> */
.L_x_4604:
[----:B------:R-:W-:Y:S02]  /*16da0*/  IMAD.MOV.U32 R13, RZ, RZ, R4 ;  /* 0x000000ffff0d7224 */ /* 0x000fe400078e0004 */
[----:B------:R-:W-:-:S07]  /*16db0*/  IMAD.MOV.U32 R6, RZ, RZ, R14 ;  /* 0x000000ffff067224 */ /* 0x000fce00078e000e */
[----:B------:R-:W-:Y:S05]  /*16dc0*/  WARPSYNC.COLLECTIVE R15, `(.L_x_4605) ;  /* 0x000000000f087348 */ /* 0x000fea0003c00000 */
[----:B------:R0:W1:Y:S02]  /*16dd0*/  SHFL.IDX P6, R14, R13, R12, R11 ;  /* 0x0000000c0d0e7389 */ /* 0x00006400000c000b */
[----:B01----:R-:W-:Y:S01]  /*16de0*/  ENDCOLLECTIVE ;  /* 0x000000000000791b */ /* 0x003fe20003800000 */
.L_x_4605:
[----:B------:R-:W-:Y:S01]  /*16df0*/  IMAD.MOV.U32 R2, RZ, RZ, R14 ;  /* 0x000000ffff027224 */ /* 0x000fe200078e000e */
[----:B------:R-:W-:Y:S06]  /*16e00*/  BRA `(.L_x_4606) ;  /* 0xffffffc000247947 */ /* 0x000fec000383ffff */
.L_x_4530:
[----:B0-----:R0:W1:Y:S02]  /*16e10*/  SYNCS.PHASECHK.TRANS64.TRYWAIT P0, [R6+URZ+0x28c40], R19 ;  /* 0x028c4013060075a7 */ /* 0x001064000800017f */
[----:B-1----:R-:W-:Y:S05]  /*16e20*/  @!P0 NANOSLEEP.SYNCS 0x989680 ;  /* 0x009896800000895d */ /* 0x002fea0003900000 */
[----:B------:R-:W1:Y:S02]  /*16e30*/  @!P0 SYNCS.PHASECHK.TRANS64 P0, [R6+URZ+0x28c40], R19 ;  /* 0x028c4013060085a7 */ /* 0x000e64000800007f */
[----:B-1----:R-:W-:Y:S05]  /*16e40*/  @!P0 BRA `(.L_x_4530) ;  /* 0xfffffffc00f08947 */ /* 0x002fea000383ffff */
[----:B------:R-:W-:Y:S05]  /*16e50*/  BRA `(.L_x_4607) ;  /* 0xffffffc400b07947 */ /* 0x000fea000383ffff */
.L_x_4531:
        /* <DEDUP_REMOVED lines=8> */
.L_x_4609:
[----:B------:R-:W-:Y:S05]  /*16ee0*/  BSYNC B1 ;  /* 0x0000000000017941 */ /* 0x000fea0003800000 */
.L_x_4608:
        /* <DEDUP_REMOVED lines=9> */
.L_x_4610:
[----:B------:R-:W-:Y:S02]  /*16f80*/  IMAD.MOV.U32 R13, RZ, RZ, R25 ;  /* 0x000000ffff0d7224 */ /* 0x000fe400078e0019 */
[----:B------:R-:W-:Y:S02]  /*16f90*/  IMAD.MOV.U32 R12, RZ, RZ, 0x1 ;  /* 0x00000001ff0c7424 */ /* 0x000fe400078e00ff */
[----:B------:R-:W-:-:S07]  /*16fa0*/  IMAD.MOV.U32 R2, RZ, RZ, R14 ;  /* 0x000000ffff027224 */ /* 0x000fce00078e000e */
[----:B------:R-:W-:Y:S05]  /*16fb0*/  WARPSYNC.COLLECTIVE R15, `(.L_x_4611) ;  /* 0x000000000f087348 */ /* 0x000fea0003c00000 */
[----:B------:R0:W1:Y:S02]  /*16fc0*/  SHFL.IDX P6, R14, R13, R12, R11 ;  /* 0x0000000c0d0e7389 */ /* 0x00006400000c000b */
[----:B01----:R-:W-:Y:S01]  /*16fd0*/  ENDCOLLECTIVE ;  /* 0x000000000000791b */ /* 0x003fe20003800000 */
.L_x_4611:
        /* <DEDUP_REMOVED lines=11> */
.L_x_4612:
[----:B------:R-:W-:Y:S02]  /*17090*/  IMAD.MOV.U32 R13, RZ, RZ, R25 ;  /* 0x000000ffff0d7224 */ /* 0x000fe400078e0019 */
[----:B------:R-:W-:Y:S02]  /*170a0*/  IMAD.MOV.U32 R12, RZ, RZ, 0x2 ;  /* 0x00000002ff0c7424 */ /* 0x000fe400078e00ff */
[----:B------:R-:W-:-:S07]  /*170b0*/  IMAD.MOV.U32 R2, RZ, RZ, R14 ;  /* 0x000000ffff027224 */ /* 0x000fce00078e000e */
[----:B------:R-:W-:Y:S05]  /*170c0*/  WARPSYNC.COLLECTIVE R15, `(.L_x_4613) ;  /* 0x000000000f087348 */ /* 0x000fea0003c00000 */
[----:B------:R0:W1:Y:S02]  /*170d0*/  SHFL.IDX P6, R14, R13, R12, R11 ;  /* 0x0000000c0d0e7389 */ /* 0x00006400000c000b */
[----:B01----:R-:W-:Y:S01]  /*170e0*/  ENDCOLLECTIVE ;  /* 0x000000000000791b */ /* 0x003fe20003800000 */
.L_x_4613:
        /* <DEDUP_REMOVED lines=11> */
.L_x_4614:
[----:B------:R-:W-:Y:S02]  /*171a0*/  IMAD.MOV.U32 R13, RZ, RZ, R25 ;  /* 0x000000ffff0d7224 */ /* 0x000fe400078e0019 */
[----:B------:R-:W-:Y:S02]  /*171b0*/  IMAD.MOV.U32 R12, RZ, RZ, 0x3 ;  /* 0x00000003ff0c7424 */ /* 0x000fe400078e00ff */
[----:B------:R-:W-:-:S07]  /*171c0*/  IMAD.MOV.U32 R2, RZ, RZ, R14 ;  /* 0x000000ffff027224 */ /* 0x000fce00078e000e */
[----:B------:R-:W-:Y:S05]  /*171d0*/  WARPSYNC.COLLECTIVE R15, `(.L_x_4615) ;  /* 0x000000000f087348 */ /* 0x000fea0003c00000 */
[----:B------:R0:W1:Y:S02]  /*171e0*/  SHFL.IDX P6, R14, R13, R12, R11 ;  /* 0x0000000c0d0e7389 */ /* 0x00006400000c000b */
[----:B01----:R-:W-:Y:S01]  /*171f0*/  ENDCOLLECTIVE ;  /* 0x000000000000791b */ /* 0x003fe20003800000 */
.L_x_4615:
        /* <DEDUP_REMOVED lines=11> */
.L_x_4616:
[----:B------:R-:W-:Y:S01]  /*172b0*/  IMAD.MOV.U32 R2, RZ, RZ, R14 ;  /* 0x000000ffff027224 */ /* 0x000fe200078e000e */
[----:B------:R-:W-:Y:S06]  /*172c0*/  BRA `(.L_x_4617) ;  /* 0xffffffc400387947 */ /* 0x000fec000383ffff */
.L_x_4536:
[----:B---3--:R3:W4:Y:S02]  /*172d0*/  SYNCS.PHASECHK.TRANS64.TRYWAIT P0, [R6+URZ+0x28c60], R19 ;  /* 0x028c6013060075a7 */ /* 0x008724000800017f */
[----:B----4-:R-:W-:Y:S05]  /*172e0*/  @!P0 NANOSLEEP.SYNCS 0x989680 ;  /* 0x009896800000895d */ /* 0x010fea0003900000 */
[----:B------:R-:W4:Y:S02]  /*172f0*/  @!P0 SYNCS.PHASECHK.TRANS64 P0, [R6+URZ+0x28c60], R19 ;  /* 0x028c6013060085a7 */ /* 0x000f24000800007f */
[----:B----4-:R-:W-:Y:S05]  /*17300*/  @!P0 BRA `(.L_x_4536) ;  /* 0xfffffffc00f08947 */ /* 0x010fea000383ffff */
[----:B------:R-:W-:Y:S05]  /*17310*/  BRA `(.L_x_4618) ;  /* 0xffffffc400887947 */ /* 0x000fea000383ffff */
.L_x_4537:
        /* <DEDUP_REMOVED lines=8> */
.L_x_4620:
[----:B------:R-:W-:Y:S05]  /*173a0*/  BSYNC B1 ;  /* 0x0000000000017941 */ /* 0x000fea0003800000 */
.L_x_4619:
        /* <DEDUP_REMOVED lines=13> */
.L_x_4621:
        /* <DEDUP_REMOVED lines=17> */
.L_x_4622:
        /* <DEDUP_REMOVED lines=16> */
.L_x_4623:
        /* <DEDUP_REMOVED lines=19> */
.L_x_4624:
        /* <DEDUP_REMOVED lines=14> */
.L_x_4625:
        /* <DEDUP_REMOVED lines=16> */
.L_x_4626:
        /* <DEDUP_REMOVED lines=14> */
.L_x_4627:
[----:B------:R-:W-:Y:S05]  /*17a80*/  BRA `(.L_x_4628) ;  /* 0xffffffc000ec7947 */ /* 0x000fea000383ffff */
.L_x_4545:
        /* <DEDUP_REMOVED lines=8> */
.L_x_4630:
[----:B------:R-:W-:Y:S05]  /*17b10*/  BSYNC B0 ;  /* 0x0000000000007941 */ /* 0x000fea0003800000 */
.L_x_4629:
        /* <DEDUP_REMOVED lines=9> */
.L_x_4631:
        /* <DEDUP_REMOVED lines=23> */
.L_x_4632:
[----:B------:R-:W-:Y:S01]  /*17d20*/  IMAD.MOV.U32 R12, RZ, RZ, 0x2 ;  /* 0x00000002ff0c7424 */ /* 0x000fe200078e00ff */
[----:B------:R-:W-:-:S05]  /*17d30*/  SEL R4, R14, RZ, P1 ;  /* 0x000000ff0e047207 */ /* 0x000fca0000800000 */
[----:B------:R-:W-:-:S04]  /*17d40*/  IMAD.IADD R4, R13, 0x1, R4 ;  /* 0x000000010d047824 */ /* 0x000fc800078e0204 */
[----:B------:R-:W-:-:S07]  /*17d50*/  IMAD.MOV.U32 R13, RZ, RZ, R4 ;  /* 0x000000ffff0d7224 */ /* 0x000fce00078e0004 */
[----:B------:R-:W-:Y:S05]  /*17d60*/  WARPSYNC.COLLECTIVE R15, `(.L_x_4633) ;  /* 0x000000000f087348 */ /* 0x000fea0003c00000 */
[----:B------:R0:W1:Y:S02]  /*17d70*/  SHFL.UP P6, R14, R13, R12, R11 ;  /* 0x0400000c0d0e7389 */ /* 0x00006400000c000b */
[----:B01----:R-:W-:Y:S01]  /*17d80*/  ENDCOLLECTIVE ;  /* 0x000000000000791b */ /* 0x003fe20003800000 */
.L_x_4633:
[----:B------:R-:W-:Y:S01]  /*17d90*/  IMAD.MOV.U32 R12, RZ, RZ, 0x4 ;  /* 0x00000004ff0c7424 */ /* 0x000fe200078e00ff */
[----:B------:R-:W-:-:S05]  /*17da0*/  SEL R3, R14, RZ, P2 ;  /* 0x000000ff0e037207 */ /* 0x000fca0001000000 */
[----:B------:R-:W-:-:S04]  /*17db0*/  IMAD.IADD R2, R4, 0x1, R3 ;  /* 0x0000000104027824 */ /* 0x000fc800078e0203 */
[----:B------:R-:W-:-:S07]  /*17dc0*/  IMAD.MOV.U32 R13, RZ, RZ, R2 ;  /* 0x000000ffff0d7224 */ /* 0x000fce00078e0002 */
[----:B------:R-:W-:Y:S05]  /*17dd0*/  WARPSYNC.COLLECTIVE R15, `(.L_x_4634) ;  /* 0x000000000f087348 */ /* 0x000fea0003c00000 */
[----:B------:R0:W1:Y:S02]  /*17de0*/  SHFL.UP P6, R14, R13, R12, R11 ;  /* 0x0400000c0d0e7389 */ /* 0x00006400000c000b */
[----:B01----:R-:W-:Y:S01]  /*17df0*/  ENDCOLLECTIVE ;  /* 0x000000000000791b */ /* 0x003fe20003800000 */
.L_x_4634:
[----:B------:R-:W-:Y:S01]  /*17e00*/  IMAD.MOV.U32 R12, RZ, RZ, 0x8 ;  /* 0x00000008ff0c7424 */ /* 0x000fe200078e00ff */
[----:B------:R-:W-:-:S05]  /*17e10*/  SEL R3, R14, RZ, P3 ;  /* 0x000000ff0e037207 */ /* 0x000fca0001800000 */
[----:B------:R-:W-:-:S04]  /*17e20*/  IMAD.IADD R3, R2, 0x1, R3 ;  /* 0x0000000102037824 */ /* 0x000fc800078e0203 */
[----:B------:R-:W-:-:S07]  /*17e30*/  IMAD.MOV.U32 R13, RZ, RZ, R3 ;  /* 0x000000ffff0d7224 */ /* 0x000fce00078e0003 */
[----:B------:R-:W-:Y:S05]  /*17e40*/  WARPSYNC.COLLECTIVE R15, `(.L_x_4635) ;  /* 0x000000000f087348 */ /* 0x000fea0003c00000 */
[----:B------:R0:W1:Y:S02]  /*17e50*/  SHFL.UP P6, R14, R13, R12, R11 ;  /* 0x0400000c0d0e7389 */ /* 0x00006400000c000b */
[----:B01----:R-:W-:Y:S01]  /*17e60*/  ENDCOLLECTIVE ;  /* 0x000000000000791b */ /* 0x003fe20003800000 */
.L_x_4635:
[----:B------:R-:W-:Y:S01]  /*17e70*/  IMAD.MOV.U32 R12, RZ, RZ, 0x10 ;  /* 0x00000010ff0c7424 */ /* 0x000fe200078e00ff */
[----:B------:R-:W-:-:S05]  /*17e80*/  SEL R4, R14, RZ, P4 ;  /* 0x000000ff0e047207 */ /* 0x000fca0002000000 */
[----:B------:R-:W-:-:S04]  /*17e90*/  IMAD.IADD R4, R3, 0x1, R4 ;  /* 0x0000000103047824 */ /* 0x000fc800078e0204 */
[----:B------:R-:W-:-:S07]  /*17ea0*/  IMAD.MOV.U32 R13, RZ, RZ, R4 ;  /* 0x000000ffff0d7224 */ /* 0x000fce00078e0004 */
[----:B------:R-:W-:Y:S05]  /*17eb0*/  WARPSYNC.COLLECTIVE R15, `(.L_x_4636) ;  /* 0x000000000f087348 */ /* 0x000fea0003c00000 */
[----:B------:R0:W1:Y:S02]  /*17ec0*/  SHFL.UP P6, R14, R13, R12, R11 ;  /* 0x0400000c0d0e7389 */ /* 0x00006400000c000b */
[----:B01----:R-:W-:Y:S01]  /*17ed0*/  ENDCOLLECTIVE ;  /* 0x000000000000791b */ /* 0x003fe20003800000 */
.L_x_4636:
        /* <DEDUP_REMOVED lines=8> */
.L_x_4637:
[----:B------:R-:W-:Y:S05]  /*17f60*/  BRA `(.L_x_4638) ;  /* 0xffffffc400887947 */ /* 0x000fea000383ffff */
.L_x_4548:
[----:B------:R-:W-:Y:S01]  /*17f70*/  BSSY B0, `(.L_x_4639) ;  /* 0x0000007000007945 */ /* 0x000fe20003800000 */
[----:B------:R-:W-:Y:S02]  /*17f80*/  IMAD.MOV.U32 R12, RZ, RZ, 0x1 ;  /* 0x00000001ff0c7424 */ /* 0x000fe400078e00ff */
[----:B------:R-:W-:Y:S02]  /*17f90*/  IMAD.MOV.U32 R11, RZ, RZ, RZ ;  /* 0x000000ffff0b7224 */ /* 0x000fe400078e00ff */
[----:B------:R-:W-:-:S07]  /*17fa0*/  IMAD.MOV.U32 R15, RZ, RZ, -0x1 ;  /* 0xffffffffff0f7424 */ /* 0x000fce00078e00ff */
[----:B-1----:R-:W-:Y:S05]  /*17fb0*/  WARPSYNC.COLLECTIVE R15, `(.L_x_4640) ;  /* 0x000000000f087348 */ /* 0x002fea0003c00000 */
[----:B------:R0:W2:Y:S02]  /*17fc0*/  SHFL.UP P6, R14, R13, R12, R11 ;  /* 0x0400000c0d0e7389 */ /* 0x0000a400000c000b */
[----:B012---:R-:W-:Y:S01]  /*17fd0*/  ENDCOLLECTIVE ;  /* 0x000000000000791b */ /* 0x007fe20003800000 */
.L_x_4640:
[----:B------:R-:W-:Y:S05]  /*17fe0*/  BSYNC B0 ;  /* 0x0000000000007941 */ /* 0x000fea0003800000 */
.L_x_4639:
        /* <DEDUP_REMOVED lines=8> */
.L_x_4641:
[----:B------:R-:W-:Y:S01]  /*18070*/  IMAD.MOV.U32 R12, RZ, RZ, 0x4 ;  /* 0x00000004ff0c7424 */ /* 0x000fe200078e00ff */
[----:B------:R-:W-:-:S05]  /*18080*/  SEL R2, R14, RZ, P2 ;  /* 0x000000ff0e027207 */ /* 0x000fca0001000000 */
[----:B------:R-:W-:-:S04]  /*18090*/  IMAD.IADD R2, R13, 0x1, R2 ;  /* 0x000000010d027824 */ /* 0x000fc800078e0202 */
[----:B------:R-:W-:-:S07]  /*180a0*/  IMAD.MOV.U32 R13, RZ, RZ, R2 ;  /* 0x000000ffff0d7224 */ /* 0x000fce00078e0002 */
[----:B------:R-:W-:Y:S05]  /*180b0*/  WARPSYNC.COLLECTIVE R15, `(.L_x_4642) ;  /* 0x000000000f087348 */ /* 0x000fea0003c00000 */
[----:B------:R0:W1:Y:S02]  /*180c0*/  SHFL.UP P6, R14, R13, R12, R11 ;  /* 0x0400000c0d0e7389 */ /* 0x00006400000c000b */
[----:B01----:R-:W-:Y:S01]  /*180d0*/  ENDCOLLECTIVE ;  /* 0x000000000000791b */ /* 0x003fe20003800000 */
.L_x_4642:
[----:B------:R-:W-:Y:S01]  /*180e0*/  IMAD.MOV.U32 R12, RZ, RZ, 0x8 ;  /* 0x00000008ff0c7424 */ /* 0x000fe200078e00ff */
[----:B------:R-:W-:-:S05]  /*180f0*/  SEL R3, R14, RZ, P3 ;  /* 0x000000ff0e037207 */ /* 0x000fca0001800000 */
[----:B------:R-:W-:-:S04]  /*18100*/  IMAD.IADD R3, R2, 0x1, R3 ;  /* 0x0000000102037824 */ /* 0x000fc800078e0203 */
[----:B------:R-:W-:-:S07]  /*18110*/  IMAD.MOV.U32 R13, RZ, RZ, R3 ;  /* 0x000000ffff0d7224 */ /* 0x000fce00078e0003 */
[----:B------:R-:W-:Y:S05]  /*18120*/  WARPSYNC.COLLECTIVE R15, `(.L_x_4643) ;  /* 0x000000000f087348 */ /* 0x000fea0003c00000 */
[----:B------:R0:W1:Y:S02]  /*18130*/  SHFL.UP P6, R14, R13, R12, R11 ;  /* 0x0400000c0d0e7389 */ /* 0x00006400000c000b */
[----:B01----:R-:W-:Y:S01]  /*18140*/  ENDCOLLECTIVE ;  /* 0x000000000000791b */ /* 0x003fe20003800000 */
.L_x_4643:
[----:B------:R-:W-:Y:S01]  /*18150*/  IMAD.MOV.U32 R12, RZ, RZ, 0x10 ;  /* 0x00000010ff0c7424 */ /* 0x000fe200078e00ff */
[----:B------:R-:W-:-:S05]  /*18160*/  SEL R4, R14, RZ, P4 ;  /* 0x000000ff0e047207 */ /* 0x000fca0002000000 */
[----:B------:R-:W-:-:S04]  /*18170*/  IMAD.IADD R4, R3, 0x1, R4 ;  /* 0x0000000103047824 */ /* 0x000fc800078e0204 */
[----:B------:R-:W-:-:S07]  /*18180*/  IMAD.MOV.U32 R13, RZ, RZ, R4 ;  /* 0x000000ffff0d7224 */ /* 0x000fce00078e0004 */
[----:B------:R-:W-:Y:S05]  /*18190*/  WARPSYNC.COLLECTIVE R15, `(.L_x_4644) ;  /* 0x000000000f087348 */ /* 0x000fea0003c00000 */
[----:B------:R0:W1:Y:S02]  /*181a0*/  SHFL.UP P6, R14, R13, R12, R11 ;  /* 0x0400000c0d0e7389 */ /* 0x00006400000c000b */
[----:B01----:R-:W-:Y:S01]  /*181b0*/  ENDCOLLECTIVE ;  /* 0x000000000000791b */ /* 0x003fe20003800000 */
.L_x_4644:
        /* <DEDUP_REMOVED lines=8> */
.L_x_4645:
[----:B------:R-:W-:Y:S05]  /*18240*/  BRA `(.L_x_4646) ;  /* 0xffffffc400747947 */ /* 0x000fea000383ffff */
.L_x_4550:
[----:B------:R-:W-:Y:S01]  /*18250*/  BSSY B0, `(.L_x_4647) ;  /* 0x0000006000007945 */ /* 0x000fe20003800000 */
[----:B------:R-:W-:Y:S01]  /*18260*/  PLOP3.LUT P6, PT, P6, PT, PT, 0x8, 0x0 ;  /* 0x000000000000781c */ /* 0x000fe200037ce170 */
[----:B------:R-:W-:-:S12]  /*18270*/  IMAD.MOV.U32 R15, RZ, RZ, -0x1 ;  /* 0xffffffffff0f7424 */ /* 0x000fd800078e00ff */
[----:B01----:R-:W-:Y:S05]  /*18280*/  WARPSYNC.COLLECTIVE R15, `(.L_x_4648) ;  /* 0x000000000f087348 */ /* 0x003fea0003c00000 */
[----:B------:R-:W-:Y:S01]  /*18290*/  VOTE.ANY R14, PT, P6 ;  /* 0x00000000000e7806 */ /* 0x000fe200030e0100 */
[----:B01----:R-:W-:Y:S06]  /*182a0*/  ENDCOLLECTIVE ;  /* 0x000000000000791b */ /* 0x003fec0003800000 */
.L_x_4648:
[----:B------:R-:W-:Y:S05]  /*182b0*/  BSYNC B0 ;  /* 0x0000000000007941 */ /* 0x000fea0003800000 */
.L_x_4647:
        /* <DEDUP_REMOVED lines=8> */
.L_x_4649:
[----:B------:R-:W-:Y:S02]  /*18340*/  IMAD.IADD R27, R12, 0x1, R27 ;  /* 0x000000010c1b7824 */ /* 0x000fe400078e021b */
[----:B------:R-:W-:Y:S02]  /*18350*/  IMAD.MOV.U32 R13, RZ, RZ, R8 ;  /* 0x000000ffff0d7224 */ /* 0x000fe400078e0008 */
[----:B------:R-:W-:-:S07]  /*18360*/  IMAD.MOV.U32 R25, RZ, RZ, R14 ;  /* 0x000000ffff197224 */ /* 0x000fce00078e000e */
[----:B------:R-:W-:Y:S05]  /*18370*/  WARPSYNC.COLLECTIVE R15, `(.L_x_4650) ;  /* 0x000000000f087348 */ /* 0x000fea0003c00000 */
[----:B------:R0:W1:Y:S02]  /*18380*/  SHFL.IDX P6, R14, R13, R12, R11 ;  /* 0x0000000c0d0e7389 */ /* 0x00006400000c000b */
[----:B01----:R-:W-:Y:S01]  /*18390*/  ENDCOLLECTIVE ;  /* 0x000000000000791b */ /* 0x003fe20003800000 */
.L_x_4650:
[----:B------:R-:W-:Y:S01]  /*183a0*/  IMAD.MOV.U32 R8, RZ, RZ, R14 ;  /* 0x000000ffff087224 */ /* 0x000fe200078e000e */
[----:B------:R-:W-:Y:S06]  /*183b0*/  BRA `(.L_x_4651) ;  /* 0xffffffc400587947 */ /* 0x000fec000383ffff */
.L_x_4552:
[----:B------:R-:W-:Y:S01]  /*183c0*/  BSSY B0, `(.L_x_4652) ;  /* 0x0000007000007945 */ /* 0x000fe20003800000 */
[----:B------:R-:W-:Y:S02]  /*183d0*/  IMAD.MOV.U32 R13, RZ, RZ, R3 ;  /* 0x000000ffff0d7224 */ /* 0x000fe400078e0003 */
[----:B------:R-:W-:Y:S02]  /*183e0*/  IMAD.MOV.U32 R11, RZ, RZ, 0x1f ;  /* 0x0000001fff0b7424 */ /* 0x000fe400078e00ff */
[----:B------:R-:W-:-:S07]  /*183f0*/  IMAD.MOV.U32 R15, RZ, RZ, -0x1 ;  /* 0xffffffffff0f7424 */ /* 0x000fce00078e00ff */
[----:B01-34-:R-:W-:Y:S05]  /*18400*/  WARPSYNC.COLLECTIVE R15, `(.L_x_4653) ;  /* 0x000000000f087348 */ /* 0x01bfea0003c00000 */
[----:B------:R2:W0:Y:S02]  /*18410*/  SHFL.IDX P6, R14, R13, R12, R11 ;  /* 0x0000000c0d0e7389 */ /* 0x00042400000c000b */
[----:B01234-:R-:W-:Y:S01]  /*18420*/  ENDCOLLECTIVE ;  /* 0x000000000000791b */ /* 0x01ffe20003800000 */
.L_x_4653:
[----:B------:R-:W-:Y:S05]  /*18430*/  BSYNC B0 ;  /* 0x0000000000007941 */ /* 0x000fea0003800000 */
.L_x_4652:
[----:B------:R-:W-:Y:S01]  /*18440*/  IMAD.MOV.U32 R24, RZ, RZ, R14 ;  /* 0x000000ffff187224 */ /* 0x000fe200078e000e */
[----:B------:R-:W-:Y:S06]  /*18450*/  BRA `(.L_x_4551) ;  /* 0xffffffc400487947 */ /* 0x000fec000383ffff */
.L_x_4558:
[----:B0-----:R0:W1:Y:S02]  /*18460*/  SYNCS.PHASECHK.TRANS64.TRYWAIT P0, [R7+URZ+0x28c20], R0 ;  /* 0x028c2000070075a7 */ /* 0x001064000800017f */
[----:B-1----:R-:W-:Y:S05]  /*18470*/  @!P0 NANOSLEEP.SYNCS 0x989680 ;  /* 0x009896800000895d */ /* 0x002fea0003900000 */
[----:B------:R-:W1:Y:S02]  /*18480*/  @!P0 SYNCS.PHASECHK.TRANS64 P0, [R7+URZ+0x28c20], R0 ;  /* 0x028c2000070085a7 */ /* 0x000e64000800007f */
[----:B-1----:R-:W-:Y:S05]  /*18490*/  @!P0 BRA `(.L_x_4558) ;  /* 0xfffffffc00f08947 */ /* 0x002fea000383ffff */
[----:B------:R-:W-:Y:S05]  /*184a0*/  BRA `(.L_x_4654) ;  /* 0xffffffcc00a07947 */ /* 0x000fea000383ffff */
.L_x_4559:
        /* <DEDUP_REMOVED lines=11> */
.L_x_4656:
[----:B------:R-:W-:Y:S05]  /*18560*/  BSYNC B0 ;  /* 0x0000000000007941 */ /* 0x000fea0003800000 */
.L_x_4655:
[----:B------:R-:W-:Y:S05]  /*18570*/  BRA `(.L_x_4657) ;  /* 0xffffffcc00887947 */ /* 0x000fea000383ffff */
.L_x_4562:
[----:B------:R-:W-:Y:S01]  /*18580*/  BSSY B1, `(.L_x_4658) ;  /* 0x0000006000017945 */ /* 0x000fe20003800000 */
[----:B------:R-:W-:-:S07]  /*18590*/  IMAD.MOV.U32 R15, RZ, RZ, -0x1 ;  /* 0xffffffffff0f7424 */ /* 0x000fce00078e00ff */
[----:B0-234-:R-:W-:Y:S05]  /*185a0*/  WARPSYNC.COLLECTIVE R15, `(.L_x_4659) ;  /* 0x000000000f0c7348 */ /* 0x01dfea0003c00000 */
[----:B------:R-:W-:Y:S02]  /*185b0*/  ELECT P6, UR62, PT ;  /* 0x00000000003e782f */ /* 0x000fe400038c0000 */
[----:B------:R-:W-:Y:S01]  /*185c0*/  MOV R14, UR62 ;  /* 0x0000003e000e7c02 */ /* 0x000fe20008000f00 */
[----:B0-234-:R-:W-:Y:S10]  /*185d0*/  ENDCOLLECTIVE ;  /* 0x000000000000791b */ /* 0x01dff40003800000 */
.L_x_4659:
[----:B------:R-:W-:Y:S05]  /*185e0*/  BSYNC B1 ;  /* 0x0000000000017941 */ /* 0x000fea0003800000 */
.L_x_4658:
[----:B------:R-:W-:Y:S05]  /*185f0*/  BRA `(.L_x_4660) ;  /* 0xffffffcc00807947 */ /* 0x000fea000383ffff */
.L_x_4564:
[----:B0-----:R0:W1:Y:S02]  /*18600*/  SYNCS.PHASECHK.TRANS64.TRYWAIT P1, [R5+URZ+0x28c40], R0 ;  /* 0x028c4000050075a7 */ /* 0x001064000802017f */
[----:B-1----:R-:W-:Y:S05]  /*18610*/  @!P1 NANOSLEEP.SYNCS 0x989680 ;  /* 0x009896800000995d */ /* 0x002fea0003900000 */
[----:B------:R-:W1:Y:S02]  /*18620*/  @!P1 SYNCS.PHASECHK.TRANS64 P1, [R5+URZ+0x28c40], R0 ;  /* 0x028c4000050095a7 */ /* 0x000e64000802007f */
[----:B-1----:R-:W-:Y:S05]  /*18630*/  @!P1 BRA `(.L_x_4564) ;  /* 0xfffffffc00f09947 */ /* 0x002fea000383ffff */
[----:B------:R-:W-:Y:S05]  /*18640*/  BRA `(.L_x_4661) ;  /* 0xffffffcc00a07947 */ /* 0x000fea000383ffff */
.L_x_4566:
[----:B-1----:R1:W0:Y:S02]  /*18650*/  SYNCS.PHASECHK.TRANS64.TRYWAIT P1, [R3+URZ+0x28c40], R2 ;  /* 0x028c4002030075a7 */ /* 0x002224000802017f */
[----:B0-----:R-:W-:Y:S05]  /*18660*/  @!P1 NANOSLEEP.SYNCS 0x989680 ;  /* 0x009896800000995d */ /* 0x001fea0003900000 */
[----:B------:R-:W0:Y:S02]  /*18670*/  @!P1 SYNCS.PHASECHK.TRANS64 P1, [R3+URZ+0x28c40], R2 ;  /* 0x028c4002030095a7 */ /* 0x000e24000802007f */
[----:B0-----:R-:W-:Y:S05]  /*18680*/  @!P1 BRA `(.L_x_4566) ;  /* 0xfffffffc00f09947 */ /* 0x001fea000383ffff */
[----:B------:R-:W-:Y:S05]  /*18690*/  BRA `(.L_x_4662) ;  /* 0xffffffcc00ac7947 */ /* 0x000fea000383ffff */
.L_x_4568:
[----:B------:R0:W0:Y:S02]  /*186a0*/  SYNCS.PHASECHK.TRANS64.TRYWAIT P1, [R5+URZ+0x28c60], R0 ;  /* 0x028c6000050075a7 */ /* 0x000024000802017f */
[----:B0-----:R-:W-:Y:S05]  /*186b0*/  @!P1 NANOSLEEP.SYNCS 0x989680 ;  /* 0x009896800000995d */ /* 0x001fea0003900000 */
[----:B------:R-:W0:Y:S02]  /*186c0*/  @!P1 SYNCS.PHASECHK.TRANS64 P1, [R5+URZ+0x28c60], R0 ;  /* 0x028c6000050095a7 */ /* 0x000e24000802007f */
[----:B0-----:R-:W-:Y:S05]  /*186d0*/  @!P1 BRA `(.L_x_4568) ;  /* 0xfffffffc00f09947 */ /* 0x001fea000383ffff */
[----:B------:R-:W-:Y:S05]  /*186e0*/  BRA `(.L_x_4663) ;  /* 0xffffffcc00a87947 */ /* 0x000fea000383ffff */
.L_x_4664:
        /* <DEDUP_REMOVED lines=9> */
.L_x_5843:


//--------------------- .text._ZN7cutlass13device_kernelIN5flash11enable_sm90INS1_16FlashAttnFwdSm90INS1_25CollectiveMainloopFwdSm90ILi2EN4cute5tupleIJNS5_1CILi1EEES8_S8_EEENS6_IJNS7_ILi64EEESA_SA_EEELi512ENS_6half_tEfNS_4arch4Sm90ELb1ELb0ELb1ELb1ELb1ELb1ELb0ELb0ELb0ELb1ELb1ELb0EEENS1_21CollectiveEpilogueFwdINS6_IJSA_NS7_ILi512EEESA_EEES9_SC_SE_Li256ELb1ELb1ELb1ELb0EEENS1_36VarlenDynamicPersistentTileSchedulerILi64ELi64ELi256ELi128ELb1ELb1ELb1ELb1ELb1ELb1EEEEEEEEEvNT_6ParamsE --------------------------
	.section	.text._ZN7cutlass13device_kernelIN5flash11enable_sm90INS1_16FlashAttnFwdSm90INS1_25CollectiveMainloopFwdSm90ILi2EN4cute5tupleIJNS5_1CILi1EEES8_S8_EEENS6_IJNS7_ILi64EEESA_SA_EEELi512ENS_6half_tEfNS_4arch4Sm90ELb1ELb0ELb1ELb1ELb1ELb1ELb0ELb0ELb0ELb1ELb1ELb0EEENS1_21CollectiveEpilogueFwdINS6_IJSA_NS7_ILi512EEESA_EEES9_SC_SE_Li256ELb1ELb1ELb1ELb0EEENS1_36VarlenDynamicPersistentTileSchedulerILi64ELi64ELi256ELi128ELb1ELb1ELb1ELb1ELb1ELb1EEEEEEEEEvNT_6ParamsE,"ax",@progbits
	.align	128
.text._ZN7cutlass13device_kernelIN5flash11enable_sm90INS1_16FlashAttnFwdSm90INS1_25CollectiveMainloopFwdSm90ILi2EN4cute5tupleIJNS5_1CILi1EEES8_S8_EEENS6_IJNS7_ILi64EEESA_SA_EEELi512ENS_6half_tEfNS_4arch4Sm90ELb1ELb0ELb1ELb1ELb1ELb1ELb0ELb0ELb0ELb1ELb1ELb0EEENS1_21CollectiveEpilogueFwdINS6_IJSA_NS7_ILi512EEESA_EEES9_SC_SE_Li256ELb1ELb1ELb1ELb0EEENS1_36VarlenDynamicPersistentTileSchedulerILi64ELi64ELi256ELi128ELb1ELb1ELb1ELb1ELb1ELb1EEEEEEEEEvNT_6ParamsE:
        .type           _ZN7cutlass13device_kernelIN5flash11enable_sm90INS1_16FlashAttnFwdSm90INS1_25CollectiveMainloopFwdSm90ILi2EN4cute5tupleIJNS5_1CILi1EEES8_S8_EEENS6_IJNS7_ILi64EEESA_SA_EEELi512ENS_6half_tEfNS_4arch4Sm90ELb1ELb0ELb1ELb1ELb1ELb1ELb0ELb0ELb0ELb1ELb1ELb0EEENS1_21CollectiveEpilogueFwdINS6_IJSA_NS7_ILi512EEESA_EEES9_SC_SE_Li256ELb1ELb1ELb1ELb0EEENS1_36VarlenDynamicPersistentTileSchedulerILi64ELi64ELi256ELi128ELb1ELb1ELb1ELb1ELb1ELb1EEEEEEEEEvNT_6ParamsE,@function
        .size           _ZN7cutlass13device_kernelIN5flash11enable_sm90INS1_16FlashAttnFwdSm90INS1_25CollectiveMainloopFwdSm90ILi2EN4cute5tupleIJNS5_1CILi1EEES8_S8_EEENS6_IJNS7_ILi64EEESA_SA_EEELi512ENS_6half_tEfNS_4arch4Sm90ELb1ELb0ELb1ELb1ELb1ELb1ELb0ELb0ELb0ELb1ELb1ELb0EEENS1_21CollectiveEpilogueFwdINS6_IJSA_NS7_ILi512EEESA_EEES9_SC_SE_Li256ELb1ELb1ELb1ELb0EEENS1_36VarlenDynamicPersistentTileSchedulerILi64ELi64ELi256ELi128ELb1ELb1ELb1ELb1ELb1ELb1EEEEEEEEEvNT_6ParamsE,(.L_x_5844 - _ZN7cutlass13device_kernelIN5flash11enable_sm90INS1_16FlashAttnFwdSm90INS1_25CollectiveMainloopFwdSm90ILi2EN4cute5tupleIJNS5_1CILi1EEES8_S8_EEENS6_IJNS7_ILi64EEESA_SA_EEELi512ENS_6half_tEfNS_4arch4Sm90ELb1ELb0ELb1ELb1ELb1ELb1ELb0ELb0ELb0ELb1ELb1ELb0EEENS1_21CollectiveEpilogueFwdINS6_IJSA_NS7_ILi512EEESA_EEES9_SC_SE_Li256ELb1ELb1ELb1ELb0EEENS1_36VarlenDynamicPersistentTileSchedulerILi64ELi64ELi256ELi128ELb1ELb1ELb1ELb1ELb1ELb1EEEEEEEEEvNT_6ParamsE)
        .other          _ZN7cutlass13device_kernelIN5flash11enable_sm90INS1_16FlashAttnFwdSm90INS1_25CollectiveMainloopFwdSm90ILi2EN4cute5tupleIJNS5_1CILi1EEES8_S8_EEENS6_IJNS7_ILi64EEESA_SA_EEELi512ENS_6half_tEfNS_4arch4Sm90ELb1ELb0ELb1ELb1ELb1ELb1ELb0ELb0ELb0ELb1ELb1ELb0EEENS1_21CollectiveEpilogueFwdINS6_IJSA_NS7_ILi512EEESA_EEES9_SC_SE_Li256ELb1ELb1ELb1ELb0EEENS1_36VarlenDynamicPersistentTileSchedulerILi64ELi64ELi256ELi128ELb1ELb1ELb1ELb1ELb1ELb1EEEEEEEEEvNT_6ParamsE,@"STO_CUDA_ENTRY STV_DEFAULT"
_ZN7cutlass13device_kernelIN5flash11enable_sm90INS1_16FlashAttnFwdSm90INS1_25CollectiveMainloopFwdSm90ILi2EN4cute5tupleIJNS5_1CILi1EEES8_S8_EEENS6_IJNS7_ILi64EEESA_SA_EEELi512ENS_6half_tEfNS_4arch4Sm90ELb1ELb0ELb1ELb1ELb1ELb1ELb0ELb0ELb0ELb1ELb1ELb0EEENS1_21CollectiveEpilogueFwdINS6_IJSA_NS7_ILi512EEESA_EEES9_SC_SE_Li256ELb1ELb1ELb1ELb0EEENS1_36VarlenDynamicPersistentTileSchedulerILi64ELi64ELi256ELi128ELb1ELb1ELb1ELb1ELb1ELb1EEEEEEEEEvNT_6ParamsE:
[----:B------:R-:W0:Y:S02]  /*0000*/  LDC R1, c[0x0][0x28] ;  /* 0x00000a00ff017b82 */ /* 0x000e240000000800 */
[----:B0-----:R-:W-:Y:S01]  /*0010*/  VIADD R1, R1, 0xffffff90 ;  /* 0xffffff9001017836 */ /* 0x001fe20000000000 */
[----:B------:R-:W0:Y:S01]  /*0020*/  S2R R0, SR_TID.X ;  /* 0x0000000000007919 */ /* 0x000e220000002100 */
[----:B------:R-:W-:Y:S01]  /*0030*/  ELECT P0, URZ, PT ;  /* 0x00000000003f782f */ /* 0x000fe20003800000 */
[----:B------:R-:W-:Y:S01]  /*0040*/  BSSY B0, `(.L_x_4665) ;  /* 0x000000d000007945 */ /* 0x000fe20003800000 */
[----:B0-----:R-:W-:-:S05]  /*0050*/  SHF.R.U32.HI R2, RZ, 0x5, R0 ;  /* 0x00000005ff027819 */ /* 0x001fca0000011600 */
        /* <DEDUP_REMOVED lines=11> */
.L_x_4666:
[----:B------:R-:W-:Y:S05]  /*0110*/  BSYNC B0 ;  /* 0x0000000000007941 */ /* 0x000fea0003800000 */
.L_x_4665:
[----:B------:R-:W0:Y:S01]  /*0120*/  SHFL.IDX PT, R3, R2, RZ, 0x1f ;  /* 0x00001fff02037589 */ /* 0x000e2200000e0000 */
[----:B------:R-:W-:Y:S01]  /*0130*/  VOTEU.ANY UP0, P0 ;  /* 0x00000000003f7886 */ /* 0x000fe20000000100 */
[----:B------:R-:W-:Y:S01]  /*0140*/  UMOV UR4, 0x80 ;  /* 0x0000008000047882 */ /* 0x000fe20000000000 */
[----:B------:R-:W-:Y:S01]  /*0150*/  UMOV UR7, 0x100 ;  /* 0x0000010000077882 */ /* 0x000fe20000000000 */
[----:B------:R-:W-:Y:S02]  /*0160*/  VOTEU.ANY UP1, P0 ;  /* 0x00000000003f7886 */ /* 0x000fe40000020100 */
[----:B------:R-:W1:Y:S01]  /*0170*/  @UP0 S2UR UR8, SR_CgaCtaId ;  /* 0x00000000000809c3 */ /* 0x000e620000008800 */
[----:B------:R-:W-:Y:S01]  /*0180*/  @UP0 UMOV UR6, 0x400 ;  /* 0x0000040000060882 */ /* 0x000fe20000000000 */
[----:B------:R-:W-:-:S04]  /*0190*/  @UP0 UIADD3 UR4, -UR4, 0x100000, URZ ;  /* 0x0010000004040890 */ /* 0x000fc8000fffe13f */
[----:B------:R-:W-:Y:S02]  /*01a0*/  @UP0 USHF.L.U32 UR5, UR4, 0xb, URZ ;  /* 0x0000000b04050899 */ /* 0x000fe4000800063f */
[----:B------:R-:W-:Y:S01]  /*01b0*/  @UP0 USHF.L.U32 UR4, UR4, 0x1, URZ ;  /* 0x0000000104040899 */ /* 0x000fe2000800063f */
[----:B0-----:R-:W-:Y:S02]  /*01c0*/  ISETP.NE.AND P1, PT, R3, RZ, PT ;  /* 0x000000ff0300720c */ /* 0x001fe40003f25270 */
[----:B------:R-:W-:Y:S01]  /*01d0*/  SHF.R.U32.HI R3, RZ, 0x7, R0 ;  /* 0x00000007ff037819 */ /* 0x000fe20000011600 */
[----:B-1----:R-:W-:-:S04]  /*01e0*/  @UP0 ULEA UR8, UR8, UR6, 0x18 ;  /* 0x0000000608080291 */ /* 0x002fc8000f8ec03f */
[----:B------:R-:W0:Y:S01]  /*01f0*/  SHFL.IDX PT, R5, R3, RZ, 0x1f ;  /* 0x00001fff03057589 */ /* 0x000e2200000e0000 */
[----:B------:R-:W-:-:S04]  /*0200*/  @UP0 UIADD3 UR6, -UR7, 0x100000, URZ ;  /* 0x0010000007060890 */ /* 0x000fc8000fffe13f */
[----:B------:R-:W-:Y:S02]  /*0210*/  @UP0 USHF.L.U32 UR7, UR6, 0xb, URZ ;  /* 0x0000000b06070899 */ /* 0x000fe4000800063f */
[----:B------:R-:W-:Y:S01]  /*0220*/  @UP0 USHF.L.U32 UR6, UR6, 0x1, URZ ;  /* 0x0000000106060899 */ /* 0x000fe2000800063f */
[----:B------:R-:W-:Y:S01]  /*0230*/  VOTEU.ANY UP0, P0 ;  /* 0x00000000003f7886 */ /* 0x000fe20000000100 */
[----:B------:R-:W1:Y:S04]  /*0240*/  FENCE.VIEW.ASYNC.S ;  /* 0x00000000000073c6 */ /* 0x000e680000000000 */
[----:B-1----:R1:W2:Y:S01]  /*0250*/  @UP0 SYNCS.EXCH.64 URZ, [UR8+0x28c00], UR4 ;  /* 0x028c0004083f05b2 */ /* 0x0022a20008000100 */
[----:B0-----:R1:W-:Y:S05]  /*0260*/  STL [R1+0x60], R5 ;  /* 0x0000600501007387 */ /* 0x0013ea0000100800 */
[----:B------:R1:W0:Y:S01]  /*0270*/  @UP1 SYNCS.EXCH.64 URZ, [UR8+0x28c20], UR6 ;  /* 0x028c2006083f15b2 */ /* 0x0002220008000100 */
[----:B------:R-:W-:Y:S05]  /*0280*/  @P1 BRA `(.L_x_4667) ;  /* 0x0000000000381947 */ /* 0x000fea0003800000 */
[----:B-1----:R-:W1:Y:S01]  /*0290*/  S2UR UR5, SR_CgaCtaId ;  /* 0x00000000000579c3 */ /* 0x002e620000008800 */
[----:B------:R-:W-:Y:S01]  /*02a0*/  UMOV UR4, 0x400 ;  /* 0x0000040000047882 */ /* 0x000fe20000000000 */
[----:B------:R-:W-:Y:S01]  /*02b0*/  UMOV UR7, 0x80 ;  /* 0x0000008000077882 */ /* 0x000fe20000000000 */
[----:B------:R-:W-:Y:S01]  /*02c0*/  ELECT P0, URZ, PT ;  /* 0x00000000003f782f */ /* 0x000fe20003800000 */
[----:B-1----:R-:W-:Y:S02]  /*02d0*/  ULEA UR6, UR5, UR4, 0x18 ;  /* 0x0000000405067291 */ /* 0x002fe4000f8ec03f */
[----:B------:R-:W-:-:S04]  /*02e0*/  UIADD3 UR4, -UR7, 0x100000, URZ ;  /* 0x0010000007047890 */ /* 0x000fc8000fffe13f */
[----:B------:R-:W-:Y:S02]  /*02f0*/  USHF.L.U32 UR5, UR4, 0xb, URZ ;  /* 0x0000000b04057899 */ /* 0x000fe4000800063f */
[----:B------:R-:W-:Y:S01]  /*0300*/  USHF.L.U32 UR4, UR4, 0x1, URZ ;  /* 0x0000000104047899 */ /* 0x000fe2000800063f */
[----:B------:R-:W1:Y:S11]  /*0310*/  FENCE.VIEW.ASYNC.S ;  /* 0x00000000000073c6 */ /* 0x000e760000000000 */
[----:B-1----:R3:W4:Y:S01]  /*0320*/  SYNCS.EXCH.64 URZ, [UR6+0x28c30], UR4 ;  /* 0x028c3004063f75b2 */ /* 0x0027220008000100 */
[----:B------:R3:W1:Y:S01]  /*0330*/  SYNCS.EXCH.64 URZ, [UR6+0x28c40], UR4 ;  /* 0x028c4004063f75b2 */ /* 0x0006620008000100 */
[----:B------:R3:W0:Y:S01]  /*0340*/  SYNCS.EXCH.64 URZ, [UR6+0x28c38], UR4 ;  /* 0x028c3804063f75b2 */ /* 0x0006220008000100 */
[----:B------:R3:W0:Y:S02]  /*0350*/  SYNCS.EXCH.64 URZ, [UR6+0x28c48], UR4 ;  /* 0x028c4804063f75b2 */ /* 0x0006240008000100 */
[----:B---3--:R-:W-:Y:S01]  /*0360*/  NOP ;  /* 0x0000000000007918 */ /* 0x008fe20000000000 */
.L_x_4667:
[----:B------:R-:W3:Y:S01]  /*0370*/  SHFL.IDX PT, R4, R2, RZ, 0x1f ;  /* 0x00001fff02047589 */ /* 0x000ee200000e0000 */
[----:B------:R-:W-:Y:S01]  /*0380*/  NOP ;  /* 0x0000000000007918 */ /* 0x000fe20000000000 */
[----:B---3--:R-:W-:-:S13]  /*0390*/  ISETP.NE.AND P0, PT, R4, RZ, PT ;  /* 0x000000ff0400720c */ /* 0x008fda0003f05270 */
[----:B------:R-:W-:Y:S05]  /*03a0*/  @P0 BRA `(.L_x_4668) ;  /* 0x0000000000480947 */ /* 0x000fea0003800000 */
[----:B-1----:R-:W1:Y:S01]  /*03b0*/  S2UR UR5, SR_CgaCtaId ;  /* 0x00000000000579c3 */ /* 0x002e620000008800 */
[----:B------:R-:W-:Y:S01]  /*03c0*/  UMOV UR4, 0x400 ;  /* 0x0000040000047882 */ /* 0x000fe20000000000 */
[----:B------:R-:W-:Y:S01]  /*03d0*/  UMOV UR6, 0x80 ;  /* 0x0000008000067882 */ /* 0x000fe20000000000 */
[----:B------:R-:W-:Y:S01]  /*03e0*/  UMOV UR7, 0x100 ;  /* 0x0000010000077882 */ /* 0x000fe20000000000 */
[----:B------:R-:W-:Y:S01]  /*03f0*/  ELECT P0, URZ, PT ;  /* 0x00000000003f782f */ /* 0x000fe20003800000 */
[----:B-1----:R-:W-:Y:S02]  /*0400*/  ULEA UR8, UR5, UR4, 0x18 ;  /* 0x0000000405087291 */ /* 0x002fe4000f8ec03f */
[----:B------:R-:W-:-:S04]  /*0410*/  UIADD3 UR4, -UR6, 0x100000, URZ ;  /* 0x0010000006047890 */ /* 0x000fc8000fffe13f */
[----:B------:R-:W-:Y:S02]  /*0420*/  USHF.L.U32 UR5, UR4, 0xb, URZ ;  /* 0x0000000b04057899 */ /* 0x000fe4000800063f */
[----:B------:R-:W-:Y:S02]  /*0430*/  USHF.L.U32 UR4, UR4, 0x1, URZ ;  /* 0x0000000104047899 */ /* 0x000fe4000800063f */
[----:B------:R-:W-:-:S04]  /*0440*/  UIADD3 UR6, -UR7, 0x100000, URZ ;  /* 0x0010000007067890 */ /* 0x000fc8000fffe13f */
[----:B------:R-:W-:Y:S02]  /*0450*/  USHF.L.U32 UR7, UR6, 0xb, URZ ;  /* 0x0000000b06077899 */ /* 0x000fe4000800063f */
[----:B------:R-:W-:Y:S01]  /*0460*/  USHF.L.U32 UR6, UR6, 0x1, URZ ;  /* 0x0000000106067899 */ /* 0x000fe2000800063f */
[----:B------:R-:W1:Y:S03]  /*0470*/  FENCE.VIEW.ASYNC.S ;  /* 0x00000000000073c6 */ /* 0x000e660000000000 */
[----:B-1----:R3:W1:Y:S08]  /*0480*/  SYNCS.EXCH.64 URZ, [UR8+0x28c50], UR4 ;  /* 0x028c5004083f75b2 */ /* 0x0026700008000100 */
[----:B------:R3:W0:Y:S01]  /*0490*/  SYNCS.EXCH.64 URZ, [UR8+0x28c60], UR6 ;  /* 0x028c6006083f75b2 */ /* 0x0006220008000100 */
[----:B------:R3:W0:Y:S01]  /*04a0*/  SYNCS.EXCH.64 URZ, [UR8+0x28c58], UR4 ;  /* 0x028c5804083f75b2 */ /* 0x0006220008000100 */
[----:B------:R3:W0:Y:S02]  /*04b0*/  SYNCS.EXCH.64 URZ, [UR8+0x28c68], UR6 ;  /* 0x028c6806083f75b2 */ /* 0x0006240008000100 */
[----:B---3--:R-:W-:Y:S01]  /*04c0*/  NOP ;  /* 0x0000000000007918 */ /* 0x008fe20000000000 */
.L_x_4668:
[----:B------:R-:W3:Y:S01]  /*04d0*/  SHFL.IDX PT, R4, R2, RZ, 0x1f ;  /* 0x00001fff02047589 */ /* 0x000ee200000e0000 */
[----:B------:R-:W-:Y:S01]  /*04e0*/  NOP ;  /* 0x0000000000007918 */ /* 0x000fe20000000000 */
[----:B---3--:R-:W-:-:S13]  /*04f0*/  ISETP.NE.AND P0, PT, R4, RZ, PT ;  /* 0x000000ff0400720c */ /* 0x008fda0003f05270 */
        /* <DEDUP_REMOVED lines=10> */
[----:B-1----:R3:W1:Y:S01]  /*05a0*/  SYNCS.EXCH.64 URZ, [UR6+0x28c70], UR4 ;  /* 0x028c7004063f75b2 */ /* 0x0026620008000100 */
[----:B------:R3:W0:Y:S01]  /*05b0*/  SYNCS.EXCH.64 URZ, [UR6+0x28c80], UR4 ;  /* 0x028c8004063f75b2 */ /* 0x0006220008000100 */
[----:B------:R3:W0:Y:S01]  /*05c0*/  SYNCS.EXCH.64 URZ, [UR6+0x28c78], UR4 ;  /* 0x028c7804063f75b2 */ /* 0x0006220008000100 */
[----:B------:R3:W0:Y:S02]  /*05d0*/  SYNCS.EXCH.64 URZ, [UR6+0x28c88], UR4 ;  /* 0x028c8804063f75b2 */ /* 0x0006240008000100 */
[----:B---3--:R-:W-:Y:S01]  /*05e0*/  NOP ;  /* 0x0000000000007918 */ /* 0x008fe20000000000 */
.L_x_4669:
        /* <DEDUP_REMOVED lines=22> */
.L_x_4670:
        /* <DEDUP_REMOVED lines=22> */
.L_x_4671:
[----:B------:R-:W-:Y:S01]  /*08b0*/  IMAD.MOV.U32 R4, RZ, RZ, 0x1 ;  /* 0x00000001ff047424 */ /* 0x000fe200078e00ff */
[----:B------:R-:W-:Y:S01]  /*08c0*/  ISETP.NE.AND P0, PT, R5, RZ, PT ;  /* 0x000000ff0500720c */ /* 0x000fe20003f05270 */
[----:B------:R-:W-:Y:S01]  /*08d0*/  NOP ;  /* 0x0000000000007918 */ /* 0x000fe20000000000 */
[----:B------:R-:W-:Y:S01]  /*08e0*/  ULDC.64 UR40, c[0x0][0x208] ;  /* 0x0000820000287ab9 */ /* 0x000fe20000000a00 */
[----:B------:R-:W-:Y:S01]  /*08f0*/  BSSY B9, `(.L_x_4672) ;  /* 0x0001de3000097945 */ /* 0x000fe20003800000 */
[----:B------:R-:W-:-:S05]  /*0900*/  SEL R4, R4, 0x2, !P0 ;  /* 0x0000000204047807 */ /* 0x000fca0004000000 */
[----:B------:R3:W-:Y:S01]  /*0910*/  STL [R1], R4 ;  /* 0x0000000401007387 */ /* 0x0007e20000100800 */
[----:B012-4-:R-:W-:Y:S06]  /*0920*/  BAR.SYNC.DEFER_BLOCKING 0x0 ;  /* 0x0000000000007b1d */ /* 0x017fec0000010000 */
[----:B------:R-:W-:Y:S05]  /*0930*/  @!P0 BRA `(.L_x_4673) ;  /* 0x0000015800cc8947 */ /* 0x000fea0003800000 */
.L_x_4674:
        /* <DEDUP_REMOVED lines=18> */
[----:B------:R-:W2:Y:S01]  /*0a60*/  LDL.LU R22, [R1] ;  /* 0x0000000001167983 */ /* 0x000ea20000300800 */
[----:B------:R-:W-:Y:S02]  /*0a70*/  VIADD R0, R0, 0xffffff80 ;  /* 0xffffff8000007836 */ /* 0x000fe40000000000 */
[----:B------:R-:W-:Y:S02]  /*0a80*/  IMAD.MOV.U32 R203, RZ, RZ, 0x40 ;  /* 0x00000040ffcb7424 */ /* 0x000fe400078e00ff */
[----:B------:R-:W-:Y:S01]  /*0a90*/  IMAD.MOV.U32 R184, RZ, RZ, RZ ;  /* 0x000000ffffb87224 */ /* 0x000fe200078e00ff */
[----:B------:R-:W-:Y:S01]  /*0aa0*/  SHF.R.S32.HI R3, RZ, 0x1f, R0 ;  /* 0x0000001fff037819 */ /* 0x000fe20000011400 */
[----:B------:R-:W-:-:S03]  /*0ab0*/  IMAD.MOV.U32 R191, RZ, RZ, RZ ;  /* 0x000000ffffbf7224 */ /* 0x000fc600078e00ff */
[CC--:B------:R-:W-:Y:S02]  /*0ac0*/  LEA.HI R5, R3.reuse, R0.reuse, RZ, 0x4 ;  /* 0x0000000003057211 */ /* 0x0c0fe400078f20ff */
[CC--:B------:R-:W-:Y:S02]  /*0ad0*/  LEA.HI R6, R3.reuse, R0.reuse, RZ, 0x5 ;  /* 0x0000000003067211 */ /* 0x0c0fe400078f28ff */
[CC--:B---3--:R-:W-:Y:S02]  /*0ae0*/  LEA.HI R4, R3.reuse, R0.reuse, RZ, 0x7 ;  /* 0x0000000003047211 */ /* 0x0c8fe400078f38ff */
[CC--:B------:R-:W-:Y:S02]  /*0af0*/  LEA.HI R13, R3.reuse, R0.reuse, RZ, 0x2 ;  /* 0x00000000030d7211 */ /* 0x0c0fe400078f10ff */
[----:B------:R-:W-:Y:S02]  /*0b00*/  LEA.HI R3, R3, R0, RZ, 0x3 ;  /* 0x0000000003037211 */ /* 0x000fe400078f18ff */
[----:B------:R-:W-:-:S02]  /*0b10*/  LOP3.LUT R9, R4, 0xffffff80, RZ, 0xc0, !PT ;  /* 0xffffff8004097812 */ /* 0x000fc400078ec0ff */
[----:B------:R-:W-:Y:S02]  /*0b20*/  LOP3.LUT R15, R3, 0xfffffff8, RZ, 0xc0, !PT ;  /* 0xfffffff8030f7812 */ /* 0x000fe400078ec0ff */
[----:B------:R-:W-:Y:S01]  /*0b30*/  LOP3.LUT R3, R5, 0xfffffff0, RZ, 0xc0, !PT ;  /* 0xfffffff005037812 */ /* 0x000fe200078ec0ff */
[C---:B------:R-:W-:Y:S01]  /*0b40*/  IMAD.IADD R9, R0.reuse, 0x1, -R9 ;  /* 0x0000000100097824 */ /* 0x040fe200078e0a09 */
[----:B------:R-:W-:Y:S01]  /*0b50*/  SHF.R.S32.HI R8, RZ, 0x4, R5 ;  /* 0x00000004ff087819 */ /* 0x000fe20000011405 */
[C---:B------:R-:W-:Y:S01]  /*0b60*/  IMAD.IADD R15, R0.reuse, 0x1, -R15 ;  /* 0x00000001000f7824 */ /* 0x040fe200078e0a0f */
[----:B------:R-:W-:Y:S01]  /*0b70*/  LOP3.LUT R11, R13, 0xfffffffc, RZ, 0xc0, !PT ;  /* 0xfffffffc0d0b7812 */ /* 0x000fe200078ec0ff */
[C---:B------:R-:W-:Y:S01]  /*0b80*/  IMAD.IADD R3, R0.reuse, 0x1, -R3 ;  /* 0x0000000100037824 */ /* 0x040fe200078e0a03 */
[--C-:B------:R-:W-:Y:S01]  /*0b90*/  SHF.R.S32.HI R206, RZ, 0x5, R6.reuse ;  /* 0x00000005ffce7819 */ /* 0x100fe20000011406 */
[----:B------:R-:W-:Y:S01]  /*0ba0*/  IMAD.SHL.U32 R194, R15, 0x8, RZ ;  /* 0x000000080fc27824 */ /* 0x000fe200078e00ff */
[----:B------:R-:W-:Y:S01]  /*0bb0*/  SHF.R.S32.HI R7, RZ, 0x1f, R6 ;  /* 0x0000001fff077819 */ /* 0x000fe20000011406 */
[----:B------:R-:W-:Y:S01]  /*0bc0*/  IMAD.IADD R188, R0, 0x1, -R11 ;  /* 0x0000000100bc7824 */ /* 0x000fe200078e0a0b */
[----:B------:R-:W-:Y:S01]  /*0bd0*/  LEA.HI R5, R5, R8, RZ, 0x1 ;  /* 0x0000000805057211 */ /* 0x000fe200078f08ff */
[----:B------:R-:W-:Y:S01]  /*0be0*/  VIADD R35, R194, 0x40 ;  /* 0x00000040c2237836 */ /* 0x000fe20000000000 */
[----:B------:R-:W-:Y:S01]  /*0bf0*/  SHF.R.S32.HI R6, RZ, 0x1f, R3 ;  /* 0x0000001fff067819 */ /* 0x000fe20000011403 */
[----:B------:R-:W-:Y:S01]  /*0c00*/  IMAD.SHL.U32 R16, R188, 0x8, RZ ;  /* 0x00000008bc107824 */ /* 0x000fe200078e00ff */
[----:B------:R-:W-:Y:S01]  /*0c10*/  SHF.R.S32.HI R0, RZ, 0x1f, R9 ;  /* 0x0000001fff007819 */ /* 0x000fe20000011409 */
[----:B------:R-:W-:Y:S01]  /*0c20*/  VIADD R32, R194, 0x100 ;  /* 0x00000100c2207836 */ /* 0x000fe20000000000 */
[----:B------:R-:W-:Y:S01]  /*0c30*/  LOP3.LUT R5, R5, 0x1ffffffe, RZ, 0xc0, !PT ;  /* 0x1ffffffe05057812 */ /* 0x000fe200078ec0ff */
[C---:B------:R-:W-:Y:S01]  /*0c40*/  VIADD R26, R16.reuse, 0x40 ;  /* 0x00000040101a7836 */ /* 0x040fe20000000000 */
[----:B------:R-:W-:Y:S01]  /*0c50*/  LEA.HI R7, R7, R206, RZ, 0x2 ;  /* 0x000000ce07077211 */ /* 0x000fe200078f10ff */
[----:B------:R-:W-:Y:S01]  /*0c60*/  VIADD R229, R16, 0x60 ;  /* 0x0000006010e57836 */ /* 0x000fe20000000000 */
[----:B------:R-:W-:Y:S01]  /*0c70*/  LEA.HI R10, R6, R3, RZ, 0x3 ;  /* 0x00000003060a7211 */ /* 0x000fe200078f18ff */
[----:B------:R-:W-:Y:S01]  /*0c80*/  IMAD.IADD R5, R8, 0x1, -R5 ;  /* 0x0000000108057824 */ /* 0x000fe200078e0a05 */
[-C--:B------:R-:W-:Y:S01]  /*0c90*/  LEA.HI R6, R0, R9.reuse, RZ, 0x2 ;  /* 0x0000000900067211 */ /* 0x080fe200078f10ff */
[C---:B------:R-:W-:Y:S01]  /*0ca0*/  VIADD R228, R16.reuse, 0x80 ;  /* 0x0000008010e47836 */ /* 0x040fe20000000000 */
[----:B------:R-:W-:Y:S01]  /*0cb0*/  SHF.R.S32.HI R23, RZ, 0x7, R4 ;  /* 0x00000007ff177819 */ /* 0x000fe20000011404 */
[----:B------:R-:W-:Y:S01]  /*0cc0*/  IMAD.SHL.U32 R5, R5, 0x8, RZ ;  /* 0x0000000805057824 */ /* 0x000fe200078e00ff */
[----:B------:R-:W-:Y:S01]  /*0cd0*/  LOP3.LUT R7, R7, 0x3ffffc, RZ, 0xc0, !PT ;  /* 0x003ffffc07077812 */ /* 0x000fe200078ec0ff */
[----:B------:R-:W-:Y:S01]  /*0ce0*/  VIADD R227, R16, 0xa0 ;  /* 0x000000a010e37836 */ /* 0x000fe20000000000 */
[--C-:B------:R-:W-:Y:S01]  /*0cf0*/  SHF.R.S32.HI R8, RZ, 0x2, R6.reuse ;  /* 0x00000002ff087819 */ /* 0x100fe20000011406 */
[----:B------:R-:W-:Y:S01]  /*0d00*/  IMAD R14, R23, 0x100, R3 ;  /* 0x00000100170e7824 */ /* 0x000fe200078e0203 */
[----:B------:R-:W-:Y:S01]  /*0d10*/  SHF.R.S32.HI R11, RZ, 0x1f, R6 ;  /* 0x0000001fff0b7819 */ /* 0x000fe20000011406 */
[----:B------:R-:W-:Y:S01]  /*0d20*/  IMAD.IADD R7, R206, 0x1, -R7 ;  /* 0x00000001ce077824 */ /* 0x000fe200078e0a07 */
[----:B------:R-:W-:Y:S01]  /*0d30*/  SHF.R.S32.HI R187, RZ, 0x2, R13 ;  /* 0x00000002ffbb7819 */ /* 0x000fe2000001140d */
[----:B------:R-:W-:Y:S01]  /*0d40*/  STL [R1+0x58], R23 ;  /* 0x0000581701007387 */ /* 0x000fe20000100800 */
[----:B------:R-:W-:Y:S01]  /*0d50*/  LEA.HI R11, R11, R8, RZ, 0x3 ;  /* 0x000000080b0b7211 */ /* 0x000fe200078f18ff */
[----:B------:R-:W-:Y:S01]  /*0d60*/  IMAD R20, R7, 0x10, R14 ;  /* 0x0000001007147824 */ /* 0x000fe200078e020e */
[----:B------:R-:W-:Y:S01]  /*0d70*/  IADD3 R7, R187, 0x20, RZ ;  /* 0x00000020bb077810 */ /* 0x000fe20007ffe0ff */
[----:B------:R-:W-:Y:S01]  /*0d80*/  VIADD R226, R16, 0xc0 ;  /* 0x000000c010e27836 */ /* 0x000fe20000000000 */
[----:B------:R-:W-:Y:S01]  /*0d90*/  LEA.HI R0, R0, R9, RZ, 0x5 ;  /* 0x0000000900007211 */ /* 0x000fe200078f28ff */
[C---:B------:R-:W-:Y:S01]  /*0da0*/  VIADD R225, R16.reuse, 0xe0 ;  /* 0x000000e010e17836 */ /* 0x040fe20000000000 */
[----:B------:R-:W-:Y:S01]  /*0db0*/  LOP3.LUT R11, R11, 0xfffffff8, RZ, 0xc0, !PT ;  /* 0xfffffff80b0b7812 */ /* 0x000fe200078ec0ff */
[C---:B------:R-:W-:Y:S01]  /*0dc0*/  VIADD R224, R16.reuse, 0x100 ;  /* 0x0000010010e07836 */ /* 0x040fe20000000000 */
[----:B------:R-:W-:Y:S01]  /*0dd0*/  SHF.R.S32.HI R14, RZ, 0x1f, R7 ;  /* 0x0000001fff0e7819 */ /* 0x000fe20000011407 */
[----:B------:R-:W-:Y:S01]  /*0de0*/  VIADD R221, R16, 0x120 ;  /* 0x0000012010dd7836 */ /* 0x000fe20000000000 */
[----:B------:R-:W-:Y:S01]  /*0df0*/  SHF.R.S32.HI R0, RZ, 0x5, R0 ;  /* 0x00000005ff007819 */ /* 0x000fe20000011400 */
[----:B------:R-:W-:Y:S01]  /*0e00*/  IMAD.IADD R11, R8, 0x1, -R11 ;  /* 0x00000001080b7824 */ /* 0x000fe200078e0a0b */
[C---:B------:R-:W-:Y:S01]  /*0e10*/  LOP3.LUT R12, R10.reuse, 0xfffffff8, RZ, 0xc0, !PT ;  /* 0xfffffff80a0c7812 */ /* 0x040fe200078ec0ff */
[----:B------:R-:W-:Y:S01]  /*0e20*/  IMAD.SHL.U32 R10, R10, 0x40, RZ ;  /* 0x000000400a0a7824 */ /* 0x000fe200078e00ff */
[----:B------:R-:W-:Y:S01]  /*0e30*/  LEA.HI R14, R14, R7, RZ, 0x3 ;  /* 0x000000070e0e7211 */ /* 0x000fe200078f18ff */
[----:B------:R-:W-:Y:S01]  /*0e40*/  IMAD.SHL.U32 R7, R7, 0x40, RZ ;  /* 0x0000004007077824 */ /* 0x000fe200078e00ff */
[----:B------:R-:W-:Y:S01]  /*0e50*/  LEA.HI R4, R4, R23, RZ, 0x1 ;  /* 0x0000001704047211 */ /* 0x000fe200078f08ff */
[----:B------:R-:W-:Y:S01]  /*0e60*/  IMAD R192, R0, 0x10, R11 ;  /* 0x0000001000c07824 */ /* 0x000fe200078e020b */
[----:B------:R-:W-:Y:S01]  /*0e70*/  SHF.R.S32.HI R0, RZ, 0x1f, R13 ;  /* 0x0000001fff007819 */ /* 0x000fe2000001140d */
[----:B------:R-:W-:Y:S01]  /*0e80*/  IMAD.IADD R12, R3, 0x1, -R12 ;  /* 0x00000001030c7824 */ /* 0x000fe200078e0a0c */
[----:B------:R-:W-:Y:S01]  /*0e90*/  LOP3.LUT R7, R7, 0x1c0, RZ, 0xc0, !PT ;  /* 0x000001c007077812 */ /* 0x000fe200078ec0ff */
[----:B------:R-:W-:Y:S01]  /*0ea0*/  IMAD.SHL.U32 R14, R14, 0x40, RZ ;  /* 0x000000400e0e7824 */ /* 0x000fe200078e00ff */
[----:B------:R-:W-:Y:S01]  /*0eb0*/  LEA.HI R0, R0, R187, RZ, 0x3 ;  /* 0x000000bb00007211 */ /* 0x000fe200078f18ff */
[----:B------:R-:W-:Y:S01]  /*0ec0*/  IMAD.SHL.U32 R3, R12, 0x40, RZ ;  /* 0x000000400c037824 */ /* 0x000fe200078e00ff */
[----:B------:R-:W-:Y:S01]  /*0ed0*/  LOP3.LUT R6, R6, 0x7ffffffc, RZ, 0xc0, !PT ;  /* 0x7ffffffc06067812 */ /* 0x000fe200078ec0ff */
[----:B------:R-:W-:Y:S01]  /*0ee0*/  VIADD R217, R16, 0x140 ;  /* 0x0000014010d97836 */ /* 0x000fe20000000000 */
[----:B------:R-:W-:Y:S01]  /*0ef0*/  LOP3.LUT R4, R4, 0xfffffe, RZ, 0xc0, !PT ;  /* 0x00fffffe04047812 */ /* 0x000fe200078ec0ff */
[----:B------:R-:W-:Y:S01]  /*0f00*/  VIADD R216, R16, 0x160 ;  /* 0x0000016010d87836 */ /* 0x000fe20000000000 */
[----:B------:R-:W-:Y:S01]  /*0f10*/  SHF.R.U32.HI R8, RZ, 0x3, R7 ;  /* 0x00000003ff087819 */ /* 0x000fe20000011607 */
[----:B------:R-:W-:Y:S01]  /*0f20*/  IMAD.IADD R207, R9, 0x1, -R6 ;  /* 0x0000000109cf7824 */ /* 0x000fe200078e0a06 */
[----:B------:R-:W-:Y:S01]  /*0f30*/  LOP3.LUT R0, R0, 0xfffffff8, RZ, 0xc0, !PT ;  /* 0xfffffff800007812 */ /* 0x000fe200078ec0ff */
[----:B------:R-:W-:Y:S01]  /*0f40*/  IMAD.IADD R4, R23, 0x1, -R4 ;  /* 0x0000000117047824 */ /* 0x000fe200078e0a04 */
[----:B------:R-:W-:Y:S01]  /*0f50*/  LOP3.LUT R7, R7, 0x38, R16, 0xf8, !PT ;  /* 0x0000003807077812 */ /* 0x000fe200078ef810 */
[----:B------:R-:W-:Y:S01]  /*0f60*/  VIADD R215, R16, 0x180 ;  /* 0x0000018010d77836 */ /* 0x000fe20000000000 */
[----:B------:R-:W-:Y:S01]  /*0f70*/  LOP3.LUT R14, R14, 0xfffffe00, RZ, 0xc0, !PT ;  /* 0xfffffe000e0e7812 */ /* 0x000fe200078ec0ff */
[----:B------:R-:W-:Y:S01]  /*0f80*/  IMAD.SHL.U32 R24, R4, 0x100, RZ ;  /* 0x0000010004187824 */ /* 0x000fe200078e00ff */
[----:B------:R-:W-:Y:S01]  /*0f90*/  LOP3.LUT R6, R3, 0x1c0, RZ, 0xc0, !PT ;  /* 0x000001c003067812 */ /* 0x000fe200078ec0ff */
[----:B------:R-:W-:Y:S01]  /*0fa0*/  IMAD.U32 R3, R20, 0x40, R5 ;  /* 0x0000004014037824 */ /* 0x000fe200078e0005 */
[----:B------:R-:W-:Y:S01]  /*0fb0*/  IADD3 R193, R187, -R0, RZ ;  /* 0x80000000bbc17210 */ /* 0x000fe20007ffe0ff */
[----:B------:R-:W-:Y:S01]  /*0fc0*/  VIADD R214, R16, 0x1a0 ;  /* 0x000001a010d67836 */ /* 0x000fe20000000000 */
[----:B------:R-:W-:Y:S01]  /*0fd0*/  LOP3.LUT R21, R14, R7, R8, 0xf6, !PT ;  /* 0x000000070e157212 */ /* 0x000fe200078ef608 */
[----:B------:R-:W-:Y:S01]  /*0fe0*/  IMAD.SHL.U32 R207, R207, 0x2, RZ ;  /* 0x00000002cfcf7824 */ /* 0x000fe200078e00ff */
[----:B------:R-:W-:Y:S01]  /*0ff0*/  SHF.R.S32.HI R0, RZ, 0x1f, R26 ;  /* 0x0000001fff007819 */ /* 0x000fe2000001141a */
[----:B------:R0:W-:Y:S01]  /*1000*/  STL [R1+0x68], R3 ;  /* 0x0000680301007387 */ /* 0x0001e20000100800 */
[----:B------:R-:W-:Y:S01]  /*1010*/  LEA.HI R8, R188, R188, RZ, 0x1 ;  /* 0x000000bcbc087211 */ /* 0x000fe200078f08ff */
[----:B------:R-:W-:Y:S01]  /*1020*/  VIADD R211, R16, 0x1e0 ;  /* 0x000001e010d37836 */ /* 0x000fe20000000000 */
[----:B------:R-:W-:Y:S01]  /*1030*/  SHF.R.S32.HI R4, RZ, 0x1f, R229 ;  /* 0x0000001fff047819 */ /* 0x000fe200000114e5 */
[----:B------:R-:W-:Y:S01]  /*1040*/  STL [R1+0x50], RZ ;  /* 0x000050ff01007387 */ /* 0x000fe20000100800 */
[----:B------:R-:W-:Y:S01]  /*1050*/  SHF.L.U64.HI R0, R26, 0x1, R0 ;  /* 0x000000011a007819 */ /* 0x000fe20000010200 */
[----:B------:R-:W-:Y:S01]  /*1060*/  VIADD R34, R194, 0x80 ;  /* 0x00000080c2227836 */ /* 0x000fe20000000000 */
[----:B------:R-:W-:Y:S01]  /*1070*/  LOP3.LUT R9, R8, 0x1ffffffe, RZ, 0xc0, !PT ;  /* 0x1ffffffe08097812 */ /* 0x000fe200078ec0ff */
[----:B------:R1:W-:Y:S01]  /*1080*/  STL [R1], R26 ;  /* 0x0000001a01007387 */ /* 0x0003e20000100800 */
[----:B------:R-:W-:Y:S01]  /*1090*/  SHF.R.S32.HI R11, RZ, 0x1f, R228 ;  /* 0x0000001fff0b7819 */ /* 0x000fe200000114e4 */
[----:B------:R-:W-:Y:S01]  /*10a0*/  VIADD R33, R194, 0xc0 ;  /* 0x000000c0c2217836 */ /* 0x000fe20000000000 */
[----:B------:R-:W-:Y:S01]  /*10b0*/  SHF.R.S32.HI R8, RZ, 0x1f, R227 ;  /* 0x0000001fff087819 */ /* 0x000fe200000114e3 */
[----:B------:R-:W-:Y:S01]  /*10c0*/  STL [R1+0x64], R24 ;  /* 0x0000641801007387 */ /* 0x000fe20000100800 */
[----:B0-----:R-:W-:Y:S01]  /*10d0*/  LOP3.LUT R3, R10, 0x7ffffe00, RZ, 0xc0, !PT ;  /* 0x7ffffe000a037812 */ /* 0x001fe200078ec0ff */
[----:B------:R-:W-:Y:S01]  /*10e0*/  IMAD.IADD R9, R188, 0x1, -R9 ;  /* 0x00000001bc097824 */ /* 0x000fe200078e0a09 */
[----:B------:R-:W-:Y:S01]  /*10f0*/  SHF.R.S32.HI R13, RZ, 0x1f, R226 ;  /* 0x0000001fff0d7819 */ /* 0x000fe200000114e2 */
[----:B------:R0:W-:Y:S01]  /*1100*/  STL [R1+0x4], R0 ;  /* 0x0000040001007387 */ /* 0x0001e20000100800 */
[----:B------:R-:W-:Y:S01]  /*1110*/  SHF.R.S32.HI R10, RZ, 0x1f, R225 ;  /* 0x0000001fff0a7819 */ /* 0x000fe200000114e1 */
[----:B------:R-:W-:Y:S01]  /*1120*/  IMAD R3, R206, 0x400, R3 ;  /* 0x00000400ce037824 */ /* 0x000fe200078e0203 */
[----:B-1----:R-:W-:Y:S01]  /*1130*/  SHF.L.U64.HI R26, R229, 0x1, R4 ;  /* 0x00000001e51a7819 */ /* 0x002fe20000010204 */
[----:B------:R-:W-:Y:S01]  /*1140*/  VIADD R30, R194, 0x180 ;  /* 0x00000180c21e7836 */ /* 0x000fe20000000000 */
[----:B------:R-:W-:Y:S01]  /*1150*/  SHF.L.U64.HI R4, R228, 0x1, R11 ;  /* 0x00000001e4047819 */ /* 0x000fe2000001020b */
[----:B------:R-:W-:Y:S01]  /*1160*/  VIADD R28, R194, 0x1c0 ;  /* 0x000001c0c21c7836 */ /* 0x000fe20000000000 */
[----:B------:R-:W-:Y:S01]  /*1170*/  LOP3.LUT R5, R6, 0x8, R5, 0xf8, !PT ;  /* 0x0000000806057812 */ /* 0x000fe200078ef805 */
[----:B------:R-:W-:Y:S01]  /*1180*/  STL [R1+0x8], R26 ;  /* 0x0000081a01007387 */ /* 0x000fe20000100800 */
[----:B------:R-:W-:Y:S01]  /*1190*/  SHF.R.S32.HI R15, RZ, 0x1f, R224 ;  /* 0x0000001fff0f7819 */ /* 0x000fe200000114e0 */
[----:B------:R-:W-:Y:S01]  /*11a0*/  VIADD R31, R194, 0x140 ;  /* 0x00000140c21f7836 */ /* 0x000fe20000000000 */
[----:B0-----:R-:W-:Y:S01]  /*11b0*/  SHF.L.U64.HI R0, R227, 0x1, R8 ;  /* 0x00000001e3007819 */ /* 0x001fe20000010208 */
[----:B------:R0:W-:Y:S01]  /*11c0*/  STL [R1+0xc], R4 ;  /* 0x00000c0401007387 */ /* 0x0001e20000100800 */
[----:B------:R-:W-:Y:S01]  /*11d0*/  SHF.R.U32.HI R6, RZ, 0x3, R6 ;  /* 0x00000003ff067819 */ /* 0x000fe20000011606 */
[----:B------:R-:W-:Y:S01]  /*11e0*/  IMAD R210, R9, 0x8, R192 ;  /* 0x0000000809d27824 */ /* 0x000fe200078e02c0 */
[----:B------:R-:W-:Y:S01]  /*11f0*/  SHF.L.U64.HI R8, R226, 0x1, R13 ;  /* 0x00000001e2087819 */ /* 0x000fe2000001020d */
[----:B------:R1:W-:Y:S01]  /*1200*/  STL [R1+0x10], R0 ;  /* 0x0000100001007387 */ /* 0x0003e20000100800 */
[----:B------:R-:W-:Y:S01]  /*1210*/  R2P PR, R12, 0x6 ;  /* 0x000000060c007804 */ /* 0x000fe20000000000 */
[----:B------:R-:W-:Y:S01]  /*1220*/  VIADD R23, R16, 0x20 ;  /* 0x0000002010177836 */ /* 0x000fe20000000000 */
[----:B------:R-:W-:Y:S01]  /*1230*/  SHF.R.S32.HI R12, RZ, 0x1f, R221 ;  /* 0x0000001fff0c7819 */ /* 0x000fe200000114dd */
[----:B------:R3:W-:Y:S01]  /*1240*/  STL [R1+0x14], R8 ;  /* 0x0000140801007387 */ /* 0x0007e20000100800 */
[----:B------:R-:W-:Y:S01]  /*1250*/  LOP3.LUT R6, R5, R6, RZ, 0x3c, !PT ;  /* 0x0000000605067212 */ /* 0x000fe200078e3cff */
[----:B------:R-:W-:Y:S01]  /*1260*/  IMAD.SHL.U32 R188, R188, 0x4, RZ ;  /* 0x00000004bcbc7824 */ /* 0x000fe200078e00ff */
[----:B0-----:R-:W-:Y:S01]  /*1270*/  SHF.L.U64.HI R4, R225, 0x1, R10 ;  /* 0x00000001e1047819 */ /* 0x001fe2000001020a */
[----:B------:R-:W-:Y:S01]  /*1280*/  IMAD.MOV.U32 R5, RZ, RZ, R17 ;  /* 0x000000ffff057224 */ /* 0x000fe200078e0011 */
[----:B------:R-:W-:Y:S01]  /*1290*/  SHF.R.S32.HI R14, RZ, 0x1f, R217 ;  /* 0x0000001fff0e7819 */ /* 0x000fe200000114d9 */
[----:B------:R-:W-:Y:S01]  /*12a0*/  IMAD.MOV.U32 R7, RZ, RZ, R19 ;  /* 0x000000ffff077224 */ /* 0x000fe200078e0013 */
[----:B-1----:R-:W-:Y:S01]  /*12b0*/  SHF.L.U64.HI R0, R224, 0x1, R15 ;  /* 0x00000001e0007819 */ /* 0x002fe2000001020f */
[----:B------:R0:W-:Y:S01]  /*12c0*/  STL [R1+0x18], R4 ;  /* 0x0000180401007387 */ /* 0x0001e20000100800 */
[----:B------:R-:W-:Y:S01]  /*12d0*/  SHF.R.S32.HI R25, RZ, 0x1f, R216 ;  /* 0x0000001fff197819 */ /* 0x000fe200000114d8 */
[----:B------:R-:W-:Y:S01]  /*12e0*/  IMAD.MOV.U32 R19, RZ, RZ, RZ ;  /* 0x000000ffff137224 */ /* 0x000fe200078e00ff */
[----:B---3--:R-:W-:Y:S01]  /*12f0*/  SHF.L.U64.HI R8, R221, 0x1, R12 ;  /* 0x00000001dd087819 */ /* 0x008fe2000001020c */
[----:B------:R1:W-:Y:S01]  /*1300*/  STL [R1+0x1c], R0 ;  /* 0x00001c0001007387 */ /* 0x0003e20000100800 */
[----:B------:R-:W-:Y:S01]  /*1310*/  IADD3 R3, R3, R6, RZ ;  /* 0x0000000603037210 */ /* 0x000fe20007ffe0ff */
[----:B------:R-:W-:Y:S01]  /*1320*/  IMAD.MOV.U32 R6, RZ, RZ, R18 ;  /* 0x000000ffff067224 */ /* 0x000fe200078e0012 */
[----:B------:R-:W-:Y:S01]  /*1330*/  IADD3 R212, R16, 0x1c0, RZ ;  /* 0x000001c010d47810 */ /* 0x000fe20007ffe0ff */
[----:B------:R3:W-:Y:S01]  /*1340*/  STL [R1+0x20], R8 ;  /* 0x0000200801007387 */ /* 0x0007e20000100800 */
[----:B------:R-:W-:Y:S01]  /*1350*/  SHF.R.S32.HI R18, RZ, 0x1f, R215 ;  /* 0x0000001fff127819 */ /* 0x000fe200000114d7 */
[----:B------:R-:W-:Y:S01]  /*1360*/  IMAD R201, R3, 0x2, R2 ;  /* 0x0000000203c97824 */ /* 0x000fe200078e0202 */
[----:B0-----:R-:W-:Y:S01]  /*1370*/  SHF.L.U64.HI R4, R217, 0x1, R14 ;  /* 0x00000001d9047819 */ /* 0x001fe2000001020e */
[----:B------:R-:W-:Y:S01]  /*1380*/  VIADD R196, R188, 0x10 ;  /* 0x00000010bcc47836 */ /* 0x000fe20000000000 */
[----:B------:R-:W-:Y:S01]  /*1390*/  SHF.R.S32.HI R27, RZ, 0x1f, R214 ;  /* 0x0000001fff1b7819 */ /* 0x000fe200000114d6 */
[C---:B------:R-:W-:Y:S01]  /*13a0*/  VIADD R204, R201.reuse, 0x26800 ;  /* 0x00026800c9cc7836 */ /* 0x040fe20000000000 */
[----:B-1----:R-:W-:Y:S01]  /*13b0*/  SHF.L.U64.HI R0, R216, 0x1, R25 ;  /* 0x00000001d8007819 */ /* 0x002fe20000010219 */
[----:B------:R0:W-:Y:S01]  /*13c0*/  STL [R1+0x24], R4 ;  /* 0x0000240401007387 */ /* 0x0001e20000100800 */
[----:B------:R-:W-:Y:S01]  /*13d0*/  SHF.R.S32.HI R29, RZ, 0x1f, R212 ;  /* 0x0000001fff1d7819 */ /* 0x000fe200000114d4 */
[----:B------:R-:W-:Y:S01]  /*13e0*/  VIADD R202, R201, 0x26820 ;  /* 0x00026820c9ca7836 */ /* 0x000fe20000000000 */
[----:B---3--:R-:W-:Y:S01]  /*13f0*/  SHF.L.U64.HI R8, R215, 0x1, R18 ;  /* 0x00000001d7087819 */ /* 0x008fe20000010212 */
[----:B------:R1:W-:Y:S01]  /*1400*/  STL [R1+0x28], R0 ;  /* 0x0000280001007387 */ /* 0x0003e20000100800 */
[----:B------:R-:W-:Y:S01]  /*1410*/  IADD3 R197, R207, R24, RZ ;  /* 0x00000018cfc57210 */ /* 0x000fe20007ffe0ff */
[----:B------:R-:W-:Y:S01]  /*1420*/  @P1 VIADD R202, R204, 0xffffffe0 ;  /* 0xffffffe0ccca1836 */ /* 0x000fe20000000000 */
[----:B------:R-:W-:Y:S01]  /*1430*/  SHF.R.S32.HI R20, RZ, 0x1f, R211 ;  /* 0x0000001fff147819 */ /* 0x000fe200000114d3 */
[----:B------:R-:W-:Y:S01]  /*1440*/  STL [R1+0x2c], R8 ;  /* 0x00002c0801007387 */ /* 0x000fe20000100800 */
[----:B------:R-:W-:Y:S01]  /*1450*/  SHF.R.S32.HI R35, RZ, 0x1f, R35 ;  /* 0x0000001fff237819 */ /* 0x000fe20000011423 */
[C---:B------:R-:W-:Y:S01]  /*1460*/  VIADD R41, R197.reuse, 0x10 ;  /* 0x00000010c5297836 */ /* 0x040fe20000000000 */
[----:B0-----:R-:W-:Y:S01]  /*1470*/  SHF.L.U64.HI R4, R212, 0x1, R29 ;  /* 0x00000001d4047819 */ /* 0x001fe2000001021d */
[C---:B------:R-:W-:Y:S01]  /*1480*/  VIADD R38, R197.reuse, 0x28 ;  /* 0x00000028c5267836 */ /* 0x040fe20000000000 */
[----:B------:R-:W-:Y:S01]  /*1490*/  SHF.R.S32.HI R32, RZ, 0x1f, R32 ;  /* 0x0000001fff207819 */ /* 0x000fe20000011420 */
[C---:B------:R-:W-:Y:S01]  /*14a0*/  VIADD R35, R197.reuse, 0x40 ;  /* 0x00000040c5237836 */ /* 0x040fe20000000000 */
[----:B-1----:R-:W-:Y:S01]  /*14b0*/  SHF.L.U64.HI R0, R214, 0x1, R27 ;  /* 0x00000001d6007819 */ /* 0x002fe2000001021b */
[C---:B------:R-:W-:Y:S01]  /*14c0*/  VIADD R32, R197.reuse, 0x58 ;  /* 0x00000058c5207836 */ /* 0x040fe20000000000 */
[----:B------:R-:W-:Y:S01]  /*14d0*/  SHF.R.S32.HI R9, RZ, 0x1f, R41 ;  /* 0x0000001fff097819 */ /* 0x000fe20000011429 */
[C---:B------:R-:W-:Y:S01]  /*14e0*/  VIADD R29, R197.reuse, 0x70 ;  /* 0x00000070c51d7836 */ /* 0x040fe20000000000 */
[----:B------:R-:W-:Y:S01]  /*14f0*/  SHF.R.S32.HI R9, RZ, 0x1f, R38 ;  /* 0x0000001fff097819 */ /* 0x000fe20000011426 */
        /* <DEDUP_REMOVED lines=9> */
[----:B------:R-:W-:Y:S01]  /*1590*/  VIADD R42, R197, 0x8 ;  /* 0x00000008c52a7836 */ /* 0x000fe20000000000 */
[----:B0-----:R-:W-:Y:S01]  /*15a0*/  SHF.L.U64.HI R0, R211, 0x1, R20 ;  /* 0x00000001d3007819 */ /* 0x001fe20000010214 */
[C---:B------:R-:W-:Y:S01]  /*15b0*/  VIADD R40, R197.reuse, 0x18 ;  /* 0x00000018c5287836 */ /* 0x040fe20000000000 */
[----:B------:R-:W-:Y:S01]  /*15c0*/  SHF.R.S32.HI R30, RZ, 0x1f, R30 ;  /* 0x0000001fff1e7819 */ /* 0x000fe2000001141e */
[----:B------:R-:W-:Y:S01]  /*15d0*/  VIADD R39, R197, 0x20 ;  /* 0x00000020c5277836 */ /* 0x000fe20000000000 */
[----:B------:R-:W-:Y:S01]  /*15e0*/  SHF.R.S32.HI R28, RZ, 0x1f, R28 ;  /* 0x0000001fff1c7819 */ /* 0x000fe2000001141c */
[----:B-1----:R-:W-:Y:S01]  /*15f0*/  IMAD R4, R21, 0x2, R2 ;  /* 0x0000000215047824 */ /* 0x002fe200078e0202 */
[----:B------:R0:W-:Y:S01]  /*1600*/  STL [R1+0x38], R0 ;  /* 0x0000380001007387 */ /* 0x0001e20000100800 */
[----:B------:R-:W-:Y:S01]  /*1610*/  VIADD R21, R197, 0xa0 ;  /* 0x000000a0c5157836 */ /* 0x000fe20000000000 */
[----:B------:R-:W-:Y:S01]  /*1620*/  SEL R203, R203, 0xffffffc0, !P2 ;  /* 0xffffffc0cbcb7807 */ /* 0x000fe20005000000 */
[C---:B------:R-:W-:Y:S01]  /*1630*/  VIADD R37, R197.reuse, 0x30 ;  /* 0x00000030c5257836 */ /* 0x040fe20000000000 */
[----:B------:R1:W-:Y:S01]  /*1640*/  STL [R1+0x5c], R4 ;  /* 0x00005c0401007387 */ /* 0x0003e20000100800 */
[----:B------:R-:W-:Y:S01]  /*1650*/  SHF.R.S32.HI R9, RZ, 0x1f, R32 ;  /* 0x0000001fff097819 */ /* 0x000fe20000011420 */
[C---:B------:R-:W-:Y:S01]  /*1660*/  VIADD R36, R197.reuse, 0x38 ;  /* 0x00000038c5247836 */ /* 0x040fe20000000000 */
[----:B------:R-:W-:Y:S01]  /*1670*/  SHF.R.S32.HI R31, RZ, 0x1f, R31 ;  /* 0x0000001fff1f7819 */ /* 0x000fe2000001141f */
[C---:B------:R-:W-:Y:S01]  /*1680*/  VIADD R34, R197.reuse, 0x48 ;  /* 0x00000048c5227836 */ /* 0x040fe20000000000 */
[C---:B------:R-:W-:Y:S01]  /*1690*/  IADD3 R13, R197.reuse, 0xc8, RZ ;  /* 0x000000c8c50d7810 */ /* 0x040fe20007ffe0ff */
[C---:B------:R-:W-:Y:S01]  /*16a0*/  VIADD R33, R197.reuse, 0x50 ;  /* 0x00000050c5217836 */ /* 0x040fe20000000000 */
[----:B0-----:R-:W-:Y:S01]  /*16b0*/  SHF.R.S32.HI R0, RZ, 0x1f, R197 ;  /* 0x0000001fff007819 */ /* 0x001fe200000114c5 */
[C---:B------:R-:W-:Y:S01]  /*16c0*/  VIADD R30, R197.reuse, 0x68 ;  /* 0x00000068c51e7836 */ /* 0x040fe20000000000 */
[----:B------:R-:W-:Y:S01]  /*16d0*/  SHF.R.S32.HI R9, RZ, 0x1f, R29 ;  /* 0x0000001fff097819 */ /* 0x000fe2000001141d */
        /* <DEDUP_REMOVED lines=41> */
[----:B------:R-:W-:-:S02]  /*1970*/  IADD3 R203, R203, R202, RZ ;  /* 0x000000cacbcb7210 */ /* 0x000fc40007ffe0ff */
[----:B--2---:R-:W-:Y:S01]  /*1980*/  LOP3.LUT R186, R22, 0x1, RZ, 0xfc, !PT ;  /* 0x0000000116ba7812 */ /* 0x004fe200078efcff */
[----:B------:R-:W-:-:S07]  /*1990*/  IMAD.MOV.U32 R22, RZ, RZ, RZ ;  /* 0x000000ffff167224 */ /* 0x000fce00078e00ff */
.L_x_4830:
[----:B0-234-:R-:W0:Y:S01]  /*19a0*/  LDC.64 R8, c[0x0][0xc88] ;  /* 0x00032200ff087b82 */ /* 0x01de220000000a00 */
[----:B------:R-:W-:Y:S01]  /*19b0*/  ULDC.64 UR6, c[0x0][0xa08] ;  /* 0x0002820000067ab9 */ /* 0x000fe20000000a00 */
[----:B------:R-:W-:Y:S01]  /*19c0*/  ULDC.64 UR4, c[0x0][0xa28] ;  /* 0x00028a0000047ab9 */ /* 0x000fe20000000a00 */
[----:B------:R-:W-:Y:S01]  /*19d0*/  ULDC.64 UR8, c[0x0][0xa18] ;  /* 0x0002860000087ab9 */ /* 0x000fe20000000a00 */
[----:B0-----:R-:W-:-:S05]  /*19e0*/  IMAD.WIDE R8, R7, 0x4, R8 ;  /* 0x0000000407087825 */ /* 0x001fca00078e0208 */
[----:B------:R-:W2:Y:S01]  /*19f0*/  LDG.E R26, desc[UR40][R8.64] ;  /* 0x00000028081a7981 */ /* 0x000ea2000c1e1900 */
[----:B------:R-:W-:Y:S01]  /*1a00*/  ISETP.NE.U32.AND P0, PT, RZ, UR6, PT ;  /* 0x00000006ff007c0c */ /* 0x000fe2000bf05070 */
[----:B------:R-:W-:Y:S01]  /*1a10*/  IMAD.MOV.U32 R24, RZ, RZ, RZ ;  /* 0x000000ffff187224 */ /* 0x000fe200078e00ff */
[----:B------:R-:W-:Y:S01]  /*1a20*/  ISETP.NE.U32.AND P2, PT, RZ, UR4, PT ;  /* 0x00000004ff007c0c */ /* 0x000fe2000bf45070 */
[----:B------:R-:W-:Y:S01]  /*1a30*/  IMAD.MOV.U32 R4, RZ, RZ, RZ ;  /* 0x000000ffff047224 */ /* 0x000fe200078e00ff */
[----:B------:R-:W-:Y:S02]  /*1a40*/  ISETP.NE.AND.EX P0, PT, RZ, UR7, PT, P0 ;  /* 0x00000007ff007c0c */ /* 0x000fe4000bf05300 */
[----:B------:R-:W-:Y:S02]  /*1a50*/  ISETP.NE.AND.EX P2, PT, RZ, UR5, PT, P2 ;  /* 0x00000005ff007c0c */ /* 0x000fe4000bf45320 */
[----:B------:R-:W-:-:S04]  /*1a60*/  ISETP.NE.U32.AND P1, PT, RZ, UR8, PT ;  /* 0x00000008ff007c0c */ /* 0x000fc8000bf25070 */
[----:B------:R-:W-:Y:S01]  /*1a70*/  ISETP.NE.AND.EX P1, PT, RZ, UR9, PT, P1 ;  /* 0x00000009ff007c0c */ /* 0x000fe2000bf25310 */
[C---:B--2---:R-:W-:Y:S01]  /*1a80*/  IMAD.SHL.U32 R28, R26.reuse, 0x4, RZ ;  /* 0x000000041a1c7824 */ /* 0x044fe200078e00ff */
[----:B------:R-:W-:Y:S01]  /*1a90*/  SHF.R.S32.HI R0, RZ, 0x1f, R26 ;  /* 0x0000001fff007819 */ /* 0x000fe2000001141a */
[----:B------:R-:W-:Y:S04]  /*1aa0*/  STL [R1+0x40], R26 ;  /* 0x0000401a01007387 */ /* 0x000fe80000100800 */
[C---:B-1----:R-:W-:Y:S02]  /*1ab0*/  @P2 LEA R10, P3, R26.reuse, UR4, 0x2 ;  /* 0x000000041a0a2c11 */ /* 0x042fe4000f8610ff */
[--C-:B------:R-:W-:Y:S01]  /*1ac0*/  SHF.L.U64.HI R27, R26, 0x2, R0.reuse ;  /* 0x000000021a1b7819 */ /* 0x100fe20000010200 */
[----:B------:R0:W-:Y:S01]  /*1ad0*/  STL [R1+0x54], R0 ;  /* 0x0000540001007387 */ /* 0x0001e20000100800 */
[----:B------:R-:W-:Y:S01]  /*1ae0*/  IADD3 R8, P4, R28, UR6, RZ ;  /* 0x000000061c087c10 */ /* 0x000fe2000ff9e0ff */
[----:B------:R-:W-:Y:S01]  /*1af0*/  ULDC UR4, c[0x0][0x288] ;  /* 0x0000a20000047ab9 */ /* 0x000fe20000000800 */
[----:B------:R-:W-:Y:S01]  /*1b00*/  @P2 LEA.HI.X R11, R26, UR5, R0, 0x2, P3 ;  /* 0x000000051a0b2c11 */ /* 0x000fe200098f1400 */
[----:B------:R1:W-:Y:S01]  /*1b10*/  STL [R1+0x44], R28 ;  /* 0x0000441c01007387 */ /* 0x0003e20000100800 */
[----:B------:R-:W-:Y:S01]  /*1b20*/  IADD3.X R9, R27, UR7, RZ, P4, !PT ;  /* 0x000000071b097c10 */ /* 0x000fe2000a7fe4ff */
[----:B------:R-:W-:Y:S01]  /*1b30*/  IMAD.U32 R198, RZ, RZ, UR4 ;  /* 0x00000004ffc67e24 */ /* 0x000fe2000f8e00ff */
[----:B------:R-:W-:Y:S01]  /*1b40*/  ULDC.64 UR4, c[0x0][0x418] ;  /* 0x0001060000047ab9 */ /* 0x000fe20000000a00 */
[----:B------:R1:W-:Y:S04]  /*1b50*/  STL [R1+0x48], R27 ;  /* 0x0000481b01007387 */ /* 0x0003e80000100800 */
[----:B------:R-:W5:Y:S01]  /*1b60*/  @P0 LDG.E R24, desc[UR40][R8.64] ;  /* 0x0000002808180981 */ /* 0x000f62000c1e1900 */
[----:B------:R-:W-:-:S03]  /*1b70*/  UISETP.NE.U32.AND UP0, UPT, UR4, URZ, UPT ;  /* 0x0000003f0400728c */ /* 0x000fc6000bf05070 */
[----:B------:R2:W5:Y:S01]  /*1b80*/  @P2 LDG.E R4, desc[UR40][R10.64] ;  /* 0x000000280a042981 */ /* 0x000562000c1e1900 */
[----:B------:R-:W-:Y:S01]  /*1b90*/  UISETP.NE.AND.EX UP0, UPT, UR5, URZ, UPT, UP0 ;  /* 0x0000003f0500728c */ /* 0x000fe2000bf05300 */
[----:B------:R-:W-:Y:S01]  /*1ba0*/  ULDC UR4, c[0x0][0x424] ;  /* 0x0001090000047ab9 */ /* 0x000fe20000000800 */
[----:B------:R-:W-:Y:S02]  /*1bb0*/  LOP3.LUT R3, R6, 0xff000000, RZ, 0xc0, !PT ;  /* 0xff00000006037812 */ /* 0x000fe400078ec0ff */
[----:B--2---:R-:W-:Y:S01]  /*1bc0*/  @P1 IADD3 R10, P2, R28, UR8, RZ ;  /* 0x000000081c0a1c10 */ /* 0x004fe2000ff5e0ff */
[----:B------:R-:W-:Y:S01]  /*1bd0*/  USEL UR4, UR4, 0x1, UP0 ;  /* 0x0000000104047887 */ /* 0x000fe20008000000 */
[----:B------:R-:W-:Y:S02]  /*1be0*/  ULDC UR5, c[0x0][0x2f0] ;  /* 0x0000bc0000057ab9 */ /* 0x000fe40000000800 */
[----:B------:R-:W-:Y:S01]  /*1bf0*/  @P1 IADD3.X R11, R27, UR9, RZ, P2, !PT ;  /* 0x000000091b0b1c10 */ /* 0x000fe200097fe4ff */
[----:B------:R-:W-:-:S02]  /*1c00*/  ULDC.64 UR8, c[0x0][0xa20] ;  /* 0x0002880000087ab9 */ /* 0x000fc40000000a00 */
[----:B------:R-:W-:Y:S01]  /*1c10*/  ISETP.NE.U32.AND P2, PT, RZ, UR8, PT ;  /* 0x00000008ff007c0c */ /* 0x000fe2000bf45070 */
[----:B------:R-:W-:Y:S01]  /*1c20*/  UIMAD UR4, UR4, UR5, URZ ;  /* 0x00000005040472a4 */ /* 0x000fe2000f8e023f */
[C---:B0-----:R-:W-:Y:S01]  /*1c30*/  LOP3.LUT R0, R6.reuse, 0xff0000, RZ, 0xc0, !PT ;  /* 0x00ff000006007812 */ /* 0x041fe200078ec0ff */
[----:B------:R0:W5:Y:S01]  /*1c40*/  @P1 LDG.E R198, desc[UR40][R10.64] ;  /* 0x000000280ac61981 */ /* 0x000162000c1e1900 */
[----:B------:R-:W-:Y:S01]  /*1c50*/  SHF.R.U32.HI R3, RZ, 0x8, R3 ;  /* 0x00000008ff037819 */ /* 0x000fe20000011603 */
[----:B------:R-:W-:Y:S01]  /*1c60*/  ULDC UR5, c[0x0][0x348] ;  /* 0x0000d20000057ab9 */ /* 0x000fe20000000800 */
[----:B------:R-:W-:Y:S02]  /*1c70*/  ISETP.NE.AND.EX P2, PT, RZ, UR9, PT, P2 ;  /* 0x00000009ff007c0c */ /* 0x000fe4000bf45320 */
[----:B------:R-:W-:Y:S02]  /*1c80*/  LOP3.LUT R185, R6, 0xffff, RZ, 0xc0, !PT ;  /* 0x0000ffff06b97812 */ /* 0x000fe400078ec0ff */
[----:B0-----:R-:W-:Y:S01]  /*1c90*/  LEA.HI R10, R0, R3, RZ, 0x10 ;  /* 0x00000003000a7211 */ /* 0x001fe200078f80ff */
[----:B-1----:R-:W-:Y:S08]  /*1ca0*/  @P1 BRA `(.L_x_4676) ;  /* 0x0000000000241947 */ /* 0x002ff00003800000 */
        /* <DEDUP_REMOVED lines=9> */
.L_x_4676:
[----:B------:R-:W-:Y:S02]  /*1d40*/  IMAD.U32 R34, RZ, RZ, UR5 ;  /* 0x00000005ff227e24 */ /* 0x000fe4000f8e00ff */
[----:B------:R-:W-:Y:S01]  /*1d50*/  IMAD.U32 R25, RZ, RZ, UR4 ;  /* 0x00000004ff197e24 */ /* 0x000fe2000f8e00ff */
[----:B------:R-:W-:Y:S06]  /*1d60*/  @!P2 BRA `(.L_x_4677) ;  /* 0x000000000010a947 */ /* 0x000fec0003800000 */
[----:B------:R-:W-:-:S04]  /*1d70*/  IADD3 R6, P0, R28, UR8, RZ ;  /* 0x000000081c067c10 */ /* 0x000fc8000ff1e0ff */
[----:B------:R-:W-:-:S05]  /*1d80*/  IADD3.X R7, R27, UR9, RZ, P0, !PT ;  /* 0x000000091b077c10 */ /* 0x000fca00087fe4ff */
[----:B------:R0:W5:Y:S01]  /*1d90*/  LDG.E R25, desc[UR40][R6.64] ;  /* 0x0000002806197981 */ /* 0x000162000c1e1900 */
[----:B------:R-:W-:Y:S05]  /*1da0*/  BRA `(.L_x_4678) ;  /* 0x0000000000107947 */ /* 0x000fea0003800000 */
.L_x_4677:
[----:B------:R-:W-:Y:S05]  /*1db0*/  @!P0 BRA `(.L_x_4678) ;  /* 0x00000000000c8947 */ /* 0x000fea0003800000 */
[----:B------:R-:W2:Y:S04]  /*1dc0*/  LDG.E R0, desc[UR40][R8.64] ;  /* 0x0000002808007981 */ /* 0x000ea8000c1e1900 */
[----:B------:R-:W2:Y:S02]  /*1dd0*/  LDG.E R25, desc[UR40][R8.64+0x4] ;  /* 0x0000042808197981 */ /* 0x000ea4000c1e1900 */
[----:B--2---:R-:W-:-:S07]  /*1de0*/  IMAD.IADD R25, R25, 0x1, -R0 ;  /* 0x0000000119197824 */ /* 0x004fce00078e0a00 */
.L_x_4678:
[----:B------:R-:W-:Y:S01]  /*1df0*/  ULDC.64 UR4, c[0x0][0xa10] ;  /* 0x0002840000047ab9 */ /* 0x000fe20000000a00 */
[----:B------:R-:W1:Y:S01]  /*1e00*/  LDC R8, c[0x0][0x448] ;  /* 0x00011200ff087b82 */ /* 0x000e620000000800 */
[----:B------:R-:W-:-:S04]  /*1e10*/  ISETP.NE.U32.AND P0, PT, RZ, UR4, PT ;  /* 0x00000004ff007c0c */ /* 0x000fc8000bf05070 */
[----:B------:R-:W-:Y:S01]  /*1e20*/  ISETP.NE.AND.EX P0, PT, RZ, UR5, PT, P0 ;  /* 0x00000005ff007c0c */ /* 0x000fe2000bf05300 */
[----:B------:R-:W-:-:S12]  /*1e30*/  ULDC.64 UR4, c[0x0][0xa30] ;  /* 0x00028c0000047ab9 */ /* 0x000fd80000000a00 */
[----:B0-----:R-:W0:Y:S02]  /*1e40*/  @P0 LDC.64 R6, c[0x0][0xa10] ;  /* 0x00028400ff060b82 */ /* 0x001e240000000a00 */
[----:B0-----:R-:W-:-:S05]  /*1e50*/  @P0 IMAD.WIDE R6, R26, 0x4, R6 ;  /* 0x000000041a060825 */ /* 0x001fca00078e0206 */
[----:B------:R-:W2:Y:S04]  /*1e60*/  @P0 LDG.E R0, desc[UR40][R6.64] ;  /* 0x0000002806000981 */ /* 0x000ea8000c1e1900 */
[----:B------:R0:W2:Y:S01]  /*1e70*/  @P0 LDG.E R3, desc[UR40][R6.64+0x4] ;  /* 0x0000042806030981 */ /* 0x0000a2000c1e1900 */
[----:B------:R-:W-:Y:S01]  /*1e80*/  ISETP.NE.U32.AND P1, PT, RZ, UR4, PT ;  /* 0x00000004ff007c0c */ /* 0x000fe2000bf25070 */
[----:B-----5:R-:W-:-:S03]  /*1e90*/  IMAD.MOV.U32 R152, RZ, RZ, R25 ;  /* 0x000000ffff987224 */ /* 0x020fc600078e0019 */
[----:B------:R-:W-:-:S13]  /*1ea0*/  ISETP.NE.AND.EX P1, PT, RZ, UR5, PT, P1 ;  /* 0x00000005ff007c0c */ /* 0x000fda000bf25310 */
[----:B0-----:R-:W-:-:S04]  /*1eb0*/  @P1 IADD3 R6, P2, R28, UR4, RZ ;  /* 0x000000041c061c10 */ /* 0x001fc8000ff5e0ff */
[----:B------:R-:W-:-:S05]  /*1ec0*/  @P1 IADD3.X R7, R27, UR5, RZ, P2, !PT ;  /* 0x000000051b071c10 */ /* 0x000fca00097fe4ff */
[----:B------:R0:W5:Y:S01]  /*1ed0*/  @P1 LDG.E R152, desc[UR40][R6.64] ;  /* 0x0000002806981981 */ /* 0x000162000c1e1900 */
[----:B-1----:R-:W-:Y:S01]  /*1ee0*/  ISETP.NE.AND P1, PT, R8, 0x1, PT ;  /* 0x000000010800780c */ /* 0x002fe20003f25270 */
[----:B------:R-:W-:Y:S01]  /*1ef0*/  IMAD.SHL.U32 R199, R5, 0x40, RZ ;  /* 0x0000004005c77824 */ /* 0x000fe200078e00ff */
[----:B------:R-:W-:Y:S01]  /*1f00*/  IADD3 R11, R25, -R4, RZ ;  /* 0x80000004190b7210 */ /* 0x000fe20007ffe0ff */
[----:B------:R-:W-:Y:S01]  /*1f10*/  BSSY B0, `(.L_x_4679) ;  /* 0x0000036000007945 */ /* 0x000fe20003800000 */
[----:B------:R-:W-:Y:S01]  /*1f20*/  LOP3.LUT R13, R10, 0xff, RZ, 0xc0, !PT ;  /* 0x000000ff0a0d7812 */ /* 0x000fe200078ec0ff */
[----:B------:R-:W-:Y:S01]  /*1f30*/  VIADD R5, R199, 0x3f ;  /* 0x0000003fc7057836 */ /* 0x000fe20000000000 */
[----:B------:R-:W-:-:S03]  /*1f40*/  SHF.R.U32.HI R12, RZ, 0x10, R10 ;  /* 0x00000010ff0c7819 */ /* 0x000fc6000001160a */
[----:B------:R0:W-:Y:S04]  /*1f50*/  STL [R1+0x4c], R13 ;  /* 0x00004c0d01007387 */ /* 0x0001e80000100800 */
[----:B------:R-:W1:Y:S01]  /*1f60*/  @P1 LDC R8, c[0x0][0x44c] ;  /* 0x00011300ff081b82 */ /* 0x000e620000000800 */
[----:B------:R0:W-:Y:S07]  /*1f70*/  STL [R1+0x3c], R12 ;  /* 0x00003c0c01007387 */ /* 0x0001ee0000100800 */
[----:B------:R-:W3:Y:S01]  /*1f80*/  @P1 LDC R9, c[0x0][0x450] ;  /* 0x00011400ff091b82 */ /* 0x000ee20000000800 */
[----:B--2---:R-:W-:-:S02]  /*1f90*/  @P0 IMAD.IADD R34, R3, 0x1, -R0 ;  /* 0x0000000103220824 */ /* 0x004fc400078e0a00 */
[----:B-1----:R-:W-:-:S04]  /*1fa0*/  @P1 IMAD.HI.U32 R0, R5, R8, RZ ;  /* 0x0000000805001227 */ /* 0x002fc800078e00ff */
[----:B------:R-:W-:Y:S01]  /*1fb0*/  IMAD.IADD R200, R11, 0x1, R34 ;  /* 0x000000010bc87824 */ /* 0x000fe200078e0222 */
[----:B---3--:R-:W-:-:S03]  /*1fc0*/  @P1 SHF.R.U32.HI R5, RZ, R9, R0 ;  /* 0x00000009ff051219 */ /* 0x008fc60000011600 */
[C---:B------:R-:W-:Y:S01]  /*1fd0*/  VIADD R0, R200.reuse, 0x3f ;  /* 0x0000003fc8007836 */ /* 0x040fe20000000000 */
[----:B------:R-:W-:-:S04]  /*1fe0*/  IADD3 R38, R200, 0x40, -R198 ;  /* 0x00000040c8267810 */ /* 0x000fc80007ffe8c6 */
[----:B------:R-:W-:Y:S01]  /*1ff0*/  SHF.R.S32.HI R3, RZ, 0x1f, R0 ;  /* 0x0000001fff037819 */ /* 0x000fe20000011400 */
[----:B------:R-:W-:-:S03]  /*2000*/  IMAD.IADD R5, R38, 0x1, R5 ;  /* 0x0000000126057824 */ /* 0x000fc600078e0205 */
[----:B------:R-:W-:Y:S01]  /*2010*/  LEA.HI R3, R3, R0, RZ, 0x6 ;  /* 0x0000000003037211 */ /* 0x000fe200078f30ff */
[----:B------:R-:W-:Y:S01]  /*2020*/  IMAD.MOV.U32 R0, RZ, RZ, RZ ;  /* 0x000000ffff007224 */ /* 0x000fe200078e00ff */
[----:B------:R-:W-:Y:S02]  /*2030*/  SHF.R.S32.HI R4, RZ, 0x1f, R5 ;  /* 0x0000001fff047819 */ /* 0x000fe40000011405 */
[----:B------:R-:W-:Y:S02]  /*2040*/  SHF.R.S32.HI R37, RZ, 0x6, R3 ;  /* 0x00000006ff257819 */ /* 0x000fe40000011403 */
[----:B------:R-:W-:-:S04]  /*2050*/  LEA.HI R4, R4, R5, RZ, 0x6 ;  /* 0x0000000504047211 */ /* 0x000fc800078f30ff */
[----:B------:R-:W-:-:S04]  /*2060*/  SHF.R.S32.HI R4, RZ, 0x6, R4 ;  /* 0x00000006ff047819 */ /* 0x000fc80000011404 */
[----:B------:R-:W-:-:S04]  /*2070*/  VIMNMX R9, R37, R4, PT ;  /* 0x0000000425097248 */ /* 0x000fc80003fe0100 */
[----:B------:R-:W-:-:S13]  /*2080*/  ISETP.GE.AND P0, PT, R9, 0x1, PT ;  /* 0x000000010900780c */ /* 0x000fda0003f06270 */
        /* <DEDUP_REMOVED lines=27> */
[----:B------:R-:W-:-:S05]  /*2240*/  IMAD.MOV.U32 R0, RZ, RZ, R5 ;  /* 0x000000ffff007224 */ /* 0x000fca00078e0005 */
[----:B------:R-:W-:Y:S02]  /*2250*/  @!P2 IADD3 R0, -R0, RZ, RZ ;  /* 0x000000ff0000a210 */ /* 0x000fe40007ffe1ff */
[----:B------:R-:W-:-:S07]  /*2260*/  @!P1 LOP3.LUT R0, RZ, R10, RZ, 0x33, !PT ;  /* 0x0000000aff009212 */ /* 0x000fce00078e33ff */
.L_x_4680:
[----:B------:R-:W-:Y:S05]  /*2270*/  BSYNC B0 ;  /* 0x0000000000007941 */ /* 0x000fea0003800000 */
.L_x_4679:
[----:B------:R-:W-:-:S05]  /*2280*/  IMAD R3, R13, R0, RZ ;  /* 0x000000000d037224 */ /* 0x000fca00078e02ff */
        /* <DEDUP_REMOVED lines=23> */
[----:B------:R-:W-:Y:S01]  /*2400*/  MOV R12, 0x1 ;  /* 0x00000001000c7802 */ /* 0x000fe20000000f00 */
        /* <DEDUP_REMOVED lines=8> */
[----:B------:R-:W-:-:S07]  /*2490*/  IMAD.MOV.U32 R13, RZ, RZ, RZ ;  /* 0x000000ffff0d7224 */ /* 0x000fce00078e00ff */
[----:B------:R-:W-:-:S07]  /*24a0*/  LEPC R20, `(.L_x_4683) ;  /* 0x000000001014794e */ /* 0x000fce0000000000 */
[----:B0----5:R-:W-:Y:S05]  /*24b0*/  CALL.ABS.NOINC R14 ;  /* 0x000000000e007343 */ /* 0x021fea0003c00000 */
.L_x_4683:
[----:B------:R-:W-:Y:S05]  /*24c0*/  BSYNC B6 ;  /* 0x0000000000067941 */ /* 0x000fea0003800000 */
.L_x_4682:
        /* <DEDUP_REMOVED lines=20> */
.L_x_4685:
[----:B------:R-:W-:Y:S05]  /*2610*/  BSYNC B6 ;  /* 0x0000000000067941 */ /* 0x000fea0003800000 */
.L_x_4684:
        /* <DEDUP_REMOVED lines=19> */
[----:B0-----:R-:W-:Y:S01]  /*2750*/  IADD3 R10, R3, -0x80, RZ ;  /* 0xffffff80030a7810 */ /* 0x001fe20007ffe0ff */
[C---:B------:R-:W-:Y:S01]  /*2760*/  IMAD R11, R187.reuse, R7, R8 ;  /* 0x00000007bb0b7224 */ /* 0x040fe200078e0208 */
[----:B--2---:R-:W-:Y:S01]  /*2770*/  ISETP.GE.AND P3, PT, R16, R47, PT ;  /* 0x0000002f1000720c */ /* 0x004fe20003f66270 */
[----:B------:R-:W-:Y:S01]  /*2780*/  IMAD.WIDE.U32 R28, R187, R6, R16 ;  /* 0x00000006bb1c7225 */ /* 0x000fe200078e0010 */
[----:B----4-:R-:W0:Y:S01]  /*2790*/  LDC.64 R4, c[0x0][0x408] ;  /* 0x00010200ff047b82 */ /* 0x010e220000000a00 */
[----:B------:R-:W-:-:S02]  /*27a0*/  SHF.R.S32.HI R3, RZ, 0x1f, R10 ;  /* 0x0000001fff037819 */ /* 0x000fc4000001140a */
[----:B------:R-:W-:Y:S01]  /*27b0*/  IMAD.IADD R21, R21, 0x1, R11 ;  /* 0x0000000115157824 */ /* 0x000fe200078e020b */
[----:B------:R-:W-:Y:S01]  /*27c0*/  SHF.R.U32.HI R44, RZ, 0x3, R42 ;  /* 0x00000003ff2c7819 */ /* 0x000fe2000001162a */
[----:B------:R-:W-:Y:S01]  /*27d0*/  IMAD.IADD R29, R11, 0x1, R29 ;  /* 0x000000010b1d7824 */ /* 0x000fe200078e021d */
[----:B------:R-:W-:Y:S01]  /*27e0*/  LEA.HI R3, R3, R10, RZ, 0x2 ;  /* 0x0000000a03037211 */ /* 0x000fe200078f10ff */
[CC--:B-----5:R-:W-:Y:S01]  /*27f0*/  IMAD.WIDE.U32 R20, R152.reuse, R6.reuse, R20 ;  /* 0x0000000698147225 */ /* 0x0e0fe200078e0014 */
[----:B------:R-:W-:Y:S02]  /*2800*/  SHF.R.S32.HI R11, RZ, 0x1f, R152 ;  /* 0x0000001fff0b7819 */ /* 0x000fe40000011498 */
[----:B------:R-:W-:Y:S01]  /*2810*/  LOP3.LUT R13, R3, 0xfffffffc, RZ, 0xc0, !PT ;  /* 0xfffffffc030d7812 */ /* 0x000fe200078ec0ff */
[-C--:B------:R-:W-:Y:S01]  /*2820*/  IMAD.WIDE.U32 R28, R152, R6.reuse, R28 ;  /* 0x00000006981c7225 */ /* 0x080fe200078e001c */
[----:B------:R-:W-:Y:S02]  /*2830*/  ISETP.GE.AND P2, PT, R16, UR4, PT ;  /* 0x0000000410007c0c */ /* 0x000fe4000bf46270 */
[----:B------:R-:W-:Y:S01]  /*2840*/  ISETP.GE.AND P1, PT, R23, UR4, PT ;  /* 0x0000000417007c0c */ /* 0x000fe2000bf26270 */
[----:B------:R-:W-:Y:S01]  /*2850*/  IMAD.IADD R12, R10, 0x1, -R13 ;  /* 0x000000010a0c7824 */ /* 0x000fe200078e0a0d */
[----:B---3--:R-:W-:Y:S01]  /*2860*/  LEA.HI R46, R46, 0x8, RZ, 0x19 ;  /* 0x000000082e2e7811 */ /* 0x008fe200078fc8ff */
[----:B------:R-:W-:-:S02]  /*2870*/  IMAD R10, R11, R6, RZ ;  /* 0x000000060b0a7224 */ /* 0x000fc400078e02ff */
[----:B------:R-:W-:Y:S01]  /*2880*/  IMAD.IADD R3, R24, 0x1, R25 ;  /* 0x0000000118037824 */ /* 0x000fe200078e0219 */
[----:B------:R-:W-:Y:S01]  /*2890*/  LEA R49, R12, R187, 0x6 ;  /* 0x000000bb0c317211 */ /* 0x000fe200078e30ff */
[----:B------:R-:W-:Y:S02]  /*28a0*/  IMAD R51, R152, R7, R10 ;  /* 0x0000000798337224 */ /* 0x000fe400078e020a */
[----:B------:R-:W-:Y:S01]  /*28b0*/  IMAD.SHL.U32 R41, R6, 0x40, RZ ;  /* 0x0000004006297824 */ /* 0x000fe200078e00ff */
[----:B0-----:R-:W-:Y:S01]  /*28c0*/  SHF.L.U64.HI R43, R4, 0x6, R5 ;  /* 0x00000006042b7819 */ /* 0x001fe20000010205 */
[-C--:B------:R-:W-:Y:S01]  /*28d0*/  IMAD R8, R9, R4.reuse, RZ ;  /* 0x0000000409087224 */ /* 0x080fe200078e02ff */
[----:B------:R-:W-:Y:S01]  /*28e0*/  SEL R9, R47, RZ, P3 ;  /* 0x000000ff2f097207 */ /* 0x000fe20001800000 */
[----:B------:R-:W-:Y:S02]  /*28f0*/  IMAD R11, R11, R4, RZ ;  /* 0x000000040b0b7224 */ /* 0x000fe400078e02ff */
[----:B------:R-:W-:-:S02]  /*2900*/  IMAD R13, R187, R5, R8 ;  /* 0x00000005bb0d7224 */ /* 0x000fc400078e0208 */
[----:B------:R-:W-:Y:S02]  /*2910*/  IMAD.IADD R9, R16, 0x1, R9 ;  /* 0x0000000110097824 */ /* 0x000fe400078e0209 */
[----:B------:R-:W-:Y:S01]  /*2920*/  IMAD R11, R152, R5, R11 ;  /* 0x00000005980b7224 */ /* 0x000fe200078e020b */
[----:B------:R-:W-:Y:S01]  /*2930*/  LOP3.LUT R5, R42, 0x18, R16, 0xf8, !PT ;  /* 0x000000182a057812 */ /* 0x000fe200078ef810 */
[----:B------:R-:W-:Y:S01]  /*2940*/  IMAD.WIDE.U32 R30, R187, R4, R188 ;  /* 0x00000004bb1e7225 */ /* 0x000fe200078e00bc */
[----:B------:R-:W-:Y:S02]  /*2950*/  SHF.R.S32.HI R8, RZ, 0x1f, R9 ;  /* 0x0000001fff087819 */ /* 0x000fe40000011409 */
[----:B------:R-:W-:Y:S01]  /*2960*/  LOP3.LUT R5, R5, R44, RZ, 0x3c, !PT ;  /* 0x0000002c05057212 */ /* 0x000fe200078e3cff */
[----:B------:R-:W-:Y:S01]  /*2970*/  IMAD.WIDE.U32 R32, R187, R4, R16 ;  /* 0x00000004bb207225 */ /* 0x000fe200078e0010 */
[----:B------:R-:W-:-:S03]  /*2980*/  LEA.HI R39, R8, R9, RZ, 0x3 ;  /* 0x0000000908277211 */ /* 0x000fc600078f18ff */
[----:B------:R-:W-:Y:S01]  /*2990*/  IMAD R48, R206, 0x200, R5 ;  /* 0x00000200ce307824 */ /* 0x000fe200078e0205 */
[----:B------:R-:W-:Y:S01]  /*29a0*/  LOP3.LUT R5, R42, 0x38, R39, 0xf8, !PT ;  /* 0x000000382a057812 */ /* 0x000fe200078ef827 */
[----:B------:R-:W-:Y:S01]  /*29b0*/  IMAD.IADD R31, R31, 0x1, R13 ;  /* 0x000000011f1f7824 */ /* 0x000fe200078e020d */
[----:B------:R-:W-:Y:S01]  /*29c0*/  LOP3.LUT R53, R39, 0xfffffff8, RZ, 0xc0, !PT ;  /* 0xfffffff827357812 */ /* 0x000fe200078ec0ff */
[----:B------:R-:W-:Y:S01]  /*29d0*/  IMAD.IADD R33, R13, 0x1, R33 ;  /* 0x000000010d217824 */ /* 0x000fe200078e0221 */
[----:B------:R-:W-:Y:S01]  /*29e0*/  LOP3.LUT R5, R5, R44, RZ, 0x3c, !PT ;  /* 0x0000002c05057212 */ /* 0x000fe200078e3cff */
[----:B------:R-:W-:Y:S01]  /*29f0*/  IMAD.WIDE.U32 R30, R152, R4, R30 ;  /* 0x00000004981e7225 */ /* 0x000fe200078e001e */
[----:B------:R-:W-:-:S03]  /*2a00*/  SHF.R.S32.HI R58, RZ, 0x1f, R53 ;  /* 0x0000001fff3a7819 */ /* 0x000fc60000011435 */
[----:B------:R-:W-:-:S04]  /*2a10*/  IMAD.WIDE.U32 R32, R152, R4, R32 ;  /* 0x0000000498207225 */ /* 0x000fc800078e0020 */
[----:B------:R-:W-:Y:S02]  /*2a20*/  IMAD.IADD R50, R21, 0x1, R51 ;  /* 0x0000000115327824 */ /* 0x000fe400078e0233 */
[----:B------:R-:W-:Y:S02]  /*2a30*/  IMAD.SHL.U32 R45, R4, 0x40, RZ ;  /* 0x00000040042d7824 */ /* 0x000fe400078e00ff */
[----:B------:R-:W-:Y:S02]  /*2a40*/  IMAD.SHL.U32 R47, R47, 0x2, RZ ;  /* 0x000000022f2f7824 */ /* 0x000fe400078e00ff */
[----:B------:R-:W-:Y:S02]  /*2a50*/  IMAD.IADD R51, R51, 0x1, R29 ;  /* 0x0000000133337824 */ /* 0x000fe400078e021d */
[----:B------:R-:W-:Y:S02]  /*2a60*/  IMAD.IADD R52, R31, 0x1, R11 ;  /* 0x000000011f347824 */ /* 0x000fe400078e020b */
[----:B------:R-:W-:-:S02]  /*2a70*/  IMAD.IADD R56, R11, 0x1, R33 ;  /* 0x000000010b387824 */ /* 0x000fc400078e0221 */
[----:B------:R-:W-:Y:S01]  /*2a80*/  IMAD R59, R206, 0x200, R5 ;  /* 0x00000200ce3b7824 */ /* 0x000fe200078e0205 */
[----:B------:R-:W-:-:S07]  /*2a90*/  SHF.R.S32.HI R57, RZ, 0x1f, R0 ;  /* 0x0000001fff397819 */ /* 0x000fce0000011400 */
.L_x_4718:
        /* <DEDUP_REMOVED lines=26> */
[----:B------:R-:W-:Y:S01]  /*2c40*/  SHF.L.U32 R66, R184, 0xc, RZ ;  /* 0x0000000cb8427819 */ /* 0x000fe200000006ff */
[----:B------:R-:W-:Y:S05]  /*2c50*/  YIELD ;  /* 0x0000000000007946 */ /* 0x000fea0003800000 */
[----:B------:R-:W-:Y:S01]  /*2c60*/  IMAD R62, R62, R7, R12 ;  /* 0x000000073e3e7224 */ /* 0x000fe200078e020c */
[----:B------:R-:W-:Y:S01]  /*2c70*/  BSSY B0, `(.L_x_4686) ;  /* 0x00001ab000007945 */ /* 0x000fe20003800000 */
[----:B------:R-:W-:Y:S01]  /*2c80*/  IMAD.IADD R7, R48, 0x1, R66 ;  /* 0x0000000130077824 */ /* 0x000fe200078e0242 */
[----:B------:R-:W-:-:S03]  /*2c90*/  ISETP.GT.AND P4, PT, R35, R36, PT ;  /* 0x000000242300720c */ /* 0x000fc60003f84270 */
[----:B------:R-:W-:Y:S01]  /*2ca0*/  IMAD R70, R7, 0x2, R2 ;  /* 0x0000000207467824 */ /* 0x000fe200078e0202 */
[----:B0-----:R-:W-:Y:S09]  /*2cb0*/  @!P0 BRA `(.L_x_4687) ;  /* 0x0000001400c88947 */ /* 0x001ff20003800000 */
        /* <DEDUP_REMOVED lines=35> */
[----:B------:R-:W-:Y:S01]  /*2ef0*/  IMAD.MOV.U32 R6, RZ, RZ, R30 ;  /* 0x000000ffff067224 */ /* 0x000fe200078e001e */
[----:B------:R-:W-:Y:S01]  /*2f00*/  ULDC.64 UR4, c[0x0][0x3e8] ;  /* 0x0000fa0000047ab9 */ /* 0x000fe20000000a00 */
[----:B------:R-:W-:Y:S01]  /*2f10*/  IMAD.MOV.U32 R7, RZ, RZ, R52 ;  /* 0x000000ffff077224 */ /* 0x000fe200078e0034 */
[----:B------:R-:W-:Y:S01]  /*2f20*/  ULDC.64 UR6, c[0x0][0x400] ;  /* 0x0001000000067ab9 */ /* 0x000fe20000000a00 */
[----:B------:R-:W-:Y:S01]  /*2f30*/  IMAD R5, R43, R35, RZ ;  /* 0x000000232b057224 */ /* 0x000fe200078e02ff */
[----:B------:R-:W-:Y:S01]  /*2f40*/  CS2R R24, SRZ ;  /* 0x0000000000187805 */ /* 0x000fe2000001ff00 */
[----:B------:R-:W-:Y:S01]  /*2f50*/  IMAD.WIDE.U32 R8, R35, R45, R6 ;  /* 0x0000002d23087225 */ /* 0x000fe200078e0006 */
[----:B------:R-:W-:-:S03]  /*2f60*/  IADD3 R7, P5, R20, R4, RZ ;  /* 0x0000000414077210 */ /* 0x000fc60007fbe0ff */
[----:B------:R-:W-:Y:S01]  /*2f70*/  IMAD R5, R10, R45, R5 ;  /* 0x0000002d0a057224 */ /* 0x000fe200078e0205 */
[----:B------:R-:W-:Y:S01]  /*2f80*/  LEA R4, P6, R8, UR6, 0x1 ;  /* 0x0000000608047c11 */ /* 0x000fe2000f8c08ff */
[----:B------:R-:W-:Y:S01]  /*2f90*/  IMAD.X R10, R11, 0x1, R50, P5 ;  /* 0x000000010b0a7824 */ /* 0x000fe200028e0632 */
[----:B------:R-:W-:Y:S01]  /*2fa0*/  LEA R6, P5, R7, UR4, 0x1 ;  /* 0x0000000407067c11 */ /* 0x000fe2000f8a08ff */
[----:B------:R-:W-:-:S03]  /*2fb0*/  IMAD.IADD R5, R9, 0x1, R5 ;  /* 0x0000000109057824 */ /* 0x000fc600078e0205 */
[----:B------:R-:W-:Y:S02]  /*2fc0*/  LEA.HI.X R7, R7, UR5, R10, 0x1, P5 ;  /* 0x0000000507077c11 */ /* 0x000fe4000a8f0c0a */
[----:B------:R-:W-:Y:S02]  /*2fd0*/  LEA.HI.X R5, R8, UR7, R5, 0x1, P6 ;  /* 0x0000000708057c11 */ /* 0x000fe4000b0f0c05 */
[----:B------:R-:W-:Y:S02]  /*2fe0*/  CS2R R8, SRZ ;  /* 0x0000000000087805 */ /* 0x000fe4000001ff00 */
[-C--:B------:R-:W-:Y:S02]  /*2ff0*/  ISETP.GE.AND P6, PT, R188, R69.reuse, PT ;  /* 0x00000045bc00720c */ /* 0x080fe40003fc6270 */
[----:B------:R-:W-:-:S11]  /*3000*/  ISETP.GE.AND P5, PT, R196, R69, PT ;  /* 0x00000045c400720c */ /* 0x000fd60003fa6270 */
[----:B------:R0:W5:Y:S04]  /*3010*/  @!P6 LDG.E.64 R26, desc[UR40][R6.64] ;  /* 0x00000028061ae981 */ /* 0x000168000c1e1b00 */
[----:B------:R0:W5:Y:S04]  /*3020*/  @!P5 LDG.E.64 R8, desc[UR40][R6.64+0x20] ;  /* 0x000020280608d981 */ /* 0x000168000c1e1b00 */
[----:B------:R0:W5:Y:S04]  /*3030*/  @!P6 LDG.E.64 R54, desc[UR40][R4.64] ;  /* 0x000000280436e981 */ /* 0x000168000c1e1b00 */
[----:B------:R0:W5:Y:S02]  /*3040*/  @!P5 LDG.E.64 R24, desc[UR40][R4.64+0x20] ;  /* 0x000020280418d981 */ /* 0x000164000c1e1b00 */
.L_x_4690:
[----:B------:R-:W-:Y:S05]  /*3050*/  BSYNC B1 ;  /* 0x0000000000017941 */ /* 0x000fea0003800000 */
.L_x_4689:
[----:B------:R-:W-:Y:S01]  /*3060*/  ISETP.NE.AND P5, PT, R186, 0x3, PT ;  /* 0x00000003ba00780c */ /* 0x000fe20003fa5270 */
[----:B0----5:R-:W-:Y:S01]  /*3070*/  IMAD.MOV.U32 R4, RZ, RZ, R8 ;  /* 0x000000ffff047224 */ /* 0x021fe200078e0008 */
[----:B------:R-:W-:Y:S01]  /*3080*/  MOV R7, R27 ;  /* 0x0000001b00077202 */ /* 0x000fe20000000f00 */
[----:B------:R-:W-:Y:S02]  /*3090*/  IMAD.MOV.U32 R5, RZ, RZ, R9 ;  /* 0x000000ffff057224 */ /* 0x000fe400078e0009 */
[----:B------:R-:W-:-:S03]  /*30a0*/  IMAD.MOV.U32 R6, RZ, RZ, R26 ;  /* 0x000000ffff067224 */ /* 0x000fc600078e001a */
[----:B------:R-:W-:Y:S01]  /*30b0*/  PRMT R71, R4, 0x5410, R5 ;  /* 0x0000541004477816 */ /* 0x000fe20000000005 */
[----:B------:R-:W-:Y:S01]  /*30c0*/  IMAD.MOV.U32 R4, RZ, RZ, R24 ;  /* 0x000000ffff047224 */ /* 0x000fe200078e0018 */
[----:B------:R-:W-:Y:S01]  /*30d0*/  PRMT R73, R6, 0x5410, R7 ;  /* 0x0000541006497816 */ /* 0x000fe20000000007 */
[----:B------:R-:W-:Y:S02]  /*30e0*/  IMAD.MOV.U32 R5, RZ, RZ, R25 ;  /* 0x000000ffff057224 */ /* 0x000fe400078e0019 */
[----:B------:R-:W-:Y:S02]  /*30f0*/  IMAD.MOV.U32 R6, RZ, RZ, R54 ;  /* 0x000000ffff067224 */ /* 0x000fe400078e0036 */
[----:B------:R-:W-:Y:S01]  /*3100*/  IMAD.MOV.U32 R7, RZ, RZ, R55 ;  /* 0x000000ffff077224 */ /* 0x000fe200078e0037 */
[----:B------:R-:W-:-:S04]  /*3110*/  PRMT R74, R4, 0x5410, R5 ;  /* 0x00005410044a7816 */ /* 0x000fc80000000005 */
[----:B------:R-:W-:Y:S01]  /*3120*/  PRMT R75, R6, 0x5410, R7 ;  /* 0x00005410064b7816 */ /* 0x000fe20000000007 */
[----:B------:R-:W-:Y:S06]  /*3130*/  @!P5 BRA `(.L_x_4691) ;  /* 0x000000000004d947 */ /* 0x000fec0003800000 */
[----:B------:R-:W-:Y:S01]  /*3140*/  BPT.TRAP 0x1 ;  /* 0x000000040000795c */ /* 0x000fe20000300000 */
.L_x_4691:
[----:B------:R-:W-:Y:S01]  /*3150*/  IMAD R60, R184, 0x8, R2 ;  /* 0x00000008b83c7824 */ /* 0x000fe200078e0202 */
[----:B------:R-:W-:Y:S01]  /*3160*/  SHF.L.U32 R67, R191, 0x1f, RZ ;  /* 0x0000001fbf437819 */ /* 0x000fe200000006ff */
[----:B------:R-:W-:Y:S03]  /*3170*/  BSSY B1, `(.L_x_4692) ;  /* 0x0000003000017945 */ /* 0x000fe60003800000 */
[----:B------:R-:W0:Y:S02]  /*3180*/  SYNCS.PHASECHK.TRANS64.TRYWAIT P6, [R60+URZ+0x28c90], R67 ;  /* 0x028c90433c0075a7 */ /* 0x000e2400080c017f */
[----:B0-----:R-:W-:Y:S05]  /*3190*/  @!P6 BRA `(.L_x_4693) ;  /* 0x000001b40068e947 */ /* 0x001fea0003800000 */
.L_x_4963:
[----:B------:R-:W-:Y:S05]  /*31a0*/  BSYNC B1 ;  /* 0x0000000000017941 */ /* 0x000fea0003800000 */
.L_x_4692:
[----:B------:R-:W-:-:S03]  /*31b0*/  UMOV UR4, 0xffffffff ;  /* 0xffffffff00047882 */ /* 0x000fc60000000000 */
[----:B------:R-:W-:Y:S05]  /*31c0*/  BRA.DIV UR4, `(.L_x_4694) ;  /* 0x000001b604707947 */ /* 0x000fea000b800000 */
[----:B------:R1:W2:Y:S04]  /*31d0*/  SHFL.IDX PT, R72, R14, RZ, 0x1c1f ;  /* 0x001c1fff0e487589 */ /* 0x0002a800000e0000 */
[----:B------:R-:W3:Y:S02]  /*31e0*/  SHFL.IDX PT, R68, R68, RZ, 0x1c1f ;  /* 0x001c1fff44447589 */ /* 0x000ee400000e0000 */
.L_x_4967:
        /* <DEDUP_REMOVED lines=9> */
[----:B-1----:R-:W-:Y:S01]  /*3280*/  SHF.R.U64 R14, R54, 0x10, R55 ;  /* 0x00000010360e7819 */ /* 0x002fe20000001237 */
[--C-:B0-----:R-:W-:Y:S01]  /*3290*/  HADD2.F32 R12, -RZ, R5.reuse.H1_H1 ;  /* 0x30000005ff0c7230 */ /* 0x101fe20000004100 */
[----:B------:R-:W-:Y:S01]  /*32a0*/  SHF.R.U64 R13, R26, 0x10, R27 ;  /* 0x000000101a0d7819 */ /* 0x000fe2000000121b */
[----:B------:R-:W-:Y:S02]  /*32b0*/  HADD2.F32 R5, -RZ, R5.H0_H0 ;  /* 0x20000005ff057230 */ /* 0x000fe40000004100 */
[----:B------:R-:W-:Y:S02]  /*32c0*/  HADD2.F32 R14, -RZ, R14.H0_H0 ;  /* 0x2000000eff0e7230 */ /* 0x000fe40000004100 */
[----:B------:R-:W-:-:S03]  /*32d0*/  HADD2.F32 R13, -RZ, R13.H0_H0 ;  /* 0x2000000dff0d7230 */ /* 0x000fc60000004100 */
[CC--:B------:R-:W-:Y:S01]  /*32e0*/  FMUL.FTZ R15, R5.reuse, R14.reuse ;  /* 0x0000000e050f7220 */ /* 0x0c0fe20000410000 */
        /* <DEDUP_REMOVED lines=12> */
[----:B------:R-:W-:Y:S02]  /*33b0*/  HADD2.F32 R26, -RZ, R75.H0_H0 ;  /* 0x2000004bff1a7230 */ /* 0x000fe40000004100 */
[C---:B------:R-:W-:Y:S01]  /*33c0*/  FMUL.FTZ R15, R4.reuse, R15 ;  /* 0x0000000f040f7220 */ /* 0x040fe20000410000 */
[----:B------:R-:W-:-:S03]  /*33d0*/  FFMA.FTZ R4, R4, R7, -R27 ;  /* 0x0000000704047223 */ /* 0x000fc6000001081b */
[----:B------:R-:W-:Y:S01]  /*33e0*/  FFMA.FTZ R7, R14, R7, R15 ;  /* 0x000000070e077223 */ /* 0x000fe2000001000f */
[--C-:B------:R-:W-:Y:S02]  /*33f0*/  HADD2.F32 R14, -RZ, R13.reuse.H1_H1 ;  /* 0x3000000dff0e7230 */ /* 0x100fe40000004100 */
[----:B------:R-:W-:Y:S02]  /*3400*/  HADD2.F32 R13, -RZ, R13.H0_H0 ;  /* 0x2000000dff0d7230 */ /* 0x000fe40000004100 */
[----:B------:R-:W-:Y:S02]  /*3410*/  HADD2.F32 R15, -RZ, R73.H0_H0 ;  /* 0x20000049ff0f7230 */ /* 0x000fe40000004100 */
[----:B------:R-:W-:Y:S01]  /*3420*/  FMUL.FTZ R54, R14, R26 ;  /* 0x0000001a0e367220 */ /* 0x000fe20000410000 */
[----:B------:R-:W-:Y:S01]  /*3430*/  F2FP.F16.F32.PACK_AB R7, R7, R4 ;  /* 0x000000040707723e */ /* 0x000fe200000000ff */
[C---:B------:R-:W-:Y:S02]  /*3440*/  FMUL.FTZ R27, R13.reuse, R26 ;  /* 0x0000001a0d1b7220 */ /* 0x040fe40000410000 */
[----:B------:R-:W-:Y:S01]  /*3450*/  FFMA.FTZ R54, R13, R15, -R54 ;  /* 0x0000000f0d367223 */ /* 0x000fe20000010836 */
[----:B------:R-:W-:-:S02]  /*3460*/  HADD2.F32 R13, -RZ, R6.H1_H1 ;  /* 0x30000006ff0d7230 */ /* 0x000fc40000004100 */
[----:B------:R-:W-:Y:S01]  /*3470*/  FFMA.FTZ R27, R14, R15, R27 ;  /* 0x0000000f0e1b7223 */ /* 0x000fe2000001001b */
[----:B------:R-:W-:Y:S02]  /*3480*/  HADD2.F32 R15, -RZ, R75.H1_H1 ;  /* 0x3000004bff0f7230 */ /* 0x000fe40000004100 */
[----:B------:R-:W-:Y:S02]  /*3490*/  HADD2.F32 R6, -RZ, R6.H0_H0 ;  /* 0x20000006ff067230 */ /* 0x000fe40000004100 */
[----:B------:R-:W-:Y:S02]  /*34a0*/  HADD2.F32 R14, -RZ, R73.H1_H1 ;  /* 0x30000049ff0e7230 */ /* 0x000fe40000004100 */
[-C--:B------:R-:W-:Y:S01]  /*34b0*/  FMUL.FTZ R55, R13, R15.reuse ;  /* 0x0000000f0d377220 */ /* 0x080fe20000410000 */
[----:B------:R-:W-:Y:S01]  /*34c0*/  F2FP.F16.F32.PACK_AB R4, R27, R54 ;  /* 0x000000361b04723e */ /* 0x000fe200000000ff */
[C---:B------:R-:W-:Y:S02]  /*34d0*/  FMUL.FTZ R26, R6.reuse, R15 ;  /* 0x0000000f061a7220 */ /* 0x040fe40000410000 */
[----:B------:R-:W-:-:S02]  /*34e0*/  FFMA.FTZ R55, R6, R14, -R55 ;  /* 0x0000000e06377223 */ /* 0x000fc40000010837 */
[----:B------:R-:W-:-:S05]  /*34f0*/  FFMA.FTZ R26, R13, R14, R26 ;  /* 0x0000000e0d1a7223 */ /* 0x000fca000001001a */
[----:B------:R-:W-:-:S07]  /*3500*/  F2FP.F16.F32.PACK_AB R6, R26, R55 ;  /* 0x000000371a06723e */ /* 0x000fce00000000ff */
.L_x_4699:
[----:B------:R-:W-:Y:S05]  /*3510*/  BSYNC B2 ;  /* 0x0000000000027941 */ /* 0x000fea0003800000 */
.L_x_4698:
[----:B0-----:R4:W-:Y:S02]  /*3520*/  ST.E.128 desc[UR40][R10.64], R4 ;  /* 0x000000040a007985 */ /* 0x0019e4000c101d28 */
.L_x_4697:
[----:B------:R-:W-:Y:S05]  /*3530*/  BSYNC B1 ;  /* 0x0000000000017941 */ /* 0x000fea0003800000 */
.L_x_4696:
        /* <DEDUP_REMOVED lines=53> */
.L_x_4701:
[----:B------:R-:W-:Y:S05]  /*3890*/  BSYNC B1 ;  /* 0x0000000000017941 */ /* 0x000fea0003800000 */
.L_x_4700:
[----:B--2---:R2:W-:Y:S01]  /*38a0*/  ST.E.128 desc[UR40][R10.64], R4 ;  /* 0x000000040a007985 */ /* 0x0045e2000c101d28 */
[----:B------:R-:W-:Y:S05]  /*38b0*/  BRA `(.L_x_4695) ;  /* 0x0000000c00987947 */ /* 0x000fea0003800000 */
.L_x_4688:
[----:B------:R-:W-:Y:S01]  /*38c0*/  IMAD R65, R35, -0x40, R34 ;  /* 0xffffffc023417824 */ /* 0x000fe200078e0222 */
[----:B------:R-:W-:-:S04]  /*38d0*/  ISETP.GE.AND P0, PT, R16, R69, PT ;  /* 0x000000451000720c */ /* 0x000fc80003f06270 */
[----:B------:R-:W-:-:S04]  /*38e0*/  VIMNMX R65, R65, 0x40, PT ;  /* 0x0000004041417848 */ /* 0x000fc80003fe0100 */
[----:B------:R-:W-:-:S13]  /*38f0*/  ISETP.GE.OR P5, PT, R187, R65, P0 ;  /* 0x00000041bb00720c */ /* 0x000fda00007a6670 */
[----:B------:R-:W0:Y:S01]  /*3900*/  @!P5 LDC.64 R12, c[0x0][0x3e8] ;  /* 0x0000fa00ff0cdb82 */ /* 0x000e220000000a00 */
[----:B------:R-:W-:Y:S01]  /*3910*/  @!P5 IADD3 R6, P6, R28, R4, RZ ;  /* 0x000000041c06d210 */ /* 0x000fe20007fde0ff */
[----:B------:R-:W-:Y:S02]  /*3920*/  @!P5 IMAD R4, R43, R35, RZ ;  /* 0x000000232b04d224 */ /* 0x000fe400078e02ff */
[----:B------:R-:W-:Y:S02]  /*3930*/  @!P5 IMAD.MOV.U32 R5, RZ, RZ, R56 ;  /* 0x000000ffff05d224 */ /* 0x000fe400078e0038 */
[----:B------:R-:W-:Y:S02]  /*3940*/  @!P5 IMAD R15, R10, R45, R4 ;  /* 0x0000002d0a0fd224 */ /* 0x000fe400078e0204 */
[----:B------:R-:W1:Y:S01]  /*3950*/  @!P5 LDC.64 R8, c[0x0][0x400] ;  /* 0x00010000ff08db82 */ /* 0x000e620000000a00 */
[----:B------:R-:W-:Y:S02]  /*3960*/  @!P5 IMAD.X R7, R11, 0x1, R51, P6 ;  /* 0x000000010b07d824 */ /* 0x000fe400030e0633 */
[----:B------:R-:W-:-:S04]  /*3970*/  @!P5 IMAD.MOV.U32 R4, RZ, RZ, R32 ;  /* 0x000000ffff04d224 */ /* 0x000fc800078e0020 */
[----:B------:R-:W-:Y:S01]  /*3980*/  @!P5 IMAD.WIDE.U32 R10, R35, R45, R4 ;  /* 0x0000002d230ad225 */ /* 0x000fe200078e0004 */
[----:B------:R-:W-:Y:S02]  /*3990*/  CS2R R4, SRZ ;  /* 0x0000000000047805 */ /* 0x000fe4000001ff00 */
[----:B------:R-:W-:Y:S02]  /*39a0*/  CS2R R26, SRZ ;  /* 0x00000000001a7805 */ /* 0x000fe4000001ff00 */
[----:B------:R-:W-:Y:S02]  /*39b0*/  @!P5 IADD3 R11, R15, R11, RZ ;  /* 0x0000000b0f0bd210 */ /* 0x000fe40007ffe0ff */
[----:B0-----:R-:W-:-:S04]  /*39c0*/  @!P5 LEA R12, P6, R6, R12, 0x1 ;  /* 0x0000000c060cd211 */ /* 0x001fc800078c08ff */
[----:B------:R-:W-:Y:S02]  /*39d0*/  @!P5 LEA.HI.X R13, R6, R13, R7, 0x1, P6 ;  /* 0x0000000d060dd211 */ /* 0x000fe400030f0c07 */
[----:B------:R-:W-:Y:S02]  /*39e0*/  CS2R R6, SRZ ;  /* 0x0000000000067805 */ /* 0x000fe4000001ff00 */
[C---:B-1----:R-:W-:Y:S02]  /*39f0*/  @!P5 LEA R8, P6, R10.reuse, R8, 0x1 ;  /* 0x000000080a08d211 */ /* 0x042fe400078c08ff */
[----:B------:R-:W-:Y:S02]  /*3a00*/  CS2R R24, SRZ ;  /* 0x0000000000187805 */ /* 0x000fe4000001ff00 */
[----:B------:R-:W2:Y:S01]  /*3a10*/  @!P5 LDG.E.128 R4, desc[UR40][R12.64] ;  /* 0x000000280c04d981 */ /* 0x000ea2000c1e1d00 */
[----:B------:R-:W-:-:S05]  /*3a20*/  @!P5 LEA.HI.X R9, R10, R9, R11, 0x1, P6 ;  /* 0x000000090a09d211 */ /* 0x000fca00030f0c0b */
[----:B------:R-:W3:Y:S01]  /*3a30*/  @!P5 LDG.E.128 R24, desc[UR40][R8.64] ;  /* 0x000000280818d981 */ /* 0x000ee2000c1e1d00 */
[----:B------:R-:W-:Y:S01]  /*3a40*/  ISETP.NE.AND P5, PT, R186, 0x3, PT ;  /* 0x00000003ba00780c */ /* 0x000fe20003fa5270 */
[----:B--2---:R-:W-:Y:S02]  /*3a50*/  IMAD.MOV.U32 R10, RZ, RZ, R6 ;  /* 0x000000ffff0a7224 */ /* 0x004fe400078e0006 */
[----:B------:R-:W-:Y:S02]  /*3a60*/  IMAD.MOV.U32 R11, RZ, RZ, R7 ;  /* 0x000000ffff0b7224 */ /* 0x000fe400078e0007 */
[----:B------:R-:W-:Y:S01]  /*3a70*/  IMAD.MOV.U32 R15, RZ, RZ, R4 ;  /* 0x000000ffff0f7224 */ /* 0x000fe200078e0004 */
[----:B------:R-:W-:Y:S01]  /*3a80*/  PRMT R77, R77, 0x5410, R10 ;  /* 0x000054104d4d7816 */ /* 0x000fe2000000000a */
[----:B------:R-:W-:Y:S01]  /*3a90*/  IMAD.MOV.U32 R54, RZ, RZ, R5 ;  /* 0x000000ffff367224 */ /* 0x000fe200078e0005 */
[----:B------:R-:W-:Y:S01]  /*3aa0*/  PRMT R78, R11, 0x7610, R78 ;  /* 0x000076100b4e7816 */ /* 0x000fe2000000004e */
        /* <DEDUP_REMOVED lines=11> */
.L_x_4702:
[----:B------:R-:W-:Y:S01]  /*3b60*/  IMAD R60, R184, 0x8, R2 ;  /* 0x00000008b83c7824 */ /* 0x000fe200078e0202 */
[----:B------:R-:W-:Y:S01]  /*3b70*/  SHF.L.U32 R67, R191, 0x1f, RZ ;  /* 0x0000001fbf437819 */ /* 0x000fe200000006ff */
[----:B------:R-:W-:Y:S03]  /*3b80*/  BSSY B1, `(.L_x_4703) ;  /* 0x0000003000017945 */ /* 0x000fe60003800000 */
[----:B------:R-:W0:Y:S02]  /*3b90*/  SYNCS.PHASECHK.TRANS64.TRYWAIT P6, [R60+URZ+0x28c90], R67 ;  /* 0x028c90433c0075a7 */ /* 0x000e2400080c017f */
[----:B0-----:R-:W-:Y:S05]  /*3ba0*/  @!P6 BRA `(.L_x_4704) ;  /* 0x000001ac0044e947 */ /* 0x001fea0003800000 */
.L_x_4968:
[----:B------:R-:W-:Y:S05]  /*3bb0*/  BSYNC B1 ;  /* 0x0000000000017941 */ /* 0x000fea0003800000 */
.L_x_4703:
[----:B------:R-:W-:-:S03]  /*3bc0*/  UMOV UR4, 0xffffffff ;  /* 0xffffffff00047882 */ /* 0x000fc60000000000 */
[----:B------:R-:W-:Y:S05]  /*3bd0*/  BRA.DIV UR4, `(.L_x_4705) ;  /* 0x000001ae044c7947 */ /* 0x000fea000b800000 */
[----:B------:R1:W2:Y:S04]  /*3be0*/  SHFL.IDX PT, R54, R14, RZ, 0x1c1f ;  /* 0x001c1fff0e367589 */ /* 0x0002a800000e0000 */
[----:B------:R-:W3:Y:S02]  /*3bf0*/  SHFL.IDX PT, R68, R68, RZ, 0x1c1f ;  /* 0x001c1fff44447589 */ /* 0x000ee400000e0000 */
.L_x_4972:
[----:B------:R-:W-:-:S13]  /*3c00*/  ISETP.GE.OR P6, PT, R187, R65, P2 ;  /* 0x00000041bb00720c */ /* 0x000fda00017c6670 */
[----:B------:R-:W-:Y:S05]  /*3c10*/  @P6 BRA `(.L_x_4695) ;  /* 0x0000000800c06947 */ /* 0x000fea0003800000 */
[----:B------:R-:W4:Y:S01]  /*3c20*/  LDC R70, c[0x0][0x2f4] ;  /* 0x0000bd00ff467b82 */ /* 0x000f220000000800 */
        /* <DEDUP_REMOVED lines=10> */
[----:B------:R-:W-:Y:S01]  /*3cd0*/  IMAD R11, R206, 0x200, R9 ;  /* 0x00000200ce0b7824 */ /* 0x000fe200078e0209 */
[----:B------:R-:W-:-:S03]  /*3ce0*/  IADD3 R9, R59, R66, RZ ;  /* 0x000000423b097210 */ /* 0x000fc60007ffe0ff */
[----:B------:R-:W-:Y:S02]  /*3cf0*/  IMAD.IADD R11, R66, 0x1, R11 ;  /* 0x00000001420b7824 */ /* 0x000fe400078e020b */
[--C-:B------:R-:W-:Y:S02]  /*3d00*/  IMAD R9, R9, 0x2, R2.reuse ;  /* 0x0000000209097824 */ /* 0x100fe400078e0202 */
[----:B------:R-:W-:-:S04]  /*3d10*/  IMAD R12, R11, 0x2, R2 ;  /* 0x000000020b0c7824 */ /* 0x000fc800078e0202 */
[----:B------:R-:W4:Y:S04]  /*3d20*/  LDS.128 R8, [R9+0x22400] ;  /* 0x0224000009087984 */ /* 0x000f280000000c00 */
[----:B-1----:R-:W1:Y:S01]  /*3d30*/  LDS.128 R12, [R12+0x22400] ;  /* 0x022400000c0c7984 */ /* 0x002e620000000c00 */
[----:B------:R-:W-:Y:S05]  /*3d40*/  @P0 BRA `(.L_x_4707) ;  /* 0x0000000400780947 */ /* 0x000fea0003800000 */
[----:B-1----:R-:W-:Y:S01]  /*3d50*/  IMAD.MOV.U32 R69, RZ, RZ, R13 ;  /* 0x000000ffff457224 */ /* 0x002fe200078e000d */
[----:B------:R-:W-:Y:S01]  /*3d60*/  SHF.R.U32.HI R71, RZ, 0x10, R25 ;  /* 0x00000010ff477819 */ /* 0x000fe20000011619 */
[----:B----4-:R-:W-:Y:S01]  /*3d70*/  IMAD.MOV.U32 R66, RZ, RZ, R9 ;  /* 0x000000ffff427224 */ /* 0x010fe200078e0009 */
[----:B------:R-:W-:Y:S01]  /*3d80*/  SHF.R.U32.HI R73, RZ, 0x10, R5 ;  /* 0x00000010ff497819 */ /* 0x000fe20000011605 */
[----:B------:R-:W-:Y:S01]  /*3d90*/  HADD2.F32 R74, -RZ, R74.H0_H0 ;  /* 0x2000004aff4a7230 */ /* 0x000fe20000004100 */
[----:B------:R-:W-:Y:S01]  /*3da0*/  SHF.R.U64 R24, R24, 0x10, R25 ;  /* 0x0000001018187819 */ /* 0x000fe20000001219 */
[----:B------:R-:W-:Y:S01]  /*3db0*/  HADD2.F32 R9, -RZ, R69.H0_H0 ;  /* 0x20000045ff097230 */ /* 0x000fe20000004100 */
[----:B------:R-:W-:Y:S01]  /*3dc0*/  SHF.R.U64 R4, R4, 0x10, R5 ;  /* 0x0000001004047819 */ /* 0x000fe20000001205 */
[----:B------:R-:W-:Y:S01]  /*3dd0*/  HADD2.F32 R13, -RZ, R66.H0_H0 ;  /* 0x20000042ff0d7230 */ /* 0x000fe20000004100 */
[----:B------:R-:W-:Y:S01]  /*3de0*/  SHF.R.U64 R26, R26, 0x10, R27 ;  /* 0x000000101a1a7819 */ /* 0x000fe2000000121b */
[----:B------:R-:W-:-:S02]  /*3df0*/  HADD2.F32 R72, -RZ, R72.H0_H0 ;  /* 0x20000048ff487230 */ /* 0x000fc40000004100 */
[-C--:B------:R-:W-:Y:S01]  /*3e00*/  FMUL.FTZ R76, R9, R74.reuse ;  /* 0x0000004a094c7220 */ /* 0x080fe20000410000 */
[----:B------:R-:W-:Y:S02]  /*3e10*/  HADD2.F32 R69, -RZ, R69.H1_H1 ;  /* 0x30000045ff457230 */ /* 0x000fe40000004100 */
[C---:B------:R-:W-:Y:S01]  /*3e20*/  FMUL.FTZ R74, R13.reuse, R74 ;  /* 0x0000004a0d4a7220 */ /* 0x040fe20000410000 */
[----:B------:R-:W-:Y:S02]  /*3e30*/  HADD2.F32 R71, -RZ, R71.H0_H0 ;  /* 0x20000047ff477230 */ /* 0x000fe40000004100 */
[-C--:B------:R-:W-:Y:S01]  /*3e40*/  FFMA.FTZ R13, R13, R72.reuse, -R76 ;  /* 0x000000480d0d7223 */ /* 0x080fe2000001084c */
[----:B------:R-:W-:Y:S02]  /*3e50*/  HADD2.F32 R76, -RZ, R75.H0_H0 ;  /* 0x2000004bff4c7230 */ /* 0x000fe40000004100 */
[----:B------:R-:W-:Y:S01]  /*3e60*/  FFMA.FTZ R9, R9, R72, R74 ;  /* 0x0000004809097223 */ /* 0x000fe2000001004a */
[----:B------:R-:W-:-:S02]  /*3e70*/  HADD2.F32 R72, -RZ, R66.H1_H1 ;  /* 0x30000042ff487230 */ /* 0x000fc40000004100 */
[----:B------:R-:W-:Y:S02]  /*3e80*/  HADD2.F32 R66, -RZ, R73.H0_H0 ;  /* 0x20000049ff427230 */ /* 0x000fe40000004100 */
[CC--:B------:R-:W-:Y:S01]  /*3e90*/  FMUL.FTZ R73, R69.reuse, R71.reuse ;  /* 0x0000004745497220 */ /* 0x0c0fe20000410000 */
[----:B------:R-:W-:Y:S02]  /*3ea0*/  HADD2.F32 R25, -RZ, R79.H0_H0 ;  /* 0x2000004fff197230 */ /* 0x000fe40000004100 */
[C---:B------:R-:W-:Y:S01]  /*3eb0*/  FMUL.FTZ R74, R72.reuse, R71 ;  /* 0x00000047484a7220 */ /* 0x040fe20000410000 */
[----:B------:R-:W-:Y:S02]  /*3ec0*/  IMAD.MOV.U32 R71, RZ, RZ, R15 ;  /* 0x000000ffff477224 */ /* 0x000fe400078e000f */
[-C--:B------:R-:W-:Y:S01]  /*3ed0*/  FFMA.FTZ R72, R72, R66.reuse, -R73 ;  /* 0x0000004248487223 */ /* 0x080fe20000010849 */
[----:B------:R-:W-:Y:S01]  /*3ee0*/  SHF.R.U32.HI R73, RZ, 0x10, R27 ;  /* 0x00000010ff497819 */ /* 0x000fe2000001161b */
[----:B------:R-:W-:Y:S01]  /*3ef0*/  FFMA.FTZ R66, R69, R66, R74 ;  /* 0x0000004245427223 */ /* 0x000fe2000001004a */
[----:B------:R-:W-:-:S02]  /*3f00*/  IMAD.MOV.U32 R69, RZ, RZ, R11 ;  /* 0x000000ffff457224 */ /* 0x000fc400078e000b */
[----:B------:R-:W-:Y:S01]  /*3f10*/  HADD2.F32 R11, -RZ, R71.H0_H0 ;  /* 0x20000047ff0b7230 */ /* 0x000fe20000004100 */
[----:B------:R-:W-:Y:S01]  /*3f20*/  F2FP.F16.F32.PACK_AB R13, R72, R13 ;  /* 0x0000000d480d723e */ /* 0x000fe200000000ff */
[----:B------:R-:W-:Y:S01]  /*3f30*/  HADD2.F32 R74, -RZ, R78.H0_H0 ;  /* 0x2000004eff4a7230 */ /* 0x000fe20000004100 */
[----:B------:R-:W-:Y:S01]  /*3f40*/  F2FP.F16.F32.PACK_AB R66, R66, R9 ;  /* 0x000000094242723e */ /* 0x000fe200000000ff */
[----:B------:R-:W-:Y:S02]  /*3f50*/  HADD2.F32 R15, -RZ, R69.H0_H0 ;  /* 0x20000045ff0f7230 */ /* 0x000fe40000004100 */
[-C--:B------:R-:W-:Y:S01]  /*3f60*/  FMUL.FTZ R78, R11, R76.reuse ;  /* 0x0000004c0b4e7220 */ /* 0x080fe20000410000 */
[----:B------:R-:W-:Y:S02]  /*3f70*/  HADD2.F32 R24, -RZ, R24.H0_H0 ;  /* 0x20000018ff187230 */ /* 0x000fe40000004100 */
[----:B------:R-:W-:Y:S02]  /*3f80*/  HADD2.F32 R4, -RZ, R4.H0_H0 ;  /* 0x20000004ff047230 */ /* 0x000fe40000004100 */
[C---:B------:R-:W-:Y:S01]  /*3f90*/  FMUL.FTZ R76, R15.reuse, R76 ;  /* 0x0000004c0f4c7220 */ /* 0x040fe20000410000 */
[----:B------:R-:W-:Y:S01]  /*3fa0*/  FFMA.FTZ R15, R15, R74, -R78 ;  /* 0x0000004a0f0f7223 */ /* 0x000fe2000001084e */
[----:B------:R-:W-:-:S02]  /*3fb0*/  HADD2.F32 R27, -RZ, R77.H1_H1 ;  /* 0x3000004dff1b7230 */ /* 0x000fc40000004100 */
[----:B------:R-:W-:Y:S01]  /*3fc0*/  FFMA.FTZ R11, R11, R74, R76 ;  /* 0x0000004a0b0b7223 */ /* 0x000fe2000001004c */
[----:B------:R-:W-:Y:S02]  /*3fd0*/  HADD2.F32 R76, -RZ, R71.H1_H1 ;  /* 0x30000047ff4c7230 */ /* 0x000fe40000004100 */
[----:B------:R-:W-:Y:S01]  /*3fe0*/  HADD2.F32 R71, -RZ, R73.H0_H0 ;  /* 0x20000049ff477230 */ /* 0x000fe20000004100 */
[--C-:B------:R-:W-:Y:S01]  /*3ff0*/  SHF.R.U32.HI R73, RZ, 0x10, R7.reuse ;  /* 0x00000010ff497819 */ /* 0x100fe20000011607 */
[----:B------:R-:W-:Y:S01]  /*4000*/  HADD2.F32 R74, -RZ, R69.H1_H1 ;  /* 0x30000045ff4a7230 */ /* 0x000fe20000004100 */
[----:B------:R-:W-:Y:S01]  /*4010*/  SHF.R.U64 R7, R6, 0x10, R7 ;  /* 0x0000001006077819 */ /* 0x000fe20000001207 */
[----:B------:R-:W-:Y:S01]  /*4020*/  IMAD.MOV.U32 R9, RZ, RZ, R13 ;  /* 0x000000ffff097224 */ /* 0x000fe200078e000d */
[----:B------:R-:W-:Y:S01]  /*4030*/  MOV R13, R66 ;  /* 0x00000042000d7202 */ /* 0x000fe20000000f00 */
[----:B------:R-:W-:Y:S02]  /*4040*/  HADD2.F32 R69, -RZ, R73.H0_H0 ;  /* 0x20000049ff457230 */ /* 0x000fe40000004100 */
[-C--:B------:R-:W-:Y:S01]  /*4050*/  FMUL.FTZ R73, R76, R71.reuse ;  /* 0x000000474c497220 */ /* 0x080fe20000410000 */
[----:B------:R-:W-:Y:S01]  /*4060*/  FMUL.FTZ R71, R74, R71 ;  /* 0x000000474a477220 */ /* 0x000fe20000410000 */
[----:B------:R-:W-:-:S02]  /*4070*/  HADD2.F32 R7, -RZ, R7.H0_H0 ;  /* 0x20000007ff077230 */ /* 0x000fc40000004100 */
[-C--:B------:R-:W-:Y:S01]  /*4080*/  FFMA.FTZ R74, R74, R69.reuse, -R73 ;  /* 0x000000454a4a7223 */ /* 0x080fe20000010849 */
[----:B------:R-:W-:Y:S01]  /*4090*/  FFMA.FTZ R76, R76, R69, R71 ;  /* 0x000000454c4c7223 */ /* 0x000fe20000010047 */
[----:B------:R-:W-:Y:S02]  /*40a0*/  IMAD.MOV.U32 R69, RZ, RZ, R12 ;  /* 0x000000ffff457224 */ /* 0x000fe400078e000c */
[----:B------:R-:W-:Y:S01]  /*40b0*/  IMAD.MOV.U32 R71, RZ, RZ, R8 ;  /* 0x000000ffff477224 */ /* 0x000fe200078e0008 */
[----:B------:R-:W-:Y:S01]  /*40c0*/  F2FP.F16.F32.PACK_AB R15, R74, R15 ;  /* 0x0000000f4a0f723e */ /* 0x000fe200000000ff */
[----:B------:R-:W-:Y:S01]  /*40d0*/  HADD2.F32 R73, -RZ, R75.H1_H1 ;  /* 0x3000004bff497230 */ /* 0x000fe20000004100 */
[----:B------:R-:W-:Y:S01]  /*40e0*/  F2FP.F16.F32.PACK_AB R76, R76, R11 ;  /* 0x0000000b4c4c723e */ /* 0x000fe200000000ff */
[----:B------:R-:W-:Y:S02]  /*40f0*/  HADD2.F32 R12, -RZ, R69.H0_H0 ;  /* 0x20000045ff0c7230 */ /* 0x000fe40000004100 */
[----:B------:R-:W-:-:S02]  /*4100*/  HADD2.F32 R8, -RZ, R71.H0_H0 ;  /* 0x20000047ff087230 */ /* 0x000fc40000004100 */
        /* <DEDUP_REMOVED lines=14> */
[----:B------:R-:W-:Y:S01]  /*41f0*/  IMAD.MOV.U32 R14, RZ, RZ, R10 ;  /* 0x000000ffff0e7224 */ /* 0x000fe200078e000a */
[----:B------:R-:W-:Y:S02]  /*4200*/  F2FP.F16.F32.PACK_AB R8, R5, R8 ;  /* 0x000000080508723e */ /* 0x000fe400000000ff */
[----:B------:R-:W-:Y:S01]  /*4210*/  HADD2.F32 R10, -RZ, R24.H0_H0 ;  /* 0x20000018ff0a7230 */ /* 0x000fe20000004100 */
[----:B------:R-:W-:Y:S01]  /*4220*/  F2FP.F16.F32.PACK_AB R12, R25, R12 ;  /* 0x0000000c190c723e */ /* 0x000fe200000000ff */
[----:B------:R-:W-:Y:S02]  /*4230*/  HADD2.F32 R4, -RZ, R14.H0_H0 ;  /* 0x2000000eff047230 */ /* 0x000fe40000004100 */
[----:B------:R-:W-:-:S02]  /*4240*/  HADD2.F32 R24, -RZ, R24.H1_H1 ;  /* 0x30000018ff187230 */ /* 0x000fc40000004100 */
[-C--:B------:R-:W-:Y:S01]  /*4250*/  FMUL.FTZ R71, R10, R69.reuse ;  /* 0x000000450a477220 */ /* 0x080fe20000410000 */
[----:B------:R-:W-:Y:S02]  /*4260*/  HADD2.F32 R14, -RZ, R14.H1_H1 ;  /* 0x3000000eff0e7230 */ /* 0x000fe40000004100 */
        /* <DEDUP_REMOVED lines=12> */
.L_x_4707:
[----:B------:R-:W-:Y:S05]  /*4330*/  BSYNC B1 ;  /* 0x0000000000017941 */ /* 0x000fea0003800000 */
.L_x_4706:
        /* <DEDUP_REMOVED lines=10> */
.L_x_4687:
[----:B------:R-:W-:-:S13]  /*43e0*/  ISETP.NE.AND P5, PT, R186, 0x3, PT ;  /* 0x00000003ba00780c */ /* 0x000fda0003fa5270 */
[----:B------:R-:W-:Y:S05]  /*43f0*/  @!P5 BRA `(.L_x_4708) ;  /* 0x000000000004d947 */ /* 0x000fea0003800000 */
[----:B------:R-:W-:Y:S01]  /*4400*/  BPT.TRAP 0x1 ;  /* 0x000000040000795c */ /* 0x000fe20000300000 */
.L_x_4708:
[----:B------:R-:W-:Y:S01]  /*4410*/  IMAD R60, R184, 0x8, R2 ;  /* 0x00000008b83c7824 */ /* 0x000fe200078e0202 */
[----:B------:R-:W-:Y:S01]  /*4420*/  SHF.L.U32 R67, R191, 0x1f, RZ ;  /* 0x0000001fbf437819 */ /* 0x000fe200000006ff */
[----:B------:R-:W-:Y:S01]  /*4430*/  BSSY B1, `(.L_x_4709) ;  /* 0x0000004000017945 */ /* 0x000fe20003800000 */
[----:B------:R-:W-:Y:S02]  /*4440*/  SHF.R.S32.HI R64, RZ, 0x1f, R62 ;  /* 0x0000001fff407819 */ /* 0x000fe4000001143e */
[----:B------:R-:W0:Y:S02]  /*4450*/  SYNCS.PHASECHK.TRANS64.TRYWAIT P0, [R60+URZ+0x28c90], R67 ;  /* 0x028c90433c0075a7 */ /* 0x000e24000800017f */
[----:B0-----:R-:W-:Y:S05]  /*4460*/  @!P0 BRA `(.L_x_4710) ;  /* 0x000001a400748947 */ /* 0x001fea0003800000 */
.L_x_4973:
[----:B------:R-:W-:Y:S05]  /*4470*/  BSYNC B1 ;  /* 0x0000000000017941 */ /* 0x000fea0003800000 */
.L_x_4709:
        /* <DEDUP_REMOVED lines=24> */
.L_x_4977:
        /* <DEDUP_REMOVED lines=18> */
.L_x_4695:
[----:B------:R-:W-:Y:S05]  /*4720*/  BSYNC B0 ;  /* 0x0000000000007941 */ /* 0x000fea0003800000 */
.L_x_4686:
        /* <DEDUP_REMOVED lines=17> */
.L_x_4713:
[----:B------:R-:W-:Y:S05]  /*4840*/  BSYNC B0 ;  /* 0x0000000000007941 */ /* 0x000fea0003800000 */
.L_x_4712:
[----:B------:R-:W2:Y:S01]  /*4850*/  SYNCS.PHASECHK.TRANS64.TRYWAIT P5, [R60+URZ+0x28cb0], R67 ;  /* 0x028cb0433c0075a7 */ /* 0x000ea200080a017f */
[----:B------:R-:W-:Y:S04]  /*4860*/  BSSY B0, `(.L_x_4714) ;  /* 0x0000002000007945 */ /* 0x000fe80003800000 */
[----:B--2---:R-:W-:Y:S05]  /*4870*/  @!P5 BRA `(.L_x_4715) ;  /* 0x000001a000c8d947 */ /* 0x004fea0003800000 */
.L_x_4978:
[----:B------:R-:W-:Y:S05]  /*4880*/  BSYNC B0 ;  /* 0x0000000000007941 */ /* 0x000fea0003800000 */
.L_x_4714:
        /* <DEDUP_REMOVED lines=21> */
[----:B------:R-:W5:Y:S01]  /*49e0*/  LDL R55, [R1] ;  /* 0x0000000001377983 */ /* 0x000f620000100800 */
[----:B------:R-:W-:-:S03]  /*49f0*/  ULDC UR4, c[0x0][0x320] ;  /* 0x0000c80000047ab9 */ /* 0x000fc60000000800 */
[----:B------:R-:W2:Y:S04]  /*4a00*/  LDL R25, [R1+0x4] ;  /* 0x0000040001197983 */ /* 0x000ea80000100800 */
[----:B------:R-:W2:Y:S04]  /*4a10*/  LDL R24, [R1+0x8] ;  /* 0x0000080001187983 */ /* 0x000ea80000100800 */
[----:B------:R-:W2:Y:S01]  /*4a20*/  LDL R54, [R1+0xc] ;  /* 0x00000c0001367983 */ /* 0x000ea20000100800 */
[----:B------:R-:W-:Y:S01]  /*4a30*/  ISETP.GE.AND P6, PT, R16, UR4, PT ;  /* 0x0000000410007c0c */ /* 0x000fe2000bfc6270 */
[----:B------:R-:W-:-:S02]  /*4a40*/  IMAD R9, R184, 0x8000, R48 ;  /* 0x00008000b8097824 */ /* 0x000fc400078e0230 */
[----:B------:R-:W2:Y:S02]  /*4a50*/  LDL R27, [R1+0x10] ;  /* 0x00001000011b7983 */ /* 0x000ea40000100800 */
[----:B------:R-:W-:Y:S02]  /*4a60*/  IMAD R13, R9, 0x2, R2 ;  /* 0x00000002090d7824 */ /* 0x000fe400078e0202 */
[----:B------:R-:W2:Y:S01]  /*4a70*/  LDL R26, [R1+0x14] ;  /* 0x00001400011a7983 */ /* 0x000ea20000100800 */
[----:B------:R-:W-:Y:S01]  /*4a80*/  LOP3.LUT P5, RZ, R193, 0x4, RZ, 0xc0, !PT ;  /* 0x00000004c1ff7812 */ /* 0x000fe200078ac0ff */
[C---:B------:R-:W-:Y:S02]  /*4a90*/  VIADD R15, R9.reuse, 0x20 ;  /* 0x00000020090f7836 */ /* 0x040fe40000000000 */
[C---:B---3--:R-:W-:Y:S02]  /*4aa0*/  VIADD R14, R16.reuse, 0x40 ;  /* 0x00000040100e7836 */ /* 0x048fe40000000000 */
[----:B------:R-:W3:Y:S08]  /*4ab0*/  @!P6 LDS.128 R4, [R13+0x400] ;  /* 0x000400000d04e984 */ /* 0x000ef00000000c00 */
[----:B------:R-:W-:Y:S01]  /*4ac0*/  @P5 VIADD R15, R9, 0xffffffe0 ;  /* 0xffffffe0090f5836 */ /* 0x000fe20000000000 */
[----:B-1----:R-:W-:-:S03]  /*4ad0*/  @!P6 LEA R8, P5, R16, R11, 0x1 ;  /* 0x0000000b1008e211 */ /* 0x002fc600078a08ff */
[----:B------:R-:W-:Y:S01]  /*4ae0*/  IMAD R12, R15, 0x2, R2 ;  /* 0x000000020f0c7824 */ /* 0x000fe200078e0202 */
[----:B----4-:R-:W-:Y:S01]  /*4af0*/  @!P6 LEA.HI.X R9, R16, R10, R17, 0x1, P5 ;  /* 0x0000000a1009e211 */ /* 0x010fe200028f0c11 */
[----:B------:R-:W4:Y:S01]  /*4b00*/  LDL R15, [R1+0x20] ;  /* 0x00002000010f7983 */ /* 0x000f220000100800 */
[----:B------:R-:W-:-:S03]  /*4b10*/  ISETP.GE.AND P5, PT, R23, UR4, PT ;  /* 0x0000000417007c0c */ /* 0x000fc6000bfa6270 */
[----:B---3--:R1:W-:Y:S10]  /*4b20*/  @!P6 ST.E.128 desc[UR40][R8.64], R4 ;  /* 0x000000040800e985 */ /* 0x0083f4000c101d28 */
[----:B------:R-:W3:Y:S01]  /*4b30*/  @!P5 LDS.128 R4, [R12+0x400] ;  /* 0x000400000c04d984 */ /* 0x000ee20000000c00 */
[----:B-1----:R-:W-:-:S04]  /*4b40*/  @!P5 LEA R8, P6, R23, R11, 0x1 ;  /* 0x0000000b1708d211 */ /* 0x002fc800078c08ff */
[----:B------:R-:W-:Y:S02]  /*4b50*/  @!P5 LEA.HI.X R9, R23, R10, R195, 0x1, P6 ;  /* 0x0000000a1709d211 */ /* 0x000fe400030f0cc3 */
[----:B------:R-:W-:Y:S01]  /*4b60*/  ISETP.GE.AND P6, PT, R14, UR4, PT ;  /* 0x000000040e007c0c */ /* 0x000fe2000bfc6270 */
[----:B------:R-:W-:Y:S02]  /*4b70*/  VIADD R14, R16, 0x60 ;  /* 0x00000060100e7836 */ /* 0x000fe40000000000 */
[----:B---3--:R5:W-:Y:S10]  /*4b80*/  @!P5 ST.E.128 desc[UR40][R8.64], R4 ;  /* 0x000000040800d985 */ /* 0x008bf4000c101d28 */
[----:B------:R-:W1:Y:S01]  /*4b90*/  @!P6 LDS.128 R4, [R13+0x2400] ;  /* 0x002400000d04e984 */ /* 0x000e620000000c00 */
[----:B-----5:R-:W-:-:S05]  /*4ba0*/  @!P6 LEA R8, P5, R55, R11, 0x1 ;  /* 0x0000000b3708e211 */ /* 0x020fca00078a08ff */
[----:B--2---:R-:W-:Y:S02]  /*4bb0*/  @!P6 IMAD.X R9, R10, 0x1, R25, P5 ;  /* 0x000000010a09e824 */ /* 0x004fe400028e0619 */
[----:B------:R-:W2:Y:S01]  /*4bc0*/  LDL R25, [R1+0x18] ;  /* 0x0000180001197983 */ /* 0x000ea20000100800 */
[----:B------:R-:W-:Y:S01]  /*4bd0*/  ISETP.GE.AND P5, PT, R14, UR4, PT ;  /* 0x000000040e007c0c */ /* 0x000fe2000bfa6270 */
[----:B------:R-:W-:Y:S02]  /*4be0*/  VIADD R14, R16, 0x80 ;  /* 0x00000080100e7836 */ /* 0x000fe40000000000 */
[----:B-1----:R1:W-:Y:S10]  /*4bf0*/  @!P6 ST.E.128 desc[UR40][R8.64], R4 ;  /* 0x000000040800e985 */ /* 0x0023f4000c101d28 */
[----:B------:R-:W3:Y:S01]  /*4c00*/  @!P5 LDS.128 R4, [R12+0x2400] ;  /* 0x002400000c04d984 */ /* 0x000ee20000000c00 */
[----:B-1----:R-:W-:-:S04]  /*4c10*/  @!P5 LEA R8, P6, R229, R11, 0x1 ;  /* 0x0000000be508d211 */ /* 0x002fc800078c08ff */
[----:B------:R-:W-:Y:S02]  /*4c20*/  @!P5 IADD3.X R9, R10, R24, RZ, P6, !PT ;  /* 0x000000180a09d210 */ /* 0x000fe400037fe4ff */
[----:B------:R-:W5:Y:S01]  /*4c30*/  LDL R24, [R1+0x1c] ;  /* 0x00001c0001187983 */ /* 0x000f620000100800 */
[----:B------:R-:W-:Y:S01]  /*4c40*/  ISETP.GE.AND P6, PT, R14, UR4, PT ;  /* 0x000000040e007c0c */ /* 0x000fe2000bfc6270 */
[----:B------:R-:W-:Y:S02]  /*4c50*/  VIADD R14, R16, 0xa0 ;  /* 0x000000a0100e7836 */ /* 0x000fe40000000000 */
[----:B---3--:R1:W-:Y:S10]  /*4c60*/  @!P5 ST.E.128 desc[UR40][R8.64], R4 ;  /* 0x000000040800d985 */ /* 0x0083f4000c101d28 */
[----:B------:R-:W3:Y:S01]  /*4c70*/  @!P6 LDS.128 R4, [R13+0x4400] ;  /* 0x004400000d04e984 */ /* 0x000ee20000000c00 */
[----:B-1----:R-:W-:-:S05]  /*4c80*/  @!P6 LEA R8, P5, R228, R11, 0x1 ;  /* 0x0000000be408e211 */ /* 0x002fca00078a08ff */
[----:B------:R-:W-:Y:S02]  /*4c90*/  @!P6 IMAD.X R9, R10, 0x1, R54, P5 ;  /* 0x000000010a09e824 */ /* 0x000fe400028e0636 */
[----:B------:R-:W4:Y:S01]  /*4ca0*/  LDL R54, [R1+0x24] ;  /* 0x0000240001367983 */ /* 0x000f220000100800 */
[----:B------:R-:W-:-:S03]  /*4cb0*/  ISETP.GE.AND P5, PT, R14, UR4, PT ;  /* 0x000000040e007c0c */ /* 0x000fc6000bfa6270 */
[----:B---3--:R1:W-:Y:S10]  /*4cc0*/  @!P6 ST.E.128 desc[UR40][R8.64], R4 ;  /* 0x000000040800e985 */ /* 0x0083f4000c101d28 */
[----:B------:R-:W3:Y:S01]  /*4cd0*/  @!P5 LDS.128 R4, [R12+0x4400] ;  /* 0x004400000c04d984 */ /* 0x000ee20000000c00 */
[----:B-1----:R-:W-:-:S05]  /*4ce0*/  @!P5 LEA R8, P6, R227, R11, 0x1 ;  /* 0x0000000be308d211 */ /* 0x002fca00078c08ff */
[----:B------:R-:W-:Y:S02]  /*4cf0*/  @!P5 IMAD.X R9, R10, 0x1, R27, P6 ;  /* 0x000000010a09d824 */ /* 0x000fe400030e061b */
[----:B------:R-:W4:Y:S01]  /*4d00*/  LDL R27, [R1+0x28] ;  /* 0x00002800011b7983 */ /* 0x000f220000100800 */
[----:B------:R-:W-:-:S05]  /*4d10*/  VIADD R14, R16, 0xc0 ;  /* 0x000000c0100e7836 */ /* 0x000fca0000000000 */
[----:B------:R-:W-:Y:S01]  /*4d20*/  ISETP.GE.AND P6, PT, R14, UR4, PT ;  /* 0x000000040e007c0c */ /* 0x000fe2000bfc6270 */
[----:B---3--:R1:W-:-:S12]  /*4d30*/  @!P5 ST.E.128 desc[UR40][R8.64], R4 ;  /* 0x000000040800d985 */ /* 0x0083d8000c101d28 */
        /* <DEDUP_REMOVED lines=8> */
[----:B-1----:R-:W-:Y:S01]  /*4dc0*/  @!P5 LEA R8, P6, R225, R11, 0x1 ;  /* 0x0000000be108d211 */ /* 0x002fe200078c08ff */
[----:B------:R-:W-:-:S04]  /*4dd0*/  VIADD R14, R16, 0x100 ;  /* 0x00000100100e7836 */ /* 0x000fc80000000000 */
[----:B--2---:R-:W-:Y:S02]  /*4de0*/  @!P5 IMAD.X R9, R10, 0x1, R25, P6 ;  /* 0x000000010a09d824 */ /* 0x004fe400030e0619 */
[----:B------:R-:W2:Y:S01]  /*4df0*/  LDL R25, [R1+0x30] ;  /* 0x0000300001197983 */ /* 0x000ea20000100800 */
[----:B------:R-:W-:-:S03]  /*4e00*/  ISETP.GE.AND P6, PT, R14, UR4, PT ;  /* 0x000000040e007c0c */ /* 0x000fc6000bfc6270 */
[----:B---3--:R1:W-:Y:S10]  /*4e10*/  @!P5 ST.E.128 desc[UR40][R8.64], R4 ;  /* 0x000000040800d985 */ /* 0x0083f4000c101d28 */
[----:B------:R-:W3:Y:S01]  /*4e20*/  @!P6 LDS.128 R4, [R13+0x8400] ;  /* 0x008400000d04e984 */ /* 0x000ee20000000c00 */
[----:B-1----:R-:W-:-:S05]  /*4e30*/  @!P6 LEA R8, P5, R224, R11, 0x1 ;  /* 0x0000000be008e211 */ /* 0x002fca00078a08ff */
[----:B-----5:R-:W-:Y:S02]  /*4e40*/  @!P6 IMAD.X R9, R10, 0x1, R24, P5 ;  /* 0x000000010a09e824 */ /* 0x020fe400028e0618 */
[----:B------:R-:W5:Y:S01]  /*4e50*/  LDL R24, [R1+0x34] ;  /* 0x0000340001187983 */ /* 0x000f620000100800 */
[----:B------:R-:W-:-:S05]  /*4e60*/  VIADD R14, R16, 0x120 ;  /* 0x00000120100e7836 */ /* 0x000fca0000000000 */
[----:B------:R-:W-:Y:S01]  /*4e70*/  ISETP.GE.AND P5, PT, R14, UR4, PT ;  /* 0x000000040e007c0c */ /* 0x000fe2000bfa6270 */
[----:B---3--:R1:W-:-:S12]  /*4e80*/  @!P6 ST.E.128 desc[UR40][R8.64], R4 ;  /* 0x000000040800e985 */ /* 0x0083d8000c101d28 */
[----:B------:R-:W3:Y:S01]  /*4e90*/  @!P5 LDS.128 R4, [R12+0x8400] ;  /* 0x008400000c04d984 */ /* 0x000ee20000000c00 */
[----:B-1----:R-:W-:-:S05]  /*4ea0*/  @!P5 LEA R8, P6, R221, R11, 0x1 ;  /* 0x0000000bdd08d211 */ /* 0x002fca00078c08ff */
[----:B----4-:R-:W-:Y:S02]  /*4eb0*/  @!P5 IMAD.X R9, R10, 0x1, R15, P6 ;  /* 0x000000010a09d824 */ /* 0x010fe400030e060f */
[----:B------:R-:W4:Y:S01]  /*4ec0*/  LDL R15, [R1+0x38] ;  /* 0x00003800010f7983 */ /* 0x000f220000100800 */
[----:B------:R-:W-:-:S05]  /*4ed0*/  VIADD R14, R16, 0x140 ;  /* 0x00000140100e7836 */ /* 0x000fca0000000000 */
[----:B------:R-:W-:Y:S01]  /*4ee0*/  ISETP.GE.AND P6, PT, R14, UR4, PT ;  /* 0x000000040e007c0c */ /* 0x000fe2000bfc6270 */
[----:B---3--:R1:W-:-:S12]  /*4ef0*/  @!P5 ST.E.128 desc[UR40][R8.64], R4 ;  /* 0x000000040800d985 */ /* 0x0083d8000c101d28 */
[----:B------:R-:W3:Y:S01]  /*4f00*/  @!P6 LDS.128 R4, [R13+0xa400] ;  /* 0x00a400000d04e984 */ /* 0x000ee20000000c00 */
[----:B------:R-:W-:Y:S02]  /*4f10*/  IADD3 R14, R16, 0x160, RZ ;  /* 0x00000160100e7810 */ /* 0x000fe40007ffe0ff */
[----:B-1----:R-:W-:-:S05]  /*4f20*/  @!P6 LEA R8, P5, R217, R11, 0x1 ;  /* 0x0000000bd908e211 */ /* 0x002fca00078a08ff */
[----:B------:R-:W-:Y:S01]  /*4f30*/  @!P6 IMAD.X R9, R10, 0x1, R54, P5 ;  /* 0x000000010a09e824 */ /* 0x000fe200028e0636 */
[----:B------:R-:W-:-:S04]  /*4f40*/  ISETP.GE.AND P5, PT, R14, UR4, PT ;  /* 0x000000040e007c0c */ /* 0x000fc8000bfa6270 */
[----:B---3--:R1:W-:Y:S09]  /*4f50*/  @!P6 ST.E.128 desc[UR40][R8.64], R4 ;  /* 0x000000040800e985 */ /* 0x0083f2000c101d28 */
[----:B------:R-:W3:Y:S01]  /*4f60*/  @!P5 LDS.128 R4, [R12+0xa400] ;  /* 0x00a400000c04d984 */ /* 0x000ee20000000c00 */
[----:B------:R-:W-:Y:S01]  /*4f70*/  VIADD R14, R16, 0x180 ;  /* 0x00000180100e7836 */ /* 0x000fe20000000000 */
        /* <DEDUP_REMOVED lines=13> */
[----:B--2---:R-:W-:Y:S01]  /*5050*/  @!P5 IMAD.X R9, R10, 0x1, R25, P6 ;  /* 0x000000010a09d824 */ /* 0x004fe200030e0619 */
[----:B------:R-:W-:-:S04]  /*5060*/  ISETP.GE.AND P6, PT, R14, UR4, PT ;  /* 0x000000040e007c0c */ /* 0x000fc8000bfc6270 */
[----:B---3--:R1:W-:Y:S09]  /*5070*/  @!P5 ST.E.128 desc[UR40][R8.64], R4 ;  /* 0x000000040800d985 */ /* 0x0083f2000c101d28 */
[----:B------:R-:W2:Y:S01]  /*5080*/  @!P6 LDS.128 R4, [R13+0xe400] ;  /* 0x00e400000d04e984 */ /* 0x000ea20000000c00 */
[----:B------:R-:W-:Y:S01]  /*5090*/  VIADD R14, R16, 0x1e0 ;  /* 0x000001e0100e7836 */ /* 0x000fe20000000000 */
[----:B-1----:R-:W-:-:S05]  /*50a0*/  @!P6 LEA R8, P5, R212, R11, 0x1 ;  /* 0x0000000bd408e211 */ /* 0x002fca00078a08ff */
[----:B-----5:R-:W-:Y:S01]  /*50b0*/  @!P6 IMAD.X R9, R10, 0x1, R24, P5 ;  /* 0x000000010a09e824 */ /* 0x020fe200028e0618 */
[----:B------:R-:W-:-:S04]  /*50c0*/  ISETP.GE.AND P5, PT, R14, UR4, PT ;  /* 0x000000040e007c0c */ /* 0x000fc8000bfa6270 */
[----:B--2---:R1:W-:Y:S09]  /*50d0*/  @!P6 ST.E.128 desc[UR40][R8.64], R4 ;  /* 0x000000040800e985 */ /* 0x0043f2000c101d28 */
[----:B------:R-:W2:Y:S01]  /*50e0*/  @!P5 LDS.128 R4, [R12+0xe400] ;  /* 0x00e400000c04d984 */ /* 0x000ea20000000c00 */
[----:B-1----:R-:W-:-:S05]  /*50f0*/  @!P5 LEA R8, P6, R211, R11, 0x1 ;  /* 0x0000000bd308d211 */ /* 0x002fca00078c08ff */
[----:B----4-:R-:W-:-:S05]  /*5100*/  @!P5 IMAD.X R9, R10, 0x1, R15, P6 ;  /* 0x000000010a09d824 */ /* 0x010fca00030e060f */
[----:B--2---:R1:W-:Y:S03]  /*5110*/  @!P5 ST.E.128 desc[UR40][R8.64], R4 ;  /* 0x000000040800d985 */ /* 0x0043e6000c101d28 */
.L_x_4717:
[----:B------:R-:W-:Y:S05]  /*5120*/  BSYNC B0 ;  /* 0x0000000000007941 */ /* 0x000fea0003800000 */
.L_x_4716:
[----:B------:R-:W-:Y:S01]  /*5130*/  @!PT LDS RZ, [RZ] ;  /* 0x00000000fffff984 */ /* 0x000fe20000000800 */
[----:B------:R-:W-:Y:S01]  /*5140*/  @!PT LDS RZ, [RZ] ;  /* 0x00000000fffff984 */ /* 0x000fe20000000800 */
[----:B------:R-:W-:Y:S01]  /*5150*/  @!PT LDS RZ, [RZ] ;  /* 0x00000000fffff984 */ /* 0x000fe20000000800 */
[----:B------:R-:W-:Y:S01]  /*5160*/  @!PT LDS RZ, [RZ] ;  /* 0x00000000fffff984 */ /* 0x000fe20000000800 */
[----:B------:R5:W-:Y:S06]  /*5170*/  MEMBAR.ALL.CTA ;  /* 0x0000000000007992 */ /* 0x000bec0000008000 */
[----:B-----5:R-:W5:Y:S01]  /*5180*/  FENCE.VIEW.ASYNC.S ;  /* 0x00000000000073c6 */ /* 0x020f620000000000 */
[----:B------:R-:W-:Y:S02]  /*5190*/  VIADD R184, R184, 0x1 ;  /* 0x00000001b8b87836 */ /* 0x000fe40000000000 */
[----:B0-2---:R-:W-:Y:S01]  /*51a0*/  @!P0 VIADD R60, R60, 0x28cc0 ;  /* 0x00028cc03c3c8836 */ /* 0x005fe20000000000 */
        /* <DEDUP_REMOVED lines=9> */
.L_x_4681:
[----:B------:R-:W2:Y:S01]  /*5240*/  LDL R4, [R1+0x60] ;  /* 0x0000600001047983 */ /* 0x000ea20000100800 */
[----:B------:R-:W-:Y:S01]  /*5250*/  BSSY B0, `(.L_x_4719) ;  /* 0x0000005000007945 */ /* 0x000fe20003800000 */
[----:B--2---:R-:W-:-:S03]  /*5260*/  ISETP.NE.AND P1, PT, R4, 0x1, PT ;  /* 0x000000010400780c */ /* 0x004fc60003f25270 */
[----:B------:R-:W-:Y:S10]  /*5270*/  @P0 BRA `(.L_x_4720) ;  /* 0x0000000000080947 */ /* 0x000ff40003800000 */
[----:B------:R-:W1:Y:S02]  /*5280*/  FENCE.VIEW.ASYNC.G ;  /* 0x00000000000073c6 */ /* 0x000e640000000100 */
[----:B-1----:R-:W-:Y:S06]  /*5290*/  BAR.ARV 0xc, 0x180 ;  /* 0x0306000000007b1d */ /* 0x002fec0000002000 */
.L_x_4720:
[----:B------:R-:W-:Y:S05]  /*52a0*/  BSYNC B0 ;  /* 0x0000000000007941 */ /* 0x000fea0003800000 */
.L_x_4719:
[----:B------:R-:W-:Y:S04]  /*52b0*/  BSSY B7, `(.L_x_4721) ;  /* 0x0000c1f000077945 */ /* 0x000fe80003800000 */
[----:B------:R-:W-:Y:S05]  /*52c0*/  @!P1 BRA `(.L_x_4722) ;  /* 0x00000020006c9947 */ /* 0x000fea0003800000 */
[----:B------:R-:W1:Y:S01]  /*52d0*/  LDC R0, c[0x0][0x448] ;  /* 0x00011200ff007b82 */ /* 0x000e620000000800 */
[----:B------:R-:W-:Y:S01]  /*52e0*/  IADD3 R3, R199, 0x3f, RZ ;  /* 0x0000003fc7037810 */ /* 0x000fe20007ffe0ff */
[----:B------:R-:W-:Y:S01]  /*52f0*/  BSSY B0, `(.L_x_4723) ;  /* 0x000002c000007945 */ /* 0x000fe20003800000 */
[----:B-1----:R-:W-:-:S13]  /*5300*/  ISETP.NE.AND P0, PT, R0, 0x1, PT ;  /* 0x000000010000780c */ /* 0x002fda0003f05270 */
[----:B------:R-:W1:Y:S08]  /*5310*/  @P0 LDC R0, c[0x0][0x44c] ;  /* 0x00011300ff000b82 */ /* 0x000e700000000800 */
[----:B------:R-:W2:Y:S01]  /*5320*/  @P0 LDC R5, c[0x0][0x450] ;  /* 0x00011400ff050b82 */ /* 0x000ea20000000800 */
[----:B-1----:R-:W-:-:S05]  /*5330*/  @P0 IMAD.HI.U32 R0, R3, R0, RZ ;  /* 0x0000000003000227 */ /* 0x002fca00078e00ff */
[----:B--2---:R-:W-:-:S05]  /*5340*/  @P0 SHF.R.U32.HI R3, RZ, R5, R0 ;  /* 0x00000005ff030219 */ /* 0x004fca0000011600 */
[----:B------:R-:W-:-:S05]  /*5350*/  IMAD.IADD R3, R38, 0x1, R3 ;  /* 0x0000000126037824 */ /* 0x000fca00078e0203 */
[----:B------:R-:W-:-:S04]  /*5360*/  SHF.R.S32.HI R0, RZ, 0x1f, R3 ;  /* 0x0000001fff007819 */ /* 0x000fc80000011403 */
[----:B------:R-:W-:Y:S01]  /*5370*/  LEA.HI R0, R0, R3, RZ, 0x6 ;  /* 0x0000000300007211 */ /* 0x000fe200078f30ff */
[----:B------:R-:W-:-:S03]  /*5380*/  IMAD.MOV.U32 R3, RZ, RZ, RZ ;  /* 0x000000ffff037224 */ /* 0x000fc600078e00ff */
[----:B------:R-:W-:-:S04]  /*5390*/  SHF.R.S32.HI R0, RZ, 0x6, R0 ;  /* 0x00000006ff007819 */ /* 0x000fc80000011400 */
[----:B------:R-:W-:-:S04]  /*53a0*/  VIMNMX R37, R37, R0, PT ;  /* 0x0000000025257248 */ /* 0x000fc80003fe0100 */
[----:B------:R-:W-:-:S13]  /*53b0*/  ISETP.GE.AND P0, PT, R37, 0x1, PT ;  /* 0x000000012500780c */ /* 0x000fda0003f06270 */
[----:B------:R-:W-:Y:S05]  /*53c0*/  @!P0 BRA `(.L_x_4724) ;  /* 0x0000000000788947 */ /* 0x000fea0003800000 */
[----:B------:R-:W2:Y:S01]  /*53d0*/  LDL R4, [R1+0x3c] ;  /* 0x00003c0001047983 */ /* 0x000ea20000100800 */
[----:B------:R-:W-:Y:S01]  /*53e0*/  ULDC UR4, c[0x0][0x9f0] ;  /* 0x00027c0000047ab9 */ /* 0x000fe20000000800 */
[----:B--2---:R-:W-:-:S04]  /*53f0*/  ISETP.NE.AND P0, PT, R4, RZ, PT ;  /* 0x000000ff0400720c */ /* 0x004fc80003f05270 */
[----:B------:R-:W-:-:S04]  /*5400*/  SEL R9, R4, UR4, P0 ;  /* 0x0000000404097c07 */ /* 0x000fc80008000000 */
[-C--:B------:R-:W-:Y:S02]  /*5410*/  IABS R6, R9.reuse ;  /* 0x0000000900067213 */ /* 0x080fe40000000000 */
[----:B------:R-:W-:Y:S02]  /*5420*/  IADD3 R0, R9, -0x1, R37 ;  /* 0xffffffff09007810 */ /* 0x000fe40007ffe025 */
[----:B------:R-:W1:Y:S01]  /*5430*/  I2F.RP R3, R6 ;  /* 0x0000000600037306 */ /* 0x000e620000209400 */
[-C--:B----4-:R-:W-:Y:S02]  /*5440*/  IABS R10, R9.reuse ;  /* 0x00000009000a7213 */ /* 0x090fe40000000000 */
[----:B------:R-:W-:Y:S02]  /*5450*/  IABS R8, R0 ;  /* 0x0000000000087213 */ /* 0x000fe40000000000 */
[----:B------:R-:W-:-:S04]  /*5460*/  LOP3.LUT R0, R0, R9, RZ, 0x3c, !PT ;  /* 0x0000000900007212 */ /* 0x000fc800078e3cff */
[----:B------:R-:W-:Y:S01]  /*5470*/  ISETP.GE.AND P2, PT, R0, RZ, PT ;  /* 0x000000ff0000720c */ /* 0x000fe20003f46270 */
[----:B-1----:R-:W1:Y:S02]  /*5480*/  MUFU.RCP R3, R3 ;  /* 0x0000000300037308 */ /* 0x002e640000001000 */
[----:B-1----:R-:W-:Y:S02]  /*5490*/  VIADD R4, R3, 0xffffffe ;  /* 0x0ffffffe03047836 */ /* 0x002fe40000000000 */
[----:B------:R-:W-:-:S04]  /*54a0*/  IMAD.MOV R3, RZ, RZ, -R10 ;  /* 0x000000ffff037224 */ /* 0x000fc800078e0a0a */
[----:B------:R1:W2:Y:S02]  /*54b0*/  F2I.FTZ.U32.TRUNC.NTZ R5, R4 ;  /* 0x0000000400057305 */ /* 0x0002a4000021f000 */
[----:B-1----:R-:W-:Y:S02]  /*54c0*/  IMAD.MOV.U32 R4, RZ, RZ, RZ ;  /* 0x000000ffff047224 */ /* 0x002fe400078e00ff */
[----:B--2---:R-:W-:-:S04]  /*54d0*/  IMAD.MOV R7, RZ, RZ, -R5 ;  /* 0x000000ffff077224 */ /* 0x004fc800078e0a05 */
        /* <DEDUP_REMOVED lines=13> */
.L_x_4724:
[----:B------:R-:W-:Y:S05]  /*55b0*/  BSYNC B0 ;  /* 0x0000000000007941 */ /* 0x000fea0003800000 */
.L_x_4723:
        /* <DEDUP_REMOVED lines=48> */
[----:B0-----:R-:W-:-:S02]  /*58c0*/  CS2R R60, SRZ ;  /* 0x00000000003c7805 */ /* 0x001fc4000001ff00 */
        /* <DEDUP_REMOVED lines=17> */
[----:B--2---:R-:W-:-:S05]  /*59e0*/  IMAD R0, R0, R3, RZ ;  /* 0x0000000300007224 */ /* 0x004fca00078e02ff */
[----:B------:R-:W-:Y:S02]  /*59f0*/  VIADDMNMX R3, R0, R3, R37, PT ;  /* 0x0000000300037246 */ /* 0x000fe40003800125 */
[----:B------:R-:W-:Y:S02]  /*5a00*/  CS2R R36, SRZ ;  /* 0x0000000000247805 */ /* 0x000fe4000001ff00 */
[----:B------:R-:W-:-:S13]  /*5a10*/  ISETP.GT.AND P1, PT, R3, R0, PT ;  /* 0x000000000300720c */ /* 0x000fda0003f24270 */
[----:B------:R-:W-:Y:S05]  /*5a20*/  @!P1 BRA `(.L_x_4725) ;  /* 0x000000b8009c9947 */ /* 0x000fea0003800000 */
[----:B------:R-:W2:Y:S01]  /*5a30*/  LDL R4, [R1+0x58] ;  /* 0x0000580001047983 */ /* 0x000ea20000100800 */
[----:B------:R-:W-:-:S03]  /*5a40*/  ISETP.NE.AND P0, PT, R186, 0x3, PT ;  /* 0x00000003ba00780c */ /* 0x000fc60003f05270 */
[----:B--2---:R-:W0:Y:S02]  /*5a50*/  SHFL.IDX PT, R4, R4, RZ, 0x1f ;  /* 0x00001fff04047589 */ /* 0x004e2400000e0000 */
[----:B0-----:R-:W-:-:S04]  /*5a60*/  LEA.HI R5, R4, R4, RZ, 0x1 ;  /* 0x0000000404057211 */ /* 0x001fc800078f08ff */
[----:B------:R-:W-:-:S05]  /*5a70*/  LOP3.LUT R5, R5, 0x1fffe, RZ, 0xc0, !PT ;  /* 0x0001fffe05057812 */ /* 0x000fca00078ec0ff */
[----:B------:R-:W-:-:S05]  /*5a80*/  IMAD.IADD R5, R4, 0x1, -R5 ;  /* 0x0000000104057824 */ /* 0x000fca00078e0a05 */
[----:B------:R-:W-:-:S05]  /*5a90*/  LEA R5, R5, R2, 0xf ;  /* 0x0000000205057211 */ /* 0x000fca00078e78ff */
[----:B------:R-:W-:-:S05]  /*5aa0*/  VIADD R5, R5, 0x400 ;  /* 0x0000040005057836 */ /* 0x000fca0000000000 */
[----:B------:R-:W-:-:S04]  /*5ab0*/  SHF.R.U32.HI R5, RZ, 0x4, R5 ;  /* 0x00000004ff057819 */ /* 0x000fc80000011605 */
[----:B------:R-:W-:-:S04]  /*5ac0*/  LOP3.LUT R5, R5, 0x3fff, RZ, 0xc0, !PT ;  /* 0x00003fff05057812 */ /* 0x000fc800078ec0ff */
[----:B------:R-:W-:Y:S01]  /*5ad0*/  LOP3.LUT R20, R5, 0x2000000, RZ, 0xfc, !PT ;  /* 0x0200000005147812 */ /* 0x000fe200078efcff */
[----:B------:R-:W-:Y:S06]  /*5ae0*/  @!P0 BRA `(.L_x_4726) ;  /* 0x0000000000048947 */ /* 0x000fec0003800000 */
[----:B------:R-:W-:Y:S01]  /*5af0*/  BPT.TRAP 0x1 ;  /* 0x000000040000795c */ /* 0x000fe20000300000 */
.L_x_4726:
        /* <DEDUP_REMOVED lines=11> */
.L_x_4979:
[----:B------:R-:W-:Y:S05]  /*5bb0*/  BSYNC B0 ;  /* 0x0000000000007941 */ /* 0x000fea0003800000 */
.L_x_4727:
[----:B------:R-:W-:Y:S01]  /*5bc0*/  BAR.SYNC.DEFER_BLOCKING 0xe, 0x100 ;  /* 0x0384000000007b1d */ /* 0x000fe20000010000 */
[----:B0-----:R-:W-:Y:S01]  /*5bd0*/  IMAD.MOV.U32 R5, RZ, RZ, 0x40000040 ;  /* 0x40000040ff057424 */ /* 0x001fe200078e00ff */
[C---:B------:R-:W-:Y:S01]  /*5be0*/  R2UR UR6, R6.reuse ;  /* 0x00000000060672ca */ /* 0x040fe200000e0000 */
[----:B------:R-:W-:Y:S01]  /*5bf0*/  IMAD.MOV.U32 R11, RZ, RZ, 0x40000040 ;  /* 0x40000040ff0b7424 */ /* 0x000fe200078e00ff */
[----:B------:R-:W-:Y:S01]  /*5c00*/  R2UR UR7, R7 ;  /* 0x00000000070772ca */ /* 0x000fe200000e0000 */
[----:B----4-:R-:W-:Y:S01]  /*5c10*/  VIADD R10, R6, 0x100 ;  /* 0x00000100060a7836 */ /* 0x010fe20000000000 */
        /* <DEDUP_REMOVED lines=8> */
[----:B------:R-:W-:Y:S01]  /*5ca0*/  IADD3 R10, R4, 0x2, RZ ;  /* 0x00000002040a7810 */ /* 0x000fe20007ffe0ff */
[----:B------:R-:W-:Y:S01]  /*5cb0*/  IMAD.MOV.U32 R7, RZ, RZ, 0x40000040 ;  /* 0x40000040ff077424 */ /* 0x000fe200078e00ff */
[----:B------:R-:W-:Y:S01]  /*5cc0*/  R2UR UR10, R8 ;  /* 0x00000000080a72ca */ /* 0x000fe200000e0000 */
[----:B------:R-:W-:Y:S01]  /*5cd0*/  VIADD R8, R4, 0x4 ;  /* 0x0000000404087836 */ /* 0x000fe20000000000 */
[----:B------:R-:W-:Y:S01]  /*5ce0*/  R2UR UR11, R9 ;  /* 0x00000000090b72ca */ /* 0x000fe200000e0000 */
[----:B------:R-:W-:Y:S01]  /*5cf0*/  IMAD.MOV.U32 R9, RZ, RZ, 0x40000040 ;  /* 0x40000040ff097424 */ /* 0x000fe200078e00ff */
        /* <DEDUP_REMOVED lines=28> */
.L_x_4729:
[----:B------:R-:W-:Y:S01]  /*5ec0*/  VIADD R3, R3, 0xfffffffe ;  /* 0xfffffffe03037836 */ /* 0x000fe20000000000 */
[----:B------:R-:W-:Y:S01]  /*5ed0*/  BSSY B0, `(.L_x_4730) ;  /* 0x00000cc000007945 */ /* 0x000fe20003800000 */
[----:B------:R-:W-:-:S03]  /*5ee0*/  VIADD R12, R12, 0x28c60 ;  /* 0x00028c600c0c7836 */ /* 0x000fc60000000000 */
[----:B------:R-:W-:Y:S02]  /*5ef0*/  ISETP.GE.AND P1, PT, R3, R0, PT ;  /* 0x000000000300720c */ /* 0x000fe40003f26270 */
[----:B------:R-:W-:-:S04]  /*5f00*/  PRMT R12, R190, 0x654, R12 ;  /* 0x00000654be0c7816 */ /* 0x000fc8000000000c */
[----:B------:R0:W-:Y:S07]  /*5f10*/  SYNCS.ARRIVE.TRANS64.RED.A1T0 RZ, [R12+URZ], RZ ;  /* 0x000000ff0cff79a7 */ /* 0x0001ee000810043f */
[----:B------:R-:W-:Y:S05]  /*5f20*/  @!P1 BRA `(.L_x_4731) ;  /* 0x0000000c00189947 */ /* 0x000fea0003800000 */
.L_x_4738:
        /* <DEDUP_REMOVED lines=142> */
.L_x_4732:
[----:B------:R-:W-:Y:S01]  /*6810*/  IMAD R21, R19, 0x8, R2 ;  /* 0x0000000813157824 */ /* 0x000fe200078e0202 */
[----:B------:R-:W-:-:S04]  /*6820*/  SHF.L.U32 R12, R22, 0x1f, RZ ;  /* 0x0000001f160c7819 */ /* 0x000fc800000006ff */
[----:B------:R0:W1:Y:S01]  /*6830*/  SYNCS.PHASECHK.TRANS64.TRYWAIT P1, [R21+URZ+0x28c50], R12 ;  /* 0x028c500c150075a7 */ /* 0x000062000802017f */
[----:B------:R-:W-:Y:S05]  /*6840*/  @!P0 BRA `(.L_x_4733) ;  /* 0x0000000000048947 */ /* 0x000fea0003800000 */
[----:B------:R-:W-:Y:S01]  /*6850*/  BPT.TRAP 0x1 ;  /* 0x000000040000795c */ /* 0x000fe20000300000 */
.L_x_4733:
[----:B------:R-:W-:Y:S04]  /*6860*/  BSSY B1, `(.L_x_4734) ;  /* 0x0000004000017945 */ /* 0x000fe80003800000 */
[----:B-1----:R-:W-:Y:S05]  /*6870*/  @P1 BRA `(.L_x_4735) ;  /* 0x0000000000081947 */ /* 0x002fea0003800000 */
[----:B------:R-:W1:Y:S02]  /*6880*/  SYNCS.PHASECHK.TRANS64.TRYWAIT P1, [R21+URZ+0x28c50], R12 ;  /* 0x028c500c150075a7 */ /* 0x000e64000802017f */
[----:B-1----:R-:W-:Y:S05]  /*6890*/  @!P1 BRA `(.L_x_4736) ;  /* 0x0000018000e89947 */ /* 0x002fea0003800000 */
.L_x_4735:
[----:B------:R-:W-:Y:S05]  /*68a0*/  BSYNC B1 ;  /* 0x0000000000017941 */ /* 0x000fea0003800000 */
.L_x_4734:
[----:B------:R-:W-:Y:S01]  /*68b0*/  IMAD.MOV.U32 R13, RZ, RZ, 0x40000040 ;  /* 0x40000040ff0d7424 */ /* 0x000fe200078e00ff */
[----:B01----:R-:W-:Y:S01]  /*68c0*/  LEA R12, R19, R20, 0xc ;  /* 0x00000014130c7211 */ /* 0x003fe200078e60ff */
[----:B------:R-:W-:Y:S01]  /*68d0*/  WARPGROUP.ARRIVE ;  /* 0x00000000000079c5 */ /* 0x000fe20000000000 */
[----:B------:R-:W-:Y:S01]  /*68e0*/  R2UR UR4, R4 ;  /* 0x00000000040472ca */ /* 0x000fe200000e0000 */
[----:B------:R-:W-:Y:S01]  /*68f0*/  IMAD.MOV.U32 R15, RZ, RZ, 0x40000040 ;  /* 0x40000040ff0f7424 */ /* 0x000fe200078e00ff */
[C---:B------:R-:W-:Y:S01]  /*6900*/  R2UR UR6, R12.reuse ;  /* 0x000000000c0672ca */ /* 0x040fe200000e0000 */
[----:B------:R-:W-:Y:S01]  /*6910*/  VIADD R14, R12, 0x80 ;  /* 0x000000800c0e7836 */ /* 0x000fe20000000000 */
[----:B------:R-:W-:Y:S01]  /*6920*/  R2UR UR7, R13 ;  /* 0x000000000d0772ca */ /* 0x000fe200000e0000 */
[----:B------:R-:W-:Y:S01]  /*6930*/  IMAD.MOV.U32 R13, RZ, RZ, 0x40000040 ;  /* 0x40000040ff0d7424 */ /* 0x000fe200078e00ff */
[----:B------:R-:W-:-:S13]  /*6940*/  R2UR UR5, R5 ;  /* 0x00000000050572ca */ /* 0x000fda00000e0000 */
        /* <DEDUP_REMOVED lines=32> */
.L_x_4737:
[----:B------:R-:W-:-:S05]  /*6b50*/  VIADD R21, R21, 0x28c60 ;  /* 0x00028c6015157836 */ /* 0x000fca0000000000 */
[----:B------:R-:W-:-:S04]  /*6b60*/  PRMT R21, R190, 0x654, R21 ;  /* 0x00000654be157816 */ /* 0x000fc80000000015 */
[----:B------:R1:W-:Y:S01]  /*6b70*/  SYNCS.ARRIVE.TRANS64.RED.A1T0 RZ, [R21+URZ], RZ ;  /* 0x000000ff15ff79a7 */ /* 0x0003e2000810043f */
[----:B------:R-:W-:Y:S05]  /*6b80*/  @P2 BRA `(.L_x_4738) ;  /* 0xfffffff000e82947 */ /* 0x000fea000383ffff */
.L_x_4731:
[----:B------:R-:W-:Y:S05]  /*6b90*/  BSYNC B0 ;  /* 0x0000000000007941 */ /* 0x000fea0003800000 */
.L_x_4730:
        /* <DEDUP_REMOVED lines=142> */
.L_x_4722:
[----:B------:R-:W1:Y:S01]  /*7480*/  LDC R0, c[0x0][0x448] ;  /* 0x00011200ff007b82 */ /* 0x000e620000000800 */
[----:B------:R-:W-:Y:S01]  /*7490*/  VIADD R3, R199, 0x3f ;  /* 0x0000003fc7037836 */ /* 0x000fe20000000000 */
[----:B------:R-:W-:Y:S01]  /*74a0*/  BSSY B0, `(.L_x_4739) ;  /* 0x000002c000007945 */ /* 0x000fe20003800000 */
[----:B------:R-:W-:Y:S01]  /*74b0*/  IMAD.MOV.U32 R208, RZ, RZ, RZ ;  /* 0x000000ffffd07224 */ /* 0x000fe200078e00ff */
[----:B-1----:R-:W-:-:S13]  /*74c0*/  ISETP.NE.AND P0, PT, R0, 0x1, PT ;  /* 0x000000010000780c */ /* 0x002fda0003f05270 */
[----:B------:R-:W1:Y:S08]  /*74d0*/  @P0 LDC R0, c[0x0][0x44c] ;  /* 0x00011300ff000b82 */ /* 0x000e700000000800 */
[----:B------:R-:W2:Y:S01]  /*74e0*/  @P0 LDC R5, c[0x0][0x450] ;  /* 0x00011400ff050b82 */ /* 0x000ea20000000800 */
[----:B-1----:R-:W-:-:S05]  /*74f0*/  @P0 IMAD.HI.U32 R0, R3, R0, RZ ;  /* 0x0000000003000227 */ /* 0x002fca00078e00ff */
[----:B--2---:R-:W-:-:S04]  /*7500*/  @P0 SHF.R.U32.HI R3, RZ, R5, R0 ;  /* 0x00000005ff030219 */ /* 0x004fc80000011600 */
[----:B------:R-:W-:-:S04]  /*7510*/  IADD3 R3, R38, R3, RZ ;  /* 0x0000000326037210 */ /* 0x000fc80007ffe0ff */
[----:B------:R-:W-:-:S04]  /*7520*/  SHF.R.S32.HI R0, RZ, 0x1f, R3 ;  /* 0x0000001fff007819 */ /* 0x000fc80000011403 */
[----:B------:R-:W-:-:S04]  /*7530*/  LEA.HI R0, R0, R3, RZ, 0x6 ;  /* 0x0000000300007211 */ /* 0x000fc800078f30ff */
        /* <DEDUP_REMOVED lines=34> */
.L_x_4740:
[----:B------:R-:W-:Y:S05]  /*7760*/  BSYNC B0 ;  /* 0x0000000000007941 */ /* 0x000fea0003800000 */
.L_x_4739:
        /* <DEDUP_REMOVED lines=93> */
[----:B----4-:R-:W-:Y:S02]  /*7d40*/  IMAD.U32 R10, RZ, RZ, UR4 ;  /* 0x00000004ff0a7e24 */ /* 0x010fe4000f8e00ff */
[----:B------:R-:W-:Y:S02]  /*7d50*/  IMAD.U32 R11, RZ, RZ, UR5 ;  /* 0x00000005ff0b7e24 */ /* 0x000fe4000f8e00ff */
[----:B------:R-:W-:Y:S02]  /*7d60*/  IMAD.MOV.U32 R8, RZ, RZ, 0x70 ;  /* 0x00000070ff087424 */ /* 0x000fe400078e00ff */
[----:B------:R-:W-:Y:S02]  /*7d70*/  IMAD.MOV.U32 R12, RZ, RZ, 0x1 ;  /* 0x00000001ff0c7424 */ /* 0x000fe400078e00ff */
[----:B------:R-:W-:-:S07]  /*7d80*/  IMAD.MOV.U32 R13, RZ, RZ, RZ ;  /* 0x000000ffff0d7224 */ /* 0x000fce00078e00ff */
[----:B------:R-:W-:-:S07]  /*7d90*/  LEPC R20, `(.L_x_4742) ;  /* 0x000000001014794e */ /* 0x000fce0000000000 */
[----:B0----5:R-:W-:Y:S05]  /*7da0*/  CALL.ABS.NOINC R14 ;  /* 0x000000000e007343 */ /* 0x021fea0003c00000 */
.L_x_4742:
[----:B------:R-:W-:Y:S05]  /*7db0*/  BSYNC B6 ;  /* 0x0000000000067941 */ /* 0x000fea0003800000 */
.L_x_4741:
        /* <DEDUP_REMOVED lines=13> */
.L_x_4746:
[----:B-1----:R1:W2:Y:S02]  /*7e90*/  SYNCS.PHASECHK.TRANS64.TRYWAIT P0, [R2+URZ+0x28c00], R3 ;  /* 0x028c0003020075a7 */ /* 0x0022a4000800017f */
[----:B--2---:R-:W-:Y:S05]  /*7ea0*/  @!P0 NANOSLEEP.SYNCS 0x989680 ;  /* 0x009896800000895d */ /* 0x004fea0003900000 */
[----:B------:R-:W2:Y:S02]  /*7eb0*/  @!P0 SYNCS.PHASECHK.TRANS64 P0, [R2+URZ+0x28c00], R3 ;  /* 0x028c0003020085a7 */ /* 0x000ea4000800007f */
[----:B--2---:R-:W-:Y:S05]  /*7ec0*/  @!P0 BRA `(.L_x_4746) ;  /* 0xfffffffc00f08947 */ /* 0x004fea000383ffff */
.L_x_4745:
[----:B------:R-:W-:Y:S05]  /*7ed0*/  BSYNC B0 ;  /* 0x0000000000007941 */ /* 0x000fea0003800000 */
.L_x_4744:
[----:B------:R-:W-:Y:S05]  /*7ee0*/  BRA `(.L_x_4747) ;  /* 0x0000002c00347947 */ /* 0x000fea0003800000 */
.L_x_4743:
        /* <DEDUP_REMOVED lines=11> */
[----:B------:R-:W-:Y:S01]  /*7fa0*/  IMAD.WIDE.U32 R152, R152, UR6, RZ ;  /* 0x0000000698987c25 */ /* 0x000fe2000f8e00ff */
[----:B------:R-:W-:-:S03]  /*7fb0*/  IADD3 R27, R3, R25, RZ ;  /* 0x00000019031b7210 */ /* 0x000fc60007ffe0ff */
        /* <DEDUP_REMOVED lines=18> */
.L_x_4749:
[----:B------:R-:W-:Y:S05]  /*80e0*/  BSYNC B6 ;  /* 0x0000000000067941 */ /* 0x000fea0003800000 */
.L_x_4748:
[----:B------:R-:W-:Y:S01]  /*80f0*/  ULDC.U8 UR4, c[0x0][0x410] ;  /* 0x0001040000047ab9 */ /* 0x000fe20000000000 */
[----:B------:R-:W-:Y:S01]  /*8100*/  BSSY B0, `(.L_x_4750) ;  /* 0x00002a3000007945 */ /* 0x000fe20003800000 */
[----:B------:R-:W-:Y:S01]  /*8110*/  ISETP.NE.AND P0, PT, RZ, UR4, PT ;  /* 0x00000004ff007c0c */ /* 0x000fe2000bf05270 */
[----:B------:R-:W-:-:S12]  /*8120*/  IMAD.IADD R35, R187, 0x1, R199 ;  /* 0x00000001bb237824 */ /* 0x000fd800078e02c7 */
[----:B------:R-:W-:Y:S05]  /*8130*/  @!P0 BRA `(.L_x_4751) ;  /* 0x0000001400708947 */ /* 0x000fea0003800000 */
[----:B------:R-:W0:Y:S01]  /*8140*/  LDC R5, c[0x0][0x448] ;  /* 0x00011200ff057b82 */ /* 0x000e220000000800 */
[----:B------:R-:W1:Y:S01]  /*8150*/  S2R R0, SR_TID.X ;  /* 0x0000000000007919 */ /* 0x000e620000002100 */
[----:B------:R-:W-:Y:S01]  /*8160*/  ULDC.64 UR4, c[0x0][0x3f8] ;  /* 0x0000fe0000047ab9 */ /* 0x000fe20000000a00 */
[----:B------:R-:W-:Y:S01]  /*8170*/  ULDC.64 UR6, c[0x0][0x408] ;  /* 0x0001020000067ab9 */ /* 0x000fe20000000a00 */
[----:B------:R-:W-:Y:S02]  /*8180*/  IMAD.MOV.U32 R25, RZ, RZ, R27 ;  /* 0x000000ffff197224 */ /* 0x000fe400078e001b */
[----:B------:R-:W-:Y:S01]  /*8190*/  IMAD.MOV.U32 R153, RZ, RZ, R29 ;  /* 0x000000ffff997224 */ /* 0x000fe200078e001d */
[----:B0-----:R-:W-:Y:S01]  /*81a0*/  ISETP.NE.AND P0, PT, R5, 0x1, PT ;  /* 0x000000010500780c */ /* 0x001fe20003f05270 */
[----:B-1----:R-:W-:-:S12]  /*81b0*/  VIADD R3, R0, 0xffffff80 ;  /* 0xffffff8000037836 */ /* 0x002fd80000000000 */
[----:B------:R-:W0:Y:S01]  /*81c0*/  @P0 LDC R0, c[0x0][0x44c] ;  /* 0x00011300ff000b82 */ /* 0x000e220000000800 */
[----:B------:R-:W-:-:S04]  /*81d0*/  SHF.R.S32.HI R4, RZ, 0x1f, R3 ;  /* 0x0000001fff047819 */ /* 0x000fc80000011403 */
[----:B------:R-:W-:-:S03]  /*81e0*/  LEA.HI R4, R4, R3, RZ, 0x2 ;  /* 0x0000000304047211 */ /* 0x000fc600078f10ff */
[----:B------:R-:W1:Y:S01]  /*81f0*/  @P0 LDC R7, c[0x0][0x450] ;  /* 0x00011400ff070b82 */ /* 0x000e620000000800 */
[----:B------:R-:W-:-:S04]  /*8200*/  LOP3.LUT R4, R4, 0xfffffffc, RZ, 0xc0, !PT ;  /* 0xfffffffc04047812 */ /* 0x000fc800078ec0ff */
[----:B------:R-:W-:-:S05]  /*8210*/  IADD3 R4, R3, -R4, RZ ;  /* 0x8000000403047210 */ /* 0x000fca0007ffe0ff */
[----:B------:R-:W-:-:S04]  /*8220*/  IMAD R3, R4, 0x20, R35 ;  /* 0x0000002004037824 */ /* 0x000fc800078e0223 */
        /* <DEDUP_REMOVED lines=23> */
.L_x_4985:
        /* <DEDUP_REMOVED lines=9> */
[----:B--2---:R-:W-:Y:S01]  /*8430*/  IMAD.MOV.U32 R4, RZ, RZ, R3 ;  /* 0x000000ffff047224 */ /* 0x004fe200078e0003 */
[----:B------:R-:W-:Y:S01]  /*8440*/  ISETP.GE.AND P2, PT, R188, UR4, PT ;  /* 0x00000004bc007c0c */ /* 0x000fe2000bf46270 */
[----:B-1----:R-:W-:Y:S01]  /*8450*/  IMAD.MOV.U32 R5, RZ, RZ, R0 ;  /* 0x000000ffff057224 */ /* 0x002fe200078e0000 */
[----:B------:R-:W-:Y:S02]  /*8460*/  ISETP.GE.AND P3, PT, R196, UR4, PT ;  /* 0x00000004c4007c0c */ /* 0x000fe4000bf66270 */
[----:B------:R-:W-:Y:S02]  /*8470*/  CS2R R28, SRZ ;  /* 0x00000000001c7805 */ /* 0x000fe4000001ff00 */
[----:B------:R-:W-:Y:S01]  /*8480*/  SHF.R.S32.HI R11, RZ, 0x1f, R196 ;  /* 0x0000001fff0b7819 */ /* 0x000fe200000114c4 */
[----:B---3--:R-:W-:-:S06]  /*8490*/  IMAD.MOV.U32 R9, RZ, RZ, R7 ;  /* 0x000000ffff097224 */ /* 0x008fcc00078e0007 */
[----:B------:R-:W-:Y:S02]  /*84a0*/  @!P2 IMAD.WIDE R4, R188, 0x2, R4 ;  /* 0x00000002bc04a825 */ /* 0x000fe400078e0204 */
[C---:B------:R-:W-:Y:S02]  /*84b0*/  @!P3 SHF.L.U64.HI R11, R196.reuse, 0x1, R11 ;  /* 0x00000001c40bb819 */ /* 0x040fe4000001020b */
[----:B------:R-:W-:Y:S01]  /*84c0*/  @!P3 IMAD.SHL.U32 R6, R196, 0x2, RZ ;  /* 0x00000002c406b824 */ /* 0x000fe200078e00ff */
[----:B------:R1:W5:Y:S01]  /*84d0*/  @!P2 LD.E.64 R28, desc[UR40][R4.64] ;  /* 0x00000028041ca980 */ /* 0x000362000c101b00 */
[----:B------:R-:W-:Y:S02]  /*84e0*/  CS2R R26, SRZ ;  /* 0x00000000001a7805 */ /* 0x000fe4000001ff00 */
[----:B------:R-:W-:Y:S02]  /*84f0*/  CS2R R20, SRZ ;  /* 0x0000000000147805 */ /* 0x000fe4000001ff00 */
[----:B------:R-:W-:-:S02]  /*8500*/  CS2R R24, SRZ ;  /* 0x0000000000187805 */ /* 0x000fc4000001ff00 */
[-C--:B-1----:R-:W-:Y:S02]  /*8510*/  @!P3 IADD3 R4, P0, R3, R6.reuse, RZ ;  /* 0x000000060304b210 */ /* 0x082fe40007f1e0ff */
[----:B----4-:R-:W-:Y:S01]  /*8520*/  @!P3 IADD3 R6, P1, R8, R6, RZ ;  /* 0x000000060806b210 */ /* 0x010fe20007f3e0ff */
[----:B------:R-:W-:-:S04]  /*8530*/  @!P2 IMAD.WIDE R8, R188, 0x2, R8 ;  /* 0x00000002bc08a825 */ /* 0x000fc800078e0208 */
[--C-:B------:R-:W-:Y:S01]  /*8540*/  @!P3 IMAD.X R5, R0, 0x1, R11.reuse, P0 ;  /* 0x000000010005b824 */ /* 0x100fe200000e060b */
[----:B------:R1:W5:Y:S01]  /*8550*/  @!P2 LD.E.64 R26, desc[UR40][R8.64] ;  /* 0x00000028081aa980 */ /* 0x000362000c101b00 */
[----:B------:R-:W-:-:S03]  /*8560*/  @!P3 IMAD.X R7, R7, 0x1, R11, P1 ;  /* 0x000000010707b824 */ /* 0x000fc600008e060b */
[----:B------:R1:W5:Y:S04]  /*8570*/  @!P3 LD.E.64 R20, desc[UR40][R4.64] ;  /* 0x000000280414b980 */ /* 0x000368000c101b00 */
[----:B------:R1:W5:Y:S02]  /*8580*/  @!P3 LD.E.64 R24, desc[UR40][R6.64] ;  /* 0x000000280618b980 */ /* 0x000364000c101b00 */
.L_x_4754:
[----:B------:R-:W-:Y:S05]  /*8590*/  BSYNC B1 ;  /* 0x0000000000017941 */ /* 0x000fea0003800000 */
.L_x_4753:
[----:B-1---5:R-:W-:Y:S01]  /*85a0*/  IMAD.MOV.U32 R0, RZ, RZ, R26 ;  /* 0x000000ffff007224 */ /* 0x022fe200078e001a */
[----:B--2---:R-:W-:Y:S01]  /*85b0*/  MOV R3, R27 ;  /* 0x0000001b00037202 */ /* 0x004fe20000000f00 */
[----:B------:R-:W-:Y:S01]  /*85c0*/  IMAD.MOV.U32 R4, RZ, RZ, R24 ;  /* 0x000000ffff047224 */ /* 0x000fe200078e0018 */
[----:B------:R-:W-:Y:S01]  /*85d0*/  UMOV UR4, 0xffffffff ;  /* 0xffffffff00047882 */ /* 0x000fe20000000000 */
[----:B------:R-:W-:Y:S01]  /*85e0*/  IMAD.MOV.U32 R5, RZ, RZ, R25 ;  /* 0x000000ffff057224 */ /* 0x000fe200078e0019 */
[----:B------:R-:W-:Y:S01]  /*85f0*/  PRMT R37, R0, 0x7610, R37 ;  /* 0x0000761000257816 */ /* 0x000fe20000000025 */
[----:B------:R-:W-:Y:S01]  /*8600*/  IMAD.MOV.U32 R0, RZ, RZ, R28 ;  /* 0x000000ffff007224 */ /* 0x000fe200078e001c */
[----:B------:R-:W-:Y:S01]  /*8610*/  PRMT R42, R3, 0x5410, R4 ;  /* 0x00005410032a7816 */ /* 0x000fe20000000004 */
[----:B------:R-:W-:Y:S01]  /*8620*/  IMAD.MOV.U32 R3, RZ, RZ, R29 ;  /* 0x000000ffff037224 */ /* 0x000fe200078e001d */
[----:B------:R-:W-:Y:S01]  /*8630*/  PRMT R43, R5, 0x7610, R43 ;  /* 0x00007610052b7816 */ /* 0x000fe2000000002b */
[----:B------:R-:W-:Y:S01]  /*8640*/  IMAD.MOV.U32 R4, RZ, RZ, R20 ;  /* 0x000000ffff047224 */ /* 0x000fe200078e0014 */
[----:B------:R-:W-:Y:S01]  /*8650*/  PRMT R37, R37, 0x5410, R0 ;  /* 0x0000541025257816 */ /* 0x000fe20000000000 */
[----:B------:R-:W-:Y:S01]  /*8660*/  IMAD.MOV.U32 R5, RZ, RZ, R21 ;  /* 0x000000ffff057224 */ /* 0x000fe200078e0015 */
[----:B------:R-:W-:-:S02]  /*8670*/  PRMT R43, R43, 0x5410, R3 ;  /* 0x000054102b2b7816 */ /* 0x000fc40000000003 */
[----:B----4-:R-:W-:Y:S02]  /*8680*/  CS2R R8, SRZ ;  /* 0x0000000000087805 */ /* 0x010fe4000001ff00 */
[----:B------:R-:W-:Y:S01]  /*8690*/  PRMT R44, R4, 0x5410, R5 ;  /* 0x00005410042c7816 */ /* 0x000fe20000000005 */
[----:B------:R-:W-:Y:S06]  /*86a0*/  BRA.DIV UR4, `(.L_x_4755) ;  /* 0x0000016604ec7947 */ /* 0x000fec000b800000 */
[----:B------:R1:W2:Y:S04]  /*86b0*/  SHFL.IDX PT, R0, R31, 0x1, 0x1c1f ;  /* 0x003c1f001f007f89 */ /* 0x0002a800000e0000 */
[----:B------:R1:W4:Y:S04]  /*86c0*/  SHFL.IDX PT, R3, R10, 0x1, 0x1c1f ;  /* 0x003c1f000a037f89 */ /* 0x00032800000e0000 */
[----:B---3--:R1:W3:Y:S04]  /*86d0*/  SHFL.IDX PT, R7, R152, 0x1, 0x1c1f ;  /* 0x003c1f0098077f89 */ /* 0x0082e800000e0000 */
[----:B0-----:R-:W0:Y:S02]  /*86e0*/  SHFL.IDX PT, R30, R30, 0x1, 0x1c1f ;  /* 0x003c1f001e1e7f89 */ /* 0x001e2400000e0000 */
.L_x_4991:
[----:B------:R-:W5:Y:S01]  /*86f0*/  LDL R5, [R1+0x50] ;  /* 0x0000500001057983 */ /* 0x000f620000100800 */
[----:B------:R-:W-:Y:S01]  /*8700*/  VIADD R35, R35, 0x20 ;  /* 0x0000002023237836 */ /* 0x000fe20000000000 */
[----:B------:R-:W-:Y:S01]  /*8710*/  BSSY B1, `(.L_x_4756) ;  /* 0x0000023000017945 */ /* 0x000fe20003800000 */
[----:B------:R-:W-:Y:S01]  /*8720*/  IMAD.SHL.U32 R34, R193, 0x40, RZ ;  /* 0x00000040c1227824 */ /* 0x000fe200078e00ff */
[----:B-1----:R-:W-:Y:S02]  /*8730*/  CS2R R10, SRZ ;  /* 0x00000000000a7805 */ /* 0x002fe4000001ff00 */
[----:B------:R-:W-:Y:S02]  /*8740*/  CS2R R14, SRZ ;  /* 0x00000000000e7805 */ /* 0x000fe4000001ff00 */
[----:B------:R-:W-:Y:S02]  /*8750*/  ISETP.GE.AND P0, PT, R35, R32, PT ;  /* 0x000000202300720c */ /* 0x000fe40003f06270 */
[----:B------:R-:W-:-:S02]  /*8760*/  CS2R R12, SRZ ;  /* 0x00000000000c7805 */ /* 0x000fc4000001ff00 */
[----:B-----5:R-:W-:-:S04]  /*8770*/  LEA.HI R4, R5, R5, RZ, 0x1 ;  /* 0x0000000505047211 */ /* 0x020fc800078f08ff */
[----:B------:R-:W-:-:S05]  /*8780*/  LOP3.LUT R4, R4, 0xfffffffe, RZ, 0xc0, !PT ;  /* 0xfffffffe04047812 */ /* 0x000fca00078ec0ff */
[----:B------:R-:W-:-:S05]  /*8790*/  IMAD.IADD R4, R5, 0x1, -R4 ;  /* 0x0000000105047824 */ /* 0x000fca00078e0a04 */
[----:B------:R-:W-:Y:S01]  /*87a0*/  SHF.L.U32 R35, R4, 0x1f, RZ ;  /* 0x0000001f04237819 */ /* 0x000fe200000006ff */
[----:B------:R-:W-:Y:S06]  /*87b0*/  @P0 BRA `(.L_x_4757) ;  /* 0x0000000000600947 */ /* 0x000fec0003800000 */
[----:B------:R-:W-:Y:S01]  /*87c0*/  ULDC UR4, c[0x0][0x3f4] ;  /* 0x0000fd0000047ab9 */ /* 0x000fe20000000800 */
[----:B----4-:R-:W-:Y:S01]  /*87d0*/  IMAD.MOV.U32 R4, RZ, RZ, R3 ;  /* 0x000000ffff047224 */ /* 0x010fe200078e0003 */
[----:B------:R-:W-:Y:S01]  /*87e0*/  ISETP.GE.AND P2, PT, R188, UR4, PT ;  /* 0x00000004bc007c0c */ /* 0x000fe2000bf46270 */
[----:B--2---:R-:W-:Y:S01]  /*87f0*/  IMAD.MOV.U32 R5, RZ, RZ, R0 ;  /* 0x000000ffff057224 */ /* 0x004fe200078e0000 */
[----:B------:R-:W-:Y:S02]  /*8800*/  ISETP.GE.AND P3, PT, R196, UR4, PT ;  /* 0x00000004c4007c0c */ /* 0x000fe4000bf66270 */
[----:B------:R-:W-:Y:S02]  /*8810*/  CS2R R14, SRZ ;  /* 0x00000000000e7805 */ /* 0x000fe4000001ff00 */
[----:B------:R-:W-:Y:S01]  /*8820*/  SHF.R.S32.HI R33, RZ, 0x1f, R196 ;  /* 0x0000001fff217819 */ /* 0x000fe200000114c4 */
[----:B---3--:R-:W-:Y:S01]  /*8830*/  IMAD.MOV.U32 R11, RZ, RZ, R7 ;  /* 0x000000ffff0b7224 */ /* 0x008fe200078e0007 */
[----:B0-----:R-:W-:-:S05]  /*8840*/  MOV R10, R30 ;  /* 0x0000001e000a7202 */ /* 0x001fca0000000f00 */
        /* <DEDUP_REMOVED lines=15> */
.L_x_4757:
[----:B------:R-:W-:Y:S05]  /*8940*/  BSYNC B1 ;  /* 0x0000000000017941 */ /* 0x000fea0003800000 */
.L_x_4756:
[----:B------:R-:W3:Y:S01]  /*8950*/  SYNCS.PHASECHK.TRANS64.TRYWAIT P0, [R2+URZ+0x28c00], R35 ;  /* 0x028c0023020075a7 */ /* 0x000ee2000800017f */
[----:B----4-:R-:W-:Y:S01]  /*8960*/  LOP3.LUT R3, R34, 0x1c0, RZ, 0xc0, !PT ;  /* 0x000001c022037812 */ /* 0x010fe200078ec0ff */
[----:B-1---5:R-:W-:Y:S01]  /*8970*/  IMAD.MOV.U32 R4, RZ, RZ, R8 ;  /* 0x000000ffff047224 */ /* 0x022fe200078e0008 */
[----:B0-----:R-:W-:Y:S01]  /*8980*/  VIADDMNMX R30, R32, -R199, 0x40, PT ;  /* 0x00000040201e7446 */ /* 0x001fe200038009c7 */
        /* <DEDUP_REMOVED lines=9> */
[----:B------:R-:W-:-:S02]  /*8a20*/  PRMT R31, R5, 0x7610, R31 ;  /* 0x00007610051f7816 */ /* 0x000fc4000000001f */
[----:B------:R-:W-:Y:S01]  /*8a30*/  PRMT R33, R4, 0x7610, R33 ;  /* 0x0000761004217816 */ /* 0x000fe20000000021 */
[----:B------:R-:W-:Y:S01]  /*8a40*/  IMAD R3, R206, 0x200, R3 ;  /* 0x00000200ce037824 */ /* 0x000fe200078e0203 */
[----:B------:R-:W-:Y:S01]  /*8a50*/  PRMT R45, R0, 0x5410, R6 ;  /* 0x00005410002d7816 */ /* 0x000fe20000000006 */
[----:B------:R-:W-:Y:S01]  /*8a60*/  IMAD.MOV.U32 R0, RZ, RZ, R15 ;  /* 0x000000ffff007224 */ /* 0x000fe200078e000f */
[----:B------:R-:W-:Y:S01]  /*8a70*/  LOP3.LUT P2, RZ, R193, 0x4, RZ, 0xc0, !PT ;  /* 0x00000004c1ff7812 */ /* 0x000fe2000784c0ff */
[----:B------:R-:W-:Y:S01]  /*8a80*/  IMAD.MOV.U32 R4, RZ, RZ, R12 ;  /* 0x000000ffff047224 */ /* 0x000fe200078e000c */
[----:B------:R-:W-:Y:S01]  /*8a90*/  ISETP.GE.AND P1, PT, R187, R30, PT ;  /* 0x0000001ebb00720c */ /* 0x000fe20003f26270 */
[----:B------:R-:W-:Y:S01]  /*8aa0*/  IMAD R3, R3, 0x2, R2 ;  /* 0x0000000203037824 */ /* 0x000fe200078e0202 */
[----:B------:R-:W-:Y:S02]  /*8ab0*/  MOV R5, R13 ;  /* 0x0000000d00057202 */ /* 0x000fe40000000f00 */
[----:B------:R-:W-:Y:S01]  /*8ac0*/  PRMT R46, R0, 0x5410, R4 ;  /* 0x00005410002e7816 */ /* 0x000fe20000000004 */
[----:B------:R-:W-:-:S02]  /*8ad0*/  VIADD R4, R3, 0x20400 ;  /* 0x0002040003047836 */ /* 0x000fc40000000000 */
[----:B------:R-:W-:Y:S01]  /*8ae0*/  VIADD R0, R3, 0x20440 ;  /* 0x0002044003007836 */ /* 0x000fe20000000000 */
[----:B---3--:R-:W-:Y:S06]  /*8af0*/  @!P0 BRA `(.L_x_4759) ;  /* 0x00000164004c8947 */ /* 0x008fec0003800000 */
.L_x_4992:
[----:B------:R-:W-:Y:S05]  /*8b00*/  BSYNC B1 ;  /* 0x0000000000017941 */ /* 0x000fea0003800000 */
.L_x_4758:
        /* <DEDUP_REMOVED lines=9> */
[----:B------:R-:W1:Y:S01]  /*8ba0*/  LDS.128 R4, [R3+0x20400] ;  /* 0x0204000003047984 */ /* 0x000e620000000c00 */
[----:B------:R-:W-:Y:S01]  /*8bb0*/  SHF.R.U32.HI R36, RZ, 0x10, R27 ;  /* 0x00000010ff247819 */ /* 0x000fe2000001161b */
[--C-:B0-----:R-:W-:Y:S01]  /*8bc0*/  HADD2.F32 R35, -RZ, R37.reuse.H0_H0 ;  /* 0x20000025ff237230 */ /* 0x101fe20000004100 */
[--C-:B------:R-:W-:Y:S01]  /*8bd0*/  SHF.R.U32.HI R34, RZ, 0x10, R29.reuse ;  /* 0x00000010ff227819 */ /* 0x100fe2000001161d */
        /* <DEDUP_REMOVED lines=13> */
[----:B------:R-:W-:Y:S01]  /*8cb0*/  FFMA.FTZ R39, R28, R34, -R37 ;  /* 0x000000221c277223 */ /* 0x000fe20000010825 */
[----:B------:R-:W-:-:S02]  /*8cc0*/  HADD2.F32 R27, -RZ, R6.H1_H1 ;  /* 0x30000006ff1b7230 */ /* 0x000fc40000004100 */
[-C--:B------:R-:W-:Y:S01]  /*8cd0*/  FMUL.FTZ R34, R4, R32.reuse ;  /* 0x0000002004227220 */ /* 0x080fe20000410000 */
[C---:B------:R-:W-:Y:S01]  /*8ce0*/  FFMA.FTZ R38, R7.reuse, R32, -R38 ;  /* 0x0000002007267223 */ /* 0x040fe20000010826 */
[--C-:B------:R-:W-:Y:S02]  /*8cf0*/  HADD2.F32 R6, -RZ, R5.reuse.H0_H0 ;  /* 0x20000005ff067230 */ /* 0x100fe40000004100 */
[----:B------:R-:W-:Y:S01]  /*8d00*/  FFMA.FTZ R36, R28, R36, R29 ;  /* 0x000000241c247223 */ /* 0x000fe2000001001d */
        /* <DEDUP_REMOVED lines=19> */
.L_x_4763:
[----:B------:R-:W-:Y:S05]  /*8e40*/  BSYNC B2 ;  /* 0x0000000000027941 */ /* 0x000fea0003800000 */
.L_x_4762:
[----:B------:R-:W-:Y:S05]  /*8e50*/  @P1 BRA `(.L_x_4761) ;  /* 0x0000000000a81947 */ /* 0x000fea0003800000 */
[----:B-1----:R-:W1:Y:S01]  /*8e60*/  LDS.128 R4, [R0] ;  /* 0x0000000000047984 */ /* 0x002e620000000c00 */
[----:B------:R-:W-:Y:S01]  /*8e70*/  SHF.R.U32.HI R27, RZ, 0x10, R21 ;  /* 0x00000010ff1b7819 */ /* 0x000fe20000011615 */
[----:B------:R-:W-:Y:S01]  /*8e80*/  HADD2.F32 R28, -RZ, R42.H1_H1 ;  /* 0x3000002aff1c7230 */ /* 0x000fe20000004100 */
[--C-:B------:R-:W-:Y:S01]  /*8e90*/  SHF.R.U32.HI R29, RZ, 0x10, R25.reuse ;  /* 0x00000010ff1d7819 */ /* 0x100fe20000011619 */
[----:B------:R-:W-:Y:S01]  /*8ea0*/  HADD2.F32 R26, -RZ, R44.H0_H0 ;  /* 0x2000002cff1a7230 */ /* 0x000fe20000004100 */
        /* <DEDUP_REMOVED lines=9> */
[-C--:B0-----:R-:W-:Y:S01]  /*8f40*/  FMUL.FTZ R35, R25, R29.reuse ;  /* 0x0000001d19237220 */ /* 0x081fe20000410000 */
        /* <DEDUP_REMOVED lines=27> */
.L_x_4761:
[----:B------:R-:W-:Y:S05]  /*9100*/  BSYNC B1 ;  /* 0x0000000000017941 */ /* 0x000fea0003800000 */
.L_x_4760:
        /* <DEDUP_REMOVED lines=10> */
[----:B------:R-:W-:Y:S01]  /*91b0*/  HADD2.F32 R24, -RZ, R33.H1_H1 ;  /* 0x30000021ff187230 */ /* 0x000fe20000004100 */
        /* <DEDUP_REMOVED lines=39> */
.L_x_4766:
[----:B------:R-:W-:Y:S05]  /*9430*/  BSYNC B1 ;  /* 0x0000000000017941 */ /* 0x000fea0003800000 */
.L_x_4765:
[----:B------:R-:W-:Y:S05]  /*9440*/  @P1 BRA `(.L_x_4764) ;  /* 0x0000001400b81947 */ /* 0x000fea0003800000 */
[----:B-1----:R-:W1:Y:S01]  /*9450*/  LDS.128 R4, [R0+0x1000] ;  /* 0x0010000000047984 */ /* 0x002e620000000c00 */
[--C-:B------:R-:W-:Y:S01]  /*9460*/  SHF.R.U64 R24, R12, 0x10, R13.reuse ;  /* 0x000000100c187819 */ /* 0x100fe2000000120d */
[----:B------:R-:W-:Y:S01]  /*9470*/  HADD2.F32 R33, -RZ, R33.H0_H0 ;  /* 0x20000021ff217230 */ /* 0x000fe20000004100 */
[----:B------:R-:W-:Y:S02]  /*9480*/  SHF.R.U32.HI R12, RZ, 0x10, R13 ;  /* 0x00000010ff0c7819 */ /* 0x000fe4000001160d */
[--C-:B------:R-:W-:Y:S02]  /*9490*/  SHF.R.U32.HI R13, RZ, 0x10, R11.reuse ;  /* 0x00000010ff0d7819 */ /* 0x100fe4000001160b */
        /* <DEDUP_REMOVED lines=16> */
[----:B------:R-:W-:Y:S02]  /*95a0*/  HADD2.F32 R10, -RZ, R31.H0_H0 ;  /* 0x2000001fff0a7230 */ /* 0x000fe40000004100 */
[----:B------:R-:W-:Y:S01]  /*95b0*/  FFMA.FTZ R20, R9, R13, R20 ;  /* 0x0000000d09147223 */ /* 0x000fe20000010014 */
[----:B------:R-:W-:Y:S02]  /*95c0*/  HADD2.F32 R6, -RZ, R5.H0_H0 ;  /* 0x20000005ff067230 */ /* 0x000fe40000004100 */
[----:B------:R-:W-:Y:S01]  /*95d0*/  FFMA.FTZ R12, R3, R33, R12 ;  /* 0x00000021030c7223 */ /* 0x000fe2000001000c */
[----:B------:R-:W-:-:S02]  /*95e0*/  HADD2.F32 R31, -RZ, R31.H1_H1 ;  /* 0x3000001fff1f7230 */ /* 0x000fc40000004100 */
[CC--:B------:R-:W-:Y:S01]  /*95f0*/  FMUL.FTZ R14, R8.reuse, R10.reuse ;  /* 0x0000000a080e7220 */ /* 0x0c0fe20000410000 */
[----:B------:R-:W-:Y:S02]  /*9600*/  HADD2.F32 R5, -RZ, R5.H1_H1 ;  /* 0x30000005ff057230 */ /* 0x000fe40000004100 */
[----:B------:R-:W-:Y:S02]  /*9610*/  HADD2.F32 R9, -RZ, R21.H0_H0 ;  /* 0x20000015ff097230 */ /* 0x000fe40000004100 */
[-C--:B------:R-:W-:Y:S01]  /*9620*/  FMUL.FTZ R13, R8, R31.reuse ;  /* 0x0000001f080d7220 */ /* 0x080fe20000410000 */
[----:B------:R-:W-:Y:S02]  /*9630*/  HADD2.F32 R4, -RZ, R24.H0_H0 ;  /* 0x20000018ff047230 */ /* 0x000fe40000004100 */
[----:B------:R-:W-:Y:S01]  /*9640*/  FFMA.FTZ R14, R7, R31, -R14 ;  /* 0x0000001f070e7223 */ /* 0x000fe2000001080e */
[----:B------:R-:W-:Y:S01]  /*9650*/  FMUL.FTZ R3, R5, R9 ;  /* 0x0000000905037220 */ /* 0x000fe20000410000 */
[----:B------:R-:W-:Y:S01]  /*9660*/  FFMA.FTZ R13, R7, R10, R13 ;  /* 0x0000000a070d7223 */ /* 0x000fe2000001000d */
[-C--:B------:R-:W-:Y:S01]  /*9670*/  FMUL.FTZ R8, R5, R4.reuse ;  /* 0x0000000405087220 */ /* 0x080fe20000410000 */
        /* <DEDUP_REMOVED lines=8> */
.L_x_4751:
        /* <DEDUP_REMOVED lines=12> */
[----:B------:R-:W-:-:S05]  /*97c0*/  LOP3.LUT R4, R4, 0xfffffffc, RZ, 0xc0, !PT ;  /* 0xfffffffc04047812 */ /* 0x000fca00078ec0ff */
[----:B------:R-:W-:-:S04]  /*97d0*/  IMAD.IADD R4, R3, 0x1, -R4 ;  /* 0x0000000103047824 */ /* 0x000fc800078e0a04 */
        /* <DEDUP_REMOVED lines=25> */
[----:B------:R-:W5:Y:S01]  /*9970*/  SHFL.IDX PT, R5, R25, RZ, 0x1c1f ;  /* 0x001c1fff19057589 */ /* 0x000f6200000e0000 */
[----:B0-----:R-:W-:-:S04]  /*9980*/  ISETP.GE.AND P0, PT, R16, R37, PT ;  /* 0x000000251000720c */ /* 0x001fc80003f06270 */
[----:B------:R-:W-:-:S13]  /*9990*/  ISETP.GE.OR P1, PT, R35, R0, P0 ;  /* 0x000000002300720c */ /* 0x000fda0000726670 */
[C---:B------:R-:W-:Y:S01]  /*99a0*/  @!P1 IMAD.SHL.U32 R7, R16.reuse, 0x2, RZ ;  /* 0x0000000210079824 */ /* 0x040fe200078e00ff */
[----:B------:R-:W-:-:S04]  /*99b0*/  @!P1 SHF.L.U64.HI R6, R16, 0x1, R17 ;  /* 0x0000000110069819 */ /* 0x000fc80000010211 */
[----:B-1----:R-:W-:-:S04]  /*99c0*/  @!P1 IADD3 R8, P2, R4, R7, RZ ;  /* 0x0000000704089210 */ /* 0x002fc80007f5e0ff */
[----:B--2---:R-:W-:-:S06]  /*99d0*/  @!P1 IADD3.X R9, R3, R6, RZ, P2, !PT ;  /* 0x0000000603099210 */ /* 0x004fcc00017fe4ff */
[----:B----4-:R-:W2:Y:S01]  /*99e0*/  @!P1 LD.E.128 R8, desc[UR40][R8.64] ;  /* 0x0000002808089980 */ /* 0x010ea2000c101d00 */
[----:B---3--:R-:W-:-:S05]  /*99f0*/  @!P1 IADD3 R4, P2, R14, R7, RZ ;  /* 0x000000070e049210 */ /* 0x008fca0007f5e0ff */
[----:B-----5:R-:W-:-:S06]  /*9a00*/  @!P1 IMAD.X R5, R5, 0x1, R6, P2 ;  /* 0x0000000105059824 */ /* 0x020fcc00010e0606 */
        /* <DEDUP_REMOVED lines=17> */
[----:B------:R-:W-:Y:S01]  /*9b20*/  @!P1 MOV R33, R7 ;  /* 0x0000000700219202 */ /* 0x000fe20000000f00 */
[----:B------:R-:W-:Y:S01]  /*9b30*/  @!P1 IMAD.MOV.U32 R31, RZ, RZ, R5 ;  /* 0x000000ffff1f9224 */ /* 0x000fe200078e0005 */
[----:B------:R-:W-:Y:S01]  /*9b40*/  PRMT R47, R12, 0x7610, R47 ;  /* 0x000076100c2f7816 */ /* 0x000fe2000000002f */
[----:B------:R-:W-:Y:S02]  /*9b50*/  @!P1 IMAD.MOV.U32 R32, RZ, RZ, R6 ;  /* 0x000000ffff209224 */ /* 0x000fe400078e0006 */
[----:B------:R-:W-:-:S02]  /*9b60*/  IMAD.MOV.U32 R4, RZ, RZ, R30 ;  /* 0x000000ffff047224 */ /* 0x000fc400078e001e */
[----:B------:R-:W-:Y:S02]  /*9b70*/  IMAD.MOV.U32 R5, RZ, RZ, R31 ;  /* 0x000000ffff057224 */ /* 0x000fe400078e001f */
[----:B------:R-:W-:Y:S02]  /*9b80*/  IMAD.MOV.U32 R6, RZ, RZ, R32 ;  /* 0x000000ffff067224 */ /* 0x000fe400078e0020 */
[----:B------:R-:W-:Y:S01]  /*9b90*/  IMAD.MOV.U32 R8, RZ, RZ, R28 ;  /* 0x000000ffff087224 */ /* 0x000fe200078e001c */
[----:B------:R-:W-:Y:S01]  /*9ba0*/  PRMT R48, R5, 0x7610, R48 ;  /* 0x0000761005307816 */ /* 0x000fe20000000030 */
[----:B------:R-:W-:Y:S01]  /*9bb0*/  IMAD.MOV.U32 R9, RZ, RZ, R29 ;  /* 0x000000ffff097224 */ /* 0x000fe200078e001d */
[----:B------:R-:W-:Y:S01]  /*9bc0*/  PRMT R54, R4, 0x5410, R6 ;  /* 0x0000541004367816 */ /* 0x000fe20000000006 */
[----:B------:R-:W-:Y:S01]  /*9bd0*/  IMAD.MOV.U32 R7, RZ, RZ, R33 ;  /* 0x000000ffff077224 */ /* 0x000fe200078e0021 */
[----:B------:R-:W-:Y:S02]  /*9be0*/  CS2R R4, SRZ ;  /* 0x0000000000047805 */ /* 0x000fe4000001ff00 */
[----:B------:R-:W-:-:S02]  /*9bf0*/  PRMT R36, R8, 0x5410, R9 ;  /* 0x0000541008247816 */ /* 0x000fc40000000009 */
[----:B-12-4-:R-:W-:-:S07]  /*9c00*/  PRMT R53, R7, 0x7610, R53 ;  /* 0x0000761007357816 */ /* 0x016fce0000000035 */
.L_x_5002:
        /* <DEDUP_REMOVED lines=20> */
[--C-:B0-----:R-:W-:Y:S02]  /*9d50*/  IMAD.X R9, R3, 0x1, R6.reuse, P1 ;  /* 0x0000000103097824 */ /* 0x101fe400008e0606 */
[----:B------:R-:W-:-:S04]  /*9d60*/  IMAD.X R5, R25, 0x1, R6, P2 ;  /* 0x0000000119057824 */ /* 0x000fc800010e0606 */
[----:B------:R-:W5:Y:S04]  /*9d70*/  LD.E.128 R8, desc[UR40][R8.64] ;  /* 0x0000002808087980 */ /* 0x000f68000c101d00 */
[----:B------:R-:W5:Y:S02]  /*9d80*/  LD.E.128 R4, desc[UR40][R4.64] ;  /* 0x0000002804047980 */ /* 0x000f64000c101d00 */
.L_x_4769:
[----:B------:R-:W-:Y:S05]  /*9d90*/  BSYNC B1 ;  /* 0x0000000000017941 */ /* 0x000fea0003800000 */
.L_x_4768:
[----:B------:R-:W1:Y:S01]  /*9da0*/  SYNCS.PHASECHK.TRANS64.TRYWAIT P1, [R2+URZ+0x28c00], R13 ;  /* 0x028c000d020075a7 */ /* 0x000e62000802017f */
[----:B0-----:R-:W-:Y:S01]  /*9db0*/  VIADDMNMX R3, R0, -R199, 0x40, PT ;  /* 0x0000004000037446 */ /* 0x001fe200038009c7 */
[----:B-----5:R-:W-:Y:S01]  /*9dc0*/  IMAD.MOV.U32 R12, RZ, RZ, R4 ;  /* 0x000000ffff0c7224 */ /* 0x020fe200078e0004 */
[----:B------:R-:W-:Y:S01]  /*9dd0*/  BSSY B1, `(.L_x_4770) ;  /* 0x0000010000017945 */ /* 0x000fe20003800000 */
[----:B------:R-:W-:Y:S01]  /*9de0*/  IMAD.MOV.U32 R14, RZ, RZ, R5 ;  /* 0x000000ffff0e7224 */ /* 0x000fe200078e0005 */
[CC--:B------:R-:W-:Y:S01]  /*9df0*/  ISETP.GE.OR P2, PT, R187.reuse, R3.reuse, P0 ;  /* 0x00000003bb00720c */ /* 0x0c0fe20000746670 */
[----:B------:R-:W-:Y:S01]  /*9e00*/  VIADD R0, R187, 0x20 ;  /* 0x00000020bb007836 */ /* 0x000fe20000000000 */
[----:B------:R-:W-:Y:S01]  /*9e10*/  PRMT R41, R41, 0x5410, R12 ;  /* 0x0000541029297816 */ /* 0x000fe2000000000c */
[----:B------:R-:W-:Y:S01]  /*9e20*/  IMAD.MOV.U32 R12, RZ, RZ, R7 ;  /* 0x000000ffff0c7224 */ /* 0x000fe200078e0007 */
[----:B------:R-:W-:Y:S01]  /*9e30*/  PRMT R55, R55, 0x5410, R14 ;  /* 0x0000541037377816 */ /* 0x000fe2000000000e */
[----:B------:R-:W-:Y:S01]  /*9e40*/  IMAD.MOV.U32 R14, RZ, RZ, R8 ;  /* 0x000000ffff0e7224 */ /* 0x000fe200078e0008 */
[----:B------:R-:W-:Y:S01]  /*9e50*/  ISETP.GE.OR P0, PT, R0, R3, P0 ;  /* 0x000000030000720c */ /* 0x000fe20000706670 */
[----:B------:R-:W-:Y:S01]  /*9e60*/  IMAD.MOV.U32 R15, RZ, RZ, R9 ;  /* 0x000000ffff0f7224 */ /* 0x000fe200078e0009 */
[----:B------:R-:W-:Y:S01]  /*9e70*/  MOV R3, R6 ;  /* 0x0000000600037202 */ /* 0x000fe20000000f00 */
[----:B------:R-:W-:Y:S01]  /*9e80*/  IMAD.IADD R35, R16, 0x1, R37 ;  /* 0x0000000110237824 */ /* 0x000fe200078e0225 */
[----:B------:R-:W-:-:S02]  /*9e90*/  PRMT R41, R14, 0x7610, R41 ;  /* 0x000076100e297816 */ /* 0x000fc40000000029 */
[----:B------:R-:W-:Y:S02]  /*9ea0*/  PRMT R39, R12, 0x5410, R3 ;  /* 0x000054100c277816 */ /* 0x000fe40000000003 */
[----:B------:R-:W-:Y:S01]  /*9eb0*/  PRMT R57, R15, 0x7610, R57 ;  /* 0x000076100f397816 */ /* 0x000fe20000000039 */
[----:B-1----:R-:W-:Y:S06]  /*9ec0*/  @!P1 BRA `(.L_x_4771) ;  /* 0x0000015400cc9947 */ /* 0x002fec0003800000 */
.L_x_5003:
[----:B------:R-:W-:Y:S05]  /*9ed0*/  BSYNC B1 ;  /* 0x0000000000017941 */ /* 0x000fea0003800000 */
.L_x_4770:
        /* <DEDUP_REMOVED lines=11> */
[----:B------:R-:W-:Y:S01]  /*9f90*/  SHF.R.U64 R20, R20, 0x10, R21 ;  /* 0x0000001014147819 */ /* 0x000fe20000001215 */
[----:B------:R-:W-:Y:S01]  /*9fa0*/  HADD2.F32 R49, -RZ, R49.H0_H0 ;  /* 0x20000031ff317230 */ /* 0x000fe20000004100 */
[----:B------:R-:W-:Y:S02]  /*9fb0*/  LOP3.LUT R12, R25, 0x38, R16, 0xf8, !PT ;  /* 0x00000038190c7812 */ /* 0x000fe400078ef810 */
[----:B------:R-:W-:-:S02]  /*9fc0*/  SHF.R.U32.HI R14, RZ, 0x3, R25 ;  /* 0x00000003ff0e7819 */ /* 0x000fc40000011619 */
[----:B------:R-:W-:Y:S02]  /*9fd0*/  SHF.R.U32.HI R50, RZ, 0x10, R21 ;  /* 0x00000010ff327819 */ /* 0x000fe40000011615 */
[----:B0-----:R-:W-:Y:S02]  /*9fe0*/  LOP3.LUT R13, R12, R14, RZ, 0x3c, !PT ;  /* 0x0000000e0c0d7212 */ /* 0x001fe400078e3cff */
[----:B------:R-:W-:Y:S02]  /*9ff0*/  LOP3.LUT R25, R14, R35, R25, 0x1e, !PT ;  /* 0x000000230e197212 */ /* 0x000fe400078e1e19 */
[----:B------:R-:W-:Y:S01]  /*a000*/  SHF.R.U64 R21, R28, 0x10, R29 ;  /* 0x000000101c157819 */ /* 0x000fe2000000121d */
[----:B------:R-:W-:Y:S01]  /*a010*/  IMAD R13, R206, 0x200, R13 ;  /* 0x00000200ce0d7824 */ /* 0x000fe200078e020d */
[----:B------:R-:W-:Y:S01]  /*a020*/  SHF.R.U64 R28, R32, 0x10, R33 ;  /* 0x00000010201c7819 */ /* 0x000fe20000001221 */
[----:B------:R-:W-:Y:S01]  /*a030*/  IMAD R25, R206, 0x200, R25 ;  /* 0x00000200ce197824 */ /* 0x000fe200078e0219 */
[----:B------:R-:W-:Y:S01]  /*a040*/  SHF.R.U32.HI R52, RZ, 0x10, R33 ;  /* 0x00000010ff347819 */ /* 0x000fe20000011621 */
[--C-:B------:R-:W-:Y:S01]  /*a050*/  IMAD R37, R13, 0x2, R2.reuse ;  /* 0x000000020d257824 */ /* 0x100fe200078e0202 */
[----:B------:R-:W-:Y:S01]  /*a060*/  SHF.R.U32.HI R43, RZ, 0x10, R29 ;  /* 0x00000010ff2b7819 */ /* 0x000fe2000001161d */
[----:B------:R-:W-:-:S02]  /*a070*/  IMAD R38, R25, 0x2, R2 ;  /* 0x0000000219267824 */ /* 0x000fc400078e0202 */
[----:B------:R-:W-:Y:S01]  /*a080*/  HADD2.F32 R21, -RZ, R21.H0_H0 ;  /* 0x20000015ff157230 */ /* 0x000fe20000004100 */
[----:B------:R-:W0:Y:S01]  /*a090*/  LDS.128 R12, [R37+0x20400] ;  /* 0x02040000250c7984 */ /* 0x000e220000000c00 */
[----:B------:R-:W-:-:S03]  /*a0a0*/  HADD2.F32 R43, -RZ, R43.H0_H0 ;  /* 0x2000002bff2b7230 */ /* 0x000fc60000004100 */
[----:B------:R-:W1:Y:S01]  /*a0b0*/  LDS.128 R24, [R38+0x20400] ;  /* 0x0204000026187984 */ /* 0x000e620000000c00 */
[--C-:B0-----:R-:W-:Y:S02]  /*a0c0*/  HADD2.F32 R44, -RZ, R15.reuse.H0_H0 ;  /* 0x2000000fff2c7230 */ /* 0x101fe40000004100 */
[----:B------:R-:W-:Y:S02]  /*a0d0*/  HADD2.F32 R31, -RZ, R15.H1_H1 ;  /* 0x3000000fff1f7230 */ /* 0x000fe40000004100 */
[----:B-1----:R-:W-:Y:S02]  /*a0e0*/  HADD2.F32 R15, -RZ, R25.H0_H0 ;  /* 0x20000019ff0f7230 */ /* 0x002fe40000004100 */
[----:B------:R-:W-:Y:S02]  /*a0f0*/  HADD2.F32 R32, -RZ, R13.H0_H0 ;  /* 0x2000000dff207230 */ /* 0x000fe40000004100 */
[----:B------:R-:W-:Y:S02]  /*a100*/  HADD2.F32 R42, -RZ, R25.H1_H1 ;  /* 0x30000019ff2a7230 */ /* 0x000fe40000004100 */
[C---:B------:R-:W-:Y:S01]  /*a110*/  FMUL.FTZ R25, R15.reuse, R48 ;  /* 0x000000300f197220 */ /* 0x040fe20000410000 */
[----:B------:R-:W-:Y:S01]  /*a120*/  FMUL.FTZ R51, R15, R47 ;  /* 0x0000002f0f337220 */ /* 0x000fe20000410000 */
[----:B------:R-:W-:-:S02]  /*a130*/  HADD2.F32 R40, -RZ, R13.H1_H1 ;  /* 0x3000000dff287230 */ /* 0x000fc40000004100 */
[C---:B------:R-:W-:Y:S01]  /*a140*/  FFMA.FTZ R15, R32.reuse, R47, -R25 ;  /* 0x0000002f200f7223 */ /* 0x040fe20000010819 */
[----:B------:R-:W-:Y:S02]  /*a150*/  HADD2.F32 R47, -RZ, R50.H0_H0 ;  /* 0x20000032ff2f7230 */ /* 0x000fe40000004100 */
[----:B------:R-:W-:Y:S01]  /*a160*/  FFMA.FTZ R25, R32, R48, R51 ;  /* 0x0000003020197223 */ /* 0x000fe20000010033 */
[----:B------:R-:W-:Y:S02]  /*a170*/  HADD2.F32 R50, -RZ, R53.H0_H0 ;  /* 0x20000035ff327230 */ /* 0x000fe40000004100 */
[C---:B------:R-:W-:Y:S01]  /*a180*/  FMUL.FTZ R53, R42.reuse, R49 ;  /* 0x000000312a357220 */ /* 0x040fe20000410000 */
[----:B------:R-:W-:Y:S02]  /*a190*/  HADD2.F32 R45, -RZ, R27.H0_H0 ;  /* 0x2000001bff2d7230 */ /* 0x000fe40000004100 */
[----:B------:R-:W-:Y:S01]  /*a1a0*/  FMUL.FTZ R51, R42, R47 ;  /* 0x0000002f2a337220 */ /* 0x000fe20000410000 */
[----:B------:R-:W-:-:S02]  /*a1b0*/  HADD2.F32 R48, -RZ, R36.H1_H1 ;  /* 0x30000024ff307230 */ /* 0x000fc40000004100 */
[C---:B------:R-:W-:Y:S01]  /*a1c0*/  FFMA.FTZ R32, R40.reuse, R47, -R53 ;  /* 0x0000002f28207223 */ /* 0x040fe20000010835 */
[----:B------:R-:W-:Y:S02]  /*a1d0*/  HADD2.F32 R46, -RZ, R27.H1_H1 ;  /* 0x3000001bff2e7230 */ /* 0x000fe40000004100 */
[C---:B------:R-:W-:Y:S01]  /*a1e0*/  FMUL.FTZ R53, R45.reuse, R50 ;  /* 0x000000322d357220 */ /* 0x040fe20000410000 */
[----:B------:R-:W-:Y:S02]  /*a1f0*/  HADD2.F32 R47, -RZ, R52.H0_H0 ;  /* 0x20000034ff2f7230 */ /* 0x000fe40000004100 */
[-C--:B------:R-:W-:Y:S01]  /*a200*/  FMUL.FTZ R45, R45, R48.reuse ;  /* 0x000000302d2d7220 */ /* 0x080fe20000410000 */
[----:B------:R-:W-:Y:S01]  /*a210*/  FFMA.FTZ R40, R40, R49, R51 ;  /* 0x0000003128287223 */ /* 0x000fe20000010033 */
[C---:B------:R-:W-:Y:S01]  /*a220*/  FFMA.FTZ R42, R44.reuse, R48, -R53 ;  /* 0x000000302c2a7223 */ /* 0x040fe20000010835 */
[----:B------:R-:W-:Y:S02]  /*a230*/  HADD2.F32 R33, -RZ, R24.H0_H0 ;  /* 0x20000018ff217230 */ /* 0x000fe40000004100 */
[----:B------:R-:W-:Y:S01]  /*a240*/  FFMA.FTZ R49, R44, R50, R45 ;  /* 0x000000322c317223 */ /* 0x000fe2000001002d */
[----:B------:R-:W-:Y:S01]  /*a250*/  FMUL.FTZ R50, R46, R47 ;  /* 0x0000002f2e327220 */ /* 0x000fe20000410000 */
[----:B------:R-:W-:-:S02]  /*a260*/  HADD2.F32 R48, -RZ, R54.H0_H0 ;  /* 0x20000036ff307230 */ /* 0x000fc40000004100 */
[-C--:B------:R-:W-:Y:S01]  /*a270*/  FMUL.FTZ R52, R46, R43.reuse ;  /* 0x0000002b2e347220 */ /* 0x080fe20000410000 */
[----:B------:R-:W-:Y:S02]  /*a280*/  HADD2.F32 R44, -RZ, R55.H0_H0 ;  /* 0x20000037ff2c7230 */ /* 0x000fe40000004100 */
[----:B------:R-:W-:Y:S01]  /*a290*/  FFMA.FTZ R51, R31, R43, -R50 ;  /* 0x0000002b1f337223 */ /* 0x000fe20000010832 */
[----:B------:R-:W-:Y:S02]  /*a2a0*/  HADD2.F32 R29, -RZ, R12.H0_H0 ;  /* 0x2000000cff1d7230 */ /* 0x000fe40000004100 */
[C---:B------:R-:W-:Y:S01]  /*a2b0*/  FMUL.FTZ R50, R33.reuse, R48 ;  /* 0x0000003021327220 */ /* 0x040fe20000410000 */
[----:B------:R-:W-:Y:S02]  /*a2c0*/  HADD2.F32 R27, -RZ, R26.H0_H0 ;  /* 0x2000001aff1b7230 */ /* 0x000fe40000004100 */
[----:B------:R-:W-:Y:S01]  /*a2d0*/  FMUL.FTZ R33, R33, R44 ;  /* 0x0000002c21217220 */ /* 0x000fe20000410000 */
[----:B------:R-:W-:-:S02]  /*a2e0*/  HADD2.F32 R46, -RZ, R54.H1_H1 ;  /* 0x30000036ff2e7230 */ /* 0x000fc40000004100 */
[----:B------:R-:W-:Y:S01]  /*a2f0*/  FFMA.FTZ R54, R31, R47, R52 ;  /* 0x0000002f1f367223 */ /* 0x000fe20000010034 */
[----:B------:R-:W-:Y:S02]  /*a300*/  HADD2.F32 R36, -RZ, R36.H0_H0 ;  /* 0x20000024ff247230 */ /* 0x000fe40000004100 */
[C---:B------:R-:W-:Y:S01]  /*a310*/  FFMA.FTZ R50, R29.reuse, R44, -R50 ;  /* 0x0000002c1d327223 */ /* 0x040fe20000010832 */
[----:B------:R-:W-:Y:S02]  /*a320*/  HADD2.F32 R13, -RZ, R14.H0_H0 ;  /* 0x2000000eff0d7230 */ /* 0x000fe40000004100 */
[----:B------:R-:W-:Y:S01]  /*a330*/  FFMA.FTZ R33, R29, R48, R33 ;  /* 0x000000301d217223 */ /* 0x000fe20000010021 */
[----:B------:R-:W-:Y:S02]  /*a340*/  HADD2.F32 R24, -RZ, R24.H1_H1 ;  /* 0x30000018ff187230 */ /* 0x000fe40000004100 */
[----:B------:R-:W-:Y:S01]  /*a350*/  FMUL.FTZ R52, R27, R46 ;  /* 0x0000002e1b347220 */ /* 0x000fe20000410000 */
[----:B------:R-:W-:-:S02]  /*a360*/  HADD2.F32 R26, -RZ, R26.H1_H1 ;  /* 0x3000001aff1a7230 */ /* 0x000fc40000004100 */
[-C--:B------:R-:W-:Y:S01]  /*a370*/  FMUL.FTZ R44, R27, R36.reuse ;  /* 0x000000241b2c7220 */ /* 0x080fe20000410000 */
[----:B------:R-:W-:Y:S02]  /*a380*/  HADD2.F32 R29, -RZ, R30.H0_H0 ;  /* 0x2000001eff1d7230 */ /* 0x000fe40000004100 */
[C---:B------:R-:W-:Y:S01]  /*a390*/  FFMA.FTZ R52, R13.reuse, R36, -R52 ;  /* 0x000000240d347223 */ /* 0x040fe20000010834 */
[----:B------:R-:W-:Y:S02]  /*a3a0*/  HADD2.F32 R31, -RZ, R28.H0_H0 ;  /* 0x2000001cff1f7230 */ /* 0x000fe40000004100 */
[----:B------:R-:W-:Y:S01]  /*a3b0*/  FFMA.FTZ R44, R13, R46, R44 ;  /* 0x0000002e0d2c7223 */ /* 0x000fe2000001002c */
[----:B------:R-:W-:Y:S02]  /*a3c0*/  HADD2.F32 R27, -RZ, R20.H0_H0 ;  /* 0x20000014ff1b7230 */ /* 0x000fe40000004100 */
[----:B------:R-:W-:Y:S01]  /*a3d0*/  FMUL.FTZ R13, R24, R29 ;  /* 0x0000001d180d7220 */ /* 0x000fe20000410000 */
[----:B------:R-:W-:-:S02]  /*a3e0*/  HADD2.F32 R12, -RZ, R12.H1_H1 ;  /* 0x3000000cff0c7230 */ /* 0x000fc40000004100 */
[----:B------:R-:W-:Y:S01]  /*a3f0*/  FMUL.FTZ R45, R26, R31 ;  /* 0x0000001f1a2d7220 */ /* 0x000fe20000410000 */
[----:B------:R-:W-:Y:S02]  /*a400*/  HADD2.F32 R14, -RZ, R14.H1_H1 ;  /* 0x3000000eff0e7230 */ /* 0x000fe40000004100 */
[----:B------:R-:W-:Y:S01]  /*a410*/  FMUL.FTZ R24, R24, R27 ;  /* 0x0000001b18187220 */ /* 0x000fe20000410000 */
[----:B------:R-:W-:Y:S01]  /*a420*/  FMUL.FTZ R26, R26, R21 ;  /* 0x000000151a1a7220 */ /* 0x000fe20000410000 */
[----:B------:R-:W-:Y:S01]  /*a430*/  FFMA.FTZ R43, R12, R27, -R13 ;  /* 0x0000001b0c2b7223 */ /* 0x000fe2000001080d */
[----:B------:R-:W-:Y:S01]  /*a440*/  F2FP.F16.F32.PACK_AB R13, R32, R15 ;  /* 0x0000000f200d723e */ /* 0x000fe200000000ff */
[----:B------:R-:W-:Y:S01]  /*a450*/  FFMA.FTZ R45, R14, R21, -R45 ;  /* 0x000000150e2d7223 */ /* 0x000fe2000001082d */
[----:B------:R-:W-:Y:S01]  /*a460*/  FFMA.FTZ R24, R12, R29, R24 ;  /* 0x0000001d0c187223 */ /* 0x000fe20000010018 */
[----:B------:R-:W-:Y:S01]  /*a470*/  FFMA.FTZ R31, R14, R31, R26 ;  /* 0x0000001f0e1f7223 */ /* 0x000fe2000001001a */
[----:B------:R-:W-:-:S02]  /*a480*/  F2FP.F16.F32.PACK_AB R15, R51, R42 ;  /* 0x0000002a330f723e */ /* 0x000fc400000000ff */
[----:B------:R-:W-:Y:S02]  /*a490*/  F2FP.F16.F32.PACK_AB R12, R43, R50 ;  /* 0x000000322b0c723e */ /* 0x000fe400000000ff */
[----:B------:R-:W-:Y:S02]  /*a4a0*/  F2FP.F16.F32.PACK_AB R14, R45, R52 ;  /* 0x000000342d0e723e */ /* 0x000fe400000000ff */
[----:B------:R-:W-:Y:S02]  /*a4b0*/  F2FP.F16.F32.PACK_AB R25, R40, R25 ;  /* 0x000000192819723e */ /* 0x000fe400000000ff */
[----:B------:R-:W-:Y:S01]  /*a4c0*/  F2FP.F16.F32.PACK_AB R27, R54, R49 ;  /* 0x00000031361b723e */ /* 0x000fe200000000ff */
[----:B------:R1:W-:Y:S01]  /*a4d0*/  STS.128 [R37+0x20400], R12 ;  /* 0x0204000c25007388 */ /* 0x0003e20000000c00 */
[----:B------:R-:W-:Y:S02]  /*a4e0*/  F2FP.F16.F32.PACK_AB R24, R24, R33 ;  /* 0x000000211818723e */ /* 0x000fe400000000ff */
[----:B------:R-:W-:-:S05]  /*a4f0*/  F2FP.F16.F32.PACK_AB R26, R31, R44 ;  /* 0x0000002c1f1a723e */ /* 0x000fca00000000ff */
[----:B------:R1:W-:Y:S02]  /*a500*/  STS.128 [R38+0x20400], R24 ;  /* 0x0204001826007388 */ /* 0x0003e40000000c00 */
.L_x_4773:
[----:B------:R-:W-:Y:S05]  /*a510*/  BSYNC B1 ;  /* 0x0000000000017941 */ /* 0x000fea0003800000 */
.L_x_4772:
[----:B------:R-:W-:Y:S01]  /*a520*/  PRMT R42, R3, 0x5410, R34 ;  /* 0x00005410032a7816 */ /* 0x000fe20000000022 */
[----:B------:R-:W-:Y:S06]  /*a530*/  @P0 BRA `(.L_x_4764) ;  /* 0x00000004007c0947 */ /* 0x000fec0003800000 */
[----:B------:R-:W0:Y:S01]  /*a540*/  LDL R43, [R1+0x5c] ;  /* 0x00005c00012b7983 */ /* 0x000e220000100800 */
[----:B-1----:R-:W-:Y:S01]  /*a550*/  IMAD.SHL.U32 R12, R0, 0x40, RZ ;  /* 0x00000040000c7824 */ /* 0x002fe200078e00ff */
[----:B------:R-:W-:Y:S01]  /*a560*/  SHF.R.S32.HI R3, RZ, 0x1f, R0 ;  /* 0x0000001fff037819 */ /* 0x000fe20000011400 */
[----:B------:R-:W-:Y:S01]  /*a570*/  HADD2.F32 R30, -RZ, R55.H1_H1 ;  /* 0x30000037ff1e7230 */ /* 0x000fe20000004100 */
[----:B------:R-:W-:Y:S01]  /*a580*/  SHF.R.U32.HI R32, RZ, 0x10, R5 ;  /* 0x00000010ff207819 */ /* 0x000fe20000011605 */
[----:B------:R-:W-:Y:S01]  /*a590*/  HADD2.F32 R29, -RZ, R57.H0_H0 ;  /* 0x20000039ff1d7230 */ /* 0x000fe20000004100 */
[----:B------:R-:W-:Y:S02]  /*a5a0*/  LOP3.LUT R12, R12, 0x1c0, RZ, 0xc0, !PT ;  /* 0x000001c00c0c7812 */ /* 0x000fe400078ec0ff */
[----:B------:R-:W-:Y:S01]  /*a5b0*/  LEA.HI R3, R3, R0, RZ, 0x3 ;  /* 0x0000000003037211 */ /* 0x000fe200078f18ff */
[----:B------:R-:W-:Y:S01]  /*a5c0*/  HADD2.F32 R32, -RZ, R32.H0_H0 ;  /* 0x20000020ff207230 */ /* 0x000fe20000004100 */
[----:B------:R-:W-:-:S02]  /*a5d0*/  SHF.R.U32.HI R0, RZ, 0x3, R12 ;  /* 0x00000003ff007819 */ /* 0x000fc4000001160c */
[----:B------:R-:W-:Y:S02]  /*a5e0*/  SHF.L.U32 R3, R3, 0x6, RZ ;  /* 0x0000000603037819 */ /* 0x000fe400000006ff */
[----:B------:R-:W-:Y:S02]  /*a5f0*/  LOP3.LUT R35, R0, R35, R12, 0x1e, !PT ;  /* 0x0000002300237212 */ /* 0x000fe400078e1e0c */
[----:B------:R-:W-:Y:S02]  /*a600*/  LOP3.LUT R0, R3, 0xfffffe00, RZ, 0xc0, !PT ;  /* 0xfffffe0003007812 */ /* 0x000fe400078ec0ff */
[----:B------:R-:W-:Y:S02]  /*a610*/  SHF.R.U64 R3, R8, 0x10, R9 ;  /* 0x0000001008037819 */ /* 0x000fe40000001209 */
[----:B------:R-:W-:Y:S01]  /*a620*/  SHF.R.U64 R8, R4, 0x10, R5 ;  /* 0x0000001004087819 */ /* 0x000fe20000001205 */
[----:B------:R-:W-:Y:S01]  /*a630*/  IMAD.IADD R35, R0, 0x1, R35 ;  /* 0x0000000100237824 */ /* 0x000fe200078e0223 */
[--C-:B------:R-:W-:Y:S01]  /*a640*/  SHF.R.U64 R5, R6, 0x10, R7.reuse ;  /* 0x0000001006057819 */ /* 0x100fe20000001207 */
[----:B------:R-:W-:Y:S01]  /*a650*/  HADD2.F32 R3, -RZ, R3.H0_H0 ;  /* 0x20000003ff037230 */ /* 0x000fe20000004100 */
[----:B------:R-:W-:Y:S01]  /*a660*/  SHF.R.U32.HI R33, RZ, 0x10, R7 ;  /* 0x00000010ff217819 */ /* 0x000fe20000011607 */
[----:B------:R-:W-:Y:S01]  /*a670*/  IMAD R0, R35, 0x2, R2 ;  /* 0x0000000223007824 */ /* 0x000fe200078e0202 */
[----:B------:R-:W-:-:S02]  /*a680*/  SHF.R.U32.HI R37, RZ, 0x10, R9 ;  /* 0x00000010ff257819 */ /* 0x000fc40000011609 */
[--C-:B------:R-:W-:Y:S02]  /*a690*/  SHF.R.U64 R4, R10, 0x10, R11.reuse ;  /* 0x000000100a047819 */ /* 0x100fe4000000120b */
[----:B------:R-:W1:Y:S01]  /*a6a0*/  LDS.128 R24, [R0+0x20400] ;  /* 0x0204000000187984 */ /* 0x000e620000000c00 */
[----:B------:R-:W-:Y:S01]  /*a6b0*/  SHF.R.U32.HI R35, RZ, 0x10, R11 ;  /* 0x00000010ff237819 */ /* 0x000fe2000001160b */
[--C-:B-1----:R-:W-:Y:S02]  /*a6c0*/  HADD2.F32 R20, -RZ, R25.reuse.H0_H0 ;  /* 0x20000019ff147230 */ /* 0x102fe40000004100 */
[----:B------:R-:W-:Y:S02]  /*a6d0*/  HADD2.F32 R25, -RZ, R25.H1_H1 ;  /* 0x30000019ff197230 */ /* 0x000fe40000004100 */
[----:B------:R-:W-:Y:S02]  /*a6e0*/  HADD2.F32 R11, -RZ, R24.H0_H0 ;  /* 0x20000018ff0b7230 */ /* 0x000fe40000004100 */
[C---:B------:R-:W-:Y:S01]  /*a6f0*/  FMUL.FTZ R34, R20.reuse, R30 ;  /* 0x0000001e14227220 */ /* 0x040fe20000410000 */
[----:B------:R-:W-:Y:S01]  /*a700*/  FMUL.FTZ R36, R20, R29 ;  /* 0x0000001d14247220 */ /* 0x000fe20000410000 */
[----:B------:R-:W-:-:S02]  /*a710*/  HADD2.F32 R20, -RZ, R37.H0_H0 ;  /* 0x20000025ff147230 */ /* 0x000fc40000004100 */
[----:B------:R-:W-:Y:S02]  /*a720*/  HADD2.F32 R21, -RZ, R26.H0_H0 ;  /* 0x2000001aff157230 */ /* 0x000fe40000004100 */
[--C-:B------:R-:W-:Y:S02]  /*a730*/  HADD2.F32 R28, -RZ, R27.reuse.H0_H0 ;  /* 0x2000001bff1c7230 */ /* 0x100fe40000004100 */
[----:B------:R-:W-:Y:S01]  /*a740*/  FMUL.FTZ R40, R25, R20 ;  /* 0x0000001419287220 */ /* 0x000fe20000410000 */
[----:B------:R-:W-:Y:S02]  /*a750*/  HADD2.F32 R27, -RZ, R27.H1_H1 ;  /* 0x3000001bff1b7230 */ /* 0x000fe40000004100 */
[----:B------:R-:W-:Y:S02]  /*a760*/  HADD2.F32 R24, -RZ, R24.H1_H1 ;  /* 0x30000018ff187230 */ /* 0x000fe40000004100 */
[----:B------:R-:W-:Y:S01]  /*a770*/  HADD2.F32 R26, -RZ, R26.H1_H1 ;  /* 0x3000001aff1a7230 */ /* 0x000fe20000004100 */
[----:B0-----:R-:W0:Y:S02]  /*a780*/  LDS.128 R12, [R43+0x20400] ;  /* 0x020400002b0c7984 */ /* 0x001e240000000c00 */
[----:B0-----:R-:W-:-:S02]  /*a790*/  HADD2.F32 R7, -RZ, R13.H0_H0 ;  /* 0x2000000dff077230 */ /* 0x001fc40000004100 */
[----:B------:R-:W-:Y:S02]  /*a7a0*/  HADD2.F32 R13, -RZ, R13.H1_H1 ;  /* 0x3000000dff0d7230 */ /* 0x000fe40000004100 */
[----:B------:R-:W-:Y:S02]  /*a7b0*/  HADD2.F32 R6, -RZ, R12.H0_H0 ;  /* 0x2000000cff067230 */ /* 0x000fe40000004100 */
[----:B------:R-:W-:Y:S01]  /*a7c0*/  FFMA.FTZ R31, R7, R29, -R34 ;  /* 0x0000001d071f7223 */ /* 0x000fe20000010822 */
[--C-:B------:R-:W-:Y:S02]  /*a7d0*/  HADD2.F32 R29, -RZ, R41.reuse.H1_H1 ;  /* 0x30000029ff1d7230 */ /* 0x100fe40000004100 */
[----:B------:R-:W-:Y:S01]  /*a7e0*/  FMUL.FTZ R34, R25, R32 ;  /* 0x0000002019227220 */ /* 0x000fe20000410000 */
[----:B------:R-:W-:Y:S02]  /*a7f0*/  HADD2.F32 R41, -RZ, R41.H0_H0 ;  /* 0x20000029ff297230 */ /* 0x000fe40000004100 */
[----:B------:R-:W-:Y:S01]  /*a800*/  FFMA.FTZ R36, R7, R30, R36 ;  /* 0x0000001e07247223 */ /* 0x000fe20000010024 */
[----:B------:R-:W-:-:S02]  /*a810*/  HADD2.F32 R30, -RZ, R39.H1_H1 ;  /* 0x30000027ff1e7230 */ /* 0x000fc40000004100 */
[----:B------:R-:W-:Y:S01]  /*a820*/  FFMA.FTZ R38, R13, R20, -R34 ;  /* 0x000000140d267223 */ /* 0x000fe20000010822 */
[C---:B------:R-:W-:Y:S01]  /*a830*/  FMUL.FTZ R7, R11.reuse, R29 ;  /* 0x0000001d0b077220 */ /* 0x040fe20000410000 */
[-C--:B------:R-:W-:Y:S01]  /*a840*/  FMUL.FTZ R34, R11, R41.reuse ;  /* 0x000000290b227220 */ /* 0x080fe20000410000 */
[----:B------:R-:W-:Y:S02]  /*a850*/  HADD2.F32 R20, -RZ, R42.H0_H0 ;  /* 0x2000002aff147230 */ /* 0x000fe40000004100 */
[----:B------:R-:W-:Y:S01]  /*a860*/  FFMA.FTZ R13, R13, R32, R40 ;  /* 0x000000200d0d7223 */ /* 0x000fe20000010028 */
[----:B------:R-:W-:Y:S02]  /*a870*/  HADD2.F32 R9, -RZ, R14.H0_H0 ;  /* 0x2000000eff097230 */ /* 0x000fe40000004100 */
[C---:B------:R-:W-:Y:S01]  /*a880*/  FFMA.FTZ R41, R6.reuse, R41, -R7 ;  /* 0x0000002906297223 */ /* 0x040fe20000010807 */
[----:B------:R-:W-:Y:S01]  /*a890*/  FFMA.FTZ R34, R6, R29, R34 ;  /* 0x0000001d06227223 */ /* 0x000fe20000010022 */
[----:B------:R-:W-:-:S02]  /*a8a0*/  HADD2.F32 R39, -RZ, R39.H0_H0 ;  /* 0x20000027ff277230 */ /* 0x000fc40000004100 */
[C---:B------:R-:W-:Y:S01]  /*a8b0*/  FMUL.FTZ R6, R21.reuse, R30 ;  /* 0x0000001e15067220 */ /* 0x040fe20000410000 */
[----:B------:R-:W-:Y:S02]  /*a8c0*/  HADD2.F32 R7, -RZ, R42.H1_H1 ;  /* 0x3000002aff077230 */ /* 0x000fe40000004100 */
[-C--:B------:R-:W-:Y:S01]  /*a8d0*/  FMUL.FTZ R32, R21, R20.reuse ;  /* 0x0000001415207220 */ /* 0x080fe20000410000 */
[----:B------:R-:W-:Y:S02]  /*a8e0*/  HADD2.F32 R10, -RZ, R15.H0_H0 ;  /* 0x2000000fff0a7230 */ /* 0x000fe40000004100 */
[----:B------:R-:W-:Y:S01]  /*a8f0*/  FFMA.FTZ R21, R9, R20, -R6 ;  /* 0x0000001409157223 */ /* 0x000fe20000010806 */
[C---:B------:R-:W-:Y:S01]  /*a900*/  FMUL.FTZ R11, R28.reuse, R39 ;  /* 0x000000271c0b7220 */ /* 0x040fe20000410000 */
[----:B------:R-:W-:Y:S02]  /*a910*/  HADD2.F32 R20, -RZ, R33.H0_H0 ;  /* 0x20000021ff147230 */ /* 0x000fe40000004100 */
[----:B------:R-:W-:Y:S01]  /*a920*/  FMUL.FTZ R28, R28, R7 ;  /* 0x000000071c1c7220 */ /* 0x000fe20000410000 */
[----:B------:R-:W-:-:S02]  /*a930*/  HADD2.F32 R6, -RZ, R35.H0_H0 ;  /* 0x20000023ff067230 */ /* 0x000fc40000004100 */
[----:B------:R-:W-:Y:S01]  /*a940*/  FFMA.FTZ R32, R9, R30, R32 ;  /* 0x0000001e09207223 */ /* 0x000fe20000010020 */
[----:B------:R-:W-:Y:S02]  /*a950*/  HADD2.F32 R15, -RZ, R15.H1_H1 ;  /* 0x3000000fff0f7230 */ /* 0x000fe40000004100 */
        /* <DEDUP_REMOVED lines=29> */
.L_x_4764:
[----:B------:R-:W-:Y:S05]  /*ab30*/  BSYNC B0 ;  /* 0x0000000000007941 */ /* 0x000fea0003800000 */
.L_x_4750:
[----:B------:R-:W-:Y:S01]  /*ab40*/  @!PT LDS RZ, [RZ] ;  /* 0x00000000fffff984 */ /* 0x000fe20000000800 */
[----:B------:R-:W-:Y:S01]  /*ab50*/  @!PT LDS RZ, [RZ] ;  /* 0x00000000fffff984 */ /* 0x000fe20000000800 */
[----:B------:R-:W-:Y:S01]  /*ab60*/  @!PT LDS RZ, [RZ] ;  /* 0x00000000fffff984 */ /* 0x000fe20000000800 */
[----:B------:R-:W-:Y:S01]  /*ab70*/  @!PT LDS RZ, [RZ] ;  /* 0x00000000fffff984 */ /* 0x000fe20000000800 */
[----:B------:R4:W-:Y:S06]  /*ab80*/  MEMBAR.ALL.CTA ;  /* 0x0000000000007992 */ /* 0x0009ec0000008000 */
[----:B----4-:R-:W4:Y:S01]  /*ab90*/  FENCE.VIEW.ASYNC.S ;  /* 0x00000000000073c6 */ /* 0x010f220000000000 */
[----:B------:R-:W-:Y:S05]  /*aba0*/  WARPSYNC.ALL ;  /* 0x0000000000007948 */ /* 0x000fea0003800000 */
[----:B----4-:R-:W-:Y:S06]  /*abb0*/  BAR.SYNC.DEFER_BLOCKING 0xd, 0x80 ;  /* 0x0342000000007b1d */ /* 0x010fec0000010000 */
.L_x_4747:
[----:B------:R-:W-:-:S13]  /*abc0*/  ISETP.NE.AND P0, PT, R186, 0x3, PT ;  /* 0x00000003ba00780c */ /* 0x000fda0003f05270 */
[----:B------:R-:W-:Y:S05]  /*abd0*/  @!P0 BRA `(.L_x_4774) ;  /* 0x0000000000048947 */ /* 0x000fea0003800000 */
[----:B------:R-:W-:Y:S01]  /*abe0*/  BPT.TRAP 0x1 ;  /* 0x000000040000795c */ /* 0x000fe20000300000 */
.L_x_4774:
[----:B------:R-:W-:Y:S01]  /*abf0*/  IMAD R21, R19, 0x8, R2 ;  /* 0x0000000813157824 */ /* 0x000fe200078e0202 */
[----:B------:R-:W-:-:S04]  /*ac00*/  SHF.L.U32 R58, R22, 0x1f, RZ ;  /* 0x0000001f163a7819 */ /* 0x000fc800000006ff */
[----:B------:R0:W0:Y:S01]  /*ac10*/  SYNCS.PHASECHK.TRANS64.TRYWAIT P1, [R21+URZ+0x28c30], R58 ;  /* 0x028c303a150075a7 */ /* 0x000022000802017f */
[----:B------:R-:W-:Y:S05]  /*ac20*/  @!P0 BRA `(.L_x_4775) ;  /* 0x0000000000048947 */ /* 0x000fea0003800000 */
[----:B------:R-:W-:Y:S01]  /*ac30*/  BPT.TRAP 0x1 ;  /* 0x000000040000795c */ /* 0x000fe20000300000 */
.L_x_4775:
[C---:B--23--:R-:W-:Y:S02]  /*ac40*/  VIADD R0, R2.reuse, 0x22400 ;  /* 0x0002240002007836 */ /* 0x04cfe40000000000 */
[----:B01----:R-:W-:-:S03]  /*ac50*/  VIADD R3, R2, 0x20400 ;  /* 0x0002040002037836 */ /* 0x003fc60000000000 */
[----:B------:R-:W-:Y:S02]  /*ac60*/  SHF.R.U32.HI R0, RZ, 0x4, R0 ;  /* 0x00000004ff007819 */ /* 0x000fe40000011600 */
[----:B------:R-:W-:Y:S02]  /*ac70*/  SHF.R.U32.HI R3, RZ, 0x4, R3 ;  /* 0x00000004ff037819 */ /* 0x000fe40000011603 */
[----:B------:R-:W-:Y:S02]  /*ac80*/  LOP3.LUT R0, R0, 0x3fff, RZ, 0xc0, !PT ;  /* 0x00003fff00007812 */ /* 0x000fe400078ec0ff */
[----:B------:R-:W-:Y:S02]  /*ac90*/  LOP3.LUT R3, R3, 0x3fff, RZ, 0xc0, !PT ;  /* 0x00003fff03037812 */ /* 0x000fe400078ec0ff */
[----:B------:R-:W-:Y:S01]  /*aca0*/  LOP3.LUT R13, R0, 0x10000, RZ, 0xfc, !PT ;  /* 0x00010000000d7812 */ /* 0x000fe200078efcff */
[----:B------:R-:W-:Y:S06]  /*acb0*/  @P1 BRA `(.L_x_4776) ;  /* 0x0000000000081947 */ /* 0x000fec0003800000 */
[----:B------:R-:W0:Y:S02]  /*acc0*/  SYNCS.PHASECHK.TRANS64.TRYWAIT P1, [R21+URZ+0x28c30], R58 ;  /* 0x028c303a150075a7 */ /* 0x000e24000802017f */
[----:B0-----:R-:W-:Y:S05]  /*acd0*/  @!P1 BRA `(.L_x_4777) ;  /* 0x00000148005c9947 */ /* 0x001fea0003800000 */
.L_x_4776:
[----:B------:R-:W-:Y:S01]  /*ace0*/  IMAD R14, R19, 0x200, R13 ;  /* 0x00000200130e7824 */ /* 0x000fe200078e020d */
[----:B------:R-:W-:Y:S01]  /*acf0*/  LOP3.LUT R4, R3, 0x10000, RZ, 0xfc, !PT ;  /* 0x0001000003047812 */ /* 0x000fe200078efcff */
[----:B------:R-:W-:Y:S01]  /*ad00*/  IMAD.MOV.U32 R5, RZ, RZ, 0x40000040 ;  /* 0x40000040ff057424 */ /* 0x000fe200078e00ff */
[----:B------:R-:W-:Y:S05]  /*ad10*/  WARPSYNC.ALL ;  /* 0x0000000000007948 */ /* 0x000fea0003800000 */
[----:B------:R-:W-:Y:S01]  /*ad20*/  IMAD.MOV.U32 R15, RZ, RZ, 0x40000040 ;  /* 0x40000040ff0f7424 */ /* 0x000fe200078e00ff */
[C---:B------:R-:W-:Y:S01]  /*ad30*/  R2UR UR4, R4.reuse ;  /* 0x00000000040472ca */ /* 0x040fe200000e0000 */
[----:B------:R-:W-:Y:S01]  /*ad40*/  WARPGROUP.ARRIVE ;  /* 0x00000000000079c5 */ /* 0x000fe20000000000 */
[----:B------:R-:W-:Y:S01]  /*ad50*/  R2UR UR5, R5 ;  /* 0x00000000050572ca */ /* 0x000fe200000e0000 */
[----:B----4-:R-:W-:Y:S01]  /*ad60*/  VIADD R10, R4, 0x2 ;  /* 0x00000002040a7836 */ /* 0x010fe20000000000 */
[C---:B------:R-:W-:Y:S01]  /*ad70*/  R2UR UR6, R14.reuse ;  /* 0x000000000e0672ca */ /* 0x040fe200000e0000 */
[----:B------:R-:W-:Y:S01]  /*ad80*/  VIADD R6, R14, 0x2 ;  /* 0x000000020e067836 */ /* 0x000fe20000000000 */
[----:B------:R-:W-:Y:S01]  /*ad90*/  R2UR UR7, R15 ;  /* 0x000000000f0772ca */ /* 0x000fe200000e0000 */
[----:B------:R-:W-:Y:S01]  /*ada0*/  IMAD.MOV.U32 R11, RZ, RZ, 0x40000040 ;  /* 0x40000040ff0b7424 */ /* 0x000fe200078e00ff */
[----:B------:R-:W-:Y:S01]  /*adb0*/  IADD3 R8, R4, 0x4, RZ ;  /* 0x0000000404087810 */ /* 0x000fe20007ffe0ff */
[----:B------:R-:W-:-:S02]  /*adc0*/  IMAD.MOV.U32 R7, RZ, RZ, 0x40000040 ;  /* 0x40000040ff077424 */ /* 0x000fc400078e00ff */
[----:B------:R-:W-:Y:S02]  /*add0*/  IMAD.MOV.U32 R9, RZ, RZ, 0x40000040 ;  /* 0x40000040ff097424 */ /* 0x000fe400078e00ff */
[----:B------:R-:W-:-:S06]  /*ade0*/  IMAD.MOV.U32 R15, RZ, RZ, 0x40000040 ;  /* 0x40000040ff0f7424 */ /* 0x000fcc00078e00ff */
        /* <DEDUP_REMOVED lines=30> */
.L_x_4778:
[----:B------:R-:W1:Y:S01]  /*afd0*/  LDC R0, c[0x0][0x448] ;  /* 0x00011200ff007b82 */ /* 0x000e620000000800 */
[----:B------:R-:W-:Y:S01]  /*afe0*/  IMAD.IADD R20, R210, 0x1, R199 ;  /* 0x00000001d2147824 */ /* 0x000fe200078e02c7 */
[----:B------:R-:W-:Y:S01]  /*aff0*/  ULDC UR4, c[0x0][0x9d8] ;  /* 0x0002760000047ab9 */ /* 0x000fe20000000800 */
[----:B------:R-:W-:Y:S01]  /*b000*/  LOP3.LUT R18, R18, 0xfffffffd, RZ, 0xc0, !PT ;  /* 0xfffffffd12127812 */ /* 0x000fe200078ec0ff */
        /* <DEDUP_REMOVED lines=20> */
[----:B-1----:R-:W-:Y:S01]  /*b150*/  ISETP.NE.AND P1, PT, R0, 0x1, PT ;  /* 0x000000010000780c */ /* 0x002fe20003f25270 */
[----:B------:R-:W-:Y:S01]  /*b160*/  FMUL.FTZ R71, R37, UR4 ;  /* 0x0000000425477c20 */ /* 0x000fe20008410000 */
[----:B------:R-:W1:Y:S01]  /*b170*/  MUFU.TANH R30, R30 ;  /* 0x0000001e001e7308 */ /* 0x000e620000002400 */
[----:B------:R-:W-:Y:S01]  /*b180*/  FMUL.FTZ R73, R40, UR4 ;  /* 0x0000000428497c20 */ /* 0x000fe20008410000 */
[----:B------:R-:W-:Y:S01]  /*b190*/  FMUL.FTZ R75, R41, UR4 ;  /* 0x00000004294b7c20 */ /* 0x000fe20008410000 */
[----:B------:R-:W-:Y:S01]  /*b1a0*/  FMUL.FTZ R77, R44, UR4 ;  /* 0x000000042c4d7c20 */ /* 0x000fe20008410000 */
[----:B------:R-:W-:Y:S01]  /*b1b0*/  FMUL.FTZ R48, R48, UR4 ;  /* 0x0000000430307c20 */ /* 0x000fe20008410000 */
[----:B------:R-:W-:-:S03]  /*b1c0*/  FMUL.FTZ R52, R52, UR4 ;  /* 0x0000000434347c20 */ /* 0x000fc60008410000 */
[----:B------:R-:W4:Y:S03]  /*b1d0*/  MUFU.TANH R31, R31 ;  /* 0x0000001f001f7308 */ /* 0x000f260000002400 */
[----:B------:R-:W0:Y:S01]  /*b1e0*/  @P1 LDC R3, c[0x0][0x44c] ;  /* 0x00011300ff031b82 */ /* 0x000e220000000800 */
[----:B------:R-:W-:-:S04]  /*b1f0*/  @P1 LOP3.LUT R18, R18, 0x2, RZ, 0xfc, !PT ;  /* 0x0000000212121812 */ /* 0x000fc800078efcff */
[----:B------:R-:W4:Y:S03]  /*b200*/  MUFU.TANH R34, R34 ;  /* 0x0000002200227308 */ /* 0x000f260000002400 */
[----:B------:R-:W2:Y:S05]  /*b210*/  @P1 LDC R15, c[0x0][0x450] ;  /* 0x00011400ff0f1b82 */ /* 0x000eaa0000000800 */
[----:B------:R-:W4:Y:S08]  /*b220*/  MUFU.TANH R35, R35 ;  /* 0x0000002300237308 */ /* 0x000f300000002400 */
[----:B------:R-:W4:Y:S01]  /*b230*/  MUFU.TANH R38, R38 ;  /* 0x0000002600267308 */ /* 0x000f220000002400 */
[----:B0-----:R-:W-:-:S04]  /*b240*/  @P1 IMAD.HI.U32 R0, R20, R3, RZ ;  /* 0x0000000314001227 */ /* 0x001fc800078e00ff */
[----:B------:R-:W-:-:S03]  /*b250*/  IMAD.MOV.U32 R3, RZ, RZ, -0x40 ;  /* 0xffffffc0ff037424 */ /* 0x000fc600078e00ff */
[----:B------:R-:W0:Y:S01]  /*b260*/  MUFU.TANH R39, R39 ;  /* 0x0000002700277308 */ /* 0x000e220000002400 */
[----:B--2---:R-:W-:Y:S01]  /*b270*/  @P1 SHF.R.U32.HI R20, RZ, R15, R0 ;  /* 0x0000000fff141219 */ /* 0x004fe20000011600 */
[----:B------:R-:W-:Y:S02]  /*b280*/  IMAD R3, R208, R3, 0x40 ;  /* 0x00000040d0037424 */ /* 0x000fe400078e0203 */
[----:B------:R-:W-:Y:S02]  /*b290*/  FMUL.FTZ R15, R51, UR4 ;  /* 0x00000004330f7c20 */ /* 0x000fe40008410000 */
[----:B------:R-:W2:Y:S01]  /*b2a0*/  SHFL.IDX PT, R0, R20, 0x1, 0x1c1f ;  /* 0x003c1f0014007f89 */ /* 0x000ea200000e0000 */
[----:B------:R-:W-:Y:S01]  /*b2b0*/  IADD3 R67, R200, 0x1, R3 ;  /* 0x00000001c8437810 */ /* 0x000fe20007ffe003 */
[----:B------:R-:W0:Y:S01]  /*b2c0*/  MUFU.TANH R42, R42 ;  /* 0x0000002a002a7308 */ /* 0x000e220000002400 */
[----:B------:R-:W-:Y:S01]  /*b2d0*/  IADD3 R24, -R207, R3, R200 ;  /* 0x00000003cf187210 */ /* 0x000fe20007ffe1c8 */
[----:B------:R-:W0:Y:S01]  /*b2e0*/  SHFL.IDX PT, R20, R20, RZ, 0x1c1f ;  /* 0x001c1fff14147589 */ /* 0x000e2200000e0000 */
[----:B------:R-:W-:-:S05]  /*b2f0*/  IADD3 R67, -R198, R67, -R207 ;  /* 0x00000043c6437210 */ /* 0x000fca0007ffe9cf */
[----:B------:R-:W0:Y:S08]  /*b300*/  MUFU.TANH R25, R43 ;  /* 0x0000002b00197308 */ /* 0x000e300000002400 */
[----:B------:R-:W0:Y:S01]  /*b310*/  MUFU.TANH R46, R46 ;  /* 0x0000002e002e7308 */ /* 0x000e220000002400 */
[----:B--2---:R-:W-:-:S07]  /*b320*/  VIADDMNMX R3, R0, R67, R24, PT ;  /* 0x0000004300037246 */ /* 0x004fce0003800118 */
[----:B------:R-:W-:Y:S01]  /*b330*/  MUFU.TANH R50, R50 ;  /* 0x0000003200327308 */ /* 0x000fe20000002400 */
[C---:B------:R-:W-:Y:S02]  /*b340*/  ISETP.GT.AND P1, PT, R3.reuse, RZ, PT ;  /* 0x000000ff0300720c */ /* 0x040fe40003f24270 */
[C---:B------:R-:W-:Y:S02]  /*b350*/  ISETP.GT.AND P2, PT, R3.reuse, 0x1, PT ;  /* 0x000000010300780c */ /* 0x040fe40003f44270 */
[----:B------:R-:W-:Y:S02]  /*b360*/  ISETP.GT.AND P3, PT, R3, 0x8, PT ;  /* 0x000000080300780c */ /* 0x000fe40003f64270 */
[----:B------:R-:W-:Y:S01]  /*b370*/  FSEL R0, R26, -INF , P1 ;  /* 0xff8000001a007808 */ /* 0x000fe20000800000 */
[----:B------:R-:W-:Y:S01]  /*b380*/  MUFU.TANH R15, R15 ;  /* 0x0000000f000f7308 */ /* 0x000fe20000002400 */
[----:B---3--:R-:W-:Y:S02]  /*b390*/  FSEL R65, R27, -INF , P2 ;  /* 0xff8000001b417808 */ /* 0x008fe40001000000 */
[----:B------:R-:W-:-:S02]  /*b3a0*/  ISETP.GT.AND P1, PT, R3, 0x9, PT ;  /* 0x000000090300780c */ /* 0x000fc40003f24270 */
[----:B-1----:R-:W-:Y:S02]  /*b3b0*/  FSEL R63, R30, -INF , P3 ;  /* 0xff8000001e3f7808 */ /* 0x002fe40001800000 */
[----:B------:R-:W-:Y:S01]  /*b3c0*/  FMNMX.FTZ R26, R0, R65, !PT ;  /* 0x00000041001a7209 */ /* 0x000fe20007810000 */
[----:B------:R0:W1:Y:S01]  /*b3d0*/  MUFU.TANH R27, R47 ;  /* 0x0000002f001b7308 */ /* 0x0000620000002400 */
[----:B------:R-:W-:Y:S02]  /*b3e0*/  ISETP.GT.AND P2, PT, R3, 0x10, PT ;  /* 0x000000100300780c */ /* 0x000fe40003f44270 */
[----:B----4-:R-:W-:Y:S02]  /*b3f0*/  FSEL R59, R31, -INF , P1 ;  /* 0xff8000001f3b7808 */ /* 0x010fe40000800000 */
[----:B------:R-:W-:Y:S02]  /*b400*/  FMNMX.FTZ R26, R63, R26, !PT ;  /* 0x0000001a3f1a7209 */ /* 0x000fe40007810000 */
[----:B------:R-:W-:Y:S01]  /*b410*/  ISETP.GT.AND P1, PT, R3, 0x11, PT ;  /* 0x000000110300780c */ /* 0x000fe20003f24270 */
[----:B------:R-:W2:Y:S01]  /*b420*/  MUFU.TANH R54, R54 ;  /* 0x0000003600367308 */ /* 0x000ea20000002400 */
[----:B------:R-:W-:Y:S01]  /*b430*/  FSEL R61, R34, -INF , P2 ;  /* 0xff800000223d7808 */ /* 0x000fe20001000000 */
[----:B------:R-:W-:Y:S01]  /*b440*/  FMUL.FTZ R34, R53, UR4 ;  /* 0x0000000435227c20 */ /* 0x000fe20008410000 */
[----:B------:R-:W-:-:S02]  /*b450*/  FMNMX.FTZ R26, R59, R26, !PT ;  /* 0x0000001a3b1a7209 */ /* 0x000fc40007810000 */
[----:B------:R-:W-:Y:S02]  /*b460*/  ISETP.GT.AND P2, PT, R3, 0x18, PT ;  /* 0x000000180300780c */ /* 0x000fe40003f44270 */
[----:B------:R-:W-:Y:S01]  /*b470*/  FSEL R57, R35, -INF , P1 ;  /* 0xff80000023397808 */ /* 0x000fe20000800000 */
[----:B------:R-:W3:Y:S01]  /*b480*/  MUFU.TANH R55, R55 ;  /* 0x0000003700377308 */ /* 0x000ee20000002400 */
[----:B------:R-:W-:Y:S02]  /*b490*/  FMNMX.FTZ R26, R61, R26, !PT ;  /* 0x0000001a3d1a7209 */ /* 0x000fe40007810000 */
[----:B------:R-:W-:Y:S02]  /*b4a0*/  ISETP.GT.AND P1, PT, R3, 0x19, PT ;  /* 0x000000190300780c */ /* 0x000fe40003f24270 */
[----:B------:R-:W-:Y:S02]  /*b4b0*/  FSEL R51, R38, -INF , P2 ;  /* 0xff80000026337808 */ /* 0x000fe40001000000 */
[----:B------:R-:W-:Y:S01]  /*b4c0*/  FMNMX.FTZ R26, R57, R26, !PT ;  /* 0x0000001a391a7209 */ /* 0x000fe20007810000 */
[----:B------:R-:W-:Y:S01]  /*b4d0*/  MUFU.TANH R12, R12 ;  /* 0x0000000c000c7308 */ /* 0x000fe20000002400 */
        /* <DEDUP_REMOVED lines=8> */
[----:B------:R-:W-:Y:S01]  /*b560*/  FSEL R35, R25, -INF , P1 ;  /* 0xff80000019237808 */ /* 0x000fe20000800000 */
[----:B------:R-:W-:Y:S01]  /*b570*/  MUFU.TANH R69, R69 ;  /* 0x0000004500457308 */ /* 0x000fe20000002400 */
[----:B------:R-:W-:Y:S02]  /*b580*/  FMNMX.FTZ R26, R43, R26, !PT ;  /* 0x0000001a2b1a7209 */ /* 0x000fe40007810000 */
[----:B------:R-:W-:Y:S02]  /*b590*/  ISETP.GT.AND P1, PT, R3, 0x29, PT ;  /* 0x000000290300780c */ /* 0x000fe40003f24270 */
[----:B------:R-:W-:Y:S02]  /*b5a0*/  FSEL R39, R46, -INF , P2 ;  /* 0xff8000002e277808 */ /* 0x000fe40001000000 */
[----:B------:R-:W-:Y:S01]  /*b5b0*/  FMNMX.FTZ R26, R35, R26, !PT ;  /* 0x0000001a231a7209 */ /* 0x000fe20007810000 */
[----:B------:R-:W-:Y:S01]  /*b5c0*/  MUFU.TANH R71, R71 ;  /* 0x0000004700477308 */ /* 0x000fe20000002400 */
[----:B------:R-:W-:-:S02]  /*b5d0*/  ISETP.GT.AND P2, PT, R3, 0x30, PT ;  /* 0x000000300300780c */ /* 0x000fc40003f44270 */
[----:B-1----:R-:W-:Y:S02]  /*b5e0*/  FSEL R31, R27, -INF , P1 ;  /* 0xff8000001b1f7808 */ /* 0x002fe40000800000 */
[----:B------:R-:W-:Y:S01]  /*b5f0*/  FMNMX.FTZ R30, R39, R26, !PT ;  /* 0x0000001a271e7209 */ /* 0x000fe20007810000 */
[----:B------:R-:W-:Y:S01]  /*b600*/  FMUL.FTZ R26, R28, UR4 ;  /* 0x000000041c1a7c20 */ /* 0x000fe20008410000 */
[----:B------:R-:W-:Y:S01]  /*b610*/  ISETP.GT.AND P1, PT, R3, 0x31, PT ;  /* 0x000000310300780c */ /* 0x000fe20003f24270 */
[----:B------:R-:W-:Y:S01]  /*b620*/  FMUL.FTZ R28, R29, UR4 ;  /* 0x000000041d1c7c20 */ /* 0x000fe20008410000 */
[----:B------:R-:W-:Y:S01]  /*b630*/  FSEL R27, R50, -INF , P2 ;  /* 0xff800000321b7808 */ /* 0x000fe20001000000 */
[----:B------:R-:W-:Y:S01]  /*b640*/  FMUL.FTZ R29, R33, UR4 ;  /* 0x00000004211d7c20 */ /* 0x000fe20008410000 */
[----:B------:R-:W-:Y:S01]  /*b650*/  FMNMX.FTZ R30, R31, R30, !PT ;  /* 0x0000001e1f1e7209 */ /* 0x000fe20007810000 */
[----:B------:R-:W-:Y:S01]  /*b660*/  MUFU.TANH R26, R26 ;  /* 0x0000001a001a7308 */ /* 0x000fe20000002400 */
[----:B------:R-:W-:-:S02]  /*b670*/  ISETP.GT.AND P2, PT, R3, 0x38, PT ;  /* 0x000000380300780c */ /* 0x000fc40003f44270 */
[----:B------:R-:W-:Y:S02]  /*b680*/  FSEL R15, R15, -INF , P1 ;  /* 0xff8000000f0f7808 */ /* 0x000fe40000800000 */
[----:B------:R-:W-:Y:S02]  /*b690*/  FMNMX.FTZ R30, R27, R30, !PT ;  /* 0x0000001e1b1e7209 */ /* 0x000fe40007810000 */
[----:B------:R-:W-:Y:S01]  /*b6a0*/  ISETP.GT.AND P1, PT, R3, 0x39, PT ;  /* 0x000000390300780c */ /* 0x000fe20003f24270 */
[----:B------:R-:W-:Y:S01]  /*b6b0*/  MUFU.TANH R28, R28 ;  /* 0x0000001c001c7308 */ /* 0x000fe20000002400 */
[----:B--2---:R-:W-:Y:S02]  /*b6c0*/  FSEL R25, R54, -INF , P2 ;  /* 0xff80000036197808 */ /* 0x004fe40001000000 */
[----:B------:R-:W-:Y:S02]  /*b6d0*/  FMNMX.FTZ R30, R15, R30, !PT ;  /* 0x0000001e0f1e7209 */ /* 0x000fe40007810000 */
[----:B---3--:R-:W-:Y:S01]  /*b6e0*/  FSEL R3, R55, -INF , P1 ;  /* 0xff80000037037808 */ /* 0x008fe20000800000 */
[----:B------:R-:W-:Y:S01]  /*b6f0*/  FMUL.FTZ R55, R32, UR4 ;  /* 0x0000000420377c20 */ /* 0x000fe20008410000 */
[----:B------:R-:W-:Y:S01]  /*b700*/  FMNMX.FTZ R30, R25, R30, !PT ;  /* 0x0000001e191e7209 */ /* 0x000fe20007810000 */
[----:B------:R-:W-:Y:S01]  /*b710*/  MUFU.TANH R29, R29 ;  /* 0x0000001d001d7308 */ /* 0x000fe20000002400 */
[----:B------:R-:W-:-:S02]  /*b720*/  VIADDMNMX R24, R20, R67, R24, PT ;  /* 0x0000004314187246 */ /* 0x000fc40003800118 */
[----:B------:R-:W-:Y:S02]  /*b730*/  FMNMX.FTZ R30, R3, R30, !PT ;  /* 0x0000001e031e7209 */ /* 0x000fe40007810000 */
[C---:B------:R-:W-:Y:S02]  /*b740*/  ISETP.GT.AND P1, PT, R24.reuse, RZ, PT ;  /* 0x000000ff1800720c */ /* 0x040fe40003f24270 */
[C---:B------:R-:W-:Y:S01]  /*b750*/  ISETP.GT.AND P2, PT, R24.reuse, 0x1, PT ;  /* 0x000000011800780c */ /* 0x040fe20003f44270 */
[----:B------:R-:W1:Y:S01]  /*b760*/  SHFL.BFLY PT, R33, R30, 0x2, 0x1f ;  /* 0x0c401f001e217f89 */ /* 0x000e6200000e0000 */
[----:B------:R-:W2:Y:S01]  /*b770*/  MUFU.TANH R55, R55 ;  /* 0x0000003700377308 */ /* 0x000ea20000002400 */
[----:B------:R-:W-:Y:S02]  /*b780*/  ISETP.GT.AND P3, PT, R24, 0x8, PT ;  /* 0x000000081800780c */ /* 0x000fe40003f64270 */
[----:B0-----:R-:W-:Y:S02]  /*b790*/  FSEL R32, R14, -INF , P2 ;  /* 0xff8000000e207808 */ /* 0x001fe40001000000 */
[----:B------:R-:W-:-:S03]  /*b7a0*/  ISETP.GT.AND P2, PT, R24, 0x10, PT ;  /* 0x000000101800780c */ /* 0x000fc60003f44270 */
[----:B------:R-:W0:Y:S08]  /*b7b0*/  MUFU.TANH R73, R73 ;  /* 0x0000004900497308 */ /* 0x000e300000002400 */
[----:B------:R-:W3:Y:S01]  /*b7c0*/  MUFU.TANH R75, R75 ;  /* 0x0000004b004b7308 */ /* 0x000ee20000002400 */
[----:B--2---:R-:W-:Y:S02]  /*b7d0*/  FSEL R55, R55, -INF , P2 ;  /* 0xff80000037377808 */ /* 0x004fe40001000000 */
[----:B------:R-:W-:-:S02]  /*b7e0*/  ISETP.GT.AND P2, PT, R24, 0x18, PT ;  /* 0x000000181800780c */ /* 0x000fc40003f44270 */
[----:B-1----:R-:W-:Y:S01]  /*b7f0*/  FMNMX.FTZ R36, R30, R33, !PT ;  /* 0x000000211e247209 */ /* 0x002fe20007810000 */
[----:B------:R-:W-:Y:S01]  /*b800*/  FMUL.FTZ R30, R45, UR4 ;  /* 0x000000042d1e7c20 */ /* 0x000fe20008410000 */
[----:B------:R-:W-:Y:S01]  /*b810*/  FSEL R45, R12, -INF , P1 ;  /* 0xff8000000c2d7808 */ /* 0x000fe20000800000 */
[----:B------:R-:W-:Y:S01]  /*b820*/  FMUL.FTZ R33, R49, UR4 ;  /* 0x0000000431217c20 */ /* 0x000fe20008410000 */
[----:B------:R-:W-:Y:S01]  /*b830*/  ISETP.GT.AND P1, PT, R24, 0x9, PT ;  /* 0x000000091800780c */ /* 0x000fe20003f24270 */
[----:B------:R-:W1:Y:S01]  /*b840*/  SHFL.BFLY PT, R37, R36, 0x1, 0x1f ;  /* 0x0c201f0024257f89 */ /* 0x000e6200000e0000 */
[----:B------:R-:W-:Y:S01]  /*b850*/  FSEL R49, R26, -INF , P3 ;  /* 0xff8000001a317808 */ /* 0x000fe20001800000 */
[----:B------:R-:W2:Y:S01]  /*b860*/  MUFU.TANH R77, R77 ;  /* 0x0000004d004d7308 */ /* 0x000ea20000002400 */
[----:B------:R-:W-:Y:S01]  /*b870*/  FMNMX.FTZ R12, R45, R32, !PT ;  /* 0x000000202d0c7209 */ /* 0x000fe20007810000 */
[----:B------:R-:W-:Y:S01]  /*b880*/  ULDC UR4, c[0x0][0x988] ;  /* 0x0002620000047ab9 */ /* 0x000fe20000000800 */
[----:B------:R-:W-:Y:S01]  /*b890*/  FSEL R53, R28, -INF , P1 ;  /* 0xff8000001c357808 */ /* 0x000fe20000800000 */
[----:B------:R-:W-:Y:S01]  /*b8a0*/  IMAD.U32 R14, RZ, RZ, UR4 ;  /* 0x00000004ff0e7e24 */ /* 0x000fe2000f8e00ff */
[----:B------:R-:W-:-:S02]  /*b8b0*/  FMNMX.FTZ R12, R49, R12, !PT ;  /* 0x0000000c310c7209 */ /* 0x000fc40007810000 */
[C---:B------:R-:W-:Y:S01]  /*b8c0*/  ISETP.GT.AND P1, PT, R24.reuse, 0x11, PT ;  /* 0x000000111800780c */ /* 0x040fe20003f24270 */
[----:B------:R-:W4:Y:S01]  /*b8d0*/  MUFU.TANH R30, R30 ;  /* 0x0000001e001e7308 */ /* 0x000f220000002400 */
[----:B------:R-:W-:Y:S02]  /*b8e0*/  FMNMX.FTZ R12, R53, R12, !PT ;  /* 0x0000000c350c7209 */ /* 0x000fe40007810000 */
[----:B------:R-:W-:Y:S02]  /*b8f0*/  FSEL R67, R29, -INF , P1 ;  /* 0xff8000001d437808 */ /* 0x000fe40000800000 */
[----:B------:R-:W-:Y:S02]  /*b900*/  FMNMX.FTZ R12, R55, R12, !PT ;  /* 0x0000000c370c7209 */ /* 0x000fe40007810000 */
[----:B------:R-:W-:Y:S01]  /*b910*/  ISETP.GT.AND P1, PT, R24, 0x19, PT ;  /* 0x000000191800780c */ /* 0x000fe20003f24270 */
[----:B------:R-:W4:Y:S01]  /*b920*/  MUFU.TANH R48, R48 ;  /* 0x0000003000307308 */ /* 0x000f220000002400 */
[----:B------:R-:W-:-:S02]  /*b930*/  FSEL R69, R69, -INF , P2 ;  /* 0xff80000045457808 */ /* 0x000fc40001000000 */
[----:B------:R-:W-:Y:S02]  /*b940*/  FMNMX.FTZ R12, R67, R12, !PT ;  /* 0x0000000c430c7209 */ /* 0x000fe40007810000 */
[C---:B------:R-:W-:Y:S02]  /*b950*/  ISETP.GT.AND P2, PT, R24.reuse, 0x20, PT ;  /* 0x000000201800780c */ /* 0x040fe40003f44270 */
[----:B------:R-:W-:Y:S01]  /*b960*/  FSEL R71, R71, -INF , P1 ;  /* 0xff80000047477808 */ /* 0x000fe20000800000 */
[----:B------:R4:W4:Y:S01]  /*b970*/  MUFU.TANH R26, R33 ;  /* 0x00000021001a7308 */ /* 0x0009220000002400 */
[----:B------:R-:W-:Y:S02]  /*b980*/  FMNMX.FTZ R12, R69, R12, !PT ;  /* 0x0000000c450c7209 */ /* 0x000fe40007810000 */
[----:B------:R-:W-:Y:S02]  /*b990*/  ISETP.GT.AND P1, PT, R24, 0x21, PT ;  /* 0x000000211800780c */ /* 0x000fe40003f24270 */
[----:B0-----:R-:W-:-:S02]  /*b9a0*/  FSEL R73, R73, -INF , P2 ;  /* 0xff80000049497808 */ /* 0x001fc40001000000 */
[----:B------:R-:W-:Y:S01]  /*b9b0*/  FMNMX.FTZ R12, R71, R12, !PT ;  /* 0x0000000c470c7209 */ /* 0x000fe20007810000 */
[----:B------:R-:W-:Y:S01]  /*b9c0*/  MUFU.TANH R34, R34 ;  /* 0x0000002200227308 */ /* 0x000fe20000002400 */
[----:B------:R-:W-:Y:S02]  /*b9d0*/  ISETP.GT.AND P2, PT, R24, 0x28, PT ;  /* 0x000000281800780c */ /* 0x000fe40003f44270 */
[----:B---3--:R-:W-:Y:S02]  /*b9e0*/  FSEL R75, R75, -INF , P1 ;  /* 0xff8000004b4b7808 */ /* 0x008fe40000800000 */
[----:B------:R-:W-:Y:S02]  /*b9f0*/  FMNMX.FTZ R12, R73, R12, !PT ;  /* 0x0000000c490c7209 */ /* 0x000fe40007810000 */
[----:B-1----:R-:W-:Y:S02]  /*ba00*/  FMNMX.FTZ R20, R36, R37, !PT ;  /* 0x0000002524147209 */ /* 0x002fe40007810000 */
[----:B------:R-:W0:Y:S01]  /*ba10*/  MUFU.TANH R37, R52 ;  /* 0x0000003400257308 */ /* 0x000e220000002400 */
[----:B------:R-:W-:-:S02]  /*ba20*/  ISETP.GT.AND P3, PT, R24, 0x29, PT ;  /* 0x000000291800780c */ /* 0x000fc40003f64270 */
[----:B--2---:R-:W-:Y:S01]  /*ba30*/  FSEL R77, R77, -INF , P2 ;  /* 0xff8000004d4d7808 */ /* 0x004fe20001000000 */
[----:B------:R-:W-:Y:S01]  /*ba40*/  FMUL.FTZ R38, R20, R14 ;  /* 0x0000000e14267220 */ /* 0x000fe20000410000 */
[----:B------:R-:W-:Y:S02]  /*ba50*/  FMNMX.FTZ R12, R75, R12, !PT ;  /* 0x0000000c4b0c7209 */ /* 0x000fe40007810000 */
[----:B------:R-:W-:Y:S02]  /*ba60*/  ISETP.GT.AND P1, PT, R24, 0x30, PT ;  /* 0x000000301800780c */ /* 0x000fe40003f24270 */
[----:B----4-:R-:W-:Y:S02]  /*ba70*/  FSEL R79, R30, -INF , P3 ;  /* 0xff8000001e4f7808 */ /* 0x010fe40001800000 */
[----:B------:R-:W-:Y:S02]  /*ba80*/  FMNMX.FTZ R12, R77, R12, !PT ;  /* 0x0000000c4d0c7209 */ /* 0x000fe40007810000 */
[----:B------:R-:W-:-:S02]  /*ba90*/  ISETP.GT.AND P2, PT, R24, 0x31, PT ;  /* 0x000000311800780c */ /* 0x000fc40003f44270 */
[----:B------:R-:W-:Y:S02]  /*baa0*/  FSEL R33, R48, -INF , P1 ;  /* 0xff80000030217808 */ /* 0x000fe40000800000 */
[----:B------:R-:W-:Y:S02]  /*bab0*/  FMNMX.FTZ R12, R79, R12, !PT ;  /* 0x0000000c4f0c7209 */ /* 0x000fe40007810000 */
[----:B------:R-:W-:Y:S02]  /*bac0*/  ISETP.GT.AND P1, PT, R24, 0x38, PT ;  /* 0x000000381800780c */ /* 0x000fe40003f24270 */
[----:B------:R-:W-:Y:S02]  /*bad0*/  FSEL R29, R26, -INF , P2 ;  /* 0xff8000001a1d7808 */ /* 0x000fe40001000000 */
[----:B------:R-:W-:Y:S02]  /*bae0*/  FMNMX.FTZ R12, R33, R12, !PT ;  /* 0x0000000c210c7209 */ /* 0x000fe40007810000 */
[----:B------:R-:W-:-:S02]  /*baf0*/  ISETP.GT.AND P2, PT, R24, 0x39, PT ;  /* 0x000000391800780c */ /* 0x000fc40003f44270 */
[----:B0-----:R-:W-:Y:S02]  /*bb00*/  FSEL R37, R37, -INF , P1 ;  /* 0xff80000025257808 */ /* 0x001fe40000800000 */
[----:B------:R-:W-:Y:S02]  /*bb10*/  FMNMX.FTZ R12, R29, R12, !PT ;  /* 0x0000000c1d0c7209 */ /* 0x000fe40007810000 */
[----:B------:R-:W-:Y:S02]  /*bb20*/  FSETP.NEU.FTZ.AND P4, PT, R20, -INF , PT ;  /* 0xff8000001400780b */ /* 0x000fe40003f9d000 */
[----:B------:R-:W-:Y:S02]  /*bb30*/  FSEL R41, R34, -INF , P2 ;  /* 0xff80000022297808 */ /* 0x000fe40001000000 */
[----:B------:R-:W-:Y:S02]  /*bb40*/  FMNMX.FTZ R12, R37, R12, !PT ;  /* 0x0000000c250c7209 */ /* 0x000fe40007810000 */
[----:B------:R-:W-:-:S02]  /*bb50*/  FSEL R38, R38, RZ, P4 ;  /* 0x000000ff26267208 */ /* 0x000fc40002000000 */
[----:B------:R-:W-:-:S03]  /*bb60*/  FMNMX.FTZ R12, R41, R12, !PT ;  /* 0x0000000c290c7209 */ /* 0x000fc60007810000 */
[-CC-:B------:R-:W-:Y:S01]  /*bb70*/  FFMA.FTZ R28, R59, R14.reuse, -R38.reuse ;  /* 0x0000000e3b1c7223 */ /* 0x180fe20000010826 */
        /* <DEDUP_REMOVED lines=14> */
[----:B------:R-:W-:-:S05]  /*bc60*/  VIADD R47, R21, 0x28c40 ;  /* 0x00028c40152f7836 */ /* 0x000fca0000000000 */
[----:B------:R-:W-:Y:S02]  /*bc70*/  PRMT R47, R190, 0x654, R47 ;  /* 0x00000654be2f7816 */ /* 0x000fe4000000002f */
[----:B------:R-:W1:Y:S02]  /*bc80*/  MUFU.EX2 R26, R26 ;  /* 0x0000001a001a7308 */ /* 0x000e640000000800 */
[----:B------:R2:W-:Y:S01]  /*bc90*/  SYNCS.ARRIVE.TRANS64.RED.A1T0 RZ, [R47+URZ], RZ ;  /* 0x000000ff2fff79a7 */ /* 0x0005e2000810043f */
[----:B0-----:R-:W-:Y:S01]  /*bca0*/  FMNMX.FTZ R59, R12, R59, !PT ;  /* 0x0000003b0c3b7209 */ /* 0x001fe20007810000 */
[-CC-:B------:R-:W-:Y:S01]  /*bcb0*/  FFMA.FTZ R12, R27, R14.reuse, -R38.reuse ;  /* 0x0000000e1b0c7223 */ /* 0x180fe20000010826 */
[----:B------:R-:W-:-:S03]  /*bcc0*/  FFMA.FTZ R27, R15, R14, -R38 ;  /* 0x0000000e0f1b7223 */ /* 0x000fc60000010826 */
[----:B------:R-:W0:Y:S01]  /*bcd0*/  MUFU.EX2 R167, R167 ;  /* 0x000000a700a77308 */ /* 0x000e220000000800 */
[----:B------:R-:W3:Y:S07]  /*bce0*/  SHFL.BFLY PT, R24, R59, 0x1, 0x1f ;  /* 0x0c201f003b187f89 */ /* 0x000eee00000e0000 */
[----:B------:R-:W4:Y:S01]  /*bcf0*/  MUFU.EX2 R28, R28 ;  /* 0x0000001c001c7308 */ /* 0x000f220000000800 */
[----:B-1----:R-:W-:Y:S01]  /*bd00*/  FADD.FTZ R40, R165, R26 ;  /* 0x0000001aa5287221 */ /* 0x002fe20000010000 */
[----:B------:R-:W-:-:S06]  /*bd10*/  F2FP.F16.F32.PACK_AB R165, R26, R165 ;  /* 0x000000a51aa5723e */ /* 0x000fcc00000000ff */
[----:B------:R-:W-:Y:S01]  /*bd20*/  MUFU.EX2 R161, R161 ;  /* 0x000000a100a17308 */ /* 0x000fe20000000800 */
[----:B0-----:R-:W-:-:S07]  /*bd30*/  FADD.FTZ R51, R167, R40 ;  /* 0x00000028a7337221 */ /* 0x001fce0000010000 */
[----:B------:R-:W-:Y:S01]  /*bd40*/  MUFU.EX2 R30, R30 ;  /* 0x0000001e001e7308 */ /* 0x000fe20000000800 */
[----:B---3--:R-:W-:Y:S01]  /*bd50*/  FMNMX.FTZ R15, R59, R24, !PT ;  /* 0x000000183b0f7209 */ /* 0x008fe20007810000 */
[-C--:B------:R-:W-:Y:S01]  /*bd60*/  FFMA.FTZ R24, R25, R14.reuse, -R38 ;  /* 0x0000000e19187223 */ /* 0x080fe20000010826 */
[C---:B----4-:R-:W-:Y:S01]  /*bd70*/  FADD.FTZ R44, R28.reuse, R51 ;  /* 0x000000331c2c7221 */ /* 0x050fe20000010000 */
[----:B------:R-:W-:Y:S02]  /*bd80*/  F2FP.F16.F32.PACK_AB R167, R28, R167 ;  /* 0x000000a71ca7723e */ /* 0x000fe400000000ff */
[C---:B------:R-:W-:Y:S01]  /*bd90*/  FMUL.FTZ R25, R15.reuse, R14 ;  /* 0x0000000e0f197220 */ /* 0x040fe20000410000 */
[----:B------:R-:W-:Y:S01]  /*bda0*/  FSETP.NEU.FTZ.AND P1, PT, R15, -INF , PT ;  /* 0xff8000000f00780b */ /* 0x000fe20003f3d000 */
[----:B------:R-:W-:Y:S03]  /*bdb0*/  MUFU.EX2 R163, R163 ;  /* 0x000000a300a37308 */ /* 0x000fe60000000800 */
        /* <DEDUP_REMOVED lines=18> */
[----:B------:R-:W-:-:S05]  /*bee0*/  FFMA.FTZ R38, R41, R14, -R38 ;  /* 0x0000000e29267223 */ /* 0x000fca0000010826 */
[----:B------:R-:W1:Y:S08]  /*bef0*/  MUFU.EX2 R166, R166 ;  /* 0x000000a600a67308 */ /* 0x000e700000000800 */
[----:B------:R-:W3:Y:S01]  /*bf00*/  MUFU.EX2 R31, R31 ;  /* 0x0000001f001f7308 */ /* 0x000ee20000000800 */
[----:B0-----:R-:W-:Y:S01]  /*bf10*/  FADD.FTZ R49, R164, R25 ;  /* 0x00000019a4317221 */ /* 0x001fe20000010000 */
[----:B------:R-:W-:-:S06]  /*bf20*/  F2FP.F16.F32.PACK_AB R164, R25, R164 ;  /* 0x000000a419a4723e */ /* 0x000fcc00000000ff */
[----:B------:R-:W0:Y:S01]  /*bf30*/  MUFU.EX2 R160, R160 ;  /* 0x000000a000a07308 */ /* 0x000e220000000800 */
[----:B-1----:R-:W-:Y:S01]  /*bf40*/  FADD.FTZ R42, R166, R49 ;  /* 0x00000031a62a7221 */ /* 0x002fe20000010000 */
[----:B------:R-:W-:Y:S01]  /*bf50*/  FADD.FTZ R49, R161, R44 ;  /* 0x0000002ca1317221 */ /* 0x000fe20000010000 */
[----:B------:R-:W-:-:S03]  /*bf60*/  F2FP.F16.F32.PACK_AB R161, R30, R161 ;  /* 0x000000a11ea1723e */ /* 0x000fc600000000ff */
[----:B------:R-:W-:Y:S02]  /*bf70*/  FADD.FTZ R44, R30, R49 ;  /* 0x000000311e2c7221 */ /* 0x000fe40000010000 */
[----:B------:R-:W1:Y:S01]  /*bf80*/  MUFU.EX2 R35, R35 ;  /* 0x0000002300237308 */ /* 0x000e620000000800 */
[----:B---3--:R-:W-:Y:S01]  /*bf90*/  FADD.FTZ R29, R31, R42 ;  /* 0x0000002a1f1d7221 */ /* 0x008fe20000010000 */
[----:B------:R-:W-:Y:S01]  /*bfa0*/  FADD.FTZ R41, R163, R44 ;  /* 0x0000002ca3297221 */ /* 0x000fe20000010000 */
[----:B------:R-:W-:Y:S01]  /*bfb0*/  F2FP.F16.F32.PACK_AB R166, R31, R166 ;  /* 0x000000a61fa6723e */ /* 0x000fe200000000ff */
[----:B------:R-:W-:Y:S01]  /*bfc0*/  BAR.SYNC.DEFER_BLOCKING 0xf, 0x100 ;  /* 0x03c4000000007b1d */ /* 0x000fe20000010000 */
[----:B0-----:R-:W-:-:S05]  /*bfd0*/  FADD.FTZ R42, R160, R29 ;  /* 0x0000001da02a7221 */ /* 0x001fca0000010000 */
[----:B------:R-:W0:Y:S01]  /*bfe0*/  MUFU.EX2 R162, R162 ;  /* 0x000000a200a27308 */ /* 0x000e220000000800 */
[----:B-1----:R-:W-:-:S07]  /*bff0*/  FADD.FTZ R29, R35, R42 ;  /* 0x0000002a231d7221 */ /* 0x002fce0000010000 */
[----:B------:R-:W1:Y:S01]  /*c000*/  MUFU.EX2 R34, R34 ;  /* 0x0000002200227308 */ /* 0x000e620000000800 */
[----:B------:R-:W-:-:S07]  /*c010*/  F2FP.F16.F32.PACK_AB R160, R35, R160 ;  /* 0x000000a023a0723e */ /* 0x000fce00000000ff */
[----:B------:R-:W3:Y:S01]  /*c020*/  MUFU.EX2 R39, R39 ;  /* 0x0000002700277308 */ /* 0x000ee20000000800 */
[----:B0-----:R-:W-:Y:S01]  /*c030*/  FADD.FTZ R28, R162, R29 ;  /* 0x0000001da21c7221 */ /* 0x001fe20000010000 */
[----:B------:R0:W-:Y:S06]  /*c040*/  STSM.16.M88.4 [R201+0x26800], R164 ;  /* 0x026800a4c9007844 */ /* 0x0001ec0000000200 */
[----:B------:R-:W2:Y:S01]  /*c050*/  MUFU.EX2 R157, R157 ;  /* 0x0000009d009d7308 */ /* 0x000ea20000000800 */
[C---:B-1----:R-:W-:Y:S01]  /*c060*/  FADD.FTZ R42, R34.reuse, R41 ;  /* 0x00000029222a7221 */ /* 0x042fe20000010000 */
[----:B------:R-:W-:-:S06]  /*c070*/  F2FP.F16.F32.PACK_AB R163, R34, R163 ;  /* 0x000000a322a3723e */ /* 0x000fcc00000000ff */
[----:B------:R-:W1:Y:S01]  /*c080*/  MUFU.EX2 R156, R156 ;  /* 0x0000009c009c7308 */ /* 0x000e620000000800 */
[C---:B---3--:R-:W-:Y:S01]  /*c090*/  FADD.FTZ R41, R39.reuse, R28 ;  /* 0x0000001c27297221 */ /* 0x048fe20000010000 */
[----:B------:R-:W-:-:S05]  /*c0a0*/  F2FP.F16.F32.PACK_AB R162, R39, R162 ;  /* 0x000000a227a2723e */ /* 0x000fca00000000ff */
[----:B------:R0:W-:Y:S01]  /*c0b0*/  STSM.16.M88.4 [R202], R160 ;  /* 0x000000a0ca007844 */ /* 0x0001e20000000200 */
[----:B------:R-:W3:Y:S01]  /*c0c0*/  MUFU.EX2 R36, R36 ;  /* 0x0000002400247308 */ /* 0x000ee20000000800 */
[----:B--2---:R-:W-:-:S07]  /*c0d0*/  FADD.FTZ R47, R157, R42 ;  /* 0x0000002a9d2f7221 */ /* 0x004fce0000010000 */
[----:B------:R-:W2:Y:S01]  /*c0e0*/  MUFU.EX2 R43, R43 ;  /* 0x0000002b002b7308 */ /* 0x000ea20000000800 */
[----:B-1----:R-:W-:-:S07]  /*c0f0*/  FADD.FTZ R28, R156, R41 ;  /* 0x000000299c1c7221 */ /* 0x002fce0000010000 */
[----:B------:R-:W1:Y:S01]  /*c100*/  MUFU.EX2 R159, R159 ;  /* 0x0000009f009f7308 */ /* 0x000e620000000800 */
[C---:B---3--:R-:W-:Y:S01]  /*c110*/  FADD.FTZ R30, R36.reuse, R47 ;  /* 0x0000002f241e7221 */ /* 0x048fe20000010000 */
[----:B------:R-:W-:-:S06]  /*c120*/  F2FP.F16.F32.PACK_AB R157, R36, R157 ;  /* 0x0000009d249d723e */ /* 0x000fcc00000000ff */
[----:B------:R-:W3:Y:S01]  /*c130*/  MUFU.EX2 R45, R45 ;  /* 0x0000002d002d7308 */ /* 0x000ee20000000800 */
[C---:B--2---:R-:W-:Y:S01]  /*c140*/  FADD.FTZ R28, R43.reuse, R28 ;  /* 0x0000001c2b1c7221 */ /* 0x044fe20000010000 */
[----:B------:R-:W-:-:S06]  /*c150*/  F2FP.F16.F32.PACK_AB R156, R43, R156 ;  /* 0x0000009c2b9c723e */ /* 0x000fcc00000000ff */
[----:B------:R-:W2:Y:S01]  /*c160*/  MUFU.EX2 R32, R32 ;  /* 0x0000002000207308 */ /* 0x000ea20000000800 */
[----:B-1----:R-:W-:-:S07]  /*c170*/  FADD.FTZ R31, R159, R30 ;  /* 0x0000001e9f1f7221 */ /* 0x002fce0000010000 */
[----:B------:R-:W1:Y:S01]  /*c180*/  MUFU.EX2 R0, R0 ;  /* 0x0000000000007308 */ /* 0x000e620000000800 */
[----:B---3--:R-:W-:-:S07]  /*c190*/  FADD.FTZ R25, R45, R28 ;  /* 0x0000001c2d197221 */ /* 0x008fce0000010000 */
[----:B------:R-:W-:Y:S01]  /*c1a0*/  MUFU.EX2 R12, R12 ;  /* 0x0000000c000c7308 */ /* 0x000fe20000000800 */
[C---:B--2---:R-:W-:Y:S01]  /*c1b0*/  F2FP.F16.F32.PACK_AB R158, R32.reuse, R45 ;  /* 0x0000002d209e723e */ /* 0x044fe200000000ff */
[----:B------:R-:W-:-:S06]  /*c1c0*/  FADD.FTZ R32, R32, R25 ;  /* 0x0000001920207221 */ /* 0x000fcc0000010000 */
[----:B------:R-:W2:Y:S01]  /*c1d0*/  MUFU.EX2 R27, R27 ;  /* 0x0000001b001b7308 */ /* 0x000ea20000000800 */
[C---:B-1----:R-:W-:Y:S01]  /*c1e0*/  FADD.FTZ R31, R0.reuse, R31 ;  /* 0x0000001f001f7221 */ /* 0x042fe20000010000 */
[----:B------:R-:W-:-:S05]  /*c1f0*/  F2FP.F16.F32.PACK_AB R159, R0, R159 ;  /* 0x0000009f009f723e */ /* 0x000fca00000000ff */
[----:B------:R0:W-:Y:S01]  /*c200*/  STSM.16.M88.4 [R204], R156 ;  /* 0x0000009ccc007844 */ /* 0x0001e20000000200 */
[----:B------:R-:W-:Y:S08]  /*c210*/  MUFU.EX2 R33, R33 ;  /* 0x0000002100217308 */ /* 0x000ff00000000800 */
[----:B------:R-:W1:Y:S01]  /*c220*/  MUFU.EX2 R40, R40 ;  /* 0x0000002800287308 */ /* 0x000e620000000800 */
[----:B--2---:R-:W-:Y:S01]  /*c230*/  F2FP.F16.F32.PACK_AB R153, R27, R12 ;  /* 0x0000000c1b99723e */ /* 0x004fe200000000ff */
[----:B------:R-:W-:-:S04]  /*c240*/  FADD.FTZ R12, R12, R31 ;  /* 0x0000001f0c0c7221 */ /* 0x000fc80000010000 */
[----:B------:R-:W-:Y:S02]  /*c250*/  FADD.FTZ R27, R27, R12 ;  /* 0x0000000c1b1b7221 */ /* 0x000fe40000010000 */
[----:B------:R-:W-:Y:S08]  /*c260*/  MUFU.EX2 R24, R24 ;  /* 0x0000001800187308 */ /* 0x000ff00000000800 */
[----:B------:R-:W2:Y:S01]  /*c270*/  MUFU.EX2 R3, R3 ;  /* 0x0000000300037308 */ /* 0x000ea20000000800 */
[----:B-1---5:R-:W-:Y:S01]  /*c280*/  F2FP.F16.F32.PACK_AB R152, R40, R33 ;  /* 0x000000212898723e */ /* 0x022fe200000000ff */
[----:B------:R-:W-:-:S04]  /*c290*/  FADD.FTZ R33, R33, R32 ;  /* 0x0000002021217221 */ /* 0x000fc80000010000 */
[----:B------:R-:W-:Y:S02]  /*c2a0*/  FADD.FTZ R33, R40, R33 ;  /* 0x0000002128217221 */ /* 0x000fe40000010000 */
[----:B------:R-:W1:Y:S08]  /*c2b0*/  MUFU.EX2 R26, R37 ;  /* 0x00000025001a7308 */ /* 0x000e700000000800 */
[----:B------:R-:W3:Y:S01]  /*c2c0*/  MUFU.EX2 R29, R38 ;  /* 0x00000026001d7308 */ /* 0x000ee20000000800 */
[----:B--2---:R-:W-:Y:S01]  /*c2d0*/  F2FP.F16.F32.PACK_AB R155, R3, R24 ;  /* 0x00000018039b723e */ /* 0x004fe200000000ff */
        /* <DEDUP_REMOVED lines=8> */
.L_x_4779:
[----:B------:R1:W2:Y:S01]  /*c360*/  SYNCS.PHASECHK.TRANS64.TRYWAIT P1, [R21+URZ+0x28c50], R58 ;  /* 0x028c503a150075a7 */ /* 0x0002a2000802017f */
[----:B------:R-:W-:Y:S05]  /*c370*/  @!P0 BRA `(.L_x_4780) ;  /* 0x0000000000048947 */ /* 0x000fea0003800000 */
[----:B------:R-:W-:Y:S01]  /*c380*/  BPT.TRAP 0x1 ;  /* 0x000000040000795c */ /* 0x000fe20000300000 */
.L_x_4780:
[----:B------:R-:W-:Y:S01]  /*c390*/  LOP3.LUT R12, R56, 0x2000000, RZ, 0xfc, !PT ;  /* 0x02000000380c7812 */ /* 0x000fe200078efcff */
[----:B------:R-:W-:Y:S01]  /*c3a0*/  ULDC UR38, c[0x0][0x9d8] ;  /* 0x0002760000267ab9 */ /* 0x000fe20000000800 */
[----:B------:R-:W-:Y:S01]  /*c3b0*/  ULDC UR39, c[0x0][0x9d8] ;  /* 0x0002760000277ab9 */ /* 0x000fe20000000800 */
[----:B------:R-:W-:Y:S01]  /*c3c0*/  ULDC UR36, c[0x0][0x988] ;  /* 0x0002620000247ab9 */ /* 0x000fe20000000800 */
[----:B------:R-:W-:Y:S01]  /*c3d0*/  ULDC UR37, c[0x0][0x988] ;  /* 0x0002620000257ab9 */ /* 0x000fe20000000800 */
[----:B------:R-:W-:Y:S01]  /*c3e0*/  BSSY B0, `(.L_x_4781) ;  /* 0x0000006000007945 */ /* 0x000fe20003800000 */
[----:B------:R-:W-:Y:S01]  /*c3f0*/  IMAD R28, R19, 0x1000, R12 ;  /* 0x00001000131c7824 */ /* 0x000fe200078e020c */
[----:B------:R-:W-:Y:S02]  /*c400*/  MOV R29, 0x40000040 ;  /* 0x40000040001d7802 */ /* 0x000fe40000000f00 */
[----:B--2---:R-:W-:Y:S05]  /*c410*/  @P1 BRA `(.L_x_4782) ;  /* 0x0000000000081947 */ /* 0x004fea0003800000 */
[----:B------:R-:W2:Y:S02]  /*c420*/  SYNCS.PHASECHK.TRANS64.TRYWAIT P1, [R21+URZ+0x28c50], R58 ;  /* 0x028c503a150075a7 */ /* 0x000ea4000802017f */
[----:B--2---:R-:W-:Y:S05]  /*c430*/  @!P1 BRA `(.L_x_4783) ;  /* 0x0000013000989947 */ /* 0x004fea0003800000 */
.L_x_4782:
[----:B------:R-:W-:Y:S05]  /*c440*/  BSYNC B0 ;  /* 0x0000000000007941 */ /* 0x000fea0003800000 */
.L_x_4781:
        /* <DEDUP_REMOVED lines=14> */
[----:B-12---:R-:W-:-:S06]  /*c530*/  WARPGROUP.ARRIVE ;  /* 0x00000000000079c5 */ /* 0x006fcc0000000000 */
        /* <DEDUP_REMOVED lines=22> */
[----:B------:R-:W-:Y:S05]  /*c6a0*/  @!P0 BRA `(.L_x_4784) ;  /* 0x0000000000048947 */ /* 0x000fea0003800000 */
[----:B------:R-:W-:Y:S01]  /*c6b0*/  BPT.TRAP 0x1 ;  /* 0x000000040000795c */ /* 0x000fe20000300000 */
.L_x_4784:
[----:B0-----:R-:W0:Y:S01]  /*c6c0*/  LDC R152, c[0x0][0x448] ;  /* 0x00011200ff987b82 */ /* 0x001e220000000800 */
[----:B------:R-:W-:Y:S01]  /*c6d0*/  VIADD R21, R21, 0x28c60 ;  /* 0x00028c6015157836 */ /* 0x000fe20000000000 */
[----:B------:R-:W-:Y:S01]  /*c6e0*/  BSSY B1, `(.L_x_4785) ;  /* 0x000024b000017945 */ /* 0x000fe20003800000 */
[----:B------:R-:W-:Y:S02]  /*c6f0*/  IMAD.MOV.U32 R153, RZ, RZ, R199 ;  /* 0x000000ffff997224 */ /* 0x000fe400078e00c7 */
[----:B------:R-:W-:Y:S01]  /*c700*/  VIADD R208, R208, 0xfffffffe ;  /* 0xfffffffed0d07836 */ /* 0x000fe20000000000 */
[----:B------:R-:W-:-:S04]  /*c710*/  PRMT R21, R190, 0x654, R21 ;  /* 0x00000654be157816 */ /* 0x000fc80000000015 */
[----:B------:R1:W-:Y:S01]  /*c720*/  SYNCS.ARRIVE.TRANS64.RED.A1T0 RZ, [R21+URZ], RZ ;  /* 0x000000ff15ff79a7 */ /* 0x0003e2000810043f */
[----:B0-----:R-:W-:-:S13]  /*c730*/  ISETP.NE.AND P1, PT, R152, 0x1, PT ;  /* 0x000000019800780c */ /* 0x001fda0003f25270 */
[----:B------:R-:W0:Y:S08]  /*c740*/  @P1 LDC R152, c[0x0][0x44c] ;  /* 0x00011300ff981b82 */ /* 0x000e300000000800 */
[----:B-1----:R-:W1:Y:S01]  /*c750*/  @P1 LDC R21, c[0x0][0x450] ;  /* 0x00011400ff151b82 */ /* 0x002e620000000800 */
[----:B0-----:R-:W-:-:S05]  /*c760*/  @P1 IMAD.HI.U32 R152, R199, R152, RZ ;  /* 0x00000098c7981227 */ /* 0x001fca00078e00ff */
[----:B-1----:R-:W-:-:S04]  /*c770*/  @P1 SHF.R.U32.HI R153, RZ, R21, R152 ;  /* 0x00000015ff991219 */ /* 0x002fc80000011698 */
[----:B------:R-:W-:-:S04]  /*c780*/  IADD3 R21, R153, R200, -R198 ;  /* 0x000000c899157210 */ /* 0x000fc80007ffe8c6 */
        /* <DEDUP_REMOVED lines=9> */
[----:B------:R-:W-:-:S07]  /*c820*/  IMAD.MOV.U32 R220, RZ, RZ, R19 ;  /* 0x000000ffffdc7224 */ /* 0x000fce00078e0013 */
.L_x_4799:
[----:B------:R-:W-:-:S04]  /*c830*/  IADD3 R19, R220, 0x1, RZ ;  /* 0x00000001dc137810 */ /* 0x000fc80007ffe0ff */
[----:B------:R-:W-:-:S04]  /*c840*/  ISETP.NE.AND P1, PT, R19, 0x2, PT ;  /* 0x000000021300780c */ /* 0x000fc80003f25270 */
[----:B------:R-:W-:Y:S02]  /*c850*/  SEL R14, RZ, 0x1, P1 ;  /* 0x00000001ff0e7807 */ /* 0x000fe40000800000 */
[----:B------:R-:W-:Y:S02]  /*c860*/  SEL R19, R19, RZ, P1 ;  /* 0x000000ff13137207 */ /* 0x000fe40000800000 */
[----:B------:R-:W-:Y:S01]  /*c870*/  LOP3.LUT R22, R22, R14, RZ, 0x3c, !PT ;  /* 0x0000000e16167212 */ /* 0x000fe200078e3cff */
[----:B0-----:R-:W-:Y:S06]  /*c880*/  @!P0 BRA `(.L_x_4787) ;  /* 0x0000000000048947 */ /* 0x001fec0003800000 */
[----:B------:R-:W-:Y:S01]  /*c890*/  BPT.TRAP 0x1 ;  /* 0x000000040000795c */ /* 0x000fe20000300000 */
.L_x_4787:
[----:B------:R-:W-:Y:S01]  /*c8a0*/  IMAD R209, R19, 0x8, R2 ;  /* 0x0000000813d17824 */ /* 0x000fe200078e0202 */
[----:B------:R-:W-:-:S04]  /*c8b0*/  SHF.L.U32 R213, R22, 0x1f, RZ ;  /* 0x0000001f16d57819 */ /* 0x000fc800000006ff */
[----:B------:R0:W1:Y:S01]  /*c8c0*/  SYNCS.PHASECHK.TRANS64.TRYWAIT P1, [R209+URZ+0x28c30], R213 ;  /* 0x028c30d5d10075a7 */ /* 0x000062000802017f */
[----:B------:R-:W-:Y:S05]  /*c8d0*/  @!P0 BRA `(.L_x_4788) ;  /* 0x0000000000048947 */ /* 0x000fea0003800000 */
[----:B------:R-:W-:Y:S01]  /*c8e0*/  BPT.TRAP 0x1 ;  /* 0x000000040000795c */ /* 0x000fe20000300000 */
.L_x_4788:
[----:B------:R-:W-:Y:S01]  /*c8f0*/  BSSY B2, `(.L_x_4789) ;  /* 0x0000006000027945 */ /* 0x000fe20003800000 */
[----:B------:R-:W-:Y:S02]  /*c900*/  IMAD R154, R19, 0x200, R13 ;  /* 0x00000200139a7824 */ /* 0x000fe400078e020d */
[----:B------:R-:W-:Y:S01]  /*c910*/  IMAD.MOV.U32 R155, RZ, RZ, 0x40000040 ;  /* 0x40000040ff9b7424 */ /* 0x000fe200078e00ff */
[----:B-1----:R-:W-:Y:S06]  /*c920*/  @P1 BRA `(.L_x_4790) ;  /* 0x0000000000081947 */ /* 0x002fec0003800000 */
[----:B------:R-:W1:Y:S02]  /*c930*/  SYNCS.PHASECHK.TRANS64.TRYWAIT P1, [R209+URZ+0x28c30], R213 ;  /* 0x028c30d5d10075a7 */ /* 0x000e64000802017f */
[----:B-1----:R-:W-:Y:S05]  /*c940*/  @!P1 BRA `(.L_x_4791) ;  /* 0x0000012c00689947 */ /* 0x002fea0003800000 */
.L_x_4790:
[----:B------:R-:W-:Y:S05]  /*c950*/  BSYNC B2 ;  /* 0x0000000000027941 */ /* 0x000fea0003800000 */
.L_x_4789:
        /* <DEDUP_REMOVED lines=14> */
[----:B------:R-:W-:Y:S01]  /*ca40*/  WARPGROUP.ARRIVE ;  /* 0x00000000000079c5 */ /* 0x000fe20000000000 */
[----:B------:R-:W-:Y:S02]  /*ca50*/  R2UR UR8, R10 ;  /* 0x000000000a0872ca */ /* 0x000fe400000e0000 */
[----:B------:R-:W-:Y:S02]  /*ca60*/  R2UR UR9, R11 ;  /* 0x000000000b0972ca */ /* 0x000fe400000e0000 */
[----:B------:R-:W-:Y:S01]  /*ca70*/  R2UR UR14, R14 ;  /* 0x000000000e0e72ca */ /* 0x000fe200000e0000 */
[----:B------:R-:W-:Y:S01]  /*ca80*/  HGMMA.64x64x16.F32 R152, gdesc[UR4], RZ, !UPT, gsb0 ;  /* 0x00e00000049879f0 */ /* 0x000fe2000c0008ff */
[----:B------:R-:W-:Y:S02]  /*ca90*/  R2UR UR15, R15 ;  /* 0x000000000f0f72ca */ /* 0x000fe400000e0000 */
[----:B------:R-:W-:-:S02]  /*caa0*/  R2UR UR12, R8 ;  /* 0x00000000080c72ca */ /* 0x000fc400000e0000 */
        /* <DEDUP_REMOVED lines=15> */
.L_x_4792:
[----:B------:R-:W2:Y:S01]  /*cba0*/  LDC R14, c[0x0][0x448] ;  /* 0x00011200ff0e7b82 */ /* 0x000ea20000000800 */
[----:B------:R-:W-:Y:S01]  /*cbb0*/  FMUL.FTZ R223, R183, UR39 ;  /* 0x00000027b7df7c20 */ /* 0x000fe20008410000 */
[----:B------:R-:W-:Y:S01]  /*cbc0*/  FMUL.FTZ R182, R182, UR39 ;  /* 0x00000027b6b67c20 */ /* 0x000fe20008410000 */
[----:B------:R-:W-:Y:S01]  /*cbd0*/  FMUL.FTZ R173, R173, UR39 ;  /* 0x00000027adad7c20 */ /* 0x000fe20008410000 */
[----:B------:R-:W-:Y:S01]  /*cbe0*/  FMUL.FTZ R172, R172, UR39 ;  /* 0x00000027acac7c20 */ /* 0x000fe20008410000 */
[----:B------:R-:W-:Y:S01]  /*cbf0*/  FMUL.FTZ R176, R176, UR39 ;  /* 0x00000027b0b07c20 */ /* 0x000fe20008410000 */
[----:B------:R-:W-:Y:S01]  /*cc00*/  FMUL.FTZ R177, R177, UR39 ;  /* 0x00000027b1b17c20 */ /* 0x000fe20008410000 */
[----:B------:R-:W-:Y:S01]  /*cc10*/  FMUL.FTZ R181, R181, UR39 ;  /* 0x00000027b5b57c20 */ /* 0x000fe20008410000 */
[----:B------:R-:W-:Y:S08]  /*cc20*/  MUFU.TANH R182, R182 ;  /* 0x000000b600b67308 */ /* 0x000ff00000002400 */
[----:B------:R-:W-:Y:S01]  /*cc30*/  MUFU.TANH R172, R172 ;  /* 0x000000ac00ac7308 */ /* 0x000fe20000002400 */
[----:B--2---:R-:W-:Y:S01]  /*cc40*/  ISETP.NE.AND P1, PT, R14, 0x1, PT ;  /* 0x000000010e00780c */ /* 0x004fe20003f25270 */
[----:B------:R-:W-:-:S06]  /*cc50*/  IMAD.IADD R14, R210, 0x1, R199 ;  /* 0x00000001d20e7824 */ /* 0x000fcc00078e02c7 */
[----:B------:R-:W-:Y:S06]  /*cc60*/  MUFU.TANH R181, R181 ;  /* 0x000000b500b57308 */ /* 0x000fec0000002400 */
[----:B------:R-:W2:Y:S08]  /*cc70*/  @P1 LDC R20, c[0x0][0x44c] ;  /* 0x00011300ff141b82 */ /* 0x000eb00000000800 */
[----:B------:R-:W3:Y:S01]  /*cc80*/  @P1 LDC R15, c[0x0][0x450] ;  /* 0x00011400ff0f1b82 */ /* 0x000ee20000000800 */
[----:B--2---:R-:W-:-:S05]  /*cc90*/  @P1 IMAD.HI.U32 R20, R14, R20, RZ ;  /* 0x000000140e141227 */ /* 0x004fca00078e00ff */
        /* <DEDUP_REMOVED lines=22> */
[----:B------:R-:W-:Y:S01]  /*ce00*/  SHFL.IDX PT, R175, R14, RZ, 0x1c1f ;  /* 0x001c1fff0eaf7589 */ /* 0x000fe200000e0000 */
[----:B------:R-:W-:Y:S01]  /*ce10*/  FMUL.FTZ R170, R174, UR39 ;  /* 0x00000027aeaa7c20 */ /* 0x000fe20008410000 */
[----:B------:R-:W-:Y:S01]  /*ce20*/  FMUL.FTZ R174, R178, UR39 ;  /* 0x00000027b2ae7c20 */ /* 0x000fe20008410000 */
[----:B------:R-:W2:Y:S01]  /*ce30*/  MUFU.TANH R155, R155 ;  /* 0x0000009b009b7308 */ /* 0x000ea20000002400 */
[----:B------:R3:W4:Y:S07]  /*ce40*/  SHFL.IDX PT, R178, R14, 0x1, 0x1c1f ;  /* 0x003c1f000eb27f89 */ /* 0x00072e00000e0000 */
[----:B------:R-:W5:Y:S01]  /*ce50*/  MUFU.TANH R166, R166 ;  /* 0x000000a600a67308 */ /* 0x000f620000002400 */
[----:B---3--:R-:W-:Y:S01]  /*ce60*/  FMUL.FTZ R14, R179, UR39 ;  /* 0x00000027b30e7c20 */ /* 0x008fe20008410000 */
[----:B------:R-:W-:-:S04]  /*ce70*/  IMAD.MOV.U32 R179, RZ, RZ, -0x40 ;  /* 0xffffffc0ffb37424 */ /* 0x000fc800078e00ff */
[----:B------:R-:W-:Y:S02]  /*ce80*/  IMAD R179, R208, R179, 0x1 ;  /* 0x00000001d0b37424 */ /* 0x000fe400078e02b3 */
[----:B------:R-:W3:Y:S03]  /*ce90*/  MUFU.TANH R15, R15 ;  /* 0x0000000f000f7308 */ /* 0x000ee60000002400 */
[----:B------:R-:W-:-:S05]  /*cea0*/  IADD3 R179, R200, R179, -R207 ;  /* 0x000000b3c8b37210 */ /* 0x000fca0007ffe8cf */
[----:B------:R-:W-:Y:S01]  /*ceb0*/  IMAD.IADD R222, R179, 0x1, -R198 ;  /* 0x00000001b3de7824 */ /* 0x000fe200078e0ac6 */
[----:B------:R-:W0:Y:S03]  /*cec0*/  MUFU.TANH R157, R157 ;  /* 0x0000009d009d7308 */ /* 0x000e260000002400 */
[C---:B----4-:R-:W-:Y:S01]  /*ced0*/  IMAD.IADD R183, R222.reuse, 0x1, R178 ;  /* 0x00000001deb77824 */ /* 0x050fe200078e02b2 */
[----:B------:R-:W-:-:S04]  /*cee0*/  IADD3 R179, R222, R175, RZ ;  /* 0x000000afdeb37210 */ /* 0x000fc80007ffe0ff */
[----:B------:R-:W4:Y:S01]  /*cef0*/  MUFU.TANH R20, R20 ;  /* 0x0000001400147308 */ /* 0x000f220000002400 */
[C---:B------:R-:W-:Y:S02]  /*cf00*/  ISETP.GT.AND P2, PT, R179.reuse, 0x9, PT ;  /* 0x00000009b300780c */ /* 0x040fe40003f44270 */
[----:B------:R-:W-:Y:S02]  /*cf10*/  ISETP.GT.AND P4, PT, R179, RZ, PT ;  /* 0x000000ffb300720c */ /* 0x000fe40003f84270 */
[----:B--2---:R-:W-:Y:S02]  /*cf20*/  FSEL R155, R155, -INF , P2 ;  /* 0xff8000009b9b7808 */ /* 0x004fe40001000000 */
[C---:B------:R-:W-:Y:S01]  /*cf30*/  ISETP.GT.AND P2, PT, R179.reuse, 0x20, PT ;  /* 0x00000020b300780c */ /* 0x040fe20003f44270 */
[----:B------:R-:W2:Y:S01]  /*cf40*/  MUFU.TANH R159, R159 ;  /* 0x0000009f009f7308 */ /* 0x000ea20000002400 */
[----:B------:R-:W-:Y:S02]  /*cf50*/  ISETP.GT.AND P5, PT, R179, 0x1, PT ;  /* 0x00000001b300780c */ /* 0x000fe40003fa4270 */
[----:B-----5:R-:W-:-:S02]  /*cf60*/  FSEL R166, R166, -INF , P2 ;  /* 0xff800000a6a67808 */ /* 0x020fc40001000000 */
[----:B------:R-:W-:Y:S02]  /*cf70*/  ISETP.GT.AND P2, PT, R183, 0x9, PT ;  /* 0x00000009b700780c */ /* 0x000fe40003f44270 */
[----:B---3--:R-:W-:Y:S01]  /*cf80*/  FSEL R175, R15, -INF , P4 ;  /* 0xff8000000faf7808 */ /* 0x008fe20002000000 */
[----:B------:R-:W3:Y:S01]  /*cf90*/  MUFU.TANH R154, R154 ;  /* 0x0000009a009a7308 */ /* 0x000ee20000002400 */
[----:B------:R-:W-:Y:S02]  /*cfa0*/  ISETP.GT.AND P4, PT, R179, 0x11, PT ;  /* 0x00000011b300780c */ /* 0x000fe40003f84270 */
[----:B0-----:R-:W-:Y:S02]  /*cfb0*/  FSEL R157, R157, -INF , P2 ;  /* 0xff8000009d9d7808 */ /* 0x001fe40001000000 */
[----:B------:R-:W-:Y:S02]  /*cfc0*/  ISETP.GT.AND P1, PT, R179, 0x8, PT ;  /* 0x00000008b300780c */ /* 0x000fe40003f24270 */
[----:B----4-:R-:W-:Y:S01]  /*cfd0*/  FSEL R178, R20, -INF , P5 ;  /* 0xff80000014b27808 */ /* 0x010fe20002800000 */
[----:B------:R-:W0:Y:S01]  /*cfe0*/  MUFU.TANH R168, R168 ;  /* 0x000000a800a87308 */ /* 0x000e220000002400 */
[----:B------:R-:W-:-:S02]  /*cff0*/  ISETP.GT.AND P2, PT, R183, 0x20, PT ;  /* 0x00000020b700780c */ /* 0x000fc40003f44270 */
[----:B------:R-:W-:Y:S02]  /*d000*/  ISETP.GT.AND P5, PT, R179, 0x18, PT ;  /* 0x00000018b300780c */ /* 0x000fe40003fa4270 */
[----:B--2---:R-:W-:Y:S02]  /*d010*/  FSEL R159, R159, -INF , P4 ;  /* 0xff8000009f9f7808 */ /* 0x004fe40002000000 */
[----:B------:R-:W-:Y:S01]  /*d020*/  ISETP.GT.AND P4, PT, R183, RZ, PT ;  /* 0x000000ffb700720c */ /* 0x000fe20003f84270 */
[----:B------:R-:W2:Y:S01]  /*d030*/  MUFU.TANH R162, R162 ;  /* 0x000000a200a27308 */ /* 0x000ea20000002400 */
[----:B---3--:R-:W-:Y:S02]  /*d040*/  FSEL R154, R154, -INF , P1 ;  /* 0xff8000009a9a7808 */ /* 0x008fe40000800000 */
[C---:B------:R-:W-:Y:S02]  /*d050*/  ISETP.GT.AND P1, PT, R179.reuse, 0x19, PT ;  /* 0x00000019b300780c */ /* 0x040fe40003f24270 */
[----:B------:R-:W-:-:S03]  /*d060*/  ISETP.GT.AND P3, PT, R179, 0x10, PT ;  /* 0x00000010b300780c */ /* 0x000fc60003f64270 */
[----:B------:R-:W3:Y:S01]  /*d070*/  MUFU.TANH R152, R152 ;  /* 0x0000009800987308 */ /* 0x000ee20000002400 */
[----:B0-----:R-:W-:Y:S02]  /*d080*/  FSEL R168, R168, -INF , P2 ;  /* 0xff800000a8a87808 */ /* 0x001fe40001000000 */
[----:B------:R-:W-:-:S05]  /*d090*/  ISETP.GT.AND P2, PT, R183, 0x31, PT ;  /* 0x00000031b700780c */ /* 0x000fca0003f44270 */
[----:B------:R-:W0:Y:S01]  /*d0a0*/  MUFU.TANH R163, R163 ;  /* 0x000000a300a37308 */ /* 0x000e220000002400 */
[----:B--2---:R-:W-:Y:S02]  /*d0b0*/  FSEL R162, R162, -INF , P5 ;  /* 0xff800000a2a27808 */ /* 0x004fe40002800000 */
[----:B------:R-:W-:-:S05]  /*d0c0*/  ISETP.GT.AND P5, PT, R183, 0x1, PT ;  /* 0x00000001b700780c */ /* 0x000fca0003fa4270 */
[----:B------:R-:W2:Y:S01]  /*d0d0*/  MUFU.TANH R14, R14 ;  /* 0x0000000e000e7308 */ /* 0x000ea20000002400 */
[----:B---3--:R-:W-:Y:S02]  /*d0e0*/  FSEL R152, R152, -INF , P4 ;  /* 0xff80000098987808 */ /* 0x008fe40002000000 */
[----:B------:R-:W-:-:S05]  /*d0f0*/  ISETP.GT.AND P4, PT, R183, 0x11, PT ;  /* 0x00000011b700780c */ /* 0x000fca0003f84270 */
[----:B------:R-:W3:Y:S01]  /*d100*/  MUFU.TANH R153, R153 ;  /* 0x0000009900997308 */ /* 0x000ee20000002400 */
[----:B0-----:R-:W-:Y:S02]  /*d110*/  FSEL R163, R163, -INF , P1 ;  /* 0xff800000a3a37808 */ /* 0x001fe40000800000 */
[----:B------:R-:W-:-:S05]  /*d120*/  ISETP.GT.AND P1, PT, R183, 0x8, PT ;  /* 0x00000008b700780c */ /* 0x000fca0003f24270 */
[----:B------:R-:W0:Y:S01]  /*d130*/  MUFU.TANH R158, R158 ;  /* 0x0000009e009e7308 */ /* 0x000e220000002400 */
[----:B--2---:R-:W-:Y:S02]  /*d140*/  FSEL R15, R14, -INF , P2 ;  /* 0xff8000000e0f7808 */ /* 0x004fe40001000000 */
[----:B------:R-:W-:Y:S02]  /*d150*/  FMNMX.FTZ R14, R152, R219, !PT ;  /* 0x000000db980e7209 */ /* 0x000fe40007810000 */
[----:B------:R-:W-:-:S03]  /*d160*/  ISETP.GT.AND P2, PT, R179, 0x30, PT ;  /* 0x00000030b300780c */ /* 0x000fc60003f44270 */
[----:B------:R-:W2:Y:S01]  /*d170*/  MUFU.TANH R156, R156 ;  /* 0x0000009c009c7308 */ /* 0x000ea20000002400 */
[----:B---3--:R-:W-:Y:S02]  /*d180*/  FSEL R153, R153, -INF , P5 ;  /* 0xff80000099997808 */ /* 0x008fe40002800000 */
[----:B------:R-:W-:Y:S02]  /*d190*/  ISETP.GT.AND P5, PT, R183, 0x18, PT ;  /* 0x00000018b700780c */ /* 0x000fe40003fa4270 */
[----:B------:R-:W-:-:S03]  /*d1a0*/  FMNMX.FTZ R14, R153, R14, !PT ;  /* 0x0000000e990e7209 */ /* 0x000fc60007810000 */
[----:B------:R-:W3:Y:S01]  /*d1b0*/  MUFU.TANH R167, R167 ;  /* 0x000000a700a77308 */ /* 0x000ee20000002400 */
[----:B0-----:R-:W-:Y:S02]  /*d1c0*/  FSEL R158, R158, -INF , P3 ;  /* 0xff8000009e9e7808 */ /* 0x001fe40001800000 */
[----:B------:R-:W-:-:S05]  /*d1d0*/  ISETP.GT.AND P3, PT, R179, 0x21, PT ;  /* 0x00000021b300780c */ /* 0x000fca0003f64270 */
[----:B------:R-:W0:Y:S01]  /*d1e0*/  MUFU.TANH R160, R160 ;  /* 0x000000a000a07308 */ /* 0x000e220000002400 */
[----:B--2---:R-:W-:Y:S02]  /*d1f0*/  FSEL R156, R156, -INF , P1 ;  /* 0xff8000009c9c7808 */ /* 0x004fe40000800000 */
[----:B------:R-:W-:Y:S02]  /*d200*/  ISETP.GT.AND P1, PT, R183, 0x19, PT ;  /* 0x00000019b700780c */ /* 0x000fe40003f24270 */
[----:B------:R-:W-:-:S03]  /*d210*/  FMNMX.FTZ R14, R156, R14, !PT ;  /* 0x0000000e9c0e7209 */ /* 0x000fc60007810000 */
[----:B------:R-:W2:Y:S01]  /*d220*/  MUFU.TANH R161, R161 ;  /* 0x000000a100a17308 */ /* 0x000ea20000002400 */
[----:B---3--:R-:W-:Y:S02]  /*d230*/  FSEL R167, R167, -INF , P3 ;  /* 0xff800000a7a77808 */ /* 0x008fe40001800000 */
[----:B------:R-:W-:Y:S02]  /*d240*/  ISETP.GT.AND P3, PT, R183, 0x10, PT ;  /* 0x00000010b700780c */ /* 0x000fe40003f64270 */
[----:B------:R-:W-:-:S03]  /*d250*/  FMNMX.FTZ R14, R157, R14, !PT ;  /* 0x0000000e9d0e7209 */ /* 0x000fc60007810000 */
[----:B------:R-:W3:Y:S01]  /*d260*/  MUFU.TANH R164, R164 ;  /* 0x000000a400a47308 */ /* 0x000ee20000002400 */
[----:B0-----:R-:W-:Y:S02]  /*d270*/  FSEL R160, R160, -INF , P3 ;  /* 0xff800000a0a07808 */ /* 0x001fe40001800000 */
[----:B------:R-:W-:Y:S02]  /*d280*/  ISETP.GT.AND P3, PT, R183, 0x21, PT ;  /* 0x00000021b700780c */ /* 0x000fe40003f64270 */
[----:B------:R-:W-:-:S03]  /*d290*/  FMNMX.FTZ R14, R160, R14, !PT ;  /* 0x0000000ea00e7209 */ /* 0x000fc60007810000 */
        /* <DEDUP_REMOVED lines=14> */
[----:B------:R-:W-:Y:S02]  /*d380*/  FMNMX.FTZ R14, R168, R14, !PT ;  /* 0x0000000ea80e7209 */ /* 0x000fe40007810000 */
[----:B------:R-:W-:Y:S02]  /*d390*/  ISETP.GT.AND P3, PT, R183, 0x38, PT ;  /* 0x00000038b700780c */ /* 0x000fe40003f64270 */
[----:B------:R-:W-:Y:S01]  /*d3a0*/  FMNMX.FTZ R14, R169, R14, !PT ;  /* 0x0000000ea90e7209 */ /* 0x000fe20007810000 */
[----:B------:R-:W2:Y:S01]  /*d3b0*/  MUFU.TANH R174, R174 ;  /* 0x000000ae00ae7308 */ /* 0x000ea20000002400 */
[----:B---3--:R-:W-:Y:S02]  /*d3c0*/  FSEL R170, R170, -INF , P4 ;  /* 0xff800000aaaa7808 */ /* 0x008fe40002000000 */
[----:B------:R-:W-:-:S02]  /*d3d0*/  ISETP.GT.AND P4, PT, R183, 0x39, PT ;  /* 0x00000039b700780c */ /* 0x000fc40003f84270 */
[----:B------:R-:W-:Y:S02]  /*d3e0*/  FMNMX.FTZ R14, R170, R14, !PT ;  /* 0x0000000eaa0e7209 */ /* 0x000fe40007810000 */
[----:B------:R-:W-:Y:S01]  /*d3f0*/  FSEL R182, R182, -INF , P3 ;  /* 0xff800000b6b67808 */ /* 0x000fe20001800000 */
[----:B------:R-:W3:Y:S01]  /*d400*/  MUFU.TANH R222, R223 ;  /* 0x000000df00de7308 */ /* 0x000ee20000002400 */
[----:B0-----:R-:W-:Y:S02]  /*d410*/  FSEL R171, R171, -INF , P5 ;  /* 0xff800000abab7808 */ /* 0x001fe40002800000 */
[----:B------:R-:W-:Y:S02]  /*d420*/  ISETP.GT.AND P3, PT, R179, 0x31, PT ;  /* 0x00000031b300780c */ /* 0x000fe40003f64270 */
[----:B------:R-:W-:Y:S02]  /*d430*/  FMNMX.FTZ R14, R171, R14, !PT ;  /* 0x0000000eab0e7209 */ /* 0x000fe40007810000 */
[----:B------:R-:W-:-:S02]  /*d440*/  ISETP.GT.AND P5, PT, R179, 0x39, PT ;  /* 0x00000039b300780c */ /* 0x000fc40003fa4270 */
[----:B--2---:R-:W-:Y:S02]  /*d450*/  FSEL R174, R174, -INF , P1 ;  /* 0xff800000aeae7808 */ /* 0x004fe40000800000 */
[----:B------:R-:W-:Y:S02]  /*d460*/  ISETP.GT.AND P1, PT, R179, 0x29, PT ;  /* 0x00000029b300780c */ /* 0x000fe40003f24270 */
[----:B------:R-:W-:Y:S02]  /*d470*/  FMNMX.FTZ R14, R174, R14, !PT ;  /* 0x0000000eae0e7209 */ /* 0x000fe40007810000 */
[----:B------:R-:W-:Y:S02]  /*d480*/  FSEL R181, R181, -INF , P5 ;  /* 0xff800000b5b57808 */ /* 0x000fe40002800000 */
[----:B------:R-:W-:Y:S02]  /*d490*/  FMNMX.FTZ R14, R15, R14, !PT ;  /* 0x0000000e0f0e7209 */ /* 0x000fe40007810000 */
[----:B---3--:R-:W-:-:S02]  /*d4a0*/  FSEL R222, R222, -INF , P4 ;  /* 0xff800000dede7808 */ /* 0x008fc40002000000 */
[----:B------:R-:W-:Y:S02]  /*d4b0*/  FMNMX.FTZ R14, R182, R14, !PT ;  /* 0x0000000eb60e7209 */ /* 0x000fe40007810000 */
[----:B------:R-:W-:Y:S02]  /*d4c0*/  ISETP.GT.AND P4, PT, R179, 0x38, PT ;  /* 0x00000038b300780c */ /* 0x000fe40003f84270 */
[----:B------:R-:W-:-:S05]  /*d4d0*/  FMNMX.FTZ R14, R222, R14, !PT ;  /* 0x0000000ede0e7209 */ /* 0x000fca0007810000 */
[----:B------:R-:W0:Y:S02]  /*d4e0*/  SHFL.BFLY PT, R20, R14, 0x2, 0x1f ;  /* 0x0c401f000e147f89 */ /* 0x000e2400000e0000 */
[----:B0-----:R-:W-:-:S05]  /*d4f0*/  FMNMX.FTZ R20, R14, R20, !PT ;  /* 0x000000140e147209 */ /* 0x001fca0007810000 */
[----:B------:R-:W0:Y:S02]  /*d500*/  SHFL.BFLY PT, R14, R20, 0x1, 0x1f ;  /* 0x0c201f00140e7f89 */ /* 0x000e2400000e0000 */
[----:B0-----:R-:W-:Y:S01]  /*d510*/  FMNMX.FTZ R20, R20, R14, !PT ;  /* 0x0000000e14147209 */ /* 0x001fe20007810000 */
[----:B------:R-:W-:-:S03]  /*d520*/  IMAD.U32 R14, RZ, RZ, UR37 ;  /* 0x00000025ff0e7e24 */ /* 0x000fc6000f8e00ff */
[----:B------:R-:W-:-:S04]  /*d530*/  FSETP.NEU.FTZ.AND P6, PT, R20, -INF , PT ;  /* 0xff8000001400780b */ /* 0x000fc80003fdd000 */
[----:B------:R-:W-:-:S05]  /*d540*/  FSEL R183, R20, RZ, P6 ;  /* 0x000000ff14b77208 */ /* 0x000fca0003000000 */
[----:B------:R-:W-:Y:S01]  /*d550*/  FADD.FTZ R183, -R183, R219 ;  /* 0x000000dbb7b77221 */ /* 0x000fe20000010100 */
[----:B------:R-:W-:-:S05]  /*d560*/  FMUL.FTZ R219, R20, R14 ;  /* 0x0000000e14db7220 */ /* 0x000fca0000410000 */
[----:B------:R-:W-:Y:S02]  /*d570*/  FSEL R219, R219, RZ, P6 ;  /* 0x000000ffdbdb7208 */ /* 0x000fe40003000000 */
[----:B------:R-:W-:-:S03]  /*d580*/  ISETP.GT.AND P6, PT, R179, 0x28, PT ;  /* 0x00000028b300780c */ /* 0x000fc60003fc4270 */
[-CC-:B------:R-:W-:Y:S01]  /*d590*/  FFMA.FTZ R179, R168, R14.reuse, -R219.reuse ;  /* 0x0000000ea8b37223 */ /* 0x180fe200000108db */
[-CC-:B------:R-:W-:Y:S01]  /*d5a0*/  FFMA.FTZ R152, R152, R14.reuse, -R219.reuse ;  /* 0x0000000e98987223 */ /* 0x180fe200000108db */
[-C--:B------:R-:W-:Y:S01]  /*d5b0*/  FMUL.FTZ R168, R183, R14.reuse ;  /* 0x0000000eb7a87220 */ /* 0x080fe20000410000 */
[-CC-:B------:R-:W-:Y:S01]  /*d5c0*/  FFMA.FTZ R153, R153, R14.reuse, -R219.reuse ;  /* 0x0000000e99997223 */ /* 0x180fe200000108db */
[-CC-:B------:R-:W-:Y:S01]  /*d5d0*/  FFMA.FTZ R223, R15, R14.reuse, -R219.reuse ;  /* 0x0000000e0fdf7223 */ /* 0x180fe200000108db */
[----:B------:R-:W-:Y:S01]  /*d5e0*/  VIADD R15, R209, 0x28c40 ;  /* 0x00028c40d10f7836 */ /* 0x000fe20000000000 */
[----:B------:R-:W-:Y:S01]  /*d5f0*/  FSEL R172, R172, -INF , P6 ;  /* 0xff800000acac7808 */ /* 0x000fe20003000000 */
[----:B------:R-:W-:Y:S01]  /*d600*/  MUFU.EX2 R152, R152 ;  /* 0x0000009800987308 */ /* 0x000fe20000000800 */
[-CC-:B------:R-:W-:Y:S01]  /*d610*/  FFMA.FTZ R161, R161, R14.reuse, -R219.reuse ;  /* 0x0000000ea1a17223 */ /* 0x180fe200000108db */
[-C--:B------:R-:W-:Y:S01]  /*d620*/  FFMA.FTZ R165, R165, R14.reuse, -R219 ;  /* 0x0000000ea5a57223 */ /* 0x080fe200000108db */
[----:B------:R-:W-:Y:S01]  /*d630*/  PRMT R15, R190, 0x654, R15 ;  /* 0x00000654be0f7816 */ /* 0x000fe2000000000f */
[-CC-:B------:R-:W-:Y:S01]  /*d640*/  FFMA.FTZ R156, R156, R14.reuse, -R219.reuse ;  /* 0x0000000e9c9c7223 */ /* 0x180fe200000108db */
[-CC-:B------:R-:W-:Y:S01]  /*d650*/  FFMA.FTZ R157, R157, R14.reuse, -R219.reuse ;  /* 0x0000000e9d9d7223 */ /* 0x180fe200000108db */
[-CC-:B------:R-:W-:Y:S01]  /*d660*/  FFMA.FTZ R160, R160, R14.reuse, -R219.reuse ;  /* 0x0000000ea0a07223 */ /* 0x180fe200000108db */
[----:B------:R0:W-:Y:S01]  /*d670*/  SYNCS.ARRIVE.TRANS64.RED.A1T0 RZ, [R15+URZ], RZ ;  /* 0x000000ff0fff79a7 */ /* 0x0001e2000810043f */
[----:B------:R-:W2:Y:S01]  /*d680*/  MUFU.EX2 R168, R168 ;  /* 0x000000a800a87308 */ /* 0x000ea20000000800 */
[-CC-:B------:R-:W-:Y:S01]  /*d690*/  FFMA.FTZ R164, R164, R14.reuse, -R219.reuse ;  /* 0x0000000ea4a47223 */ /* 0x180fe200000108db */
[-CC-:B------:R-:W-:Y:S01]  /*d6a0*/  FFMA.FTZ R169, R169, R14.reuse, -R219.reuse ;  /* 0x0000000ea9a97223 */ /* 0x180fe200000108db */
[-CC-:B------:R-:W-:Y:S01]  /*d6b0*/  FFMA.FTZ R170, R170, R14.reuse, -R219.reuse ;  /* 0x0000000eaaaa7223 */ /* 0x180fe200000108db */
[-CC-:B------:R-:W-:Y:S01]  /*d6c0*/  FFMA.FTZ R171, R171, R14.reuse, -R219.reuse ;  /* 0x0000000eabab7223 */ /* 0x180fe200000108db */
[-CC-:B------:R-:W-:Y:S01]  /*d6d0*/  FFMA.FTZ R174, R174, R14.reuse, -R219.reuse ;  /* 0x0000000eaeae7223 */ /* 0x180fe200000108db */
[--C-:B------:R-:W-:Y:S01]  /*d6e0*/  FFMA.FTZ R182, R182, R14, -R219.reuse ;  /* 0x0000000eb6b67223 */ /* 0x100fe200000108db */
[----:B0-----:R-:W-:Y:S01]  /*d6f0*/  FMNMX.FTZ R15, R175, R218, !PT ;  /* 0x000000daaf0f7209 */ /* 0x001fe20007810000 */
[----:B------:R-:W0:Y:S01]  /*d700*/  MUFU.EX2 R153, R153 ;  /* 0x0000009900997308 */ /* 0x000e220000000800 */
[----:B------:R-:W-:-:S07]  /*d710*/  FFMA.FTZ R219, R222, R14, -R219 ;  /* 0x0000000ededb7223 */ /* 0x000fce00000108db */
        /* <DEDUP_REMOVED lines=9> */
[C---:B0-----:R-:W-:Y:S01]  /*d7b0*/  FADD.FTZ R3, R153.reuse, R3 ;  /* 0x0000000399037221 */ /* 0x041fe20000010000 */
[----:B------:R-:W-:Y:S01]  /*d7c0*/  F2FP.F16.F32.PACK_AB R153, R153, R152 ;  /* 0x000000989999723e */ /* 0x000fe200000000ff */
[-C--:B------:R-:W-:Y:S01]  /*d7d0*/  FMUL.FTZ R38, R38, R168.reuse ;  /* 0x000000a826267220 */ /* 0x080fe20000410000 */
[----:B------:R-:W-:Y:S01]  /*d7e0*/  FMNMX.FTZ R152, R178, R15, !PT ;  /* 0x0000000fb2987209 */ /* 0x000fe20007810000 */
[-C--:B------:R-:W-:Y:S01]  /*d7f0*/  FMUL.FTZ R39, R39, R168.reuse ;  /* 0x000000a827277220 */ /* 0x080fe20000410000 */
[-C--:B------:R-:W-:Y:S01]  /*d800*/  FMUL.FTZ R42, R42, R168.reuse ;  /* 0x000000a82a2a7220 */ /* 0x080fe20000410000 */
[----:B------:R-:W-:Y:S01]  /*d810*/  FMUL.FTZ R43, R43, R168 ;  /* 0x000000a82b2b7220 */ /* 0x000fe20000410000 */
[----:B------:R-:W-:Y:S01]  /*d820*/  FMNMX.FTZ R152, R154, R152, !PT ;  /* 0x000000989a987209 */ /* 0x000fe20007810000 */
[----:B------:R0:W-:Y:S01]  /*d830*/  MUFU.TANH R15, R173 ;  /* 0x000000ad000f7308 */ /* 0x0001e20000002400 */
        /* <DEDUP_REMOVED lines=8> */
[----:B0-----:R-:W-:Y:S01]  /*d8c0*/  FMNMX.FTZ R173, R155, R152, !PT ;  /* 0x000000989bad7209 */ /* 0x001fe20007810000 */
[-C--:B------:R-:W-:Y:S01]  /*d8d0*/  FMUL.FTZ R59, R59, R168.reuse ;  /* 0x000000a83b3b7220 */ /* 0x080fe20000410000 */
[-C--:B------:R-:W-:Y:S01]  /*d8e0*/  FMUL.FTZ R62, R62, R168.reuse ;  /* 0x000000a83e3e7220 */ /* 0x080fe20000410000 */
[-C--:B------:R-:W-:Y:S01]  /*d8f0*/  FMUL.FTZ R63, R63, R168.reuse ;  /* 0x000000a83f3f7220 */ /* 0x080fe20000410000 */
[----:B------:R-:W-:Y:S01]  /*d900*/  FMNMX.FTZ R173, R158, R173, !PT ;  /* 0x000000ad9ead7209 */ /* 0x000fe20007810000 */
[-C--:B------:R-:W-:Y:S01]  /*d910*/  FMUL.FTZ R66, R66, R168.reuse ;  /* 0x000000a842427220 */ /* 0x080fe20000410000 */
[-C--:B------:R-:W-:Y:S01]  /*d920*/  FMUL.FTZ R67, R67, R168.reuse ;  /* 0x000000a843437220 */ /* 0x080fe20000410000 */
[----:B------:R0:W3:Y:S01]  /*d930*/  MUFU.TANH R152, R176 ;  /* 0x000000b000987308 */ /* 0x0000e20000002400 */
        /* <DEDUP_REMOVED lines=8> */
[----:B0-----:R-:W-:Y:S01]  /*d9c0*/  FMNMX.FTZ R176, R159, R173, !PT ;  /* 0x000000ad9fb07209 */ /* 0x001fe20007810000 */
[----:B--2---:R-:W-:Y:S01]  /*d9d0*/  FADD.FTZ R3, R156, R3 ;  /* 0x000000039c037221 */ /* 0x004fe20000010000 */
[-C--:B------:R-:W-:Y:S01]  /*d9e0*/  FMUL.FTZ R83, R83, R168.reuse ;  /* 0x000000a853537220 */ /* 0x080fe20000410000 */
[----:B------:R-:W-:Y:S01]  /*d9f0*/  FMUL.FTZ R86, R86, R168 ;  /* 0x000000a856567220 */ /* 0x000fe20000410000 */
[----:B------:R-:W-:Y:S01]  /*da00*/  FMNMX.FTZ R176, R162, R176, !PT ;  /* 0x000000b0a2b07209 */ /* 0x000fe20007810000 */
[-C--:B------:R-:W-:Y:S01]  /*da10*/  FMUL.FTZ R87, R87, R168.reuse ;  /* 0x000000a857577220 */ /* 0x080fe20000410000 */
[----:B------:R-:W-:Y:S01]  /*da20*/  FMUL.FTZ R90, R90, R168 ;  /* 0x000000a85a5a7220 */ /* 0x000fe20000410000 */
[----:B------:R0:W2:Y:S01]  /*da30*/  MUFU.TANH R173, R177 ;  /* 0x000000b100ad7308 */ /* 0x0000a20000002400 */
[----:B------:R-:W-:Y:S01]  /*da40*/  FMNMX.FTZ R176, R163, R176, !PT ;  /* 0x000000b0a3b07209 */ /* 0x000fe20007810000 */
[-C--:B------:R-:W-:Y:S01]  /*da50*/  FMUL.FTZ R91, R91, R168.reuse ;  /* 0x000000a85b5b7220 */ /* 0x080fe20000410000 */
[----:B---3--:R-:W-:Y:S01]  /*da60*/  FSEL R152, R152, -INF , P2 ;  /* 0xff80000098987808 */ /* 0x008fe20001000000 */
[----:B------:R-:W-:Y:S01]  /*da70*/  FMUL.FTZ R94, R94, R168 ;  /* 0x000000a85e5e7220 */ /* 0x000fe20000410000 */
[----:B------:R-:W-:Y:S01]  /*da80*/  FMNMX.FTZ R176, R166, R176, !PT ;  /* 0x000000b0a6b07209 */ /* 0x000fe20007810000 */
[-C--:B------:R-:W-:Y:S01]  /*da90*/  FMUL.FTZ R95, R95, R168.reuse ;  /* 0x000000a85f5f7220 */ /* 0x080fe20000410000 */
[----:B------:R-:W-:Y:S01]  /*daa0*/  FMUL.FTZ R98, R98, R168 ;  /* 0x000000a862627220 */ /* 0x000fe20000410000 */
[----:B------:R-:W3:Y:S01]  /*dab0*/  MUFU.EX2 R160, R160 ;  /* 0x000000a000a07308 */ /* 0x000ee20000000800 */
[----:B0-----:R-:W-:Y:S01]  /*dac0*/  FMUL.FTZ R177, R180, UR39 ;  /* 0x00000027b4b17c20 */ /* 0x001fe20008410000 */
[----:B------:R-:W-:Y:S01]  /*dad0*/  FMNMX.FTZ R180, R167, R176, !PT ;  /* 0x000000b0a7b47209 */ /* 0x000fe20007810000 */
[----:B----4-:R-:W-:Y:S01]  /*dae0*/  FADD.FTZ R3, R157, R3 ;  /* 0x000000039d037221 */ /* 0x010fe20000010000 */
[----:B------:R-:W-:Y:S01]  /*daf0*/  FSEL R176, R15, -INF , P1 ;  /* 0xff8000000fb07808 */ /* 0x000fe20000800000 */
[----:B------:R-:W-:Y:S01]  /*db00*/  FMUL.FTZ R99, R99, R168 ;  /* 0x000000a863637220 */ /* 0x000fe20000410000 */
[----:B------:R-:W-:Y:S01]  /*db10*/  FMNMX.FTZ R180, R172, R180, !PT ;  /* 0x000000b4acb47209 */ /* 0x000fe20007810000 */
[-C--:B------:R-:W-:Y:S01]  /*db20*/  FMUL.FTZ R102, R102, R168.reuse ;  /* 0x000000a866667220 */ /* 0x080fe20000410000 */
[----:B------:R-:W0:Y:S01]  /*db30*/  MUFU.TANH R177, R177 ;  /* 0x000000b100b17308 */ /* 0x000e220000002400 */
[----:B------:R-:W-:Y:S01]  /*db40*/  ISETP.NE.AND P1, PT, R197, RZ, PT ;  /* 0x000000ffc500720c */ /* 0x000fe20003f25270 */
[----:B------:R-:W-:Y:S01]  /*db50*/  FMUL.FTZ R103, R103, R168 ;  /* 0x000000a867677220 */ /* 0x000fe20000410000 */
[----:B------:R-:W-:Y:S01]  /*db60*/  FMNMX.FTZ R15, R176, R180, !PT ;  /* 0x000000b4b00f7209 */ /* 0x000fe20007810000 */
[-C--:B------:R-:W-:Y:S01]  /*db70*/  FMUL.FTZ R106, R106, R168.reuse ;  /* 0x000000a86a6a7220 */ /* 0x080fe20000410000 */
[----:B--2---:R-:W-:Y:S01]  /*db80*/  FSEL R180, R173, -INF , P3 ;  /* 0xff800000adb47808 */ /* 0x004fe20001800000 */
[-C--:B------:R-:W-:Y:S01]  /*db90*/  FMUL.FTZ R107, R107, R168.reuse ;  /* 0x000000a86b6b7220 */ /* 0x080fe20000410000 */
[----:B------:R-:W-:Y:S01]  /*dba0*/  FMNMX.FTZ R15, R152, R15, !PT ;  /* 0x0000000f980f7209 */ /* 0x000fe20007810000 */
[----:B------:R-:W2:Y:S01]  /*dbb0*/  MUFU.EX2 R164, R164 ;  /* 0x000000a400a47308 */ /* 0x000ea20000000800 */
[----:B---3--:R-:W-:Y:S01]  /*dbc0*/  FADD.FTZ R3, R160, R3 ;  /* 0x00000003a0037221 */ /* 0x008fe20000010000 */
[-C--:B------:R-:W-:Y:S01]  /*dbd0*/  FMUL.FTZ R110, R110, R168.reuse ;  /* 0x000000a86e6e7220 */ /* 0x080fe20000410000 */
[----:B------:R-:W-:Y:S01]  /*dbe0*/  FMNMX.FTZ R15, R180, R15, !PT ;  /* 0x0000000fb40f7209 */ /* 0x000fe20007810000 */
[-C--:B------:R-:W-:Y:S01]  /*dbf0*/  FMUL.FTZ R111, R111, R168.reuse ;  /* 0x000000a86f6f7220 */ /* 0x080fe20000410000 */
[----:B------:R-:W-:Y:S01]  /*dc00*/  FADD.FTZ R3, R183, R3 ;  /* 0x00000003b7037221 */ /* 0x000fe20000010000 */
[-C--:B------:R-:W-:Y:S01]  /*dc10*/  FMUL.FTZ R114, R114, R168.reuse ;  /* 0x000000a872727220 */ /* 0x080fe20000410000 */
[-C--:B------:R-:W-:Y:S01]  /*dc20*/  FMUL.FTZ R115, R115, R168.reuse ;  /* 0x000000a873737220 */ /* 0x080fe20000410000 */
[----:B------:R-:W-:Y:S01]  /*dc30*/  MUFU.EX2 R169, R169 ;  /* 0x000000a900a97308 */ /* 0x000fe20000000800 */
[----:B0-----:R-:W-:Y:S01]  /*dc40*/  FSEL R177, R177, -INF , P4 ;  /* 0xff800000b1b17808 */ /* 0x001fe20002000000 */
[-C--:B------:R-:W-:Y:S01]  /*dc50*/  FMUL.FTZ R118, R118, R168.reuse ;  /* 0x000000a876767220 */ /* 0x080fe20000410000 */
[-C--:B------:R-:W-:Y:S01]  /*dc60*/  FMUL.FTZ R119, R119, R168.reuse ;  /* 0x000000a877777220 */ /* 0x080fe20000410000 */
[-C--:B------:R-:W-:Y:S01]  /*dc70*/  FMUL.FTZ R122, R122, R168.reuse ;  /* 0x000000a87a7a7220 */ /* 0x080fe20000410000 */
[----:B------:R-:W-:Y:S01]  /*dc80*/  FMNMX.FTZ R15, R177, R15, !PT ;  /* 0x0000000fb10f7209 */ /* 0x000fe20007810000 */
[-C--:B------:R-:W-:Y:S01]  /*dc90*/  FMUL.FTZ R123, R123, R168.reuse ;  /* 0x000000a87b7b7220 */ /* 0x080fe20000410000 */
[-C--:B------:R-:W-:Y:S01]  /*dca0*/  FMUL.FTZ R126, R126, R168.reuse ;  /* 0x000000a87e7e7220 */ /* 0x080fe20000410000 */
[----:B------:R-:W-:Y:S01]  /*dcb0*/  MUFU.EX2 R170, R170 ;  /* 0x000000aa00aa7308 */ /* 0x000fe20000000800 */
[----:B------:R-:W-:Y:S01]  /*dcc0*/  FMNMX.FTZ R15, R181, R15, !PT ;  /* 0x0000000fb50f7209 */ /* 0x000fe20007810000 */
[----:B--2---:R-:W-:Y:S01]  /*dcd0*/  FADD.FTZ R3, R164, R3 ;  /* 0x00000003a4037221 */ /* 0x004fe20000010000 */
[-C--:B------:R-:W-:Y:S01]  /*dce0*/  FMUL.FTZ R127, R127, R168.reuse ;  /* 0x000000a87f7f7220 */ /* 0x080fe20000410000 */
[-C--:B------:R-:W-:Y:S01]  /*dcf0*/  FMUL.FTZ R130, R130, R168.reuse ;  /* 0x000000a882827220 */ /* 0x080fe20000410000 */
[-C--:B------:R-:W-:Y:S01]  /*dd00*/  FMUL.FTZ R131, R131, R168.reuse ;  /* 0x000000a883837220 */ /* 0x080fe20000410000 */
[----:B------:R-:W0:Y:S01]  /*dd10*/  SHFL.BFLY PT, R173, R15, 0x2, 0x1f ;  /* 0x0c401f000fad7f89 */ /* 0x000e2200000e0000 */
        /* <DEDUP_REMOVED lines=11> */
[----:B------:R-:W-:-:S06]  /*ddd0*/  FMUL.FTZ R151, R151, R168 ;  /* 0x000000a897977220 */ /* 0x000fcc0000410000 */
[----:B------:R-:W-:Y:S01]  /*dde0*/  MUFU.EX2 R182, R182 ;  /* 0x000000b600b67308 */ /* 0x000fe20000000800 */
[----:B0-----:R-:W-:-:S05]  /*ddf0*/  FMNMX.FTZ R15, R15, R173, !PT ;  /* 0x000000ad0f0f7209 */ /* 0x001fca0007810000 */
[----:B------:R-:W0:Y:S02]  /*de00*/  SHFL.BFLY PT, R173, R15, 0x1, 0x1f ;  /* 0x0c201f000fad7f89 */ /* 0x000e2400000e0000 */
[----:B0-----:R-:W-:-:S04]  /*de10*/  FMNMX.FTZ R15, R15, R173, !PT ;  /* 0x000000ad0f0f7209 */ /* 0x001fc80007810000 */
[----:B------:R-:W-:-:S04]  /*de20*/  FSETP.NEU.FTZ.AND P2, PT, R15, -INF , PT ;  /* 0xff8000000f00780b */ /* 0x000fc80003f5d000 */
[----:B------:R-:W-:-:S05]  /*de30*/  FSEL R161, R15, RZ, P2 ;  /* 0x000000ff0fa17208 */ /* 0x000fca0001000000 */
[----:B------:R-:W-:Y:S02]  /*de40*/  FADD.FTZ R165, -R161, R218 ;  /* 0x000000daa1a57221 */ /* 0x000fe40000010100 */
[----:B------:R0:W-:Y:S02]  /*de50*/  MUFU.EX2 R161, R179 ;  /* 0x000000b300a17308 */ /* 0x0001e40000000800 */
[----:B------:R-:W-:-:S06]  /*de60*/  FMUL.FTZ R165, R165, R14 ;  /* 0x0000000ea5a57220 */ /* 0x000fcc0000410000 */
[----:B------:R2:W3:Y:S01]  /*de70*/  MUFU.EX2 R173, R165 ;  /* 0x000000a500ad7308 */ /* 0x0004e20000000800 */
[----:B0-----:R-:W-:Y:S01]  /*de80*/  FMUL.FTZ R179, R15, R14 ;  /* 0x0000000e0fb37220 */ /* 0x001fe20000410000 */
[----:B--2---:R-:W-:-:S04]  /*de90*/  @!P1 IMAD R165, R220, 0x40, R192 ;  /* 0x00000040dca59824 */ /* 0x004fc800078e02c0 */
[----:B------:R-:W-:Y:S02]  /*dea0*/  @!P1 IMAD R165, R165, 0x4, R2 ;  /* 0x00000004a5a59824 */ /* 0x000fe400078e0202 */
[----:B---3--:R-:W-:-:S03]  /*deb0*/  FMUL.FTZ R24, R24, R173 ;  /* 0x000000ad18187220 */ /* 0x008fc60000410000 */
        /* <DEDUP_REMOVED lines=14> */
[----:B0-----:R0:W-:Y:S01]  /*dfa0*/  MUFU.EX2 R165, R174 ;  /* 0x000000ae00a57308 */ /* 0x0011e20000000800 */
        /* <DEDUP_REMOVED lines=8> */
[----:B0-----:R-:W-:Y:S01]  /*e030*/  FSEL R174, R179, RZ, P2 ;  /* 0x000000ffb3ae7208 */ /* 0x001fe20001000000 */
[-C--:B------:R-:W-:Y:S01]  /*e040*/  FMUL.FTZ R65, R65, R173.reuse ;  /* 0x000000ad41417220 */ /* 0x080fe20000410000 */
[-C--:B------:R-:W-:Y:S01]  /*e050*/  FMUL.FTZ R68, R68, R173.reuse ;  /* 0x000000ad44447220 */ /* 0x080fe20000410000 */
[-C--:B------:R-:W-:Y:S01]  /*e060*/  FMUL.FTZ R69, R69, R173.reuse ;  /* 0x000000ad45457220 */ /* 0x080fe20000410000 */
[-C--:B------:R-:W-:Y:S01]  /*e070*/  FMUL.FTZ R72, R72, R173.reuse ;  /* 0x000000ad48487220 */ /* 0x080fe20000410000 */
        /* <DEDUP_REMOVED lines=17> */
[----:B------:R-:W-:Y:S01]  /*e190*/  FFMA.FTZ R174, R181, R14, -R174 ;  /* 0x0000000eb5ae7223 */ /* 0x000fe200000108ae */
        /* <DEDUP_REMOVED lines=10> */
[----:B------:R4:W5:Y:S01]  /*e240*/  MUFU.EX2 R175, R155 ;  /* 0x0000009b00af7308 */ /* 0x0009620000000800 */
        /* <DEDUP_REMOVED lines=8> */
[----:B----4-:R-:W-:Y:S01]  /*e2d0*/  F2FP.F16.F32.PACK_AB R155, R157, R156 ;  /* 0x0000009c9d9b723e */ /* 0x010fe200000000ff */
[----:B0-----:R-:W-:Y:S01]  /*e2e0*/  FFMA.FTZ R156, R173, R0, R152 ;  /* 0x00000000ad9c7223 */ /* 0x001fe20000010098 */
[----:B------:R-:W-:Y:S01]  /*e2f0*/  FADD.FTZ R0, R222, R3 ;  /* 0x00000003de007221 */ /* 0x000fe20000010000 */
[----:B------:R-:W-:Y:S01]  /*e300*/  F2FP.F16.F32.PACK_AB R157, R183, R160 ;  /* 0x000000a0b79d723e */ /* 0x000fe200000000ff */
[-C--:B------:R-:W-:Y:S01]  /*e310*/  FMUL.FTZ R105, R105, R173.reuse ;  /* 0x000000ad69697220 */ /* 0x080fe20000410000 */
[C---:B--2---:R-:W-:Y:S01]  /*e320*/  FADD.FTZ R156, R178.reuse, R156 ;  /* 0x0000009cb29c7221 */ /* 0x044fe20000010000 */
[----:B------:R-:W-:Y:S01]  /*e330*/  F2FP.F16.F32.PACK_AB R152, R178, R152 ;  /* 0x00000098b298723e */ /* 0x000fe200000000ff */
[----:B------:R0:W2:Y:S01]  /*e340*/  MUFU.EX2 R181, R159 ;  /* 0x0000009f00b57308 */ /* 0x0000a20000000800 */
[-C--:B------:R-:W-:Y:S01]  /*e350*/  FMUL.FTZ R108, R108, R173.reuse ;  /* 0x000000ad6c6c7220 */ /* 0x080fe20000410000 */
[----:B---3--:R-:W-:Y:S01]  /*e360*/  FADD.FTZ R156, R154, R156 ;  /* 0x0000009c9a9c7221 */ /* 0x008fe20000010000 */
[----:B-----5:R-:W-:Y:S01]  /*e370*/  F2FP.F16.F32.PACK_AB R154, R175, R154 ;  /* 0x0000009aaf9a723e */ /* 0x020fe200000000ff */
[----:B------:R-:W-:Y:S01]  /*e380*/  BAR.SYNC.DEFER_BLOCKING 0xf, 0x100 ;  /* 0x03c4000000007b1d */ /* 0x000fe20000010000 */
[-C--:B------:R-:W-:Y:S01]  /*e390*/  FMUL.FTZ R109, R109, R173.reuse ;  /* 0x000000ad6d6d7220 */ /* 0x080fe20000410000 */
[----:B------:R-:W-:Y:S01]  /*e3a0*/  FADD.FTZ R156, R175, R156 ;  /* 0x0000009caf9c7221 */ /* 0x000fe20000010000 */
[-C--:B------:R-:W-:Y:S01]  /*e3b0*/  FMUL.FTZ R112, R112, R173.reuse ;  /* 0x000000ad70707220 */ /* 0x080fe20000410000 */
[-C--:B------:R-:W-:Y:S01]  /*e3c0*/  FMUL.FTZ R113, R113, R173.reuse ;  /* 0x000000ad71717220 */ /* 0x080fe20000410000 */
[----:B0-----:R-:W-:Y:S01]  /*e3d0*/  F2FP.F16.F32.PACK_AB R159, R222, R164 ;  /* 0x000000a4de9f723e */ /* 0x001fe200000000ff */
[----:B------:R-:W0:Y:S01]  /*e3e0*/  MUFU.EX2 R162, R162 ;  /* 0x000000a200a27308 */ /* 0x000e220000000800 */
[----:B-1----:R-:W-:Y:S01]  /*e3f0*/  FADD.FTZ R156, R158, R156 ;  /* 0x0000009c9e9c7221 */ /* 0x002fe20000010000 */
[-C--:B------:R-:W-:Y:S01]  /*e400*/  FMUL.FTZ R116, R116, R173.reuse ;  /* 0x000000ad74747220 */ /* 0x080fe20000410000 */
[-C--:B------:R-:W-:Y:S01]  /*e410*/  FMUL.FTZ R117, R117, R173.reuse ;  /* 0x000000ad75757220 */ /* 0x080fe20000410000 */
[-C--:B------:R-:W-:Y:S01]  /*e420*/  FMUL.FTZ R120, R120, R173.reuse ;  /* 0x000000ad78787220 */ /* 0x080fe20000410000 */
[-C--:B------:R-:W-:Y:S01]  /*e430*/  FMUL.FTZ R121, R121, R173.reuse ;  /* 0x000000ad79797220 */ /* 0x080fe20000410000 */
[-C--:B------:R-:W-:Y:S01]  /*e440*/  FMUL.FTZ R124, R124, R173.reuse ;  /* 0x000000ad7c7c7220 */ /* 0x080fe20000410000 */
[----:B--2---:R-:W-:Y:S01]  /*e450*/  FADD.FTZ R156, R181, R156 ;  /* 0x0000009cb59c7221 */ /* 0x004fe20000010000 */
        /* <DEDUP_REMOVED lines=10> */
[----:B------:R-:W-:Y:S01]  /*e500*/  F2FP.F16.F32.PACK_AB R156, R181, R158 ;  /* 0x0000009eb59c723e */ /* 0x000fe200000000ff */
[----:B------:R0:W-:Y:S01]  /*e510*/  STSM.16.M88.4 [R201+0x26800], R152 ;  /* 0x02680098c9007844 */ /* 0x0001e20000000200 */
        /* <DEDUP_REMOVED lines=8> */
[----:B------:R-:W-:Y:S01]  /*e5a0*/  F2FP.F16.F32.PACK_AB R163, R171, R170 ;  /* 0x000000aaaba3723e */ /* 0x000fe200000000ff */
[----:B------:R-:W-:-:S02]  /*e5b0*/  FMUL.FTZ R149, R149, R173 ;  /* 0x000000ad95957220 */ /* 0x000fc40000410000 */
[----:B------:R0:W-:Y:S01]  /*e5c0*/  STSM.16.M88.4 [R202], R156 ;  /* 0x0000009cca007844 */ /* 0x0001e20000000200 */
[----:B------:R-:W1:Y:S01]  /*e5d0*/  MUFU.EX2 R172, R172 ;  /* 0x000000ac00ac7308 */ /* 0x000e620000000800 */
[----:B--2---:R-:W-:Y:S01]  /*e5e0*/  FADD.FTZ R160, R166, R3 ;  /* 0x00000003a6a07221 */ /* 0x004fe20000010000 */
[----:B------:R-:W-:Y:S01]  /*e5f0*/  FADD.FTZ R3, R161, R0 ;  /* 0x00000000a1037221 */ /* 0x000fe20000010000 */
[----:B------:R-:W-:-:S03]  /*e600*/  F2FP.F16.F32.PACK_AB R161, R169, R161 ;  /* 0x000000a1a9a1723e */ /* 0x000fc600000000ff */
[----:B------:R-:W-:Y:S02]  /*e610*/  FADD.FTZ R3, R169, R3 ;  /* 0x00000003a9037221 */ /* 0x000fe40000010000 */
[----:B------:R-:W2:Y:S01]  /*e620*/  MUFU.EX2 R176, R176 ;  /* 0x000000b000b07308 */ /* 0x000ea20000000800 */
[C---:B---3--:R-:W-:Y:S01]  /*e630*/  FADD.FTZ R0, R167.reuse, R160 ;  /* 0x000000a0a7007221 */ /* 0x048fe20000010000 */
[----:B------:R-:W-:Y:S01]  /*e640*/  FADD.FTZ R3, R170, R3 ;  /* 0x00000003aa037221 */ /* 0x000fe20000010000 */
[----:B------:R-:W-:-:S03]  /*e650*/  F2FP.F16.F32.PACK_AB R160, R167, R166 ;  /* 0x000000a6a7a0723e */ /* 0x000fc600000000ff */
[----:B------:R-:W-:Y:S02]  /*e660*/  FADD.FTZ R3, R171, R3 ;  /* 0x00000003ab037221 */ /* 0x000fe40000010000 */
[----:B------:R-:W3:Y:S01]  /*e670*/  MUFU.EX2 R164, R179 ;  /* 0x000000b300a47308 */ /* 0x000ee20000000800 */
[----:B-1----:R-:W-:Y:S01]  /*e680*/  FADD.FTZ R0, R172, R0 ;  /* 0x00000000ac007221 */ /* 0x002fe20000010000 */
[----:B------:R-:W-:Y:S01]  /*e690*/  FADD.FTZ R3, R165, R3 ;  /* 0x00000003a5037221 */ /* 0x000fe20000010000 */
[----:B------:R-:W-:-:S03]  /*e6a0*/  F2FP.F16.F32.PACK_AB R165, R223, R165 ;  /* 0x000000a5dfa5723e */ /* 0x000fc600000000ff */
[----:B------:R-:W-:Y:S02]  /*e6b0*/  FADD.FTZ R3, R223, R3 ;  /* 0x00000003df037221 */ /* 0x000fe40000010000 */
[----:B------:R-:W1:Y:S01]  /*e6c0*/  MUFU.EX2 R180, R180 ;  /* 0x000000b400b47308 */ /* 0x000e620000000800 */
[----:B--2---:R-:W-:Y:S01]  /*e6d0*/  FADD.FTZ R0, R176, R0 ;  /* 0x00000000b0007221 */ /* 0x004fe20000010000 */
[----:B------:R-:W-:Y:S01]  /*e6e0*/  FADD.FTZ R3, R182, R3 ;  /* 0x00000003b6037221 */ /* 0x000fe20000010000 */
[----:B------:R-:W-:-:S05]  /*e6f0*/  F2FP.F16.F32.PACK_AB R162, R176, R172 ;  /* 0x000000acb0a2723e */ /* 0x000fca00000000ff */
[----:B------:R-:W2:Y:S01]  /*e700*/  MUFU.EX2 R177, R177 ;  /* 0x000000b100b17308 */ /* 0x000ea20000000800 */
[----:B---3--:R-:W-:Y:S01]  /*e710*/  FADD.FTZ R0, R164, R0 ;  /* 0x00000000a4007221 */ /* 0x008fe20000010000 */
[----:B------:R0:W-:Y:S06]  /*e720*/  STSM.16.M88.4 [R204], R160 ;  /* 0x000000a0cc007844 */ /* 0x0001ec0000000200 */
[----:B------:R-:W3:Y:S01]  /*e730*/  MUFU.EX2 R166, R174 ;  /* 0x000000ae00a67308 */ /* 0x000ee20000000800 */
[C---:B-1----:R-:W-:Y:S01]  /*e740*/  FADD.FTZ R0, R180.reuse, R0 ;  /* 0x00000000b4007221 */ /* 0x042fe20000010000 */
[----:B------:R-:W-:-:S06]  /*e750*/  F2FP.F16.F32.PACK_AB R164, R180, R164 ;  /* 0x000000a4b4a4723e */ /* 0x000fcc00000000ff */
[----:B------:R-:W1:Y:S01]  /*e760*/  MUFU.EX2 R167, R219 ;  /* 0x000000db00a77308 */ /* 0x000e620000000800 */
[----:B--2---:R-:W-:-:S04]  /*e770*/  FADD.FTZ R0, R177, R0 ;  /* 0x00000000b1007221 */ /* 0x004fc80000010000 */
[C---:B---3--:R-:W-:Y:S01]  /*e780*/  FADD.FTZ R0, R166.reuse, R0 ;  /* 0x00000000a6007221 */ /* 0x048fe20000010000 */
[----:B------:R-:W-:Y:S01]  /*e790*/  F2FP.F16.F32.PACK_AB R166, R166, R177 ;  /* 0x000000b1a6a6723e */ /* 0x000fe200000000ff */
[C---:B-1----:R-:W-:Y:S01]  /*e7a0*/  FADD.FTZ R3, R167.reuse, R3 ;  /* 0x00000003a7037221 */ /* 0x042fe20000010000 */
[----:B------:R-:W-:-:S05]  /*e7b0*/  F2FP.F16.F32.PACK_AB R167, R167, R182 ;  /* 0x000000b6a7a7723e */ /* 0x000fca00000000ff */
[----:B------:R0:W-:Y:S01]  /*e7c0*/  STSM.16.M88.4 [R203], R164 ;  /* 0x000000a4cb007844 */ /* 0x0001e20000000200 */
[----:B------:R-:W-:Y:S05]  /*e7d0*/  @!P0 BRA `(.L_x_4793) ;  /* 0x0000000000048947 */ /* 0x000fea0003800000 */
[----:B------:R-:W-:Y:S01]  /*e7e0*/  BPT.TRAP 0x1 ;  /* 0x000000040000795c */ /* 0x000fe20000300000 */
.L_x_4793:
[----:B------:R1:W2:Y:S01]  /*e7f0*/  SYNCS.PHASECHK.TRANS64.TRYWAIT P1, [R209+URZ+0x28c50], R213 ;  /* 0x028c50d5d10075a7 */ /* 0x0002a2000802017f */
[----:B------:R-:W-:Y:S05]  /*e800*/  @!P0 BRA `(.L_x_4794) ;  /* 0x0000000000048947 */ /* 0x000fea0003800000 */
[----:B------:R-:W-:Y:S01]  /*e810*/  BPT.TRAP 0x1 ;  /* 0x000000040000795c */ /* 0x000fe20000300000 */
.L_x_4794:
[----:B------:R-:W-:Y:S04]  /*e820*/  BSSY B2, `(.L_x_4795) ;  /* 0x0000004000027945 */ /* 0x000fe80003800000 */
[----:B--2---:R-:W-:Y:S05]  /*e830*/  @P1 BRA `(.L_x_4796) ;  /* 0x0000000000081947 */ /* 0x004fea0003800000 */
[----:B------:R-:W2:Y:S02]  /*e840*/  SYNCS.PHASECHK.TRANS64.TRYWAIT P1, [R209+URZ+0x28c50], R213 ;  /* 0x028c50d5d10075a7 */ /* 0x000ea4000802017f */
[----:B--2---:R-:W-:Y:S05]  /*e850*/  @!P1 BRA `(.L_x_4797) ;  /* 0x0000010c00b89947 */ /* 0x004fea0003800000 */
.L_x_4796:
[----:B------:R-:W-:Y:S05]  /*e860*/  BSYNC B2 ;  /* 0x0000000000027941 */ /* 0x000fea0003800000 */
.L_x_4795:
[----:B------:R-:W-:Y:S01]  /*e870*/  IMAD R168, R19, 0x1000, R12 ;  /* 0x0000100013a87824 */ /* 0x000fe200078e020c */
[----:B------:R-:W-:Y:S01]  /*e880*/  WARPGROUP.ARRIVE ;  /* 0x00000000000079c5 */ /* 0x000fe20000000000 */
[----:B------:R-:W-:-:S03]  /*e890*/  IMAD.MOV.U32 R169, RZ, RZ, 0x40000040 ;  /* 0x40000040ffa97424 */ /* 0x000fc600078e00ff */
[----:B------:R-:W-:Y:S02]  /*e8a0*/  R2UR UR6, R168 ;  /* 0x00000000a80672ca */ /* 0x000fe400000e0000 */
[----:B------:R-:W-:Y:S02]  /*e8b0*/  R2UR UR7, R169 ;  /* 0x00000000a90772ca */ /* 0x000fe400000e0000 */
[----:B------:R-:W-:-:S11]  /*e8c0*/  MOV R169, 0x40000040 ;  /* 0x4000004000a97802 */ /* 0x000fd60000000f00 */
        /* <DEDUP_REMOVED lines=34> */
.L_x_4798:
[C---:B------:R-:W-:Y:S01]  /*eaf0*/  ISETP.GT.AND P1, PT, R208.reuse, R21, PT ;  /* 0x00000015d000720c */ /* 0x040fe20003f24270 */
[----:B-12---:R-:W-:Y:S02]  /*eb00*/  VIADD R209, R209, 0x28c60 ;  /* 0x00028c60d1d17836 */ /* 0x006fe40000000000 */
        /* <DEDUP_REMOVED lines=8> */
.L_x_4786:
[----:B------:R-:W-:Y:S05]  /*eb90*/  BSYNC B1 ;  /* 0x0000000000017941 */ /* 0x000fea0003800000 */
.L_x_4785:
[----:B------:R-:W-:Y:S01]  /*eba0*/  ISETP.GE.AND P1, PT, R208, R205, PT ;  /* 0x000000cdd000720c */ /* 0x000fe20003f26270 */
[----:B------:R-:W-:-:S12]  /*ebb0*/  BSSY B0, `(.L_x_4800) ;  /* 0x00001e5000007945 */ /* 0x000fd80003800000 */
[----:B------:R-:W-:Y:S05]  /*ebc0*/  @!P1 BRA `(.L_x_4801) ;  /* 0x0000001c008c9947 */ /* 0x000fea0003800000 */
[----:B------:R-:W-:Y:S02]  /*ebd0*/  IMAD.MOV.U32 R200, RZ, RZ, R20 ;  /* 0x000000ffffc87224 */ /* 0x000fe400078e0014 */
[----:B------:R-:W-:Y:S02]  /*ebe0*/  IMAD.MOV.U32 R213, RZ, RZ, R15 ;  /* 0x000000ffffd57224 */ /* 0x000fe400078e000f */
[----:B0-----:R-:W-:-:S07]  /*ebf0*/  IMAD.MOV.U32 R209, RZ, RZ, R19 ;  /* 0x000000ffffd17224 */ /* 0x001fce00078e0013 */
.L_x_4814:
[----:B------:R-:W-:-:S05]  /*ec00*/  VIADD R19, R209, 0x1 ;  /* 0x00000001d1137836 */ /* 0x000fca0000000000 */
[----:B------:R-:W-:-:S04]  /*ec10*/  ISETP.NE.AND P1, PT, R19, 0x2, PT ;  /* 0x000000021300780c */ /* 0x000fc80003f25270 */
[----:B------:R-:W-:Y:S02]  /*ec20*/  SEL R14, RZ, 0x1, P1 ;  /* 0x00000001ff0e7807 */ /* 0x000fe40000800000 */
[----:B------:R-:W-:Y:S02]  /*ec30*/  SEL R19, R19, RZ, P1 ;  /* 0x000000ff13137207 */ /* 0x000fe40000800000 */
[----:B------:R-:W-:Y:S01]  /*ec40*/  LOP3.LUT R22, R22, R14, RZ, 0x3c, !PT ;  /* 0x0000000e16167212 */ /* 0x000fe200078e3cff */
[----:B-1----:R-:W-:Y:S06]  /*ec50*/  @!P0 BRA `(.L_x_4802) ;  /* 0x0000000000048947 */ /* 0x002fec0003800000 */
[----:B------:R-:W-:Y:S01]  /*ec60*/  BPT.TRAP 0x1 ;  /* 0x000000040000795c */ /* 0x000fe20000300000 */
.L_x_4802:
[----:B------:R-:W-:Y:S01]  /*ec70*/  IMAD R21, R19, 0x8, R2 ;  /* 0x0000000813157824 */ /* 0x000fe200078e0202 */
[----:B------:R-:W-:-:S04]  /*ec80*/  SHF.L.U32 R198, R22, 0x1f, RZ ;  /* 0x0000001f16c67819 */ /* 0x000fc800000006ff */
[----:B------:R0:W1:Y:S01]  /*ec90*/  SYNCS.PHASECHK.TRANS64.TRYWAIT P1, [R21+URZ+0x28c30], R198 ;  /* 0x028c30c6150075a7 */ /* 0x000062000802017f */
[----:B------:R-:W-:Y:S05]  /*eca0*/  @!P0 BRA `(.L_x_4803) ;  /* 0x0000000000048947 */ /* 0x000fea0003800000 */
[----:B------:R-:W-:Y:S01]  /*ecb0*/  BPT.TRAP 0x1 ;  /* 0x000000040000795c */ /* 0x000fe20000300000 */
.L_x_4803:
[----:B------:R-:W-:Y:S01]  /*ecc0*/  BSSY B1, `(.L_x_4804) ;  /* 0x0000006000017945 */ /* 0x000fe20003800000 */
[----:B------:R-:W-:Y:S02]  /*ecd0*/  IMAD R154, R19, 0x200, R13 ;  /* 0x00000200139a7824 */ /* 0x000fe400078e020d */
[----:B------:R-:W-:Y:S01]  /*ece0*/  IMAD.MOV.U32 R155, RZ, RZ, 0x40000040 ;  /* 0x40000040ff9b7424 */ /* 0x000fe200078e00ff */
[----:B-1----:R-:W-:Y:S06]  /*ecf0*/  @P1 BRA `(.L_x_4805) ;  /* 0x0000000000081947 */ /* 0x002fec0003800000 */
[----:B------:R-:W1:Y:S02]  /*ed00*/  SYNCS.PHASECHK.TRANS64.TRYWAIT P1, [R21+URZ+0x28c30], R198 ;  /* 0x028c30c6150075a7 */ /* 0x000e64000802017f */
[----:B-1----:R-:W-:Y:S05]  /*ed10*/  @!P1 BRA `(.L_x_4806) ;  /* 0x00000108009c9947 */ /* 0x002fea0003800000 */
.L_x_4805:
[----:B------:R-:W-:Y:S05]  /*ed20*/  BSYNC B1 ;  /* 0x0000000000017941 */ /* 0x000fea0003800000 */
.L_x_4804:
[C---:B------:R-:W-:Y:S01]  /*ed30*/  R2UR UR6, R154.reuse ;  /* 0x000000009a0672ca */ /* 0x040fe200000e0000 */
[----:B------:R-:W-:Y:S01]  /*ed40*/  VIADD R14, R154, 0x4 ;  /* 0x000000049a0e7836 */ /* 0x000fe20000000000 */
[----:B------:R-:W-:Y:S01]  /*ed50*/  R2UR UR7, R155 ;  /* 0x000000009b0772ca */ /* 0x000fe200000e0000 */
[----:B------:R-:W-:Y:S01]  /*ed60*/  IMAD.MOV.U32 R153, RZ, RZ, 0x40000040 ;  /* 0x40000040ff997424 */ /* 0x000fe200078e00ff */
[----:B------:R-:W-:Y:S01]  /*ed70*/  R2UR UR4, R4 ;  /* 0x00000000040472ca */ /* 0x000fe200000e0000 */
[----:B------:R-:W-:Y:S01]  /*ed80*/  IMAD.MOV.U32 R155, RZ, RZ, 0x40000040 ;  /* 0x40000040ff9b7424 */ /* 0x000fe200078e00ff */
[----:B------:R-:W-:Y:S01]  /*ed90*/  R2UR UR5, R5 ;  /* 0x00000000050572ca */ /* 0x000fe200000e0000 */
[----:B------:R-:W-:Y:S01]  /*eda0*/  IMAD.MOV.U32 R15, RZ, RZ, 0x40000040 ;  /* 0x40000040ff0f7424 */ /* 0x000fe200078e00ff */
[C---:B------:R-:W-:Y:S01]  /*edb0*/  IADD3 R152, R154.reuse, 0x2, RZ ;  /* 0x000000029a987810 */ /* 0x040fe20007ffe0ff */
[----:B------:R-:W-:Y:S01]  /*edc0*/  VIADD R154, R154, 0x6 ;  /* 0x000000069a9a7836 */ /* 0x000fe20000000000 */
        /* <DEDUP_REMOVED lines=26> */
.L_x_4807:
        /* <DEDUP_REMOVED lines=108> */
[----:B------:R-:W-:Y:S01]  /*f630*/  FMUL.FTZ R36, R36, R180 ;  /* 0x000000b424247220 */ /* 0x000fe20000410000 */
        /* <DEDUP_REMOVED lines=27> */
[----:B------:R-:W-:Y:S01]  /*f7f0*/  FMUL.FTZ R72, R72, R180 ;  /* 0x000000b448487220 */ /* 0x000fe20000410000 */
[----:B--2---:R-:W-:Y:S01]  /*f800*/  FMNMX.FTZ R20, R154, R200, !PT ;  /* 0x000000c89a147209 */ /* 0x004fe20007810000 */
[-C--:B------:R-:W-:Y:S01]  /*f810*/  FMUL.FTZ R73, R73, R180.reuse ;  /* 0x000000b449497220 */ /* 0x080fe20000410000 */
[-C--:B------:R-:W-:Y:S01]  /*f820*/  FMUL.FTZ R76, R76, R180.reuse ;  /* 0x000000b44c4c7220 */ /* 0x080fe20000410000 */
[----:B------:R-:W-:Y:S01]  /*f830*/  FMUL.FTZ R77, R77, R180 ;  /* 0x000000b44d4d7220 */ /* 0x000fe20000410000 */
[----:B------:R-:W-:Y:S01]  /*f840*/  FMNMX.FTZ R20, R155, R20, !PT ;  /* 0x000000149b147209 */ /* 0x000fe20007810000 */
[----:B------:R-:W-:Y:S01]  /*f850*/  MUFU.TANH R182, R182 ;  /* 0x000000b600b67308 */ /* 0x000fe20000002400 */
[-C--:B------:R-:W-:Y:S01]  /*f860*/  FMUL.FTZ R80, R80, R180.reuse ;  /* 0x000000b450507220 */ /* 0x080fe20000410000 */
[----:B------:R-:W-:Y:S01]  /*f870*/  FMUL.FTZ R81, R81, R180 ;  /* 0x000000b451517220 */ /* 0x000fe20000410000 */
[----:B------:R-:W-:Y:S01]  /*f880*/  FMNMX.FTZ R20, R158, R20, !PT ;  /* 0x000000149e147209 */ /* 0x000fe20007810000 */
        /* <DEDUP_REMOVED lines=12> */
[----:B------:R-:W2:Y:S01]  /*f950*/  MUFU.EX2 R153, R153 ;  /* 0x0000009900997308 */ /* 0x000ea20000000800 */
[-C--:B------:R-:W-:Y:S01]  /*f960*/  FMUL.FTZ R100, R100, R180.reuse ;  /* 0x000000b464647220 */ /* 0x080fe20000410000 */
[----:B------:R-:W-:Y:S01]  /*f970*/  FMUL.FTZ R101, R101, R180 ;  /* 0x000000b465657220 */ /* 0x000fe20000410000 */
[----:B------:R-:W-:Y:S01]  /*f980*/  FMNMX.FTZ R20, R166, R20, !PT ;  /* 0x00000014a6147209 */ /* 0x000fe20007810000 */
[-C--:B------:R-:W-:Y:S01]  /*f990*/  FMUL.FTZ R104, R104, R180.reuse ;  /* 0x000000b468687220 */ /* 0x080fe20000410000 */
[-C--:B------:R-:W-:Y:S01]  /*f9a0*/  FMUL.FTZ R105, R105, R180.reuse ;  /* 0x000000b469697220 */ /* 0x080fe20000410000 */
[----:B------:R-:W-:Y:S01]  /*f9b0*/  FMUL.FTZ R108, R108, R180 ;  /* 0x000000b46c6c7220 */ /* 0x000fe20000410000 */
[----:B------:R-:W-:Y:S01]  /*f9c0*/  FMNMX.FTZ R20, R167, R20, !PT ;  /* 0x00000014a7147209 */ /* 0x000fe20007810000 */
[----:B------:R-:W3:Y:S01]  /*f9d0*/  MUFU.EX2 R156, R156 ;  /* 0x0000009c009c7308 */ /* 0x000ee20000000800 */
[-C--:B------:R-:W-:Y:S01]  /*f9e0*/  FMUL.FTZ R109, R109, R180.reuse ;  /* 0x000000b46d6d7220 */ /* 0x080fe20000410000 */
[----:B------:R-:W-:Y:S01]  /*f9f0*/  FMUL.FTZ R112, R112, R180 ;  /* 0x000000b470707220 */ /* 0x000fe20000410000 */
[----:B------:R-:W-:Y:S01]  /*fa00*/  FMNMX.FTZ R20, R170, R20, !PT ;  /* 0x00000014aa147209 */ /* 0x000fe20007810000 */
[-C--:B------:R-:W-:Y:S01]  /*fa10*/  FMUL.FTZ R113, R113, R180.reuse ;  /* 0x000000b471717220 */ /* 0x080fe20000410000 */
[-C--:B------:R-:W-:Y:S01]  /*fa20*/  FMUL.FTZ R116, R116, R180.reuse ;  /* 0x000000b474747220 */ /* 0x080fe20000410000 */
[----:B------:R-:W-:Y:S01]  /*fa30*/  FMUL.FTZ R117, R117, R180 ;  /* 0x000000b475757220 */ /* 0x000fe20000410000 */
[----:B------:R-:W-:Y:S01]  /*fa40*/  FMNMX.FTZ R20, R171, R20, !PT ;  /* 0x00000014ab147209 */ /* 0x000fe20007810000 */
[----:B------:R-:W4:Y:S01]  /*fa50*/  MUFU.EX2 R157, R157 ;  /* 0x0000009d009d7308 */ /* 0x000f220000000800 */
[----:B--2---:R-:W-:Y:S01]  /*fa60*/  FADD.FTZ R0, R153, R0 ;  /* 0x0000000099007221 */ /* 0x004fe20000010000 */
[----:B------:R-:W-:Y:S01]  /*fa70*/  FMUL.FTZ R120, R120, R180 ;  /* 0x000000b478787220 */ /* 0x000fe20000410000 */
[----:B------:R-:W-:Y:S01]  /*fa80*/  FMNMX.FTZ R20, R174, R20, !PT ;  /* 0x00000014ae147209 */ /* 0x000fe20007810000 */
[-C--:B------:R-:W-:Y:S01]  /*fa90*/  FMUL.FTZ R121, R121, R180.reuse ;  /* 0x000000b479797220 */ /* 0x080fe20000410000 */
[-C--:B------:R-:W-:Y:S01]  /*faa0*/  FMUL.FTZ R124, R124, R180.reuse ;  /* 0x000000b47c7c7220 */ /* 0x080fe20000410000 */
[----:B------:R-:W-:Y:S01]  /*fab0*/  FMUL.FTZ R125, R125, R180 ;  /* 0x000000b47d7d7220 */ /* 0x000fe20000410000 */
[----:B------:R-:W-:Y:S01]  /*fac0*/  FMNMX.FTZ R20, R175, R20, !PT ;  /* 0x00000014af147209 */ /* 0x000fe20007810000 */
[----:B------:R-:W-:Y:S01]  /*fad0*/  MUFU.EX2 R161, R161 ;  /* 0x000000a100a17308 */ /* 0x000fe20000000800 */
[----:B---3--:R-:W-:Y:S01]  /*fae0*/  FADD.FTZ R0, R156, R0 ;  /* 0x000000009c007221 */ /* 0x008fe20000010000 */
[----:B------:R-:W-:Y:S01]  /*faf0*/  FMUL.FTZ R128, R128, R180 ;  /* 0x000000b480807220 */ /* 0x000fe20000410000 */
[----:B------:R-:W-:Y:S01]  /*fb00*/  FMNMX.FTZ R20, R178, R20, !PT ;  /* 0x00000014b2147209 */ /* 0x000fe20007810000 */
[-C--:B------:R-:W-:Y:S01]  /*fb10*/  FMUL.FTZ R129, R129, R180.reuse ;  /* 0x000000b481817220 */ /* 0x080fe20000410000 */
[-C--:B------:R-:W-:Y:S01]  /*fb20*/  FMUL.FTZ R132, R132, R180.reuse ;  /* 0x000000b484847220 */ /* 0x080fe20000410000 */
[----:B------:R-:W-:Y:S01]  /*fb30*/  FMUL.FTZ R133, R133, R180 ;  /* 0x000000b485857220 */ /* 0x000fe20000410000 */
[----:B------:R-:W-:Y:S01]  /*fb40*/  FMNMX.FTZ R20, R179, R20, !PT ;  /* 0x00000014b3147209 */ /* 0x000fe20007810000 */
[----:B------:R-:W-:Y:S01]  /*fb50*/  MUFU.EX2 R164, R164 ;  /* 0x000000a400a47308 */ /* 0x000fe20000000800 */
[----:B----4-:R-:W-:Y:S01]  /*fb60*/  FADD.FTZ R0, R157, R0 ;  /* 0x000000009d007221 */ /* 0x010fe20000010000 */
[----:B------:R-:W-:Y:S01]  /*fb70*/  FMUL.FTZ R136, R136, R180 ;  /* 0x000000b488887220 */ /* 0x000fe20000410000 */
[----:B------:R-:W-:Y:S01]  /*fb80*/  FMNMX.FTZ R20, R182, R20, !PT ;  /* 0x00000014b6147209 */ /* 0x000fe20007810000 */
[-C--:B------:R-:W-:Y:S01]  /*fb90*/  FMUL.FTZ R137, R137, R180.reuse ;  /* 0x000000b489897220 */ /* 0x080fe20000410000 */
[-C--:B------:R-:W-:Y:S01]  /*fba0*/  FMUL.FTZ R140, R140, R180.reuse ;  /* 0x000000b48c8c7220 */ /* 0x080fe20000410000 */
[----:B------:R-:W-:Y:S01]  /*fbb0*/  FMUL.FTZ R141, R141, R180 ;  /* 0x000000b48d8d7220 */ /* 0x000fe20000410000 */
        /* <DEDUP_REMOVED lines=11> */
[----:B------:R-:W2:Y:S01]  /*fc70*/  MUFU.EX2 R213, R160 ;  /* 0x000000a000d57308 */ /* 0x000ea20000000800 */
[----:B------:R-:W3:Y:S07]  /*fc80*/  SHFL.BFLY PT, R218, R20, 0x1, 0x1f ;  /* 0x0c201f0014da7f89 */ /* 0x000eee00000e0000 */
[----:B------:R-:W4:Y:S08]  /*fc90*/  MUFU.EX2 R160, R165 ;  /* 0x000000a500a07308 */ /* 0x000f300000000800 */
[----:B------:R5:W0:Y:S01]  /*fca0*/  MUFU.EX2 R165, R168 ;  /* 0x000000a800a57308 */ /* 0x000a220000000800 */
[----:B--2---:R-:W-:-:S04]  /*fcb0*/  FADD.FTZ R0, R213, R0 ;  /* 0x00000000d5007221 */ /* 0x004fc80000010000 */
[----:B------:R-:W-:-:S03]  /*fcc0*/  FADD.FTZ R0, R161, R0 ;  /* 0x00000000a1007221 */ /* 0x000fc60000010000 */
[----:B------:R-:W-:Y:S01]  /*fcd0*/  MUFU.EX2 R177, R177 ;  /* 0x000000b100b17308 */ /* 0x000fe20000000800 */
[----:B---3--:R-:W-:Y:S01]  /*fce0*/  FMNMX.FTZ R20, R20, R218, !PT ;  /* 0x000000da14147209 */ /* 0x008fe20007810000 */
[----:B------:R-:W-:-:S04]  /*fcf0*/  FADD.FTZ R0, R164, R0 ;  /* 0x00000000a4007221 */ /* 0x000fc80000010000 */
[----:B-----5:R-:W-:Y:S01]  /*fd00*/  FADD.FTZ R168, -R20, R200 ;  /* 0x000000c814a87221 */ /* 0x020fe20000010100 */
[----:B------:R-:W-:Y:S02]  /*fd10*/  @!P1 IMAD R200, R209, 0x40, R192 ;  /* 0x00000040d1c89824 */ /* 0x000fe400078e02c0 */
[----:B----4-:R-:W-:Y:S01]  /*fd20*/  FADD.FTZ R0, R160, R0 ;  /* 0x00000000a0007221 */ /* 0x010fe20000010000 */
[C---:B0-----:R-:W-:Y:S01]  /*fd30*/  F2FP.F16.F32.PACK_AB R160, R165.reuse, R160 ;  /* 0x000000a0a5a0723e */ /* 0x041fe200000000ff */
[----:B------:R-:W-:Y:S01]  /*fd40*/  FMUL.FTZ R168, R168, R14 ;  /* 0x0000000ea8a87220 */ /* 0x000fe20000410000 */
[----:B------:R-:W-:Y:S02]  /*fd50*/  @!P1 IMAD R200, R200, 0x4, R2 ;  /* 0x00000004c8c89824 */ /* 0x000fe400078e0202 */
[----:B------:R-:W-:-:S03]  /*fd60*/  FADD.FTZ R0, R165, R0 ;  /* 0x00000000a5007221 */ /* 0x000fc60000010000 */
[----:B------:R-:W0:Y:S01]  /*fd70*/  MUFU.EX2 R168, R168 ;  /* 0x000000a800a87308 */ /* 0x000e220000000800 */
[----:B------:R-:W-:Y:S01]  /*fd80*/  @!P1 STS [R200+0x28800], R180 ;  /* 0x028800b4c8009388 */ /* 0x000fe20000000800 */
[----:B------:R-:W-:-:S04]  /*fd90*/  FADD.FTZ R0, R169, R0 ;  /* 0x00000000a9007221 */ /* 0x000fc80000010000 */
[----:B------:R-:W-:-:S04]  /*fda0*/  FADD.FTZ R0, R172, R0 ;  /* 0x00000000ac007221 */ /* 0x000fc80000010000 */
[----:B------:R-:W-:-:S04]  /*fdb0*/  FADD.FTZ R0, R173, R0 ;  /* 0x00000000ad007221 */ /* 0x000fc80000010000 */
[----:B------:R-:W-:Y:S01]  /*fdc0*/  FADD.FTZ R0, R176, R0 ;  /* 0x00000000b0007221 */ /* 0x000fe20000010000 */
[----:B0-----:R0:W-:Y:S03]  /*fdd0*/  @!P1 STS [R200+0x28820], R168 ;  /* 0x028820a8c8009388 */ /* 0x0011e60000000800 */
        /* <DEDUP_REMOVED lines=9> */
[----:B0-----:R-:W-:Y:S01]  /*fe70*/  FMUL.FTZ R200, R20, R14 ;  /* 0x0000000e14c87220 */ /* 0x001fe20000410000 */
[-C--:B------:R-:W-:Y:S01]  /*fe80*/  FMUL.FTZ R42, R42, R168.reuse ;  /* 0x000000a82a2a7220 */ /* 0x080fe20000410000 */
[-C--:B------:R-:W-:Y:S01]  /*fe90*/  FMUL.FTZ R43, R43, R168.reuse ;  /* 0x000000a82b2b7220 */ /* 0x080fe20000410000 */
[----:B------:R-:W-:Y:S01]  /*fea0*/  FMUL.FTZ R46, R46, R168 ;  /* 0x000000a82e2e7220 */ /* 0x000fe20000410000 */
        /* <DEDUP_REMOVED lines=22> */
[C---:B0-----:R-:W-:Y:S01]  /*10010*/  FADD.FTZ R0, R166.reuse, R0 ;  /* 0x00000000a6007221 */ /* 0x041fe20000010000 */
[----:B------:R-:W-:Y:S01]  /*10020*/  F2FP.F16.F32.PACK_AB R156, R213, R157 ;  /* 0x0000009dd59c723e */ /* 0x000fe200000000ff */
[-C--:B------:R-:W-:Y:S01]  /*10030*/  FMUL.FTZ R51, R51, R168.reuse ;  /* 0x000000a833337220 */ /* 0x080fe20000410000 */
[----:B------:R-:W-:Y:S01]  /*10040*/  F2FP.F16.F32.PACK_AB R166, R166, R177 ;  /* 0x000000b1a6a6723e */ /* 0x000fe200000000ff */
[-C--:B------:R-:W-:Y:S01]  /*10050*/  FMUL.FTZ R54, R54, R168.reuse ;  /* 0x000000a836367220 */ /* 0x080fe20000410000 */
[-C--:B------:R-:W-:Y:S01]  /*10060*/  FMUL.FTZ R55, R55, R168.reuse ;  /* 0x000000a837377220 */ /* 0x080fe20000410000 */
[----:B------:R-:W0:Y:S01]  /*10070*/  MUFU.EX2 R158, R158 ;  /* 0x0000009e009e7308 */ /* 0x000e220000000800 */
[----:B---3--:R-:W-:Y:S01]  /*10080*/  FFMA.FTZ R3, R168, R3, R181 ;  /* 0x00000003a8037223 */ /* 0x008fe200000100b5 */
[-C--:B------:R-:W-:Y:S01]  /*10090*/  FMUL.FTZ R58, R58, R168.reuse ;  /* 0x000000a83a3a7220 */ /* 0x080fe20000410000 */
        /* <DEDUP_REMOVED lines=24> */
[----:B------:R-:W-:Y:S01]  /*10220*/  BAR.SYNC.DEFER_BLOCKING 0xf, 0x100 ;  /* 0x03c4000000007b1d */ /* 0x000fe20000010000 */
[----:B------:R-:W-:Y:S01]  /*10230*/  F2FP.F16.F32.PACK_AB R158, R164, R161 ;  /* 0x000000a1a49e723e */ /* 0x000fe200000000ff */
[-C--:B------:R-:W-:Y:S01]  /*10240*/  FMUL.FTZ R91, R91, R168.reuse ;  /* 0x000000a85b5b7220 */ /* 0x080fe20000410000 */
[----:B------:R-:W-:Y:S01]  /*10250*/  F2FP.F16.F32.PACK_AB R164, R176, R173 ;  /* 0x000000adb0a4723e */ /* 0x000fe200000000ff */
        /* <DEDUP_REMOVED lines=14> */
[----:B------:R-:W-:Y:S01]  /*10340*/  F2FP.F16.F32.PACK_AB R162, R172, R169 ;  /* 0x000000a9aca2723e */ /* 0x000fe200000000ff */
[-C--:B------:R-:W-:Y:S01]  /*10350*/  FMUL.FTZ R111, R111, R168.reuse ;  /* 0x000000a86f6f7220 */ /* 0x080fe20000410000 */
[-C--:B------:R-:W-:Y:S01]  /*10360*/  FMUL.FTZ R114, R114, R168.reuse ;  /* 0x000000a872727220 */ /* 0x080fe20000410000 */
[-C--:B------:R-:W-:Y:S01]  /*10370*/  FMUL.FTZ R115, R115, R168.reuse ;  /* 0x000000a873737220 */ /* 0x080fe20000410000 */
[----:B------:R-:W0:Y:S01]  /*10380*/  MUFU.EX2 R170, R170 ;  /* 0x000000aa00aa7308 */ /* 0x000e220000000800 */
[----:B--2---:R-:W-:Y:S01]  /*10390*/  FADD.FTZ R3, R209, R3 ;  /* 0x00000003d1037221 */ /* 0x004fe20000010000 */
[----:B------:R2:W-:Y:S01]  /*103a0*/  STSM.16.M88.4 [R201+0x26800], R152 ;  /* 0x02680098c9007844 */ /* 0x0005e20000000200 */
[-C--:B------:R-:W-:Y:S01]  /*103b0*/  FMUL.FTZ R118, R118, R168.reuse ;  /* 0x000000a876767220 */ /* 0x080fe20000410000 */
[-C--:B------:R-:W-:Y:S01]  /*103c0*/  FMUL.FTZ R119, R119, R168.reuse ;  /* 0x000000a877777220 */ /* 0x080fe20000410000 */
[-C--:B------:R-:W-:Y:S01]  /*103d0*/  FMUL.FTZ R122, R122, R168.reuse ;  /* 0x000000a87a7a7220 */ /* 0x080fe20000410000 */
[-C--:B------:R-:W-:Y:S01]  /*103e0*/  FMUL.FTZ R123, R123, R168.reuse ;  /* 0x000000a87b7b7220 */ /* 0x080fe20000410000 */
[-C--:B------:R-:W-:Y:S01]  /*103f0*/  FMUL.FTZ R126, R126, R168.reuse ;  /* 0x000000a87e7e7220 */ /* 0x080fe20000410000 */
[----:B------:R-:W4:Y:S01]  /*10400*/  MUFU.EX2 R171, R171 ;  /* 0x000000ab00ab7308 */ /* 0x000f220000000800 */
[C---:B---3--:R-:W-:Y:S01]  /*10410*/  FADD.FTZ R3, R167.reuse, R3 ;  /* 0x00000003a7037221 */ /* 0x048fe20000010000 */
[----:B------:R-:W-:Y:S01]  /*10420*/  F2FP.F16.F32.PACK_AB R159, R167, R209 ;  /* 0x000000d1a79f723e */ /* 0x000fe200000000ff */
[-C--:B------:R-:W-:Y:S01]  /*10430*/  FMUL.FTZ R127, R127, R168.reuse ;  /* 0x000000a87f7f7220 */ /* 0x080fe20000410000 */
[-C--:B------:R-:W-:Y:S01]  /*10440*/  FMUL.FTZ R130, R130, R168.reuse ;  /* 0x000000a882827220 */ /* 0x080fe20000410000 */
[-C--:B------:R-:W-:Y:S01]  /*10450*/  FMUL.FTZ R131, R131, R168.reuse ;  /* 0x000000a883837220 */ /* 0x080fe20000410000 */
[-C--:B------:R-:W-:Y:S01]  /*10460*/  FMUL.FTZ R134, R134, R168.reuse ;  /* 0x000000a886867220 */ /* 0x080fe20000410000 */
[----:B------:R2:W-:Y:S01]  /*10470*/  STSM.16.M88.4 [R202], R156 ;  /* 0x0000009cca007844 */ /* 0x0005e20000000200 */
        /* <DEDUP_REMOVED lines=9> */
[C---:B----4-:R-:W-:Y:S01]  /*10510*/  FADD.FTZ R3, R171.reuse, R3 ;  /* 0x00000003ab037221 */ /* 0x050fe20000010000 */
[----:B------:R-:W-:Y:S01]  /*10520*/  F2FP.F16.F32.PACK_AB R161, R171, R170 ;  /* 0x000000aaaba1723e */ /* 0x000fe200000000ff */
[-C--:B------:R-:W-:Y:S01]  /*10530*/  FMUL.FTZ R147, R147, R168.reuse ;  /* 0x000000a893937220 */ /* 0x080fe20000410000 */
[-C--:B------:R-:W-:Y:S01]  /*10540*/  FMUL.FTZ R150, R150, R168.reuse ;  /* 0x000000a896967220 */ /* 0x080fe20000410000 */
[----:B------:R-:W-:-:S03]  /*10550*/  FMUL.FTZ R151, R151, R168 ;  /* 0x000000a897977220 */ /* 0x000fc60000410000 */
[----:B------:R-:W4:Y:S01]  /*10560*/  MUFU.EX2 R178, R178 ;  /* 0x000000b200b27308 */ /* 0x000f220000000800 */
[----:B---3--:R-:W-:-:S07]  /*10570*/  FADD.FTZ R3, R174, R3 ;  /* 0x00000003ae037221 */ /* 0x008fce0000010000 */
[----:B------:R-:W3:Y:S01]  /*10580*/  MUFU.EX2 R179, R179 ;  /* 0x000000b300b37308 */ /* 0x000ee20000000800 */
[C---:B0-----:R-:W-:Y:S01]  /*10590*/  FADD.FTZ R3, R175.reuse, R3 ;  /* 0x00000003af037221 */ /* 0x041fe20000010000 */
[----:B------:R-:W-:-:S05]  /*105a0*/  F2FP.F16.F32.PACK_AB R163, R175, R174 ;  /* 0x000000aeafa3723e */ /* 0x000fca00000000ff */
[----:B------:R2:W-:Y:S01]  /*105b0*/  STSM.16.M88.4 [R204], R160 ;  /* 0x000000a0cc007844 */ /* 0x0005e20000000200 */
[----:B------:R-:W0:Y:S01]  /*105c0*/  MUFU.EX2 R167, R182 ;  /* 0x000000b600a77308 */ /* 0x000e220000000800 */
[----:B----4-:R-:W-:-:S07]  /*105d0*/  FADD.FTZ R3, R178, R3 ;  /* 0x00000003b2037221 */ /* 0x010fce0000010000 */
[----:B------:R-:W4:Y:S01]  /*105e0*/  MUFU.EX2 R183, R183 ;  /* 0x000000b700b77308 */ /* 0x000f220000000800 */
[C---:B---3--:R-:W-:Y:S01]  /*105f0*/  FADD.FTZ R3, R179.reuse, R3 ;  /* 0x00000003b3037221 */ /* 0x048fe20000010000 */
[----:B------:R-:W-:-:S03]  /*10600*/  F2FP.F16.F32.PACK_AB R165, R179, R178 ;  /* 0x000000b2b3a5723e */ /* 0x000fc600000000ff */
[----:B0-----:R-:W-:Y:S01]  /*10610*/  FADD.FTZ R3, R167, R3 ;  /* 0x00000003a7037221 */ /* 0x001fe20000010000 */
[----:B----4-:R-:W-:-:S03]  /*10620*/  F2FP.F16.F32.PACK_AB R167, R183, R167 ;  /* 0x000000a7b7a7723e */ /* 0x010fc600000000ff */
[----:B------:R-:W-:Y:S02]  /*10630*/  FADD.FTZ R3, R183, R3 ;  /* 0x00000003b7037221 */ /* 0x000fe40000010000 */
[----:B------:R2:W-:Y:S01]  /*10640*/  STSM.16.M88.4 [R203], R164 ;  /* 0x000000a4cb007844 */ /* 0x0005e20000000200 */
[----:B------:R-:W-:Y:S05]  /*10650*/  @!P0 BRA `(.L_x_4808) ;  /* 0x0000000000048947 */ /* 0x000fea0003800000 */
[----:B------:R-:W-:Y:S01]  /*10660*/  BPT.TRAP 0x1 ;  /* 0x000000040000795c */ /* 0x000fe20000300000 */
.L_x_4808:
[----:B------:R0:W3:Y:S01]  /*10670*/  SYNCS.PHASECHK.TRANS64.TRYWAIT P1, [R21+URZ+0x28c50], R198 ;  /* 0x028c50c6150075a7 */ /* 0x0000e2000802017f */
[----:B------:R-:W-:Y:S05]  /*10680*/  @!P0 BRA `(.L_x_4809) ;  /* 0x0000000000048947 */ /* 0x000fea0003800000 */
[----:B------:R-:W-:Y:S01]  /*10690*/  BPT.TRAP 0x1 ;  /* 0x000000040000795c */ /* 0x000fe20000300000 */
.L_x_4809:
[----:B------:R-:W-:Y:S04]  /*106a0*/  BSSY B1, `(.L_x_4810) ;  /* 0x0000004000017945 */ /* 0x000fe80003800000 */
[----:B---3--:R-:W-:Y:S05]  /*106b0*/  @P1 BRA `(.L_x_4811) ;  /* 0x0000000000081947 */ /* 0x008fea0003800000 */
[----:B------:R-:W3:Y:S02]  /*106c0*/  SYNCS.PHASECHK.TRANS64.TRYWAIT P1, [R21+URZ+0x28c50], R198 ;  /* 0x028c50c6150075a7 */ /* 0x000ee4000802017f */
[----:B---3--:R-:W-:Y:S05]  /*106d0*/  @!P1 BRA `(.L_x_4812) ;  /* 0x000000f000409947 */ /* 0x008fea0003800000 */
.L_x_4811:
[----:B------:R-:W-:Y:S05]  /*106e0*/  BSYNC B1 ;  /* 0x0000000000017941 */ /* 0x000fea0003800000 */
.L_x_4810:
        /* <DEDUP_REMOVED lines=8> */
[----:B--2---:R-:W-:Y:S01]  /*10770*/  VIADD R152, R168, 0x80 ;  /* 0x00000080a8987836 */ /* 0x004fe20000000000 */
        /* <DEDUP_REMOVED lines=31> */
.L_x_4813:
[C---:B------:R-:W-:Y:S01]  /*10970*/  ISETP.GT.AND P1, PT, R208.reuse, R205, PT ;  /* 0x000000cdd000720c */ /* 0x040fe20003f24270 */
[----:B01-3--:R-:W-:Y:S02]  /*10980*/  VIADD R21, R21, 0x28c60 ;  /* 0x00028c6015157836 */ /* 0x00bfe40000000000 */
[----:B------:R-:W-:Y:S02]  /*10990*/  VIADD R208, R208, 0xffffffff ;  /* 0xffffffffd0d07836 */ /* 0x000fe40000000000 */
[----:B------:R-:W-:Y:S01]  /*109a0*/  IMAD.MOV.U32 R200, RZ, RZ, R20 ;  /* 0x000000ffffc87224 */ /* 0x000fe200078e0014 */
[----:B------:R-:W-:Y:S01]  /*109b0*/  PRMT R21, R190, 0x654, R21 ;  /* 0x00000654be157816 */ /* 0x000fe20000000015 */
[----:B------:R-:W-:Y:S02]  /*109c0*/  IMAD.MOV.U32 R213, RZ, RZ, R15 ;  /* 0x000000ffffd57224 */ /* 0x000fe400078e000f */
[----:B------:R-:W-:Y:S01]  /*109d0*/  IMAD.MOV.U32 R209, RZ, RZ, R19 ;  /* 0x000000ffffd17224 */ /* 0x000fe200078e0013 */
[----:B------:R1:W-:Y:S03]  /*109e0*/  SYNCS.ARRIVE.TRANS64.RED.A1T0 RZ, [R21+URZ], RZ ;  /* 0x000000ff15ff79a7 */ /* 0x0003e6000810043f */
[----:B------:R-:W-:Y:S05]  /*109f0*/  @P1 BRA `(.L_x_4814) ;  /* 0xffffffe000801947 */ /* 0x000fea000383ffff */
.L_x_4801:
[----:B------:R-:W-:Y:S05]  /*10a00*/  BSYNC B0 ;  /* 0x0000000000007941 */ /* 0x000fea0003800000 */
.L_x_4800:
[----:B-1----:R-:W2:Y:S01]  /*10a10*/  LDL.LU R21, [R1+0x50] ;  /* 0x0000500001157983 */ /* 0x002ea20000300800 */
[----:B------:R-:W-:Y:S01]  /*10a20*/  IMAD.MOV.U32 R155, RZ, RZ, -0x800000 ;  /* 0xff800000ff9b7424 */ /* 0x000fe200078e00ff */
[----:B------:R-:W-:Y:S02]  /*10a30*/  MOV R154, 0xff800000 ;  /* 0xff800000009a7802 */ /* 0x000fe40000000f00 */
[----:B------:R-:W1:Y:S02]  /*10a40*/  SHFL.BFLY PT, R4, R0, 0x2, 0x1f ;  /* 0x0c401f0000047f89 */ /* 0x000e6400000e0000 */
[----:B-1----:R-:W-:-:S05]  /*10a50*/  FADD.FTZ R4, R4, R0 ;  /* 0x0000000004047221 */ /* 0x002fca0000010000 */
[----:B------:R-:W1:Y:S02]  /*10a60*/  SHFL.BFLY PT, R0, R4, 0x1, 0x1f ;  /* 0x0c201f0004007f89 */ /* 0x000e6400000e0000 */
[----:B-1----:R-:W-:Y:S01]  /*10a70*/  FADD.FTZ R0, R4, R0 ;  /* 0x0000000004007221 */ /* 0x002fe20000010000 */
[----:B------:R-:W-:Y:S01]  /*10a80*/  IMAD.MOV.U32 R4, RZ, RZ, RZ ;  /* 0x000000ffff047224 */ /* 0x000fe200078e00ff */
[----:B------:R-:W-:Y:S08]  /*10a90*/  BAR.ARV 0x8, 0x100 ;  /* 0x0204000000007b1d */ /* 0x000ff00000002000 */
[----:B------:R-:W-:Y:S01]  /*10aa0*/  BAR.SYNC.DEFER_BLOCKING 0xf, 0x100 ;  /* 0x03c4000000007b1d */ /* 0x000fe20000010000 */
[----:B------:R-:W-:-:S13]  /*10ab0*/  FSETP.NE.FTZ.AND P0, PT, R0, RZ, PT ;  /* 0x000000ff0000720b */ /* 0x000fda0003f15000 */
[----:B------:R-:W1:Y:S01]  /*10ac0*/  @P0 MUFU.RCP R4, R0 ;  /* 0x0000000000040308 */ /* 0x000e620000001000 */
[----:B------:R-:W-:-:S07]  /*10ad0*/  @P0 FMUL.FTZ R5, R14, 0.69314718246459960938 ;  /* 0x3f3172180e050820 */ /* 0x000fce0000410000 */
[----:B------:R-:W3:Y:S01]  /*10ae0*/  @P0 MUFU.LG2 R0, R0 ;  /* 0x0000000000000308 */ /* 0x000ee20000000c00 */
        /* <DEDUP_REMOVED lines=8> */
[----:B---3--:R-:W-:Y:S01]  /*10b70*/  @P0 FMUL.FTZ R0, R0, 0.69314718246459960938 ;  /* 0x3f31721800000820 */ /* 0x008fe20000410000 */
[-C--:B------:R-:W-:Y:S01]  /*10b80*/  FMUL.FTZ R40, R40, R4.reuse ;  /* 0x0000000428287220 */ /* 0x080fe20000410000 */
[-C--:B------:R-:W-:Y:S01]  /*10b90*/  FMUL.FTZ R41, R41, R4.reuse ;  /* 0x0000000429297220 */ /* 0x080fe20000410000 */
[-C--:B------:R-:W-:Y:S01]  /*10ba0*/  FMUL.FTZ R44, R44, R4.reuse ;  /* 0x000000042c2c7220 */ /* 0x080fe20000410000 */
[----:B------:R-:W-:Y:S01]  /*10bb0*/  @P0 FFMA.FTZ R155, R5, R15, R0 ;  /* 0x0000000f059b0223 */ /* 0x000fe20000010000 */
[-C--:B------:R-:W-:Y:S01]  /*10bc0*/  FMUL.FTZ R45, R45, R4.reuse ;  /* 0x000000042d2d7220 */ /* 0x080fe20000410000 */
[----:B------:R-:W1:Y:S01]  /*10bd0*/  SHFL.BFLY PT, R0, R3, 0x2, 0x1f ;  /* 0x0c401f0003007f89 */ /* 0x000e6200000e0000 */
        /* <DEDUP_REMOVED lines=25> */
[-C--:B------:R-:W-:Y:S01]  /*10d70*/  FMUL.FTZ R96, R96, R4.reuse ;  /* 0x0000000460607220 */ /* 0x080fe20000410000 */
[-C--:B------:R-:W-:Y:S01]  /*10d80*/  FMUL.FTZ R97, R97, R4.reuse ;  /* 0x0000000461617220 */ /* 0x080fe20000410000 */
        /* <DEDUP_REMOVED lines=25> */
[----:B-1----:R-:W-:Y:S01]  /*10f20*/  FADD.FTZ R3, R0, R3 ;  /* 0x0000000300037221 */ /* 0x002fe20000010000 */
[----:B------:R-:W-:-:S02]  /*10f30*/  IMAD.MOV.U32 R0, RZ, RZ, RZ ;  /* 0x000000ffff007224 */ /* 0x000fc400078e00ff */
[-C--:B------:R-:W-:Y:S01]  /*10f40*/  FMUL.FTZ R148, R148, R4.reuse ;  /* 0x0000000494947220 */ /* 0x080fe20000410000 */
[----:B------:R-:W-:Y:S01]  /*10f50*/  FMUL.FTZ R149, R149, R4 ;  /* 0x0000000495957220 */ /* 0x000fe20000410000 */
        /* <DEDUP_REMOVED lines=77> */
[----:B-1----:R-:W-:Y:S01]  /*11430*/  SEL R0, RZ, 0x1, P1 ;  /* 0x00000001ff007807 */ /* 0x002fe20000800000 */
[----:B------:R-:W-:Y:S06]  /*11440*/  BAR.ARV 0xe, 0x100 ;  /* 0x0384000000007b1d */ /* 0x000fec0000002000 */
[----:B------:R-:W-:-:S02]  /*11450*/  PLOP3.LUT P0, PT, PT, PT, PT, 0x8, 0x0 ;  /* 0x000000000000781c */ /* 0x000fc40003f0e170 */
[----:B------:R-:W-:Y:S02]  /*11460*/  LOP3.LUT R22, R22, R0, RZ, 0x3c, !PT ;  /* 0x0000000016167212 */ /* 0x000fe400078e3cff */
[----:B------:R-:W-:Y:S01]  /*11470*/  SEL R19, R19, RZ, P1 ;  /* 0x000000ff13137207 */ /* 0x000fe20000800000 */
[----:B--2---:R-:W-:-:S05]  /*11480*/  VIADD R21, R21, 0x1 ;  /* 0x0000000115157836 */ /* 0x004fca0000000000 */
[----:B------:R1:W-:Y:S03]  /*11490*/  STL [R1+0x50], R21 ;  /* 0x0000501501007387 */ /* 0x0003e60000100800 */
.L_x_4725:
[----:B------:R-:W-:Y:S05]  /*114a0*/  BSYNC B7 ;  /* 0x0000000000077941 */ /* 0x000fea0003800000 */
.L_x_4721:
[----:B------:R-:W2:Y:S08]  /*114b0*/  S2UR UR4, SR_CgaCtaId ;  /* 0x00000000000479c3 */ /* 0x000eb00000008800 */
[----:B------:R-:W-:Y:S01]  /*114c0*/  BAR.SYNC.DEFER_BLOCKING 0x5, 0x180 ;  /* 0x0146000000007b1d */ /* 0x000fe20000010000 */
[----:B------:R-:W-:-:S05]  /*114d0*/  MOV R2, 0x400 ;  /* 0x0000040000027802 */ /* 0x000fca0000000f00 */
[----:B------:R-:W-:Y:S01]  /*114e0*/  BSSY B0, `(.L_x_4815) ;  /* 0x00004f4000007945 */ /* 0x000fe20003800000 */
[----:B--2---:R-:W-:-:S05]  /*114f0*/  IMAD.U32 R190, RZ, RZ, UR4 ;  /* 0x00000004ffbe7e24 */ /* 0x004fca000f8e00ff */
[----:B------:R-:W-:-:S05]  /*11500*/  LEA R2, R190, R2, 0x18 ;  /* 0x00000002be027211 */ /* 0x000fca00078ec0ff */
[----:B------:R2:W3:Y:S01]  /*11510*/  LDS.128 R4, [R2+0x28cd0] ;  /* 0x028cd00002047984 */ /* 0x0004e20000000c00 */
[----:B------:R-:W-:Y:S06]  /*11520*/  BAR.ARV 0x4, 0x180 ;  /* 0x0106000000007b1d */ /* 0x000fec0000002000 */
[----:B------:R-:W-:Y:S05]  /*11530*/  @P0 BRA `(.L_x_4816) ;  /* 0x0000003c00ac0947 */ /* 0x000fea0003800000 */
[----:B------:R-:W1:Y:S01]  /*11540*/  LDL R3, [R1+0x68] ;  /* 0x0000680001037983 */ /* 0x000e620000100800 */
[----:B------:R-:W2:Y:S01]  /*11550*/  S2R R0, SR_SWINHI ;  /* 0x0000000000007919 */ /* 0x000ea20000002f00 */
[----:B----4-:R-:W-:Y:S01]  /*11560*/  F2FP.F16.F32.PACK_AB R10, R29, R28 ;  /* 0x0000001c1d0a723e */ /* 0x010fe200000000ff */
[----:B------:R-:W-:Y:S01]  /*11570*/  ULDC.64 UR6, c[0x0][0xc00] ;  /* 0x0003000000067ab9 */ /* 0x000fe20000000a00 */
[----:B------:R-:W-:Y:S01]  /*11580*/  F2FP.F16.F32.PACK_AB R11, R31, R30 ;  /* 0x0000001e1f0b723e */ /* 0x000fe200000000ff */
[----:B------:R-:W4:Y:S01]  /*11590*/  LDL.LU R157, [R1+0x44] ;  /* 0x00004400019d7983 */ /* 0x000f220000300800 */
[----:B0-----:R-:W-:Y:S01]  /*115a0*/  F2FP.F16.F32.PACK_AB R12, R33, R32 ;  /* 0x00000020210c723e */ /* 0x001fe200000000ff */
[----:B------:R-:W-:Y:S01]  /*115b0*/  ULDC.64 UR4, c[0x0][0xc08] ;  /* 0x0003020000047ab9 */ /* 0x000fe20000000a00 */
[----:B------:R-:W-:Y:S01]  /*115c0*/  F2FP.F16.F32.PACK_AB R13, R35, R34 ;  /* 0x00000022230d723e */ /* 0x000fe200000000ff */
[----:B------:R-:W3:Y:S01]  /*115d0*/  LDL.LU R156, [R1+0x48] ;  /* 0x00004800019c7983 */ /* 0x000ee20000300800 */
[----:B-----5:R-:W-:-:S02]  /*115e0*/  MOV R152, R2 ;  /* 0x0000000200987202 */ /* 0x020fc40000000f00 */
[----:B--2---:R-:W-:Y:S02]  /*115f0*/  MOV R153, R0 ;  /* 0x0000000000997202 */ /* 0x004fe40000000f00 */
[----:B------:R-:W-:Y:S02]  /*11600*/  F2FP.F16.F32.PACK_AB R14, R37, R36 ;  /* 0x00000024250e723e */ /* 0x000fe400000000ff */
[----:B------:R-:W-:Y:S01]  /*11610*/  F2FP.F16.F32.PACK_AB R15, R39, R38 ;  /* 0x00000026270f723e */ /* 0x000fe200000000ff */
[----:B------:R-:W-:Y:S01]  /*11620*/  BAR.SYNC.DEFER_BLOCKING 0x1, 0x100 ;  /* 0x0044000000007b1d */ /* 0x000fe20000010000 */
[----:B-1----:R-:W-:-:S03]  /*11630*/  IMAD.WIDE R20, R3, 0x2, R152 ;  /* 0x0000000203147825 */ /* 0x002fc600078e0298 */
        /* <DEDUP_REMOVED lines=164> */
[----:B----4-:R-:W-:Y:S02]  /*12080*/  IADD3 R8, P0, R157, UR6, RZ ;  /* 0x000000069d087c10 */ /* 0x010fe4000ff1e0ff */
        /* <DEDUP_REMOVED lines=12> */
[----:B------:R-:W-:Y:S01]  /*12150*/  @P0 IADD3 R10, P2, R157, UR4, RZ ;  /* 0x000000049d0a0c10 */ /* 0x000fe2000ff5e0ff */
        /* <DEDUP_REMOVED lines=10> */
.L_x_4817:
[----:B------:R-:W2:Y:S01]  /*12200*/  LDL R0, [R1+0x58] ;  /* 0x0000580001007983 */ /* 0x000ea20000100800 */
[----:B------:R-:W-:-:S03]  /*12210*/  ULDC UR4, c[0x0][0xad4] ;  /* 0x0002b50000047ab9 */ /* 0x000fc60000000800 */
[----:B0-----:R-:W3:Y:S04]  /*12220*/  LDL.LU R8, [R1+0x3c] ;  /* 0x00003c0001087983 */ /* 0x001ee80000300800 */
[----:B------:R0:W5:Y:S02]  /*12230*/  LDL R158, [R1+0x40] ;  /* 0x00004000019e7983 */ /* 0x0001640000100800 */
[----:B-----5:R-:W-:Y:S02]  /*12240*/  SHF.R.S32.HI R20, RZ, 0x1f, R4 ;  /* 0x0000001fff147819 */ /* 0x020fe40000011404 */
[----:B--2---:R-:W1:Y:S01]  /*12250*/  SHFL.IDX PT, R0, R0, RZ, 0x1f ;  /* 0x00001fff00007589 */ /* 0x004e6200000e0000 */
[----:B---3--:R-:W-:Y:S02]  /*12260*/  ISETP.NE.AND P1, PT, R8, RZ, PT ;  /* 0x000000ff0800720c */ /* 0x008fe40003f25270 */
[----:B-1----:R-:W-:-:S02]  /*12270*/  ISETP.NE.AND P0, PT, R0, RZ, PT ;  /* 0x000000ff0000720c */ /* 0x002fc40003f05270 */
[----:B------:R-:W-:-:S11]  /*12280*/  SEL R0, R8, UR4, P1 ;  /* 0x0000000408007c07 */ /* 0x000fd60008800000 */
[----:B0-----:R-:W-:Y:S05]  /*12290*/  @P0 BRA `(.L_x_4818) ;  /* 0x0000000000fc0947 */ /* 0x001fea0003800000 */
[----:B------:R-:W2:Y:S01]  /*122a0*/  LDL.LU R13, [R1+0x54] ;  /* 0x00005400010d7983 */ /* 0x000ea20000300800 */
[----:B------:R-:W-:Y:S01]  /*122b0*/  IMAD.MOV.U32 R12, RZ, RZ, 0x9b8 ;  /* 0x000009b8ff0c7424 */ /* 0x000fe200078e00ff */
[----:B------:R-:W-:Y:S01]  /*122c0*/  ISETP.GT.AND P1, PT, R0, 0x1, PT ;  /* 0x000000010000780c */ /* 0x000fe20003f24270 */
[----:B------:R-:W0:Y:S01]  /*122d0*/  LDC R157, c[0x0][0xbe8] ;  /* 0x0002fa00ff9d7b82 */ /* 0x000e220000000800 */
[----:B------:R-:W3:Y:S01]  /*122e0*/  LDL R156, [R1+0x4c] ;  /* 0x00004c00019c7983 */ /* 0x000ee20000100800 */
[----:B------:R-:W-:Y:S02]  /*122f0*/  ISETP.NE.U32.AND P0, PT, RZ, UR6, PT ;  /* 0x00000006ff007c0c */ /* 0x000fe4000bf05070 */
[----:B------:R-:W-:Y:S01]  /*12300*/  SEL R12, R12, 0x978, P1 ;  /* 0x000009780c0c7807 */ /* 0x000fe20000800000 */
[----:B------:R-:W4:Y:S01]  /*12310*/  LDL R159, [R1+0x64] ;  /* 0x00006400019f7983 */ /* 0x000f220000100800 */
[----:B------:R-:W-:Y:S02]  /*12320*/  ISETP.NE.AND.EX P0, PT, RZ, UR7, PT, P0 ;  /* 0x00000007ff007c0c */ /* 0x000fe4000bf05300 */
[----:B------:R-:W1:Y:S02]  /*12330*/  LDC.64 R10, c[0x0][R12+0x220] ;  /* 0x000088000c0a7b82 */ /* 0x000e640000000a00 */
[----:B------:R-:W-:-:S06]  /*12340*/  SEL R14, R158, RZ, !P0 ;  /* 0x000000ff9e0e7207 */ /* 0x000fcc0004000000 */
[----:B------:R-:W5:Y:S01]  /*12350*/  LDC.64 R8, c[0x0][R12+0x218] ;  /* 0x000086000c087b82 */ /* 0x000f620000000a00 */
[----:B------:R-:W-:Y:S02]  /*12360*/  IMAD.IADD R21, R210, 0x1, R199 ;  /* 0x00000001d2157824 */ /* 0x000fe400078e02c7 */
[----:B-1----:R-:W-:Y:S01]  /*12370*/  IMAD R11, R11, R14, RZ ;  /* 0x0000000e0b0b7224 */ /* 0x002fe200078e02ff */
[----:B--2---:R-:W-:Y:S02]  /*12380*/  SEL R13, R13, RZ, !P0 ;  /* 0x000000ff0d0d7207 */ /* 0x004fe40004000000 */
[----:B0-----:R-:W-:-:S03]  /*12390*/  ISETP.NE.AND P0, PT, R157, 0x1, PT ;  /* 0x000000019d00780c */ /* 0x001fc60003f05270 */
[C---:B------:R-:W-:Y:S02]  /*123a0*/  IMAD R13, R10.reuse, R13, R11 ;  /* 0x0000000d0a0d7224 */ /* 0x040fe400078e020b */
[----:B------:R-:W-:-:S04]  /*123b0*/  IMAD.WIDE.U32 R10, R10, R14, RZ ;  /* 0x0000000e0a0a7225 */ /* 0x000fc800078e00ff */
[-C--:B-----5:R-:W-:Y:S02]  /*123c0*/  IMAD R14, R9, R185.reuse, RZ ;  /* 0x000000b9090e7224 */ /* 0x0a0fe400078e02ff */
[----:B------:R-:W-:-:S04]  /*123d0*/  IMAD.WIDE.U32 R8, R8, R185, RZ ;  /* 0x000000b908087225 */ /* 0x000fc800078e00ff */
[----:B------:R-:W-:Y:S02]  /*123e0*/  IMAD.IADD R14, R9, 0x1, R14 ;  /* 0x00000001090e7824 */ /* 0x000fe400078e020e */
[----:B------:R-:W0:Y:S01]  /*123f0*/  @P0 LDC R9, c[0x0][0xbec] ;  /* 0x0002fb00ff090b82 */ /* 0x000e220000000800 */
[----:B------:R-:W-:-:S07]  /*12400*/  IADD3 R15, P2, P3, R10, R8, R4 ;  /* 0x000000080a0f7210 */ /* 0x000fce0007b5e004 */
[----:B------:R-:W1:Y:S01]  /*12410*/  @P0 LDC R8, c[0x0][0xbf0] ;  /* 0x0002fc00ff080b82 */ /* 0x000e620000000800 */
[----:B------:R-:W-:-:S04]  /*12420*/  IADD3 R13, R11, R13, RZ ;  /* 0x0000000d0b0d7210 */ /* 0x000fc80007ffe0ff */
[----:B------:R-:W-:Y:S01]  /*12430*/  IADD3.X R13, R13, R14, R20, P2, P3 ;  /* 0x0000000e0d0d7210 */ /* 0x000fe200017e6414 */
[----:B------:R-:W-:Y:S02]  /*12440*/  IMAD.MOV.U32 R14, RZ, RZ, R21 ;  /* 0x000000ffff0e7224 */ /* 0x000fe400078e0015 */
[----:B0-----:R-:W-:-:S05]  /*12450*/  @P0 IMAD.HI.U32 R9, R21, R9, RZ ;  /* 0x0000000915090227 */ /* 0x001fca00078e00ff */
[----:B-1----:R-:W-:Y:S02]  /*12460*/  @P0 SHF.R.U32.HI R14, RZ, R8, R9 ;  /* 0x00000008ff0e0219 */ /* 0x002fe40000011609 */
[----:B------:R-:W0:Y:S01]  /*12470*/  LDC.64 R8, c[0x0][R12+0x228] ;  /* 0x00008a000c087b82 */ /* 0x000e220000000a00 */
[----:B---3--:R-:W-:-:S05]  /*12480*/  SEL R156, R156, RZ, P1 ;  /* 0x000000ff9c9c7207 */ /* 0x008fca0000800000 */
[----:B0-----:R-:W-:-:S04]  /*12490*/  IMAD.WIDE.U32 R10, R8, R156, RZ ;  /* 0x0000009c080a7225 */ /* 0x001fc800078e00ff */
[----:B------:R-:W-:-:S04]  /*124a0*/  IMAD R8, R9, R156, RZ ;  /* 0x0000009c09087224 */ /* 0x000fc800078e02ff */
[----:B------:R-:W-:Y:S02]  /*124b0*/  IMAD.IADD R11, R11, 0x1, R8 ;  /* 0x000000010b0b7824 */ /* 0x000fe400078e0208 */
[----:B------:R0:W1:Y:S01]  /*124c0*/  LDC.64 R8, c[0x0][R12+0x210] ;  /* 0x000084000c087b82 */ /* 0x0000620000000a00 */
[----:B------:R-:W-:Y:S01]  /*124d0*/  IADD3 R10, P0, P2, R14, R15, R10 ;  /* 0x0000000f0e0a7210 */ /* 0x000fe20007a1e00a */
[--C-:B------:R-:W-:Y:S01]  /*124e0*/  IMAD.MOV R15, RZ, RZ, -R14.reuse ;  /* 0x000000ffff0f7224 */ /* 0x100fe200078e0a0e */
[----:B------:R-:W-:-:S03]  /*124f0*/  SHF.R.S32.HI R14, RZ, 0x1f, R14 ;  /* 0x0000001fff0e7819 */ /* 0x000fc6000001140e */
[----:B------:R-:W-:Y:S01]  /*12500*/  IMAD R15, R157, R15, R21 ;  /* 0x0000000f9d0f7224 */ /* 0x000fe200078e0215 */
[----:B------:R-:W-:-:S04]  /*12510*/  IADD3.X R11, R14, R13, R11, P0, P2 ;  /* 0x0000000d0e0b7210 */ /* 0x000fc800007e440b */
[----:B0-----:R-:W-:Y:S01]  /*12520*/  SHF.R.S32.HI R12, RZ, 0x1f, R15 ;  /* 0x0000001fff0c7819 */ /* 0x001fe2000001140f */
[-C--:B-1----:R-:W-:Y:S02]  /*12530*/  IMAD R9, R9, R15.reuse, RZ ;  /* 0x0000000f09097224 */ /* 0x082fe400078e02ff */
[----:B------:R-:W-:-:S04]  /*12540*/  IMAD.WIDE.U32 R10, R8, R15, R10 ;  /* 0x0000000f080a7225 */ /* 0x000fc800078e000a */
[----:B------:R-:W-:Y:S02]  /*12550*/  IMAD R12, R8, R12, R9 ;  /* 0x0000000c080c7224 */ /* 0x000fe400078e0209 */
[----:B------:R-:W0:Y:S08]  /*12560*/  LDC.64 R8, c[0x0][0xba8] ;  /* 0x0002ea00ff087b82 */ /* 0x000e300000000a00 */
[----:B0-----:R-:W0:Y:S08]  /*12570*/  @!P1 LDC R8, c[0x0][0xb50] ;  /* 0x0002d400ff089b82 */ /* 0x001e300000000800 */
[----:B------:R-:W1:Y:S01]  /*12580*/  @!P1 LDC R9, c[0x0][0xb54] ;  /* 0x0002d500ff099b82 */ /* 0x000e620000000800 */
[----:B------:R-:W-:-:S02]  /*12590*/  IMAD.IADD R12, R11, 0x1, R12 ;  /* 0x000000010b0c7824 */ /* 0x000fc400078e020c */
[----:B------:R-:W-:Y:S01]  /*125a0*/  IMAD.IADD R13, R192, 0x1, R199 ;  /* 0x00000001c00d7824 */ /* 0x000fe200078e02c7 */
[----:B0-----:R-:W-:Y:S01]  /*125b0*/  LEA R11, P0, R10, R8, 0x2 ;  /* 0x000000080a0b7211 */ /* 0x001fe200078010ff */
[----:B----4-:R-:W-:-:S03]  /*125c0*/  IMAD.MOV R8, RZ, RZ, -R159 ;  /* 0x000000ffff087224 */ /* 0x010fc600078e0a9f */
        /* <DEDUP_REMOVED lines=12> */
.L_x_4818:
[----:B------:R-:W-:Y:S02]  /*12690*/  ISETP.GT.AND P1, PT, R0, 0x1, PT ;  /* 0x000000010000780c */ /* 0x000fe40003f24270 */
[----:B------:R-:W-:-:S04]  /*126a0*/  ISETP.NE.U32.AND P0, PT, RZ, UR6, PT ;  /* 0x00000006ff007c0c */ /* 0x000fc8000bf05070 */
[----:B------:R-:W-:-:S04]  /*126b0*/  ISETP.NE.AND.EX P0, PT, RZ, UR7, PT, P0 ;  /* 0x00000007ff007c0c */ /* 0x000fc8000bf05300 */
[----:B------:R-:W-:-:S03]  /*126c0*/  SEL R0, R158, RZ, !P0 ;  /* 0x000000ff9e007207 */ /* 0x000fc60004000000 */
[----:B------:R-:W-:Y:S06]  /*126d0*/  @P1 BRA `(.L_x_4819) ;  /* 0x0000001000601947 */ /* 0x000fec0003800000 */
[----:B------:R-:W1:Y:S01]  /*126e0*/  S2R R82, SR_TID.X ;  /* 0x0000000000527919 */ /* 0x000e620000002100 */
[----:B------:R-:W2:Y:S01]  /*126f0*/  LDC R83, c[0x0][0xbe8] ;  /* 0x0002fa00ff537b82 */ /* 0x000ea20000000800 */
[----:B------:R-:W-:Y:S01]  /*12700*/  ULDC.64 UR4, c[0x0][0xaa0] ;  /* 0x0002a80000047ab9 */ /* 0x000fe20000000a00 */
[----:B-1----:R-:W-:-:S05]  /*12710*/  VIADD R82, R82, 0xffffff80 ;  /* 0xffffff8052527836 */ /* 0x002fca0000000000 */
[----:B------:R-:W-:-:S04]  /*12720*/  SHF.R.S32.HI R81, RZ, 0x1f, R82 ;  /* 0x0000001fff517819 */ /* 0x000fc80000011452 */
[----:B------:R-:W-:-:S04]  /*12730*/  LEA.HI R81, R81, R82, RZ, 0x3 ;  /* 0x0000005251517211 */ /* 0x000fc800078f18ff */
[----:B------:R-:W-:-:S05]  /*12740*/  SHF.R.S32.HI R80, RZ, 0x3, R81 ;  /* 0x00000003ff507819 */ /* 0x000fca0000011451 */
[----:B0-----:R-:W-:-:S04]  /*12750*/  IMAD R9, R80, 0x40, R194 ;  /* 0x0000004050097824 */ /* 0x001fc800078e02c2 */
[----:B------:R-:W-:-:S03]  /*12760*/  IMAD.WIDE R152, R9, 0x2, R152 ;  /* 0x0000000209987825 */ /* 0x000fc600078e0298 */
[----:B------:R-:W-:Y:S01]  /*12770*/  IADD3 R37, P0, R152, 0x5000, RZ ;  /* 0x0000500098257810 */ /* 0x000fe20007f1e0ff */
[----:B------:R-:W-:Y:S01]  /*12780*/  IMAD R21, R20, UR4, RZ ;  /* 0x0000000414157c24 */ /* 0x000fe2000f8e02ff */
[----:B------:R-:W-:Y:S02]  /*12790*/  LOP3.LUT R81, R81, 0xfffffff8, RZ, 0xc0, !PT ;  /* 0xfffffff851517812 */ /* 0x000fe400078ec0ff */
[----:B------:R-:W-:Y:S02]  /*127a0*/  LOP3.LUT R36, R37, 0x380, RZ, 0xc0, !PT ;  /* 0x0000038025247812 */ /* 0x000fe400078ec0ff */
[----:B------:R-:W-:Y:S02]  /*127b0*/  IADD3 R13, P3, R152, 0x1000, RZ ;  /* 0x00001000980d7810 */ /* 0x000fe40007f7e0ff */
[----:B------:R-:W-:Y:S01]  /*127c0*/  SHF.R.U64 R36, R36, 0x3, RZ ;  /* 0x0000000324247819 */ /* 0x000fe200000012ff */
[----:B------:R-:W-:Y:S01]  /*127d0*/  IMAD R85, R4, UR5, R21 ;  /* 0x0000000504557c24 */ /* 0x000fe2000f8e0215 */
[----:B------:R-:W-:-:S02]  /*127e0*/  IADD3 R41, P1, R152, 0x6000, RZ ;  /* 0x0000600098297810 */ /* 0x000fc40007f3e0ff */
[----:B------:R-:W-:Y:S01]  /*127f0*/  LOP3.LUT R36, R36, R37, RZ, 0x3c, !PT ;  /* 0x0000002524247212 */ /* 0x000fe200078e3cff */
[----:B------:R-:W-:Y:S01]  /*12800*/  IMAD.X R37, RZ, RZ, R153, P0 ;  /* 0x000000ffff257224 */ /* 0x000fe200000e0699 */
[----:B------:R-:W-:Y:S01]  /*12810*/  IADD3 R65, P0, R152, 0xc000, RZ ;  /* 0x0000c00098417810 */ /* 0x000fe20007f1e0ff */
[----:B------:R-:W-:Y:S01]  /*12820*/  IMAD.WIDE.U32 R20, R4, UR4, RZ ;  /* 0x0000000404147c25 */ /* 0x000fe2000f8e00ff */
[----:B------:R-:W-:Y:S01]  /*12830*/  ULDC.64 UR4, c[0x0][0xae8] ;  /* 0x0002ba0000047ab9 */ /* 0x000fe20000000a00 */
[----:B------:R-:W-:Y:S02]  /*12840*/  LOP3.LUT R12, R13, 0x380, RZ, 0xc0, !PT ;  /* 0x000003800d0c7812 */ /* 0x000fe400078ec0ff */
[----:B------:R-:W-:Y:S01]  /*12850*/  LOP3.LUT R64, R65, 0x380, RZ, 0xc0, !PT ;  /* 0x0000038041407812 */ /* 0x000fe200078ec0ff */
[----:B------:R-:W-:Y:S01]  /*12860*/  IMAD.IADD R21, R21, 0x1, R85 ;  /* 0x0000000115157824 */ /* 0x000fe200078e0255 */
[----:B------:R-:W-:Y:S01]  /*12870*/  LOP3.LUT R40, R41, 0x380, RZ, 0xc0, !PT ;  /* 0x0000038029287812 */ /* 0x000fe200078ec0ff */
[----:B------:R-:W-:Y:S01]  /*12880*/  IMAD.IADD R87, R82, 0x1, -R81 ;  /* 0x0000000152577824 */ /* 0x000fe200078e0a51 */
[----:B------:R-:W-:Y:S01]  /*12890*/  SHF.R.U64 R64, R64, 0x3, RZ ;  /* 0x0000000340407819 */ /* 0x000fe200000012ff */
[----:B------:R-:W-:Y:S01]  /*128a0*/  IMAD.WIDE.U32 R20, R185, UR4, R20 ;  /* 0x00000004b9147c25 */ /* 0x000fe2000f8e0014 */
[----:B------:R-:W-:Y:S01]  /*128b0*/  SHF.R.U64 R12, R12, 0x3, RZ ;  /* 0x000000030c0c7819 */ /* 0x000fe200000012ff */
[----:B------:R-:W5:Y:S01]  /*128c0*/  LD.E.128 R36, desc[UR40][R36.64] ;  /* 0x0000002824247980 */ /* 0x000f62000c101d00 */
[----:B------:R-:W-:Y:S01]  /*128d0*/  LOP3.LUT R64, R64, R65, RZ, 0x3c, !PT ;  /* 0x0000004140407212 */ /* 0x000fe200078e3cff */
[----:B------:R-:W-:Y:S01]  /*128e0*/  IMAD.X R65, RZ, RZ, R153, P0 ;  /* 0x000000ffff417224 */ /* 0x000fe200000e0699 */
[----:B--2---:R-:W-:Y:S01]  /*128f0*/  ISETP.NE.AND P0, PT, R83, 0x1, PT ;  /* 0x000000015300780c */ /* 0x004fe20003f05270 */
[----:B------:R-:W-:Y:S01]  /*12900*/  IMAD R82, R87, 0x20, R80 ;  /* 0x0000002057527824 */ /* 0x000fe200078e0250 */
[----:B------:R-:W-:Y:S01]  /*12910*/  SHF.R.S32.HI R81, RZ, 0x1f, R0 ;  /* 0x0000001fff517819 */ /* 0x000fe20000011400 */
[----:B------:R-:W-:Y:S01]  /*12920*/  IMAD R21, R185, UR5, R21 ;  /* 0x00000005b9157c24 */ /* 0x000fe2000f8e0215 */
[----:B------:R-:W-:Y:S01]  /*12930*/  ULDC.64 UR4, c[0x0][0xaf0] ;  /* 0x0002bc0000047ab9 */ /* 0x000fe20000000a00 */
[----:B------:R-:W-:Y:S01]  /*12940*/  SHF.R.U64 R40, R40, 0x3, RZ ;  /* 0x0000000328287819 */ /* 0x000fe200000012ff */
[----:B------:R-:W-:Y:S01]  /*12950*/  VIADD R166, R194, 0x40 ;  /* 0x00000040c2a67836 */ /* 0x000fe20000000000 */
[----:B------:R-:W-:Y:S01]  /*12960*/  LOP3.LUT R12, R12, R13, RZ, 0x3c, !PT ;  /* 0x0000000d0c0c7212 */ /* 0x000fe200078e3cff */
[----:B------:R-:W-:Y:S01]  /*12970*/  VIADD R164, R194, 0x80 ;  /* 0x00000080c2a47836 */ /* 0x000fe20000000000 */
[----:B------:R-:W-:Y:S01]  /*12980*/  IADD3 R25, P4, R152, 0x2000, RZ ;  /* 0x0000200098197810 */ /* 0x000fe20007f9e0ff */
[----:B------:R-:W-:Y:S01]  /*12990*/  VIADD R162, R194, 0xc0 ;  /* 0x000000c0c2a27836 */ /* 0x000fe20000000000 */
[----:B------:R-:W-:Y:S01]  /*129a0*/  IADD3 R29, P5, R152, 0x3000, RZ ;  /* 0x00003000981d7810 */ /* 0x000fe20007fbe0ff */
[----:B------:R-:W-:Y:S01]  /*129b0*/  VIADD R160, R194, 0x100 ;  /* 0x00000100c2a07836 */ /* 0x000fe20000000000 */
[----:B------:R-:W0:Y:S01]  /*129c0*/  @P0 LDC R85, c[0x0][0xbec] ;  /* 0x0002fb00ff550b82 */ /* 0x000e220000000800 */
[----:B------:R-:W-:Y:S01]  /*129d0*/  IADD3 R33, P6, R152, 0x4000, RZ ;  /* 0x0000400098217810 */ /* 0x000fe20007fde0ff */
[----:B------:R-:W-:Y:S01]  /*129e0*/  VIADD R158, R194, 0x140 ;  /* 0x00000140c29e7836 */ /* 0x000fe20000000000 */
[----:B------:R-:W-:Y:S01]  /*129f0*/  LOP3.LUT R40, R40, R41, RZ, 0x3c, !PT ;  /* 0x0000002928287212 */ /* 0x000fe200078e3cff */
[----:B------:R-:W5:Y:S01]  /*12a00*/  LD.E.128 R64, desc[UR40][R64.64] ;  /* 0x0000002840407980 */ /* 0x000f62000c101d00 */
[----:B------:R-:W-:-:S02]  /*12a10*/  IADD3 R45, P2, R152, 0x7000, RZ ;  /* 0x00007000982d7810 */ /* 0x000fc40007f5e0ff */
[----:B------:R-:W-:Y:S01]  /*12a20*/  LOP3.LUT R9, R152, 0x380, RZ, 0xc0, !PT ;  /* 0x0000038098097812 */ /* 0x000fe200078ec0ff */
[----:B------:R-:W1:Y:S01]  /*12a30*/  @P0 LDC R4, c[0x0][0xbf0] ;  /* 0x0002fc00ff040b82 */ /* 0x000e620000000800 */
[----:B------:R-:W-:Y:S01]  /*12a40*/  IMAD.IADD R82, R199, 0x1, R82 ;  /* 0x00000001c7527824 */ /* 0x000fe200078e0252 */
[----:B------:R-:W-:Y:S01]  /*12a50*/  LOP3.LUT R24, R25, 0x380, RZ, 0xc0, !PT ;  /* 0x0000038019187812 */ /* 0x000fe200078ec0ff */
[----:B------:R-:W-:Y:S01]  /*12a60*/  IMAD R81, R81, UR4, RZ ;  /* 0x0000000451517c24 */ /* 0x000fe2000f8e02ff */
[----:B------:R-:W-:Y:S01]  /*12a70*/  LOP3.LUT R28, R29, 0x380, RZ, 0xc0, !PT ;  /* 0x000003801d1c7812 */ /* 0x000fe200078ec0ff */
[C---:B------:R-:W-:Y:S01]  /*12a80*/  IMAD.WIDE.U32 R20, R0.reuse, UR4, R20 ;  /* 0x0000000400147c25 */ /* 0x040fe2000f8e0014 */
[----:B------:R-:W-:Y:S02]  /*12a90*/  LOP3.LUT R32, R33, 0x380, RZ, 0xc0, !PT ;  /* 0x0000038021207812 */ /* 0x000fe400078ec0ff */
[----:B------:R-:W-:Y:S01]  /*12aa0*/  LOP3.LUT R44, R45, 0x380, RZ, 0xc0, !PT ;  /* 0x000003802d2c7812 */ /* 0x000fe200078ec0ff */
[----:B------:R-:W-:Y:S01]  /*12ab0*/  IMAD R87, R0, UR5, R81 ;  /* 0x0000000500577c24 */ /* 0x000fe2000f8e0251 */
[----:B------:R-:W-:Y:S01]  /*12ac0*/  ULDC.64 UR4, c[0x0][0xae0] ;  /* 0x0002b80000047ab9 */ /* 0x000fe20000000a00 */
[----:B------:R-:W-:Y:S01]  /*12ad0*/  IMAD.MOV.U32 R81, RZ, RZ, R82 ;  /* 0x000000ffff517224 */ /* 0x000fe200078e0052 */
[----:B------:R-:W-:Y:S01]  /*12ae0*/  SHF.R.U64 R24, R24, 0x3, RZ ;  /* 0x0000000318187819 */ /* 0x000fe200000012ff */
[--C-:B------:R-:W-:Y:S01]  /*12af0*/  IMAD.X R13, RZ, RZ, R153.reuse, P3 ;  /* 0x000000ffff0d7224 */ /* 0x100fe200018e0699 */
[C---:B------:R-:W-:Y:S01]  /*12b00*/  IADD3 R49, P3, R152.reuse, 0x8000, RZ ;  /* 0x0000800098317810 */ /* 0x040fe20007f7e0ff */
[----:B------:R-:W-:Y:S01]  /*12b10*/  IMAD.X R41, RZ, RZ, R153, P1 ;  /* 0x000000ffff297224 */ /* 0x000fe200008e0699 */
[----:B------:R-:W-:Y:S01]  /*12b20*/  IADD3 R69, P1, R152, 0xd000, RZ ;  /* 0x0000d00098457810 */ /* 0x000fe20007f3e0ff */
[----:B0-----:R-:W-:Y:S01]  /*12b30*/  @P0 IMAD.HI.U32 R85, R82, R85, RZ ;  /* 0x0000005552550227 */ /* 0x001fe200078e00ff */
[----:B------:R-:W-:Y:S01]  /*12b40*/  LOP3.LUT R48, R49, 0x380, RZ, 0xc0, !PT ;  /* 0x0000038031307812 */ /* 0x000fe200078ec0ff */
[----:B------:R-:W5:Y:S01]  /*12b50*/  LD.E.128 R12, desc[UR40][R12.64] ;  /* 0x000000280c0c7980 */ /* 0x000f62000c101d00 */
[----:B------:R-:W-:Y:S01]  /*12b60*/  LOP3.LUT R68, R69, 0x380, RZ, 0xc0, !PT ;  /* 0x0000038045447812 */ /* 0x000fe200078ec0ff */
[----:B------:R-:W-:Y:S01]  /*12b70*/  IMAD.IADD R21, R21, 0x1, R87 ;  /* 0x0000000115157824 */ /* 0x000fe200078e0257 */
[----:B------:R-:W-:Y:S01]  /*12b80*/  SHF.R.U64 R28, R28, 0x3, RZ ;  /* 0x000000031c1c7819 */ /* 0x000fe200000012ff */
[----:B------:R-:W5:Y:S01]  /*12b90*/  LD.E.128 R40, desc[UR40][R40.64] ;  /* 0x0000002828287980 */ /* 0x000f62000c101d00 */
[----:B-1----:R-:W-:-:S02]  /*12ba0*/  @P0 SHF.R.U32.HI R81, RZ, R4, R85 ;  /* 0x00000004ff510219 */ /* 0x002fc40000011655 */
[----:B------:R-:W-:Y:S02]  /*12bb0*/  SHF.R.U64 R32, R32, 0x3, RZ ;  /* 0x0000000320207819 */ /* 0x000fe400000012ff */
[--C-:B------:R-:W-:Y:S01]  /*12bc0*/  SHF.R.S32.HI R0, RZ, 0x1f, R81.reuse ;  /* 0x0000001fff007819 */ /* 0x100fe20000011451 */
[----:B------:R-:W-:Y:S01]  /*12bd0*/  IMAD.MOV R4, RZ, RZ, -R81 ;  /* 0x000000ffff047224 */ /* 0x000fe200078e0a51 */
[----:B------:R-:W-:Y:S01]  /*12be0*/  SHF.R.U64 R44, R44, 0x3, RZ ;  /* 0x000000032c2c7819 */ /* 0x000fe200000012ff */
[----:B------:R-:W-:Y:S01]  /*12bf0*/  IMAD.WIDE.U32 R20, R81, UR4, R20 ;  /* 0x0000000451147c25 */ /* 0x000fe2000f8e0014 */
[----:B------:R-:W-:Y:S02]  /*12c00*/  SHF.R.U64 R48, R48, 0x3, RZ ;  /* 0x0000000330307819 */ /* 0x000fe400000012ff */
[----:B------:R-:W-:Y:S01]  /*12c10*/  SHF.R.U64 R68, R68, 0x3, RZ ;  /* 0x0000000344447819 */ /* 0x000fe200000012ff */
[----:B------:R-:W-:Y:S01]  /*12c20*/  IMAD R85, R83, R4, R82 ;  /* 0x0000000453557224 */ /* 0x000fe200078e0252 */
[----:B------:R-:W-:Y:S01]  /*12c30*/  LOP3.LUT R24, R24, R25, RZ, 0x3c, !PT ;  /* 0x0000001918187212 */ /* 0x000fe200078e3cff */
[----:B------:R-:W-:Y:S01]  /*12c40*/  IMAD R0, R0, UR4, RZ ;  /* 0x0000000400007c24 */ /* 0x000fe2000f8e02ff */
[----:B------:R-:W0:Y:S01]  /*12c50*/  LDC R4, c[0x0][0xac8] ;  /* 0x0002b200ff047b82 */ /* 0x000e220000000800 */
[----:B------:R-:W-:Y:S01]  /*12c60*/  LOP3.LUT R28, R28, R29, RZ, 0x3c, !PT ;  /* 0x0000001d1c1c7212 */ /* 0x000fe200078e3cff */
[----:B------:R-:W-:Y:S01]  /*12c70*/  IMAD.X R29, RZ, RZ, R153, P5 ;  /* 0x000000ffff1d7224 */ /* 0x000fe200028e0699 */
[----:B------:R-:W-:Y:S01]  /*12c80*/  LOP3.LUT R32, R32, R33, RZ, 0x3c, !PT ;  /* 0x0000002120207212 */ /* 0x000fe200078e3cff */
[----:B------:R-:W-:Y:S01]  /*12c90*/  IMAD R81, R81, UR5, R0 ;  /* 0x0000000551517c24 */ /* 0x000fe2000f8e0200 */
[----:B------:R-:W-:Y:S01]  /*12ca0*/  SHF.R.S32.HI R0, RZ, 0x1f, R85 ;  /* 0x0000001fff007819 */ /* 0x000fe20000011455 */
[----:B------:R-:W-:Y:S01]  /*12cb0*/  ULDC.64 UR4, c[0x0][0xad8] ;  /* 0x0002b60000047ab9 */ /* 0x000fe20000000a00 */
[----:B------:R-:W-:Y:S01]  /*12cc0*/  LOP3.LUT R44, R44, R45, RZ, 0x3c, !PT ;  /* 0x0000002d2c2c7212 */ /* 0x000fe200078e3cff */
[----:B------:R-:W-:Y:S01]  /*12cd0*/  IMAD.IADD R21, R21, 0x1, R81 ;  /* 0x0000000115157824 */ /* 0x000fe200078e0251 */
[----:B------:R-:W-:Y:S01]  /*12ce0*/  IADD3.X R25, RZ, R153, RZ, P4, !PT ;  /* 0x00000099ff197210 */ /* 0x000fe200027fe4ff */
[----:B------:R-:W-:Y:S01]  /*12cf0*/  IMAD R0, R0, UR4, RZ ;  /* 0x0000000400007c24 */ /* 0x000fe2000f8e02ff */
[----:B------:R-:W-:Y:S01]  /*12d00*/  LOP3.LUT R48, R48, R49, RZ, 0x3c, !PT ;  /* 0x0000003130307212 */ /* 0x000fe200078e3cff */
[C---:B------:R-:W-:Y:S01]  /*12d10*/  IMAD.WIDE.U32 R20, R85.reuse, UR4, R20 ;  /* 0x0000000455147c25 */ /* 0x040fe2000f8e0014 */
[C---:B------:R-:W-:Y:S01]  /*12d20*/  IADD3 R53, P4, R152.reuse, 0x9000, RZ ;  /* 0x0000900098357810 */ /* 0x040fe20007f9e0ff */
[----:B------:R-:W5:Y:S01]  /*12d30*/  LD.E.128 R28, desc[UR40][R28.64] ;  /* 0x000000281c1c7980 */ /* 0x000f62000c101d00 */
[----:B------:R-:W-:Y:S01]  /*12d40*/  IADD3 R57, P5, R152, 0xa000, RZ ;  /* 0x0000a00098397810 */ /* 0x000fe20007fbe0ff */
[----:B------:R-:W-:Y:S01]  /*12d50*/  IMAD R81, R85, UR5, R0 ;  /* 0x0000000555517c24 */ /* 0x000fe2000f8e0200 */
[----:B------:R-:W-:Y:S01]  /*12d60*/  ULDC.64 UR4, c[0x0][0xa80] ;  /* 0x0002a00000047ab9 */ /* 0x000fe20000000a00 */
[----:B------:R-:W-:Y:S01]  /*12d70*/  IMAD.X R33, RZ, RZ, R153, P6 ;  /* 0x000000ffff217224 */ /* 0x000fe200030e0699 */
[----:B------:R-:W-:Y:S01]  /*12d80*/  LEA R82, P0, R20, UR4, 0x1 ;  /* 0x0000000414527c11 */ /* 0x000fe2000f8008ff */
[----:B------:R-:W-:Y:S01]  /*12d90*/  IMAD.IADD R21, R21, 0x1, R81 ;  /* 0x0000000115157824 */ /* 0x000fe200078e0251 */
[C---:B------:R-:W-:Y:S01]  /*12da0*/  IADD3 R61, P6, R152.reuse, 0xb000, RZ ;  /* 0x0000b000983d7810 */ /* 0x040fe20007fde0ff */
[--C-:B------:R-:W-:Y:S01]  /*12db0*/  IMAD.X R45, RZ, RZ, R153.reuse, P2 ;  /* 0x000000ffff2d7224 */ /* 0x100fe200010e0699 */
[----:B------:R-:W-:Y:S01]  /*12dc0*/  IADD3 R73, P2, R152, 0xe000, RZ ;  /* 0x0000e00098497810 */ /* 0x000fe20007f5e0ff */
[----:B------:R-:W-:Y:S01]  /*12dd0*/  IMAD.X R49, RZ, RZ, R153, P3 ;  /* 0x000000ffff317224 */ /* 0x000fe200018e0699 */
[----:B------:R-:W-:Y:S01]  /*12de0*/  LEA.HI.X R84, R20, UR5, R21, 0x1, P0 ;  /* 0x0000000514547c11 */ /* 0x000fe200080f0c15 */
[----:B------:R-:W5:Y:S01]  /*12df0*/  LD.E.128 R24, desc[UR40][R24.64] ;  /* 0x0000002818187980 */ /* 0x000f62000c101d00 */
[----:B0-----:R-:W-:-:S02]  /*12e00*/  ISETP.GE.AND P0, PT, R166, R4, PT ;  /* 0x00000004a600720c */ /* 0x001fc40003f06270 */
[----:B------:R-:W-:Y:S01]  /*12e10*/  LOP3.LUT R68, R68, R69, RZ, 0x3c, !PT ;  /* 0x0000004544447212 */ /* 0x000fe200078e3cff */
[----:B------:R-:W-:Y:S01]  /*12e20*/  IMAD.X R69, RZ, RZ, R153, P1 ;  /* 0x000000ffff457224 */ /* 0x000fe200008e0699 */
[----:B------:R-:W-:Y:S01]  /*12e30*/  SEL R0, RZ, 0xffffffff, P0 ;  /* 0xffffffffff007807 */ /* 0x000fe20000000000 */
[----:B------:R-:W5:Y:S01]  /*12e40*/  LD.E.128 R32, desc[UR40][R32.64] ;  /* 0x0000002820207980 */ /* 0x000f62000c101d00 */
[----:B------:R-:W-:Y:S02]  /*12e50*/  IADD3 R11, P3, R152, 0xf000, RZ ;  /* 0x0000f000980b7810 */ /* 0x000fe40007f7e0ff */
[-C--:B------:R-:W-:Y:S01]  /*12e60*/  ISETP.GE.AND P1, PT, R194, R4.reuse, PT ;  /* 0x00000004c200720c */ /* 0x080fe20003f26270 */
[----:B------:R-:W5:Y:S01]  /*12e70*/  LD.E.128 R44, desc[UR40][R44.64] ;  /* 0x000000282c2c7980 */ /* 0x000f62000c101d00 */
[----:B------:R-:W-:Y:S01]  /*12e80*/  ISETP.GE.AND P0, PT, R164, R4, PT ;  /* 0x00000004a400720c */ /* 0x000fe20003f06270 */
[----:B------:R-:W-:Y:S01]  /*12e90*/  IMAD.SHL.U32 R21, R0, 0x2, RZ ;  /* 0x0000000200157824 */ /* 0x000fe200078e00ff */
[----:B------:R-:W-:Y:S01]  /*12ea0*/  LOP3.LUT R52, R53, 0x380, RZ, 0xc0, !PT ;  /* 0x0000038035347812 */ /* 0x000fe200078ec0ff */
[----:B------:R-:W5:Y:S01]  /*12eb0*/  LD.E.128 R48, desc[UR40][R48.64] ;  /* 0x0000002830307980 */ /* 0x000f62000c101d00 */
[----:B------:R-:W-:-:S02]  /*12ec0*/  LOP3.LUT R56, R57, 0x380, RZ, 0xc0, !PT ;  /* 0x0000038039387812 */ /* 0x000fc400078ec0ff */
[----:B------:R-:W-:Y:S01]  /*12ed0*/  LOP3.LUT R60, R61, 0x380, RZ, 0xc0, !PT ;  /* 0x000003803d3c7812 */ /* 0x000fe200078ec0ff */
[----:B------:R-:W5:Y:S01]  /*12ee0*/  LD.E.128 R68, desc[UR40][R68.64] ;  /* 0x0000002844447980 */ /* 0x000f62000c101d00 */
[----:B------:R-:W-:Y:S02]  /*12ef0*/  LOP3.LUT R72, R73, 0x380, RZ, 0xc0, !PT ;  /* 0x0000038049487812 */ /* 0x000fe400078ec0ff */
[----:B------:R-:W-:Y:S02]  /*12f00*/  LOP3.LUT R10, R11, 0x380, RZ, 0xc0, !PT ;  /* 0x000003800b0a7812 */ /* 0x000fe400078ec0ff */
[----:B------:R-:W-:Y:S02]  /*12f10*/  SEL R0, RZ, 0x1, P1 ;  /* 0x00000001ff007807 */ /* 0x000fe40000800000 */
[----:B------:R-:W-:Y:S02]  /*12f20*/  SEL R20, RZ, 0xffffffff, P0 ;  /* 0xffffffffff147807 */ /* 0x000fe40000000000 */
[----:B------:R-:W-:-:S02]  /*12f30*/  SHF.R.U64 R52, R52, 0x3, RZ ;  /* 0x0000000334347819 */ /* 0x000fc400000012ff */
[----:B------:R-:W-:Y:S02]  /*12f40*/  SHF.R.U64 R56, R56, 0x3, RZ ;  /* 0x0000000338387819 */ /* 0x000fe400000012ff */
[----:B------:R-:W-:Y:S02]  /*12f50*/  SHF.R.U64 R60, R60, 0x3, RZ ;  /* 0x000000033c3c7819 */ /* 0x000fe400000012ff */
[----:B------:R-:W-:Y:S02]  /*12f60*/  SHF.R.U64 R72, R72, 0x3, RZ ;  /* 0x0000000348487819 */ /* 0x000fe400000012ff */
[----:B------:R-:W-:Y:S02]  /*12f70*/  SHF.R.U64 R9, R9, 0x3, RZ ;  /* 0x0000000309097819 */ /* 0x000fe400000012ff */
[----:B------:R-:W-:Y:S02]  /*12f80*/  ISETP.GE.AND P0, PT, R162, R4, PT ;  /* 0x00000004a200720c */ /* 0x000fe40003f06270 */
[----:B------:R-:W-:-:S02]  /*12f90*/  SHF.R.U64 R10, R10, 0x3, RZ ;  /* 0x000000030a0a7819 */ /* 0x000fc400000012ff */
[----:B------:R-:W-:Y:S01]  /*12fa0*/  LOP3.LUT R0, R21, 0x2, R0, 0xe2, !PT ;  /* 0x0000000215007812 */ /* 0x000fe200078ee200 */
        /* <DEDUP_REMOVED lines=11> */
[----:B------:R-:W-:Y:S01]  /*13060*/  SEL R20, RZ, 0xffffffff, P0 ;  /* 0xffffffffff147807 */ /* 0x000fe20000000000 */
[----:B------:R-:W5:Y:S01]  /*13070*/  LD.E.128 R52, desc[UR40][R52.64] ;  /* 0x0000002834347980 */ /* 0x000f62000c101d00 */
[----:B------:R-:W-:-:S02]  /*13080*/  IADD3.X R77, RZ, R153, RZ, P3, !PT ;  /* 0x00000099ff4d7210 */ /* 0x000fc40001ffe4ff */
[----:B------:R-:W-:Y:S01]  /*13090*/  LOP3.LUT R76, R10, R11, RZ, 0x3c, !PT ;  /* 0x0000000b0a4c7212 */ /* 0x000fe200078e3cff */
[----:B------:R-:W5:Y:S01]  /*130a0*/  LD.E.128 R56, desc[UR40][R56.64] ;  /* 0x0000002838387980 */ /* 0x000f62000c101d00 */
[-C--:B------:R-:W-:Y:S02]  /*130b0*/  ISETP.GE.AND P0, PT, R160, R4.reuse, PT ;  /* 0x00000004a000720c */ /* 0x080fe40003f06270 */
[----:B------:R-:W-:Y:S01]  /*130c0*/  LOP3.LUT R0, R21, 0x4, R0, 0xe2, !PT ;  /* 0x0000000415007812 */ /* 0x000fe200078ee200 */
[----:B------:R-:W-:Y:S01]  /*130d0*/  IMAD.SHL.U32 R21, R20, 0x8, RZ ;  /* 0x0000000814157824 */ /* 0x000fe200078e00ff */
[----:B------:R-:W-:Y:S01]  /*130e0*/  SEL R20, RZ, 0xffffffff, P0 ;  /* 0xffffffffff147807 */ /* 0x000fe20000000000 */
[----:B------:R-:W5:Y:S01]  /*130f0*/  LD.E.128 R8, desc[UR40][R8.64] ;  /* 0x0000002808087980 */ /* 0x000f62000c101d00 */
[----:B------:R-:W-:-:S03]  /*13100*/  ISETP.GE.AND P0, PT, R158, R4, PT ;  /* 0x000000049e00720c */ /* 0x000fc60003f06270 */
[----:B------:R-:W5:Y:S01]  /*13110*/  LD.E.128 R60, desc[UR40][R60.64] ;  /* 0x000000283c3c7980 */ /* 0x000f62000c101d00 */
[----:B------:R-:W-:-:S03]  /*13120*/  LOP3.LUT R0, R21, 0x8, R0, 0xe2, !PT ;  /* 0x0000000815007812 */ /* 0x000fc600078ee200 */
[----:B------:R-:W5:Y:S04]  /*13130*/  LD.E.128 R72, desc[UR40][R72.64] ;  /* 0x0000002848487980 */ /* 0x000f68000c101d00 */
[----:B------:R-:W5:Y:S01]  /*13140*/  LD.E.128 R76, desc[UR40][R76.64] ;  /* 0x000000284c4c7980 */ /* 0x000f62000c101d00 */
[----:B------:R-:W-:Y:S01]  /*13150*/  IMAD.SHL.U32 R21, R20, 0x10, RZ ;  /* 0x0000001014157824 */ /* 0x000fe200078e00ff */
[----:B------:R-:W-:Y:S01]  /*13160*/  @!PT LDS RZ, [RZ] ;  /* 0x00000000fffff984 */ /* 0x000fe20000000800 */
[----:B------:R-:W-:Y:S01]  /*13170*/  @!PT LDS RZ, [RZ] ;  /* 0x00000000fffff984 */ /* 0x000fe20000000800 */
[----:B------:R-:W-:Y:S01]  /*13180*/  @!PT LDS RZ, [RZ] ;  /* 0x00000000fffff984 */ /* 0x000fe20000000800 */
[----:B------:R-:W-:Y:S01]  /*13190*/  @!PT LDS RZ, [RZ] ;  /* 0x00000000fffff984 */ /* 0x000fe20000000800 */
[----:B------:R0:W-:Y:S06]  /*131a0*/  MEMBAR.ALL.CTA ;  /* 0x0000000000007992 */ /* 0x0001ec0000008000 */
[----:B0-----:R-:W0:Y:S01]  /*131b0*/  FENCE.VIEW.ASYNC.S ;  /* 0x00000000000073c6 */ /* 0x001e220000000000 */
[----:B------:R-:W-:Y:S01]  /*131c0*/  SEL R20, RZ, 0xffffffff, P0 ;  /* 0xffffffffff147807 */ /* 0x000fe20000000000 */
[----:B------:R-:W-:Y:S01]  /*131d0*/  VIADD R156, R194, 0x180 ;  /* 0x00000180c29c7836 */ /* 0x000fe20000000000 */
[----:B------:R-:W-:Y:S01]  /*131e0*/  LOP3.LUT R0, R21, 0x10, R0, 0xe2, !PT ;  /* 0x0000001015007812 */ /* 0x000fe200078ee200 */
[----:B------:R-:W-:Y:S01]  /*131f0*/  IMAD R83, R3, R83, RZ ;  /* 0x0000005303537224 */ /* 0x000fe200078e02ff */
[----:B------:R-:W-:Y:S01]  /*13200*/  IADD3 R199, R80, R199, RZ ;  /* 0x000000c750c77210 */ /* 0x000fe20007ffe0ff */
[----:B------:R-:W-:Y:S01]  /*13210*/  IMAD.SHL.U32 R21, R20, 0x20, RZ ;  /* 0x0000002014157824 */ /* 0x000fe200078e00ff */
[----:B------:R-:W-:Y:S01]  /*13220*/  ISETP.GE.AND P0, PT, R156, R4, PT ;  /* 0x000000049c00720c */ /* 0x000fe20003f06270 */
[----:B------:R-:W-:Y:S01]  /*13230*/  VIADD R154, R194, 0x1c0 ;  /* 0x000001c0c29a7836 */ /* 0x000fe20000000000 */
[----:B------:R-:W-:-:S02]  /*13240*/  ISETP.GE.AND P1, PT, R199, R83, PT ;  /* 0x00000053c700720c */ /* 0x000fc40003f26270 */
[----:B------:R-:W-:Y:S01]  /*13250*/  LOP3.LUT R3, R21, 0x20, R0, 0xe2, !PT ;  /* 0x0000002015037812 */ /* 0x000fe200078ee200 */
[----:B------:R-:W-:Y:S01]  /*13260*/  VIADD R0, R2, 0x28c20 ;  /* 0x00028c2002007836 */ /* 0x000fe20000000000 */
[----:B------:R-:W-:Y:S02]  /*13270*/  SEL R20, RZ, 0x40, P0 ;  /* 0x00000040ff147807 */ /* 0x000fe40000000000 */
[----:B------:R-:W-:Y:S02]  /*13280*/  ISETP.GE.AND P0, PT, R154, R4, PT ;  /* 0x000000049a00720c */ /* 0x000fe40003f06270 */
[----:B------:R-:W-:Y:S02]  /*13290*/  LOP3.LUT R3, R3, R20, RZ, 0xfc, !PT ;  /* 0x0000001403037212 */ /* 0x000fe400078efcff */
[----:B------:R-:W-:Y:S02]  /*132a0*/  PRMT R0, RZ, 0x654, R0 ;  /* 0x00000654ff007816 */ /* 0x000fe40000000000 */
[----:B------:R-:W-:Y:S01]  /*132b0*/  SEL R20, RZ, 0x80, P0 ;  /* 0x00000080ff147807 */ /* 0x000fe20000000000 */
[C---:B------:R-:W-:Y:S01]  /*132c0*/  VIADD R155, R194.reuse, 0x1c0 ;  /* 0x000001c0c29b7836 */ /* 0x040fe20000000000 */
[C---:B------:R-:W-:Y:S01]  /*132d0*/  IADD3 R157, R194.reuse, 0x180, RZ ;  /* 0x00000180c29d7810 */ /* 0x040fe20007ffe0ff */
[----:B0-----:R0:W-:Y:S01]  /*132e0*/  SYNCS.ARRIVE.TRANS64.RED.A1T0 RZ, [R0+URZ], RZ ;  /* 0x000000ff00ff79a7 */ /* 0x0011e2000810043f */
[----:B------:R-:W-:-:S02]  /*132f0*/  VIADD R159, R194, 0x140 ;  /* 0x00000140c29f7836 */ /* 0x000fc40000000000 */
[C---:B------:R-:W-:Y:S02]  /*13300*/  VIADD R161, R194.reuse, 0x100 ;  /* 0x00000100c2a17836 */ /* 0x040fe40000000000 */
[C---:B------:R-:W-:Y:S02]  /*13310*/  VIADD R163, R194.reuse, 0xc0 ;  /* 0x000000c0c2a37836 */ /* 0x040fe40000000000 */
[C---:B------:R-:W-:Y:S01]  /*13320*/  VIADD R165, R194.reuse, 0x80 ;  /* 0x00000080c2a57836 */ /* 0x040fe20000000000 */
[----:B0-----:R-:W-:Y:S01]  /*13330*/  LOP3.LUT R0, R3, R20, RZ, 0xfc, !PT ;  /* 0x0000001403007212 */ /* 0x001fe200078efcff */
        /* <DEDUP_REMOVED lines=25> */
[----:B------:R-:W-:-:S02]  /*134d0*/  ISETP.GE.AND P1, PT, R158, R4, PT ;  /* 0x000000049e00720c */ /* 0x000fc40003f26270 */
[----:B0-----:R-:W-:-:S11]  /*134e0*/  @!P5 LEA R8, P4, R164, R20, 0x1 ;  /* 0x00000014a408d211 */ /* 0x001fd600078808ff */
[-C--:B------:R-:W-:Y:S02]  /*134f0*/  @!P1 LEA R24, P6, R158, R20.reuse, 0x1 ;  /* 0x000000149e189211 */ /* 0x080fe400078c08ff */
[-C--:B------:R-:W-:Y:S02]  /*13500*/  @!P5 LEA.HI.X R9, R164, R21.reuse, R165, 0x1, P4 ;  /* 0x00000015a409d211 */ /* 0x080fe400020f0ca5 */
[----:B------:R-:W-:Y:S02]  /*13510*/  LOP3.LUT P4, RZ, R0, 0x80, RZ, 0xc0, !PT ;  /* 0x0000008000ff7812 */ /* 0x000fe4000788c0ff */
[----:B------:R-:W-:Y:S01]  /*13520*/  @!P1 LEA.HI.X R25, R158, R21, R159, 0x1, P6 ;  /* 0x000000159e199211 */ /* 0x000fe200030f0c9f */
[----:B------:R0:W-:Y:S04]  /*13530*/  @!P5 ST.E.128 desc[UR40][R8.64], R32 ;  /* 0x000000200800d985 */ /* 0x0001e8000c101d28 */
[----:B------:R1:W-:Y:S01]  /*13540*/  @!P3 ST.E.128 desc[UR40][R10.64], R40 ;  /* 0x000000280a00b985 */ /* 0x0003e2000c101d28 */
[----:B0-----:R-:W-:-:S02]  /*13550*/  @!P2 LEA R8, P5, R160, R20, 0x1 ;  /* 0x00000014a008a211 */ /* 0x001fc400078a08ff */
[-C--:B-1----:R-:W-:Y:S02]  /*13560*/  @P0 LEA R10, P3, R156, R20.reuse, 0x1 ;  /* 0x000000149c0a0211 */ /* 0x082fe400078608ff */
[-C--:B------:R-:W-:Y:S02]  /*13570*/  @!P2 LEA.HI.X R9, R160, R21.reuse, R161, 0x1, P5 ;  /* 0x00000015a009a211 */ /* 0x080fe400028f0ca1 */
[----:B------:R-:W-:Y:S02]  /*13580*/  @P4 LEA R20, P5, R154, R20, 0x1 ;  /* 0x000000149a144211 */ /* 0x000fe400078a08ff */
[-C--:B------:R-:W-:Y:S01]  /*13590*/  @P0 LEA.HI.X R11, R156, R21.reuse, R157, 0x1, P3 ;  /* 0x000000159c0b0211 */ /* 0x080fe200018f0c9d */
[----:B------:R0:W-:Y:S01]  /*135a0*/  @!P2 ST.E.128 desc[UR40][R8.64], R48 ;  /* 0x000000300800a985 */ /* 0x0001e2000c101d28 */
[----:B------:R-:W-:-:S03]  /*135b0*/  @P4 LEA.HI.X R21, R154, R21, R155, 0x1, P5 ;  /* 0x000000159a154211 */ /* 0x000fc600028f0c9b */
[----:B------:R0:W-:Y:S04]  /*135c0*/  @!P1 ST.E.128 desc[UR40][R24.64], R56 ;  /* 0x0000003818009985 */ /* 0x0001e8000c101d28 */
[----:B------:R0:W-:Y:S04]  /*135d0*/  @P0 ST.E.128 desc[UR40][R10.64], R64 ;  /* 0x000000400a000985 */ /* 0x0001e8000c101d28 */
[----:B------:R0:W-:Y:S02]  /*135e0*/  @P4 ST.E.128 desc[UR40][R20.64], R72 ;  /* 0x0000004814004985 */ /* 0x0001e4000c101d28 */
.L_x_4821:
[----:B------:R-:W-:Y:S05]  /*135f0*/  BSYNC B1 ;  /* 0x0000000000017941 */ /* 0x000fea0003800000 */
.L_x_4820:
        /* <DEDUP_REMOVED lines=17> */
[-C--:B0-----:R-:W-:Y:S02]  /*13710*/  @!P3 LEA R10, P6, R164, R8.reuse, 0x1 ;  /* 0x00000008a40ab211 */ /* 0x081fe400078c08ff */
[----:B------:R-:W-:Y:S02]  /*13720*/  @!P2 LEA R12, P5, R162, R8, 0x1 ;  /* 0x00000008a20ca211 */ /* 0x000fe400078a08ff */
[-C--:B------:R-:W-:Y:S02]  /*13730*/  @!P3 LEA.HI.X R11, R164, R9.reuse, R165, 0x1, P6 ;  /* 0x00000009a40bb211 */ /* 0x080fe400030f0ca5 */
[----:B------:R-:W-:-:S03]  /*13740*/  @!P2 LEA.HI.X R13, R162, R9, R163, 0x1, P5 ;  /* 0x00000009a20da211 */ /* 0x000fc600028f0ca3 */
[-C--:B-1----:R-:W-:Y:S01]  /*13750*/  @P4 LEA R20, P5, R156, R8.reuse, 0x1 ;  /* 0x000000089c144211 */ /* 0x082fe200078a08ff */
[----:B------:R0:W-:Y:S01]  /*13760*/  @!P3 ST.E.128 desc[UR40][R10.64], R36 ;  /* 0x000000240a00b985 */ /* 0x0001e2000c101d28 */
[-C--:B------:R-:W-:Y:S02]  /*13770*/  @!P0 LEA R14, P3, R158, R8.reuse, 0x1 ;  /* 0x000000089e0e8211 */ /* 0x080fe400078608ff */
        /* <DEDUP_REMOVED lines=14> */
.L_x_4819:
[----:B0-----:R-:W2:Y:S01]  /*13860*/  LDL.LU R11, [R1+0x4c] ;  /* 0x00004c00010b7983 */ /* 0x001ea20000300800 */
[----:B------:R-:W-:Y:S01]  /*13870*/  ULDC.64 UR4, c[0x0][0xb08] ;  /* 0x0002c20000047ab9 */ /* 0x000fe20000000a00 */
[----:B------:R-:W0:Y:S01]  /*13880*/  LDC R12, c[0x0][0xbe8] ;  /* 0x0002fa00ff0c7b82 */ /* 0x000e220000000800 */
[----:B------:R-:W-:Y:S01]  /*13890*/  IMAD R10, R20, UR4, RZ ;  /* 0x00000004140a7c24 */ /* 0x000fe2000f8e02ff */
[C---:B------:R-:W-:Y:S01]  /*138a0*/  IADD3 R175, R197.reuse, 0xa0, RZ ;  /* 0x000000a0c5af7810 */ /* 0x040fe20007ffe0ff */
[C---:B------:R-:W-:Y:S01]  /*138b0*/  IMAD.WIDE.U32 R8, R4.reuse, UR4, RZ ;  /* 0x0000000404087c25 */ /* 0x040fe2000f8e00ff */
[----:B------:R-:W-:Y:S01]  /*138c0*/  BSSY B1, `(.L_x_4823) ;  /* 0x000010e000017945 */ /* 0x000fe20003800000 */
[C---:B------:R-:W-:Y:S02]  /*138d0*/  IADD3 R162, R197.reuse, 0xd0, RZ ;  /* 0x000000d0c5a27810 */ /* 0x040fe40007ffe0ff */
[----:B------:R-:W-:Y:S01]  /*138e0*/  IMAD R10, R4, UR5, R10 ;  /* 0x00000005040a7c24 */ /* 0x000fe2000f8e020a */
[----:B------:R-:W-:Y:S01]  /*138f0*/  ULDC.64 UR4, c[0x0][0xb38] ;  /* 0x0002ce0000047ab9 */ /* 0x000fe20000000a00 */
[----:B------:R-:W-:Y:S01]  /*13900*/  SHF.R.S32.HI R4, RZ, 0x1f, R0 ;  /* 0x0000001fff047819 */ /* 0x000fe20000011400 */
[----:B------:R-:W-:Y:S01]  /*13910*/  VIADD R153, R197, 0xf8 ;  /* 0x000000f8c5997836 */ /* 0x000fe20000000000 */
[----:B------:R-:W-:Y:S01]  /*13920*/  SHF.R.S32.HI R175, RZ, 0x1f, R175 ;  /* 0x0000001fffaf7819 */ /* 0x000fe200000114af */
[----:B------:R-:W-:Y:S01]  /*13930*/  IMAD.IADD R9, R9, 0x1, R10 ;  /* 0x0000000109097824 */ /* 0x000fe200078e020a */
[----:B------:R-:W-:Y:S01]  /*13940*/  IADD3 R208, R197, 0x68, RZ ;  /* 0x00000068c5d07810 */ /* 0x000fe20007ffe0ff */
[----:B------:R-:W-:Y:S01]  /*13950*/  IMAD.IADD R10, R210, 0x1, R199 ;  /* 0x00000001d20a7824 */ /* 0x000fe200078e02c7 */
[----:B------:R-:W-:Y:S01]  /*13960*/  SHF.R.S32.HI R153, RZ, 0x1f, R153 ;  /* 0x0000001fff997819 */ /* 0x000fe20000011499 */
[----:B------:R-:W-:-:S04]  /*13970*/  IMAD.WIDE.U32 R8, R185, UR4, R8 ;  /* 0x00000004b9087c25 */ /* 0x000fc8000f8e0008 */
[----:B------:R-:W-:Y:S01]  /*13980*/  IMAD R9, R185, UR5, R9 ;  /* 0x00000005b9097c24 */ /* 0x000fe2000f8e0209 */
[----:B------:R-:W-:Y:S01]  /*13990*/  ULDC.64 UR4, c[0x0][0xb40] ;  /* 0x0002d00000047ab9 */ /* 0x000fe20000000a00 */
[----:B------:R-:W-:Y:S02]  /*139a0*/  IMAD.IADD R199, R192, 0x1, R199 ;  /* 0x00000001c0c77824 */ /* 0x000fe400078e02c7 */
[----:B------:R-:W-:Y:S01]  /*139b0*/  IMAD R4, R4, UR4, RZ ;  /* 0x0000000404047c24 */ /* 0x000fe2000f8e02ff */
[----:B0-----:R-:W-:Y:S01]  /*139c0*/  ISETP.NE.AND P0, PT, R12, 0x1, PT ;  /* 0x000000010c00780c */ /* 0x001fe20003f05270 */
[----:B------:R-:W-:-:S04]  /*139d0*/  IMAD.WIDE.U32 R8, R0, UR4, R8 ;  /* 0x0000000400087c25 */ /* 0x000fc8000f8e0008 */
[----:B------:R-:W-:Y:S01]  /*139e0*/  IMAD R4, R0, UR5, R4 ;  /* 0x0000000500047c24 */ /* 0x000fe2000f8e0204 */
[----:B------:R-:W-:Y:S01]  /*139f0*/  ULDC.64 UR4, c[0x0][0xb48] ;  /* 0x0002d20000047ab9 */ /* 0x000fe20000000a00 */
[----:B------:R-:W-:Y:S02]  /*13a00*/  IMAD R3, R3, R12, RZ ;  /* 0x0000000c03037224 */ /* 0x000fe400078e02ff */
[----:B------:R-:W-:Y:S02]  /*13a10*/  IMAD.IADD R9, R9, 0x1, R4 ;  /* 0x0000000109097824 */ /* 0x000fe400078e0204 */
[----:B------:R-:W-:Y:S02]  /*13a20*/  IMAD.MOV.U32 R4, RZ, RZ, R10 ;  /* 0x000000ffff047224 */ /* 0x000fe400078e000a */
[----:B------:R-:W0:Y:S01]  /*13a30*/  @P0 LDC R0, c[0x0][0xbf0] ;  /* 0x0002fc00ff000b82 */ /* 0x000e220000000800 */
[C---:B------:R-:W-:Y:S02]  /*13a40*/  VIADD R155, R197.reuse, 0xf0 ;  /* 0x000000f0c59b7836 */ /* 0x040fe40000000000 */
        /* <DEDUP_REMOVED lines=67> */
[----:B------:R-:W-:Y:S01]  /*13e80*/  IMAD R0, R12, R0, R10 ;  /* 0x000000000c007224 */ /* 0x000fe200078e020a */
        /* <DEDUP_REMOVED lines=10> */
[----:B------:R-:W-:Y:S02]  /*13f30*/  LEA R0, P0, R8, UR4, 0x2 ;  /* 0x0000000408007c11 */ /* 0x000fe4000f8010ff */
[----:B------:R-:W-:-:S03]  /*13f40*/  IADD3 R4, R9, R4, RZ ;  /* 0x0000000409047210 */ /* 0x000fc60007ffe0ff */
        /* <DEDUP_REMOVED lines=14> */
[C---:B------:R-:W-:Y:S01]  /*14030*/  VIADD R21, R197.reuse, 0x18 ;  /* 0x00000018c5157836 */ /* 0x040fe20000000000 */
[----:B------:R-:W-:Y:S01]  /*14040*/  ISETP.GE.AND P4, PT, R208, UR4, PT ;  /* 0x00000004d0007c0c */ /* 0x000fe2000bf86270 */
[C---:B------:R-:W-:Y:S01]  /*14050*/  VIADD R10, R197.reuse, 0x30 ;  /* 0x00000030c50a7836 */ /* 0x040fe20000000000 */
[----:B------:R-:W-:Y:S01]  /*14060*/  SHF.R.S32.HI R11, RZ, 0x1f, R11 ;  /* 0x0000001fff0b7819 */ /* 0x000fe2000001140b */
[----:B------:R-:W-:-:S06]  /*14070*/  VIADD R12, R197, 0x38 ;  /* 0x00000038c50c7836 */ /* 0x000fcc0000000000 */
        /* <DEDUP_REMOVED lines=8> */
[----:B------:R-:W-:Y:S02]  /*14100*/  ISETP.GE.AND P1, PT, R21, UR4, PT ;  /* 0x0000000415007c0c */ /* 0x000fe4000bf26270 */
[----:B------:R-:W-:Y:S01]  /*14110*/  IADD3 R20, R197, 0x20, RZ ;  /* 0x00000020c5147810 */ /* 0x000fe20007ffe0ff */
        /* <DEDUP_REMOVED lines=49> */
[----:B------:R-:W-:Y:S02]  /*14430*/  @!P1 LEA.HI.X R9, R10, R14, R11, 0x2, P2 ;  /* 0x0000000e0a099211 */ /* 0x000fe400010f140b */
[----:B------:R-:W-:-:S03]  /*14440*/  @!P4 LEA R10, P6, R208, R15, 0x2 ;  /* 0x0000000fd00ac211 */ /* 0x000fc600078c10ff */
[----:B------:R0:W-:Y:S01]  /*14450*/  @!P1 ST.E.64 desc[UR40][R8.64], R60 ;  /* 0x0000003c08009985 */ /* 0x0001e2000c101b28 */
[----:B------:R-:W-:Y:S02]  /*14460*/  ISETP.GE.AND P1, PT, R219, UR4, PT ;  /* 0x00000004db007c0c */ /* 0x000fe4000bf26270 */
[----:B------:R-:W-:Y:S02]  /*14470*/  @!P4 LEA.HI.X R11, R208, R14, R209, 0x2, P6 ;  /* 0x0000000ed00bc211 */ /* 0x000fe400030f14d1 */
        /* <DEDUP_REMOVED lines=17> */
[C---:B-1----:R-:W-:Y:S02]  /*14590*/  @!P1 LEA R10, P5, R185.reuse, R15, 0x2 ;  /* 0x0000000fb90a9211 */ /* 0x042fe400078a10ff */
        /* <DEDUP_REMOVED lines=64> */
.L_x_4824:
[----:B------:R-:W-:Y:S05]  /*149a0*/  BSYNC B1 ;  /* 0x0000000000017941 */ /* 0x000fea0003800000 */
.L_x_4823:
[----:B0--3--:R-:W-:Y:S01]  /*149b0*/  IADD3 R8, R199, 0x8, RZ ;  /* 0x00000008c7087810 */ /* 0x009fe20007ffe0ff */
[----:B------:R-:W0:Y:S03]  /*149c0*/  SHFL.IDX PT, R4, R4, 0x1, 0x1c1f ;  /* 0x003c1f0004047f89 */ /* 0x000e2600000e0000 */
        /* <DEDUP_REMOVED lines=8> */
[C---:B--2---:R-:W-:Y:S01]  /*14a50*/  VIADD R14, R197.reuse, 0x18 ;  /* 0x00000018c50e7836 */ /* 0x044fe20000000000 */
[----:B------:R-:W-:Y:S01]  /*14a60*/  ISETP.GE.AND P2, PT, R12, UR4, PT ;  /* 0x000000040c007c0c */ /* 0x000fe2000bf46270 */
[C---:B------:R-:W-:Y:S01]  /*14a70*/  VIADD R24, R197.reuse, 0x20 ;  /* 0x00000020c5187836 */ /* 0x040fe20000000000 */
[----:B------:R-:W-:Y:S01]  /*14a80*/  ISETP.GE.AND P1, PT, R20, UR4, PT ;  /* 0x0000000414007c0c */ /* 0x000fe2000bf26270 */
[C---:B------:R-:W-:Y:S01]  /*14a90*/  VIADD R13, R197.reuse, 0x8 ;  /* 0x00000008c50d7836 */ /* 0x040fe20000000000 */
[----:B------:R-:W-:Y:S01]  /*14aa0*/  ISETP.GE.AND P0, PT, R14, UR4, PT ;  /* 0x000000040e007c0c */ /* 0x000fe2000bf06270 */
[----:B------:R-:W-:-:S02]  /*14ab0*/  VIADD R28, R197, 0x10 ;  /* 0x00000010c51c7836 */ /* 0x000fc40000000000 */
[C---:B------:R-:W-:Y:S01]  /*14ac0*/  VIADD R21, R197.reuse, 0x30 ;  /* 0x00000030c5157836 */ /* 0x040fe20000000000 */
[----:B------:R-:W-:Y:S01]  /*14ad0*/  SHF.R.S32.HI R13, RZ, 0x1f, R13 ;  /* 0x0000001fff0d7819 */ /* 0x000fe2000001140d */
[C---:B-1----:R-:W-:Y:S01]  /*14ae0*/  VIADD R15, R197.reuse, 0x18 ;  /* 0x00000018c50f7836 */ /* 0x042fe20000000000 */
[C---:B---3--:R-:W-:Y:S01]  /*14af0*/  @!P4 LEA R8, P3, R197.reuse, R0, 0x2 ;  /* 0x00000000c508c211 */ /* 0x048fe200078610ff */
[C---:B------:R-:W-:Y:S01]  /*14b00*/  VIADD R25, R197.reuse, 0x28 ;  /* 0x00000028c5197836 */ /* 0x040fe20000000000 */
[----:B------:R-:W-:Y:S02]  /*14b10*/  SHF.R.S32.HI R28, RZ, 0x1f, R28 ;  /* 0x0000001fff1c7819 */ /* 0x000fe4000001141c */
[----:B0-----:R-:W-:Y:S02]  /*14b20*/  @!P4 LEA.HI.X R9, R197, R4, R10, 0x2, P3 ;  /* 0x00000004c509c211 */ /* 0x001fe400018f140a */
[----:B------:R-:W-:Y:S02]  /*14b30*/  ISETP.GE.AND P3, PT, R24, UR4, PT ;  /* 0x0000000418007c0c */ /* 0x000fe4000bf66270 */
[----:B------:R-:W-:Y:S01]  /*14b40*/  @!P1 LEA R10, P5, R20, R0, 0x2 ;  /* 0x00000000140a9211 */ /* 0x000fe200078a10ff */
[----:B------:R0:W-:Y:S01]  /*14b50*/  @!P4 ST.E.64 desc[UR40][R8.64], R26 ;  /* 0x0000001a0800c985 */ /* 0x0001e2000c101b28 */
[----:B------:R-:W-:-:S02]  /*14b60*/  SHF.R.S32.HI R15, RZ, 0x1f, R15 ;  /* 0x0000001fff0f7819 */ /* 0x000fc4000001140f */
[----:B------:R-:W-:Y:S01]  /*14b70*/  @!P1 LEA.HI.X R11, R20, R4, R28, 0x2, P5 ;  /* 0x00000004140b9211 */ /* 0x000fe200028f141c */
[----:B------:R-:W-:Y:S01]  /*14b80*/  VIADD R28, R197, 0x20 ;  /* 0x00000020c51c7836 */ /* 0x000fe20000000000 */
[----:B------:R-:W-:Y:S01]  /*14b90*/  ISETP.GE.AND P5, PT, R21, UR4, PT ;  /* 0x0000000415007c0c */ /* 0x000fe2000bfa6270 */
[----:B------:R-:W-:Y:S01]  /*14ba0*/  VIADD R20, R197, 0x40 ;  /* 0x00000040c5147836 */ /* 0x000fe20000000000 */
[----:B------:R-:W-:Y:S02]  /*14bb0*/  ISETP.GE.AND P4, PT, R25, UR4, PT ;  /* 0x0000000419007c0c */ /* 0x000fe4000bf86270 */
[----:B------:R-:W-:Y:S02]  /*14bc0*/  SHF.R.S32.HI R28, RZ, 0x1f, R28 ;  /* 0x0000001fff1c7819 */ /* 0x000fe4000001141c */
[----:B0-----:R-:W-:-:S04]  /*14bd0*/  @!P2 LEA R8, P6, R12, R0, 0x2 ;  /* 0x000000000c08a211 */ /* 0x001fc800078c10ff */
[----:B------:R-:W-:Y:S02]  /*14be0*/  @!P2 LEA.HI.X R9, R12, R4, R13, 0x2, P6 ;  /* 0x000000040c09a211 */ /* 0x000fe400030f140d */
[----:B------:R-:W-:-:S03]  /*14bf0*/  @!P0 LEA R12, P6, R14, R0, 0x2 ;  /* 0x000000000e0c8211 */ /* 0x000fc600078c10ff */
[----:B------:R0:W-:Y:S01]  /*14c00*/  @!P2 ST.E.64 desc[UR40][R8.64], R30 ;  /* 0x0000001e0800a985 */ /* 0x0001e2000c101b28 */
[----:B------:R-:W-:Y:S01]  /*14c10*/  @!P0 LEA.HI.X R13, R14, R4, R15, 0x2, P6 ;  /* 0x000000040e0d8211 */ /* 0x000fe200030f140f */
[C---:B------:R-:W-:Y:S01]  /*14c20*/  VIADD R15, R197.reuse, 0x38 ;  /* 0x00000038c50f7836 */ /* 0x040fe20000000000 */
[----:B------:R-:W-:Y:S01]  /*14c30*/  IADD3 R14, R197, 0x48, RZ ;  /* 0x00000048c50e7810 */ /* 0x000fe20007ffe0ff */
[----:B------:R1:W-:Y:S04]  /*14c40*/  @!P1 ST.E.64 desc[UR40][R10.64], R34 ;  /* 0x000000220a009985 */ /* 0x0003e8000c101b28 */
[----:B------:R2:W-:Y:S01]  /*14c50*/  @!P0 ST.E.64 desc[UR40][R12.64], R38 ;  /* 0x000000260c008985 */ /* 0x0005e2000c101b28 */
[----:B------:R-:W-:Y:S02]  /*14c60*/  ISETP.GE.AND P0, PT, R15, UR4, PT ;  /* 0x000000040f007c0c */ /* 0x000fe4000bf06270 */
[----:B0-----:R-:W-:-:S04]  /*14c70*/  @!P3 LEA R8, P1, R24, R0, 0x2 ;  /* 0x000000001808b211 */ /* 0x001fc800078210ff */
[----:B------:R-:W-:Y:S01]  /*14c80*/  @!P3 LEA.HI.X R9, R24, R4, R28, 0x2, P1 ;  /* 0x000000041809b211 */ /* 0x000fe200008f141c */
[----:B------:R-:W-:Y:S01]  /*14c90*/  VIADD R24, R197, 0x30 ;  /* 0x00000030c5187836 */ /* 0x000fe20000000000 */
[-C--:B-1----:R-:W-:Y:S01]  /*14ca0*/  @!P4 LEA R10, P2, R25, R0.reuse, 0x2 ;  /* 0x00000000190ac211 */ /* 0x082fe200078410ff */
[----:B------:R-:W-:Y:S01]  /*14cb0*/  VIADD R28, R197, 0x28 ;  /* 0x00000028c51c7836 */ /* 0x000fe20000000000 */
[C---:B--2---:R-:W-:Y:S01]  /*14cc0*/  @!P5 LEA R12, P6, R21.reuse, R0, 0x2 ;  /* 0x00000000150cd211 */ /* 0x044fe200078c10ff */
[----:B------:R0:W-:Y:S01]  /*14cd0*/  @!P3 ST.E.64 desc[UR40][R8.64], R42 ;  /* 0x0000002a0800b985 */ /* 0x0001e2000c101b28 */
[----:B------:R-:W-:Y:S02]  /*14ce0*/  SHF.R.S32.HI R24, RZ, 0x1f, R24 ;  /* 0x0000001fff187819 */ /* 0x000fe40000011418 */
[----:B------:R-:W-:Y:S02]  /*14cf0*/  SHF.R.S32.HI R28, RZ, 0x1f, R28 ;  /* 0x0000001fff1c7819 */ /* 0x000fe4000001141c */
[----:B------:R-:W-:Y:S01]  /*14d00*/  @!P5 LEA.HI.X R13, R21, R4, R24, 0x2, P6 ;  /* 0x00000004150dd211 */ /* 0x000fe200030f1418 */
[----:B------:R-:W-:Y:S01]  /*14d10*/  VIADD R21, R197, 0x38 ;  /* 0x00000038c5157836 */ /* 0x000fe20000000000 */
[----:B------:R-:W-:-:S02]  /*14d20*/  ISETP.GE.AND P1, PT, R20, UR4, PT ;  /* 0x0000000414007c0c */ /* 0x000fc4000bf26270 */
[----:B------:R-:W-:Y:S02]  /*14d30*/  @!P4 LEA.HI.X R11, R25, R4, R28, 0x2, P2 ;  /* 0x00000004190bc211 */ /* 0x000fe400010f141c */
[----:B------:R-:W-:Y:S02]  /*14d40*/  ISETP.GE.AND P2, PT, R14, UR4, PT ;  /* 0x000000040e007c0c */ /* 0x000fe4000bf46270 */
[----:B------:R-:W-:Y:S01]  /*14d50*/  SHF.R.S32.HI R21, RZ, 0x1f, R21 ;  /* 0x0000001fff157819 */ /* 0x000fe20000011415 */
[----:B------:R1:W-:Y:S01]  /*14d60*/  @!P4 ST.E.64 desc[UR40][R10.64], R46 ;  /* 0x0000002e0a00c985 */ /* 0x0003e2000c101b28 */
[C---:B0-----:R-:W-:Y:S02]  /*14d70*/  @!P0 LEA R8, P6, R15.reuse, R0, 0x2 ;  /* 0x000000000f088211 */ /* 0x041fe400078c10ff */
[----:B------:R-:W-:Y:S01]  /*14d80*/  ISETP.GE.AND P3, PT, R222, UR4, PT ;  /* 0x00000004de007c0c */ /* 0x000fe2000bf66270 */
[----:B------:R0:W-:Y:S01]  /*14d90*/  @!P5 ST.E.64 desc[UR40][R12.64], R50 ;  /* 0x000000320c00d985 */ /* 0x0001e2000c101b28 */
[----:B------:R-:W-:Y:S01]  /*14da0*/  @!P0 LEA.HI.X R9, R15, R4, R21, 0x2, P6 ;  /* 0x000000040f098211 */ /* 0x000fe200030f1415 */
[----:B------:R-:W-:Y:S01]  /*14db0*/  VIADD R21, R197, 0x40 ;  /* 0x00000040c5157836 */ /* 0x000fe20000000000 */
[----:B------:R-:W-:Y:S01]  /*14dc0*/  ISETP.GE.AND P4, PT, R219, UR4, PT ;  /* 0x00000004db007c0c */ /* 0x000fe2000bf86270 */
[----:B------:R-:W-:-:S02]  /*14dd0*/  VIADD R15, R197, 0x48 ;  /* 0x00000048c50f7836 */ /* 0x000fc40000000000 */
[----:B------:R2:W-:Y:S01]  /*14de0*/  @!P0 ST.E.64 desc[UR40][R8.64], R54 ;  /* 0x0000003608008985 */ /* 0x0005e2000c101b28 */
[----:B------:R-:W-:Y:S02]  /*14df0*/  SHF.R.S32.HI R21, RZ, 0x1f, R21 ;  /* 0x0000001fff157819 */ /* 0x000fe40000011415 */
[----:B------:R-:W-:Y:S02]  /*14e00*/  SHF.R.S32.HI R15, RZ, 0x1f, R15 ;  /* 0x0000001fff0f7819 */ /* 0x000fe4000001140f */
[-C--:B-1----:R-:W-:Y:S02]  /*14e10*/  @!P1 LEA R10, P5, R20, R0.reuse, 0x2 ;  /* 0x00000000140a9211 */ /* 0x082fe400078a10ff */
[----:B------:R-:W-:Y:S02]  /*14e20*/  ISETP.GE.AND P0, PT, R208, UR4, PT ;  /* 0x00000004d0007c0c */ /* 0x000fe4000bf06270 */
[----:B0-----:R-:W-:Y:S02]  /*14e30*/  @!P2 LEA R12, P6, R14, R0, 0x2 ;  /* 0x000000000e0ca211 */ /* 0x001fe400078c10ff */
[----:B------:R-:W-:-:S02]  /*14e40*/  @!P1 LEA.HI.X R11, R20, R4, R21, 0x2, P5 ;  /* 0x00000004140b9211 */ /* 0x000fc400028f1415 */
[----:B------:R-:W-:Y:S02]  /*14e50*/  ISETP.GE.AND P5, PT, R213, UR4, PT ;  /* 0x00000004d5007c0c */ /* 0x000fe4000bfa6270 */
[----:B------:R-:W-:Y:S01]  /*14e60*/  @!P2 LEA.HI.X R13, R14, R4, R15, 0x2, P6 ;  /* 0x000000040e0da211 */ /* 0x000fe200030f140f */
[----:B------:R0:W-:Y:S01]  /*14e70*/  @!P1 ST.E.64 desc[UR40][R10.64], R58 ;  /* 0x0000003a0a009985 */ /* 0x0001e2000c101b28 */
[----:B--2---:R-:W-:Y:S02]  /*14e80*/  @!P3 LEA R8, P6, R222, R0, 0x2 ;  /* 0x00000000de08b211 */ /* 0x004fe400078c10ff */
[----:B------:R-:W-:Y:S01]  /*14e90*/  ISETP.GE.AND P1, PT, R200, UR4, PT ;  /* 0x00000004c8007c0c */ /* 0x000fe2000bf26270 */
[----:B------:R1:W-:Y:S01]  /*14ea0*/  @!P2 ST.E.64 desc[UR40][R12.64], R62 ;  /* 0x0000003e0c00a985 */ /* 0x0003e2000c101b28 */
[----:B------:R-:W-:-:S05]  /*14eb0*/  @!P3 LEA.HI.X R9, R222, R4, R223, 0x2, P6 ;  /* 0x00000004de09b211 */ /* 0x000fca00030f14df */
[----:B------:R2:W-:Y:S01]  /*14ec0*/  @!P3 ST.E.64 desc[UR40][R8.64], R66 ;  /* 0x000000420800b985 */ /* 0x0005e2000c101b28 */
[----:B0-----:R-:W-:-:S04]  /*14ed0*/  @!P4 LEA R10, P2, R219, R0, 0x2 ;  /* 0x00000000db0ac211 */ /* 0x001fc800078410ff */
[----:B------:R-:W-:Y:S02]  /*14ee0*/  @!P4 LEA.HI.X R11, R219, R4, R220, 0x2, P2 ;  /* 0x00000004db0bc211 */ /* 0x000fe400010f14dc */
[----:B------:R-:W-:Y:S02]  /*14ef0*/  ISETP.GE.AND P2, PT, R185, UR4, PT ;  /* 0x00000004b9007c0c */ /* 0x000fe4000bf46270 */
[CC--:B-1----:R-:W-:Y:S01]  /*14f00*/  @!P5 LEA R12, P6, R213.reuse, R0.reuse, 0x2 ;  /* 0x00000000d50cd211 */ /* 0x0c2fe200078c10ff */
[----:B------:R0:W-:Y:S01]  /*14f10*/  @!P4 ST.E.64 desc[UR40][R10.64], R70 ;  /* 0x000000460a00c985 */ /* 0x0001e2000c101b28 */
[C---:B--2---:R-:W-:Y:S02]  /*14f20*/  @!P0 LEA R8, P4, R208.reuse, R0, 0x2 ;  /* 0x00000000d0088211 */ /* 0x044fe400078810ff */
[-C--:B------:R-:W-:Y:S02]  /*14f30*/  @!P5 LEA.HI.X R13, R213, R4.reuse, R218, 0x2, P6 ;  /* 0x00000004d50dd211 */ /* 0x080fe400030f14da */
[----:B------:R-:W-:-:S02]  /*14f40*/  @!P0 LEA.HI.X R9, R208, R4, R209, 0x2, P4 ;  /* 0x00000004d0098211 */ /* 0x000fc400020f14d1 */
[----:B------:R-:W-:Y:S01]  /*14f50*/  ISETP.GE.AND P4, PT, R180, UR4, PT ;  /* 0x00000004b4007c0c */ /* 0x000fe2000bf86270 */
[----:B------:R1:W-:Y:S01]  /*14f60*/  @!P5 ST.E.64 desc[UR40][R12.64], R74 ;  /* 0x0000004a0c00d985 */ /* 0x0003e2000c101b28 */
[----:B------:R-:W-:-:S03]  /*14f70*/  ISETP.GE.AND P5, PT, R182, UR4, PT ;  /* 0x00000004b6007c0c */ /* 0x000fc6000bfa6270 */
        /* <DEDUP_REMOVED lines=71> */
.L_x_4816:
[----:B---3--:R-:W3:Y:S01]  /*153f0*/  LDL.LU R4, [R1+0x44] ;  /* 0x0000440001047983 */ /* 0x008ee20000300800 */
[----:B------:R-:W-:Y:S01]  /*15400*/  ULDC.64 UR6, c[0x0][0xc08] ;  /* 0x0003020000067ab9 */ /* 0x000fe20000000a00 */
[----:B------:R-:W-:Y:S02]  /*15410*/  ULDC.64 UR4, c[0x0][0xc00] ;  /* 0x0003000000047ab9 */ /* 0x000fe40000000a00 */
[----:B------:R-:W4:Y:S04]  /*15420*/  LDL.LU R0, [R1+0x48] ;  /* 0x0000480001007983 */ /* 0x000f280000300800 */
[----:B------:R-:W2:Y:S01]  /*15430*/  LDL R13, [R1+0x3c] ;  /* 0x00003c00010d7983 */ /* 0x000ea20000100800 */
[----:B------:R-:W-:Y:S01]  /*15440*/  ISETP.NE.U32.AND P1, PT, RZ, UR6, PT ;  /* 0x00000006ff007c0c */ /* 0x000fe2000bf25070 */
[----:B------:R-:W-:Y:S01]  /*15450*/  IMAD.MOV.U32 R3, RZ, RZ, RZ ;  /* 0x000000ffff037224 */ /* 0x000fe200078e00ff */
[----:B------:R-:W-:-:S02]  /*15460*/  ISETP.NE.U32.AND P0, PT, RZ, UR4, PT ;  /* 0x00000004ff007c0c */ /* 0x000fc4000bf05070 */
[----:B------:R-:W-:Y:S02]  /*15470*/  ISETP.NE.AND.EX P1, PT, RZ, UR7, PT, P1 ;  /* 0x00000007ff007c0c */ /* 0x000fe4000bf25310 */
[----:B------:R-:W-:Y:S01]  /*15480*/  ISETP.NE.AND.EX P0, PT, RZ, UR5, PT, P0 ;  /* 0x00000005ff007c0c */ /* 0x000fe2000bf05300 */
[----:B0-----:R-:W0:Y:S01]  /*15490*/  S2R R12, SR_TID.X ;  /* 0x00000000000c7919 */ /* 0x001e220000002100 */
[----:B---3--:R-:W-:-:S04]  /*154a0*/  IADD3 R8, P2, R4, UR4, RZ ;  /* 0x0000000404087c10 */ /* 0x008fc8000ff5e0ff */
[----:B----4-:R-:W-:-:S05]  /*154b0*/  IADD3.X R9, R0, UR5, RZ, P2, !PT ;  /* 0x0000000500097c10 */ /* 0x010fca00097fe4ff */
[----:B------:R-:W-:Y:S01]  /*154c0*/  @P1 IADD3 R10, P2, R4, UR6, RZ ;  /* 0x00000006040a1c10 */ /* 0x000fe2000ff5e0ff */
[----:B------:R-:W-:Y:S01]  /*154d0*/  ULDC UR4, c[0x0][0xa88] ;  /* 0x0002a20000047ab9 */ /* 0x000fe20000000800 */
[----:B------:R3:W5:Y:S02]  /*154e0*/  @P0 LDG.E R3, desc[UR40][R8.64] ;  /* 0x0000002808030981 */ /* 0x000764000c1e1900 */
[----:B------:R-:W-:Y:S01]  /*154f0*/  @P1 IADD3.X R11, R0, UR7, RZ, P2, !PT ;  /* 0x00000007000b1c10 */ /* 0x000fe200097fe4ff */
[----:B------:R-:W-:-:S06]  /*15500*/  IMAD.U32 R0, RZ, RZ, UR4 ;  /* 0x00000004ff007e24 */ /* 0x000fcc000f8e00ff */
[----:B------:R3:W5:Y:S01]  /*15510*/  @P1 LDG.E R0, desc[UR40][R10.64] ;  /* 0x000000280a001981 */ /* 0x000762000c1e1900 */
[----:B--2---:R-:W-:Y:S01]  /*15520*/  ISETP.NE.AND P2, PT, R13, RZ, PT ;  /* 0x000000ff0d00720c */ /* 0x004fe20003f45270 */
[----:B0-----:R-:W-:-:S05]  /*15530*/  VIADD R4, R12, 0xffffff80 ;  /* 0xffffff800c047836 */ /* 0x001fca0000000000 */
[----:B------:R-:W-:-:S07]  /*15540*/  ISETP.GT.AND P3, PT, R4, 0x3f, PT ;  /* 0x0000003f0400780c */ /* 0x000fce0003f64270 */
[----:B------:R-:W0:Y:S02]  /*15550*/  @!P2 LDC R13, c[0x0][0xad4] ;  /* 0x0002b500ff0dab82 */ /* 0x000e240000000800 */
[----:B0-----:R3:W-:Y:S01]  /*15560*/  @!P2 STL [R1+0x3c], R13 ;  /* 0x00003c0d0100a387 */ /* 0x0017e20000100800 */
[----:B------:R-:W-:Y:S01]  /*15570*/  ISETP.GT.AND P2, PT, R13, 0x1, PT ;  /* 0x000000010d00780c */ /* 0x000fe20003f44270 */
[----:B------:R-:W-:-:S12]  /*15580*/  @P1 BRA `(.L_x_4825) ;  /* 0x0000000000101947 */ /* 0x000fd80003800000 */
[----:B------:R-:W-:Y:S05]  /*15590*/  @!P0 BRA `(.L_x_4825) ;  /* 0x00000000000c8947 */ /* 0x000fea0003800000 */
[----:B---3--:R-:W2:Y:S04]  /*155a0*/  LDG.E R11, desc[UR40][R8.64] ;  /* 0x00000028080b7981 */ /* 0x008ea8000c1e1900 */
[----:B-----5:R-:W2:Y:S02]  /*155b0*/  LDG.E R0, desc[UR40][R8.64+0x4] ;  /* 0x0000042808007981 */ /* 0x020ea4000c1e1900 */
[----:B--2---:R-:W-:-:S07]  /*155c0*/  IMAD.IADD R0, R0, 0x1, -R11 ;  /* 0x0000000100007824 */ /* 0x004fce00078e0a0b */
.L_x_4825:
[----:B---3--:R-:W2:Y:S04]  /*155d0*/  LDL.LU R8, [R1+0x40] ;  /* 0x0000400001087983 */ /* 0x008ea80000300800 */
[----:B------:R-:W3:Y:S01]  /*155e0*/  LDL.LU R4, [R1+0x54] ;  /* 0x0000540001047983 */ /* 0x000ee20000300800 */
[----:B------:R-:W-:Y:S01]  /*155f0*/  BSSY B1, `(.L_x_4826) ;  /* 0x0000036000017945 */ /* 0x000fe20003800000 */
[----:B-----5:R-:W-:Y:S02]  /*15600*/  SHF.R.S32.HI R28, RZ, 0x1f, R3 ;  /* 0x0000001fff1c7819 */ /* 0x020fe40000011403 */
[----:B--2---:R-:W-:Y:S02]  /*15610*/  SEL R33, R8, RZ, !P0 ;  /* 0x000000ff08217207 */ /* 0x004fe40004000000 */
[----:B---3--:R-:W-:Y:S01]  /*15620*/  SEL R30, R4, RZ, !P0 ;  /* 0x000000ff041e7207 */ /* 0x008fe20004000000 */
        /* <DEDUP_REMOVED lines=29> */
[----:B------:R-:W-:Y:S01]  /*15800*/  IMAD.IADD R29, R21, 0x1, R29 ;  /* 0x00000001151d7824 */ /* 0x000fe200078e021d */
[----:B------:R-:W-:Y:S01]  /*15810*/  IADD3 R4, -R27, RZ, RZ ;  /* 0x000000ff1b047210 */ /* 0x000fe20007ffe1ff */
        /* <DEDUP_REMOVED lines=19> */
.L_x_4827:
[----:B------:R-:W-:Y:S05]  /*15950*/  BSYNC B1 ;  /* 0x0000000000017941 */ /* 0x000fea0003800000 */
.L_x_4826:
[----:B------:R-:W-:Y:S05]  /*15960*/  @P2 BRA `(.L_x_4822) ;  /* 0x0000000800ac2947 */ /* 0x000fea0003800000 */
[----:B------:R-:W2:Y:S01]  /*15970*/  S2R R10, SR_TID.X ;  /* 0x00000000000a7919 */ /* 0x000ea20000002100 */
[----:B0-----:R-:W0:Y:S01]  /*15980*/  LDC R15, c[0x0][0xbe8] ;  /* 0x0002fa00ff0f7b82 */ /* 0x001e220000000800 */
[----:B------:R-:W-:Y:S01]  /*15990*/  ULDC.64 UR4, c[0x0][0xaa0] ;  /* 0x0002a80000047ab9 */ /* 0x000fe20000000a00 */
[----:B------:R-:W-:Y:S01]  /*159a0*/  VIADD R42, R194, 0x40 ;  /* 0x00000040c22a7836 */ /* 0x000fe20000000000 */
[----:B------:R-:W-:Y:S01]  /*159b0*/  BSSY B1, `(.L_x_4828) ;  /* 0x0000082000017945 */ /* 0x000fe20003800000 */
[----:B------:R-:W-:Y:S02]  /*159c0*/  IMAD R4, R28, UR4, RZ ;  /* 0x000000041c047c24 */ /* 0x000fe4000f8e02ff */
[----:B------:R-:W-:-:S04]  /*159d0*/  IMAD.WIDE.U32 R8, R3, UR4, RZ ;  /* 0x0000000403087c25 */ /* 0x000fc8000f8e00ff */
[----:B------:R-:W-:Y:S01]  /*159e0*/  IMAD R11, R3, UR5, R4 ;  /* 0x00000005030b7c24 */ /* 0x000fe2000f8e0204 */
[----:B------:R-:W-:Y:S01]  /*159f0*/  ULDC.64 UR4, c[0x0][0xae8] ;  /* 0x0002ba0000047ab9 */ /* 0x000fe20000000a00 */
[----:B------:R-:W3:Y:S01]  /*15a00*/  LDC R3, c[0x0][0xac8] ;  /* 0x0002b200ff037b82 */ /* 0x000ee20000000800 */
[C---:B------:R-:W-:Y:S02]  /*15a10*/  VIADD R40, R194.reuse, 0x80 ;  /* 0x00000080c2287836 */ /* 0x040fe40000000000 */
[----:B------:R-:W-:Y:S02]  /*15a20*/  IMAD.IADD R9, R9, 0x1, R11 ;  /* 0x0000000109097824 */ /* 0x000fe400078e020b */
[----:B------:R-:W-:Y:S02]  /*15a30*/  VIADD R38, R194, 0xc0 ;  /* 0x000000c0c2267836 */ /* 0x000fe40000000000 */
[----:B------:R-:W-:-:S04]  /*15a40*/  IMAD.WIDE.U32 R8, R185, UR4, R8 ;  /* 0x00000004b9087c25 */ /* 0x000fc8000f8e0008 */
[----:B------:R-:W-:Y:S01]  /*15a50*/  IMAD R9, R185, UR5, R9 ;  /* 0x00000005b9097c24 */ /* 0x000fe2000f8e0209 */
[----:B0-----:R-:W-:Y:S01]  /*15a60*/  ISETP.NE.AND P0, PT, R15, 0x1, PT ;  /* 0x000000010f00780c */ /* 0x001fe20003f05270 */
[----:B------:R-:W-:Y:S01]  /*15a70*/  ULDC.64 UR4, c[0x0][0xaf0] ;  /* 0x0002bc0000047ab9 */ /* 0x000fe20000000a00 */
[----:B------:R-:W-:Y:S02]  /*15a80*/  VIADD R36, R194, 0x100 ;  /* 0x00000100c2247836 */ /* 0x000fe40000000000 */
[----:B------:R-:W-:Y:S02]  /*15a90*/  IMAD R4, R30, UR4, RZ ;  /* 0x000000041e047c24 */ /* 0x000fe4000f8e02ff */
[----:B------:R-:W-:-:S04]  /*15aa0*/  IMAD.WIDE.U32 R8, R33, UR4, R8 ;  /* 0x0000000421087c25 */ /* 0x000fc8000f8e0008 */
[----:B--2---:R-:W-:Y:S01]  /*15ab0*/  VIADD R10, R10, 0xffffff80 ;  /* 0xffffff800a0a7836 */ /* 0x004fe20000000000 */
[-C--:B---3--:R-:W-:Y:S02]  /*15ac0*/  ISETP.GE.AND P1, PT, R42, R3.reuse, PT ;  /* 0x000000032a00720c */ /* 0x088fe40003f26270 */
[----:B-1----:R-:W0:Y:S01]  /*15ad0*/  @P0 LDC R21, c[0x0][0xbec] ;  /* 0x0002fb00ff150b82 */ /* 0x002e220000000800 */
        /* <DEDUP_REMOVED lines=8> */
[-C--:B------:R-:W-:Y:S01]  /*15b60*/  ISETP.GE.AND P1, PT, R40, R3.reuse, PT ;  /* 0x000000032800720c */ /* 0x080fe20003f26270 */
[C---:B------:R-:W-:Y:S01]  /*15b70*/  VIADD R29, R194.reuse, 0x1c0 ;  /* 0x000001c0c21d7836 */ /* 0x040fe20000000000 */
[----:B------:R-:W-:Y:S01]  /*15b80*/  LOP3.LUT R11, R13, 0xfffffff8, RZ, 0xc0, !PT ;  /* 0xfffffff80d0b7812 */ /* 0x000fe200078ec0ff */
[----:B------:R-:W-:Y:S01]  /*15b90*/  VIADD R32, R194, 0x180 ;  /* 0x00000180c2207836 */ /* 0x000fe20000000000 */
[----:B------:R-:W-:Y:S01]  /*15ba0*/  SHF.R.S32.HI R26, RZ, 0x3, R13 ;  /* 0x00000003ff1a7819 */ /* 0x000fe2000001140d */
[----:B------:R-:W-:Y:S01]  /*15bb0*/  IMAD R13, R33, UR5, R4 ;  /* 0x00000005210d7c24 */ /* 0x000fe2000f8e0204 */
[----:B------:R-:W-:Y:S01]  /*15bc0*/  SEL R12, RZ, 0x1, P2 ;  /* 0x00000001ff0c7807 */ /* 0x000fe20001000000 */
[----:B------:R-:W-:Y:S01]  /*15bd0*/  IMAD.IADD R11, R10, 0x1, -R11 ;  /* 0x000000010a0b7824 */ /* 0x000fe200078e0a0b */
[----:B------:R-:W-:Y:S01]  /*15be0*/  ULDC.64 UR4, c[0x0][0xae0] ;  /* 0x0002b80000047ab9 */ /* 0x000fe20000000a00 */
[----:B------:R-:W-:Y:S01]  /*15bf0*/  IMAD.IADD R9, R9, 0x1, R13 ;  /* 0x0000000109097824 */ /* 0x000fe200078e020d */
[----:B------:R-:W-:Y:S01]  /*15c00*/  ISETP.GE.AND P2, PT, R27, R3, PT ;  /* 0x000000031b00720c */ /* 0x000fe20003f46270 */
[----:B------:R-:W-:Y:S01]  /*15c10*/  IMAD R10, R11, 0x20, R26 ;  /* 0x000000200b0a7824 */ /* 0x000fe200078e021a */
[----:B------:R-:W-:Y:S01]  /*15c20*/  SHF.R.S32.HI R29, RZ, 0x1f, R29 ;  /* 0x0000001fff1d7819 */ /* 0x000fe2000001141d */
[----:B------:R-:W-:Y:S01]  /*15c30*/  IMAD.SHL.U32 R13, R14, 0x2, RZ ;  /* 0x000000020e0d7824 */ /* 0x000fe200078e00ff */
[----:B------:R-:W-:Y:S01]  /*15c40*/  SHF.R.S32.HI R32, RZ, 0x1f, R32 ;  /* 0x0000001fff207819 */ /* 0x000fe20000011420 */
[----:B------:R-:W-:-:S02]  /*15c50*/  IMAD.IADD R10, R199, 0x1, R10 ;  /* 0x00000001c70a7824 */ /* 0x000fc400078e020a */
[----:B------:R-:W-:Y:S01]  /*15c60*/  IMAD.IADD R26, R26, 0x1, R199 ;  /* 0x000000011a1a7824 */ /* 0x000fe200078e02c7 */
[----:B------:R-:W-:Y:S01]  /*15c70*/  LOP3.LUT R12, R13, 0x2, R12, 0xe2, !PT ;  /* 0x000000020d0c7812 */ /* 0x000fe200078ee20c */
[----:B0-----:R-:W-:Y:S01]  /*15c80*/  @P0 IMAD.HI.U32 R4, R10, R21, RZ ;  /* 0x000000150a040227 */ /* 0x001fe200078e00ff */
[----:B------:R-:W-:-:S03]  /*15c90*/  MOV R11, R10 ;  /* 0x0000000a000b7202 */ /* 0x000fc60000000f00 */
[----:B------:R-:W-:Y:S01]  /*15ca0*/  VIADD R35, R194, 0x140 ;  /* 0x00000140c2237836 */ /* 0x000fe20000000000 */
[----:B-1----:R-:W-:Y:S01]  /*15cb0*/  @P0 SHF.R.U32.HI R11, RZ, R25, R4 ;  /* 0x00000019ff0b0219 */ /* 0x002fe20000011604 */
[----:B------:R-:W-:Y:S01]  /*15cc0*/  IMAD R25, R0, R15, RZ ;  /* 0x0000000f00197224 */ /* 0x000fe200078e02ff */
[----:B------:R-:W-:Y:S01]  /*15cd0*/  SEL R4, RZ, 0xffffffff, P1 ;  /* 0xffffffffff047807 */ /* 0x000fe20000800000 */
[----:B------:R-:W-:Y:S01]  /*15ce0*/  VIADD R37, R194, 0x100 ;  /* 0x00000100c2257836 */ /* 0x000fe20000000000 */
[----:B------:R-:W-:Y:S01]  /*15cf0*/  ISETP.GE.AND P0, PT, R38, R3, PT ;  /* 0x000000032600720c */ /* 0x000fe20003f06270 */
[--C-:B------:R-:W-:Y:S01]  /*15d00*/  IMAD.MOV R13, RZ, RZ, -R11.reuse ;  /* 0x000000ffff0d7224 */ /* 0x100fe200078e0a0b */
[----:B------:R-:W-:Y:S01]  /*15d10*/  SHF.R.S32.HI R0, RZ, 0x1f, R11 ;  /* 0x0000001fff007819 */ /* 0x000fe2000001140b */
        /* <DEDUP_REMOVED lines=8> */
[----:B------:R-:W-:Y:S01]  /*15da0*/  IMAD.WIDE.U32 R8, R11, UR4, R8 ;  /* 0x000000040b087c25 */ /* 0x000fe2000f8e0008 */
[----:B------:R-:W-:-:S02]  /*15db0*/  ISETP.GE.AND P0, PT, R34, R3, PT ;  /* 0x000000032200720c */ /* 0x000fc40003f06270 */
[----:B------:R-:W-:Y:S01]  /*15dc0*/  LOP3.LUT R12, R15, 0x8, R12, 0xe2, !PT ;  /* 0x000000080f0c7812 */ /* 0x000fe200078ee20c */
[----:B------:R-:W-:Y:S01]  /*15dd0*/  IMAD R11, R11, UR5, R0 ;  /* 0x000000050b0b7c24 */ /* 0x000fe2000f8e0200 */
[----:B------:R-:W-:Y:S01]  /*15de0*/  SHF.R.S32.HI R0, RZ, 0x1f, R13 ;  /* 0x0000001fff007819 */ /* 0x000fe2000001140d */
[----:B------:R-:W-:Y:S01]  /*15df0*/  ULDC.64 UR4, c[0x0][0xad8] ;  /* 0x0002b60000047ab9 */ /* 0x000fe20000000a00 */
[----:B------:R-:W-:Y:S01]  /*15e00*/  VIADD R39, R194, 0xc0 ;  /* 0x000000c0c2277836 */ /* 0x000fe20000000000 */
[----:B------:R-:W-:Y:S01]  /*15e10*/  SHF.R.S32.HI R35, RZ, 0x1f, R35 ;  /* 0x0000001fff237819 */ /* 0x000fe20000011423 */
[----:B------:R-:W-:Y:S01]  /*15e20*/  IMAD.IADD R9, R9, 0x1, R11 ;  /* 0x0000000109097824 */ /* 0x000fe200078e020b */
[----:B------:R-:W-:Y:S01]  /*15e30*/  SHF.R.S32.HI R37, RZ, 0x1f, R37 ;  /* 0x0000001fff257819 */ /* 0x000fe20000011425 */
[----:B------:R-:W-:Y:S01]  /*15e40*/  IMAD.SHL.U32 R11, R4, 0x10, RZ ;  /* 0x00000010040b7824 */ /* 0x000fe200078e00ff */
[----:B------:R-:W-:Y:S01]  /*15e50*/  SEL R4, RZ, 0xffffffff, P0 ;  /* 0xffffffffff047807 */ /* 0x000fe20000000000 */
[----:B------:R-:W-:Y:S01]  /*15e60*/  IMAD R0, R0, UR4, RZ ;  /* 0x0000000400007c24 */ /* 0x000fe2000f8e02ff */
[----:B------:R-:W-:Y:S01]  /*15e70*/  ISETP.GE.AND P0, PT, R31, R3, PT ;  /* 0x000000031f00720c */ /* 0x000fe20003f06270 */
[----:B------:R-:W-:Y:S01]  /*15e80*/  IMAD.WIDE.U32 R8, R13, UR4, R8 ;  /* 0x000000040d087c25 */ /* 0x000fe2000f8e0008 */
[----:B------:R-:W-:-:S02]  /*15e90*/  LOP3.LUT R12, R11, 0x10, R12, 0xe2, !PT ;  /* 0x000000100b0c7812 */ /* 0x000fc400078ee20c */
[----:B------:R-:W-:Y:S01]  /*15ea0*/  SHF.L.U32 R15, R4, 0x5, RZ ;  /* 0x00000005040f7819 */ /* 0x000fe200000006ff */
[----:B------:R-:W-:Y:S01]  /*15eb0*/  IMAD R11, R13, UR5, R0 ;  /* 0x000000050d0b7c24 */ /* 0x000fe2000f8e0200 */
[----:B------:R-:W-:Y:S01]  /*15ec0*/  SEL R13, RZ, 0x40, P0 ;  /* 0x00000040ff0d7807 */ /* 0x000fe20000000000 */
[----:B------:R-:W-:Y:S01]  /*15ed0*/  ULDC.64 UR4, c[0x0][0xa80] ;  /* 0x0002a00000047ab9 */ /* 0x000fe20000000a00 */
[----:B------:R-:W-:Y:S01]  /*15ee0*/  ISETP.GE.AND P0, PT, R26, R25, PT ;  /* 0x000000191a00720c */ /* 0x000fe20003f06270 */
[----:B------:R-:W-:Y:S01]  /*15ef0*/  IMAD.IADD R9, R9, 0x1, R11 ;  /* 0x0000000109097824 */ /* 0x000fe200078e020b */
[----:B------:R-:W-:Y:S01]  /*15f00*/  LEA R4, P1, R8, UR4, 0x1 ;  /* 0x0000000408047c11 */ /* 0x000fe2000f8208ff */
[C---:B------:R-:W-:Y:S01]  /*15f10*/  VIADD R41, R194.reuse, 0x80 ;  /* 0x00000080c2297836 */ /* 0x040fe20000000000 */
[----:B------:R-:W-:Y:S01]  /*15f20*/  LOP3.LUT R12, R15, 0x20, R12, 0xe2, !PT ;  /* 0x000000200f0c7812 */ /* 0x000fe200078ee20c */
[----:B------:R-:W-:Y:S01]  /*15f30*/  VIADD R43, R194, 0x40 ;  /* 0x00000040c22b7836 */ /* 0x000fe20000000000 */
[----:B------:R-:W-:Y:S01]  /*15f40*/  LEA.HI.X R20, R8, UR5, R9, 0x1, P1 ;  /* 0x0000000508147c11 */ /* 0x000fe200088f0c09 */
[----:B------:R0:W1:Y:S01]  /*15f50*/  SHFL.IDX PT, R14, R4, RZ, 0x181f ;  /* 0x00181fff040e7589 */ /* 0x00006200000e0000 */
[----:B------:R-:W-:-:S02]  /*15f60*/  LOP3.LUT R21, R12, R13, RZ, 0xfc, !PT ;  /* 0x0000000d0c157212 */ /* 0x000fc400078efcff */
[----:B------:R-:W-:Y:S01]  /*15f70*/  SEL R0, RZ, 0x80, P2 ;  /* 0x00000080ff007807 */ /* 0x000fe20001000000 */
[----:B------:R0:W2:Y:S01]  /*15f80*/  SHFL.IDX PT, R15, R20, RZ, 0x181f ;  /* 0x00181fff140f7589 */ /* 0x0000a200000e0000 */
[----:B------:R-:W-:Y:S02]  /*15f90*/  SHF.R.S32.HI R39, RZ, 0x1f, R39 ;  /* 0x0000001fff277819 */ /* 0x000fe40000011427 */
[----:B------:R-:W-:Y:S02]  /*15fa0*/  LOP3.LUT R24, R21, R0, RZ, 0xfc, !PT ;  /* 0x0000000015187212 */ /* 0x000fe400078efcff */
[----:B------:R-:W-:Y:S02]  /*15fb0*/  SHF.R.S32.HI R41, RZ, 0x1f, R41 ;  /* 0x0000001fff297819 */ /* 0x000fe40000011429 */
[----:B------:R-:W-:Y:S01]  /*15fc0*/  SHF.R.S32.HI R43, RZ, 0x1f, R43 ;  /* 0x0000001fff2b7819 */ /* 0x000fe2000001142b */
[----:B0-----:R-:W-:Y:S06]  /*15fd0*/  @P0 BRA `(.L_x_4829) ;  /* 0x00000000007c0947 */ /* 0x001fec0003800000 */
        /* <DEDUP_REMOVED lines=12> */
[----:B0-----:R-:W-:-:S04]  /*160a0*/  @!P5 LEA R10, P4, R40, R14, 0x1 ;  /* 0x0000000e280ad211 */ /* 0x001fc800078808ff */
[-C--:B------:R-:W-:Y:S02]  /*160b0*/  @!P5 LEA.HI.X R11, R40, R15.reuse, R41, 0x1, P4 ;  /* 0x0000000f280bd211 */ /* 0x080fe400020f0c29 */
[----:B------:R-:W-:Y:S02]  /*160c0*/  LOP3.LUT P4, RZ, R24, 0x80, RZ, 0xc0, !PT ;  /* 0x0000008018ff7812 */ /* 0x000fe4000788c0ff */
[-C--:B-1----:R-:W-:Y:S01]  /*160d0*/  @!P3 LEA R8, P6, R38, R14.reuse, 0x1 ;  /* 0x0000000e2608b211 */ /* 0x082fe200078c08ff */
[----:B------:R0:W-:Y:S02]  /*160e0*/  @!P5 ST.E.128 desc[UR40][R10.64], RZ ;  /* 0x000000ff0a00d985 */ /* 0x0001e4000c101d28 */
[----:B------:R-:W-:Y:S02]  /*160f0*/  @!P2 LEA R12, P5, R36, R14, 0x1 ;  /* 0x0000000e240ca211 */ /* 0x000fe400078a08ff */
[-C--:B------:R-:W-:Y:S02]  /*16100*/  @!P3 LEA.HI.X R9, R38, R15.reuse, R39, 0x1, P6 ;  /* 0x0000000f2609b211 */ /* 0x080fe400030f0c27 */
[----:B------:R-:W-:-:S03]  /*16110*/  @!P2 LEA.HI.X R13, R36, R15, R37, 0x1, P5 ;  /* 0x0000000f240da211 */ /* 0x000fc600028f0c25 */
[----:B------:R1:W-:Y:S01]  /*16120*/  @!P3 ST.E.128 desc[UR40][R8.64], RZ ;  /* 0x000000ff0800b985 */ /* 0x0003e2000c101d28 */
[----:B0-----:R-:W-:-:S03]  /*16130*/  @!P1 LEA R10, P6, R34, R14, 0x1 ;  /* 0x0000000e220a9211 */ /* 0x001fc600078c08ff */
[----:B------:R0:W-:Y:S01]  /*16140*/  @!P2 ST.E.128 desc[UR40][R12.64], RZ ;  /* 0x000000ff0c00a985 */ /* 0x0001e2000c101d28 */
[----:B------:R-:W-:Y:S02]  /*16150*/  @!P1 LEA.HI.X R11, R34, R15, R35, 0x1, P6 ;  /* 0x0000000f220b9211 */ /* 0x000fe400030f0c23 */
[----:B-1----:R-:W-:-:S03]  /*16160*/  @P0 LEA R8, P3, R31, R14, 0x1 ;  /* 0x0000000e1f080211 */ /* 0x002fc600078608ff */
[----:B------:R0:W-:Y:S01]  /*16170*/  @!P1 ST.E.128 desc[UR40][R10.64], RZ ;  /* 0x000000ff0a009985 */ /* 0x0001e2000c101d28 */
[----:B------:R-:W-:Y:S02]  /*16180*/  @P4 LEA R14, P5, R27, R14, 0x1 ;  /* 0x0000000e1b0e4211 */ /* 0x000fe400078a08ff */
[-C--:B------:R-:W-:Y:S02]  /*16190*/  @P0 LEA.HI.X R9, R31, R15.reuse, R32, 0x1, P3 ;  /* 0x0000000f1f090211 */ /* 0x080fe400018f0c20 */
[----:B------:R-:W-:-:S03]  /*161a0*/  @P4 LEA.HI.X R15, R27, R15, R29, 0x1, P5 ;  /* 0x0000000f1b0f4211 */ /* 0x000fc600028f0c1d */
[----:B------:R0:W-:Y:S04]  /*161b0*/  @P0 ST.E.128 desc[UR40][R8.64], RZ ;  /* 0x000000ff08000985 */ /* 0x0001e8000c101d28 */
[----:B------:R0:W-:Y:S02]  /*161c0*/  @P4 ST.E.128 desc[UR40][R14.64], RZ ;  /* 0x000000ff0e004985 */ /* 0x0001e4000c101d28 */
.L_x_4829:
[----:B------:R-:W-:Y:S05]  /*161d0*/  BSYNC B1 ;  /* 0x0000000000017941 */ /* 0x000fea0003800000 */
.L_x_4828:
[----:B------:R-:W-:Y:S01]  /*161e0*/  VIADD R0, R26, 0x20 ;  /* 0x000000201a007836 */ /* 0x000fe20000000000 */
[----:B0-2---:R2:W3:Y:S04]  /*161f0*/  SHFL.IDX PT, R15, R20, 0x1, 0x181f ;  /* 0x00381f00140f7f89 */ /* 0x0054e800000e0000 */
        /* <DEDUP_REMOVED lines=18> */
[-C--:B-1----:R-:W-:Y:S01]  /*16320*/  @!P3 LEA R8, P5, R38, R14.reuse, 0x1 ;  /* 0x0000000e2608b211 */ /* 0x082fe200078a08ff */
[----:B------:R0:W-:Y:S01]  /*16330*/  @!P4 ST.E.128 desc[UR40][R10.64], RZ ;  /* 0x000000ff0a00c985 */ /* 0x0001e2000c101d28 */
        /* <DEDUP_REMOVED lines=14> */
.L_x_4822:
[----:B------:R-:W-:Y:S05]  /*16420*/  BSYNC B0 ;  /* 0x0000000000007941 */ /* 0x000fea0003800000 */
.L_x_4815:
[----:B------:R-:W-:Y:S02]  /*16430*/  ULDC UR4, c[0x0][0xc3c] ;  /* 0x00030f0000047ab9 */ /* 0x000fe40000000800 */
[----:B------:R-:W-:-:S13]  /*16440*/  ISETP.GE.AND P0, PT, R7, UR4, PT ;  /* 0x0000000407007c0c */ /* 0x000fda000bf06270 */
[----:B------:R-:W-:Y:S05]  /*16450*/  @!P0 BRA `(.L_x_4830) ;  /* 0xfffffeb400508947 */ /* 0x000fea000383ffff */
[----:B------:R-:W-:Y:S05]  /*16460*/  BRA `(.L_x_4675) ;  /* 0x0000008000ac7947 */ /* 0x000fea0003800000 */
.L_x_4673:
[----:B------:R-:W-:-:S08]  /*16470*/  NOP ;  /* 0x0000000000007918 */ /* 0x000fd00000000000 */
[----:B---3--:R-:W0:-:S00]  /*16480*/  USETMAXREG.DEALLOC.CTAPOOL 0x28 ;  /* 0x00000028000079c8 */ /* 0x008e0000080e0500 */
[----:B0-----:R-:W-:Y:S02]  /*16490*/  LOP3.LUT R2, R2, 0x3, RZ, 0xc0, !PT ;  /* 0x0000000302027812 */ /* 0x001fe400078ec0ff */
[----:B------:R-:W-:Y:S02]  /*164a0*/  LOP3.LUT R18, R18, 0xffffefff, RZ, 0xc0, !PT ;  /* 0xffffefff12127812 */ /* 0x000fe400078ec0ff */
[----:B------:R-:W-:Y:S02]  /*164b0*/  MOV R7, RZ ;  /* 0x000000ff00077202 */ /* 0x000fe40000000f00 */
        /* <DEDUP_REMOVED lines=11> */
.L_x_4831:
        /* <DEDUP_REMOVED lines=43> */
.L_x_4835:
[----:B------:R-:W0:Y:S01]  /*16820*/  LDC R2, c[0x0][0xc3c] ;  /* 0x00030f00ff027b82 */ /* 0x000e220000000800 */
[----:B------:R-:W-:Y:S01]  /*16830*/  UIADD3 UR4, UR4, 0x1f, URZ ;  /* 0x0000001f04047890 */ /* 0x000fe2000fffe03f */
[----:B------:R-:W-:Y:S02]  /*16840*/  ULDC UR7, c[0x0][0xc3c] ;  /* 0x00030f0000077ab9 */ /* 0x000fe40000000800 */
[----:B------:R-:W-:-:S03]  /*16850*/  IMAD.U32 R27, RZ, RZ, UR7 ;  /* 0x00000007ff1b7e24 */ /* 0x000fc6000f8e00ff */
[----:B0-----:R-:W-:-:S13]  /*16860*/  ISETP.LE.AND P6, PT, R2, UR4, PT ;  /* 0x0000000402007c0c */ /* 0x001fda000bfc3270 */
[----:B------:R-:W-:Y:S05]  /*16870*/  @P6 BRA `(.L_x_4834) ;  /* 0x0000000800a86947 */ /* 0x000fea0003800000 */
[----:B------:R-:W-:Y:S01]  /*16880*/  VIADD R11, R6, UR4 ;  /* 0x00000004060b7c36 */ /* 0x000fe20008000000 */
[----:B------:R-:W-:Y:S01]  /*16890*/  MOV R8, RZ ;  /* 0x000000ff00087202 */ /* 0x000fe20000000f00 */
[----:B------:R-:W-:-:S03]  /*168a0*/  IMAD.MOV.U32 R7, RZ, RZ, RZ ;  /* 0x000000ffff077224 */ /* 0x000fc600078e00ff */
[----:B------:R-:W-:-:S13]  /*168b0*/  ISETP.GE.OR P6, PT, R11, R2, !P0 ;  /* 0x000000020b00720c */ /* 0x000fda00047c6670 */
[----:B------:R-:W0:Y:S08]  /*168c0*/  @!P6 LDC.64 R4, c[0x0][0xc80] ;  /* 0x00032000ff04eb82 */ /* 0x000e300000000a00 */
[----:B------:R-:W1:Y:S01]  /*168d0*/  @!P6 LDC.64 R2, c[0x0][0xc78] ;  /* 0x00031e00ff02eb82 */ /* 0x000e620000000a00 */
[----:B0-----:R-:W-:-:S05]  /*168e0*/  @!P6 IMAD.WIDE R4, R11, 0x4, R4 ;  /* 0x000000040b04e825 */ /* 0x001fca00078e0204 */
[----:B------:R-:W2:Y:S01]  /*168f0*/  @!P6 LDG.E R7, desc[UR40][R4.64] ;  /* 0x000000280407e981 */ /* 0x000ea2000c1e1900 */
[----:B-1----:R-:W-:-:S05]  /*16900*/  @!P6 IMAD.WIDE R2, R11, 0x4, R2 ;  /* 0x000000040b02e825 */ /* 0x002fca00078e0202 */
        /* <DEDUP_REMOVED lines=22> */
.L_x_4833:
        /* <DEDUP_REMOVED lines=11> */
[----:B------:R-:W-:-:S05]  /*16b20*/  VIADD R3, R27, 0xffffffff ;  /* 0xffffffff1b037836 */ /* 0x000fca0000000000 */
[----:B------:R0:W1:Y:S02]  /*16b30*/  SHFL.IDX PT, R24, R2, R3, 0x1f ;  /* 0x00001f0302187589 */ /* 0x00006400000e0000 */
.L_x_4836:
[----:B-1----:R-:W-:Y:S02]  /*16b40*/  IMAD R24, R24, UR5, R5 ;  /* 0x0000000518187c24 */ /* 0x002fe4000f8e0205 */
[----:B------:R-:W-:-:S03]  /*16b50*/  VIADD R27, R27, UR4 ;  /* 0x000000041b1b7c36 */ /* 0x000fc60008000000 */
[----:B------:R-:W-:Y:S01]  /*16b60*/  IADD3 R4, -R24, UR6, RZ ;  /* 0x0000000618047c10 */ /* 0x000fe2000fffe1ff */
[----:B------:R-:W-:Y:S06]  /*16b70*/  @!P1 BRA `(.L_x_4837) ;  /* 0x0000000000e89947 */ /* 0x000fec0003800000 */
[-C--:B--2---:R-:W-:Y:S02]  /*16b80*/  IABS R12, R7.reuse ;  /* 0x00000007000c7213 */ /* 0x084fe40000000000 */
[----:B------:R-:W-:Y:S02]  /*16b90*/  IABS R5, R8 ;  /* 0x0000000800057213 */ /* 0x000fe40000000000 */
[----:B------:R-:W1:Y:S01]  /*16ba0*/  I2F.RP R9, R12 ;  /* 0x0000000c00097306 */ /* 0x000e620000209400 */
[----:B------:R-:W-:-:S07]  /*16bb0*/  IABS R13, R7 ;  /* 0x00000007000d7213 */ /* 0x000fce0000000000 */
[----:B------:R-:W2:Y:S08]  /*16bc0*/  I2F.RP R10, R5 ;  /* 0x00000005000a7306 */ /* 0x000eb00000209400 */
[----:B-1----:R-:W0:Y:S08]  /*16bd0*/  MUFU.RCP R9, R9 ;  /* 0x0000000900097308 */ /* 0x002e300000001000 */
[----:B--2---:R-:W-:Y:S01]  /*16be0*/  MUFU.RCP R10, R10 ;  /* 0x0000000a000a7308 */ /* 0x004fe20000001000 */
[----:B0-----:R-:W-:Y:S01]  /*16bf0*/  VIADD R2, R9, 0xffffffe ;  /* 0x0ffffffe09027836 */ /* 0x001fe20000000000 */
[----:B------:R-:W-:-:S06]  /*16c00*/  IABS R9, R4 ;  /* 0x0000000400097213 */ /* 0x000fcc0000000000 */
[----:B------:R0:W1:Y:S02]  /*16c10*/  F2I.FTZ.U32.TRUNC.NTZ R3, R2 ;  /* 0x0000000200037305 */ /* 0x000064000021f000 */
[----:B0-----:R-:W-:Y:S01]  /*16c20*/  IMAD.MOV.U32 R2, RZ, RZ, RZ ;  /* 0x000000ffff027224 */ /* 0x001fe200078e00ff */
[----:B-1----:R-:W-:-:S05]  /*16c30*/  IADD3 R11, RZ, -R3, RZ ;  /* 0x80000003ff0b7210 */ /* 0x002fca0007ffe0ff */
        /* <DEDUP_REMOVED lines=13> */
[----:B------:R-:W0:Y:S01]  /*16d10*/  F2I.FTZ.U32.TRUNC.NTZ R3, R11 ;  /* 0x0000000b00037305 */ /* 0x000e22000021f000 */
[----:B------:R-:W-:-:S05]  /*16d20*/  IABS R12, R8 ;  /* 0x00000008000c7213 */ /* 0x000fca0000000000 */
[----:B------:R-:W-:-:S05]  /*16d30*/  IMAD.MOV R12, RZ, RZ, -R12 ;  /* 0x000000ffff0c7224 */ /* 0x000fca00078e0a0c */
[----:B------:R-:W-:-:S04]  /*16d40*/  @P0 VIADD R2, R2, 0x1 ;  /* 0x0000000102020836 */ /* 0x000fc80000000000 */
[----:B------:R-:W-:Y:S02]  /*16d50*/  IMAD.MOV.U32 R13, RZ, RZ, R2 ;  /* 0x000000ffff0d7224 */ /* 0x000fe400078e0002 */
[----:B0-----:R-:W-:Y:S02]  /*16d60*/  IMAD.MOV R2, RZ, RZ, -R3 ;  /* 0x000000ffff027224 */ /* 0x001fe400078e0a03 */
[----:B------:R-:W-:Y:S01]  /*16d70*/  @!P2 IMAD.MOV R13, RZ, RZ, -R13 ;  /* 0x000000ffff0da224 */ /* 0x000fe200078e0a0d */
[----:B------:R-:W-:Y:S01]  /*16d80*/  @!P1 LOP3.LUT R13, RZ, R7, RZ, 0x33, !PT ;  /* 0x00000007ff0d9212 */ /* 0x000fe200078e33ff */
[----:B------:R-:W-:Y:S02]  /*16d90*/  IMAD R9, R2, R5, RZ ;  /* 0x0000000502097224 */ /* 0x000fe400078e02ff */
[----:B------:R-:W-:Y:S01]  /*16da0*/  IMAD.MOV.U32 R2, RZ, RZ, RZ ;  /* 0x000000ffff027224 */ /* 0x000fe200078e00ff */
[----:B------:R-:W-:-:S03]  /*16db0*/  IABS R10, R13 ;  /* 0x0000000d000a7213 */ /* 0x000fc60000000000 */
[----:B------:R-:W-:Y:S01]  /*16dc0*/  IMAD.HI.U32 R2, R3, R9, R2 ;  /* 0x0000000903027227 */ /* 0x000fe200078e0002 */
[----:B------:R-:W-:-:S03]  /*16dd0*/  MOV R3, R10 ;  /* 0x0000000a00037202 */ /* 0x000fc60000000f00 */
[----:B------:R-:W-:Y:S02]  /*16de0*/  IMAD.MOV.U32 R10, RZ, RZ, R12 ;  /* 0x000000ffff0a7224 */ /* 0x000fe400078e000c */
        /* <DEDUP_REMOVED lines=9> */
[----:B------:R-:W-:-:S12]  /*16e80*/  IMAD.MOV R5, RZ, RZ, -R13 ;  /* 0x000000ffff057224 */ /* 0x000fd800078e0a0d */
[----:B------:R-:W-:-:S04]  /*16e90*/  @P0 VIADD R2, R2, 0x1 ;  /* 0x0000000102020836 */ /* 0x000fc80000000000 */
        /* <DEDUP_REMOVED lines=8> */
.L_x_4837:
[----:B0-----:R-:W0:Y:S02]  /*16f20*/  LDC.64 R2, c[0x0][0xc90] ;  /* 0x00032400ff027b82 */ /* 0x001e240000000a00 */
[----:B0-----:R-:W-:-:S05]  /*16f30*/  IMAD.WIDE R2, R27, 0x4, R2 ;  /* 0x000000041b027825 */ /* 0x001fca00078e0202 */
[----:B------:R0:W2:Y:S01]  /*16f40*/  LDG.E R13, desc[UR40][R2.64] ;  /* 0x00000028020d7981 */ /* 0x0000a2000c1e1900 */
[----:B------:R-:W-:Y:S02]  /*16f50*/  IABS R15, R4 ;  /* 0x00000004000f7213 */ /* 0x000fe40000000000 */
[----:B0-----:R-:W-:Y:S01]  /*16f60*/  MOV R2, RZ ;  /* 0x000000ff00027202 */ /* 0x001fe20000000f00 */
        /* <DEDUP_REMOVED lines=28> */
[----:B------:R-:W-:Y:S02]  /*17130*/  VIADDMNMX R8, R8, UR5, R13, PT ;  /* 0x0000000508087c46 */ /* 0x000fe4000b80010d */
[----:B------:R-:W-:-:S02]  /*17140*/  IADD3 R9, R9, 0x1000000, R4 ;  /* 0x0100000009097810 */ /* 0x000fc40007ffe004 */
        /* <DEDUP_REMOVED lines=11> */
[----:B------:R-:W-:Y:S01]  /*17200*/  IMAD.HI.U32 R2, R3, R5, R2 ;  /* 0x0000000503027227 */ /* 0x000fe200078e0002 */
[----:B------:R-:W-:-:S05]  /*17210*/  IADD3 R3, RZ, -R13, RZ ;  /* 0x8000000dff037210 */ /* 0x000fca0007ffe0ff */
        /* <DEDUP_REMOVED lines=12> */
[----:B------:R-:W-:-:S07]  /*172e0*/  IMAD R26, R2, R26, R9 ;  /* 0x0000001a021a7224 */ /* 0x000fce00078e0209 */
.L_x_4838:
[----:B------:R-:W-:-:S05]  /*172f0*/  LOP3.LUT R2, RZ, R2, RZ, 0x33, !PT ;  /* 0x00000002ff027212 */ /* 0x000fca00078e33ff */
[----:B------:R-:W-:Y:S01]  /*17300*/  IMAD.IADD R25, R7, 0x1, R2 ;  /* 0x0000000107197824 */ /* 0x000fe200078e0202 */
[----:B------:R-:W-:Y:S06]  /*17310*/  BRA `(.L_x_4839) ;  /* 0x00000000000c7947 */ /* 0x000fec0003800000 */
.L_x_4834:
[----:B------:R-:W-:Y:S02]  /*17320*/  IMAD.MOV.U32 R25, RZ, RZ, RZ ;  /* 0x000000ffff197224 */ /* 0x000fe400078e00ff */
[----:B------:R-:W-:Y:S02]  /*17330*/  IMAD.U32 R24, RZ, RZ, UR6 ;  /* 0x00000006ff187e24 */ /* 0x000fe4000f8e00ff */
[----:B------:R-:W-:-:S07]  /*17340*/  IMAD.MOV.U32 R26, RZ, RZ, RZ ;  /* 0x000000ffff1a7224 */ /* 0x000fce00078e00ff */
.L_x_4839:
[----:B------:R-:W-:-:S13]  /*17350*/  ISETP.NE.AND P0, PT, R6, RZ, PT ;  /* 0x000000ff0600720c */ /* 0x000fda0003f05270 */
[----:B------:R-:W0:Y:S01]  /*17360*/  @!P0 S2R R3, SR_CgaCtaId ;  /* 0x0000000000038919 */ /* 0x000e220000008800 */
[----:B------:R-:W-:-:S04]  /*17370*/  @!P0 MOV R2, 0x400 ;  /* 0x0000040000028802 */ /* 0x000fc80000000f00 */
[----:B0-----:R-:W-:-:S05]  /*17380*/  @!P0 LEA R2, R3, R2, 0x18 ;  /* 0x0000000203028211 */ /* 0x001fca00078ec0ff */
[----:B------:R1:W-:Y:S01]  /*17390*/  @!P0 STS.128 [R2+0x28cd0], R24 ;  /* 0x028cd01802008388 */ /* 0x0003e20000000c00 */
[----:B------:R-:W-:Y:S06]  /*173a0*/  BAR.ARV 0x5, 0x180 ;  /* 0x0146000000007b1d */ /* 0x000fec0000002000 */
.L_x_4832:
[----:B------:R2:W-:Y:S01]  /*173b0*/  STL [R1+0x24], RZ ;  /* 0x000024ff01007387 */ /* 0x0005e20000100800 */
[----:B------:R-:W-:Y:S01]  /*173c0*/  ULDC UR4, c[0x0][0xc3c] ;  /* 0x00030f0000047ab9 */ /* 0x000fe20000000800 */
[----:B------:R-:W-:Y:S01]  /*173d0*/  IMAD.MOV.U32 R28, RZ, RZ, 0x1 ;  /* 0x00000001ff1c7424 */ /* 0x000fe200078e00ff */
[----:B0-----:R-:W-:Y:S01]  /*173e0*/  ISETP.GE.AND P0, PT, R27, UR4, PT ;  /* 0x000000041b007c0c */ /* 0x001fe2000bf06270 */
[----:B------:R-:W-:-:S12]  /*173f0*/  IMAD.MOV.U32 R22, RZ, RZ, RZ ;  /* 0x000000ffff167224 */ /* 0x000fd800078e00ff */
[----:B--2---:R-:W-:Y:S05]  /*17400*/  @P0 BRA `(.L_x_4840) ;  /* 0x0000006c00e80947 */ /* 0x004fea0003800000 */
[----:B------:R-:W2:Y:S01]  /*17410*/  LDL R5, [R1] ;  /* 0x0000000001057983 */ /* 0x000ea20000100800 */
[----:B------:R-:W0:Y:S01]  /*17420*/  S2UR UR5, SR_CgaCtaId ;  /* 0x00000000000579c3 */ /* 0x000e220000008800 */
[C---:B-1----:R-:W-:Y:S01]  /*17430*/  SHF.L.U32 R2, R0.reuse, 0x3, RZ ;  /* 0x0000000300027819 */ /* 0x042fe200000006ff */
[----:B------:R-:W-:Y:S01]  /*17440*/  UMOV UR4, 0x400 ;  /* 0x0000040000047882 */ /* 0x000fe20000000000 */
[----:B------:R-:W-:Y:S01]  /*17450*/  LOP3.LUT R6, R0, 0x7f, RZ, 0xc0, !PT ;  /* 0x0000007f00067812 */ /* 0x000fe200078ec0ff */
[----:B------:R-:W-:Y:S01]  /*17460*/  BSSY B8, `(.L_x_4840) ;  /* 0x00006f4000087945 */ /* 0x000fe20003800000 */
[C---:B------:R-:W-:Y:S01]  /*17470*/  LOP3.LUT R3, R2.reuse, 0x1f8, RZ, 0xc0, !PT ;  /* 0x000001f802037812 */ /* 0x040fe200078ec0ff */
[----:B------:R-:W-:Y:S01]  /*17480*/  IMAD.MOV.U32 R29, RZ, RZ, 0x1 ;  /* 0x00000001ff1d7424 */ /* 0x000fe200078e00ff */
[----:B------:R-:W-:Y:S01]  /*17490*/  LOP3.LUT R2, R2, 0x38, RZ, 0xc0, !PT ;  /* 0x0000003802027812 */ /* 0x000fe200078ec0ff */
[----:B------:R-:W-:Y:S01]  /*174a0*/  IMAD.SHL.U32 R35, R6, 0x8, RZ ;  /* 0x0000000806237824 */ /* 0x000fe200078e00ff */
[----:B------:R-:W-:Y:S01]  /*174b0*/  LOP3.LUT R4, R3, 0x38, R0, 0x78, !PT ;  /* 0x0000003803047812 */ /* 0x000fe200078e7800 */
[----:B------:R-:W-:Y:S01]  /*174c0*/  IMAD.SHL.U32 R0, R0, 0x10, RZ ;  /* 0x0000001000007824 */ /* 0x000fe200078e00ff */
[----:B------:R-:W-:Y:S01]  /*174d0*/  SHF.R.U32.HI R3, RZ, 0x3, R6 ;  /* 0x00000003ff037819 */ /* 0x000fe20000011606 */
[----:B------:R-:W-:Y:S01]  /*174e0*/  IMAD.MOV.U32 R19, RZ, RZ, RZ ;  /* 0x000000ffff137224 */ /* 0x000fe200078e00ff */
[----:B------:R-:W-:Y:S01]  /*174f0*/  LOP3.LUT R35, R4, 0x200, R35, 0xf8, !PT ;  /* 0x0000020004237812 */ /* 0x000fe200078ef823 */
[----:B------:R-:W-:Y:S01]  /*17500*/  IMAD.MOV.U32 R22, RZ, RZ, RZ ;  /* 0x000000ffff167224 */ /* 0x000fe200078e00ff */
[----:B------:R-:W-:Y:S01]  /*17510*/  LOP3.LUT R0, R3, 0x70, R0, 0xf8, !PT ;  /* 0x0000007003007812 */ /* 0x000fe200078ef800 */
[----:B------:R-:W-:Y:S01]  /*17520*/  IMAD.MOV.U32 R28, RZ, RZ, 0x1 ;  /* 0x00000001ff1c7424 */ /* 0x000fe200078e00ff */
[C---:B------:R-:W-:Y:S01]  /*17530*/  LOP3.LUT R0, R2.reuse, 0xc0, RZ, 0xfc, !PT ;  /* 0x000000c002007812 */ /* 0x040fe200078efcff */
[----:B------:R-:W-:Y:S01]  /*17540*/  ULDC.64 UR38, c[0x0][0x198] ;  /* 0x0000660000267ab9 */ /* 0x000fe20000000a00 */
[C---:B------:R-:W-:Y:S01]  /*17550*/  LOP3.LUT R0, R2.reuse, 0x140, RZ, 0xfc, !PT ;  /* 0x0000014002007812 */ /* 0x040fe200078efcff */
[----:B------:R-:W-:Y:S01]  /*17560*/  ULDC UR36, c[0x0][0xc] ;  /* 0x0000030000247ab9 */ /* 0x000fe20000000800 */
[----:B------:R-:W-:-:S02]  /*17570*/  LOP3.LUT R3, R2, 0x40, RZ, 0xfc, !PT ;  /* 0x0000004002037812 */ /* 0x000fc400078efcff */
[C---:B------:R-:W-:Y:S01]  /*17580*/  LOP3.LUT R3, R2.reuse, 0x100, RZ, 0xfc, !PT ;  /* 0x0000010002037812 */ /* 0x040fe200078efcff */
[----:B0-----:R-:W-:Y:S01]  /*17590*/  ULEA UR4, UR5, UR4, 0x18 ;  /* 0x0000000405047291 */ /* 0x001fe2000f8ec03f */
[----:B------:R-:W-:-:S05]  /*175a0*/  LOP3.LUT R3, R2, 0x180, RZ, 0xfc, !PT ;  /* 0x0000018002037812 */ /* 0x000fca00078efcff */
[----:B------:R-:W-:-:S04]  /*175b0*/  IMAD.U32 R17, RZ, RZ, UR4 ;  /* 0x00000004ff117e24 */ /* 0x000fc8000f8e00ff */
[----:B------:R-:W-:Y:S01]  /*175c0*/  IMAD R0, R35, 0x2, R17 ;  /* 0x0000000223007824 */ /* 0x000fe200078e0211 */
[----:B--2---:R-:W-:-:S05]  /*175d0*/  LOP3.LUT R4, R5, 0x2, RZ, 0xfc, !PT ;  /* 0x0000000205047812 */ /* 0x004fca00078efcff */
[----:B------:R0:W-:Y:S04]  /*175e0*/  STL [R1+0x48], R4 ;  /* 0x0000480401007387 */ /* 0x0001e80000100800 */
[----:B------:R1:W-:Y:S04]  /*175f0*/  STL [R1+0x24], RZ ;  /* 0x000024ff01007387 */ /* 0x0003e80000100800 */
[----:B------:R1:W-:Y:S01]  /*17600*/  STL [R1+0x3c], R0 ;  /* 0x00003c0001007387 */ /* 0x0003e20000100800 */
[C---:B0-----:R-:W-:Y:S02]  /*17610*/  LOP3.LUT R4, R2.reuse, 0x80, RZ, 0xfc, !PT ;  /* 0x0000008002047812 */ /* 0x041fe400078efcff */
[----:B------:R-:W-:-:S07]  /*17620*/  LOP3.LUT R2, R2, 0x1c0, RZ, 0xfc, !PT ;  /* 0x000001c002027812 */ /* 0x000fce00078efcff */
.L_x_4951:
[----:B------:R-:W0:Y:S02]  /*17630*/  LDC.64 R2, c[0x0][0xc88] ;  /* 0x00032200ff027b82 */ /* 0x000e240000000a00 */
        /* <DEDUP_REMOVED lines=19> */
[----:B------:R-:W-:Y:S02]  /*17770*/  ISETP.NE.U32.AND P2, PT, RZ, UR8, PT ;  /* 0x00000008ff007c0c */ /* 0x000fe4000bf45070 */
[----:B------:R-:W-:Y:S02]  /*17780*/  ISETP.NE.AND.EX P0, PT, RZ, UR5, PT, P0 ;  /* 0x00000005ff007c0c */ /* 0x000fe4000bf05300 */
[----:B------:R-:W-:Y:S02]  /*17790*/  ISETP.NE.AND.EX P2, PT, RZ, UR9, PT, P2 ;  /* 0x00000009ff007c0c */ /* 0x000fe4000bf45320 */
[----:B------:R-:W-:Y:S02]  /*177a0*/  ISETP.NE.U32.AND P1, PT, RZ, UR6, PT ;  /* 0x00000006ff007c0c */ /* 0x000fe4000bf25070 */
[----:B-1----:R-:W-:-:S02]  /*177b0*/  IADD3 R2, P3, R23, UR4, RZ ;  /* 0x0000000417027c10 */ /* 0x002fc4000ff7e0ff */
[----:B------:R-:W-:Y:S02]  /*177c0*/  ISETP.NE.AND.EX P1, PT, RZ, UR7, PT, P1 ;  /* 0x00000007ff007c0c */ /* 0x000fe4000bf25310 */
[C---:B------:R-:W-:Y:S02]  /*177d0*/  IADD3.X R3, R30.reuse, UR5, RZ, P3, !PT ;  /* 0x000000051e037c10 */ /* 0x040fe40009ffe4ff */
[----:B------:R-:W-:Y:S02]  /*177e0*/  IADD3 R4, P4, R23, UR6, RZ ;  /* 0x0000000617047c10 */ /* 0x000fe4000ff9e0ff */
[----:B0-----:R-:W-:Y:S01]  /*177f0*/  MOV R0, RZ ;  /* 0x000000ff00007202 */ /* 0x001fe20000000f00 */
        /* <DEDUP_REMOVED lines=19> */
[----:B--2---:R0:W-:Y:S01]  /*17930*/  STL [R1+0x14], R8 ;  /* 0x0000140801007387 */ /* 0x0041e20000100800 */
[----:B------:R-:W-:Y:S01]  /*17940*/  IMAD.MOV.U32 R10, RZ, RZ, R8 ;  /* 0x000000ffff0a7224 */ /* 0x000fe200078e0008 */
[----:B----4-:R-:W-:Y:S06]  /*17950*/  @P2 BRA `(.L_x_4841) ;  /* 0x0000000000142947 */ /* 0x010fec0003800000 */
[----:B------:R-:W-:Y:S05]  /*17960*/  @!P0 BRA `(.L_x_4841) ;  /* 0x0000000000108947 */ /* 0x000fea0003800000 */
[----:B------:R-:W2:Y:S04]  /*17970*/  LDG.E R7, desc[UR40][R2.64] ;  /* 0x0000002802077981 */ /* 0x000ea8000c1e1900 */
[----:B------:R-:W2:Y:S02]  /*17980*/  LDG.E R2, desc[UR40][R2.64+0x4] ;  /* 0x0000042802027981 */ /* 0x000ea4000c1e1900 */
[----:B--2---:R-:W-:-:S05]  /*17990*/  IMAD.IADD R10, R2, 0x1, -R7 ;  /* 0x00000001020a7824 */ /* 0x004fca00078e0a07 */
[----:B------:R1:W-:Y:S02]  /*179a0*/  STL [R1+0x14], R10 ;  /* 0x0000140a01007387 */ /* 0x0003e40000100800 */
.L_x_4841:
[----:B------:R-:W-:Y:S01]  /*179b0*/  ULDC.64 UR4, c[0x0][0xa20] ;  /* 0x0002880000047ab9 */ /* 0x000fe20000000a00 */
[C---:B0-----:R-:W-:Y:S02]  /*179c0*/  LOP3.LUT R8, R26.reuse, 0xff000000, RZ, 0xc0, !PT ;  /* 0xff0000001a087812 */ /* 0x041fe400078ec0ff */
[----:B------:R-:W-:Y:S02]  /*179d0*/  ISETP.NE.U32.AND P0, PT, RZ, UR4, PT ;  /* 0x00000004ff007c0c */ /* 0x000fe4000bf05070 */
[----:B------:R-:W-:Y:S02]  /*179e0*/  SHF.R.U32.HI R8, RZ, 0x8, R8 ;  /* 0x00000008ff087819 */ /* 0x000fe40000011608 */
[----:B------:R-:W-:Y:S02]  /*179f0*/  ISETP.NE.AND.EX P0, PT, RZ, UR5, PT, P0 ;  /* 0x00000005ff007c0c */ /* 0x000fe4000bf05300 */
[C---:B------:R-:W-:Y:S02]  /*17a00*/  LOP3.LUT R2, R26.reuse, 0xff0000, RZ, 0xc0, !PT ;  /* 0x00ff00001a027812 */ /* 0x040fe400078ec0ff */
        /* <DEDUP_REMOVED lines=8> */
.L_x_4842:
        /* <DEDUP_REMOVED lines=9> */
.L_x_4843:
[----:B0-----:R-:W2:Y:S01]  /*17b20*/  @P1 LDG.E R2, desc[UR40][R4.64] ;  /* 0x0000002804021981 */ /* 0x001ea2000c1e1900 */
[----:B------:R-:W0:Y:S03]  /*17b30*/  LDC R3, c[0x0][0x448] ;  /* 0x00011200ff037b82 */ /* 0x000e260000000800 */
[----:B------:R3:W2:Y:S01]  /*17b40*/  @P1 LDG.E R5, desc[UR40][R4.64+0x4] ;  /* 0x0000042804051981 */ /* 0x0006a2000c1e1900 */
[----:B-----5:R-:W-:Y:S01]  /*17b50*/  IMAD.IADD R9, R9, 0x1, -R33 ;  /* 0x0000000109097824 */ /* 0x020fe200078e0a21 */
[----:B------:R-:W-:Y:S01]  /*17b60*/  BSSY B0, `(.L_x_4844) ;  /* 0x0000036000007945 */ /* 0x000fe20003800000 */
[----:B------:R-:W-:Y:S01]  /*17b70*/  LOP3.LUT R32, R8, 0xff, RZ, 0xc0, !PT ;  /* 0x000000ff08207812 */ /* 0x000fe200078ec0ff */
[----:B------:R-:W-:Y:S01]  /*17b80*/  IMAD.MOV.U32 R13, RZ, RZ, RZ ;  /* 0x000000ffff0d7224 */ /* 0x000fe200078e00ff */
[----:B0-----:R-:W-:-:S13]  /*17b90*/  ISETP.NE.AND P0, PT, R3, 0x1, PT ;  /* 0x000000010300780c */ /* 0x001fda0003f05270 */
[----:B---3--:R-:W0:Y:S08]  /*17ba0*/  @P0 LDC R4, c[0x0][0x44c] ;  /* 0x00011300ff040b82 */ /* 0x008e300000000800 */
[----:B------:R-:W3:Y:S01]  /*17bb0*/  @P0 LDC R3, c[0x0][0x450] ;  /* 0x00011400ff030b82 */ /* 0x000ee20000000800 */
[----:B--2---:R-:W-:Y:S02]  /*17bc0*/  @P1 IMAD.IADD R6, R5, 0x1, -R2 ;  /* 0x0000000105061824 */ /* 0x004fe400078e0a02 */
[----:B------:R-:W-:-:S03]  /*17bd0*/  IMAD.SHL.U32 R2, R25, 0x40, RZ ;  /* 0x0000004019027824 */ /* 0x000fc600078e00ff */
[----:B------:R-:W-:Y:S01]  /*17be0*/  IADD3 R7, R9, R6, RZ ;  /* 0x0000000609077210 */ /* 0x000fe20007ffe0ff */
[----:B------:R-:W-:-:S03]  /*17bf0*/  VIADD R2, R2, 0x3f ;  /* 0x0000003f02027836 */ /* 0x000fc60000000000 */
[C---:B------:R-:W-:Y:S01]  /*17c00*/  IADD3 R5, R7.reuse, 0x40, -R10 ;  /* 0x0000004007057810 */ /* 0x040fe20007ffe80a */
[----:B0-----:R-:W-:Y:S01]  /*17c10*/  @P0 IMAD.HI.U32 R4, R2, R4, RZ ;  /* 0x0000000402040227 */ /* 0x001fe200078e00ff */
[----:B------:R0:W-:Y:S04]  /*17c20*/  STL [R1+0x4], R7 ;  /* 0x0000040701007387 */ /* 0x0001e80000100800 */
[----:B---3--:R-:W-:Y:S01]  /*17c30*/  @P0 SHF.R.U32.HI R2, RZ, R3, R4 ;  /* 0x00000003ff020219 */ /* 0x008fe20000011604 */
[----:B------:R-:W-:-:S04]  /*17c40*/  VIADD R3, R7, 0x3f ;  /* 0x0000003f07037836 */ /* 0x000fc80000000000 */
[----:B------:R-:W-:Y:S01]  /*17c50*/  IMAD.IADD R2, R5, 0x1, R2 ;  /* 0x0000000105027824 */ /* 0x000fe200078e0202 */
[----:B------:R-:W-:-:S04]  /*17c60*/  SHF.R.S32.HI R4, RZ, 0x1f, R3 ;  /* 0x0000001fff047819 */ /* 0x000fc80000011403 */
[----:B------:R-:W-:Y:S02]  /*17c70*/  LEA.HI R4, R4, R3, RZ, 0x6 ;  /* 0x0000000304047211 */ /* 0x000fe400078f30ff */
[----:B------:R-:W-:Y:S02]  /*17c80*/  SHF.R.S32.HI R3, RZ, 0x1f, R2 ;  /* 0x0000001fff037819 */ /* 0x000fe40000011402 */
[----:B0-----:R-:W-:Y:S02]  /*17c90*/  SHF.R.S32.HI R7, RZ, 0x6, R4 ;  /* 0x00000006ff077819 */ /* 0x001fe40000011404 */
[----:B------:R-:W-:Y:S02]  /*17ca0*/  LEA.HI R3, R3, R2, RZ, 0x6 ;  /* 0x0000000203037211 */ /* 0x000fe400078f30ff */
[----:B------:R-:W-:Y:S02]  /*17cb0*/  SHF.R.U32.HI R4, RZ, 0x10, R8 ;  /* 0x00000010ff047819 */ /* 0x000fe40000011608 */
[----:B------:R-:W-:-:S04]  /*17cc0*/  SHF.R.S32.HI R3, RZ, 0x6, R3 ;  /* 0x00000006ff037819 */ /* 0x000fc80000011403 */
[----:B-1----:R-:W-:-:S04]  /*17cd0*/  VIMNMX R10, R7, R3, PT ;  /* 0x00000003070a7248 */ /* 0x002fc80003fe0100 */
[----:B------:R-:W-:-:S13]  /*17ce0*/  ISETP.GE.AND P0, PT, R10, 0x1, PT ;  /* 0x000000010a00780c */ /* 0x000fda0003f06270 */
[----:B------:R-:W-:Y:S05]  /*17cf0*/  @!P0 BRA `(.L_x_4845) ;  /* 0x0000000000708947 */ /* 0x000fea0003800000 */
        /* <DEDUP_REMOVED lines=28> */
.L_x_4845:
[----:B------:R-:W-:Y:S05]  /*17ec0*/  BSYNC B0 ;  /* 0x0000000000007941 */ /* 0x000fea0003800000 */
.L_x_4844:
[-C--:B------:R-:W-:Y:S01]  /*17ed0*/  IMAD R2, R32, R13.reuse, RZ ;  /* 0x0000000d20027224 */ /* 0x080fe200078e02ff */
[----:B------:R-:W-:Y:S04]  /*17ee0*/  BSSY B0, `(.L_x_4846) ;  /* 0x00001a8000007945 */ /* 0x000fe80003800000 */
[C---:B------:R-:W-:Y:S01]  /*17ef0*/  VIADDMNMX R10, R2.reuse, R13, R10, PT ;  /* 0x0000000d020a7246 */ /* 0x040fe2000380010a */
[----:B------:R-:W-:-:S03]  /*17f00*/  IMAD R2, R2, 0x40, -R9 ;  /* 0x0000004002027824 */ /* 0x000fc600078e0a09 */
[----:B------:R-:W-:Y:S02]  /*17f10*/  LEA R10, R10, -R9, 0x6 ;  /* 0x800000090a0a7211 */ /* 0x000fe400078e30ff */
[----:B------:R-:W-:Y:S02]  /*17f20*/  VIMNMX R8, RZ, R2, !PT ;  /* 0x00000002ff087248 */ /* 0x000fe40007fe0100 */
        /* <DEDUP_REMOVED lines=18> */
.L_x_5006:
[----:B-1----:R-:W-:Y:S02]  /*18050*/  ISETP.NE.AND P0, PT, R14, RZ, PT ;  /* 0x000000ff0e00720c */ /* 0x002fe40003f05270 */
[----:B------:R-:W-:-:S11]  /*18060*/  PLOP3.LUT P6, PT, PT, PT, PT, 0x8, 0x0 ;  /* 0x000000000000781c */ /* 0x000fd60003fce170 */
[----:B------:R-:W-:Y:S05]  /*18070*/  @P0 BRA `(.L_x_4849) ;  /* 0x00000000000c0947 */ /* 0x000fea0003800000 */
[----:B------:R-:W-:-:S03]  /*18080*/  UMOV UR4, 0xffffffff ;  /* 0xffffffff00047882 */ /* 0x000fc60000000000 */
[----:B------:R-:W-:Y:S05]  /*18090*/  BRA.DIV UR4, `(.L_x_4850) ;  /* 0x0000007a04187947 */ /* 0x000fea000b800000 */
[----:B------:R-:W-:-:S13]  /*180a0*/  ELECT P6, URZ, PT ;  /* 0x00000000003f782f */ /* 0x000fda00038c0000 */
.L_x_4849:
        /* <DEDUP_REMOVED lines=9> */
.L_x_5009:
[----:B------:R-:W-:Y:S05]  /*18140*/  BSYNC B1 ;  /* 0x0000000000017941 */ /* 0x000fea0003800000 */
.L_x_4851:
        /* <DEDUP_REMOVED lines=10> */
.L_x_5010:
[----:B------:R-:W-:Y:S05]  /*181f0*/  BSYNC B2 ;  /* 0x0000000000027941 */ /* 0x000fea0003800000 */
.L_x_4855:
        /* <DEDUP_REMOVED lines=9> */
.L_x_4858:
[----:B------:R-:W-:Y:S05]  /*18290*/  BSYNC B2 ;  /* 0x0000000000027941 */ /* 0x000fea0003800000 */
.L_x_4857:
[----:B------:R-:W-:Y:S01]  /*182a0*/  IMAD.MOV.U32 R14, RZ, RZ, RZ ;  /* 0x000000ffff0e7224 */ /* 0x000fe200078e00ff */
[----:B------:R-:W-:Y:S01]  /*182b0*/  UIADD3 UR4, UP0, UR38, 0x570, URZ ;  /* 0x0000057026047890 */ /* 0x000fe2000ff1e03f */
[----:B------:R-:W-:Y:S01]  /*182c0*/  IMAD R11, R19, 0x2000, R17 ;  /* 0x00002000130b7824 */ /* 0x000fe200078e0211 */
[----:B------:R-:W-:Y:S01]  /*182d0*/  PLOP3.LUT P0, PT, PT, PT, PT, 0x80, 0x0 ;  /* 0x000000000000781c */ /* 0x000fe20003f0f070 */
[----:B------:R-:W-:Y:S01]  /*182e0*/  IMAD R10, R2, 0x40, R0 ;  /* 0x00000040020a7824 */ /* 0x000fe200078e0200 */
[----:B------:R-:W-:Y:S01]  /*182f0*/  R2UR UR10, R14 ;  /* 0x000000000e0a72ca */ /* 0x000fe200000e0000 */
[----:B------:R-:W-:Y:S01]  /*18300*/  VIADD R12, R3, 0x28c90 ;  /* 0x00028c90030c7836 */ /* 0x000fe20000000000 */
[----:B------:R-:W-:Y:S01]  /*18310*/  IADD3 R11, R11, 0x22400, RZ ;  /* 0x000224000b0b7810 */ /* 0x000fe20007ffe0ff */
[----:B------:R-:W-:Y:S01]  /*18320*/  VIADD R10, R10, 0xffffffc0 ;  /* 0xffffffc00a0a7836 */ /* 0x000fe20000000000 */
[----:B------:R-:W-:Y:S01]  /*18330*/  UIADD3.X UR5, URZ, UR39, URZ, UP0, !UPT ;  /* 0x000000273f057290 */ /* 0x000fe200087fe43f */
[----:B------:R-:W-:Y:S01]  /*18340*/  UMOV UR6, 0x0 ;  /* 0x0000000000067882 */ /* 0x000fe20000000000 */
[----:B------:R-:W-:-:S10]  /*18350*/  UMOV UR7, 0x12f00000 ;  /* 0x12f0000000077882 */ /* 0x000fd40000000000 */
.L_x_4859:
        /* <DEDUP_REMOVED lines=13> */
.L_x_5011:
[----:B------:R-:W-:Y:S05]  /*18430*/  BSYNC B2 ;  /* 0x0000000000027941 */ /* 0x000fea0003800000 */
.L_x_4860:
        /* <DEDUP_REMOVED lines=11> */
.L_x_4863:
[----:B------:R-:W-:Y:S05]  /*184f0*/  BSYNC B2 ;  /* 0x0000000000027941 */ /* 0x000fea0003800000 */
.L_x_4862:
        /* <DEDUP_REMOVED lines=9> */
.L_x_4864:
        /* <DEDUP_REMOVED lines=15> */
.L_x_4865:
        /* <DEDUP_REMOVED lines=15> */
.L_x_4866:
        /* <DEDUP_REMOVED lines=15> */
.L_x_4867:
        /* <DEDUP_REMOVED lines=15> */
.L_x_4868:
        /* <DEDUP_REMOVED lines=11> */
[----:B------:R-:W-:Y:S01]  /*18a00*/  UMOV UR10, 0x140 ;  /* 0x00000140000a7882 */ /* 0x000fe20000000000 */
[----:B------:R-:W-:Y:S02]  /*18a10*/  R2UR UR7, R13 ;  /* 0x000000000d0772ca */ /* 0x000fe400000e0000 */
[----:B------:R-:W-:Y:S02]  /*18a20*/  PLOP3.LUT P0, PT, PT, PT, PT, 0x80, 0x0 ;  /* 0x000000000000781c */ /* 0x000fe40003f0f070 */
[----:B------:R-:W-:-:S11]  /*18a30*/  IADD3 R11, R9, 0xa400, RZ ;  /* 0x0000a400090b7810 */ /* 0x000fd60007ffe0ff */
.L_x_4869:
        /* <DEDUP_REMOVED lines=15> */
.L_x_4870:
        /* <DEDUP_REMOVED lines=15> */
.L_x_4871:
        /* <DEDUP_REMOVED lines=10> */
.L_x_4854:
[----:B------:R-:W-:Y:S05]  /*18cc0*/  BSYNC B1 ;  /* 0x0000000000017941 */ /* 0x000fea0003800000 */
.L_x_4853:
        /* <DEDUP_REMOVED lines=9> */
.L_x_4891:
        /* <DEDUP_REMOVED lines=11> */
.L_x_5012:
[----:B------:R-:W-:Y:S05]  /*18e10*/  BSYNC B2 ;  /* 0x0000000000027941 */ /* 0x000fea0003800000 */
.L_x_4874:
        /* <DEDUP_REMOVED lines=9> */
.L_x_4877:
[----:B------:R-:W-:Y:S05]  /*18eb0*/  BSYNC B2 ;  /* 0x0000000000027941 */ /* 0x000fea0003800000 */
.L_x_4876:
        /* <DEDUP_REMOVED lines=11> */
.L_x_4878:
        /* <DEDUP_REMOVED lines=13> */
.L_x_5013:
[----:B------:R-:W-:Y:S05]  /*19040*/  BSYNC B2 ;  /* 0x0000000000027941 */ /* 0x000fea0003800000 */
.L_x_4879:
[----:B------:R-:W-:Y:S01]  /*19050*/  BSSY B2, `(.L_x_4881) ;  /* 0x000000b000027945 */ /* 0x000fe20003800000 */
[----:B01----:R-:W-:Y:S01]  /*19060*/  MOV R2, 0x0 ;  /* 0x0000000000027802 */ /* 0x003fe20000000f00 */
[----:B------:R-:W-:Y:S02]  /*19070*/  IMAD.MOV.U32 R3, RZ, RZ, 0x12f00000 ;  /* 0x12f00000ff037424 */ /* 0x000fe400078e00ff */
        /* <DEDUP_REMOVED lines=8> */
.L_x_4882:
[----:B------:R-:W-:Y:S05]  /*19100*/  BSYNC B2 ;  /* 0x0000000000027941 */ /* 0x000fea0003800000 */
.L_x_4881:
        /* <DEDUP_REMOVED lines=9> */
.L_x_4883:
        /* <DEDUP_REMOVED lines=15> */
.L_x_4884:
        /* <DEDUP_REMOVED lines=15> */
.L_x_4885:
        /* <DEDUP_REMOVED lines=15> */
.L_x_4886:
        /* <DEDUP_REMOVED lines=15> */
.L_x_4887:
        /* <DEDUP_REMOVED lines=15> */
.L_x_4888:
        /* <DEDUP_REMOVED lines=15> */
.L_x_4889:
        /* <DEDUP_REMOVED lines=15> */
.L_x_4890:
        /* <DEDUP_REMOVED lines=10> */
.L_x_4873:
[----:B------:R-:W-:Y:S05]  /*198d0*/  BSYNC B1 ;  /* 0x0000000000017941 */ /* 0x000fea0003800000 */
.L_x_4872:
        /* <DEDUP_REMOVED lines=8> */
.L_x_4847:
[----:B------:R-:W-:Y:S05]  /*19960*/  BSYNC B0 ;  /* 0x0000000000007941 */ /* 0x000fea0003800000 */
.L_x_4846:
[----:B------:R-:W1:Y:S01]  /*19970*/  LDC R0, c[0x0][0x448] ;  /* 0x00011200ff007b82 */ /* 0x000e620000000800 */
[----:B------:R-:W-:Y:S01]  /*19980*/  LEA R2, R25, 0x3f, 0x6 ;  /* 0x0000003f19027811 */ /* 0x000fe200078e30ff */
[----:B------:R-:W-:Y:S06]  /*19990*/  @!P0 WARPSYNC.ALL ;  /* 0x0000000000008948 */ /* 0x000fec0003800000 */
[----:B------:R-:W-:Y:S01]  /*199a0*/  @!P0 BAR.SYNC.DEFER_BLOCKING 0xc, 0x180 ;  /* 0x0306000000008b1d */ /* 0x000fe20000010000 */
[----:B------:R-:W-:-:S05]  /*199b0*/  ISETP.NE.AND P2, PT, R4, RZ, PT ;  /* 0x000000ff0400720c */ /* 0x000fca0003f45270 */
[----:B------:R-:W-:Y:S08]  /*199c0*/  BSSY B0, `(.L_x_4892) ;  /* 0x0000029000007945 */ /* 0x000ff00003800000 */
[----:B------:R-:W2:Y:S01]  /*199d0*/  @!P2 LDC R4, c[0x0][0x9f0] ;  /* 0x00027c00ff04ab82 */ /* 0x000ea20000000800 */
[----:B-1----:R-:W-:-:S13]  /*199e0*/  ISETP.NE.AND P1, PT, R0, 0x1, PT ;  /* 0x000000010000780c */ /* 0x002fda0003f25270 */
[----:B0-----:R-:W0:Y:S08]  /*199f0*/  @P1 LDC R3, c[0x0][0x44c] ;  /* 0x00011300ff031b82 */ /* 0x001e300000000800 */
[----:B------:R-:W1:Y:S01]  /*19a00*/  @P1 LDC R0, c[0x0][0x450] ;  /* 0x00011400ff001b82 */ /* 0x000e620000000800 */
[----:B0-----:R-:W-:-:S05]  /*19a10*/  @P1 IMAD.HI.U32 R3, R2, R3, RZ ;  /* 0x0000000302031227 */ /* 0x001fca00078e00ff */
[----:B-1----:R-:W-:-:S05]  /*19a20*/  @P1 SHF.R.U32.HI R2, RZ, R0, R3 ;  /* 0x00000000ff021219 */ /* 0x002fca0000011603 */
[----:B------:R-:W-:-:S05]  /*19a30*/  IMAD.IADD R2, R5, 0x1, R2 ;  /* 0x0000000105027824 */ /* 0x000fca00078e0202 */
[----:B------:R-:W-:-:S04]  /*19a40*/  SHF.R.S32.HI R0, RZ, 0x1f, R2 ;  /* 0x0000001fff007819 */ /* 0x000fc80000011402 */
[----:B------:R-:W-:-:S04]  /*19a50*/  LEA.HI R0, R0, R2, RZ, 0x6 ;  /* 0x0000000200007211 */ /* 0x000fc800078f30ff */
[----:B------:R-:W-:-:S04]  /*19a60*/  SHF.R.S32.HI R0, RZ, 0x6, R0 ;  /* 0x00000006ff007819 */ /* 0x000fc80000011400 */
[----:B------:R-:W-:Y:S01]  /*19a70*/  VIMNMX R7, R7, R0, PT ;  /* 0x0000000007077248 */ /* 0x000fe20003fe0100 */
[----:B------:R-:W-:-:S03]  /*19a80*/  IMAD.MOV.U32 R0, RZ, RZ, RZ ;  /* 0x000000ffff007224 */ /* 0x000fc600078e00ff */
[----:B------:R-:W-:-:S13]  /*19a90*/  ISETP.GE.AND P1, PT, R7, 0x1, PT ;  /* 0x000000010700780c */ /* 0x000fda0003f26270 */
[----:B--2---:R-:W-:Y:S05]  /*19aa0*/  @!P1 BRA `(.L_x_4893) ;  /* 0x0000000000689947 */ /* 0x004fea0003800000 */
[-C--:B------:R-:W-:Y:S02]  /*19ab0*/  IABS R0, R4.reuse ;  /* 0x0000000400007213 */ /* 0x080fe40000000000 */
        /* <DEDUP_REMOVED lines=21> */
[----:B------:R-:W-:-:S05]  /*19c10*/  @P0 VIADD R5, R5, 0x1 ;  /* 0x0000000105050836 */ /* 0x000fca0000000000 */
[----:B------:R-:W-:-:S05]  /*19c20*/  MOV R0, R5 ;  /* 0x0000000500007202 */ /* 0x000fca0000000f00 */
[----:B------:R-:W-:Y:S01]  /*19c30*/  @!P2 IMAD.MOV R0, RZ, RZ, -R0 ;  /* 0x000000ffff00a224 */ /* 0x000fe200078e0a00 */
[----:B------:R-:W-:-:S07]  /*19c40*/  @!P1 LOP3.LUT R0, RZ, R4, RZ, 0x33, !PT ;  /* 0x00000004ff009212 */ /* 0x000fce00078e33ff */
.L_x_4893:
[----:B------:R-:W-:Y:S05]  /*19c50*/  BSYNC B0 ;  /* 0x0000000000007941 */ /* 0x000fea0003800000 */
.L_x_4892:
[-C--:B------:R-:W-:Y:S01]  /*19c60*/  IMAD R32, R32, R0.reuse, RZ ;  /* 0x0000000020207224 */ /* 0x080fe200078e02ff */
        /* <DEDUP_REMOVED lines=22> */
.L_x_4895:
        /* <DEDUP_REMOVED lines=20> */
.L_x_4898:
[----:B------:R-:W-:Y:S05]  /*19f10*/  BSYNC B6 ;  /* 0x0000000000067941 */ /* 0x000fea0003800000 */
.L_x_4897:
[----:B------:R-:W-:Y:S01]  /*19f20*/  IADD3 R0, R17, 0x400, RZ ;  /* 0x0000040011007810 */ /* 0x000fe20007ffe0ff */
[----:B------:R-:W-:Y:S03]  /*19f30*/  BSSY B6, `(.L_x_4899) ;  /* 0x0000022000067945 */ /* 0x000fe60003800000 */
        /* <DEDUP_REMOVED lines=18> */
.L_x_4901:
[----:B------:R0:W1:Y:S01]  /*1a060*/  LDC.64 R2, c[0x4][R34] ;  /* 0x0100000022027b82 */ /* 0x0000620000000a00 */
[----:B------:R-:W-:Y:S01]  /*1a070*/  ULDC.64 UR4, c[0x4][0x90] ;  /* 0x0100240000047ab9 */ /* 0x000fe20000000a00 */
[----:B------:R-:W-:Y:S01]  /*1a080*/  ULDC.64 UR6, c[0x4][0x98] ;  /* 0x0100260000067ab9 */ /* 0x000fe20000000a00 */
[----:B------:R-:W-:Y:S01]  /*1a090*/  ULDC.64 UR8, c[0x4][0x18] ;  /* 0x0100060000087ab9 */ /* 0x000fe20000000a00 */
[----:B------:R-:W-:Y:S01]  /*1a0a0*/  IMAD.U32 R4, RZ, RZ, UR4 ;  /* 0x00000004ff047e24 */ /* 0x000fe2000f8e00ff */
[----:B------:R-:W-:Y:S01]  /*1a0b0*/  MOV R6, UR6 ;  /* 0x0000000600067c02 */ /* 0x000fe20008000f00 */
        /* <DEDUP_REMOVED lines=9> */
.L_x_4900:
[----:B------:R-:W-:Y:S05]  /*1a150*/  BSYNC B6 ;  /* 0x0000000000067941 */ /* 0x000fea0003800000 */
.L_x_4899:
[----:B------:R-:W2:Y:S01]  /*1a160*/  LDL R34, [R1+0x20] ;  /* 0x0000200001227983 */ /* 0x000ea20000100800 */
[----:B------:R-:W-:Y:S01]  /*1a170*/  ULDC.64 UR4, c[0x0][0x9f8] ;  /* 0x00027e0000047ab9 */ /* 0x000fe20000000a00 */
[----:B------:R-:W0:Y:S02]  /*1a180*/  LDC R8, c[0x0][0x430] ;  /* 0x00010c00ff087b82 */ /* 0x000e240000000800 */
[----:B------:R-:W3:Y:S01]  /*1a190*/  LDL R20, [R1+0x4] ;  /* 0x0000040001147983 */ /* 0x000ee20000100800 */
[----:B------:R-:W-:Y:S01]  /*1a1a0*/  ISETP.NE.U32.AND P0, PT, RZ, UR4, PT ;  /* 0x00000004ff007c0c */ /* 0x000fe2000bf05070 */
[----:B------:R-:W1:Y:S03]  /*1a1b0*/  S2R R21, SR_TID.X ;  /* 0x0000000000157919 */ /* 0x000e660000002100 */
[----:B------:R-:W-:-:S13]  /*1a1c0*/  ISETP.NE.AND.EX P0, PT, RZ, UR5, PT, P0 ;  /* 0x00000005ff007c0c */ /* 0x000fda000bf05300 */
[----:B------:R-:W-:Y:S01]  /*1a1d0*/  @P0 IADD3 R2, P1, R23, UR4, RZ ;  /* 0x0000000417020c10 */ /* 0x000fe2000ff3e0ff */
[----:B------:R-:W-:-:S03]  /*1a1e0*/  ULDC UR4, c[0x0][0x320] ;  /* 0x0000c80000047ab9 */ /* 0x000fc60000000800 */
[----:B------:R-:W-:-:S05]  /*1a1f0*/  @P0 IADD3.X R3, R30, UR5, RZ, P1, !PT ;  /* 0x000000051e030c10 */ /* 0x000fca0008ffe4ff */
[----:B------:R4:W3:Y:S01]  /*1a200*/  @P0 LDG.E R26, desc[UR40][R2.64] ;  /* 0x00000028021a0981 */ /* 0x0008e2000c1e1900 */
[----:B-1----:R-:W-:-:S04]  /*1a210*/  LOP3.LUT R21, R21, 0x7f, RZ, 0xc0, !PT ;  /* 0x0000007f15157812 */ /* 0x002fc800078ec0ff */
[----:B------:R-:W-:Y:S02]  /*1a220*/  SHF.R.U32.HI R0, RZ, 0x3, R21 ;  /* 0x00000003ff007819 */ /* 0x000fe40000011615 */
[----:B------:R-:W1:Y:S01]  /*1a230*/  S2R R21, SR_TID.X ;  /* 0x0000000000157919 */ /* 0x000e620000002100 */
[----:B0-----:R-:W-:Y:S01]  /*1a240*/  ISETP.NE.AND P1, PT, R8, 0x1, PT ;  /* 0x000000010800780c */ /* 0x001fe20003f25270 */
[----:B------:R-:W0:Y:S01]  /*1a250*/  S2R R4, SR_TID.X ;  /* 0x0000000000047919 */ /* 0x000e220000002100 */
[----:B------:R-:W0:Y:S11]  /*1a260*/  S2R R9, SR_TID.X ;  /* 0x0000000000097919 */ /* 0x000e360000002100 */
[----:B----4-:R-:W4:Y:S08]  /*1a270*/  @P1 LDC R3, c[0x0][0x434] ;  /* 0x00010d00ff031b82 */ /* 0x010f300000000800 */
[----:B------:R-:W4:Y:S01]  /*1a280*/  @P1 LDC R2, c[0x0][0x438] ;  /* 0x00010e00ff021b82 */ /* 0x000f220000000800 */
[----:B-1----:R-:W-:-:S05]  /*1a290*/  IMAD.SHL.U32 R21, R21, 0x10, RZ ;  /* 0x0000001015157824 */ /* 0x002fca00078e00ff */
[----:B------:R-:W-:Y:S01]  /*1a2a0*/  LOP3.LUT R21, R0, 0x70, R21, 0xf8, !PT ;  /* 0x0000007000157812 */ /* 0x000fe200078ef815 */
[----:B0-----:R-:W-:Y:S01]  /*1a2b0*/  IMAD.SHL.U32 R4, R4, 0x8, RZ ;  /* 0x0000000804047824 */ /* 0x001fe200078e00ff */
[----:B------:R-:W-:-:S04]  /*1a2c0*/  SHF.L.U32 R9, R9, 0x3, RZ ;  /* 0x0000000309097819 */ /* 0x000fc800000006ff */
[----:B------:R-:W-:Y:S02]  /*1a2d0*/  LOP3.LUT R4, R4, 0x38, RZ, 0xc0, !PT ;  /* 0x0000003804047812 */ /* 0x000fe400078ec0ff */
[----:B------:R-:W-:Y:S02]  /*1a2e0*/  LOP3.LUT R9, R9, 0x38, RZ, 0xc0, !PT ;  /* 0x0000003809097812 */ /* 0x000fe400078ec0ff */
[----:B------:R-:W-:Y:S02]  /*1a2f0*/  LOP3.LUT R18, R18, 0xffffffbf, RZ, 0xc0, !PT ;  /* 0xffffffbf12127812 */ /* 0x000fe400078ec0ff */
[----:B------:R-:W-:Y:S02]  /*1a300*/  LOP3.LUT R4, R4, 0x80, RZ, 0xfc, !PT ;  /* 0x0000008004047812 */ /* 0x000fe400078efcff */
[C---:B------:R-:W-:Y:S01]  /*1a310*/  ISETP.GE.AND P3, PT, R9.reuse, UR4, PT ;  /* 0x0000000409007c0c */ /* 0x040fe2000bf66270 */
[----:B------:R-:W0:Y:S01]  /*1a320*/  S2R R10, SR_TID.X ;  /* 0x00000000000a7919 */ /* 0x000e220000002100 */
[----:B------:R-:W-:Y:S01]  /*1a330*/  IMAD.MOV.U32 R36, RZ, RZ, RZ ;  /* 0x000000ffff247224 */ /* 0x000fe200078e00ff */
[----:B------:R-:W-:Y:S01]  /*1a340*/  LOP3.LUT R11, R9, 0x1c0, RZ, 0xfc, !PT ;  /* 0x000001c0090b7812 */ /* 0x000fe200078efcff */
[----:B0-----:R-:W-:-:S05]  /*1a350*/  IMAD.SHL.U32 R10, R10, 0x8, RZ ;  /* 0x000000080a0a7824 */ /* 0x001fca00078e00ff */
[----:B------:R-:W-:-:S04]  /*1a360*/  LOP3.LUT R10, R10, 0x38, RZ, 0xc0, !PT ;  /* 0x000000380a0a7812 */ /* 0x000fc800078ec0ff */
[----:B------:R-:W-:Y:S02]  /*1a370*/  LOP3.LUT R10, R10, 0x180, RZ, 0xfc, !PT ;  /* 0x000001800a0a7812 */ /* 0x000fe400078efcff */
[----:B--2---:R-:W-:Y:S02]  /*1a380*/  LEA R23, R34, 0xffffffc0, 0x6 ;  /* 0xffffffc022177811 */ /* 0x004fe400078e30ff */
[----:B------:R-:W0:Y:S03]  /*1a390*/  S2R R34, SR_TID.X ;  /* 0x0000000000227919 */ /* 0x000e260000002100 */
[----:B------:R-:W-:Y:S02]  /*1a3a0*/  IMAD.IADD R37, R21, 0x1, R23 ;  /* 0x0000000115257824 */ /* 0x000fe400078e0217 */
[----:B0-----:R-:W-:-:S05]  /*1a3b0*/  IMAD.SHL.U32 R34, R34, 0x8, RZ ;  /* 0x0000000822227824 */ /* 0x001fca00078e00ff */
[----:B------:R-:W-:-:S04]  /*1a3c0*/  LOP3.LUT R34, R34, 0x38, RZ, 0xc0, !PT ;  /* 0x0000003822227812 */ /* 0x000fc800078ec0ff */
[----:B------:R-:W-:-:S04]  /*1a3d0*/  LOP3.LUT R34, R34, 0x40, RZ, 0xfc, !PT ;  /* 0x0000004022227812 */ /* 0x000fc800078efcff */
[----:B------:R-:W-:Y:S02]  /*1a3e0*/  ISETP.GE.AND P2, PT, R34, UR4, PT ;  /* 0x0000000422007c0c */ /* 0x000fe4000bf46270 */
[----:B------:R-:W0:Y:S01]  /*1a3f0*/  S2R R34, SR_TID.X ;  /* 0x0000000000227919 */ /* 0x000e220000002100 */
[C---:B---3--:R-:W-:Y:S01]  /*1a400*/  ISETP.GE.AND P0, PT, R37.reuse, R20, PT ;  /* 0x000000142500720c */ /* 0x048fe20003f06270 */
[----:B------:R-:W-:-:S03]  /*1a410*/  IMAD.IADD R37, R37, 0x1, R33 ;  /* 0x0000000125257824 */ /* 0x000fc600078e0221 */
[----:B------:R-:W-:Y:S01]  /*1a420*/  ISETP.GT.U32.OR P0, PT, R21, 0x3f, P0 ;  /* 0x0000003f1500780c */ /* 0x000fe20000704470 */
[----:B----4-:R-:W-:-:S04]  /*1a430*/  @P1 IMAD.HI.U32 R3, R37, R3, RZ ;  /* 0x0000000325031227 */ /* 0x010fc800078e00ff */
[----:B------:R-:W-:Y:S01]  /*1a440*/  IMAD.MOV.U32 R0, RZ, RZ, R37 ;  /* 0x000000ffff007224 */ /* 0x000fe200078e0025 */
[----:B------:R-:W-:-:S07]  /*1a450*/  @P1 SHF.R.U32.HI R0, RZ, R2, R3 ;  /* 0x00000002ff001219 */ /* 0x000fce0000011603 */
[----:B------:R-:W1:Y:S01]  /*1a460*/  @!P0 LDC.64 R2, c[0x0][0x428] ;  /* 0x00010a00ff028b82 */ /* 0x000e620000000a00 */
[----:B------:R-:W-:Y:S02]  /*1a470*/  SEL R7, RZ, 0xffffffff, P2 ;  /* 0xffffffffff077807 */ /* 0x000fe40001000000 */
[----:B------:R-:W-:Y:S01]  /*1a480*/  @P2 LOP3.LUT R18, R18, 0x40, RZ, 0xfc, !PT ;  /* 0x0000004012122812 */ /* 0x000fe200078efcff */
[----:B0-----:R-:W-:-:S05]  /*1a490*/  IMAD.SHL.U32 R34, R34, 0x8, RZ ;  /* 0x0000000822227824 */ /* 0x001fca00078e00ff */
[----:B------:R-:W-:Y:S01]  /*1a4a0*/  LOP3.LUT R34, R34, 0x38, RZ, 0xc0, !PT ;  /* 0x0000003822227812 */ /* 0x000fe200078ec0ff */
[----:B------:R-:W-:Y:S01]  /*1a4b0*/  IMAD.SHL.U32 R7, R7, 0x2, RZ ;  /* 0x0000000207077824 */ /* 0x000fe200078e00ff */
[----:B------:R-:W-:Y:S02]  /*1a4c0*/  ISETP.GE.AND P2, PT, R4, UR4, PT ;  /* 0x0000000404007c0c */ /* 0x000fe4000bf46270 */
[----:B------:R-:W-:Y:S02]  /*1a4d0*/  LOP3.LUT R34, R34, 0xc0, RZ, 0xfc, !PT ;  /* 0x000000c022227812 */ /* 0x000fe400078efcff */
[----:B------:R-:W-:Y:S02]  /*1a4e0*/  SEL R4, RZ, 0x1, P3 ;  /* 0x00000001ff047807 */ /* 0x000fe40001800000 */
        /* <DEDUP_REMOVED lines=8> */
[----:B-1----:R-:W-:-:S04]  /*1a570*/  @!P0 IMAD R6, R34, R2, RZ ;  /* 0x0000000222068224 */ /* 0x002fc800078e02ff */
        /* <DEDUP_REMOVED lines=18> */
[----:B------:R-:W-:-:S02]  /*1a6a0*/  SEL R4, RZ, 0x10, P3 ;  /* 0x00000010ff047807 */ /* 0x000fc40001800000 */
[----:B------:R-:W-:Y:S02]  /*1a6b0*/  SEL R5, RZ, 0x20, P2 ;  /* 0x00000020ff057807 */ /* 0x000fe40001000000 */
[----:B0-----:R-:W-:Y:S02]  /*1a6c0*/  SEL R3, RZ, 0x40, P0 ;  /* 0x00000040ff037807 */ /* 0x001fe40000000000 */
        /* <DEDUP_REMOVED lines=8> */
[----:B------:R-:W-:Y:S02]  /*1a750*/  LOP3.LUT R18, R18, 0xfffffffb, RZ, 0xc0, !PT ;  /* 0xfffffffb12127812 */ /* 0x000fe400078ec0ff */
[----:B------:R-:W-:Y:S01]  /*1a760*/  SEL R2, RZ, 0x80, P0 ;  /* 0x00000080ff027807 */ /* 0x000fe20000000000 */
[----:B------:R-:W-:Y:S01]  /*1a770*/  IMAD R37, R8, R0, R37 ;  /* 0x0000000008257224 */ /* 0x000fe200078e0225 */
[----:B------:R-:W-:Y:S01]  /*1a780*/  @P2 LOP3.LUT R18, R18, 0x4, RZ, 0xfc, !PT ;  /* 0x0000000412122812 */ /* 0x000fe200078efcff */
[----:B0-----:R-:W-:Y:S06]  /*1a790*/  BRA.DIV UR4, `(.L_x_4902) ;  /* 0x0000005204dc7947 */ /* 0x001fec000b800000 */
.L_x_5016:
[----:B------:R-:W2:Y:S01]  /*1a7a0*/  LDL R0, [R1+0x48] ;  /* 0x0000480001007983 */ /* 0x000ea20000100800 */
[----:B------:R-:W-:Y:S02]  /*1a7b0*/  LOP3.LUT R2, R3, R2, RZ, 0xfc, !PT ;  /* 0x0000000203027212 */ /* 0x000fe400078efcff */
[----:B------:R-:W-:Y:S02]  /*1a7c0*/  ISETP.GT.U32.AND P1, PT, R21, 0x3f, PT ;  /* 0x0000003f1500780c */ /* 0x000fe40003f24070 */
[----:B------:R-:W-:Y:S01]  /*1a7d0*/  LOP3.LUT R18, R18, 0xfffffeff, RZ, 0xc0, !PT ;  /* 0xfffffeff12127812 */ /* 0x000fe200078ec0ff */
[----:B------:R0:W-:Y:S03]  /*1a7e0*/  STL [R1+0xc], R2 ;  /* 0x00000c0201007387 */ /* 0x0001e60000100800 */
[----:B------:R-:W-:-:S07]  /*1a7f0*/  LOP3.LUT R18, R18, 0xfffffffe, RZ, 0xc0, !PT ;  /* 0xfffffffe12127812 */ /* 0x000fce00078ec0ff */
[----:B------:R-:W-:Y:S02]  /*1a800*/  @P1 LOP3.LUT R18, R18, 0x1, RZ, 0xfc, !PT ;  /* 0x0000000112121812 */ /* 0x000fe400078efcff */
[----:B--2---:R-:W-:-:S13]  /*1a810*/  ISETP.NE.AND P0, PT, R0, 0x3, PT ;  /* 0x000000030000780c */ /* 0x004fda0003f05270 */
[----:B------:R-:W-:Y:S01]  /*1a820*/  @P0 LOP3.LUT R18, R18, 0x100, RZ, 0xfc, !PT ;  /* 0x0000010012120812 */ /* 0x000fe200078efcff */
[----:B0-----:R-:W-:Y:S06]  /*1a830*/  @!P0 BRA `(.L_x_4903) ;  /* 0x0000000000048947 */ /* 0x001fec0003800000 */
[----:B------:R-:W-:Y:S01]  /*1a840*/  BPT.TRAP 0x1 ;  /* 0x000000040000795c */ /* 0x000fe20000300000 */
.L_x_4903:
        /* <DEDUP_REMOVED lines=9> */
.L_x_5017:
[----:B------:R-:W-:Y:S05]  /*1a8e0*/  BSYNC B0 ;  /* 0x0000000000007941 */ /* 0x000fea0003800000 */
.L_x_4904:
[----:B------:R-:W1:Y:S01]  /*1a8f0*/  S2R R7, SR_TID.X ;  /* 0x0000000000077919 */ /* 0x000e620000002100 */
[----:B0-----:R-:W-:Y:S01]  /*1a900*/  SHF.R.S32.HI R0, RZ, 0x1f, R37 ;  /* 0x0000001fff007819 */ /* 0x001fe20000011425 */
[----:B------:R-:W-:Y:S01]  /*1a910*/  ULDC.64 UR4, c[0x0][0x300] ;  /* 0x0000c00000047ab9 */ /* 0x000fe20000000a00 */
[----:B-----5:R-:W-:Y:S01]  /*1a920*/  SHF.R.S32.HI R4, RZ, 0x1f, R36 ;  /* 0x0000001fff047819 */ /* 0x020fe20000011424 */
[----:B------:R-:W-:Y:S01]  /*1a930*/  IMAD.WIDE.U32 R2, R37, UR4, RZ ;  /* 0x0000000425027c25 */ /* 0x000fe2000f8e00ff */
[----:B------:R-:W-:Y:S01]  /*1a940*/  ULDC.64 UR6, c[0x0][0x2e8] ;  /* 0x0000ba0000067ab9 */ /* 0x000fe20000000a00 */
[----:B------:R0:W-:Y:S01]  /*1a950*/  STL [R1+0x28], R0 ;  /* 0x0000280001007387 */ /* 0x0001e20000100800 */
[----:B------:R-:W-:Y:S01]  /*1a960*/  LOP3.LUT R18, R18, 0xfffffffd, RZ, 0xc0, !PT ;  /* 0xfffffffd12127812 */ /* 0x000fe200078ec0ff */
[----:B------:R-:W-:Y:S02]  /*1a970*/  IMAD R5, R22, 0x1000, R35 ;  /* 0x0000100016057824 */ /* 0x000fe400078e0223 */
        /* <DEDUP_REMOVED lines=8> */
[----:B-1----:R-:W-:Y:S01]  /*1aa00*/  SHF.L.U32 R7, R7, 0x3, RZ ;  /* 0x0000000307077819 */ /* 0x002fe200000006ff */
[----:B------:R-:W-:Y:S02]  /*1aa10*/  ULDC.64 UR4, c[0x0][0x308] ;  /* 0x0000c20000047ab9 */ /* 0x000fe40000000a00 */
[----:B------:R-:W-:Y:S01]  /*1aa20*/  IMAD.IADD R3, R3, 0x1, R0 ;  /* 0x0000000103037824 */ /* 0x000fe200078e0200 */
[----:B------:R-:W-:Y:S01]  /*1aa30*/  LOP3.LUT R7, R7, 0x38, RZ, 0xc0, !PT ;  /* 0x0000003807077812 */ /* 0x000fe200078ec0ff */
[C---:B------:R-:W-:Y:S01]  /*1aa40*/  IMAD.WIDE.U32 R2, R16.reuse, UR4, R2 ;  /* 0x0000000410027c25 */ /* 0x040fe2000f8e0002 */
[----:B------:R-:W-:Y:S02]  /*1aa50*/  ULDC UR4, c[0x0][0x2f4] ;  /* 0x0000bd0000047ab9 */ /* 0x000fe40000000800 */
[----:B------:R-:W-:Y:S01]  /*1aa60*/  ISETP.GE.AND P2, PT, R7, UR4, PT ;  /* 0x0000000407007c0c */ /* 0x000fe2000bf46270 */
[----:B--2---:R-:W-:Y:S01]  /*1aa70*/  IMAD R4, R16, UR5, R3 ;  /* 0x0000000510047c24 */ /* 0x004fe2000f8e0203 */
        /* <DEDUP_REMOVED lines=38> */
.L_x_5027:
[----:B------:R-:W-:-:S13]  /*1ace0*/  ISETP.GE.AND P0, PT, R23, 0x31, PT ;  /* 0x000000311700780c */ /* 0x000fda0003f06270 */
[----:B0-----:R-:W-:Y:S01]  /*1acf0*/  @P0 LEA R2, P1, R7, R0, 0x1 ;  /* 0x0000000007020211 */ /* 0x001fe200078208ff */
        /* <DEDUP_REMOVED lines=8> */
.L_x_4907:
[----:B------:R-:W-:Y:S02]  /*1ad80*/  PLOP3.LUT P1, PT, P1, P0, PT, 0xa2, 0x0 ;  /* 0x000000000000781c */ /* 0x000fe40000f21472 */
[----:B------:R-:W-:-:S08]  /*1ad90*/  @P0 R2UR P1, UR4, R30 ;  /* 0x000000001e0402ca */ /* 0x000fd00000020000 */
[----:B------:R-:W-:-:S05]  /*1ada0*/  @P0 PLOP3.LUT P0, PT, P1, PT, PT, 0x80, 0x0 ;  /* 0x000000000000081c */ /* 0x000fca0000f0f070 */
[----:B------:R-:W-:Y:S01]  /*1adb0*/  @!P1 SYNCS.ARRIVE.TRANS64.RED.A0T1 RZ, [UR4+0x28c30], RZ ;  /* 0x028c30ffffff99a7 */ /* 0x000fe20008200404 */
[----:B------:R-:W-:Y:S07]  /*1adc0*/  @!P1 ARRIVES.LDGSTSBAR.64.TRANSCNT [UR4+0x28c30] ;  /* 0x028c3000ff0099b0 */ /* 0x000fee0008000a84 */
[----:B------:R-:W-:Y:S05]  /*1add0*/  @P0 BRA.U.ANY `(.L_x_4907) ;  /* 0xfffffffd00e80947 */ /* 0x000fea000393ffff */
[----:B------:R-:W-:Y:S01]  /*1ade0*/  NOP ;  /* 0x0000000000007918 */ /* 0x000fe20000000000 */
[----:B------:R-:W2:Y:S02]  /*1adf0*/  LDL R0, [R1+0x48] ;  /* 0x0000480001007983 */ /* 0x000ea40000100800 */
[----:B--2---:R-:W-:-:S13]  /*1ae00*/  ISETP.NE.AND P2, PT, R0, 0x3, PT ;  /* 0x000000030000780c */ /* 0x004fda0003f45270 */
[----:B------:R-:W-:Y:S05]  /*1ae10*/  @!P2 BRA `(.L_x_4908) ;  /* 0x000000000004a947 */ /* 0x000fea0003800000 */
[----:B------:R-:W-:Y:S01]  /*1ae20*/  BPT.TRAP 0x1 ;  /* 0x000000040000795c */ /* 0x000fe20000300000 */
.L_x_4908:
[----:B------:R1:W5:Y:S01]  /*1ae30*/  LDL.LU R0, [R1+0x18] ;  /* 0x0000180001007983 */ /* 0x0003620000300800 */
[----:B------:R1:W-:Y:S03]  /*1ae40*/  SYNCS.ARRIVE.TRANS64.A1T0 RZ, [R30+URZ+0x28c30], RZ ;  /* 0x028c30ff1eff79a7 */ /* 0x0003e6000810003f */
[----:B------:R1:W5:Y:S04]  /*1ae50*/  LDL.LU R4, [R1+0x8] ;  /* 0x0000080001047983 */ /* 0x0003680000300800 */
[----:B0-----:R1:W5:Y:S02]  /*1ae60*/  LDL R3, [R1+0xc] ;  /* 0x00000c0001037983 */ /* 0x0013640000100800 */
        /* <DEDUP_REMOVED lines=18> */
[----:B------:R0:W-:Y:S01]  /*1af90*/  STL.64 [R1+0x18], R4 ;  /* 0x0000180401007387 */ /* 0x0001e20000100a00 */
        /* <DEDUP_REMOVED lines=8> */
[----:B------:R-:W-:Y:S01]  /*1b020*/  MOV R4, UR4 ;  /* 0x0000000400047c02 */ /* 0x000fe20008000f00 */
        /* <DEDUP_REMOVED lines=11> */
.L_x_4910:
[----:B------:R-:W-:Y:S05]  /*1b0e0*/  BSYNC B6 ;  /* 0x0000000000067941 */ /* 0x000fea0003800000 */
.L_x_4909:
[----:B------:R-:W2:Y:S01]  /*1b0f0*/  LDL.LU R0, [R1+0x8] ;  /* 0x0000080001007983 */ /* 0x000ea20000300800 */
[----:B------:R-:W-:Y:S01]  /*1b100*/  ULDC.64 UR4, c[0x0][0x2d8] ;  /* 0x0000b60000047ab9 */ /* 0x000fe20000000a00 */
[----:B------:R-:W0:Y:S02]  /*1b110*/  LDC R7, c[0x0][0x448] ;  /* 0x00011200ff077b82 */ /* 0x000e240000000800 */
[----:B------:R-:W2:Y:S04]  /*1b120*/  LDL.LU.64 R2, [R1+0x18] ;  /* 0x0000180001027983 */ /* 0x000ea80000300a00 */
[----:B------:R-:W3:Y:S04]  /*1b130*/  LDL.LU R20, [R1+0x38] ;  /* 0x0000380001147983 */ /* 0x000ee80000300800 */
[----:B------:R-:W4:Y:S04]  /*1b140*/  LDL.LU R21, [R1+0x4] ;  /* 0x0000040001157983 */ /* 0x000f280000300800 */
[----:B------:R0:W5:Y:S02]  /*1b150*/  LDL R8, [R1+0x3c] ;  /* 0x00003c0001087983 */ /* 0x0001640000100800 */
[----:B0-----:R-:W-:-:S13]  /*1b160*/  ISETP.NE.AND P0, PT, R7, 0x1, PT ;  /* 0x000000010700780c */ /* 0x001fda0003f05270 */
[----:B------:R-:W0:Y:S08]  /*1b170*/  @P0 LDC R5, c[0x0][0x44c] ;  /* 0x00011300ff050b82 */ /* 0x000e300000000800 */
[----:B------:R-:W1:Y:S01]  /*1b180*/  @P0 LDC R6, c[0x0][0x450] ;  /* 0x00011400ff060b82 */ /* 0x000e620000000800 */
        /* <DEDUP_REMOVED lines=15> */
[----:B------:R-:W-:-:S04]  /*1b280*/  LOP3.LUT R20, R21, 0x70, R20, 0xf8, !PT ;  /* 0x0000007015147812 */ /* 0x000fc800078ef814 */
[----:B------:R-:W-:Y:S02]  /*1b290*/  LEA R0, R25, R20, 0x6 ;  /* 0x0000001419007211 */ /* 0x000fe400078e30ff */
[----:B------:R2:W5:Y:S03]  /*1b2a0*/  LDL R20, [R1+0x14] ;  /* 0x0000140001147983 */ /* 0x0005660000100800 */
        /* <DEDUP_REMOVED lines=62> */
.L_x_5036:
[----:B------:R-:W-:-:S04]  /*1b690*/  IADD3 R25, R25, 0x30, RZ ;  /* 0x0000003019197810 */ /* 0x000fc80007ffe0ff */
        /* <DEDUP_REMOVED lines=9> */
.L_x_4912:
        /* <DEDUP_REMOVED lines=18> */
.L_x_5037:
[----:B------:R-:W-:Y:S05]  /*1b850*/  BSYNC B0 ;  /* 0x0000000000007941 */ /* 0x000fea0003800000 */
.L_x_4913:
[----:B------:R-:W2:Y:S02]  /*1b860*/  LDL R2, [R1+0x48] ;  /* 0x0000480001027983 */ /* 0x000ea40000100800 */
[----:B--2---:R-:W-:-:S13]  /*1b870*/  ISETP.NE.AND P0, PT, R2, 0x3, PT ;  /* 0x000000030200780c */ /* 0x004fda0003f05270 */
[----:B------:R-:W-:Y:S05]  /*1b880*/  @!P0 BRA `(.L_x_4915) ;  /* 0x0000000000048947 */ /* 0x000fea0003800000 */
[----:B------:R-:W-:Y:S01]  /*1b890*/  BPT.TRAP 0x1 ;  /* 0x000000040000795c */ /* 0x000fe20000300000 */
.L_x_4915:
[----:B0-----:R-:W-:Y:S01]  /*1b8a0*/  SHF.L.U32 R0, R28, 0x1f, RZ ;  /* 0x0000001f1c007819 */ /* 0x001fe200000006ff */
[----:B------:R-:W-:Y:S03]  /*1b8b0*/  BSSY B0, `(.L_x_4916) ;  /* 0x0000003000007945 */ /* 0x000fe60003800000 */
[----:B------:R-:W0:Y:S02]  /*1b8c0*/  SYNCS.PHASECHK.TRANS64.TRYWAIT P0, [R30+URZ+0x28c60], R0 ;  /* 0x028c60001e0075a7 */ /* 0x000e24000800017f */
[----:B0-----:R-:W-:Y:S05]  /*1b8d0*/  @!P0 BRA `(.L_x_4917) ;  /* 0x0000004c007c8947 */ /* 0x001fea0003800000 */
.L_x_5038:
[----:B------:R-:W-:Y:S05]  /*1b8e0*/  BSYNC B0 ;  /* 0x0000000000007941 */ /* 0x000fea0003800000 */
.L_x_4916:
        /* <DEDUP_REMOVED lines=67> */
[----:B0-----:R-:W-:-:S04]  /*1bd20*/  IADD3 R2, P6, R2, R0, RZ ;  /* 0x0000000002027210 */ /* 0x001fc80007fde0ff */
[----:B-1----:R-:W-:Y:S02]  /*1bd30*/  IADD3.X R3, RZ, R3, RZ, P6, !PT ;  /* 0x00000003ff037210 */ /* 0x002fe400037fe4ff */
        /* <DEDUP_REMOVED lines=40> */
.L_x_5048:
        /* <DEDUP_REMOVED lines=34> */
.L_x_4919:
[----:B------:R-:W-:Y:S02]  /*1c1e0*/  PLOP3.LUT P1, PT, P1, P0, PT, 0xa2, 0x0 ;  /* 0x000000000000781c */ /* 0x000fe40000f21472 */
[----:B------:R-:W-:-:S08]  /*1c1f0*/  @P0 R2UR P1, UR4, R30 ;  /* 0x000000001e0402ca */ /* 0x000fd00000020000 */
[----:B------:R-:W-:-:S05]  /*1c200*/  @P0 PLOP3.LUT P0, PT, P1, PT, PT, 0x80, 0x0 ;  /* 0x000000000000081c */ /* 0x000fca0000f0f070 */
[----:B------:R-:W-:Y:S01]  /*1c210*/  @!P1 SYNCS.ARRIVE.TRANS64.RED.A0T1 RZ, [UR4+0x28c50], RZ ;  /* 0x028c50ffffff99a7 */ /* 0x000fe20008200404 */
[----:B------:R-:W-:Y:S07]  /*1c220*/  @!P1 ARRIVES.LDGSTSBAR.64.TRANSCNT [UR4+0x28c50] ;  /* 0x028c5000ff0099b0 */ /* 0x000fee0008000a84 */
[----:B------:R-:W-:Y:S05]  /*1c230*/  @P0 BRA.U.ANY `(.L_x_4919) ;  /* 0xfffffffd00e80947 */ /* 0x000fea000393ffff */
[----:B------:R-:W-:Y:S01]  /*1c240*/  NOP ;  /* 0x0000000000007918 */ /* 0x000fe20000000000 */
[----:B-1----:R-:W2:Y:S02]  /*1c250*/  LDL R2, [R1+0x48] ;  /* 0x0000480001027983 */ /* 0x002ea40000100800 */
[----:B--2---:R-:W-:-:S13]  /*1c260*/  ISETP.NE.AND P2, PT, R2, 0x3, PT ;  /* 0x000000030200780c */ /* 0x004fda0003f45270 */
[----:B------:R-:W-:Y:S05]  /*1c270*/  @!P2 BRA `(.L_x_4920) ;  /* 0x000000000004a947 */ /* 0x000fea0003800000 */
[----:B------:R-:W-:Y:S01]  /*1c280*/  BPT.TRAP 0x1 ;  /* 0x000000040000795c */ /* 0x000fe20000300000 */
.L_x_4920:
        /* <DEDUP_REMOVED lines=12> */
.L_x_4935:
[----:B--2---:R-:W2:Y:S01]  /*1c350*/  LDL R10, [R1+0x48] ;  /* 0x00004800010a7983 */ /* 0x004ea20000100800 */
[----:B0-----:R-:W0:Y:S01]  /*1c360*/  LDC R5, c[0x0][0x430] ;  /* 0x00010c00ff057b82 */ /* 0x001e220000000800 */
[----:B-1----:R-:W1:Y:S01]  /*1c370*/  S2R R2, SR_TID.X ;  /* 0x0000000000027919 */ /* 0x002e620000002100 */
[----:B---3--:R-:W3:Y:S01]  /*1c380*/  S2R R8, SR_TID.X ;  /* 0x0000000000087919 */ /* 0x008ee20000002100 */
[----:B0-----:R-:W-:Y:S02]  /*1c390*/  ISETP.NE.AND P0, PT, R5, 0x1, PT ;  /* 0x000000010500780c */ /* 0x001fe40003f05270 */
[----:B-1----:R-:W-:-:S11]  /*1c3a0*/  LOP3.LUT R2, R2, 0x7f, RZ, 0xc0, !PT ;  /* 0x0000007f02027812 */ /* 0x002fd600078ec0ff */
[----:B------:R-:W0:Y:S01]  /*1c3b0*/  @P0 LDC R6, c[0x0][0x434] ;  /* 0x00010d00ff060b82 */ /* 0x000e220000000800 */
[----:B---3--:R-:W-:Y:S01]  /*1c3c0*/  IMAD.SHL.U32 R8, R8, 0x10, RZ ;  /* 0x0000001008087824 */ /* 0x008fe200078e00ff */
[----:B------:R-:W-:-:S04]  /*1c3d0*/  SHF.R.U32.HI R2, RZ, 0x3, R2 ;  /* 0x00000003ff027819 */ /* 0x000fc80000011602 */
[----:B------:R-:W-:Y:S02]  /*1c3e0*/  LOP3.LUT R8, R2, 0x70, R8, 0xf8, !PT ;  /* 0x0000007002087812 */ /* 0x000fe400078ef808 */
[----:B------:R-:W1:Y:S02]  /*1c3f0*/  @P0 LDC R3, c[0x0][0x438] ;  /* 0x00010e00ff030b82 */ /* 0x000e640000000800 */
[----:B------:R-:W-:Y:S01]  /*1c400*/  ISETP.GT.U32.AND P1, PT, R8, 0x3f, PT ;  /* 0x0000003f0800780c */ /* 0x000fe20003f24070 */
[----:B------:R-:W-:-:S04]  /*1c410*/  IMAD R4, R7, 0x40, R33 ;  /* 0x0000004007047824 */ /* 0x000fc800078e0221 */
[----:B------:R-:W-:-:S08]  /*1c420*/  IMAD.IADD R4, R8, 0x1, R4 ;  /* 0x0000000108047824 */ /* 0x000fd000078e0204 */
[----:B------:R-:W3:Y:S01]  /*1c430*/  @!P1 LDC.64 R8, c[0x0][0x428] ;  /* 0x00010a00ff089b82 */ /* 0x000ee20000000a00 */
[----:B0-----:R-:W-:-:S04]  /*1c440*/  @P0 IMAD.HI.U32 R6, R4, R6, RZ ;  /* 0x0000000604060227 */ /* 0x001fc800078e00ff */
[----:B------:R-:W-:Y:S01]  /*1c450*/  IMAD.MOV.U32 R2, RZ, RZ, R4 ;  /* 0x000000ffff027224 */ /* 0x000fe200078e0004 */
[----:B-1----:R-:W-:-:S05]  /*1c460*/  @P0 SHF.R.U32.HI R2, RZ, R3, R6 ;  /* 0x00000003ff020219 */ /* 0x002fca0000011606 */
[----:B------:R-:W-:-:S04]  /*1c470*/  IMAD.MOV R3, RZ, RZ, -R2 ;  /* 0x000000ffff037224 */ /* 0x000fc800078e0a02 */
[----:B------:R-:W-:Y:S01]  /*1c480*/  IMAD R5, R5, R3, R4 ;  /* 0x0000000305057224 */ /* 0x000fe200078e0204 */
[--C-:B------:R-:W-:Y:S01]  /*1c490*/  @!P1 SHF.R.S32.HI R3, RZ, 0x1f, R2.reuse ;  /* 0x0000001fff039819 */ /* 0x100fe20000011402 */
[-C--:B---3--:R-:W-:Y:S02]  /*1c4a0*/  @!P1 IMAD R4, R34, R8.reuse, RZ ;  /* 0x0000000822049224 */ /* 0x088fe400078e02ff */
[----:B------:R-:W-:-:S04]  /*1c4b0*/  @!P1 IMAD.WIDE.U32 R2, R26, R8, R2 ;  /* 0x000000081a029225 */ /* 0x000fc800078e0002 */
[----:B------:R-:W-:Y:S02]  /*1c4c0*/  @!P1 IMAD R4, R26, R9, R4 ;  /* 0x000000091a049224 */ /* 0x000fe400078e0204 */
[----:B------:R-:W0:Y:S02]  /*1c4d0*/  @!P1 LDC.64 R8, c[0x0][0x418] ;  /* 0x00010600ff089b82 */ /* 0x000e240000000a00 */
[----:B------:R-:W-:Y:S02]  /*1c4e0*/  @!P1 IMAD.IADD R3, R4, 0x1, R3 ;  /* 0x0000000104039824 */ /* 0x000fe400078e0203 */
[----:B------:R-:W-:Y:S02]  /*1c4f0*/  IMAD.MOV.U32 R4, RZ, RZ, RZ ;  /* 0x000000ffff047224 */ /* 0x000fe400078e00ff */
[----:B------:R-:W-:Y:S01]  /*1c500*/  VIADD R22, R22, 0x1 ;  /* 0x0000000116167836 */ /* 0x000fe20000000000 */
[----:B0-----:R-:W-:-:S04]  /*1c510*/  @!P1 LEA R8, P0, R2, R8, 0x2 ;  /* 0x0000000802089211 */ /* 0x001fc800078010ff */
[----:B------:R-:W-:Y:S02]  /*1c520*/  @!P1 LEA.HI.X R9, R2, R9, R3, 0x2, P0 ;  /* 0x0000000902099211 */ /* 0x000fe400000f1403 */
[----:B------:R-:W-:-:S03]  /*1c530*/  ISETP.NE.AND P0, PT, R22, 0x2, PT ;  /* 0x000000021600780c */ /* 0x000fc60003f05270 */
[----:B------:R0:W5:Y:S01]  /*1c540*/  @!P1 LDG.E R4, desc[UR40][R8.64] ;  /* 0x0000002808049981 */ /* 0x000162000c1e1900 */
[----:B------:R-:W-:Y:S01]  /*1c550*/  SEL R2, RZ, 0x1, P0 ;  /* 0x00000001ff027807 */ /* 0x000fe20000000000 */
[----:B------:R-:W-:Y:S05]  /*1c560*/  YIELD ;  /* 0x0000000000007946 */ /* 0x000fea0003800000 */
[----:B------:R-:W-:Y:S02]  /*1c570*/  LOP3.LUT R28, R28, R2, RZ, 0x3c, !PT ;  /* 0x000000021c1c7212 */ /* 0x000fe400078e3cff */
[----:B------:R-:W-:Y:S01]  /*1c580*/  MOV R2, R7 ;  /* 0x0000000700027202 */ /* 0x000fe20000000f00 */
[----:B------:R-:W-:Y:S01]  /*1c590*/  VIADD R7, R7, 0xffffffff ;  /* 0xffffffff07077836 */ /* 0x000fe20000000000 */
[----:B------:R-:W-:-:S02]  /*1c5a0*/  SEL R22, R22, RZ, P0 ;  /* 0x000000ff16167207 */ /* 0x000fc40000000000 */
[----:B------:R-:W-:Y:S02]  /*1c5b0*/  ISETP.GT.AND P3, PT, R2, R32, PT ;  /* 0x000000200200720c */ /* 0x000fe40003f64270 */
[----:B--2---:R-:W-:-:S13]  /*1c5c0*/  ISETP.NE.AND P1, PT, R10, 0x3, PT ;  /* 0x000000030a00780c */ /* 0x004fda0003f25270 */
[----:B0-----:R-:W-:Y:S05]  /*1c5d0*/  @!P1 BRA `(.L_x_4923) ;  /* 0x0000000000049947 */ /* 0x001fea0003800000 */
[----:B------:R-:W-:Y:S01]  /*1c5e0*/  BPT.TRAP 0x1 ;  /* 0x000000040000795c */ /* 0x000fe20000300000 */
.L_x_4923:
[----:B------:R-:W-:Y:S01]  /*1c5f0*/  IMAD R6, R22, 0x8, R17 ;  /* 0x0000000816067824 */ /* 0x000fe200078e0211 */
[----:B------:R-:W-:Y:S01]  /*1c600*/  SHF.L.U32 R20, R28, 0x1f, RZ ;  /* 0x0000001f1c147819 */ /* 0x000fe200000006ff */
[----:B------:R-:W-:Y:S01]  /*1c610*/  BSSY B1, `(.L_x_4924) ;  /* 0x0000004000017945 */ /* 0x000fe20003800000 */
[----:B------:R-:W-:Y:S02]  /*1c620*/  SHF.R.S32.HI R9, RZ, 0x1f, R5 ;  /* 0x0000001fff097819 */ /* 0x000fe40000011405 */
[----:B------:R-:W0:Y:S02]  /*1c630*/  SYNCS.PHASECHK.TRANS64.TRYWAIT P0, [R6+URZ+0x28c40], R20 ;  /* 0x028c4014060075a7 */ /* 0x000e24000800017f */
[----:B0-----:R-:W-:Y:S05]  /*1c640*/  @!P0 BRA `(.L_x_4925) ;  /* 0x0000004800608947 */ /* 0x001fea0003800000 */
.L_x_5049:
[----:B------:R-:W-:Y:S05]  /*1c650*/  BSYNC B1 ;  /* 0x0000000000017941 */ /* 0x000fea0003800000 */
.L_x_4924:
        /* <DEDUP_REMOVED lines=40> */
.L_x_5059:
        /* <DEDUP_REMOVED lines=8> */
.L_x_4927:
[----:B------:R-:W-:Y:S02]  /*1c960*/  PLOP3.LUT P1, PT, P1, P0, PT, 0xa2, 0x0 ;  /* 0x000000000000781c */ /* 0x000fe40000f21472 */
[----:B------:R-:W-:-:S08]  /*1c970*/  @P0 R2UR P1, UR4, R6 ;  /* 0x00000000060402ca */ /* 0x000fd00000020000 */
[----:B------:R-:W-:-:S05]  /*1c980*/  @P0 PLOP3.LUT P0, PT, P1, PT, PT, 0x80, 0x0 ;  /* 0x000000000000081c */ /* 0x000fca0000f0f070 */
[----:B------:R-:W-:Y:S01]  /*1c990*/  @!P1 SYNCS.ARRIVE.TRANS64.RED.A0T1 RZ, [UR4+0x28c30], RZ ;  /* 0x028c30ffffff99a7 */ /* 0x000fe20008200404 */
[----:B------:R-:W-:Y:S07]  /*1c9a0*/  @!P1 ARRIVES.LDGSTSBAR.64.TRANSCNT [UR4+0x28c30] ;  /* 0x028c3000ff0099b0 */ /* 0x000fee0008000a84 */
[----:B------:R-:W-:Y:S05]  /*1c9b0*/  @P0 BRA.U.ANY `(.L_x_4927) ;  /* 0xfffffffd00e80947 */ /* 0x000fea000393ffff */
[----:B------:R-:W-:Y:S01]  /*1c9c0*/  NOP ;  /* 0x0000000000007918 */ /* 0x000fe20000000000 */
[----:B--2---:R-:W2:Y:S02]  /*1c9d0*/  LDL R2, [R1+0x48] ;  /* 0x0000480001027983 */ /* 0x004ea40000100800 */
[----:B--2---:R-:W-:-:S13]  /*1c9e0*/  ISETP.NE.AND P2, PT, R2, 0x3, PT ;  /* 0x000000030200780c */ /* 0x004fda0003f45270 */
[----:B------:R-:W-:Y:S05]  /*1c9f0*/  @!P2 BRA `(.L_x_4928) ;  /* 0x000000000004a947 */ /* 0x000fea0003800000 */
[----:B------:R-:W-:Y:S01]  /*1ca00*/  BPT.TRAP 0x1 ;  /* 0x000000040000795c */ /* 0x000fe20000300000 */
.L_x_4928:
[----:B------:R2:W-:Y:S01]  /*1ca10*/  SYNCS.ARRIVE.TRANS64.A1T0 RZ, [R6+URZ+0x28c30], RZ ;  /* 0x028c30ff06ff79a7 */ /* 0x0005e2000810003f */
[----:B------:R-:W-:Y:S05]  /*1ca20*/  @!P2 BRA `(.L_x_4929) ;  /* 0x000000000004a947 */ /* 0x000fea0003800000 */
[----:B------:R-:W-:Y:S01]  /*1ca30*/  BPT.TRAP 0x1 ;  /* 0x000000040000795c */ /* 0x000fe20000300000 */
.L_x_4929:
[----:B------:R-:W3:Y:S01]  /*1ca40*/  SYNCS.PHASECHK.TRANS64.TRYWAIT P0, [R6+URZ+0x28c60], R20 ;  /* 0x028c6014060075a7 */ /* 0x000ee2000800017f */
[----:B------:R-:W-:Y:S04]  /*1ca50*/  BSSY B1, `(.L_x_4930) ;  /* 0x0000002000017945 */ /* 0x000fe80003800000 */
[----:B---3--:R-:W-:Y:S05]  /*1ca60*/  @!P0 BRA `(.L_x_4931) ;  /* 0x0000004800888947 */ /* 0x008fea0003800000 */
.L_x_5060:
[----:B------:R-:W-:Y:S05]  /*1ca70*/  BSYNC B1 ;  /* 0x0000000000017941 */ /* 0x000fea0003800000 */
.L_x_4930:
        /* <DEDUP_REMOVED lines=13> */
[----:B------:R-:W-:-:S04]  /*1cb50*/  ULDC.64 UR4, c[0x0][0x330] ;  /* 0x0000cc0000047ab9 */ /* 0x000fc80000000a00 */
[----:B------:R-:W-:-:S03]  /*1cb60*/  IADD3 R3, R3, R10, RZ ;  /* 0x0000000a03037210 */ /* 0x000fc60007ffe0ff */
        /* <DEDUP_REMOVED lines=64> */
.L_x_5070:
        /* <DEDUP_REMOVED lines=25> */
.L_x_4933:
[----:B------:R-:W-:Y:S02]  /*1d100*/  PLOP3.LUT P1, PT, P1, P0, PT, 0xa2, 0x0 ;  /* 0x000000000000781c */ /* 0x000fe40000f21472 */
[----:B------:R-:W-:-:S08]  /*1d110*/  @P0 R2UR P1, UR4, R6 ;  /* 0x00000000060402ca */ /* 0x000fd00000020000 */
[----:B------:R-:W-:-:S05]  /*1d120*/  @P0 PLOP3.LUT P0, PT, P1, PT, PT, 0x80, 0x0 ;  /* 0x000000000000081c */ /* 0x000fca0000f0f070 */
[----:B------:R-:W-:Y:S01]  /*1d130*/  @!P1 SYNCS.ARRIVE.TRANS64.RED.A0T1 RZ, [UR4+0x28c50], RZ ;  /* 0x028c50ffffff99a7 */ /* 0x000fe20008200404 */
[----:B------:R-:W-:Y:S07]  /*1d140*/  @!P1 ARRIVES.LDGSTSBAR.64.TRANSCNT [UR4+0x28c50] ;  /* 0x028c5000ff0099b0 */ /* 0x000fee0008000a84 */
[----:B------:R-:W-:Y:S05]  /*1d150*/  @P0 BRA.U.ANY `(.L_x_4933) ;  /* 0xfffffffd00e80947 */ /* 0x000fea000393ffff */
[----:B------:R-:W-:Y:S01]  /*1d160*/  NOP ;  /* 0x0000000000007918 */ /* 0x000fe20000000000 */
[----:B0-----:R-:W4:Y:S02]  /*1d170*/  LDL R2, [R1+0x48] ;  /* 0x0000480001027983 */ /* 0x001f240000100800 */
[----:B----4-:R-:W-:-:S13]  /*1d180*/  ISETP.NE.AND P2, PT, R2, 0x3, PT ;  /* 0x000000030200780c */ /* 0x010fda0003f45270 */
[----:B------:R-:W-:Y:S05]  /*1d190*/  @!P2 BRA `(.L_x_4934) ;  /* 0x000000000004a947 */ /* 0x000fea0003800000 */
[----:B------:R-:W-:Y:S01]  /*1d1a0*/  BPT.TRAP 0x1 ;  /* 0x000000040000795c */ /* 0x000fe20000300000 */
.L_x_4934:
[----:B------:R1:W-:Y:S01]  /*1d1b0*/  SYNCS.ARRIVE.TRANS64.A1T0 RZ, [R6+URZ+0x28c50], RZ ;  /* 0x028c50ff06ff79a7 */ /* 0x0003e2000810003f */
[----:B------:R-:W-:Y:S05]  /*1d1c0*/  @P3 BRA `(.L_x_4935) ;  /* 0xfffffff000603947 */ /* 0x000fea000383ffff */
.L_x_4922:
[----:B------:R-:W-:Y:S05]  /*1d1d0*/  BSYNC B0 ;  /* 0x0000000000007941 */ /* 0x000fea0003800000 */
.L_x_4921:
        /* <DEDUP_REMOVED lines=21> */
.L_x_4937:
[----:B------:R-:W-:Y:S05]  /*1d330*/  BSYNC B0 ;  /* 0x0000000000007941 */ /* 0x000fea0003800000 */
.L_x_4936:
[----:B------:R-:W-:-:S07]  /*1d340*/  SEL R22, R22, RZ, P0 ;  /* 0x000000ff16167207 */ /* 0x000fce0000000000 */
.L_x_4896:
[----:B------:R-:W-:Y:S05]  /*1d350*/  BSYNC B7 ;  /* 0x0000000000077941 */ /* 0x000fea0003800000 */
.L_x_4894:
        /* <DEDUP_REMOVED lines=11> */
.L_x_4938:
        /* <DEDUP_REMOVED lines=23> */
[----:B----4-:R-:W-:Y:S01]  /*1d580*/  @!P1 IMAD.MOV.U32 R25, RZ, RZ, R7 ;  /* 0x000000ffff199224 */ /* 0x010fe200078e0007 */
[----:B-----5:R-:W-:Y:S02]  /*1d590*/  @!P1 MOV R5, R4 ;  /* 0x0000000400059202 */ /* 0x020fe40000000f00 */
        /* <DEDUP_REMOVED lines=18> */
.L_x_5080:
[----:B------:R-:W-:Y:S02]  /*1d6c0*/  ULDC UR4, c[0x0][0xc38] ;  /* 0x00030e0000047ab9 */ /* 0x000fe40000000800 */
[----:B------:R-:W-:-:S04]  /*1d6d0*/  IMAD.U32 R4, RZ, RZ, UR4 ;  /* 0x00000004ff047e24 */ /* 0x000fc8000f8e00ff */
[----:B-1----:R-:W-:-:S04]  /*1d6e0*/  IMAD R3, R14, R4, RZ ;  /* 0x000000040e037224 */ /* 0x002fc800078e02ff */
[----:B------:R-:W-:-:S05]  /*1d6f0*/  IMAD.IADD R6, R6, 0x1, R3 ;  /* 0x0000000106067824 */ /* 0x000fca00078e0203 */
[----:B------:R-:W-:-:S13]  /*1d700*/  ISETP.GT.AND P6, PT, R6, R0, PT ;  /* 0x000000000600720c */ /* 0x000fda0003fc4270 */
[----:B------:R-:W-:Y:S05]  /*1d710*/  @P6 BRA `(.L_x_4941) ;  /* 0x0000000000a46947 */ /* 0x000fea0003800000 */
.L_x_4944:
        /* <DEDUP_REMOVED lines=35> */
.L_x_5088:
[----:B------:R-:W-:Y:S02]  /*1d950*/  ULDC UR4, c[0x0][0xc38] ;  /* 0x00030e0000047ab9 */ /* 0x000fe40000000800 */
[----:B------:R-:W-:-:S04]  /*1d960*/  IMAD.U32 R4, RZ, RZ, UR4 ;  /* 0x00000004ff047e24 */ /* 0x000fc8000f8e00ff */
[----:B-1----:R-:W-:-:S04]  /*1d970*/  IMAD R3, R14, R4, RZ ;  /* 0x000000040e037224 */ /* 0x002fc800078e02ff */
[----:B------:R-:W-:-:S05]  /*1d980*/  IMAD.IADD R6, R3, 0x1, R6 ;  /* 0x0000000103067824 */ /* 0x000fca00078e0206 */
[----:B------:R-:W-:-:S13]  /*1d990*/  ISETP.GT.AND P6, PT, R6, R0, PT ;  /* 0x000000000600720c */ /* 0x000fda0003fc4270 */
[----:B------:R-:W-:Y:S05]  /*1d9a0*/  @!P6 BRA `(.L_x_4944) ;  /* 0xfffffffc005ce947 */ /* 0x000fea000383ffff */
.L_x_4941:
        /* <DEDUP_REMOVED lines=10> */
.L_x_5093:
[----:B------:R-:W-:-:S13]  /*1da50*/  ISETP.NE.AND P0, PT, R3, RZ, PT ;  /* 0x000000ff0300720c */ /* 0x000fda0003f05270 */
[----:B------:R-:W-:Y:S05]  /*1da60*/  @!P0 BRA `(.L_x_4946) ;  /* 0x0000000000108947 */ /* 0x000fea0003800000 */
[----:B------:R-:W-:Y:S01]  /*1da70*/  UMOV UR4, 0xffffffff ;  /* 0xffffffff00047882 */ /* 0x000fe20000000000 */
[----:B------:R-:W-:Y:S02]  /*1da80*/  VIADD R12, R7, 0xffffffff ;  /* 0xffffffff070c7836 */ /* 0x000fe40000000000 */
[----:B------:R-:W-:Y:S05]  /*1da90*/  BRA.DIV UR4, `(.L_x_4947) ;  /* 0x0000004a04bc7947 */ /* 0x000fea000b800000 */
[----:B------:R4:W0:Y:S02]  /*1daa0*/  SHFL.IDX PT, R24, R2, R12, 0x1f ;  /* 0x00001f0c02187589 */ /* 0x00082400000e0000 */
.L_x_4946:
        /* <DEDUP_REMOVED lines=10> */
[----:B0-----:R-:W-:-:S02]  /*1db50*/  IADD3 R8, R7, 0xffffffe, RZ ;  /* 0x0ffffffe07087810 */ /* 0x001fc40007ffe0ff */
[----:B------:R-:W-:-:S04]  /*1db60*/  IABS R7, R25 ;  /* 0x0000001900077213 */ /* 0x000fc80000000000 */
[----:B------:R0:W1:Y:S02]  /*1db70*/  F2I.FTZ.U32.TRUNC.NTZ R3, R8 ;  /* 0x0000000800037305 */ /* 0x000064000021f000 */
[----:B0-----:R-:W-:Y:S01]  /*1db80*/  IABS R8, R0 ;  /* 0x0000000000087213 */ /* 0x001fe20000000000 */
[----:B-1----:R-:W-:-:S04]  /*1db90*/  IMAD.MOV R9, RZ, RZ, -R3 ;  /* 0x000000ffff097224 */ /* 0x002fc800078e0a03 */
[----:B------:R-:W-:-:S04]  /*1dba0*/  IMAD R9, R9, R4, RZ ;  /* 0x0000000409097224 */ /* 0x000fc800078e02ff */
[----:B------:R-:W-:Y:S02]  /*1dbb0*/  IMAD.HI.U32 R3, R3, R9, R2 ;  /* 0x0000000903037227 */ /* 0x000fe400078e0002 */
[----:B------:R-:W0:Y:S02]  /*1dbc0*/  MUFU.RCP R2, R10 ;  /* 0x0000000a00027308 */ /* 0x000e240000001000 */
[----:B------:R-:W-:Y:S02]  /*1dbd0*/  IMAD.MOV R9, RZ, RZ, -R7 ;  /* 0x000000ffff097224 */ /* 0x000fe400078e0a07 */
[----:B------:R-:W-:-:S04]  /*1dbe0*/  IMAD.HI.U32 R7, R3, R8, RZ ;  /* 0x0000000803077227 */ /* 0x000fc800078e00ff */
[----:B------:R-:W-:-:S05]  /*1dbf0*/  IMAD R9, R7, R9, R8 ;  /* 0x0000000907097224 */ /* 0x000fca00078e0208 */
[----:B------:R-:W-:Y:S01]  /*1dc00*/  ISETP.GT.U32.AND P1, PT, R4, R9, PT ;  /* 0x000000090400720c */ /* 0x000fe20003f24070 */
[----:B0-----:R-:W-:Y:S02]  /*1dc10*/  VIADD R8, R2, 0xffffffe ;  /* 0x0ffffffe02087836 */ /* 0x001fe40000000000 */
[----:B------:R-:W-:Y:S02]  /*1dc20*/  IMAD.MOV.U32 R2, RZ, RZ, RZ ;  /* 0x000000ffff027224 */ /* 0x000fe400078e00ff */
[----:B------:R-:W0:Y:S08]  /*1dc30*/  F2I.FTZ.U32.TRUNC.NTZ R3, R8 ;  /* 0x0000000800037305 */ /* 0x000e30000021f000 */
[----:B------:R-:W-:-:S02]  /*1dc40*/  @!P1 IMAD.IADD R9, R9, 0x1, -R4 ;  /* 0x0000000109099824 */ /* 0x000fc400078e0a04 */
[----:B------:R-:W-:Y:S01]  /*1dc50*/  @!P1 VIADD R7, R7, 0x1 ;  /* 0x0000000107079836 */ /* 0x000fe20000000000 */
[----:B------:R-:W-:Y:S02]  /*1dc60*/  ISETP.NE.AND P1, PT, R25, RZ, PT ;  /* 0x000000ff1900720c */ /* 0x000fe40003f25270 */
[----:B------:R-:W-:Y:S02]  /*1dc70*/  ISETP.GE.U32.AND P0, PT, R9, R4, PT ;  /* 0x000000040900720c */ /* 0x000fe40003f06070 */
[----:B------:R-:W-:Y:S01]  /*1dc80*/  IABS R4, R5 ;  /* 0x0000000500047213 */ /* 0x000fe20000000000 */
[----:B0-----:R-:W-:-:S04]  /*1dc90*/  IMAD.MOV R9, RZ, RZ, -R3 ;  /* 0x000000ffff097224 */ /* 0x001fc800078e0a03 */
[----:B------:R-:W-:Y:S02]  /*1dca0*/  IMAD.MOV R4, RZ, RZ, -R4 ;  /* 0x000000ffff047224 */ /* 0x000fe400078e0a04 */
[----:B------:R-:W-:-:S04]  /*1dcb0*/  IMAD R9, R9, R6, RZ ;  /* 0x0000000609097224 */ /* 0x000fc800078e02ff */
[----:B------:R-:W-:Y:S01]  /*1dcc0*/  IMAD.HI.U32 R2, R3, R9, R2 ;  /* 0x0000000903027227 */ /* 0x000fe200078e0002 */
[----:B------:R-:W-:-:S03]  /*1dcd0*/  LOP3.LUT R3, R0, R25, RZ, 0x3c, !PT ;  /* 0x0000001900037212 */ /* 0x000fc600078e3cff */
[----:B------:R-:W-:Y:S01]  /*1dce0*/  @P0 VIADD R7, R7, 0x1 ;  /* 0x0000000107070836 */ /* 0x000fe20000000000 */
[----:B------:R-:W-:-:S13]  /*1dcf0*/  ISETP.GE.AND P2, PT, R3, RZ, PT ;  /* 0x000000ff0300720c */ /* 0x000fda0003f46270 */
[----:B------:R-:W-:Y:S01]  /*1dd00*/  @!P2 IMAD.MOV R7, RZ, RZ, -R7 ;  /* 0x000000ffff07a224 */ /* 0x000fe200078e0a07 */
[----:B------:R-:W-:-:S04]  /*1dd10*/  @!P1 LOP3.LUT R7, RZ, R25, RZ, 0x33, !PT ;  /* 0x00000019ff079212 */ /* 0x000fc800078e33ff */
[----:B------:R-:W-:-:S05]  /*1dd20*/  IABS R3, R7 ;  /* 0x0000000700037213 */ /* 0x000fca0000000000 */
[----:B------:R-:W-:-:S04]  /*1dd30*/  IMAD.HI.U32 R2, R2, R3, RZ ;  /* 0x0000000302027227 */ /* 0x000fc800078e00ff */
[----:B------:R-:W-:-:S05]  /*1dd40*/  IMAD R3, R2, R4, R3 ;  /* 0x0000000402037224 */ /* 0x000fca00078e0203 */
[----:B------:R-:W-:-:S13]  /*1dd50*/  ISETP.GT.U32.AND P1, PT, R6, R3, PT ;  /* 0x000000030600720c */ /* 0x000fda0003f24070 */
[-C--:B------:R-:W-:Y:S01]  /*1dd60*/  @!P1 IADD3 R3, R3, -R6.reuse, RZ ;  /* 0x8000000603039210 */ /* 0x080fe20007ffe0ff */
        /* <DEDUP_REMOVED lines=15> */
.L_x_4948:
[----:B----4-:R-:W0:Y:S02]  /*1de60*/  LDC.64 R2, c[0x0][0xc90] ;  /* 0x00032400ff027b82 */ /* 0x010e240000000a00 */
[----:B0-----:R-:W-:-:S05]  /*1de70*/  IMAD.WIDE R2, R27, 0x4, R2 ;  /* 0x000000041b027825 */ /* 0x001fca00078e0202 */
[----:B-1----:R0:W2:Y:S02]  /*1de80*/  LDG.E R7, desc[UR40][R2.64] ;  /* 0x0000002802077981 */ /* 0x0020a4000c1e1900 */
[----:B0-----:R-:W-:Y:S02]  /*1de90*/  IMAD.MOV.U32 R2, RZ, RZ, RZ ;  /* 0x000000ffff027224 */ /* 0x001fe400078e00ff */
[----:B--2---:R-:W-:-:S05]  /*1dea0*/  IMAD R5, R25, R7, RZ ;  /* 0x0000000719057224 */ /* 0x004fca00078e02ff */
[-C--:B------:R-:W-:Y:S02]  /*1deb0*/  IABS R6, R5.reuse ;  /* 0x0000000500067213 */ /* 0x080fe40000000000 */
[----:B------:R-:W-:Y:S02]  /*1dec0*/  IABS R10, R5 ;  /* 0x00000005000a7213 */ /* 0x000fe40000000000 */
[----:B------:R-:W0:Y:S08]  /*1ded0*/  I2F.RP R8, R6 ;  /* 0x0000000600087306 */ /* 0x000e300000209400 */
[----:B0-----:R-:W0:Y:S02]  /*1dee0*/  MUFU.RCP R8, R8 ;  /* 0x0000000800087308 */ /* 0x001e240000001000 */
[----:B0-----:R-:W-:-:S02]  /*1def0*/  VIADD R9, R8, 0xffffffe ;  /* 0x0ffffffe08097836 */ /* 0x001fc40000000000 */
[----:B------:R-:W-:-:S04]  /*1df00*/  IMAD.MOV R8, RZ, RZ, -R10 ;  /* 0x000000ffff087224 */ /* 0x000fc800078e0a0a */
[----:B------:R-:W0:Y:S02]  /*1df10*/  F2I.FTZ.U32.TRUNC.NTZ R3, R9 ;  /* 0x0000000900037305 */ /* 0x000e24000021f000 */
[----:B0-----:R-:W-:-:S04]  /*1df20*/  IMAD.MOV R11, RZ, RZ, -R3 ;  /* 0x000000ffff0b7224 */ /* 0x001fc800078e0a03 */
[----:B------:R-:W-:-:S04]  /*1df30*/  IMAD R11, R11, R6, RZ ;  /* 0x000000060b0b7224 */ /* 0x000fc800078e02ff */
[----:B------:R-:W-:Y:S01]  /*1df40*/  IMAD.HI.U32 R3, R3, R11, R2 ;  /* 0x0000000b03037227 */ /* 0x000fe200078e0002 */
[----:B------:R-:W-:-:S05]  /*1df50*/  IABS R2, R0 ;  /* 0x0000000000027213 */ /* 0x000fca0000000000 */
[----:B------:R-:W-:-:S04]  /*1df60*/  IMAD.HI.U32 R3, R3, R2, RZ ;  /* 0x0000000203037227 */ /* 0x000fc800078e00ff */
[----:B------:R-:W-:Y:S01]  /*1df70*/  IMAD R9, R3, R8, R2 ;  /* 0x0000000803097224 */ /* 0x000fe200078e0202 */
[----:B------:R-:W-:-:S04]  /*1df80*/  LOP3.LUT R2, R0, R5, RZ, 0x3c, !PT ;  /* 0x0000000500027212 */ /* 0x000fc800078e3cff */
[----:B------:R-:W-:Y:S02]  /*1df90*/  ISETP.GT.U32.AND P1, PT, R6, R9, PT ;  /* 0x000000090600720c */ /* 0x000fe40003f24070 */
[----:B------:R-:W-:-:S11]  /*1dfa0*/  ISETP.GE.AND P2, PT, R2, RZ, PT ;  /* 0x000000ff0200720c */ /* 0x000fd60003f46270 */
[-C--:B------:R-:W-:Y:S01]  /*1dfb0*/  @!P1 IADD3 R9, R9, -R6.reuse, RZ ;  /* 0x8000000609099210 */ /* 0x080fe20007ffe0ff */
[----:B------:R-:W-:Y:S01]  /*1dfc0*/  @!P1 VIADD R3, R3, 0x1 ;  /* 0x0000000103039836 */ /* 0x000fe20000000000 */
[----:B------:R-:W-:Y:S02]  /*1dfd0*/  ISETP.NE.AND P1, PT, R5, RZ, PT ;  /* 0x000000ff0500720c */ /* 0x000fe40003f25270 */
[----:B------:R-:W-:-:S13]  /*1dfe0*/  ISETP.GE.U32.AND P0, PT, R9, R6, PT ;  /* 0x000000060900720c */ /* 0x000fda0003f06070 */
[----:B------:R-:W-:-:S04]  /*1dff0*/  @P0 VIADD R3, R3, 0x1 ;  /* 0x0000000103030836 */ /* 0x000fc80000000000 */
[----:B------:R-:W-:-:S04]  /*1e000*/  IMAD.MOV.U32 R2, RZ, RZ, R3 ;  /* 0x000000ffff027224 */ /* 0x000fc800078e0003 */
[----:B------:R-:W-:Y:S01]  /*1e010*/  @!P2 IMAD.MOV R2, RZ, RZ, -R2 ;  /* 0x000000ffff02a224 */ /* 0x000fe200078e0a02 */
[----:B------:R-:W-:-:S05]  /*1e020*/  @!P1 LOP3.LUT R2, RZ, R5, RZ, 0x33, !PT ;  /* 0x00000005ff029212 */ /* 0x000fca00078e33ff */
[----:B------:R-:W-:Y:S02]  /*1e030*/  IMAD R6, R7, R2, RZ ;  /* 0x0000000207067224 */ /* 0x000fe400078e02ff */
[----:B------:R-:W-:Y:S02]  /*1e040*/  IMAD.MOV R2, RZ, RZ, -R2 ;  /* 0x000000ffff027224 */ /* 0x000fe400078e0a02 */
[----:B------:R-:W-:Y:S02]  /*1e050*/  IMAD.MOV R3, RZ, RZ, -R6 ;  /* 0x000000ffff037224 */ /* 0x000fe400078e0a06 */
[----:B------:R-:W-:Y:S02]  /*1e060*/  IMAD R5, R5, R2, R0 ;  /* 0x0000000205057224 */ /* 0x000fe400078e0200 */
[----:B------:R-:W-:Y:S01]  /*1e070*/  IMAD.MOV.U32 R2, RZ, RZ, RZ ;  /* 0x000000ffff027224 */ /* 0x000fe200078e00ff */
[----:B------:R-:W-:-:S04]  /*1e080*/  VIADDMNMX R4, R3, R4, R7, PT ;  /* 0x0000000403047246 */ /* 0x000fc80003800107 */
        /* <DEDUP_REMOVED lines=14> */
[----:B------:R-:W-:Y:S01]  /*1e170*/  @!P1 IMAD.IADD R0, R0, 0x1, -R7 ;  /* 0x0000000100009824 */ /* 0x000fe200078e0a07 */
[----:B------:R-:W-:Y:S02]  /*1e180*/  @!P1 IADD3 R2, R2, 0x1, RZ ;  /* 0x0000000102029810 */ /* 0x000fe40007ffe0ff */
[----:B------:R-:W-:Y:S02]  /*1e190*/  ISETP.NE.AND P1, PT, R4, RZ, PT ;  /* 0x000000ff0400720c */ /* 0x000fe40003f25270 */
[----:B------:R-:W-:Y:S02]  /*1e1a0*/  ISETP.GE.U32.AND P0, PT, R0, R7, PT ;  /* 0x000000070000720c */ /* 0x000fe40003f06070 */
[----:B------:R-:W-:Y:S02]  /*1e1b0*/  LOP3.LUT R0, R5, R4, RZ, 0x3c, !PT ;  /* 0x0000000405007212 */ /* 0x000fe400078e3cff */
[----:B------:R-:W-:Y:S02]  /*1e1c0*/  IADD3 R5, R6, 0x1000000, R5 ;  /* 0x0100000006057810 */ /* 0x000fe40007ffe005 */
[----:B------:R-:W-:-:S07]  /*1e1d0*/  ISETP.GE.AND P2, PT, R0, RZ, PT ;  /* 0x000000ff0000720c */ /* 0x000fce0003f46270 */
[----:B------:R-:W-:-:S06]  /*1e1e0*/  @P0 VIADD R2, R2, 0x1 ;  /* 0x0000000102020836 */ /* 0x000fcc0000000000 */
[----:B------:R-:W-:Y:S01]  /*1e1f0*/  @!P2 IMAD.MOV R2, RZ, RZ, -R2 ;  /* 0x000000ffff02a224 */ /* 0x000fe200078e0a02 */
[----:B------:R-:W-:Y:S01]  /*1e200*/  @!P1 LOP3.LUT R2, RZ, R4, RZ, 0x33, !PT ;  /* 0x00000004ff029212 */ /* 0x000fe200078e33ff */
[----:B------:R-:W-:-:S04]  /*1e210*/  IMAD.MOV R4, RZ, RZ, -R4 ;  /* 0x000000ffff047224 */ /* 0x000fc800078e0a04 */
[----:B------:R-:W-:-:S07]  /*1e220*/  IMAD R26, R2, R4, R5 ;  /* 0x00000004021a7224 */ /* 0x000fce00078e0205 */
.L_x_4949:
[----:B------:R-:W-:-:S05]  /*1e230*/  LOP3.LUT R2, RZ, R2, RZ, 0x33, !PT ;  /* 0x00000002ff027212 */ /* 0x000fca00078e33ff */
[----:B------:R-:W-:Y:S01]  /*1e240*/  IMAD.IADD R25, R25, 0x1, R2 ;  /* 0x0000000119197824 */ /* 0x000fe200078e0202 */
[----:B------:R-:W-:Y:S06]  /*1e250*/  BRA `(.L_x_4950) ;  /* 0x00000000001c7947 */ /* 0x000fec0003800000 */
.L_x_4942:
[----:B------:R-:W-:Y:S01]  /*1e260*/  UMOV UR4, URZ ;  /* 0x0000003f00047c82 */ /* 0x000fe20008000000 */
[----:B------:R-:W-:Y:S01]  /*1e270*/  UMOV UR5, URZ ;  /* 0x0000003f00057c82 */ /* 0x000fe20008000000 */
[----:B------:R-:W-:Y:S01]  /*1e280*/  ULDC UR6, c[0x0][0xc3c] ;  /* 0x00030f0000067ab9 */ /* 0x000fe20000000800 */
[----:B------:R-:W-:Y:S02]  /*1e290*/  IMAD.MOV.U32 R24, RZ, RZ, R0 ;  /* 0x000000ffff187224 */ /* 0x000fe400078e0000 */
[----:B------:R-:W-:Y:S02]  /*1e2a0*/  IMAD.U32 R25, RZ, RZ, UR4 ;  /* 0x00000004ff197e24 */ /* 0x000fe4000f8e00ff */
[----:B------:R-:W-:Y:S02]  /*1e2b0*/  IMAD.U32 R26, RZ, RZ, UR5 ;  /* 0x00000005ff1a7e24 */ /* 0x000fe4000f8e00ff */
[----:B------:R-:W-:-:S07]  /*1e2c0*/  IMAD.U32 R27, RZ, RZ, UR6 ;  /* 0x00000006ff1b7e24 */ /* 0x000fce000f8e00ff */
.L_x_4950:
        /* <DEDUP_REMOVED lines=10> */
.L_x_4939:
[----:B------:R-:W-:Y:S02]  /*1e370*/  ULDC UR4, c[0x0][0xc3c] ;  /* 0x00030f0000047ab9 */ /* 0x000fe40000000800 */
[----:B0-----:R-:W-:-:S13]  /*1e380*/  ISETP.GE.AND P0, PT, R27, UR4, PT ;  /* 0x000000041b007c0c */ /* 0x001fda000bf06270 */
[----:B------:R-:W-:Y:S05]  /*1e390*/  @!P0 BRA `(.L_x_4951) ;  /* 0xffffff9000a48947 */ /* 0x000fea000383ffff */
[----:B------:R-:W-:Y:S05]  /*1e3a0*/  BSYNC B8 ;  /* 0x0000000000087941 */ /* 0x000fea0003800000 */
.L_x_4840:
        /* <DEDUP_REMOVED lines=12> */
.L_x_5096:
[----:B------:R-:W-:Y:S05]  /*1e470*/  BSYNC B0 ;  /* 0x0000000000007941 */ /* 0x000fea0003800000 */
.L_x_4952:
[----:B------:R-:W-:-:S03]  /*1e480*/  UMOV UR4, 0xffffffff ;  /* 0xffffffff00047882 */ /* 0x000fc60000000000 */
[----:B------:R-:W-:Y:S05]  /*1e490*/  BRA.DIV UR4, `(.L_x_4954) ;  /* 0x0000004204787947 */ /* 0x000fea000b800000 */
[----:B0-----:R-:W0:Y:S02]  /*1e4a0*/  S2R R0, SR_TID.X ;  /* 0x0000000000007919 */ /* 0x001e240000002100 */
[----:B0-----:R-:W-:-:S04]  /*1e4b0*/  SHF.R.U32.HI R0, RZ, 0x5, R0 ;  /* 0x00000005ff007819 */ /* 0x001fc80000011600 */
[----:B------:R-:W-:-:S05]  /*1e4c0*/  LOP3.LUT R0, R0, 0x3, RZ, 0xc0, !PT ;  /* 0x0000000300007812 */ /* 0x000fca00078ec0ff */
[----:B------:R0:W1:Y:S02]  /*1e4d0*/  SHFL.IDX PT, R14, R0, RZ, 0x1f ;  /* 0x00001fff000e7589 */ /* 0x00006400000e0000 */
.L_x_5099:
[----:B-1----:R-:W-:-:S13]  /*1e4e0*/  ISETP.NE.AND P0, PT, R14, RZ, PT ;  /* 0x000000ff0e00720c */ /* 0x002fda0003f05270 */
[----:B------:R-:W-:Y:S05]  /*1e4f0*/  @P0 BRA `(.L_x_4675) ;  /* 0x0000000000880947 */ /* 0x000fea0003800000 */
[----:B------:R-:W-:-:S03]  /*1e500*/  UMOV UR4, 0xffffffff ;  /* 0xffffffff00047882 */ /* 0x000fc60000000000 */
[----:B------:R-:W-:Y:S05]  /*1e510*/  BRA.DIV UR4, `(.L_x_4955) ;  /* 0x00000042048c7947 */ /* 0x000fea000b800000 */
[----:B------:R-:W-:-:S13]  /*1e520*/  ELECT P6, URZ, PT ;  /* 0x00000000003f782f */ /* 0x000fda00038c0000 */
.L_x_5102:
[----:B------:R-:W-:Y:S05]  /*1e530*/  @!P6 BRA `(.L_x_4675) ;  /* 0x000000000078e947 */ /* 0x000fea0003800000 */
[----:B0-----:R-:W5:Y:S02]  /*1e540*/  LDL.LU R0, [R1] ;  /* 0x0000000001007983 */ /* 0x001f640000300800 */
[----:B-----5:R-:W-:-:S04]  /*1e550*/  LOP3.LUT R0, R0, 0x2, RZ, 0xfc, !PT ;  /* 0x0000000200007812 */ /* 0x020fc800078efcff */
[----:B------:R-:W-:-:S13]  /*1e560*/  ISETP.NE.AND P0, PT, R0, 0x3, PT ;  /* 0x000000030000780c */ /* 0x000fda0003f05270 */
[----:B------:R-:W-:Y:S05]  /*1e570*/  @!P0 BRA `(.L_x_4956) ;  /* 0x0000000000048947 */ /* 0x000fea0003800000 */
[----:B------:R-:W-:Y:S01]  /*1e580*/  BPT.TRAP 0x1 ;  /* 0x000000040000795c */ /* 0x000fe20000300000 */
.L_x_4956:
[----:B------:R-:W-:Y:S01]  /*1e590*/  IMAD R5, R22, 0x8, R7 ;  /* 0x0000000816057824 */ /* 0x000fe200078e0207 */
[----:B------:R-:W-:Y:S02]  /*1e5a0*/  SHF.L.U32 R0, R28, 0x1f, RZ ;  /* 0x0000001f1c007819 */ /* 0x000fe400000006ff */
[----:B------:R-:W-:Y:S02]  /*1e5b0*/  IADD3 R22, R22, 0x1, RZ ;  /* 0x0000000116167810 */ /* 0x000fe40007ffe0ff */
[----:B------:R-:W0:Y:S02]  /*1e5c0*/  SYNCS.PHASECHK.TRANS64.TRYWAIT P1, [R5+URZ+0x28c40], R0 ;  /* 0x028c4000050075a7 */ /* 0x000e24000802017f */
[----:B------:R-:W-:-:S04]  /*1e5d0*/  ISETP.NE.AND P2, PT, R22, 0x2, PT ;  /* 0x000000021600780c */ /* 0x000fc80003f45270 */
[----:B------:R-:W-:Y:S01]  /*1e5e0*/  SEL R3, RZ, 0x1, P2 ;  /* 0x00000001ff037807 */ /* 0x000fe20001000000 */
[----:B0-----:R-:W-:Y:S08]  /*1e5f0*/  @!P1 BRA `(.L_x_4957) ;  /* 0x0000004000749947 */ /* 0x001ff00003800000 */
.L_x_5103:
[----:B------:R-:W-:Y:S02]  /*1e600*/  SEL R22, R22, RZ, P2 ;  /* 0x000000ff16167207 */ /* 0x000fe40001000000 */
[----:B------:R-:W-:Y:S01]  /*1e610*/  LOP3.LUT R2, R28, R3, RZ, 0x3c, !PT ;  /* 0x000000031c027212 */ /* 0x000fe200078e3cff */
[----:B------:R-:W-:Y:S06]  /*1e620*/  @!P0 BRA `(.L_x_4958) ;  /* 0x0000000000048947 */ /* 0x000fec0003800000 */
[----:B------:R-:W-:Y:S01]  /*1e630*/  BPT.TRAP 0x1 ;  /* 0x000000040000795c */ /* 0x000fe20000300000 */
.L_x_4958:
[----:B------:R-:W-:Y:S01]  /*1e640*/  IMAD R3, R22, 0x8, R7 ;  /* 0x0000000816037824 */ /* 0x000fe200078e0207 */
[----:B------:R-:W-:-:S04]  /*1e650*/  SHF.L.U32 R2, R2, 0x1f, RZ ;  /* 0x0000001f02027819 */ /* 0x000fc800000006ff */
[----:B------:R-:W1:Y:S02]  /*1e660*/  SYNCS.PHASECHK.TRANS64.TRYWAIT P1, [R3+URZ+0x28c40], R2 ;  /* 0x028c4002030075a7 */ /* 0x000e64000802017f */
[----:B-1----:R-:W-:Y:S05]  /*1e670*/  @!P1 BRA `(.L_x_4959) ;  /* 0x0000004000689947 */ /* 0x002fea0003800000 */
.L_x_5104:
[----:B------:R-:W-:Y:S05]  /*1e680*/  @!P0 BRA `(.L_x_4960) ;  /* 0x0000000000048947 */ /* 0x000fea0003800000 */
[----:B------:R-:W-:Y:S01]  /*1e690*/  BPT.TRAP 0x1 ;  /* 0x000000040000795c */ /* 0x000fe20000300000 */
.L_x_4960:
[----:B------:R-:W5:Y:S02]  /*1e6a0*/  SYNCS.PHASECHK.TRANS64.TRYWAIT P1, [R5+URZ+0x28c60], R0 ;  /* 0x028c6000050075a7 */ /* 0x000f64000802017f */
[----:B-----5:R-:W-:Y:S05]  /*1e6b0*/  @!P1 BRA `(.L_x_4961) ;  /* 0x00000040006c9947 */ /* 0x020fea0003800000 */
.L_x_5105:
[----:B------:R-:W-:Y:S05]  /*1e6c0*/  @!P0 BRA `(.L_x_4962) ;  /* 0x0000000000048947 */ /* 0x000fea0003800000 */
[----:B------:R-:W-:Y:S01]  /*1e6d0*/  BPT.TRAP 0x1 ;  /* 0x000000040000795c */ /* 0x000fe20000300000 */
.L_x_4962:
[----:B------:R0:W0:Y:S02]  /*1e6e0*/  SYNCS.PHASECHK.TRANS64.TRYWAIT P0, [R3+URZ+0x28c60], R2 ;  /* 0x028c6002030075a7 */ /* 0x000024000800017f */
[----:B0-----:R-:W-:Y:S05]  /*1e6f0*/  @!P0 NANOSLEEP.SYNCS 0x989680 ;  /* 0x009896800000895d */ /* 0x001fea0003900000 */
[----:B------:R-:W0:Y:S02]  /*1e700*/  @!P0 SYNCS.PHASECHK.TRANS64 P0, [R3+URZ+0x28c60], R2 ;  /* 0x028c6002030085a7 */ /* 0x000e24000800007f */
[----:B0-----:R-:W-:Y:S05]  /*1e710*/  @!P0 BRA `(.L_x_4962) ;  /* 0xfffffffc00f08947 */ /* 0x001fea000383ffff */
.L_x_4675:
[----:B------:R-:W-:Y:S05]  /*1e720*/  BSYNC B9 ;  /* 0x0000000000097941 */ /* 0x000fea0003800000 */
.L_x_4672:
[----:B------:R-:W-:Y:S05]  /*1e730*/  EXIT ;  /* 0x000000000000794d */ /* 0x000fea0003800000 */
.L_x_4693:
[----:B0-----:R0:W1:Y:S02]  /*1e740*/  SYNCS.PHASECHK.TRANS64.TRYWAIT P6, [R60+URZ+0x28c90], R67 ;  /* 0x028c90433c0075a7 */ /* 0x00106400080c017f */
[----:B-1----:R-:W-:Y:S05]  /*1e750*/  @!P6 NANOSLEEP.SYNCS 0x989680 ;  /* 0x009896800000e95d */ /* 0x002fea0003900000 */
[----:B------:R-:W1:Y:S02]  /*1e760*/  @!P6 SYNCS.PHASECHK.TRANS64 P6, [R60+URZ+0x28c90], R67 ;  /* 0x028c90433c00e5a7 */ /* 0x000e6400080c007f */
[----:B-1----:R-:W-:Y:S05]  /*1e770*/  @!P6 BRA `(.L_x_4693) ;  /* 0xfffffffc00f0e947 */ /* 0x002fea000383ffff */
[----:B------:R-:W-:Y:S05]  /*1e780*/  BRA `(.L_x_4963) ;  /* 0xfffffe4800847947 */ /* 0x000fea000383ffff */
.L_x_4694:
        /* <DEDUP_REMOVED lines=8> */
.L_x_4965:
[----:B------:R-:W-:Y:S05]  /*1e810*/  BSYNC B1 ;  /* 0x0000000000017941 */ /* 0x000fea0003800000 */
.L_x_4964:
        /* <DEDUP_REMOVED lines=8> */
.L_x_4966:
[----:B------:R-:W-:Y:S01]  /*1e8a0*/  IMAD.MOV.U32 R68, RZ, RZ, R14 ;  /* 0x000000ffff447224 */ /* 0x000fe200078e000e */
[----:B------:R-:W-:Y:S06]  /*1e8b0*/  BRA `(.L_x_4967) ;  /* 0xfffffe48004c7947 */ /* 0x000fec000383ffff */
.L_x_4704:
[----:B0-----:R0:W1:Y:S02]  /*1e8c0*/  SYNCS.PHASECHK.TRANS64.TRYWAIT P6, [R60+URZ+0x28c90], R67 ;  /* 0x028c90433c0075a7 */ /* 0x00106400080c017f */
[----:B-1----:R-:W-:Y:S05]  /*1e8d0*/  @!P6 NANOSLEEP.SYNCS 0x989680 ;  /* 0x009896800000e95d */ /* 0x002fea0003900000 */
[----:B------:R-:W1:Y:S02]  /*1e8e0*/  @!P6 SYNCS.PHASECHK.TRANS64 P6, [R60+URZ+0x28c90], R67 ;  /* 0x028c90433c00e5a7 */ /* 0x000e6400080c007f */
[----:B-1----:R-:W-:Y:S05]  /*1e8f0*/  @!P6 BRA `(.L_x_4704) ;  /* 0xfffffffc00f0e947 */ /* 0x002fea000383ffff */
[----:B------:R-:W-:Y:S05]  /*1e900*/  BRA `(.L_x_4968) ;  /* 0xfffffe5000a87947 */ /* 0x000fea000383ffff */
.L_x_4705:
[----:B------:R-:W-:Y:S01]  /*1e910*/  BSSY B1, `(.L_x_4969) ;  /* 0x0000008000017945 */ /* 0x000fe20003800000 */
[----:B------:R-:W-:Y:S01]  /*1e920*/  MOV R13, R14 ;  /* 0x0000000e000d7202 */ /* 0x000fe20000000f00 */
[----:B------:R-:W-:Y:S02]  /*1e930*/  IMAD.MOV.U32 R12, RZ, RZ, RZ ;  /* 0x000000ffff0c7224 */ /* 0x000fe400078e00ff */
[----:B------:R-:W-:Y:S02]  /*1e940*/  IMAD.MOV.U32 R11, RZ, RZ, 0x1c1f ;  /* 0x00001c1fff0b7424 */ /* 0x000fe400078e00ff */
[----:B------:R-:W-:-:S07]  /*1e950*/  IMAD.MOV.U32 R15, RZ, RZ, -0x1 ;  /* 0xffffffffff0f7424 */ /* 0x000fce00078e00ff */
[----:B0-----:R-:W-:Y:S05]  /*1e960*/  WARPSYNC.COLLECTIVE R15, `(.L_x_4970) ;  /* 0x000000000f087348 */ /* 0x001fea0003c00000 */
[----:B------:R1:W2:Y:S02]  /*1e970*/  SHFL.IDX P6, R14, R13, R12, R11 ;  /* 0x0000000c0d0e7389 */ /* 0x0002a400000c000b */
[----:B012---:R-:W-:Y:S01]  /*1e980*/  ENDCOLLECTIVE ;  /* 0x000000000000791b */ /* 0x007fe20003800000 */
.L_x_4970:
[----:B------:R-:W-:Y:S05]  /*1e990*/  BSYNC B1 ;  /* 0x0000000000017941 */ /* 0x000fea0003800000 */
.L_x_4969:
        /* <DEDUP_REMOVED lines=8> */
.L_x_4971:
[----:B------:R-:W-:Y:S01]  /*1ea20*/  IMAD.MOV.U32 R68, RZ, RZ, R14 ;  /* 0x000000ffff447224 */ /* 0x000fe200078e000e */
[----:B------:R-:W-:Y:S06]  /*1ea30*/  BRA `(.L_x_4972) ;  /* 0xfffffe5000707947 */ /* 0x000fec000383ffff */
.L_x_4710:
[----:B0-----:R0:W1:Y:S02]  /*1ea40*/  SYNCS.PHASECHK.TRANS64.TRYWAIT P0, [R60+URZ+0x28c90], R67 ;  /* 0x028c90433c0075a7 */ /* 0x001064000800017f */
[----:B-1----:R-:W-:Y:S05]  /*1ea50*/  @!P0 NANOSLEEP.SYNCS 0x989680 ;  /* 0x009896800000895d */ /* 0x002fea0003900000 */
[----:B------:R-:W1:Y:S02]  /*1ea60*/  @!P0 SYNCS.PHASECHK.TRANS64 P0, [R60+URZ+0x28c90], R67 ;  /* 0x028c90433c0085a7 */ /* 0x000e64000800007f */
[----:B-1----:R-:W-:Y:S05]  /*1ea70*/  @!P0 BRA `(.L_x_4710) ;  /* 0xfffffffc00f08947 */ /* 0x002fea000383ffff */
[----:B------:R-:W-:Y:S05]  /*1ea80*/  BRA `(.L_x_4973) ;  /* 0xfffffe5800787947 */ /* 0x000fea000383ffff */
.L_x_4711:
[----:B------:R-:W-:Y:S01]  /*1ea90*/  BSSY B1, `(.L_x_4974) ;  /* 0x0000007000017945 */ /* 0x000fe20003800000 */
[----:B------:R-:W-:Y:S01]  /*1eaa0*/  IMAD.MOV.U32 R12, RZ, RZ, RZ ;  /* 0x000000ffff0c7224 */ /* 0x000fe200078e00ff */
[----:B------:R-:W-:Y:S01]  /*1eab0*/  MOV R15, 0xffffffff ;  /* 0xffffffff000f7802 */ /* 0x000fe20000000f00 */
[----:B------:R-:W-:-:S07]  /*1eac0*/  IMAD.MOV.U32 R11, RZ, RZ, 0x1c1f ;  /* 0x00001c1fff0b7424 */ /* 0x000fce00078e00ff */
[----:B0-----:R-:W-:Y:S05]  /*1ead0*/  WARPSYNC.COLLECTIVE R15, `(.L_x_4975) ;  /* 0x000000000f087348 */ /* 0x001fea0003c00000 */
[----:B------:R1:W2:Y:S02]  /*1eae0*/  SHFL.IDX P6, R14, R13, R12, R11 ;  /* 0x0000000c0d0e7389 */ /* 0x0002a400000c000b */
[----:B012---:R-:W-:Y:S01]  /*1eaf0*/  ENDCOLLECTIVE ;  /* 0x000000000000791b */ /* 0x007fe20003800000 */
.L_x_4975:
[----:B------:R-:W-:Y:S05]  /*1eb00*/  BSYNC B1 ;  /* 0x0000000000017941 */ /* 0x000fea0003800000 */
.L_x_4974:
        /* <DEDUP_REMOVED lines=8> */
.L_x_4976:
[----:B------:R-:W-:Y:S05]  /*1eb90*/  BRA `(.L_x_4977) ;  /* 0xfffffe5800987947 */ /* 0x000fea000383ffff */
.L_x_4715:
[----:B--2---:R2:W4:Y:S02]  /*1eba0*/  SYNCS.PHASECHK.TRANS64.TRYWAIT P5, [R60+URZ+0x28cb0], R67 ;  /* 0x028cb0433c0075a7 */ /* 0x00452400080a017f */
[----:B----4-:R-:W-:Y:S05]  /*1ebb0*/  @!P5 NANOSLEEP.SYNCS 0x989680 ;  /* 0x009896800000d95d */ /* 0x010fea0003900000 */
[----:B------:R-:W4:Y:S02]  /*1ebc0*/  @!P5 SYNCS.PHASECHK.TRANS64 P5, [R60+URZ+0x28cb0], R67 ;  /* 0x028cb0433c00d5a7 */ /* 0x000f2400080a007f */
[----:B----4-:R-:W-:Y:S05]  /*1ebd0*/  @!P5 BRA `(.L_x_4715) ;  /* 0xfffffffc00f0d947 */ /* 0x010fea000383ffff */
[----:B------:R-:W-:Y:S05]  /*1ebe0*/  BRA `(.L_x_4978) ;  /* 0xfffffe5c00247947 */ /* 0x000fea000383ffff */
.L_x_4728:
[----:B0-----:R0:W1:Y:S02]  /*1ebf0*/  SYNCS.PHASECHK.TRANS64.TRYWAIT P1, [R12+URZ+0x28c50], R5 ;  /* 0x028c50050c0075a7 */ /* 0x001064000802017f */
[----:B-1----:R-:W-:Y:S05]  /*1ec00*/  @!P1 NANOSLEEP.SYNCS 0x989680 ;  /* 0x009896800000995d */ /* 0x002fea0003900000 */
[----:B------:R-:W1:Y:S02]  /*1ec10*/  @!P1 SYNCS.PHASECHK.TRANS64 P1, [R12+URZ+0x28c50], R5 ;  /* 0x028c50050c0095a7 */ /* 0x000e64000802007f */
[----:B-1----:R-:W-:Y:S05]  /*1ec20*/  @!P1 BRA `(.L_x_4728) ;  /* 0xfffffffc00f09947 */ /* 0x002fea000383ffff */
[----:B------:R-:W-:Y:S05]  /*1ec30*/  BRA `(.L_x_4979) ;  /* 0xfffffe6c00dc7947 */ /* 0x000fea000383ffff */
.L_x_4736:
[----:B-1----:R1:W2:Y:S02]  /*1ec40*/  SYNCS.PHASECHK.TRANS64.TRYWAIT P1, [R21+URZ+0x28c50], R12 ;  /* 0x028c500c150075a7 */ /* 0x0022a4000802017f */
[----:B--2---:R-:W-:Y:S05]  /*1ec50*/  @!P1 NANOSLEEP.SYNCS 0x989680 ;  /* 0x009896800000995d */ /* 0x004fea0003900000 */
[----:B------:R-:W2:Y:S02]  /*1ec60*/  @!P1 SYNCS.PHASECHK.TRANS64 P1, [R21+URZ+0x28c50], R12 ;  /* 0x028c500c150095a7 */ /* 0x000ea4000802007f */
[----:B--2---:R-:W-:Y:S05]  /*1ec70*/  @!P1 BRA `(.L_x_4736) ;  /* 0xfffffffc00f09947 */ /* 0x004fea000383ffff */
[----:B------:R-:W-:Y:S05]  /*1ec80*/  BRA `(.L_x_4735) ;  /* 0xfffffe7c00047947 */ /* 0x000fea000383ffff */
.L_x_4752:
        /* <DEDUP_REMOVED lines=8> */
.L_x_4981:
[----:B------:R-:W-:Y:S05]  /*1ed10*/  BSYNC B1 ;  /* 0x0000000000017941 */ /* 0x000fea0003800000 */
.L_x_4980:
[----:B------:R-:W-:Y:S01]  /*1ed20*/  IMAD.MOV.U32 R13, RZ, RZ, R10 ;  /* 0x000000ffff0d7224 */ /* 0x000fe200078e000a */
[----:B------:R-:W-:Y:S01]  /*1ed30*/  MOV R12, RZ ;  /* 0x000000ff000c7202 */ /* 0x000fe20000000f00 */
[----:B------:R-:W-:Y:S02]  /*1ed40*/  IMAD.MOV.U32 R11, RZ, RZ, 0x1c1f ;  /* 0x00001c1fff0b7424 */ /* 0x000fe400078e00ff */
[----:B------:R-:W-:Y:S02]  /*1ed50*/  IMAD.MOV.U32 R15, RZ, RZ, -0x1 ;  /* 0xffffffffff0f7424 */ /* 0x000fe400078e00ff */
[----:B------:R-:W-:-:S07]  /*1ed60*/  IMAD.MOV.U32 R0, RZ, RZ, R14 ;  /* 0x000000ffff007224 */ /* 0x000fce00078e000e */
[----:B------:R-:W-:Y:S05]  /*1ed70*/  WARPSYNC.COLLECTIVE R15, `(.L_x_4982) ;  /* 0x000000000f087348 */ /* 0x000fea0003c00000 */
[----:B------:R0:W1:Y:S02]  /*1ed80*/  SHFL.IDX P6, R14, R13, R12, R11 ;  /* 0x0000000c0d0e7389 */ /* 0x00006400000c000b */
[----:B01----:R-:W-:Y:S01]  /*1ed90*/  ENDCOLLECTIVE ;  /* 0x000000000000791b */ /* 0x003fe20003800000 */
.L_x_4982:
[----:B------:R-:W-:Y:S02]  /*1eda0*/  IMAD.MOV.U32 R13, RZ, RZ, R152 ;  /* 0x000000ffff0d7224 */ /* 0x000fe400078e0098 */
[----:B------:R-:W-:-:S07]  /*1edb0*/  IMAD.MOV.U32 R3, RZ, RZ, R14 ;  /* 0x000000ffff037224 */ /* 0x000fce00078e000e */
[----:B------:R-:W-:Y:S05]  /*1edc0*/  WARPSYNC.COLLECTIVE R15, `(.L_x_4983) ;  /* 0x000000000f087348 */ /* 0x000fea0003c00000 */
[----:B------:R0:W1:Y:S02]  /*1edd0*/  SHFL.IDX P6, R14, R13, R12, R11 ;  /* 0x0000000c0d0e7389 */ /* 0x00006400000c000b */
[----:B01----:R-:W-:Y:S01]  /*1ede0*/  ENDCOLLECTIVE ;  /* 0x000000000000791b */ /* 0x003fe20003800000 */
.L_x_4983:
[----:B------:R-:W-:Y:S02]  /*1edf0*/  IMAD.MOV.U32 R13, RZ, RZ, R30 ;  /* 0x000000ffff0d7224 */ /* 0x000fe400078e001e */
[----:B------:R-:W-:-:S07]  /*1ee00*/  IMAD.MOV.U32 R7, RZ, RZ, R14 ;  /* 0x000000ffff077224 */ /* 0x000fce00078e000e */
[----:B------:R-:W-:Y:S05]  /*1ee10*/  WARPSYNC.COLLECTIVE R15, `(.L_x_4984) ;  /* 0x000000000f087348 */ /* 0x000fea0003c00000 */
[----:B------:R0:W1:Y:S02]  /*1ee20*/  SHFL.IDX P6, R14, R13, R12, R11 ;  /* 0x0000000c0d0e7389 */ /* 0x00006400000c000b */
[----:B01----:R-:W-:Y:S01]  /*1ee30*/  ENDCOLLECTIVE ;  /* 0x000000000000791b */ /* 0x003fe20003800000 */
.L_x_4984:
[----:B------:R-:W-:Y:S01]  /*1ee40*/  IMAD.MOV.U32 R8, RZ, RZ, R14 ;  /* 0x000000ffff087224 */ /* 0x000fe200078e000e */
[----:B------:R-:W-:Y:S06]  /*1ee50*/  BRA `(.L_x_4985) ;  /* 0xfffffe9400507947 */ /* 0x000fec000383ffff */
.L_x_4755:
[----:B------:R-:W-:Y:S01]  /*1ee60*/  BSSY B1, `(.L_x_4986) ;  /* 0x0000008000017945 */ /* 0x000fe20003800000 */
[----:B------:R-:W-:Y:S02]  /*1ee70*/  IMAD.MOV.U32 R13, RZ, RZ, R31 ;  /* 0x000000ffff0d7224 */ /* 0x000fe400078e001f */
[----:B------:R-:W-:Y:S02]  /*1ee80*/  IMAD.MOV.U32 R12, RZ, RZ, 0x1 ;  /* 0x00000001ff0c7424 */ /* 0x000fe400078e00ff */
[----:B------:R-:W-:Y:S02]  /*1ee90*/  IMAD.MOV.U32 R11, RZ, RZ, 0x1c1f ;  /* 0x00001c1fff0b7424 */ /* 0x000fe400078e00ff */
[----:B------:R-:W-:-:S07]  /*1eea0*/  IMAD.MOV.U32 R15, RZ, RZ, -0x1 ;  /* 0xffffffffff0f7424 */ /* 0x000fce00078e00ff */
[----:B0--3--:R-:W-:Y:S05]  /*1eeb0*/  WARPSYNC.COLLECTIVE R15, `(.L_x_4987) ;  /* 0x000000000f087348 */ /* 0x009fea0003c00000 */
[----:B------:R1:W2:Y:S02]  /*1eec0*/  SHFL.IDX P6, R14, R13, R12, R11 ;  /* 0x0000000c0d0e7389 */ /* 0x0002a400000c000b */
[----:B0123--:R-:W-:Y:S01]  /*1eed0*/  ENDCOLLECTIVE ;  /* 0x000000000000791b */ /* 0x00ffe20003800000 */
.L_x_4987:
[----:B------:R-:W-:Y:S05]  /*1eee0*/  BSYNC B1 ;  /* 0x0000000000017941 */ /* 0x000fea0003800000 */
.L_x_4986:
[----:B------:R-:W-:Y:S01]  /*1eef0*/  IMAD.MOV.U32 R13, RZ, RZ, R10 ;  /* 0x000000ffff0d7224 */ /* 0x000fe200078e000a */
[----:B------:R-:W-:Y:S01]  /*1ef00*/  MOV R0, R14 ;  /* 0x0000000e00007202 */ /* 0x000fe20000000f00 */
[----:B------:R-:W-:Y:S02]  /*1ef10*/  IMAD.MOV.U32 R12, RZ, RZ, 0x1 ;  /* 0x00000001ff0c7424 */ /* 0x000fe400078e00ff */
[----:B------:R-:W-:Y:S02]  /*1ef20*/  IMAD.MOV.U32 R11, RZ, RZ, 0x1c1f ;  /* 0x00001c1fff0b7424 */ /* 0x000fe400078e00ff */
[----:B------:R-:W-:-:S07]  /*1ef30*/  IMAD.MOV.U32 R15, RZ, RZ, -0x1 ;  /* 0xffffffffff0f7424 */ /* 0x000fce00078e00ff */
[----:B------:R-:W-:Y:S05]  /*1ef40*/  WARPSYNC.COLLECTIVE R15, `(.L_x_4988) ;  /* 0x000000000f087348 */ /* 0x000fea0003c00000 */
[----:B------:R0:W1:Y:S02]  /*1ef50*/  SHFL.IDX P6, R14, R13, R12, R11 ;  /* 0x0000000c0d0e7389 */ /* 0x00006400000c000b */
[----:B01----:R-:W-:Y:S01]  /*1ef60*/  ENDCOLLECTIVE ;  /* 0x000000000000791b */ /* 0x003fe20003800000 */
.L_x_4988:
[----:B------:R-:W-:Y:S02]  /*1ef70*/  IMAD.MOV.U32 R13, RZ, RZ, R152 ;  /* 0x000000ffff0d7224 */ /* 0x000fe400078e0098 */
[----:B------:R-:W-:-:S07]  /*1ef80*/  IMAD.MOV.U32 R3, RZ, RZ, R14 ;  /* 0x000000ffff037224 */ /* 0x000fce00078e000e */
[----:B------:R-:W-:Y:S05]  /*1ef90*/  WARPSYNC.COLLECTIVE R15, `(.L_x_4989) ;  /* 0x000000000f087348 */ /* 0x000fea0003c00000 */
[----:B------:R0:W1:Y:S02]  /*1efa0*/  SHFL.IDX P6, R14, R13, R12, R11 ;  /* 0x0000000c0d0e7389 */ /* 0x00006400000c000b */
[----:B01----:R-:W-:Y:S01]  /*1efb0*/  ENDCOLLECTIVE ;  /* 0x000000000000791b */ /* 0x003fe20003800000 */
.L_x_4989:
[----:B------:R-:W-:Y:S02]  /*1efc0*/  IMAD.MOV.U32 R13, RZ, RZ, R30 ;  /* 0x000000ffff0d7224 */ /* 0x000fe400078e001e */
[----:B------:R-:W-:-:S07]  /*1efd0*/  IMAD.MOV.U32 R7, RZ, RZ, R14 ;  /* 0x000000ffff077224 */ /* 0x000fce00078e000e */
[----:B------:R-:W-:Y:S05]  /*1efe0*/  WARPSYNC.COLLECTIVE R15, `(.L_x_4990) ;  /* 0x000000000f087348 */ /* 0x000fea0003c00000 */
[----:B------:R0:W1:Y:S02]  /*1eff0*/  SHFL.IDX P6, R14, R13, R12, R11 ;  /* 0x0000000c0d0e7389 */ /* 0x00006400000c000b */
[----:B01----:R-:W-:Y:S01]  /*1f000*/  ENDCOLLECTIVE ;  /* 0x000000000000791b */ /* 0x003fe20003800000 */
.L_x_4990:
[----:B------:R-:W-:Y:S01]  /*1f010*/  IMAD.MOV.U32 R30, RZ, RZ, R14 ;  /* 0x000000ffff1e7224 */ /* 0x000fe200078e000e */
[----:B------:R-:W-:Y:S06]  /*1f020*/  BRA `(.L_x_4991) ;  /* 0xfffffe9400b07947 */ /* 0x000fec000383ffff */
.L_x_4759:
[----:B0-----:R0:W1:Y:S02]  /*1f030*/  SYNCS.PHASECHK.TRANS64.TRYWAIT P0, [R2+URZ+0x28c00], R35 ;  /* 0x028c0023020075a7 */ /* 0x001064000800017f */
[----:B-1----:R-:W-:Y:S05]  /*1f040*/  @!P0 NANOSLEEP.SYNCS 0x989680 ;  /* 0x009896800000895d */ /* 0x002fea0003900000 */
[----:B------:R-:W1:Y:S02]  /*1f050*/  @!P0 SYNCS.PHASECHK.TRANS64 P0, [R2+URZ+0x28c00], R35 ;  /* 0x028c0023020085a7 */ /* 0x000e64000800007f */
[----:B-1----:R-:W-:Y:S05]  /*1f060*/  @!P0 BRA `(.L_x_4759) ;  /* 0xfffffffc00f08947 */ /* 0x002fea000383ffff */
[----:B------:R-:W-:Y:S05]  /*1f070*/  BRA `(.L_x_4992) ;  /* 0xfffffe9800a07947 */ /* 0x000fea000383ffff */
.L_x_4767:
[----:B------:R-:W0:Y:S01]  /*1f080*/  LDC R37, c[0x0][0x3f4] ;  /* 0x0000fd00ff257b82 */ /* 0x000e220000000800 */
[----:B------:R-:W-:Y:S01]  /*1f090*/  BSSY B1, `(.L_x_4993) ;  /* 0x0000008000017945 */ /* 0x000fe20003800000 */
[----:B------:R-:W-:Y:S01]  /*1f0a0*/  IMAD.MOV.U32 R13, RZ, RZ, R27 ;  /* 0x000000ffff0d7224 */ /* 0x000fe200078e001b */
[----:B------:R-:W-:Y:S01]  /*1f0b0*/  MOV R11, 0x1c1f ;  /* 0x00001c1f000b7802 */ /* 0x000fe20000000f00 */
[----:B------:R-:W-:Y:S02]  /*1f0c0*/  IMAD.MOV.U32 R12, RZ, RZ, RZ ;  /* 0x000000ffff0c7224 */ /* 0x000fe400078e00ff */
[----:B------:R-:W-:-:S07]  /*1f0d0*/  IMAD.MOV.U32 R15, RZ, RZ, -0x1 ;  /* 0xffffffffff0f7424 */ /* 0x000fce00078e00ff */
[----:B0---4-:R-:W-:Y:S05]  /*1f0e0*/  WARPSYNC.COLLECTIVE R15, `(.L_x_4994) ;  /* 0x000000000f087348 */ /* 0x011fea0003c00000 */
[----:B------:R1:W2:Y:S02]  /*1f0f0*/  SHFL.IDX P6, R14, R13, R12, R11 ;  /* 0x0000000c0d0e7389 */ /* 0x0002a400000c000b */
[----:B012-4-:R-:W-:Y:S01]  /*1f100*/  ENDCOLLECTIVE ;  /* 0x000000000000791b */ /* 0x017fe20003800000 */
.L_x_4994:
[----:B------:R-:W-:Y:S05]  /*1f110*/  BSYNC B1 ;  /* 0x0000000000017941 */ /* 0x000fea0003800000 */
.L_x_4993:
        /* <DEDUP_REMOVED lines=10> */
.L_x_4995:
        /* <DEDUP_REMOVED lines=8> */
.L_x_4996:
[----:B------:R-:W-:-:S04]  /*1f240*/  @!P1 IADD3 R8, P2, R4, R7, RZ ;  /* 0x0000000704089210 */ /* 0x000fc80007f5e0ff */
[----:B------:R-:W-:Y:S01]  /*1f250*/  @!P1 IADD3.X R9, R3, R6, RZ, P2, !PT ;  /* 0x0000000603099210 */ /* 0x000fe200017fe4ff */
[----:B------:R-:W-:Y:S02]  /*1f260*/  IMAD.MOV.U32 R13, RZ, RZ, R34 ;  /* 0x000000ffff0d7224 */ /* 0x000fe400078e0022 */
[----:B------:R-:W-:-:S07]  /*1f270*/  IMAD.MOV.U32 R5, RZ, RZ, R14 ;  /* 0x000000ffff057224 */ /* 0x000fce00078e000e */
[----:B------:R-:W-:Y:S05]  /*1f280*/  WARPSYNC.COLLECTIVE R15, `(.L_x_4997) ;  /* 0x000000000f087348 */ /* 0x000fea0003c00000 */
[----:B------:R0:W1:Y:S02]  /*1f290*/  SHFL.IDX P6, R14, R13, R12, R11 ;  /* 0x0000000c0d0e7389 */ /* 0x00006400000c000b */
[----:B01----:R-:W-:Y:S01]  /*1f2a0*/  ENDCOLLECTIVE ;  /* 0x000000000000791b */ /* 0x003fe20003800000 */
.L_x_4997:
        /* <DEDUP_REMOVED lines=16> */
[----:B------:R-:W-:Y:S02]  /*1f3b0*/  IMAD.MOV.U32 R3, RZ, RZ, R20 ;  /* 0x000000ffff037224 */ /* 0x000fe400078e0014 */
[----:B------:R-:W-:-:S07]  /*1f3c0*/  @!P1 IMAD.MOV.U32 R28, RZ, RZ, R10 ;  /* 0x000000ffff1c9224 */ /* 0x000fce00078e000a */
[----:B-----5:R-:W-:Y:S05]  /*1f3d0*/  WARPSYNC.COLLECTIVE R15, `(.L_x_4998) ;  /* 0x000000000f087348 */ /* 0x020fea0003c00000 */
[----:B------:R0:W1:Y:S02]  /*1f3e0*/  SHFL.IDX P6, R14, R13, R12, R11 ;  /* 0x0000000c0d0e7389 */ /* 0x00006400000c000b */
[----:B01---5:R-:W-:Y:S01]  /*1f3f0*/  ENDCOLLECTIVE ;  /* 0x000000000000791b */ /* 0x023fe20003800000 */
.L_x_4998:
[----:B------:R-:W-:Y:S01]  /*1f400*/  IMAD.MOV.U32 R9, RZ, RZ, R29 ;  /* 0x000000ffff097224 */ /* 0x000fe200078e001d */
[----:B------:R-:W-:Y:S01]  /*1f410*/  PRMT R55, R3, 0x7610, R55 ;  /* 0x0000761003377816 */ /* 0x000fe20000000037 */
[----:B------:R-:W-:Y:S02]  /*1f420*/  IMAD.MOV.U32 R8, RZ, RZ, R28 ;  /* 0x000000ffff087224 */ /* 0x000fe400078e001c */
[----:B------:R-:W-:Y:S02]  /*1f430*/  @!P1 IMAD.MOV.U32 R30, RZ, RZ, R4 ;  /* 0x000000ffff1e9224 */ /* 0x000fe400078e0004 */
[----:B------:R-:W-:Y:S01]  /*1f440*/  @!P1 IMAD.MOV.U32 R31, RZ, RZ, R5 ;  /* 0x000000ffff1f9224 */ /* 0x000fe200078e0005 */
[----:B------:R-:W-:Y:S01]  /*1f450*/  PRMT R36, R8, 0x5410, R9 ;  /* 0x0000541008247816 */ /* 0x000fe20000000009 */
[----:B------:R-:W-:Y:S02]  /*1f460*/  @!P1 IMAD.MOV.U32 R32, RZ, RZ, R6 ;  /* 0x000000ffff209224 */ /* 0x000fe400078e0006 */
[----:B------:R-:W-:Y:S01]  /*1f470*/  @!P1 IMAD.MOV.U32 R33, RZ, RZ, R7 ;  /* 0x000000ffff219224 */ /* 0x000fe200078e0007 */
[----:B------:R-:W-:Y:S01]  /*1f480*/  MOV R5, R31 ;  /* 0x0000001f00057202 */ /* 0x000fe20000000f00 */
[----:B------:R-:W-:Y:S01]  /*1f490*/  IMAD.MOV.U32 R4, RZ, RZ, R30 ;  /* 0x000000ffff047224 */ /* 0x000fe200078e001e */
[----:B------:R-:W-:Y:S01]  /*1f4a0*/  MOV R13, R26 ;  /* 0x0000001a000d7202 */ /* 0x000fe20000000f00 */
[----:B------:R-:W-:Y:S01]  /*1f4b0*/  IMAD.MOV.U32 R6, RZ, RZ, R32 ;  /* 0x000000ffff067224 */ /* 0x000fe200078e0020 */
[----:B------:R-:W-:Y:S01]  /*1f4c0*/  PRMT R48, R5, 0x7610, R48 ;  /* 0x0000761005307816 */ /* 0x000fe20000000030 */
[----:B------:R-:W-:-:S03]  /*1f4d0*/  IMAD.MOV.U32 R7, RZ, RZ, R33 ;  /* 0x000000ffff077224 */ /* 0x000fc600078e0021 */
[----:B------:R-:W-:Y:S02]  /*1f4e0*/  PRMT R54, R4, 0x5410, R6 ;  /* 0x0000541004367816 */ /* 0x000fe40000000006 */
[----:B------:R-:W-:Y:S02]  /*1f4f0*/  CS2R R4, SRZ ;  /* 0x0000000000047805 */ /* 0x000fe4000001ff00 */
[----:B------:R-:W-:Y:S01]  /*1f500*/  PRMT R53, R7, 0x7610, R53 ;  /* 0x0000761007357816 */ /* 0x000fe20000000035 */
[----:B------:R-:W-:-:S07]  /*1f510*/  IMAD.MOV.U32 R3, RZ, RZ, R14 ;  /* 0x000000ffff037224 */ /* 0x000fce00078e000e */
[----:B------:R-:W-:Y:S05]  /*1f520*/  WARPSYNC.COLLECTIVE R15, `(.L_x_4999) ;  /* 0x000000000f087348 */ /* 0x000fea0003c00000 */
[----:B------:R0:W1:Y:S02]  /*1f530*/  SHFL.IDX P6, R14, R13, R12, R11 ;  /* 0x0000000c0d0e7389 */ /* 0x00006400000c000b */
[----:B01----:R-:W-:Y:S01]  /*1f540*/  ENDCOLLECTIVE ;  /* 0x000000000000791b */ /* 0x003fe20003800000 */
.L_x_4999:
[----:B------:R-:W-:Y:S02]  /*1f550*/  IMAD.MOV.U32 R13, RZ, RZ, R25 ;  /* 0x000000ffff0d7224 */ /* 0x000fe400078e0019 */
[----:B------:R-:W-:-:S07]  /*1f560*/  IMAD.MOV.U32 R24, RZ, RZ, R14 ;  /* 0x000000ffff187224 */ /* 0x000fce00078e000e */
[----:B------:R-:W-:Y:S05]  /*1f570*/  WARPSYNC.COLLECTIVE R15, `(.L_x_5000) ;  /* 0x000000000f087348 */ /* 0x000fea0003c00000 */
[----:B------:R0:W1:Y:S02]  /*1f580*/  SHFL.IDX P6, R14, R13, R12, R11 ;  /* 0x0000000c0d0e7389 */ /* 0x00006400000c000b */
[----:B01----:R-:W-:Y:S01]  /*1f590*/  ENDCOLLECTIVE ;  /* 0x000000000000791b */ /* 0x003fe20003800000 */
.L_x_5000:
[----:B------:R-:W-:Y:S02]  /*1f5a0*/  IMAD.MOV.U32 R13, RZ, RZ, R34 ;  /* 0x000000ffff0d7224 */ /* 0x000fe400078e0022 */
[----:B------:R-:W-:-:S07]  /*1f5b0*/  IMAD.MOV.U32 R25, RZ, RZ, R14 ;  /* 0x000000ffff197224 */ /* 0x000fce00078e000e */
[----:B------:R-:W-:Y:S05]  /*1f5c0*/  WARPSYNC.COLLECTIVE R15, `(.L_x_5001) ;  /* 0x000000000f087348 */ /* 0x000fea0003c00000 */
[----:B------:R0:W1:Y:S02]  /*1f5d0*/  SHFL.IDX P6, R14, R13, R12, R11 ;  /* 0x0000000c0d0e7389 */ /* 0x00006400000c000b */
[----:B01----:R-:W-:Y:S01]  /*1f5e0*/  ENDCOLLECTIVE ;  /* 0x000000000000791b */ /* 0x003fe20003800000 */
.L_x_5001:
[----:B------:R-:W-:Y:S05]  /*1f5f0*/  BRA `(.L_x_5002) ;  /* 0xfffffea400847947 */ /* 0x000fea000383ffff */
.L_x_4771:
[----:B0-----:R0:W1:Y:S02]  /*1f600*/  SYNCS.PHASECHK.TRANS64.TRYWAIT P1, [R2+URZ+0x28c00], R13 ;  /* 0x028c000d020075a7 */ /* 0x001064000802017f */
[----:B-1----:R-:W-:Y:S05]  /*1f610*/  @!P1 NANOSLEEP.SYNCS 0x989680 ;  /* 0x009896800000995d */ /* 0x002fea0003900000 */
[----:B------:R-:W1:Y:S02]  /*1f620*/  @!P1 SYNCS.PHASECHK.TRANS64 P1, [R2+URZ+0x28c00], R13 ;  /* 0x028c000d020095a7 */ /* 0x000e64000802007f */
[----:B-1----:R-:W-:Y:S05]  /*1f630*/  @!P1 BRA `(.L_x_4771) ;  /* 0xfffffffc00f09947 */ /* 0x002fea000383ffff */
[----:B------:R-:W-:Y:S05]  /*1f640*/  BRA `(.L_x_5003) ;  /* 0xfffffea800207947 */ /* 0x000fea000383ffff */
.L_x_4777:
[----:B0-----:R0:W1:Y:S02]  /*1f650*/  SYNCS.PHASECHK.TRANS64.TRYWAIT P1, [R21+URZ+0x28c30], R58 ;  /* 0x028c303a150075a7 */ /* 0x001064000802017f */
[----:B-1----:R-:W-:Y:S05]  /*1f660*/  @!P1 NANOSLEEP.SYNCS 0x989680 ;  /* 0x009896800000995d */ /* 0x002fea0003900000 */
[----:B------:R-:W1:Y:S02]  /*1f670*/  @!P1 SYNCS.PHASECHK.TRANS64 P1, [R21+URZ+0x28c30], R58 ;  /* 0x028c303a150095a7 */ /* 0x000e64000802007f */
[----:B-1----:R-:W-:Y:S05]  /*1f680*/  @!P1 BRA `(.L_x_4777) ;  /* 0xfffffffc00f09947 */ /* 0x002fea000383ffff */
[----:B------:R-:W-:Y:S05]  /*1f690*/  BRA `(.L_x_4776) ;  /* 0xfffffeb400907947 */ /* 0x000fea000383ffff */
.L_x_4783:
[----:B--2---:R2:W3:Y:S02]  /*1f6a0*/  SYNCS.PHASECHK.TRANS64.TRYWAIT P1, [R21+URZ+0x28c50], R58 ;  /* 0x028c503a150075a7 */ /* 0x0044e4000802017f */
[----:B---3--:R-:W-:Y:S05]  /*1f6b0*/  @!P1 NANOSLEEP.SYNCS 0x989680 ;  /* 0x009896800000995d */ /* 0x008fea0003900000 */
[----:B------:R-:W3:Y:S02]  /*1f6c0*/  @!P1 SYNCS.PHASECHK.TRANS64 P1, [R21+URZ+0x28c50], R58 ;  /* 0x028c503a150095a7 */ /* 0x000ee4000802007f */
[----:B---3--:R-:W-:Y:S05]  /*1f6d0*/  @!P1 BRA `(.L_x_4783) ;  /* 0xfffffffc00f09947 */ /* 0x008fea000383ffff */
[----:B------:R-:W-:Y:S05]  /*1f6e0*/  BRA `(.L_x_4782) ;  /* 0xfffffecc00547947 */ /* 0x000fea000383ffff */
.L_x_4791:
[----:B-1----:R1:W2:Y:S02]  /*1f6f0*/  SYNCS.PHASECHK.TRANS64.TRYWAIT P1, [R209+URZ+0x28c30], R213 ;  /* 0x028c30d5d10075a7 */ /* 0x0022a4000802017f */
[----:B--2---:R-:W-:Y:S05]  /*1f700*/  @!P1 NANOSLEEP.SYNCS 0x989680 ;  /* 0x009896800000995d */ /* 0x004fea0003900000 */
[----:B------:R-:W2:Y:S02]  /*1f710*/  @!P1 SYNCS.PHASECHK.TRANS64 P1, [R209+URZ+0x28c30], R213 ;  /* 0x028c30d5d10095a7 */ /* 0x000ea4000802007f */
[----:B--2---:R-:W-:Y:S05]  /*1f720*/  @!P1 BRA `(.L_x_4791) ;  /* 0xfffffffc00f09947 */ /* 0x004fea000383ffff */
[----:B------:R-:W-:Y:S05]  /*1f730*/  BRA `(.L_x_4790) ;  /* 0xfffffed000847947 */ /* 0x000fea000383ffff */
.L_x_4797:
[----:B--2---:R2:W3:Y:S02]  /*1f740*/  SYNCS.PHASECHK.TRANS64.TRYWAIT P1, [R209+URZ+0x28c50], R213 ;  /* 0x028c50d5d10075a7 */ /* 0x0044e4000802017f */
[----:B---3--:R-:W-:Y:S05]  /*1f750*/  @!P1 NANOSLEEP.SYNCS 0x989680 ;  /* 0x009896800000995d */ /* 0x008fea0003900000 */
[----:B------:R-:W3:Y:S02]  /*1f760*/  @!P1 SYNCS.PHASECHK.TRANS64 P1, [R209+URZ+0x28c50], R213 ;  /* 0x028c50d5d10095a7 */ /* 0x000ee4000802007f */
[----:B---3--:R-:W-:Y:S05]  /*1f770*/  @!P1 BRA `(.L_x_4797) ;  /* 0xfffffffc00f09947 */ /* 0x008fea000383ffff */
[----:B------:R-:W-:Y:S05]  /*1f780*/  BRA `(.L_x_4796) ;  /* 0xfffffef000347947 */ /* 0x000fea000383ffff */
.L_x_4806:
[----:B-1----:R1:W2:Y:S02]  /*1f790*/  SYNCS.PHASECHK.TRANS64.TRYWAIT P1, [R21+URZ+0x28c30], R198 ;  /* 0x028c30c6150075a7 */ /* 0x0022a4000802017f */
[----:B--2---:R-:W-:Y:S05]  /*1f7a0*/  @!P1 NANOSLEEP.SYNCS 0x989680 ;  /* 0x009896800000995d */ /* 0x004fea0003900000 */
[----:B------:R-:W2:Y:S02]  /*1f7b0*/  @!P1 SYNCS.PHASECHK.TRANS64 P1, [R21+URZ+0x28c30], R198 ;  /* 0x028c30c6150095a7 */ /* 0x000ea4000802007f */
[----:B--2---:R-:W-:Y:S05]  /*1f7c0*/  @!P1 BRA `(.L_x_4806) ;  /* 0xfffffffc00f09947 */ /* 0x004fea000383ffff */
[----:B------:R-:W-:Y:S05]  /*1f7d0*/  BRA `(.L_x_4805) ;  /* 0xfffffef400507947 */ /* 0x000fea000383ffff */
.L_x_4812:
[----:B---3--:R3:W4:Y:S02]  /*1f7e0*/  SYNCS.PHASECHK.TRANS64.TRYWAIT P1, [R21+URZ+0x28c50], R198 ;  /* 0x028c50c6150075a7 */ /* 0x008724000802017f */
[----:B----4-:R-:W-:Y:S05]  /*1f7f0*/  @!P1 NANOSLEEP.SYNCS 0x989680 ;  /* 0x009896800000995d */ /* 0x010fea0003900000 */
[----:B------:R-:W4:Y:S02]  /*1f800*/  @!P1 SYNCS.PHASECHK.TRANS64 P1, [R21+URZ+0x28c50], R198 ;  /* 0x028c50c6150095a7 */ /* 0x000f24000802007f */
[----:B----4-:R-:W-:Y:S05]  /*1f810*/  @!P1 BRA `(.L_x_4812) ;  /* 0xfffffffc00f09947 */ /* 0x010fea000383ffff */
[----:B------:R-:W-:Y:S05]  /*1f820*/  BRA `(.L_x_4811) ;  /* 0xffffff0c00ac7947 */ /* 0x000fea000383ffff */
.L_x_4848:
[----:B------:R-:W0:Y:S01]  /*1f830*/  S2R R11, SR_TID.X ;  /* 0x00000000000b7919 */ /* 0x000e220000002100 */
[----:B------:R-:W-:Y:S01]  /*1f840*/  BSSY B1, `(.L_x_5004) ;  /* 0x000000a000017945 */ /* 0x000fe20003800000 */
[----:B------:R-:W-:Y:S02]  /*1f850*/  IMAD.MOV.U32 R12, RZ, RZ, RZ ;  /* 0x000000ffff0c7224 */ /* 0x000fe400078e00ff */
[----:B------:R-:W-:Y:S01]  /*1f860*/  IMAD.MOV.U32 R15, RZ, RZ, -0x1 ;  /* 0xffffffffff0f7424 */ /* 0x000fe200078e00ff */
[----:B0-----:R-:W-:-:S04]  /*1f870*/  SHF.R.U32.HI R11, RZ, 0x5, R11 ;  /* 0x00000005ff0b7819 */ /* 0x001fc8000001160b */
[----:B------:R-:W-:-:S05]  /*1f880*/  LOP3.LUT R11, R11, 0x3, RZ, 0xc0, !PT ;  /* 0x000000030b0b7812 */ /* 0x000fca00078ec0ff */
[----:B------:R-:W-:Y:S02]  /*1f890*/  IMAD.MOV.U32 R13, RZ, RZ, R11 ;  /* 0x000000ffff0d7224 */ /* 0x000fe400078e000b */
[----:B------:R-:W-:-:S07]  /*1f8a0*/  IMAD.MOV.U32 R11, RZ, RZ, 0x1f ;  /* 0x0000001fff0b7424 */ /* 0x000fce00078e00ff */
[----:B------:R-:W-:Y:S05]  /*1f8b0*/  WARPSYNC.COLLECTIVE R15, `(.L_x_5005) ;  /* 0x000000000f087348 */ /* 0x000fea0003c00000 */
[----:B------:R0:W1:Y:S02]  /*1f8c0*/  SHFL.IDX P6, R14, R13, R12, R11 ;  /* 0x0000000c0d0e7389 */ /* 0x00006400000c000b */
[----:B01----:R-:W-:Y:S01]  /*1f8d0*/  ENDCOLLECTIVE ;  /* 0x000000000000791b */ /* 0x003fe20003800000 */
.L_x_5005:
[----:B------:R-:W-:Y:S05]  /*1f8e0*/  BSYNC B1 ;  /* 0x0000000000017941 */ /* 0x000fea0003800000 */
.L_x_5004:
[----:B------:R-:W-:Y:S05]  /*1f8f0*/  BRA `(.L_x_5006) ;  /* 0xffffff8400d47947 */ /* 0x000fea000383ffff */
.L_x_4850:
[----:B------:R-:W-:Y:S01]  /*1f900*/  BSSY B1, `(.L_x_5007) ;  /* 0x0000006000017945 */ /* 0x000fe20003800000 */
[----:B------:R-:W-:-:S07]  /*1f910*/  IMAD.MOV.U32 R15, RZ, RZ, -0x1 ;  /* 0xffffffffff0f7424 */ /* 0x000fce00078e00ff */
[----:B0-----:R-:W-:Y:S05]  /*1f920*/  WARPSYNC.COLLECTIVE R15, `(.L_x_5008) ;  /* 0x000000000f0c7348 */ /* 0x001fea0003c00000 */
[----:B------:R-:W-:Y:S02]  /*1f930*/  ELECT P6, UR62, PT ;  /* 0x00000000003e782f */ /* 0x000fe400038c0000 */
[----:B------:R-:W-:Y:S01]  /*1f940*/  MOV R14, UR62 ;  /* 0x0000003e000e7c02 */ /* 0x000fe20008000f00 */
[----:B0-----:R-:W-:Y:S10]  /*1f950*/  ENDCOLLECTIVE ;  /* 0x000000000000791b */ /* 0x001ff40003800000 */
.L_x_5008:
[----:B------:R-:W-:Y:S05]  /*1f960*/  BSYNC B1 ;  /* 0x0000000000017941 */ /* 0x000fea0003800000 */
.L_x_5007:
[----:B------:R-:W-:Y:S05]  /*1f970*/  BRA `(.L_x_4849) ;  /* 0xffffff8400cc7947 */ /* 0x000fea000383ffff */
.L_x_4852:
[----:B0-----:R0:W1:Y:S02]  /*1f980*/  SYNCS.PHASECHK.TRANS64.TRYWAIT P0, [R17+URZ+0x28c20], R3 ;  /* 0x028c2003110075a7 */ /* 0x001064000800017f */
[----:B-1----:R-:W-:Y:S05]  /*1f990*/  @!P0 NANOSLEEP.SYNCS 0x989680 ;  /* 0x009896800000895d */ /* 0x002fea0003900000 */
[----:B------:R-:W1:Y:S02]  /*1f9a0*/  @!P0 SYNCS.PHASECHK.TRANS64 P0, [R17+URZ+0x28c20], R3 ;  /* 0x028c2003110085a7 */ /* 0x000e64000800007f */
[----:B-1----:R-:W-:Y:S05]  /*1f9b0*/  @!P0 BRA `(.L_x_4852) ;  /* 0xfffffffc00f08947 */ /* 0x002fea000383ffff */
[----:B------:R-:W-:Y:S05]  /*1f9c0*/  BRA `(.L_x_5009) ;  /* 0xffffff8400dc7947 */ /* 0x000fea000383ffff */
.L_x_4856:
[----:B0-----:R0:W1:Y:S02]  /*1f9d0*/  SYNCS.PHASECHK.TRANS64.TRYWAIT P0, [R3+URZ+0x28ca0], R9 ;  /* 0x028ca009030075a7 */ /* 0x001064000800017f */
[----:B-1----:R-:W-:Y:S05]  /*1f9e0*/  @!P0 NANOSLEEP.SYNCS 0x989680 ;  /* 0x009896800000895d */ /* 0x002fea0003900000 */
[----:B------:R-:W1:Y:S02]  /*1f9f0*/  @!P0 SYNCS.PHASECHK.TRANS64 P0, [R3+URZ+0x28ca0], R9 ;  /* 0x028ca009030085a7 */ /* 0x000e64000800007f */
[----:B-1----:R-:W-:Y:S05]  /*1fa00*/  @!P0 BRA `(.L_x_4856) ;  /* 0xfffffffc00f08947 */ /* 0x002fea000383ffff */
[----:B------:R-:W-:Y:S05]  /*1fa10*/  BRA `(.L_x_5010) ;  /* 0xffffff8400f47947 */ /* 0x000fea000383ffff */
.L_x_4861:
[----:B-1----:R1:W2:Y:S02]  /*1fa20*/  SYNCS.PHASECHK.TRANS64.TRYWAIT P0, [R3+URZ+0x28cc0], R9 ;  /* 0x028cc009030075a7 */ /* 0x0022a4000800017f */
[----:B--2---:R-:W-:Y:S05]  /*1fa30*/  @!P0 NANOSLEEP.SYNCS 0x989680 ;  /* 0x009896800000895d */ /* 0x004fea0003900000 */
[----:B------:R-:W2:Y:S02]  /*1fa40*/  @!P0 SYNCS.PHASECHK.TRANS64 P0, [R3+URZ+0x28cc0], R9 ;  /* 0x028cc009030085a7 */ /* 0x000ea4000800007f */
[----:B--2---:R-:W-:Y:S05]  /*1fa50*/  @!P0 BRA `(.L_x_4861) ;  /* 0xfffffffc00f08947 */ /* 0x004fea000383ffff */
[----:B------:R-:W-:Y:S05]  /*1fa60*/  BRA `(.L_x_5011) ;  /* 0xffffff8800707947 */ /* 0x000fea000383ffff */
.L_x_4875:
[----:B0-----:R0:W1:Y:S02]  /*1fa70*/  SYNCS.PHASECHK.TRANS64.TRYWAIT P1, [R9+URZ+0x28ca0], R2 ;  /* 0x028ca002090075a7 */ /* 0x001064000802017f */
[----:B-1----:R-:W-:Y:S05]  /*1fa80*/  @!P1 NANOSLEEP.SYNCS 0x989680 ;  /* 0x009896800000995d */ /* 0x002fea0003900000 */
[----:B------:R-:W1:Y:S02]  /*1fa90*/  @!P1 SYNCS.PHASECHK.TRANS64 P1, [R9+URZ+0x28ca0], R2 ;  /* 0x028ca002090095a7 */ /* 0x000e64000802007f */
[----:B-1----:R-:W-:Y:S05]  /*1faa0*/  @!P1 BRA `(.L_x_4875) ;  /* 0xfffffffc00f09947 */ /* 0x002fea000383ffff */
[----:B------:R-:W-:Y:S05]  /*1fab0*/  BRA `(.L_x_5012) ;  /* 0xffffff9000d47947 */ /* 0x000fea000383ffff */
.L_x_4880:
[----:B-1----:R1:W2:Y:S02]  /*1fac0*/  SYNCS.PHASECHK.TRANS64.TRYWAIT P1, [R9+URZ+0x28cc0], R2 ;  /* 0x028cc002090075a7 */ /* 0x0022a4000802017f */
[----:B--2---:R-:W-:Y:S05]  /*1fad0*/  @!P1 NANOSLEEP.SYNCS 0x989680 ;  /* 0x009896800000995d */ /* 0x004fea0003900000 */
[----:B------:R-:W2:Y:S02]  /*1fae0*/  @!P1 SYNCS.PHASECHK.TRANS64 P1, [R9+URZ+0x28cc0], R2 ;  /* 0x028cc002090095a7 */ /* 0x000ea4000802007f */
[----:B--2---:R-:W-:Y:S05]  /*1faf0*/  @!P1 BRA `(.L_x_4880) ;  /* 0xfffffffc00f09947 */ /* 0x004fea000383ffff */
[----:B------:R-:W-:Y:S05]  /*1fb00*/  BRA `(.L_x_5013) ;  /* 0xffffff94004c7947 */ /* 0x000fea000383ffff */
.L_x_4902:
        /* <DEDUP_REMOVED lines=11> */
.L_x_5015:
[----:B------:R-:W-:Y:S05]  /*1fbc0*/  BSYNC B0 ;  /* 0x0000000000007941 */ /* 0x000fea0003800000 */
.L_x_5014:
[----:B------:R-:W-:Y:S05]  /*1fbd0*/  BRA `(.L_x_5016) ;  /* 0xffffffa800f07947 */ /* 0x000fea000383ffff */
.L_x_4905:
[----:B0-----:R0:W1:Y:S02]  /*1fbe0*/  SYNCS.PHASECHK.TRANS64.TRYWAIT P0, [R30+URZ+0x28c40], R0 ;  /* 0x028c40001e0075a7 */ /* 0x001064000800017f */
[----:B-1----:R-:W-:Y:S05]  /*1fbf0*/  @!P0 NANOSLEEP.SYNCS 0x989680 ;  /* 0x009896800000895d */ /* 0x002fea0003900000 */
[----:B------:R-:W1:Y:S02]  /*1fc00*/  @!P0 SYNCS.PHASECHK.TRANS64 P0, [R30+URZ+0x28c40], R0 ;  /* 0x028c40001e0085a7 */ /* 0x000e64000800007f */
[----:B-1----:R-:W-:Y:S05]  /*1fc10*/  @!P0 BRA `(.L_x_4905) ;  /* 0xfffffffc00f08947 */ /* 0x002fea000383ffff */
[----:B------:R-:W-:Y:S05]  /*1fc20*/  BRA `(.L_x_5017) ;  /* 0xffffffac002c7947 */ /* 0x000fea000383ffff */
.L_x_4906:
        /* <DEDUP_REMOVED lines=8> */
.L_x_5019:
[----:B------:R-:W-:Y:S05]  /*1fcb0*/  BSYNC B0 ;  /* 0x0000000000007941 */ /* 0x000fea0003800000 */
.L_x_5018:
        /* <DEDUP_REMOVED lines=9> */
.L_x_5020:
[----:B------:R-:W-:Y:S01]  /*1fd50*/  MOV R13, R4 ;  /* 0x00000004000d7202 */ /* 0x000fe20000000f00 */
[----:B------:R-:W-:Y:S02]  /*1fd60*/  IMAD.MOV.U32 R12, RZ, RZ, 0x1 ;  /* 0x00000001ff0c7424 */ /* 0x000fe400078e00ff */
[----:B------:R-:W-:-:S07]  /*1fd70*/  IMAD.MOV.U32 R3, RZ, RZ, R14 ;  /* 0x000000ffff037224 */ /* 0x000fce00078e000e */
[----:B------:R-:W-:Y:S05]  /*1fd80*/  WARPSYNC.COLLECTIVE R15, `(.L_x_5021) ;  /* 0x000000000f087348 */ /* 0x000fea0003c00000 */
[----:B------:R0:W1:Y:S02]  /*1fd90*/  SHFL.IDX P6, R14, R13, R12, R11 ;  /* 0x0000000c0d0e7389 */ /* 0x00006400000c000b */
[----:B01----:R-:W-:Y:S01]  /*1fda0*/  ENDCOLLECTIVE ;  /* 0x000000000000791b */ /* 0x003fe20003800000 */
.L_x_5021:
        /* <DEDUP_REMOVED lines=15> */
.L_x_5022:
[----:B------:R-:W-:Y:S02]  /*1fea0*/  @P0 IMAD R6, R5, 0x2, R17 ;  /* 0x0000000205060824 */ /* 0x000fe400078e0211 */
[----:B------:R-:W-:Y:S02]  /*1feb0*/  IMAD.MOV.U32 R13, RZ, RZ, R4 ;  /* 0x000000ffff0d7224 */ /* 0x000fe400078e0004 */
[----:B------:R-:W-:Y:S02]  /*1fec0*/  IMAD.MOV.U32 R12, RZ, RZ, 0x2 ;  /* 0x00000002ff0c7424 */ /* 0x000fe400078e00ff */
[----:B------:R-:W-:-:S07]  /*1fed0*/  IMAD.MOV.U32 R3, RZ, RZ, R14 ;  /* 0x000000ffff037224 */ /* 0x000fce00078e000e */
[----:B------:R-:W-:Y:S05]  /*1fee0*/  WARPSYNC.COLLECTIVE R15, `(.L_x_5023) ;  /* 0x000000000f087348 */ /* 0x000fea0003c00000 */
[----:B------:R0:W1:Y:S02]  /*1fef0*/  SHFL.IDX P6, R14, R13, R12, R11 ;  /* 0x0000000c0d0e7389 */ /* 0x00006400000c000b */
[----:B01----:R-:W-:Y:S01]  /*1ff00*/  ENDCOLLECTIVE ;  /* 0x000000000000791b */ /* 0x003fe20003800000 */
.L_x_5023:
        /* <DEDUP_REMOVED lines=15> */
.L_x_5024:
[----:B------:R-:W-:Y:S02]  /*20000*/  @P0 IMAD R6, R5, 0x2, R17 ;  /* 0x0000000205060824 */ /* 0x000fe400078e0211 */
[----:B------:R-:W-:Y:S02]  /*20010*/  IMAD.MOV.U32 R13, RZ, RZ, R4 ;  /* 0x000000ffff0d7224 */ /* 0x000fe400078e0004 */
[----:B------:R-:W-:Y:S02]  /*20020*/  IMAD.MOV.U32 R12, RZ, RZ, 0x3 ;  /* 0x00000003ff0c7424 */ /* 0x000fe400078e00ff */
[----:B------:R-:W-:-:S07]  /*20030*/  IMAD.MOV.U32 R3, RZ, RZ, R14 ;  /* 0x000000ffff037224 */ /* 0x000fce00078e000e */
[----:B------:R-:W-:Y:S05]  /*20040*/  WARPSYNC.COLLECTIVE R15, `(.L_x_5025) ;  /* 0x000000000f087348 */ /* 0x000fea0003c00000 */
[----:B------:R0:W1:Y:S02]  /*20050*/  SHFL.IDX P6, R14, R13, R12, R11 ;  /* 0x0000000c0d0e7389 */ /* 0x00006400000c000b */
[----:B01----:R-:W-:Y:S01]  /*20060*/  ENDCOLLECTIVE ;  /* 0x000000000000791b */ /* 0x003fe20003800000 */
.L_x_5025:
[----:B------:R-:W-:-:S04]  /*20070*/  @P0 LEA R3, P1, R7, R3, 0x1 ;  /* 0x0000000307030211 */ /* 0x000fc800078208ff */
[----:B------:R-:W-:-:S04]  /*20080*/  @P0 IADD3.X R2, RZ, R2, RZ, P1, !PT ;  /* 0x00000002ff020210 */ /* 0x000fc80000ffe4ff */
[----:B------:R-:W-:Y:S01]  /*20090*/  @P0 LOP3.LUT R3, R3, R2, RZ, 0x3c, !PT ;  /* 0x0000000203030212 */ /* 0x000fe200078e3cff */
[----:B------:R-:W-:-:S03]  /*200a0*/  IMAD.MOV.U32 R13, RZ, RZ, R0 ;  /* 0x000000ffff0d7224 */ /* 0x000fc600078e0000 */
[----:B------:R-:W-:-:S04]  /*200b0*/  @P0 LOP3.LUT R2, R3, R2, RZ, 0x3c, !PT ;  /* 0x0000000203020212 */ /* 0x000fc800078e3cff */
[----:B------:R-:W-:Y:S01]  /*200c0*/  @P0 LOP3.LUT R3, R3, R2, RZ, 0x3c, !PT ;  /* 0x0000000203030212 */ /* 0x000fe200078e3cff */
[----:B------:R-:W-:-:S04]  /*200d0*/  IMAD.MOV.U32 R4, RZ, RZ, R14 ;  /* 0x000000ffff047224 */ /* 0x000fc800078e000e */
[----:B------:R-:W-:Y:S01]  /*200e0*/  @!PT LDS RZ, [RZ] ;  /* 0x00000000fffff984 */ /* 0x000fe20000000800 */
[----:B------:R-:W-:Y:S01]  /*200f0*/  @!PT LDS RZ, [RZ] ;  /* 0x00000000fffff984 */ /* 0x000fe20000000800 */
[----:B------:R-:W-:Y:S01]  /*20100*/  @!PT LDS RZ, [RZ] ;  /* 0x00000000fffff984 */ /* 0x000fe20000000800 */
[----:B------:R0:W-:Y:S03]  /*20110*/  @P0 LDGSTS.E.BYPASS.LTC128B.128 [R6+0x23400], desc[UR40][R2.64], !P2 ;  /* 0x2340000002060fae */ /* 0x0001e6000d101d68 */
[----:B0-----:R-:W-:Y:S05]  /*20120*/  WARPSYNC.COLLECTIVE R15, `(.L_x_5026) ;  /* 0x000000000f087348 */ /* 0x001fea0003c00000 */
[----:B------:R1:W2:Y:S02]  /*20130*/  SHFL.IDX P6, R14, R13, R12, R11 ;  /* 0x0000000c0d0e7389 */ /* 0x0002a400000c000b */
[----:B012---:R-:W-:Y:S01]  /*20140*/  ENDCOLLECTIVE ;  /* 0x000000000000791b */ /* 0x007fe20003800000 */
.L_x_5026:
[----:B------:R-:W-:Y:S01]  /*20150*/  IMAD.MOV.U32 R0, RZ, RZ, R14 ;  /* 0x000000ffff007224 */ /* 0x000fe200078e000e */
[----:B------:R-:W-:Y:S06]  /*20160*/  BRA `(.L_x_5027) ;  /* 0xffffffa800dc7947 */ /* 0x000fec000383ffff */
.L_x_4911:
        /* <DEDUP_REMOVED lines=9> */
.L_x_5028:
[C---:B------:R-:W-:Y:S01]  /*20200*/  VIADD R6, R25.reuse, 0x10 ;  /* 0x0000001019067836 */ /* 0x040fe20000000000 */
[----:B------:R-:W-:Y:S02]  /*20210*/  ISETP.GE.AND P0, PT, R25, R3, PT ;  /* 0x000000031900720c */ /* 0x000fe40003f06270 */
[----:B------:R-:W-:Y:S01]  /*20220*/  MOV R13, R0 ;  /* 0x00000000000d7202 */ /* 0x000fe20000000f00 */
[----:B------:R-:W-:-:S10]  /*20230*/  IMAD.MOV.U32 R4, RZ, RZ, R14 ;  /* 0x000000ffff047224 */ /* 0x000fd400078e000e */
[----:B------:R-:W-:Y:S05]  /*20240*/  WARPSYNC.COLLECTIVE R15, `(.L_x_5029) ;  /* 0x000000000f087348 */ /* 0x000fea0003c00000 */
[----:B------:R0:W1:Y:S02]  /*20250*/  SHFL.IDX P6, R14, R13, R12, R11 ;  /* 0x0000000c0d0e7389 */ /* 0x00006400000c000b */
[----:B01----:R-:W-:Y:S01]  /*20260*/  ENDCOLLECTIVE ;  /* 0x000000000000791b */ /* 0x003fe20003800000 */
.L_x_5029:
[----:B------:R-:W-:Y:S02]  /*20270*/  IMAD.MOV.U32 R13, RZ, RZ, R2 ;  /* 0x000000ffff0d7224 */ /* 0x000fe400078e0002 */
[----:B------:R-:W-:Y:S02]  /*20280*/  IMAD.MOV.U32 R12, RZ, RZ, 0x1 ;  /* 0x00000001ff0c7424 */ /* 0x000fe400078e00ff */
[----:B------:R-:W-:-:S07]  /*20290*/  IMAD.MOV.U32 R5, RZ, RZ, R14 ;  /* 0x000000ffff057224 */ /* 0x000fce00078e000e */
[----:B------:R-:W-:Y:S05]  /*202a0*/  WARPSYNC.COLLECTIVE R15, `(.L_x_5030) ;  /* 0x000000000f087348 */ /* 0x000fea0003c00000 */
[----:B------:R0:W1:Y:S02]  /*202b0*/  SHFL.IDX P6, R14, R13, R12, R11 ;  /* 0x0000000c0d0e7389 */ /* 0x00006400000c000b */
[----:B01----:R-:W-:Y:S01]  /*202c0*/  ENDCOLLECTIVE ;  /* 0x000000000000791b */ /* 0x003fe20003800000 */
.L_x_5030:
        /* <DEDUP_REMOVED lines=15> */
.L_x_5031:
[----:B------:R-:W-:Y:S01]  /*203c0*/  MOV R13, R2 ;  /* 0x00000002000d7202 */ /* 0x000fe20000000f00 */
[----:B------:R-:W-:Y:S02]  /*203d0*/  IMAD.MOV.U32 R12, RZ, RZ, 0x2 ;  /* 0x00000002ff0c7424 */ /* 0x000fe400078e00ff */
[----:B------:R-:W-:-:S07]  /*203e0*/  IMAD.MOV.U32 R5, RZ, RZ, R14 ;  /* 0x000000ffff057224 */ /* 0x000fce00078e000e */
[----:B------:R-:W-:Y:S05]  /*203f0*/  WARPSYNC.COLLECTIVE R15, `(.L_x_5032) ;  /* 0x000000000f087348 */ /* 0x000fea0003c00000 */
[----:B------:R0:W1:Y:S02]  /*20400*/  SHFL.IDX P6, R14, R13, R12, R11 ;  /* 0x0000000c0d0e7389 */ /* 0x00006400000c000b */
[----:B01----:R-:W-:Y:S01]  /*20410*/  ENDCOLLECTIVE ;  /* 0x000000000000791b */ /* 0x003fe20003800000 */
.L_x_5032:
        /* <DEDUP_REMOVED lines=16> */
.L_x_5033:
[----:B------:R-:W-:Y:S02]  /*20520*/  IMAD.MOV.U32 R13, RZ, RZ, R2 ;  /* 0x000000ffff0d7224 */ /* 0x000fe400078e0002 */
[----:B------:R-:W-:Y:S02]  /*20530*/  IMAD.MOV.U32 R12, RZ, RZ, 0x3 ;  /* 0x00000003ff0c7424 */ /* 0x000fe400078e00ff */
[----:B------:R-:W-:-:S07]  /*20540*/  IMAD.MOV.U32 R5, RZ, RZ, R14 ;  /* 0x000000ffff057224 */ /* 0x000fce00078e000e */
[----:B------:R-:W-:Y:S05]  /*20550*/  WARPSYNC.COLLECTIVE R15, `(.L_x_5034) ;  /* 0x000000000f087348 */ /* 0x000fea0003c00000 */
[----:B------:R0:W1:Y:S02]  /*20560*/  SHFL.IDX P6, R14, R13, R12, R11 ;  /* 0x0000000c0d0e7389 */ /* 0x00006400000c000b */
[----:B01----:R-:W-:Y:S01]  /*20570*/  ENDCOLLECTIVE ;  /* 0x000000000000791b */ /* 0x003fe20003800000 */
.L_x_5034:
        /* <DEDUP_REMOVED lines=14> */
.L_x_5035:
[----:B------:R-:W-:Y:S01]  /*20660*/  IMAD.MOV.U32 R0, RZ, RZ, R14 ;  /* 0x000000ffff007224 */ /* 0x000fe200078e000e */
[----:B------:R-:W-:Y:S06]  /*20670*/  BRA `(.L_x_5036) ;  /* 0xffffffb000047947 */ /* 0x000fec000383ffff */
.L_x_4914:
[----:B0-----:R0:W1:Y:S02]  /*20680*/  SYNCS.PHASECHK.TRANS64.TRYWAIT P0, [R17+URZ+0x28c20], R0 ;  /* 0x028c2000110075a7 */ /* 0x001064000800017f */
[----:B-1----:R-:W-:Y:S05]  /*20690*/  @!P0 NANOSLEEP.SYNCS 0x989680 ;  /* 0x009896800000895d */ /* 0x002fea0003900000 */
[----:B------:R-:W1:Y:S02]  /*206a0*/  @!P0 SYNCS.PHASECHK.TRANS64 P0, [R17+URZ+0x28c20], R0 ;  /* 0x028c2000110085a7 */ /* 0x000e64000800007f */
[----:B-1----:R-:W-:Y:S05]  /*206b0*/  @!P0 BRA `(.L_x_4914) ;  /* 0xfffffffc00f08947 */ /* 0x002fea000383ffff */
[----:B------:R-:W-:Y:S05]  /*206c0*/  BRA `(.L_x_5037) ;  /* 0xffffffb000607947 */ /* 0x000fea000383ffff */
.L_x_4917:
[----:B0-----:R0:W1:Y:S02]  /*206d0*/  SYNCS.PHASECHK.TRANS64.TRYWAIT P0, [R30+URZ+0x28c60], R0 ;  /* 0x028c60001e0075a7 */ /* 0x001064000800017f */
[----:B-1----:R-:W-:Y:S05]  /*206e0*/  @!P0 NANOSLEEP.SYNCS 0x989680 ;  /* 0x009896800000895d */ /* 0x002fea0003900000 */
[----:B------:R-:W1:Y:S02]  /*206f0*/  @!P0 SYNCS.PHASECHK.TRANS64 P0, [R30+URZ+0x28c60], R0 ;  /* 0x028c60001e0085a7 */ /* 0x000e64000800007f */
[----:B-1----:R-:W-:Y:S05]  /*20700*/  @!P0 BRA `(.L_x_4917) ;  /* 0xfffffffc00f08947 */ /* 0x002fea000383ffff */
[----:B------:R-:W-:Y:S05]  /*20710*/  BRA `(.L_x_5038) ;  /* 0xffffffb000707947 */ /* 0x000fea000383ffff */
.L_x_4918:
        /* <DEDUP_REMOVED lines=8> */
.L_x_5040:
[----:B------:R-:W-:Y:S05]  /*207a0*/  BSYNC B0 ;  /* 0x0000000000007941 */ /* 0x000fea0003800000 */
.L_x_5039:
[----:B------:R0:W5:Y:S01]  /*207b0*/  LDL R8, [R1+0xc] ;  /* 0x00000c0001087983 */ /* 0x0001620000100800 */
[----:B------:R-:W-:Y:S01]  /*207c0*/  IMAD.MOV.U32 R13, RZ, RZ, R5 ;  /* 0x000000ffff0d7224 */ /* 0x000fe200078e0005 */
[----:B------:R-:W-:Y:S01]  /*207d0*/  LEA R4, R4, R17, 0x1 ;  /* 0x0000001104047211 */ /* 0x000fe200078e08ff */
[----:B------:R-:W-:Y:S01]  /*207e0*/  IMAD.MOV.U32 R12, RZ, RZ, RZ ;  /* 0x000000ffff0c7224 */ /* 0x000fe200078e00ff */
[----:B------:R-:W1:Y:S01]  /*207f0*/  S2R R7, SR_TID.X ;  /* 0x0000000000077919 */ /* 0x000e620000002100 */
[----:B------:R-:W-:Y:S01]  /*20800*/  IMAD.MOV.U32 R11, RZ, RZ, 0x181f ;  /* 0x0000181fff0b7424 */ /* 0x000fe200078e00ff */
[C---:B------:R-:W-:Y:S01]  /*20810*/  LOP3.LUT P5, RZ, R31.reuse, 0x2, RZ, 0xc0, !PT ;  /* 0x000000021fff7812 */ /* 0x040fe200078ac0ff */
[----:B------:R-:W-:Y:S01]  /*20820*/  IMAD.MOV.U32 R15, RZ, RZ, -0x1 ;  /* 0xffffffffff0f7424 */ /* 0x000fe200078e00ff */
[C---:B------:R-:W-:Y:S01]  /*20830*/  LOP3.LUT P4, RZ, R31.reuse, 0x4, RZ, 0xc0, !PT ;  /* 0x000000041fff7812 */ /* 0x040fe2000788c0ff */
[----:B------:R-:W-:Y:S01]  /*20840*/  IMAD.MOV.U32 R3, RZ, RZ, R14 ;  /* 0x000000ffff037224 */ /* 0x000fe200078e000e */
[----:B0-----:R-:W-:-:S13]  /*20850*/  LOP3.LUT P3, RZ, R31, 0x8, RZ, 0xc0, !PT ;  /* 0x000000081fff7812 */ /* 0x001fda000786c0ff */
[----:B-1---5:R-:W-:Y:S05]  /*20860*/  WARPSYNC.COLLECTIVE R15, `(.L_x_5041) ;  /* 0x000000000f087348 */ /* 0x022fea0003c00000 */
[----:B------:R0:W2:Y:S02]  /*20870*/  SHFL.IDX P6, R14, R13, R12, R11 ;  /* 0x0000000c0d0e7389 */ /* 0x0000a400000c000b */
[----:B012--5:R-:W-:Y:S01]  /*20880*/  ENDCOLLECTIVE ;  /* 0x000000000000791b */ /* 0x027fe20003800000 */
.L_x_5041:
[----:B------:R-:W-:Y:S02]  /*20890*/  LOP3.LUT R18, R18, 0xfffffdff, RZ, 0xc0, !PT ;  /* 0xfffffdff12127812 */ /* 0x000fe400078ec0ff */
        /* <DEDUP_REMOVED lines=40> */
.L_x_5042:
[----:B------:R-:W-:Y:S02]  /*20b20*/  IMAD.MOV.U32 R13, RZ, RZ, R5 ;  /* 0x000000ffff0d7224 */ /* 0x000fe400078e0005 */
[----:B------:R-:W-:-:S07]  /*20b30*/  IMAD.MOV.U32 R3, RZ, RZ, R14 ;  /* 0x000000ffff037224 */ /* 0x000fce00078e000e */
[----:B------:R-:W-:Y:S05]  /*20b40*/  WARPSYNC.COLLECTIVE R15, `(.L_x_5043) ;  /* 0x000000000f087348 */ /* 0x000fea0003c00000 */
[----:B------:R0:W1:Y:S02]  /*20b50*/  SHFL.IDX P6, R14, R13, R12, R11 ;  /* 0x0000000c0d0e7389 */ /* 0x00006400000c000b */
[----:B01----:R-:W-:Y:S01]  /*20b60*/  ENDCOLLECTIVE ;  /* 0x000000000000791b */ /* 0x003fe20003800000 */
.L_x_5043:
        /* <DEDUP_REMOVED lines=29> */
.L_x_5044:
[----:B------:R-:W-:Y:S02]  /*20d40*/  IMAD.MOV.U32 R13, RZ, RZ, R5 ;  /* 0x000000ffff0d7224 */ /* 0x000fe400078e0005 */
[----:B------:R-:W-:-:S07]  /*20d50*/  IMAD.MOV.U32 R7, RZ, RZ, R14 ;  /* 0x000000ffff077224 */ /* 0x000fce00078e000e */
[----:B------:R-:W-:Y:S05]  /*20d60*/  WARPSYNC.COLLECTIVE R15, `(.L_x_5045) ;  /* 0x000000000f087348 */ /* 0x000fea0003c00000 */
[----:B------:R0:W1:Y:S02]  /*20d70*/  SHFL.IDX P6, R14, R13, R12, R11 ;  /* 0x0000000c0d0e7389 */ /* 0x00006400000c000b */
[----:B01----:R-:W-:Y:S01]  /*20d80*/  ENDCOLLECTIVE ;  /* 0x000000000000791b */ /* 0x003fe20003800000 */
.L_x_5045:
[----:B------:R-:W-:Y:S02]  /*20d90*/  IMAD.MOV.U32 R13, RZ, RZ, R6 ;  /* 0x000000ffff0d7224 */ /* 0x000fe400078e0006 */
[----:B------:R-:W-:Y:S02]  /*20da0*/  IMAD.MOV.U32 R12, RZ, RZ, 0x3 ;  /* 0x00000003ff0c7424 */ /* 0x000fe400078e00ff */
[----:B------:R-:W-:-:S05]  /*20db0*/  IMAD.MOV.U32 R2, RZ, RZ, R14 ;  /* 0x000000ffff027224 */ /* 0x000fca00078e000e */
        /* <DEDUP_REMOVED lines=26> */
.L_x_5046:
[----:B------:R-:W-:Y:S02]  /*20f60*/  IMAD.MOV.U32 R13, RZ, RZ, R5 ;  /* 0x000000ffff0d7224 */ /* 0x000fe400078e0005 */
[----:B------:R-:W-:-:S07]  /*20f70*/  IMAD.MOV.U32 R6, RZ, RZ, R14 ;  /* 0x000000ffff067224 */ /* 0x000fce00078e000e */
[----:B------:R-:W-:Y:S05]  /*20f80*/  WARPSYNC.COLLECTIVE R15, `(.L_x_5047) ;  /* 0x000000000f087348 */ /* 0x000fea0003c00000 */
[----:B------:R0:W1:Y:S02]  /*20f90*/  SHFL.IDX P6, R14, R13, R12, R11 ;  /* 0x0000000c0d0e7389 */ /* 0x00006400000c000b */
[----:B01----:R-:W-:Y:S01]  /*20fa0*/  ENDCOLLECTIVE ;  /* 0x000000000000791b */ /* 0x003fe20003800000 */
.L_x_5047:
[----:B------:R-:W-:Y:S01]  /*20fb0*/  IMAD.MOV.U32 R2, RZ, RZ, R14 ;  /* 0x000000ffff027224 */ /* 0x000fe200078e000e */
[----:B------:R-:W-:Y:S06]  /*20fc0*/  BRA `(.L_x_5048) ;  /* 0xffffffac00fc7947 */ /* 0x000fec000383ffff */
.L_x_4925:
[----:B0-----:R0:W1:Y:S02]  /*20fd0*/  SYNCS.PHASECHK.TRANS64.TRYWAIT P0, [R6+URZ+0x28c40], R20 ;  /* 0x028c4014060075a7 */ /* 0x001064000800017f */
[----:B-1----:R-:W-:Y:S05]  /*20fe0*/  @!P0 NANOSLEEP.SYNCS 0x989680 ;  /* 0x009896800000895d */ /* 0x002fea0003900000 */
[----:B------:R-:W1:Y:S02]  /*20ff0*/  @!P0 SYNCS.PHASECHK.TRANS64 P0, [R6+URZ+0x28c40], R20 ;  /* 0x028c4014060085a7 */ /* 0x000e64000800007f */
[----:B-1----:R-:W-:Y:S05]  /*21000*/  @!P0 BRA `(.L_x_4925) ;  /* 0xfffffffc00f08947 */ /* 0x002fea000383ffff */
[----:B------:R-:W-:Y:S05]  /*21010*/  BRA `(.L_x_5049) ;  /* 0xffffffb4008c7947 */ /* 0x000fea000383ffff */
.L_x_4926:
        /* <DEDUP_REMOVED lines=8> */
.L_x_5051:
[----:B------:R-:W-:Y:S05]  /*210a0*/  BSYNC B1 ;  /* 0x0000000000017941 */ /* 0x000fea0003800000 */
.L_x_5050:
[----:B------:R-:W-:Y:S01]  /*210b0*/  IMAD.MOV.U32 R13, RZ, RZ, R21 ;  /* 0x000000ffff0d7224 */ /* 0x000fe200078e0015 */
[----:B------:R-:W-:Y:S01]  /*210c0*/  MOV R12, RZ ;  /* 0x000000ff000c7202 */ /* 0x000fe20000000f00 */
[----:B------:R-:W-:Y:S02]  /*210d0*/  IMAD.MOV.U32 R11, RZ, RZ, 0x181f ;  /* 0x0000181fff0b7424 */ /* 0x000fe400078e00ff */
[----:B------:R-:W-:Y:S02]  /*210e0*/  IMAD.MOV.U32 R15, RZ, RZ, -0x1 ;  /* 0xffffffffff0f7424 */ /* 0x000fe400078e00ff */
[----:B------:R-:W-:Y:S02]  /*210f0*/  IMAD.MOV.U32 R3, RZ, RZ, R14 ;  /* 0x000000ffff037224 */ /* 0x000fe400078e000e */
[----:B------:R-:W-:-:S07]  /*21100*/  IMAD R23, R8, 0x2, R17 ;  /* 0x0000000208177824 */ /* 0x000fce00078e0211 */
[----:B------:R-:W-:Y:S05]  /*21110*/  WARPSYNC.COLLECTIVE R15, `(.L_x_5052) ;  /* 0x000000000f087348 */ /* 0x000fea0003c00000 */
[----:B------:R0:W1:Y:S02]  /*21120*/  SHFL.IDX P6, R14, R13, R12, R11 ;  /* 0x0000000c0d0e7389 */ /* 0x00006400000c000b */
[----:B01----:R-:W-:Y:S01]  /*21130*/  ENDCOLLECTIVE ;  /* 0x000000000000791b */ /* 0x003fe20003800000 */
.L_x_5052:
[----:B------:R-:W-:Y:S02]  /*21140*/  IMAD.MOV.U32 R13, RZ, RZ, R25 ;  /* 0x000000ffff0d7224 */ /* 0x000fe400078e0019 */
[----:B------:R-:W-:Y:S02]  /*21150*/  IMAD.MOV.U32 R12, RZ, RZ, 0x1 ;  /* 0x00000001ff0c7424 */ /* 0x000fe400078e00ff */
[----:B------:R-:W-:-:S07]  /*21160*/  IMAD.MOV.U32 R2, RZ, RZ, R14 ;  /* 0x000000ffff027224 */ /* 0x000fce00078e000e */
[----:B------:R-:W-:Y:S05]  /*21170*/  WARPSYNC.COLLECTIVE R15, `(.L_x_5053) ;  /* 0x000000000f087348 */ /* 0x000fea0003c00000 */
[----:B------:R0:W1:Y:S02]  /*21180*/  SHFL.IDX P6, R14, R13, R12, R11 ;  /* 0x0000000c0d0e7389 */ /* 0x00006400000c000b */
[----:B01----:R-:W-:Y:S01]  /*21190*/  ENDCOLLECTIVE ;  /* 0x000000000000791b */ /* 0x003fe20003800000 */
.L_x_5053:
        /* <DEDUP_REMOVED lines=11> */
.L_x_5054:
[----:B------:R-:W-:Y:S01]  /*21250*/  MOV R13, R25 ;  /* 0x00000019000d7202 */ /* 0x000fe20000000f00 */
[----:B------:R-:W-:Y:S02]  /*21260*/  IMAD.MOV.U32 R12, RZ, RZ, 0x2 ;  /* 0x00000002ff0c7424 */ /* 0x000fe400078e00ff */
[----:B------:R-:W-:-:S07]  /*21270*/  IMAD.MOV.U32 R2, RZ, RZ, R14 ;  /* 0x000000ffff027224 */ /* 0x000fce00078e000e */
[----:B------:R-:W-:Y:S05]  /*21280*/  WARPSYNC.COLLECTIVE R15, `(.L_x_5055) ;  /* 0x000000000f087348 */ /* 0x000fea0003c00000 */
[----:B------:R0:W1:Y:S02]  /*21290*/  SHFL.IDX P6, R14, R13, R12, R11 ;  /* 0x0000000c0d0e7389 */ /* 0x00006400000c000b */
[----:B01----:R-:W-:Y:S01]  /*212a0*/  ENDCOLLECTIVE ;  /* 0x000000000000791b */ /* 0x003fe20003800000 */
.L_x_5055:
        /* <DEDUP_REMOVED lines=11> */
.L_x_5056:
[----:B------:R-:W-:Y:S02]  /*21360*/  IMAD.MOV.U32 R13, RZ, RZ, R25 ;  /* 0x000000ffff0d7224 */ /* 0x000fe400078e0019 */
[----:B------:R-:W-:Y:S02]  /*21370*/  IMAD.MOV.U32 R12, RZ, RZ, 0x3 ;  /* 0x00000003ff0c7424 */ /* 0x000fe400078e00ff */
[----:B------:R-:W-:-:S07]  /*21380*/  IMAD.MOV.U32 R2, RZ, RZ, R14 ;  /* 0x000000ffff027224 */ /* 0x000fce00078e000e */
[----:B------:R-:W-:Y:S05]  /*21390*/  WARPSYNC.COLLECTIVE R15, `(.L_x_5057) ;  /* 0x000000000f087348 */ /* 0x000fea0003c00000 */
[----:B------:R0:W1:Y:S02]  /*213a0*/  SHFL.IDX P6, R14, R13, R12, R11 ;  /* 0x0000000c0d0e7389 */ /* 0x00006400000c000b */
[----:B01----:R-:W-:Y:S01]  /*213b0*/  ENDCOLLECTIVE ;  /* 0x000000000000791b */ /* 0x003fe20003800000 */
.L_x_5057:
        /* <DEDUP_REMOVED lines=11> */
.L_x_5058:
[----:B------:R-:W-:Y:S01]  /*21470*/  IMAD.MOV.U32 R2, RZ, RZ, R14 ;  /* 0x000000ffff027224 */ /* 0x000fe200078e000e */
[----:B------:R-:W-:Y:S06]  /*21480*/  BRA `(.L_x_5059) ;  /* 0xffffffb400147947 */ /* 0x000fec000383ffff */
.L_x_4931:
[----:B---3--:R3:W4:Y:S02]  /*21490*/  SYNCS.PHASECHK.TRANS64.TRYWAIT P0, [R6+URZ+0x28c60], R20 ;  /* 0x028c6014060075a7 */ /* 0x008724000800017f */
[----:B----4-:R-:W-:Y:S05]  /*214a0*/  @!P0 NANOSLEEP.SYNCS 0x989680 ;  /* 0x009896800000895d */ /* 0x010fea0003900000 */
[----:B------:R-:W4:Y:S02]  /*214b0*/  @!P0 SYNCS.PHASECHK.TRANS64 P0, [R6+URZ+0x28c60], R20 ;  /* 0x028c6014060085a7 */ /* 0x000f24000800007f */
[----:B----4-:R-:W-:Y:S05]  /*214c0*/  @!P0 BRA `(.L_x_4931) ;  /* 0xfffffffc00f08947 */ /* 0x010fea000383ffff */
[----:B------:R-:W-:Y:S05]  /*214d0*/  BRA `(.L_x_5060) ;  /* 0xffffffb400647947 */ /* 0x000fea000383ffff */
.L_x_4932:
[----:B------:R-:W-:Y:S01]  /*214e0*/  BSSY B1, `(.L_x_5061) ;  /* 0x0000008000017945 */ /* 0x000fe20003800000 */
[----:B------:R-:W-:Y:S01]  /*214f0*/  IMAD.MOV.U32 R13, RZ, RZ, R10 ;  /* 0x000000ffff0d7224 */ /* 0x000fe200078e000a */
[----:B------:R-:W-:Y:S01]  /*21500*/  MOV R12, RZ ;  /* 0x000000ff000c7202 */ /* 0x000fe20000000f00 */
[----:B------:R-:W-:Y:S02]  /*21510*/  IMAD.MOV.U32 R11, RZ, RZ, 0x181f ;  /* 0x0000181fff0b7424 */ /* 0x000fe400078e00ff */
[----:B------:R-:W-:-:S07]  /*21520*/  IMAD.MOV.U32 R15, RZ, RZ, -0x1 ;  /* 0xffffffffff0f7424 */ /* 0x000fce00078e00ff */
[----:B0-23--:R-:W-:Y:S05]  /*21530*/  WARPSYNC.COLLECTIVE R15, `(.L_x_5062) ;  /* 0x000000000f087348 */ /* 0x00dfea0003c00000 */
[----:B------:R1:W4:Y:S02]  /*21540*/  SHFL.IDX P6, R14, R13, R12, R11 ;  /* 0x0000000c0d0e7389 */ /* 0x00032400000c000b */
[----:B01234-:R-:W-:Y:S01]  /*21550*/  ENDCOLLECTIVE ;  /* 0x000000000000791b */ /* 0x01ffe20003800000 */
.L_x_5062:
[----:B------:R-:W-:Y:S05]  /*21560*/  BSYNC B1 ;  /* 0x0000000000017941 */ /* 0x000fea0003800000 */
.L_x_5061:
        /* <DEDUP_REMOVED lines=13> */
.L_x_5063:
[C---:B------:R-:W-:Y:S01]  /*21640*/  LOP3.LUT P3, RZ, R18.reuse, 0x10, RZ, 0xc0, !PT ;  /* 0x0000001012ff7812 */ /* 0x040fe2000786c0ff */
[----:B------:R-:W-:Y:S01]  /*21650*/  IMAD.MOV.U32 R13, RZ, RZ, R10 ;  /* 0x000000ffff0d7224 */ /* 0x000fe200078e000a */
[----:B------:R-:W-:Y:S01]  /*21660*/  MOV R12, 0x1 ;  /* 0x00000001000c7802 */ /* 0x000fe20000000f00 */
[----:B------:R-:W-:Y:S01]  /*21670*/  IMAD.MOV.U32 R2, RZ, RZ, R14 ;  /* 0x000000ffff027224 */ /* 0x000fe200078e000e */
[C---:B------:R-:W-:Y:S02]  /*21680*/  LOP3.LUT P6, RZ, R18.reuse, 0x80, RZ, 0xc0, !PT ;  /* 0x0000008012ff7812 */ /* 0x040fe400078cc0ff */
[----:B------:R-:W-:Y:S02]  /*21690*/  LOP3.LUT R18, R18, 0xffff7fff, RZ, 0xc0, !PT ;  /* 0xffff7fff12127812 */ /* 0x000fe400078ec0ff */
[----:B------:R-:W-:-:S05]  /*216a0*/  IADD3 R2, P0, R2, R0, RZ ;  /* 0x0000000002027210 */ /* 0x000fca0007f1e0ff */
[----:B------:R-:W-:Y:S01]  /*216b0*/  @P3 LOP3.LUT R18, R18, 0x8000, RZ, 0xfc, !PT ;  /* 0x0000800012123812 */ /* 0x000fe200078efcff */
        /* <DEDUP_REMOVED lines=9> */
.L_x_5064:
        /* <DEDUP_REMOVED lines=16> */
.L_x_5065:
        /* <DEDUP_REMOVED lines=19> */
.L_x_5066:
        /* <DEDUP_REMOVED lines=14> */
.L_x_5067:
        /* <DEDUP_REMOVED lines=16> */
.L_x_5068:
[----:B------:R-:W-:Y:S01]  /*21b60*/  @!PT LDS RZ, [RZ] ;  /* 0x00000000fffff984 */ /* 0x000fe20000000800 */
[----:B------:R-:W-:Y:S01]  /*21b70*/  @!PT LDS RZ, [RZ] ;  /* 0x00000000fffff984 */ /* 0x000fe20000000800 */
[----:B------:R-:W-:Y:S01]  /*21b80*/  @!PT LDS RZ, [RZ] ;  /* 0x00000000fffff984 */ /* 0x000fe20000000800 */
[----:B------:R0:W-:Y:S01]  /*21b90*/  LDGSTS.E.BYPASS.LTC128B.128 [R21+0x7400], desc[UR40][R2.64+0x180], !P3 ;  /* 0x0740018002157fae */ /* 0x0001e2000d901d68 */
[----:B------:R-:W-:-:S03]  /*21ba0*/  LOP3.LUT P3, RZ, R18, 0x2000, RZ, 0xc0, !PT ;  /* 0x0000200012ff7812 */ /* 0x000fc6000786c0ff */
        /* <DEDUP_REMOVED lines=9> */
.L_x_5069:
[----:B------:R-:W-:Y:S05]  /*21c40*/  BRA `(.L_x_5070) ;  /* 0xffffffb000c87947 */ /* 0x000fea000383ffff */
.L_x_4940:
        /* <DEDUP_REMOVED lines=8> */
.L_x_5072:
[----:B------:R-:W-:Y:S05]  /*21cd0*/  BSYNC B0 ;  /* 0x0000000000007941 */ /* 0x000fea0003800000 */
.L_x_5071:
        /* <DEDUP_REMOVED lines=9> */
.L_x_5073:
        /* <DEDUP_REMOVED lines=15> */
[C---:B------:R-:W-:Y:S02]  /*21e60*/  ISETP.GE.U32.AND P5, PT, R8.reuse, 0x10, PT ;  /* 0x000000100800780c */ /* 0x040fe40003fa6070 */
[----:B--2---:R-:W-:Y:S01]  /*21e70*/  @!P1 MOV R25, R7 ;  /* 0x0000000700199202 */ /* 0x004fe20000000f00 */
[----:B---3--:R-:W-:Y:S01]  /*21e80*/  @!P1 IMAD.MOV.U32 R5, RZ, RZ, R4 ;  /* 0x000000ffff059224 */ /* 0x008fe200078e0004 */
[----:B------:R-:W-:-:S03]  /*21e90*/  ISETP.NE.AND P1, PT, R8, RZ, PT ;  /* 0x000000ff0800720c */ /* 0x000fc60003f25270 */
[----:B------:R-:W-:-:S10]  /*21ea0*/  IMAD R13, R5, R25, RZ ;  /* 0x00000019050d7224 */ /* 0x000fd400078e02ff */
[----:B------:R-:W-:Y:S05]  /*21eb0*/  WARPSYNC.COLLECTIVE R15, `(.L_x_5074) ;  /* 0x000000000f087348 */ /* 0x000fea0003c00000 */
[----:B------:R0:W1:Y:S02]  /*21ec0*/  SHFL.UP P6, R14, R13, R12, R11 ;  /* 0x0400000c0d0e7389 */ /* 0x00006400000c000b */
[----:B01----:R-:W-:Y:S01]  /*21ed0*/  ENDCOLLECTIVE ;  /* 0x000000000000791b */ /* 0x003fe20003800000 */
.L_x_5074:
[----:B------:R-:W-:Y:S01]  /*21ee0*/  IMAD.MOV.U32 R12, RZ, RZ, 0x2 ;  /* 0x00000002ff0c7424 */ /* 0x000fe200078e00ff */
[----:B------:R-:W-:-:S05]  /*21ef0*/  SEL R4, R14, RZ, P1 ;  /* 0x000000ff0e047207 */ /* 0x000fca0000800000 */
[----:B------:R-:W-:-:S04]  /*21f00*/  IMAD.IADD R4, R13, 0x1, R4 ;  /* 0x000000010d047824 */ /* 0x000fc800078e0204 */
[----:B------:R-:W-:-:S07]  /*21f10*/  IMAD.MOV.U32 R13, RZ, RZ, R4 ;  /* 0x000000ffff0d7224 */ /* 0x000fce00078e0004 */
[----:B------:R-:W-:Y:S05]  /*21f20*/  WARPSYNC.COLLECTIVE R15, `(.L_x_5075) ;  /* 0x000000000f087348 */ /* 0x000fea0003c00000 */
[----:B------:R0:W1:Y:S02]  /*21f30*/  SHFL.UP P6, R14, R13, R12, R11 ;  /* 0x0400000c0d0e7389 */ /* 0x00006400000c000b */
[----:B01----:R-:W-:Y:S01]  /*21f40*/  ENDCOLLECTIVE ;  /* 0x000000000000791b */ /* 0x003fe20003800000 */
.L_x_5075:
[----:B------:R-:W-:Y:S01]  /*21f50*/  IMAD.MOV.U32 R12, RZ, RZ, 0x4 ;  /* 0x00000004ff0c7424 */ /* 0x000fe200078e00ff */
[----:B------:R-:W-:-:S05]  /*21f60*/  SEL R3, R14, RZ, P2 ;  /* 0x000000ff0e037207 */ /* 0x000fca0001000000 */
[----:B------:R-:W-:-:S04]  /*21f70*/  IMAD.IADD R2, R4, 0x1, R3 ;  /* 0x0000000104027824 */ /* 0x000fc800078e0203 */
[----:B------:R-:W-:-:S07]  /*21f80*/  IMAD.MOV.U32 R13, RZ, RZ, R2 ;  /* 0x000000ffff0d7224 */ /* 0x000fce00078e0002 */
[----:B------:R-:W-:Y:S05]  /*21f90*/  WARPSYNC.COLLECTIVE R15, `(.L_x_5076) ;  /* 0x000000000f087348 */ /* 0x000fea0003c00000 */
[----:B------:R0:W1:Y:S02]  /*21fa0*/  SHFL.UP P6, R14, R13, R12, R11 ;  /* 0x0400000c0d0e7389 */ /* 0x00006400000c000b */
[----:B01----:R-:W-:Y:S01]  /*21fb0*/  ENDCOLLECTIVE ;  /* 0x000000000000791b */ /* 0x003fe20003800000 */
.L_x_5076:
[----:B------:R-:W-:Y:S02]  /*21fc0*/  MOV R12, 0x8 ;  /* 0x00000008000c7802 */ /* 0x000fe40000000f00 */
[----:B------:R-:W-:-:S05]  /*21fd0*/  SEL R3, R14, RZ, P3 ;  /* 0x000000ff0e037207 */ /* 0x000fca0001800000 */
[----:B------:R-:W-:-:S04]  /*21fe0*/  IMAD.IADD R3, R2, 0x1, R3 ;  /* 0x0000000102037824 */ /* 0x000fc800078e0203 */
[----:B------:R-:W-:-:S07]  /*21ff0*/  IMAD.MOV.U32 R13, RZ, RZ, R3 ;  /* 0x000000ffff0d7224 */ /* 0x000fce00078e0003 */
[----:B------:R-:W-:Y:S05]  /*22000*/  WARPSYNC.COLLECTIVE R15, `(.L_x_5077) ;  /* 0x000000000f087348 */ /* 0x000fea0003c00000 */
[----:B------:R0:W1:Y:S02]  /*22010*/  SHFL.UP P6, R14, R13, R12, R11 ;  /* 0x0400000c0d0e7389 */ /* 0x00006400000c000b */
[----:B01----:R-:W-:Y:S01]  /*22020*/  ENDCOLLECTIVE ;  /* 0x000000000000791b */ /* 0x003fe20003800000 */
.L_x_5077:
[----:B------:R-:W-:Y:S01]  /*22030*/  IMAD.MOV.U32 R12, RZ, RZ, 0x10 ;  /* 0x00000010ff0c7424 */ /* 0x000fe200078e00ff */
[----:B------:R-:W-:-:S05]  /*22040*/  SEL R4, R14, RZ, P4 ;  /* 0x000000ff0e047207 */ /* 0x000fca0002000000 */
[----:B------:R-:W-:-:S04]  /*22050*/  IMAD.IADD R4, R3, 0x1, R4 ;  /* 0x0000000103047824 */ /* 0x000fc800078e0204 */
[----:B------:R-:W-:-:S07]  /*22060*/  IMAD.MOV.U32 R13, RZ, RZ, R4 ;  /* 0x000000ffff0d7224 */ /* 0x000fce00078e0004 */
[----:B------:R-:W-:Y:S05]  /*22070*/  WARPSYNC.COLLECTIVE R15, `(.L_x_5078) ;  /* 0x000000000f087348 */ /* 0x000fea0003c00000 */
[----:B------:R0:W1:Y:S02]  /*22080*/  SHFL.UP P6, R14, R13, R12, R11 ;  /* 0x0400000c0d0e7389 */ /* 0x00006400000c000b */
[----:B01----:R-:W-:Y:S01]  /*22090*/  ENDCOLLECTIVE ;  /* 0x000000000000791b */ /* 0x003fe20003800000 */
.L_x_5078:
        /* <DEDUP_REMOVED lines=8> */
.L_x_5079:
[----:B------:R-:W-:Y:S05]  /*22120*/  BRA `(.L_x_5080) ;  /* 0xffffffb400647947 */ /* 0x000fea000383ffff */
.L_x_4943:
[----:B------:R-:W-:Y:S01]  /*22130*/  BSSY B0, `(.L_x_5081) ;  /* 0x0000007000007945 */ /* 0x000fe20003800000 */
[----:B------:R-:W-:Y:S02]  /*22140*/  IMAD.MOV.U32 R12, RZ, RZ, 0x1 ;  /* 0x00000001ff0c7424 */ /* 0x000fe400078e00ff */
[----:B------:R-:W-:Y:S02]  /*22150*/  IMAD.MOV.U32 R11, RZ, RZ, RZ ;  /* 0x000000ffff0b7224 */ /* 0x000fe400078e00ff */
[----:B------:R-:W-:-:S07]  /*22160*/  IMAD.MOV.U32 R15, RZ, RZ, -0x1 ;  /* 0xffffffffff0f7424 */ /* 0x000fce00078e00ff */
[----:B------:R-:W-:Y:S05]  /*22170*/  WARPSYNC.COLLECTIVE R15, `(.L_x_5082) ;  /* 0x000000000f087348 */ /* 0x000fea0003c00000 */
[----:B------:R0:W1:Y:S02]  /*22180*/  SHFL.UP P6, R14, R13, R12, R11 ;  /* 0x0400000c0d0e7389 */ /* 0x00006400000c000b */
[----:B01----:R-:W-:Y:S01]  /*22190*/  ENDCOLLECTIVE ;  /* 0x000000000000791b */ /* 0x003fe20003800000 */
.L_x_5082:
[----:B------:R-:W-:Y:S05]  /*221a0*/  BSYNC B0 ;  /* 0x0000000000007941 */ /* 0x000fea0003800000 */
.L_x_5081:
[----:B------:R-:W-:Y:S01]  /*221b0*/  SEL R14, R14, RZ, P1 ;  /* 0x000000ff0e0e7207 */ /* 0x000fe20000800000 */
[----:B------:R-:W-:Y:S01]  /*221c0*/  IMAD.MOV.U32 R11, RZ, RZ, RZ ;  /* 0x000000ffff0b7224 */ /* 0x000fe200078e00ff */
[----:B------:R-:W-:Y:S01]  /*221d0*/  MOV R12, 0x2 ;  /* 0x00000002000c7802 */ /* 0x000fe20000000f00 */
[----:B------:R-:W-:Y:S02]  /*221e0*/  IMAD.MOV.U32 R15, RZ, RZ, -0x1 ;  /* 0xffffffffff0f7424 */ /* 0x000fe400078e00ff */
[----:B------:R-:W-:-:S07]  /*221f0*/  IMAD.IADD R13, R13, 0x1, R14 ;  /* 0x000000010d0d7824 */ /* 0x000fce00078e020e */
[----:B------:R-:W-:Y:S05]  /*22200*/  WARPSYNC.COLLECTIVE R15, `(.L_x_5083) ;  /* 0x000000000f087348 */ /* 0x000fea0003c00000 */
[----:B------:R0:W1:Y:S02]  /*22210*/  SHFL.UP P6, R14, R13, R12, R11 ;  /* 0x0400000c0d0e7389 */ /* 0x00006400000c000b */
[----:B01----:R-:W-:Y:S01]  /*22220*/  ENDCOLLECTIVE ;  /* 0x000000000000791b */ /* 0x003fe20003800000 */
.L_x_5083:
[----:B------:R-:W-:Y:S01]  /*22230*/  IMAD.MOV.U32 R12, RZ, RZ, 0x4 ;  /* 0x00000004ff0c7424 */ /* 0x000fe200078e00ff */
[----:B------:R-:W-:-:S05]  /*22240*/  SEL R2, R14, RZ, P2 ;  /* 0x000000ff0e027207 */ /* 0x000fca0001000000 */
[----:B------:R-:W-:-:S04]  /*22250*/  IMAD.IADD R2, R13, 0x1, R2 ;  /* 0x000000010d027824 */ /* 0x000fc800078e0202 */
[----:B------:R-:W-:-:S07]  /*22260*/  IMAD.MOV.U32 R13, RZ, RZ, R2 ;  /* 0x000000ffff0d7224 */ /* 0x000fce00078e0002 */
[----:B------:R-:W-:Y:S05]  /*22270*/  WARPSYNC.COLLECTIVE R15, `(.L_x_5084) ;  /* 0x000000000f087348 */ /* 0x000fea0003c00000 */
[----:B------:R0:W1:Y:S02]  /*22280*/  SHFL.UP P6, R14, R13, R12, R11 ;  /* 0x0400000c0d0e7389 */ /* 0x00006400000c000b */
[----:B01----:R-:W-:Y:S01]  /*22290*/  ENDCOLLECTIVE ;  /* 0x000000000000791b */ /* 0x003fe20003800000 */
.L_x_5084:
[----:B------:R-:W-:Y:S01]  /*222a0*/  IMAD.MOV.U32 R12, RZ, RZ, 0x8 ;  /* 0x00000008ff0c7424 */ /* 0x000fe200078e00ff */
[----:B------:R-:W-:-:S05]  /*222b0*/  SEL R3, R14, RZ, P3 ;  /* 0x000000ff0e037207 */ /* 0x000fca0001800000 */
[----:B------:R-:W-:-:S04]  /*222c0*/  IMAD.IADD R3, R2, 0x1, R3 ;  /* 0x0000000102037824 */ /* 0x000fc800078e0203 */
[----:B------:R-:W-:-:S07]  /*222d0*/  IMAD.MOV.U32 R13, RZ, RZ, R3 ;  /* 0x000000ffff0d7224 */ /* 0x000fce00078e0003 */
[----:B------:R-:W-:Y:S05]  /*222e0*/  WARPSYNC.COLLECTIVE R15, `(.L_x_5085) ;  /* 0x000000000f087348 */ /* 0x000fea0003c00000 */
[----:B------:R0:W1:Y:S02]  /*222f0*/  SHFL.UP P6, R14, R13, R12, R11 ;  /* 0x0400000c0d0e7389 */ /* 0x00006400000c000b */
[----:B01----:R-:W-:Y:S01]  /*22300*/  ENDCOLLECTIVE ;  /* 0x000000000000791b */ /* 0x003fe20003800000 */
.L_x_5085:
[----:B------:R-:W-:Y:S01]  /*22310*/  IMAD.MOV.U32 R12, RZ, RZ, 0x10 ;  /* 0x00000010ff0c7424 */ /* 0x000fe200078e00ff */
[----:B------:R-:W-:-:S05]  /*22320*/  SEL R4, R14, RZ, P4 ;  /* 0x000000ff0e047207 */ /* 0x000fca0002000000 */
[----:B------:R-:W-:-:S04]  /*22330*/  IMAD.IADD R4, R3, 0x1, R4 ;  /* 0x0000000103047824 */ /* 0x000fc800078e0204 */
[----:B------:R-:W-:-:S07]  /*22340*/  IMAD.MOV.U32 R13, RZ, RZ, R4 ;  /* 0x000000ffff0d7224 */ /* 0x000fce00078e0004 */
[----:B------:R-:W-:Y:S05]  /*22350*/  WARPSYNC.COLLECTIVE R15, `(.L_x_5086) ;  /* 0x000000000f087348 */ /* 0x000fea0003c00000 */
[----:B------:R0:W1:Y:S02]  /*22360*/  SHFL.UP P6, R14, R13, R12, R11 ;  /* 0x0400000c0d0e7389 */ /* 0x00006400000c000b */
[----:B01----:R-:W-:Y:S01]  /*22370*/  ENDCOLLECTIVE ;  /* 0x000000000000791b */ /* 0x003fe20003800000 */
.L_x_5086:
[----:B------:R-:W-:Y:S02]  /*22380*/  IMAD.MOV.U32 R12, RZ, RZ, 0x1f ;  /* 0x0000001fff0c7424 */ /* 0x000fe400078e00ff */
[----:B------:R-:W-:Y:S01]  /*22390*/  IMAD.MOV.U32 R11, RZ, RZ, 0x1f ;  /* 0x0000001fff0b7424 */ /* 0x000fe200078e00ff */
[----:B------:R-:W-:-:S04]  /*223a0*/  SEL R3, R14, RZ, P5 ;  /* 0x000000ff0e037207 */ /* 0x000fc80002800000 */
[----:B------:R-:W-:-:S05]  /*223b0*/  IADD3 R2, R4, R3, RZ ;  /* 0x0000000304027210 */ /* 0x000fca0007ffe0ff */
[----:B------:R-:W-:-:S07]  /*223c0*/  IMAD.MOV.U32 R13, RZ, RZ, R2 ;  /* 0x000000ffff0d7224 */ /* 0x000fce00078e0002 */
[----:B------:R-:W-:Y:S05]  /*223d0*/  WARPSYNC.COLLECTIVE R15, `(.L_x_5087) ;  /* 0x000000000f087348 */ /* 0x000fea0003c00000 */
[----:B------:R0:W1:Y:S02]  /*223e0*/  SHFL.IDX P6, R14, R13, R12, R11 ;  /* 0x0000000c0d0e7389 */ /* 0x00006400000c000b */
[----:B01----:R-:W-:Y:S01]  /*223f0*/  ENDCOLLECTIVE ;  /* 0x000000000000791b */ /* 0x003fe20003800000 */
.L_x_5087:
[----:B------:R-:W-:Y:S05]  /*22400*/  BRA `(.L_x_5088) ;  /* 0xffffffb400507947 */ /* 0x000fea000383ffff */
.L_x_4945:
[----:B------:R-:W-:Y:S01]  /*22410*/  BSSY B0, `(.L_x_5089) ;  /* 0x0000006000007945 */ /* 0x000fe20003800000 */
[----:B------:R-:W-:Y:S01]  /*22420*/  PLOP3.LUT P6, PT, P6, PT, PT, 0x8, 0x0 ;  /* 0x000000000000781c */ /* 0x000fe200037ce170 */
[----:B------:R-:W-:-:S12]  /*22430*/  IMAD.MOV.U32 R15, RZ, RZ, -0x1 ;  /* 0xffffffffff0f7424 */ /* 0x000fd800078e00ff */
[----:B0-----:R-:W-:Y:S05]  /*22440*/  WARPSYNC.COLLECTIVE R15, `(.L_x_5090) ;  /* 0x000000000f087348 */ /* 0x001fea0003c00000 */
[----:B------:R-:W-:Y:S01]  /*22450*/  VOTE.ANY R14, PT, P6 ;  /* 0x00000000000e7806 */ /* 0x000fe200030e0100 */
[----:B0-----:R-:W-:Y:S06]  /*22460*/  ENDCOLLECTIVE ;  /* 0x000000000000791b */ /* 0x001fec0003800000 */
.L_x_5090:
[----:B------:R-:W-:Y:S05]  /*22470*/  BSYNC B0 ;  /* 0x0000000000007941 */ /* 0x000fea0003800000 */
.L_x_5089:
        /* <DEDUP_REMOVED lines=10> */
.L_x_5091:
[----:B------:R-:W-:Y:S02]  /*22520*/  IMAD.MOV.U32 R13, RZ, RZ, R5 ;  /* 0x000000ffff0d7224 */ /* 0x000fe400078e0005 */
[----:B------:R-:W-:-:S07]  /*22530*/  IMAD.MOV.U32 R25, RZ, RZ, R14 ;  /* 0x000000ffff197224 */ /* 0x000fce00078e000e */
[----:B------:R-:W-:Y:S05]  /*22540*/  WARPSYNC.COLLECTIVE R15, `(.L_x_5092) ;  /* 0x000000000f087348 */ /* 0x000fea0003c00000 */
[----:B------:R0:W1:Y:S02]  /*22550*/  SHFL.IDX P6, R14, R13, R12, R11 ;  /* 0x0000000c0d0e7389 */ /* 0x00006400000c000b */
[----:B01----:R-:W-:Y:S01]  /*22560*/  ENDCOLLECTIVE ;  /* 0x000000000000791b */ /* 0x003fe20003800000 */
.L_x_5092:
[----:B------:R-:W-:Y:S01]  /*22570*/  MOV R5, R14 ;  /* 0x0000000e00057202 */ /* 0x000fe20000000f00 */
[----:B------:R-:W-:Y:S06]  /*22580*/  BRA `(.L_x_5093) ;  /* 0xffffffb400307947 */ /* 0x000fec000383ffff */
.L_x_4947:
[----:B------:R-:W-:Y:S01]  /*22590*/  BSSY B0, `(.L_x_5094) ;  /* 0x0000007000007945 */ /* 0x000fe20003800000 */
[----:B------:R-:W-:Y:S02]  /*225a0*/  IMAD.MOV.U32 R13, RZ, RZ, R2 ;  /* 0x000000ffff0d7224 */ /* 0x000fe400078e0002 */
[----:B------:R-:W-:Y:S02]  /*225b0*/  IMAD.MOV.U32 R11, RZ, RZ, 0x1f ;  /* 0x0000001fff0b7424 */ /* 0x000fe400078e00ff */
[----:B------:R-:W-:-:S07]  /*225c0*/  IMAD.MOV.U32 R15, RZ, RZ, -0x1 ;  /* 0xffffffffff0f7424 */ /* 0x000fce00078e00ff */
[----:B0123--:R-:W-:Y:S05]  /*225d0*/  WARPSYNC.COLLECTIVE R15, `(.L_x_5095) ;  /* 0x000000000f087348 */ /* 0x00ffea0003c00000 */
[----:B------:R4:W0:Y:S02]  /*225e0*/  SHFL.IDX P6, R14, R13, R12, R11 ;  /* 0x0000000c0d0e7389 */ /* 0x00082400000c000b */
[----:B01234-:R-:W-:Y:S01]  /*225f0*/  ENDCOLLECTIVE ;  /* 0x000000000000791b */ /* 0x01ffe20003800000 */
.L_x_5095:
[----:B------:R-:W-:Y:S05]  /*22600*/  BSYNC B0 ;  /* 0x0000000000007941 */ /* 0x000fea0003800000 */
.L_x_5094:
[----:B------:R-:W-:Y:S01]  /*22610*/  IMAD.MOV.U32 R24, RZ, RZ, R14 ;  /* 0x000000ffff187224 */ /* 0x000fe200078e000e */
[----:B------:R-:W-:Y:S06]  /*22620*/  BRA `(.L_x_4946) ;  /* 0xffffffb400207947 */ /* 0x000fec000383ffff */
.L_x_4953:
[----:B0-----:R0:W1:Y:S02]  /*22630*/  SYNCS.PHASECHK.TRANS64.TRYWAIT P0, [R7+URZ+0x28c20], R0 ;  /* 0x028c2000070075a7 */ /* 0x001064000800017f */
[----:B-1----:R-:W-:Y:S05]  /*22640*/  @!P0 NANOSLEEP.SYNCS 0x989680 ;  /* 0x009896800000895d */ /* 0x002fea0003900000 */
[----:B------:R-:W1:Y:S02]  /*22650*/  @!P0 SYNCS.PHASECHK.TRANS64 P0, [R7+URZ+0x28c20], R0 ;  /* 0x028c2000070085a7 */ /* 0x000e64000800007f */
[----:B-1----:R-:W-:Y:S05]  /*22660*/  @!P0 BRA `(.L_x_4953) ;  /* 0xfffffffc00f08947 */ /* 0x002fea000383ffff */
[----:B------:R-:W-:Y:S05]  /*22670*/  BRA `(.L_x_5096) ;  /* 0xffffffbc007c7947 */ /* 0x000fea000383ffff */
.L_x_4954:
        /* <DEDUP_REMOVED lines=11> */
.L_x_5098:
[----:B------:R-:W-:Y:S05]  /*22730*/  BSYNC B0 ;  /* 0x0000000000007941 */ /* 0x000fea0003800000 */
.L_x_5097:
[----:B------:R-:W-:Y:S05]  /*22740*/  BRA `(.L_x_5099) ;  /* 0xffffffbc00647947 */ /* 0x000fea000383ffff */
.L_x_4955:
[----:B------:R-:W-:Y:S01]  /*22750*/  BSSY B0, `(.L_x_5100) ;  /* 0x0000006000007945 */ /* 0x000fe20003800000 */
[----:B------:R-:W-:-:S07]  /*22760*/  IMAD.MOV.U32 R15, RZ, RZ, -0x1 ;  /* 0xffffffffff0f7424 */ /* 0x000fce00078e00ff */
[----:B0-234-:R-:W-:Y:S05]  /*22770*/  WARPSYNC.COLLECTIVE R15, `(.L_x_5101) ;  /* 0x000000000f0c7348 */ /* 0x01dfea0003c00000 */
[----:B------:R-:W-:Y:S02]  /*22780*/  ELECT P6, UR62, PT ;  /* 0x00000000003e782f */ /* 0x000fe400038c0000 */
[----:B------:R-:W-:Y:S01]  /*22790*/  MOV R14, UR62 ;  /* 0x0000003e000e7c02 */ /* 0x000fe20008000f00 */
[----:B0-234-:R-:W-:Y:S10]  /*227a0*/  ENDCOLLECTIVE ;  /* 0x000000000000791b */ /* 0x01dff40003800000 */
.L_x_5101:
[----:B------:R-:W-:Y:S05]  /*227b0*/  BSYNC B0 ;  /* 0x0000000000007941 */ /* 0x000fea0003800000 */
.L_x_5100:
[----:B------:R-:W-:Y:S05]  /*227c0*/  BRA `(.L_x_5102) ;  /* 0xffffffbc00587947 */ /* 0x000fea000383ffff */
.L_x_4957:
[----:B0-----:R0:W1:Y:S02]  /*227d0*/  SYNCS.PHASECHK.TRANS64.TRYWAIT P1, [R5+URZ+0x28c40], R0 ;  /* 0x028c4000050075a7 */ /* 0x001064000802017f */
[----:B-1----:R-:W-:Y:S05]  /*227e0*/  @!P1 NANOSLEEP.SYNCS 0x989680 ;  /* 0x009896800000995d */ /* 0x002fea0003900000 */
[----:B------:R-:W1:Y:S02]  /*227f0*/  @!P1 SYNCS.PHASECHK.TRANS64 P1, [R5+URZ+0x28c40], R0 ;  /* 0x028c4000050095a7 */ /* 0x000e64000802007f */
[----:B-1----:R-:W-:Y:S05]  /*22800*/  @!P1 BRA `(.L_x_4957) ;  /* 0xfffffffc00f09947 */ /* 0x002fea000383ffff */
[----:B------:R-:W-:Y:S05]  /*22810*/  BRA `(.L_x_5103) ;  /* 0xffffffbc00787947 */ /* 0x000fea000383ffff */
.L_x_4959:
[----:B-1----:R1:W0:Y:S02]  /*22820*/  SYNCS.PHASECHK.TRANS64.TRYWAIT P1, [R3+URZ+0x28c40], R2 ;  /* 0x028c4002030075a7 */ /* 0x002224000802017f */
[----:B0-----:R-:W-:Y:S05]  /*22830*/  @!P1 NANOSLEEP.SYNCS 0x989680 ;  /* 0x009896800000995d */ /* 0x001fea0003900000 */
[----:B------:R-:W0:Y:S02]  /*22840*/  @!P1 SYNCS.PHASECHK.TRANS64 P1, [R3+URZ+0x28c40], R2 ;  /* 0x028c4002030095a7 */ /* 0x000e24000802007f */
[----:B0-----:R-:W-:Y:S05]  /*22850*/  @!P1 BRA `(.L_x_4959) ;  /* 0xfffffffc00f09947 */ /* 0x001fea000383ffff */
[----:B------:R-:W-:Y:S05]  /*22860*/  BRA `(.L_x_5104) ;  /* 0xffffffbc00847947 */ /* 0x000fea000383ffff */
.L_x_4961:
[----:B------:R0:W0:Y:S02]  /*22870*/  SYNCS.PHASECHK.TRANS64.TRYWAIT P1, [R5+URZ+0x28c60], R0 ;  /* 0x028c6000050075a7 */ /* 0x000024000802017f */
[----:B0-----:R-:W-:Y:S05]  /*22880*/  @!P1 NANOSLEEP.SYNCS 0x989680 ;  /* 0x009896800000995d */ /* 0x001fea0003900000 */
[----:B------:R-:W0:Y:S02]  /*22890*/  @!P1 SYNCS.PHASECHK.TRANS64 P1, [R5+URZ+0x28c60], R0 ;  /* 0x028c6000050095a7 */ /* 0x000e24000802007f */
[----:B0-----:R-:W-:Y:S05]  /*228a0*/  @!P1 BRA `(.L_x_4961) ;  /* 0xfffffffc00f09947 */ /* 0x001fea000383ffff */
[----:B------:R-:W-:Y:S05]  /*228b0*/  BRA `(.L_x_5105) ;  /* 0xffffffbc00807947 */ /* 0x000fea000383ffff */
.L_x_5106:
        /* <DEDUP_REMOVED lines=12> */
.L_x_5844:


//--------------------- .text._ZN7cutlass13device_kernelIN5flash11enable_sm90INS1_16FlashAttnFwdSm90INS1_25CollectiveMainloopFwdSm90ILi2EN4cute5tupleIJNS5_1CILi1EEES8_S8_EEENS6_IJNS7_ILi64EEESA_SA_EEELi512ENS_6half_tEfNS_4arch4Sm90ELb1ELb0ELb1ELb1ELb1ELb0ELb1ELb0ELb0ELb1ELb1ELb0EEENS1_21CollectiveEpilogueFwdINS6_IJSA_NS7_ILi512EEESA_EEES9_SC_SE_Li256ELb1ELb1ELb1ELb0EEENS1_36VarlenDynamicPersistentTileSchedulerILi64ELi64ELi256ELi128ELb1ELb1ELb1ELb1ELb1ELb1EEEEEEEEEvNT_6ParamsE --------------------------
	.section	.text._ZN7cutlass13device_kernelIN5flash11enable_sm90INS1_16FlashAttnFwdSm90INS1_25CollectiveMainloopFwdSm90ILi2EN4cute5tupleIJNS5_1CILi1EEES8_S8_EEENS6_IJNS7_ILi64EEESA_SA_EEELi512ENS_6half_tEfNS_4arch4Sm90ELb1ELb0ELb1ELb1ELb1ELb0ELb1ELb0ELb0ELb1ELb1ELb0EEENS1_21CollectiveEpilogueFwdINS6_IJSA_NS7_ILi512EEESA_EEES9_SC_SE_Li256ELb1ELb1ELb1ELb0EEENS1_36VarlenDynamicPersistentTileSchedulerILi64ELi64ELi256ELi128ELb1ELb1ELb1ELb1ELb1ELb1EEEEEEEEEvNT_6ParamsE,"ax",@progbits
	.align	128
.text._ZN7cutlass13device_kernelIN5flash11enable_sm90INS1_16FlashAttnFwdSm90INS1_25CollectiveMainloopFwdSm90ILi2EN4cute5tupleIJNS5_1CILi1EEES8_S8_EEENS6_IJNS7_ILi64EEESA_SA_EEELi512ENS_6half_tEfNS_4arch4Sm90ELb1ELb0ELb1ELb1ELb1ELb0ELb1ELb0ELb0ELb1ELb1ELb0EEENS1_21CollectiveEpilogueFwdINS6_IJSA_NS7_ILi512EEESA_EEES9_SC_SE_Li256ELb1ELb1ELb1ELb0EEENS1_36VarlenDynamicPersistentTileSchedulerILi64ELi64ELi256ELi128ELb1ELb1ELb1ELb1ELb1ELb1EEEEEEEEEvNT_6ParamsE:
        .type           _ZN7cutlass13device_kernelIN5flash11enable_sm90INS1_16FlashAttnFwdSm90INS1_25CollectiveMainloopFwdSm90ILi2EN4cute5tupleIJNS5_1CILi1EEES8_S8_EEENS6_IJNS7_ILi64EEESA_SA_EEELi512ENS_6half_tEfNS_4arch4Sm90ELb1ELb0ELb1ELb1ELb1ELb0ELb1ELb0ELb0ELb1ELb1ELb0EEENS1_21CollectiveEpilogueFwdINS6_IJSA_NS7_ILi512EEESA_EEES9_SC_SE_Li256ELb1ELb1ELb1ELb0EEENS1_36VarlenDynamicPersistentTileSchedulerILi64ELi64ELi256ELi128ELb1ELb1ELb1ELb1ELb1ELb1EEEEEEEEEvNT_6ParamsE,@function
        .size           _ZN7cutlass13device_kernelIN5flash11enable_sm90INS1_16FlashAttnFwdSm90INS1_25CollectiveMainloopFwdSm90ILi2EN4cute5tupleIJNS5_1CILi1EEES8_S8_EEENS6_IJNS7_ILi64EEESA_SA_EEELi512ENS_6half_tEfNS_4arch4Sm90ELb1ELb0ELb1ELb1ELb1ELb0ELb1ELb0ELb0ELb1ELb1ELb0EEENS1_21CollectiveEpilogueFwdINS6_IJSA_NS7_ILi512EEESA_EEES9_SC_SE_Li256ELb1ELb1ELb1ELb0EEENS1_36VarlenDynamicPersistentTileSchedulerILi64ELi64ELi256ELi128ELb1ELb1ELb1ELb1ELb1ELb1EEEEEEEEEvNT_6ParamsE,(.L_x_5845 - _ZN7cutlass13device_kernelIN5flash11enable_sm90INS1_16FlashAttnFwdSm90INS1_25CollectiveMainloopFwdSm90ILi2EN4cute5tupleIJNS5_1CILi1EEES8_S8_EEENS6_IJNS7_ILi64EEESA_SA_EEELi512ENS_6half_tEfNS_4arch4Sm90ELb1ELb0ELb1ELb1ELb1ELb0ELb1ELb0ELb0ELb1ELb1ELb0EEENS1_21CollectiveEpilogueFwdINS6_IJSA_NS7_ILi512EEESA_EEES9_SC_SE_Li256ELb1ELb1ELb1ELb0EEENS1_36VarlenDynamicPersistentTileSchedulerILi64ELi64ELi256ELi128ELb1ELb1ELb1ELb1ELb1ELb1EEEEEEEEEvNT_6ParamsE)
        .other          _ZN7cutlass13device_kernelIN5flash11enable_sm90INS1_16FlashAttnFwdSm90INS1_25CollectiveMainloopFwdSm90ILi2EN4cute5tupleIJNS5_1CILi1EEES8_S8_EEENS6_IJNS7_ILi64EEESA_SA_EEELi512ENS_6half_tEfNS_4arch4Sm90ELb1ELb0ELb1ELb1ELb1ELb0ELb1ELb0ELb0ELb1ELb1ELb0EEENS1_21CollectiveEpilogueFwdINS6_IJSA_NS7_ILi512EEESA_EEES9_SC_SE_Li256ELb1ELb1ELb1ELb0EEENS1_36VarlenDynamicPersistentTileSchedulerILi64ELi64ELi256ELi128ELb1ELb1ELb1ELb1ELb1ELb1EEEEEEEEEvNT_6ParamsE,@"STO_CUDA_ENTRY STV_DEFAULT"
_ZN7cutlass13device_kernelIN5flash11enable_sm90INS1_16FlashAttnFwdSm90INS1_25CollectiveMainloopFwdSm90ILi2EN4cute5tupleIJNS5_1CILi1EEES8_S8_EEENS6_IJNS7_ILi64EEESA_SA_EEELi512ENS_6half_tEfNS_4arch4Sm90ELb1ELb0ELb1ELb1ELb1ELb0ELb1ELb0ELb0ELb1ELb1ELb0EEENS1_21CollectiveEpilogueFwdINS6_IJSA_NS7_ILi512EEESA_EEES9_SC_SE_Li256ELb1ELb1ELb1ELb0EEENS1_36VarlenDynamicPersistentTileSchedulerILi64ELi64ELi256ELi128ELb1ELb1ELb1ELb1ELb1ELb1EEEEEEEEEvNT_6ParamsE:
        /* <DEDUP_REMOVED lines=43> */
.L_x_5107:
        /* <DEDUP_REMOVED lines=22> */
.L_x_5108:
        /* <DEDUP_REMOVED lines=18> */
.L_x_5109:
        /* <DEDUP_REMOVED lines=22> */
.L_x_5110:
        /* <DEDUP_REMOVED lines=23> */
.L_x_5111:
        /* <DEDUP_REMOVED lines=8> */
.L_x_5113:
[----:B------:R-:W-:-:S08]  /*0880*/  NOP ;  /* 0x0000000000007918 */ /* 0x000fd00000000000 */
[----:B------:R-:W0:Y:S02]  /*0890*/  USETMAXREG.TRY_ALLOC.CTAPOOL UP0, 0xe8 ;  /* 0x000000e8000079c8 */ /* 0x000e240008000600 */
[----:B0-----:R-:W-:-:S13]  /*08a0*/  PLOP3.LUT P0, PT, PT, PT, UP0, 0x80, 0x0 ;  /* 0x000000000000781c */ /* 0x001fda0003f0f008 */
[----:B------:R-:W-:Y:S05]  /*08b0*/  @!P0 BRA `(.L_x_5113) ;  /* 0xfffffffc00f08947 */ /* 0x000fea000383ffff */
[----:B------:R-:W-:Y:S01]  /*08c0*/  LOP3.LUT R2, R0, 0xffffff80, RZ, 0xc0, !PT ;  /* 0xffffff8000027812 */ /* 0x000fe200078ec0ff */
[----:B------:R-:W0:Y:S01]  /*08d0*/  S2R R3, SR_CgaCtaId ;  /* 0x0000000000037919 */ /* 0x000e220000008800 */
[----:B------:R-:W-:Y:S01]  /*08e0*/  MOV R17, 0x400 ;  /* 0x0000040000117802 */ /* 0x000fe20000000f00 */
[----:B------:R-:W-:Y:S01]  /*08f0*/  ULDC UR4, c[0x0][0xd3c] ;  /* 0x00034f0000047ab9 */ /* 0x000fe20000000800 */
[----:B------:R-:W-:-:S13]  /*0900*/  ISETP.NE.AND P0, PT, R2, 0x80, PT ;  /* 0x000000800200780c */ /* 0x000fda0003f05270 */
[----:B------:R-:W-:Y:S06]  /*0910*/  @!P0 BAR.ARV 0x8, 0x100 ;  /* 0x0204000000008b1d */ /* 0x000fec0000002000 */
[----:B------:R-:W-:Y:S02]  /*0920*/  ISETP.GE.U32.AND P0, PT, R0, 0x100, PT ;  /* 0x000001000000780c */ /* 0x000fe40003f06070 */
[----:B0-----:R-:W-:-:S11]  /*0930*/  LEA R17, R3, R17, 0x18 ;  /* 0x0000001103117211 */ /* 0x001fd600078ec0ff */
[----:B------:R-:W-:Y:S08]  /*0940*/  @P0 BAR.ARV 0xf, 0x100 ;  /* 0x03c4000000000b1d */ /* 0x000ff00000002000 */
[----:B------:R-:W-:Y:S06]  /*0950*/  BAR.SYNC.DEFER_BLOCKING 0x5, 0x180 ;  /* 0x0146000000007b1d */ /* 0x000fec0000010000 */
[----:B------:R-:W0:Y:S02]  /*0960*/  LDS.128 R12, [R17+0x388d0] ;  /* 0x0388d000110c7984 */ /* 0x000e240000000c00 */
        /* <DEDUP_REMOVED lines=14> */
[----:B------:R-:W-:Y:S02]  /*0a50*/  LEA.HI R3, R3, R0, RZ, 0x2 ;  /* 0x0000000003037211 */ /* 0x000fe400078f10ff */
[----:B------:R-:W-:-:S02]  /*0a60*/  SHF.R.S32.HI R6, RZ, 0x5, R5 ;  /* 0x00000005ff067819 */ /* 0x000fc40000011405 */
[----:B------:R-:W-:Y:S02]  /*0a70*/  LOP3.LUT R13, R3, 0xfffffffc, RZ, 0xc0, !PT ;  /* 0xfffffffc030d7812 */ /* 0x000fe400078ec0ff */
[----:B------:R-:W-:Y:S02]  /*0a80*/  LOP3.LUT R3, R4, 0xfffffff0, RZ, 0xc0, !PT ;  /* 0xfffffff004037812 */ /* 0x000fe400078ec0ff */
[----:B------:R-:W-:Y:S01]  /*0a90*/  SHF.R.S32.HI R7, RZ, 0x1f, R5 ;  /* 0x0000001fff077819 */ /* 0x000fe20000011405 */
[C---:B------:R-:W-:Y:S01]  /*0aa0*/  IMAD.IADD R13, R0.reuse, 0x1, -R13 ;  /* 0x00000001000d7824 */ /* 0x040fe200078e0a0d */
[----:B------:R-:W-:Y:S01]  /*0ab0*/  SHF.R.S32.HI R5, RZ, 0x4, R4 ;  /* 0x00000004ff057819 */ /* 0x000fe20000011404 */
[----:B------:R-:W-:Y:S01]  /*0ac0*/  IMAD.IADD R3, R0, 0x1, -R3 ;  /* 0x0000000100037824 */ /* 0x000fe200078e0a03 */
[----:B------:R-:W-:Y:S02]  /*0ad0*/  LOP3.LUT R9, R2, 0xffffff80, RZ, 0xc0, !PT ;  /* 0xffffff8002097812 */ /* 0x000fe400078ec0ff */
[----:B------:R-:W-:-:S02]  /*0ae0*/  LOP3.LUT R11, R8, 0xfffffff8, RZ, 0xc0, !PT ;  /* 0xfffffff8080b7812 */ /* 0x000fc400078ec0ff */
[----:B------:R-:W-:Y:S01]  /*0af0*/  SHF.R.S32.HI R8, RZ, 0x1f, R3 ;  /* 0x0000001fff087819 */ /* 0x000fe20000011403 */
[----:B------:R-:W-:Y:S01]  /*0b00*/  IMAD.IADD R9, R0, 0x1, -R9 ;  /* 0x0000000100097824 */ /* 0x000fe200078e0a09 */
[----:B------:R-:W-:Y:S01]  /*0b10*/  LEA.HI R4, R4, R5, RZ, 0x1 ;  /* 0x0000000504047211 */ /* 0x000fe200078f08ff */
[----:B------:R-:W-:Y:S01]  /*0b20*/  IMAD.IADD R11, R0, 0x1, -R11 ;  /* 0x00000001000b7824 */ /* 0x000fe200078e0a0b */
[----:B------:R-:W-:Y:S02]  /*0b30*/  LEA.HI R7, R7, R6, RZ, 0x2 ;  /* 0x0000000607077211 */ /* 0x000fe400078f10ff */
[----:B------:R-:W-:Y:S01]  /*0b40*/  LEA.HI R10, R13, R13, RZ, 0x1 ;  /* 0x0000000d0d0a7211 */ /* 0x000fe200078f08ff */
[----:B------:R-:W-:Y:S01]  /*0b50*/  IMAD.SHL.U32 R18, R11, 0x8, RZ ;  /* 0x000000080b127824 */ /* 0x000fe200078e00ff */
[----:B------:R-:W-:Y:S02]  /*0b60*/  LEA.HI R8, R8, R3, RZ, 0x3 ;  /* 0x0000000308087211 */ /* 0x000fe400078f18ff */
[----:B------:R-:W-:Y:S01]  /*0b70*/  LOP3.LUT R4, R4, 0x1ffffffe, RZ, 0xc0, !PT ;  /* 0x1ffffffe04047812 */ /* 0x000fe200078ec0ff */
[C---:B------:R-:W-:Y:S01]  /*0b80*/  VIADD R198, R18.reuse, 0x40 ;  /* 0x0000004012c67836 */ /* 0x040fe20000000000 */
[----:B------:R-:W-:Y:S01]  /*0b90*/  SHF.R.S32.HI R20, RZ, 0x7, R2 ;  /* 0x00000007ff147819 */ /* 0x000fe20000011402 */
[----:B------:R-:W-:Y:S01]  /*0ba0*/  VIADD R197, R18, 0x80 ;  /* 0x0000008012c57836 */ /* 0x000fe20000000000 */
[----:B------:R-:W-:Y:S01]  /*0bb0*/  LOP3.LUT R7, R7, 0x3ffffc, RZ, 0xc0, !PT ;  /* 0x003ffffc07077812 */ /* 0x000fe200078ec0ff */
[----:B------:R-:W-:Y:S01]  /*0bc0*/  IMAD.IADD R4, R5, 0x1, -R4 ;  /* 0x0000000105047824 */ /* 0x000fe200078e0a04 */
[----:B------:R-:W-:Y:S01]  /*0bd0*/  SHF.R.S32.HI R0, RZ, 0x1f, R9 ;  /* 0x0000001fff007819 */ /* 0x000fe20000011409 */
[----:B------:R-:W-:Y:S01]  /*0be0*/  IMAD R12, R20, 0x100, R3 ;  /* 0x00000100140c7824 */ /* 0x000fe200078e0203 */
[----:B------:R-:W-:Y:S01]  /*0bf0*/  LOP3.LUT R16, R10, 0x1ffffffe, RZ, 0xc0, !PT ;  /* 0x1ffffffe0a107812 */ /* 0x000fe200078ec0ff */
[----:B------:R-:W-:Y:S01]  /*0c00*/  IMAD.IADD R7, R6, 0x1, -R7 ;  /* 0x0000000106077824 */ /* 0x000fe200078e0a07 */
[C---:B------:R-:W-:Y:S01]  /*0c10*/  LOP3.LUT R10, R8.reuse, 0xfffffff8, RZ, 0xc0, !PT ;  /* 0xfffffff8080a7812 */ /* 0x040fe200078ec0ff */
[----:B------:R-:W-:Y:S01]  /*0c20*/  IMAD.SHL.U32 R8, R8, 0x40, RZ ;  /* 0x0000004008087824 */ /* 0x000fe200078e00ff */
[-C--:B------:R-:W-:Y:S01]  /*0c30*/  LEA.HI R5, R0, R9.reuse, RZ, 0x2 ;  /* 0x0000000900057211 */ /* 0x080fe200078f10ff */
[----:B------:R-:W-:Y:S01]  /*0c40*/  IMAD R15, R7, 0x10, R12 ;  /* 0x00000010070f7824 */ /* 0x000fe200078e020c */
[----:B------:R-:W-:Y:S01]  /*0c50*/  LEA.HI R2, R2, R20, RZ, 0x1 ;  /* 0x0000001402027211 */ /* 0x000fe200078f08ff */
[----:B------:R-:W-:Y:S01]  /*0c60*/  IMAD.IADD R10, R3, 0x1, -R10 ;  /* 0x00000001030a7824 */ /* 0x000fe200078e0a0a */
[----:B------:R-:W-:Y:S01]  /*0c70*/  LEA.HI R3, R0, R9, RZ, 0x5 ;  /* 0x0000000900037211 */ /* 0x000fe200078f28ff */
[----:B------:R-:W-:Y:S01]  /*0c80*/  IMAD.SHL.U32 R4, R4, 0x8, RZ ;  /* 0x0000000804047824 */ /* 0x000fe200078e00ff */
[----:B------:R-:W-:Y:S01]  /*0c90*/  LOP3.LUT R12, R5, 0x7ffffffc, RZ, 0xc0, !PT ;  /* 0x7ffffffc050c7812 */ /* 0x000fe200078ec0ff */
[----:B------:R-:W-:Y:S01]  /*0ca0*/  IMAD.SHL.U32 R7, R10, 0x40, RZ ;  /* 0x000000400a077824 */ /* 0x000fe200078e00ff */
[--C-:B------:R-:W-:Y:S01]  /*0cb0*/  SHF.R.S32.HI R0, RZ, 0x2, R5.reuse ;  /* 0x00000002ff007819 */ /* 0x100fe20000011405 */
[----:B------:R-:W-:Y:S01]  /*0cc0*/  STL [R1+0x8], R20 ;  /* 0x0000081401007387 */ /* 0x000fe20000100800 */
[----:B------:R-:W-:Y:S01]  /*0cd0*/  SHF.R.S32.HI R5, RZ, 0x1f, R5 ;  /* 0x0000001fff057819 */ /* 0x000fe20000011405 */
[----:B------:R-:W-:Y:S01]  /*0ce0*/  IMAD.IADD R12, R9, 0x1, -R12 ;  /* 0x00000001090c7824 */ /* 0x000fe200078e0a0c */
[----:B------:R-:W-:Y:S01]  /*0cf0*/  SHF.R.S32.HI R3, RZ, 0x5, R3 ;  /* 0x00000005ff037819 */ /* 0x000fe20000011403 */
[----:B------:R-:W-:Y:S01]  /*0d00*/  IMAD.IADD R16, R13, 0x1, -R16 ;  /* 0x000000010d107824 */ /* 0x000fe200078e0a10 */
[----:B------:R-:W-:Y:S01]  /*0d10*/  LEA.HI R5, R5, R0, RZ, 0x3 ;  /* 0x0000000005057211 */ /* 0x000fe200078f18ff */
[----:B------:R-:W-:Y:S01]  /*0d20*/  IMAD.SHL.U32 R190, R12, 0x2, RZ ;  /* 0x000000020cbe7824 */ /* 0x000fe200078e00ff */
[----:B------:R-:W-:Y:S01]  /*0d30*/  LOP3.LUT R7, R7, 0x1c0, RZ, 0xc0, !PT ;  /* 0x000001c007077812 */ /* 0x000fe200078ec0ff */
[C---:B------:R-:W-:Y:S01]  /*0d40*/  VIADD R196, R18.reuse, 0xc0 ;  /* 0x000000c012c47836 */ /* 0x040fe20000000000 */
[----:B------:R-:W-:Y:S01]  /*0d50*/  LOP3.LUT R5, R5, 0xfffffff8, RZ, 0xc0, !PT ;  /* 0xfffffff805057812 */ /* 0x000fe200078ec0ff */
[----:B------:R-:W-:Y:S01]  /*0d60*/  VIADD R195, R18, 0x100 ;  /* 0x0000010012c37836 */ /* 0x000fe20000000000 */
[----:B------:R-:W-:Y:S01]  /*0d70*/  LOP3.LUT R9, R8, 0x7ffffe00, RZ, 0xc0, !PT ;  /* 0x7ffffe0008097812 */ /* 0x000fe200078ec0ff */
[--C-:B------:R-:W-:Y:S01]  /*0d80*/  IMAD.U32 R8, R15, 0x40, R4.reuse ;  /* 0x000000400f087824 */ /* 0x100fe200078e0004 */
[----:B------:R-:W-:Y:S01]  /*0d90*/  LOP3.LUT R4, R7, 0x8, R4, 0xf8, !PT ;  /* 0x0000000807047812 */ /* 0x000fe200078ef804 */
[----:B------:R-:W-:Y:S01]  /*0da0*/  IMAD.IADD R0, R0, 0x1, -R5 ;  /* 0x0000000100007824 */ /* 0x000fe200078e0a05 */
[----:B------:R-:W-:Y:S01]  /*0db0*/  SHF.R.U32.HI R7, RZ, 0x3, R7 ;  /* 0x00000003ff077819 */ /* 0x000fe20000011607 */
[----:B------:R-:W-:Y:S01]  /*0dc0*/  IMAD R9, R6, 0x400, R9 ;  /* 0x0000040006097824 */ /* 0x000fe200078e0209 */
[----:B------:R-:W-:Y:S01]  /*0dd0*/  STL [R1+0x2c], R8 ;  /* 0x00002c0801007387 */ /* 0x000fe20000100800 */
[----:B------:R-:W-:Y:S01]  /*0de0*/  IMAD R19, R3, 0x10, R0 ;  /* 0x0000001003137824 */ /* 0x000fe200078e0200 */
[----:B------:R-:W-:Y:S01]  /*0df0*/  LOP3.LUT R0, R2, 0xfffffe, RZ, 0xc0, !PT ;  /* 0x00fffffe02007812 */ /* 0x000fe200078ec0ff */
[----:B------:R-:W-:Y:S01]  /*0e00*/  IMAD.MOV.U32 R6, RZ, RZ, R14 ;  /* 0x000000ffff067224 */ /* 0x000fe200078e000e */
[----:B------:R-:W-:Y:S01]  /*0e10*/  LOP3.LUT R4, R4, R7, RZ, 0x3c, !PT ;  /* 0x0000000704047212 */ /* 0x000fe200078e3cff */
[----:B------:R-:W-:Y:S01]  /*0e20*/  IMAD.MOV.U32 R2, RZ, RZ, RZ ;  /* 0x000000ffff027224 */ /* 0x000fe200078e00ff */
[----:B------:R-:W-:Y:S01]  /*0e30*/  R2P PR, R10, 0x6 ;  /* 0x000000060a007804 */ /* 0x000fe20000000000 */
[----:B------:R-:W-:-:S02]  /*0e40*/  IMAD.IADD R0, R20, 0x1, -R0 ;  /* 0x0000000114007824 */ /* 0x000fc400078e0a00 */
[----:B------:R-:W-:Y:S02]  /*0e50*/  IMAD.IADD R4, R9, 0x1, R4 ;  /* 0x0000000109047824 */ /* 0x000fe400078e0204 */
[----:B------:R-:W-:Y:S01]  /*0e60*/  IMAD.SHL.U32 R3, R0, 0x100, RZ ;  /* 0x0000010000037824 */ /* 0x000fe200078e00ff */
[----:B------:R-:W-:Y:S01]  /*0e70*/  SEL R188, R188, 0xffffffc0, !P2 ;  /* 0xffffffc0bcbc7807 */ /* 0x000fe20005000000 */
[----:B------:R-:W-:Y:S01]  /*0e80*/  VIADD R0, R18, 0x180 ;  /* 0x0000018012007836 */ /* 0x000fe20000000000 */
[----:B------:R-:W-:Y:S01]  /*0e90*/  SHF.R.S32.HI R0, RZ, 0x1f, R198 ;  /* 0x0000001fff007819 */ /* 0x000fe200000114c6 */
[----:B------:R-:W-:Y:S01]  /*0ea0*/  IMAD.IADD R23, R190, 0x1, R3 ;  /* 0x00000001be177824 */ /* 0x000fe200078e0203 */
[----:B------:R0:W-:Y:S01]  /*0eb0*/  STL [R1+0x28], R3 ;  /* 0x0000280301007387 */ /* 0x0001e20000100800 */
[----:B------:R-:W-:Y:S02]  /*0ec0*/  IMAD R184, R4, 0x2, R17 ;  /* 0x0000000204b87824 */ /* 0x000fe400078e0211 */
[C---:B------:R-:W-:Y:S01]  /*0ed0*/  VIADD R0, R23.reuse, 0x10 ;  /* 0x0000001017007836 */ /* 0x040fe20000000000 */
[----:B------:R-:W-:Y:S01]  /*0ee0*/  SHF.R.S32.HI R5, RZ, 0x1f, R23 ;  /* 0x0000001fff057819 */ /* 0x000fe20000011417 */
[----:B------:R-:W-:-:S02]  /*0ef0*/  VIADD R228, R23, 0x20 ;  /* 0x0000002017e47836 */ /* 0x000fc40000000000 */
[C---:B------:R-:W-:Y:S01]  /*0f00*/  VIADD R227, R23.reuse, 0x28 ;  /* 0x0000002817e37836 */ /* 0x040fe20000000000 */
[----:B------:R-:W-:Y:S01]  /*0f10*/  SHF.R.S32.HI R0, RZ, 0x1f, R0 ;  /* 0x0000001fff007819 */ /* 0x000fe20000011400 */
[C---:B------:R-:W-:Y:S02]  /*0f20*/  VIADD R225, R23.reuse, 0x38 ;  /* 0x0000003817e17836 */ /* 0x040fe40000000000 */
[----:B0-----:R-:W-:Y:S01]  /*0f30*/  VIADD R3, R18, 0x1c0 ;  /* 0x000001c012037836 */ /* 0x001fe20000000000 */
[----:B------:R-:W-:Y:S01]  /*0f40*/  SHF.R.S32.HI R0, RZ, 0x1f, R227 ;  /* 0x0000001fff007819 */ /* 0x000fe200000114e3 */
        /* <DEDUP_REMOVED lines=61> */
[----:B------:R-:W-:Y:S02]  /*1320*/  IMAD R191, R16, 0x8, R19 ;  /* 0x0000000810bf7824 */ /* 0x000fe400078e0213 */
[----:B------:R-:W-:-:S07]  /*1330*/  IMAD.IADD R188, R188, 0x1, R187 ;  /* 0x00000001bcbc7824 */ /* 0x000fce00078e02bb */
.L_x_5177:
[----:B------:R-:W-:Y:S01]  /*1340*/  ULDC.64 UR6, c[0x0][0xd88] ;  /* 0x0003620000067ab9 */ /* 0x000fe20000000a00 */
[----:B------:R-:W-:Y:S01]  /*1350*/  ULDC.64 UR8, c[0x0][0xb10] ;  /* 0x0002c40000087ab9 */ /* 0x000fe20000000a00 */
[----:B------:R-:W-:Y:S01]  /*1360*/  UIMAD.WIDE UR6, UR5, 0x4, UR6 ;  /* 0x00000004050678a5 */ /* 0x000fe2000f8e0206 */
[----:B012---:R-:W0:Y:S05]  /*1370*/  LDC.64 R10, c[0x0][0x418] ;  /* 0x00010600ff0a7b82 */ /* 0x007e2a0000000a00 */
[----:B------:R-:W-:Y:S02]  /*1380*/  IMAD.U32 R192, RZ, RZ, UR6 ;  /* 0x00000006ffc07e24 */ /* 0x000fe4000f8e00ff */
[----:B------:R-:W-:Y:S01]  /*1390*/  IMAD.U32 R193, RZ, RZ, UR7 ;  /* 0x00000007ffc17e24 */ /* 0x000fe2000f8e00ff */
[----:B------:R-:W-:Y:S01]  /*13a0*/  ULDC.64 UR6, c[0x0][0xb20] ;  /* 0x0002c80000067ab9 */ /* 0x000fe20000000a00 */
[----:B------:R-:W1:Y:S03]  /*13b0*/  LDC R3, c[0x0][0x424] ;  /* 0x00010900ff037b82 */ /* 0x000e660000000800 */
[----:B------:R-:W2:Y:S01]  /*13c0*/  LDG.E R192, desc[UR42][R192.64] ;  /* 0x0000002ac0c07981 */ /* 0x000ea2000c1e1900 */
[----:B------:R-:W-:Y:S01]  /*13d0*/  ISETP.NE.U32.AND P1, PT, RZ, UR6, PT ;  /* 0x00000006ff007c0c */ /* 0x000fe2000bf25070 */
[----:B------:R-:W-:Y:S01]  /*13e0*/  IMAD.MOV.U32 R7, RZ, RZ, RZ ;  /* 0x000000ffff077224 */ /* 0x000fe200078e00ff */
[----:B------:R-:W-:-:S02]  /*13f0*/  ISETP.NE.U32.AND P0, PT, RZ, UR8, PT ;  /* 0x00000008ff007c0c */ /* 0x000fc4000bf05070 */
[----:B------:R-:W-:Y:S01]  /*1400*/  ISETP.NE.AND.EX P1, PT, RZ, UR7, PT, P1 ;  /* 0x00000007ff007c0c */ /* 0x000fe2000bf25310 */
[----:B---3--:R-:W3:Y:S01]  /*1410*/  LDC R186, c[0x0][0x2f0] ;  /* 0x0000bc00ffba7b82 */ /* 0x008ee20000000800 */
[----:B------:R-:W-:Y:S02]  /*1420*/  ISETP.NE.AND.EX P0, PT, RZ, UR9, PT, P0 ;  /* 0x00000009ff007c0c */ /* 0x000fe4000bf05300 */
[----:B--2---:R-:W-:-:S09]  /*1430*/  SHF.R.S32.HI R200, RZ, 0x1f, R192 ;  /* 0x0000001fffc87819 */ /* 0x004fd200000114c0 */
[----:B----4-:R-:W-:-:S04]  /*1440*/  @P1 LEA R4, P2, R192, UR6, 0x2 ;  /* 0x00000006c0041c11 */ /* 0x010fc8000f8410ff */
[C---:B------:R-:W-:Y:S02]  /*1450*/  @P1 LEA.HI.X R5, R192.reuse, UR7, R200, 0x2, P2 ;  /* 0x00000007c0051c11 */ /* 0x040fe400090f14c8 */
[----:B------:R-:W-:-:S03]  /*1460*/  @P0 LEA R8, P2, R192, UR8, 0x2 ;  /* 0x00000008c0080c11 */ /* 0x000fc6000f8410ff */
[----:B-----5:R2:W5:Y:S01]  /*1470*/  @P1 LDG.E R7, desc[UR42][R4.64] ;  /* 0x0000002a04071981 */ /* 0x020562000c1e1900 */
[----:B------:R-:W-:Y:S01]  /*1480*/  @P0 LEA.HI.X R9, R192, UR9, R200, 0x2, P2 ;  /* 0x00000009c0090c11 */ /* 0x000fe200090f14c8 */
[----:B------:R-:W-:-:S04]  /*1490*/  ULDC.64 UR8, c[0x0][0xb18] ;  /* 0x0002c60000087ab9 */ /* 0x000fc80000000a00 */
[----:B------:R2:W5:Y:S01]  /*14a0*/  @P0 LDG.E R185, desc[UR42][R8.64] ;  /* 0x0000002a08b90981 */ /* 0x000562000c1e1900 */
[----:B0-----:R-:W-:Y:S02]  /*14b0*/  ISETP.NE.U32.AND P1, PT, R10, RZ, PT ;  /* 0x000000ff0a00720c */ /* 0x001fe40003f25070 */
[----:B------:R-:W-:Y:S02]  /*14c0*/  ISETP.NE.U32.AND P2, PT, RZ, UR8, PT ;  /* 0x00000008ff007c0c */ /* 0x000fe4000bf45070 */
[C---:B------:R-:W-:Y:S02]  /*14d0*/  LOP3.LUT R0, R6.reuse, 0xff000000, RZ, 0xc0, !PT ;  /* 0xff00000006007812 */ /* 0x040fe400078ec0ff */
[----:B------:R-:W-:Y:S02]  /*14e0*/  ISETP.NE.AND.EX P1, PT, R11, RZ, PT, P1 ;  /* 0x000000ff0b00720c */ /* 0x000fe40003f25310 */
[----:B------:R-:W-:Y:S02]  /*14f0*/  ISETP.NE.AND.EX P2, PT, RZ, UR9, PT, P2 ;  /* 0x00000009ff007c0c */ /* 0x000fe4000bf45320 */
[----:B------:R-:W-:-:S02]  /*1500*/  LOP3.LUT R193, R6, 0xffff, RZ, 0xc0, !PT ;  /* 0x0000ffff06c17812 */ /* 0x000fc400078ec0ff */
[----:B------:R-:W-:Y:S02]  /*1510*/  LOP3.LUT R199, R6, 0xff0000, RZ, 0xc0, !PT ;  /* 0x00ff000006c77812 */ /* 0x000fe400078ec0ff */
[----:B------:R-:W-:Y:S02]  /*1520*/  SHF.R.U32.HI R0, RZ, 0x8, R0 ;  /* 0x00000008ff007819 */ /* 0x000fe40000011600 */
[----:B-1----:R-:W-:Y:S01]  /*1530*/  SEL R3, R3, 0x1, P1 ;  /* 0x0000000103037807 */ /* 0x002fe20000800000 */
[----:B--23--:R-:W-:Y:S06]  /*1540*/  @P0 BRA `(.L_x_5114) ;  /* 0x0000000000280947 */ /* 0x00cfec0003800000 */
[----:B------:R-:W-:Y:S01]  /*1550*/  ULDC.64 UR6, c[0x0][0xaf8] ;  /* 0x0002be0000067ab9 */ /* 0x000fe20000000a00 */
[----:B-----5:R-:W0:Y:S01]  /*1560*/  LDC R185, c[0x0][0x288] ;  /* 0x0000a200ffb97b82 */ /* 0x020e220000000800 */
[----:B------:R-:W-:-:S04]  /*1570*/  ISETP.NE.U32.AND P0, PT, RZ, UR6, PT ;  /* 0x00000006ff007c0c */ /* 0x000fc8000bf05070 */
[----:B------:R-:W-:-:S13]  /*1580*/  ISETP.NE.AND.EX P0, PT, RZ, UR7, PT, P0 ;  /* 0x00000007ff007c0c */ /* 0x000fda000bf05300 */
[----:B------:R-:W-:Y:S05]  /*1590*/  @!P0 BRA `(.L_x_5114) ;  /* 0x0000000000148947 */ /* 0x000fea0003800000 */
[----:B------:R-:W1:Y:S02]  /*15a0*/  LDC.64 R4, c[0x0][0xaf8] ;  /* 0x0002be00ff047b82 */ /* 0x000e640000000a00 */
[----:B-1----:R-:W-:-:S05]  /*15b0*/  IMAD.WIDE R4, R192, 0x4, R4 ;  /* 0x00000004c0047825 */ /* 0x002fca00078e0204 */
[----:B0-----:R-:W2:Y:S04]  /*15c0*/  LDG.E R185, desc[UR42][R4.64] ;  /* 0x0000002a04b97981 */ /* 0x001ea8000c1e1900 */
[----:B------:R-:W2:Y:S02]  /*15d0*/  LDG.E R6, desc[UR42][R4.64+0x4] ;  /* 0x0000042a04067981 */ /* 0x000ea4000c1e1900 */
[----:B--2---:R-:W-:-:S07]  /*15e0*/  IMAD.IADD R185, R6, 0x1, -R185 ;  /* 0x0000000106b97824 */ /* 0x004fce00078e0ab9 */
.L_x_5114:
[----:B------:R-:W-:Y:S01]  /*15f0*/  LEA.HI R199, R199, R0, RZ, 0x10 ;  /* 0x00000000c7c77211 */ /* 0x000fe200078f80ff */
[----:B------:R-:W-:Y:S01]  /*1600*/  IMAD R186, R3, R186, RZ ;  /* 0x000000ba03ba7224 */ /* 0x000fe200078e02ff */
[----:B------:R-:W-:Y:S06]  /*1610*/  @!P2 BRA `(.L_x_5115) ;  /* 0x000000000010a947 */ /* 0x000fec0003800000 */
[----:B------:R-:W-:-:S04]  /*1620*/  LEA R4, P0, R192, UR8, 0x2 ;  /* 0x00000008c0047c11 */ /* 0x000fc8000f8010ff */
[----:B------:R-:W-:-:S05]  /*1630*/  LEA.HI.X R5, R192, UR9, R200, 0x2, P0 ;  /* 0x00000009c0057c11 */ /* 0x000fca00080f14c8 */
[----:B------:R1:W5:Y:S01]  /*1640*/  LDG.E R186, desc[UR42][R4.64] ;  /* 0x0000002a04ba7981 */ /* 0x000362000c1e1900 */
[----:B------:R-:W-:Y:S05]  /*1650*/  BRA `(.L_x_5116) ;  /* 0x0000000000247947 */ /* 0x000fea0003800000 */
.L_x_5115:
[----:B------:R-:W-:Y:S02]  /*1660*/  ULDC.64 UR6, c[0x0][0xb00] ;  /* 0x0002c00000067ab9 */ /* 0x000fe40000000a00 */
[----:B------:R-:W-:-:S04]  /*1670*/  ISETP.NE.U32.AND P0, PT, RZ, UR6, PT ;  /* 0x00000006ff007c0c */ /* 0x000fc8000bf05070 */
[----:B------:R-:W-:-:S13]  /*1680*/  ISETP.NE.AND.EX P0, PT, RZ, UR7, PT, P0 ;  /* 0x00000007ff007c0c */ /* 0x000fda000bf05300 */
[----:B------:R-:W-:Y:S05]  /*1690*/  @!P0 BRA `(.L_x_5116) ;  /* 0x0000000000148947 */ /* 0x000fea0003800000 */
[----:B------:R-:W1:Y:S02]  /*16a0*/  LDC.64 R4, c[0x0][0xb00] ;  /* 0x0002c000ff047b82 */ /* 0x000e640000000a00 */
[----:B-1----:R-:W-:-:S05]  /*16b0*/  IMAD.WIDE R4, R192, 0x4, R4 ;  /* 0x00000004c0047825 */ /* 0x002fca00078e0204 */
[----:B------:R-:W2:Y:S04]  /*16c0*/  LDG.E R186, desc[UR42][R4.64] ;  /* 0x0000002a04ba7981 */ /* 0x000ea8000c1e1900 */
[----:B------:R-:W2:Y:S02]  /*16d0*/  LDG.E R3, desc[UR42][R4.64+0x4] ;  /* 0x0000042a04037981 */ /* 0x000ea4000c1e1900 */
[----:B--2---:R-:W-:-:S07]  /*16e0*/  IMAD.IADD R186, R3, 0x1, -R186 ;  /* 0x0000000103ba7824 */ /* 0x004fce00078e0aba */
.L_x_5116:
[----:B------:R-:W-:Y:S01]  /*16f0*/  UISETP.NE.AND UP0, UPT, UR41, 0x1, UPT ;  /* 0x000000012900788c */ /* 0x000fe2000bf05270 */
[----:B-----5:R-:W-:Y:S01]  /*1700*/  IMAD.IADD R186, R186, 0x1, -R7 ;  /* 0x00000001baba7824 */ /* 0x020fe200078e0a07 */
[----:B------:R-:W-:-:S03]  /*1710*/  USHF.L.U32 UR39, UR4, 0x6, URZ ;  /* 0x0000000604277899 */ /* 0x000fc6000800063f */
[----:B------:R-:W-:Y:S01]  /*1720*/  VIADD R0, R186, 0x3f ;  /* 0x0000003fba007836 */ /* 0x000fe20000000000 */
[----:B------:R-:W-:-:S04]  /*1730*/  PLOP3.LUT P0, PT, PT, PT, UP0, 0x80, 0x0 ;  /* 0x000000000000781c */ /* 0x000fc80003f0f008 */
[----:B------:R-:W-:-:S04]  /*1740*/  SHF.R.S32.HI R3, RZ, 0x1f, R0 ;  /* 0x0000001fff037819 */ /* 0x000fc80000011400 */
[----:B------:R-:W-:-:S04]  /*1750*/  LEA.HI R3, R3, R0, RZ, 0x6 ;  /* 0x0000000003037211 */ /* 0x000fc800078f30ff */
[----:B------:R-:W-:Y:S01]  /*1760*/  SHF.R.S32.HI R6, RZ, 0x6, R3 ;  /* 0x00000006ff067819 */ /* 0x000fe20000011403 */
[----:B------:R-:W-:Y:S06]  /*1770*/  @!P0 BRA `(.L_x_5117) ;  /* 0x0000001c00fc8947 */ /* 0x000fec0003800000 */
[----:B------:R-:W2:Y:S01]  /*1780*/  LDC R0, c[0x0][0x448] ;  /* 0x00011200ff007b82 */ /* 0x000ea20000000800 */
[----:B------:R-:W-:Y:S01]  /*1790*/  UIADD3 UR4, UR39, 0x3f, URZ ;  /* 0x0000003f27047890 */ /* 0x000fe2000fffe03f */
[----:B0-----:R-:W-:Y:S02]  /*17a0*/  IADD3 R185, R186, 0x40, -R185 ;  /* 0x00000040bab97810 */ /* 0x001fe40007ffe8b9 */
[----:B------:R-:W-:Y:S02]  /*17b0*/  LOP3.LUT R8, R199, 0xff, RZ, 0xc0, !PT ;  /* 0x000000ffc7087812 */ /* 0x000fe400078ec0ff */
[----:B--2---:R-:W-:Y:S01]  /*17c0*/  ISETP.NE.AND P0, PT, R0, 0x1, PT ;  /* 0x000000010000780c */ /* 0x004fe20003f05270 */
[----:B------:R-:W-:-:S12]  /*17d0*/  IMAD.U32 R0, RZ, RZ, UR4 ;  /* 0x00000004ff007e24 */ /* 0x000fd8000f8e00ff */
[----:B------:R-:W0:Y:S08]  /*17e0*/  @P0 LDC R3, c[0x0][0x44c] ;  /* 0x00011300ff030b82 */ /* 0x000e300000000800 */
[----:B-1----:R-:W1:Y:S01]  /*17f0*/  @P0 LDC R4, c[0x0][0x450] ;  /* 0x00011400ff040b82 */ /* 0x002e620000000800 */
[----:B0-----:R-:W-:-:S05]  /*1800*/  @P0 IMAD.HI.U32 R3, R3, UR4, RZ ;  /* 0x0000000403030c27 */ /* 0x001fca000f8e00ff */
        /* <DEDUP_REMOVED lines=8> */
[----:B------:R-:W-:Y:S05]  /*1890*/  @!P0 BRA `(.L_x_5118) ;  /* 0x0000000000788947 */ /* 0x000fea0003800000 */
[----:B------:R-:W-:-:S04]  /*18a0*/  SHF.R.U32.HI R0, RZ, 0x10, R199 ;  /* 0x00000010ff007819 */ /* 0x000fc800000116c7 */
[----:B------:R-:W-:-:S13]  /*18b0*/  ISETP.NE.AND P0, PT, R0, RZ, PT ;  /* 0x000000ff0000720c */ /* 0x000fda0003f05270 */
[----:B------:R-:W0:Y:S02]  /*18c0*/  @!P0 LDC R0, c[0x0][0xae8] ;  /* 0x0002ba00ff008b82 */ /* 0x000e240000000800 */
[-C--:B0-----:R-:W-:Y:S02]  /*18d0*/  IABS R7, R0.reuse ;  /* 0x0000000000077213 */ /* 0x081fe40000000000 */
        /* <DEDUP_REMOVED lines=26> */
.L_x_5118:
        /* <DEDUP_REMOVED lines=72> */
[----:B------:R-:W2:Y:S01]  /*1f00*/  LDL R4, [R1+0x8] ;  /* 0x0000080001047983 */ /* 0x000ea20000100800 */
        /* <DEDUP_REMOVED lines=9> */
[----:B------:R-:W-:Y:S01]  /*1fa0*/  UMOV UR7, 0x40000040 ;  /* 0x4000004000077882 */ /* 0x000fe20000000000 */
[----:B------:R-:W-:Y:S01]  /*1fb0*/  WARPGROUP.ARRIVE ;  /* 0x00000000000079c5 */ /* 0x000fe20000000000 */
        /* <DEDUP_REMOVED lines=12> */
[C---:B------:R-:W-:Y:S01]  /*2080*/  R2UR UR16, R5.reuse ;  /* 0x00000000051072ca */ /* 0x040fe200000e0000 */
[----:B------:R-:W-:Y:S01]  /*2090*/  VIADD R6, R5, 0x2 ;  /* 0x0000000205067836 */ /* 0x000fe20000000000 */
[----:B------:R-:W-:-:S04]  /*20a0*/  LOP3.LUT R3, R3, 0x2000000, RZ, 0xfc, !PT ;  /* 0x0200000003037812 */ /* 0x000fc800078efcff */
[----:B------:R-:W-:Y:S01]  /*20b0*/  R2UR UR12, R6 ;  /* 0x00000000060c72ca */ /* 0x000fe200000e0000 */
[----:B------:R-:W-:-:S04]  /*20c0*/  IMAD R4, R2, 0x1000, R3 ;  /* 0x0000100002047824 */ /* 0x000fc800078e0203 */
[C---:B------:R-:W-:Y:S01]  /*20d0*/  VIADD R6, R4.reuse, 0x80 ;  /* 0x0000008004067836 */ /* 0x040fe20000000000 */
[----:B------:R-:W-:-:S04]  /*20e0*/  R2UR UR18, R4 ;  /* 0x00000000041272ca */ /* 0x000fc800000e0000 */
[----:B------:R-:W-:Y:S01]  /*20f0*/  R2UR UR14, R6 ;  /* 0x00000000060e72ca */ /* 0x000fe200000e0000 */
[C---:B------:R-:W-:Y:S02]  /*2100*/  VIADD R6, R5.reuse, 0x4 ;  /* 0x0000000405067836 */ /* 0x040fe40000000000 */
[----:B------:R-:W-:-:S03]  /*2110*/  VIADD R5, R5, 0x6 ;  /* 0x0000000605057836 */ /* 0x000fc60000000000 */
[----:B------:R-:W-:Y:S01]  /*2120*/  R2UR UR8, R6 ;  /* 0x00000000060872ca */ /* 0x000fe200000e0000 */
[C---:B------:R-:W-:Y:S01]  /*2130*/  VIADD R6, R4.reuse, 0x100 ;  /* 0x0000010004067836 */ /* 0x040fe20000000000 */
[----:B------:R-:W-:Y:S01]  /*2140*/  R2UR UR4, R5 ;  /* 0x00000000050472ca */ /* 0x000fe200000e0000 */
[----:B------:R-:W-:Y:S01]  /*2150*/  HGMMA.64x256x16.F32 R24, gdesc[UR16].tnspB, RZ, !UPT, gsb0 ;  /* 0x43e00000101879f0 */ /* 0x000fe2000c0008ff */
[----:B------:R-:W-:Y:S02]  /*2160*/  VIADD R4, R4, 0x180 ;  /* 0x0000018004047836 */ /* 0x000fe40000000000 */
[----:B------:R-:W-:-:S03]  /*2170*/  R2UR UR10, R6 ;  /* 0x00000000060a72ca */ /* 0x000fc600000e0000 */
[----:B------:R-:W-:Y:S01]  /*2180*/  R2UR UR6, R4 ;  /* 0x00000000040672ca */ /* 0x000fe200000e0000 */
[----:B------:R-:W-:-:S05]  /*2190*/  IMAD.MOV.U32 R4, RZ, RZ, 0x1 ;  /* 0x00000001ff047424 */ /* 0x000fca00078e00ff */
[----:B------:R-:W-:-:S04]  /*21a0*/  SEL R4, R4, 0x2, !P0 ;  /* 0x0000000204047807 */ /* 0x000fc80004000000 */
[----:B------:R-:W-:-:S04]  /*21b0*/  LOP3.LUT R4, R4, 0x1, RZ, 0xfc, !PT ;  /* 0x0000000104047812 */ /* 0x000fc800078efcff */
[----:B------:R-:W-:Y:S01]  /*21c0*/  ISETP.NE.AND P1, PT, R4, 0x3, PT ;  /* 0x000000030400780c */ /* 0x000fe20003f25270 */
        /* <DEDUP_REMOVED lines=15> */
.L_x_5120:
[----:B------:R-:W0:Y:S01]  /*22c0*/  S2R R5, SR_CgaCtaId ;  /* 0x0000000000057919 */ /* 0x000e220000008800 */
[----:B------:R-:W-:Y:S01]  /*22d0*/  UIADD3 UR6, UR20, -0x2, URZ ;  /* 0xfffffffe14067890 */ /* 0x000fe2000fffe03f */
[----:B------:R-:W-:-:S04]  /*22e0*/  IMAD R4, R2, 0x8, R17 ;  /* 0x0000000802047824 */ /* 0x000fc800078e0211 */
[----:B------:R-:W-:Y:S01]  /*22f0*/  VIADD R4, R4, 0x38860 ;  /* 0x0003886004047836 */ /* 0x000fe20000000000 */
[----:B------:R-:W-:-:S04]  /*2300*/  ISETP.LE.AND P0, PT, R0, UR6, PT ;  /* 0x0000000600007c0c */ /* 0x000fc8000bf03270 */
[----:B0-----:R-:W-:-:S04]  /*2310*/  PRMT R4, R5, 0x654, R4 ;  /* 0x0000065405047816 */ /* 0x001fc80000000004 */
[----:B------:R0:W-:Y:S05]  /*2320*/  SYNCS.ARRIVE.TRANS64.RED.A1T0 RZ, [R4+URZ], RZ ;  /* 0x000000ff04ff79a7 */ /* 0x0001ea000810043f */
[----:B------:R-:W-:Y:S05]  /*2330*/  @!P0 BRA `(.L_x_5121) ;  /* 0x0000000800cc8947 */ /* 0x000fea0003800000 */
[----:B------:R-:W-:-:S05]  /*2340*/  UMOV UR20, UR6 ;  /* 0x0000000600147c82 */ /* 0x000fca0008000000 */
.L_x_5123:
        /* <DEDUP_REMOVED lines=9> */
[----:B------:R-:W-:Y:S01]  /*23e0*/  SEL R2, R2, RZ, P0 ;  /* 0x000000ff02027207 */ /* 0x000fe20000000000 */
        /* <DEDUP_REMOVED lines=139> */
[----:B------:R-:W-:Y:S02]  /*2ca0*/  R2UR UR6, R4 ;  /* 0x00000000040672ca */ /* 0x000fe400000e0000 */
[----:B------:R-:W-:Y:S01]  /*2cb0*/  SEL R4, RZ, 0x1, P0 ;  /* 0x00000001ff047807 */ /* 0x000fe20000000000 */
[----:B------:R-:W-:-:S02]  /*2cc0*/  WARPGROUP.DEPBAR.LE gsb0, 0x0 ;  /* 0x00008000000079c5 */ /* 0x000fc40000010000 */
[----:B------:R-:W-:-:S15]  /*2cd0*/  WARPGROUP.ARRIVE ;  /* 0x00000000000079c5 */ /* 0x000fde0000000000 */
[----:B------:R-:W-:-:S05]  /*2ce0*/  NOP ;  /* 0x0000000000007918 */ /* 0x000fca0000000000 */
        /* <DEDUP_REMOVED lines=9> */
[----:B------:R-:W-:Y:S01]  /*2d80*/  R2UR UR7, R4 ;  /* 0x00000000040772ca */ /* 0x000fe200000e0000 */
[----:B------:R-:W-:Y:S01]  /*2d90*/  UMOV UR6, UR20 ;  /* 0x0000001400067c82 */ /* 0x000fe20008000000 */
[----:B------:R-:W-:Y:S01]  /*2da0*/  UIADD3 UR20, UR20, -0x1, URZ ;  /* 0xffffffff14147890 */ /* 0x000fe2000fffe03f */
[----:B------:R-:W-:-:S10]  /*2db0*/  ISETP.LT.AND P0, PT, R0, UR6, PT ;  /* 0x0000000600007c0c */ /* 0x000fd4000bf01270 */
[----:B------:R-:W-:Y:S01]  /*2dc0*/  ULOP3.LUT UR37, UR37, UR7, URZ, 0x3c, !UPT ;  /* 0x0000000725257292 */ /* 0x000fe2000f8e3c3f */
[----:B------:R-:W-:Y:S02]  /*2dd0*/  WARPGROUP.DEPBAR.LE gsb0, 0x0 ;  /* 0x00008000000079c5 */ /* 0x000fe40000010000 */
[----:B------:R-:W-:Y:S06]  /*2de0*/  BAR.ARV 0xf, 0x100 ;  /* 0x03c4000000007b1d */ /* 0x000fec0000002000 */
[----:B------:R-:W-:Y:S05]  /*2df0*/  @!P1 BRA `(.L_x_5122) ;  /* 0x0000000000049947 */ /* 0x000fea0003800000 */
[----:B------:R-:W-:Y:S01]  /*2e00*/  BPT.TRAP 0x1 ;  /* 0x000000040000795c */ /* 0x000fe20000300000 */
.L_x_5122:
[----:B------:R-:W0:Y:S01]  /*2e10*/  S2R R5, SR_CgaCtaId ;  /* 0x0000000000057919 */ /* 0x000e220000008800 */
[----:B------:R-:W-:-:S04]  /*2e20*/  IMAD R4, R2, 0x8, R17 ;  /* 0x0000000802047824 */ /* 0x000fc800078e0211 */
[----:B------:R-:W-:-:S05]  /*2e30*/  VIADD R4, R4, 0x38860 ;  /* 0x0003886004047836 */ /* 0x000fca0000000000 */
[----:B0-----:R-:W-:-:S04]  /*2e40*/  PRMT R4, R5, 0x654, R4 ;  /* 0x0000065405047816 */ /* 0x001fc80000000004 */
[----:B------:R1:W-:Y:S01]  /*2e50*/  SYNCS.ARRIVE.TRANS64.RED.A1T0 RZ, [R4+URZ], RZ ;  /* 0x000000ff04ff79a7 */ /* 0x0003e2000810043f */
[----:B------:R-:W-:Y:S05]  /*2e60*/  @P0 BRA `(.L_x_5123) ;  /* 0xfffffff400380947 */ /* 0x000fea000383ffff */
.L_x_5121:
[----:B------:R-:W-:Y:S01]  /*2e70*/  BAR.SYNC.DEFER_BLOCKING 0xe, 0x100 ;  /* 0x0384000000007b1d */ /* 0x000fe20000010000 */
[C---:B------:R-:W-:Y:S01]  /*2e80*/  IMAD R0, R2.reuse, 0x40, R19 ;  /* 0x0000004002007824 */ /* 0x040fe200078e0213 */
[----:B------:R-:W-:Y:S01]  /*2e90*/  PLOP3.LUT P0, PT, PT, PT, PT, 0x8, 0x0 ;  /* 0x000000000000781c */ /* 0x000fe20003f0e170 */
[----:B------:R-:W-:Y:S02]  /*2ea0*/  VIADD R2, R2, 0x1 ;  /* 0x0000000102027836 */ /* 0x000fe40000000000 */
[----:B------:R-:W-:Y:S02]  /*2eb0*/  IMAD R17, R0, 0x4, R17 ;  /* 0x0000000400117824 */ /* 0x000fe400078e0211 */
[----:B------:R-:W-:Y:S01]  /*2ec0*/  IMAD.MOV.U32 R20, RZ, RZ, RZ ;  /* 0x000000ffff147224 */ /* 0x000fe200078e00ff */
[----:B------:R-:W-:-:S04]  /*2ed0*/  ISETP.NE.AND P1, PT, R2, 0x2, PT ;  /* 0x000000020200780c */ /* 0x000fc80003f25270 */
[----:B------:R-:W-:Y:S01]  /*2ee0*/  SEL R2, R2, RZ, P1 ;  /* 0x000000ff02027207 */ /* 0x000fe20000800000 */
[----:B------:R-:W2:Y:S04]  /*2ef0*/  LDS R3, [R17+0x38400] ;  /* 0x0384000011037984 */ /* 0x000ea80000000800 */
[----:B------:R-:W3:Y:S01]  /*2f00*/  LDS R0, [R17+0x38420] ;  /* 0x0384200011007984 */ /* 0x000ee20000000800 */
        /* <DEDUP_REMOVED lines=65> */
[-C--:B---3--:R-:W-:Y:S01]  /*3320*/  FMUL.FTZ R26, R26, R0.reuse ;  /* 0x000000001a1a7220 */ /* 0x088fe20000410000 */
[-C--:B------:R-:W-:Y:S01]  /*3330*/  FMUL.FTZ R27, R27, R0.reuse ;  /* 0x000000001b1b7220 */ /* 0x080fe20000410000 */
[-C--:B------:R-:W-:Y:S01]  /*3340*/  FMUL.FTZ R30, R30, R0.reuse ;  /* 0x000000001e1e7220 */ /* 0x080fe20000410000 */
[----:B------:R-:W-:Y:S01]  /*3350*/  R2UR UR4, R3 ;  /* 0x00000000030472ca */ /* 0x000fe200000e0000 */
        /* <DEDUP_REMOVED lines=62> */
[----:B------:R-:W-:Y:S01]  /*3740*/  ULOP3.LUT UR37, UR37, UR4, URZ, 0x3c, !UPT ;  /* 0x0000000425257292 */ /* 0x000fe2000f8e3c3f */
[----:B------:R-:W-:Y:S06]  /*3750*/  BAR.ARV 0xf, 0x100 ;  /* 0x03c4000000007b1d */ /* 0x000fec0000002000 */
[----:B------:R-:W-:Y:S05]  /*3760*/  BRA `(.L_x_5119) ;  /* 0x000000ac00807947 */ /* 0x000fea0003800000 */
.L_x_5117:
[----:B------:R-:W2:Y:S01]  /*3770*/  LDC R0, c[0x0][0x448] ;  /* 0x00011200ff007b82 */ /* 0x000ea20000000800 */
[----:B------:R-:W-:Y:S01]  /*3780*/  UIADD3 UR4, UR39, 0x3f, URZ ;  /* 0x0000003f27047890 */ /* 0x000fe2000fffe03f */
[----:B01----:R-:W-:Y:S02]  /*3790*/  IADD3 R5, R186, 0x40, -R185 ;  /* 0x00000040ba057810 */ /* 0x003fe40007ffe8b9 */
[----:B------:R-:W-:Y:S02]  /*37a0*/  LOP3.LUT R16, R16, 0xfffffffd, RZ, 0xc0, !PT ;  /* 0xfffffffd10107812 */ /* 0x000fe400078ec0ff */
[----:B--2---:R-:W-:-:S13]  /*37b0*/  ISETP.NE.AND P0, PT, R0, 0x1, PT ;  /* 0x000000010000780c */ /* 0x004fda0003f05270 */
[----:B------:R-:W0:Y:S01]  /*37c0*/  @P0 LDC R0, c[0x0][0x44c] ;  /* 0x00011300ff000b82 */ /* 0x000e220000000800 */
[----:B------:R-:W-:-:S07]  /*37d0*/  @P0 LOP3.LUT R16, R16, 0x2, RZ, 0xfc, !PT ;  /* 0x0000000210100812 */ /* 0x000fce00078efcff */
[----:B------:R-:W1:Y:S01]  /*37e0*/  @P0 LDC R4, c[0x0][0x450] ;  /* 0x00011400ff040b82 */ /* 0x000e620000000800 */
[----:B0-----:R-:W-:-:S04]  /*37f0*/  @P0 IMAD.HI.U32 R3, R0, UR4, RZ ;  /* 0x0000000400030c27 */ /* 0x001fc8000f8e00ff */
[----:B------:R-:W-:Y:S01]  /*3800*/  IMAD.U32 R0, RZ, RZ, UR4 ;  /* 0x00000004ff007e24 */ /* 0x000fe2000f8e00ff */
[----:B------:R-:W-:Y:S01]  /*3810*/  UMOV UR4, URZ ;  /* 0x0000003f00047c82 */ /* 0x000fe20008000000 */
[----:B-1----:R-:W-:-:S05]  /*3820*/  @P0 SHF.R.U32.HI R0, RZ, R4, R3 ;  /* 0x00000004ff000219 */ /* 0x002fca0000011603 */
[----:B------:R-:W-:-:S05]  /*3830*/  IMAD.IADD R0, R5, 0x1, R0 ;  /* 0x0000000105007824 */ /* 0x000fca00078e0200 */
[----:B------:R-:W-:-:S04]  /*3840*/  SHF.R.S32.HI R3, RZ, 0x1f, R0 ;  /* 0x0000001fff037819 */ /* 0x000fc80000011400 */
[----:B------:R-:W-:Y:S02]  /*3850*/  LEA.HI R3, R3, R0, RZ, 0x6 ;  /* 0x0000000003037211 */ /* 0x000fe400078f30ff */
[----:B------:R-:W-:Y:S02]  /*3860*/  LOP3.LUT R0, R199, 0xff, RZ, 0xc0, !PT ;  /* 0x000000ffc7007812 */ /* 0x000fe400078ec0ff */
[----:B------:R-:W-:Y:S02]  /*3870*/  SHF.R.S32.HI R3, RZ, 0x6, R3 ;  /* 0x00000006ff037819 */ /* 0x000fe40000011403 */
[----:B------:R-:W-:Y:S02]  /*3880*/  R2UR UR38, R0 ;  /* 0x00000000002672ca */ /* 0x000fe400000e0000 */
[----:B------:R-:W-:-:S04]  /*3890*/  VIMNMX R6, R6, R3, PT ;  /* 0x0000000306067248 */ /* 0x000fc80003fe0100 */
[----:B------:R-:W-:-:S13]  /*38a0*/  ISETP.GE.AND P0, PT, R6, 0x1, PT ;  /* 0x000000010600780c */ /* 0x000fda0003f06270 */
[----:B------:R-:W-:Y:S05]  /*38b0*/  @!P0 BRA `(.L_x_5124) ;  /* 0x0000000000948947 */ /* 0x000fea0003800000 */
[----:B------:R-:W-:Y:S01]  /*38c0*/  SHF.R.U32.HI R5, RZ, 0x10, R199 ;  /* 0x00000010ff057819 */ /* 0x000fe200000116c7 */
[----:B------:R-:W-:-:S03]  /*38d0*/  UMOV UR4, URZ ;  /* 0x0000003f00047c82 */ /* 0x000fc60008000000 */
[----:B------:R-:W-:-:S13]  /*38e0*/  ISETP.NE.AND P0, PT, R5, RZ, PT ;  /* 0x000000ff0500720c */ /* 0x000fda0003f05270 */
[----:B------:R-:W0:Y:S02]  /*38f0*/  @!P0 LDC R5, c[0x0][0xae8] ;  /* 0x0002ba00ff058b82 */ /* 0x000e240000000800 */
[-C--:B0-----:R-:W-:Y:S02]  /*3900*/  IABS R0, R5.reuse ;  /* 0x0000000500007213 */ /* 0x081fe40000000000 */
[----:B------:R-:W-:Y:S02]  /*3910*/  IABS R8, R5 ;  /* 0x0000000500087213 */ /* 0x000fe40000000000 */
[----:B------:R-:W-:Y:S02]  /*3920*/  R2UR UR8, R0 ;  /* 0x00000000000872ca */ /* 0x000fe400000e0000 */
[C---:B------:R-:W-:Y:S02]  /*3930*/  IADD3 R0, R5.reuse, -0x1, R6 ;  /* 0xffffffff05007810 */ /* 0x040fe40007ffe006 */
[----:B------:R-:W-:-:S02]  /*3940*/  R2UR UR9, R5 ;  /* 0x00000000050972ca */ /* 0x000fc400000e0000 */
[----:B------:R-:W-:Y:S02]  /*3950*/  IABS R7, R0 ;  /* 0x0000000000077213 */ /* 0x000fe40000000000 */
[----:B------:R-:W-:Y:S02]  /*3960*/  LOP3.LUT R0, R0, R5, RZ, 0x3c, !PT ;  /* 0x0000000500007212 */ /* 0x000fe400078e3cff */
[----:B------:R-:W-:-:S03]  /*3970*/  R2UR UR7, R7 ;  /* 0x00000000070772ca */ /* 0x000fc600000e0000 */
[----:B------:R-:W0:Y:S04]  /*3980*/  I2F.RP R3, UR8 ;  /* 0x0000000800037d06 */ /* 0x000e280008209400 */
[----:B------:R-:W-:-:S06]  /*3990*/  UISETP.NE.AND UP0, UPT, UR9, URZ, UPT ;  /* 0x0000003f0900728c */ /* 0x000fcc000bf05270 */
[----:B------:R-:W-:Y:S01]  /*39a0*/  PLOP3.LUT P0, PT, PT, PT, UP0, 0x80, 0x0 ;  /* 0x000000000000781c */ /* 0x000fe20003f0f008 */
        /* <DEDUP_REMOVED lines=16> */
[----:B------:R-:W-:Y:S01]  /*3ab0*/  UISETP.GE.AND UP2, UPT, UR6, URZ, UPT ;  /* 0x0000003f0600728c */ /* 0x000fe2000bf46270 */
[----:B------:R-:W-:-:S08]  /*3ac0*/  @!P0 R2UR UR6, R5 ;  /* 0x00000000050682ca */ /* 0x000fd000000e0000 */
[----:B------:R-:W-:-:S07]  /*3ad0*/  @UP1 UIADD3 UR5, UR5, 0x1, URZ ;  /* 0x0000000105051890 */ /* 0x000fce000fffe03f */
[----:B------:R-:W-:Y:S02]  /*3ae0*/  UMOV UR4, UR5 ;  /* 0x0000000500047c82 */ /* 0x000fe40008000000 */
[----:B------:R-:W-:Y:S02]  /*3af0*/  @!UP2 UIADD3 UR4, -UR4, URZ, URZ ;  /* 0x0000003f0404a290 */ /* 0x000fe4000fffe13f */
[----:B------:R-:W-:-:S12]  /*3b00*/  @!UP0 ULOP3.LUT UR4, URZ, UR6, URZ, 0x33, !UPT ;  /* 0x000000063f048292 */ /* 0x000fd8000f8e333f */
.L_x_5124:
[----:B------:R-:W-:Y:S02]  /*3b10*/  UIMAD UR38, UR38, UR4, URZ ;  /* 0x00000004262672a4 */ /* 0x000fe4000f8e023f */
[----:B------:R-:W-:Y:S01]  /*3b20*/  IMAD.U32 R3, RZ, RZ, UR4 ;  /* 0x00000004ff037e24 */ /* 0x000fe2000f8e00ff */
[----:B------:R-:W-:Y:S01]  /*3b30*/  PLOP3.LUT P0, PT, PT, PT, PT, 0x80, 0x0 ;  /* 0x000000000000781c */ /* 0x000fe20003f0f070 */
[----:B------:R-:W-:Y:S01]  /*3b40*/  IMAD.MOV.U32 R20, RZ, RZ, RZ ;  /* 0x000000ffff147224 */ /* 0x000fe200078e00ff */
[----:B------:R-:W-:Y:S02]  /*3b50*/  CS2R R150, SRZ ;  /* 0x0000000000967805 */ /* 0x000fe4000001ff00 */
[----:B------:R-:W-:Y:S02]  /*3b60*/  CS2R R148, SRZ ;  /* 0x0000000000947805 */ /* 0x000fe4000001ff00 */
[----:B------:R-:W-:Y:S01]  /*3b70*/  VIADDMNMX R168, R3, UR38, R6, PT ;  /* 0x0000002603a87c46 */ /* 0x000fe2000b800106 */
[----:B------:R-:W-:Y:S01]  /*3b80*/  IMAD.MOV.U32 R3, RZ, RZ, RZ ;  /* 0x000000ffff037224 */ /* 0x000fe200078e00ff */
[----:B------:R-:W-:-:S02]  /*3b90*/  CS2R R146, SRZ ;  /* 0x0000000000927805 */ /* 0x000fc4000001ff00 */
[----:B------:R-:W-:Y:S02]  /*3ba0*/  CS2R R144, SRZ ;  /* 0x0000000000907805 */ /* 0x000fe4000001ff00 */
[----:B------:R-:W-:Y:S02]  /*3bb0*/  ISETP.GT.AND P1, PT, R168, UR38, PT ;  /* 0x00000026a8007c0c */ /* 0x000fe4000bf24270 */
        /* <DEDUP_REMOVED lines=61> */
[----:B------:R-:W2:Y:S04]  /*3f90*/  LDL R0, [R1+0x8] ;  /* 0x0000080001007983 */ /* 0x000ea80000100800 */
        /* <DEDUP_REMOVED lines=28> */
.L_x_5125:
        /* <DEDUP_REMOVED lines=10> */
[----:B------:R-:W0:Y:S02]  /*4200*/  SYNCS.PHASECHK.TRANS64.TRYWAIT P1, [R17+URZ+0x38800], R6 ;  /* 0x03880006110075a7 */ /* 0x000e24000802017f */
[----:B0-----:R-:W-:Y:S05]  /*4210*/  @!P1 BRA `(.L_x_5126) ;  /* 0x0000015c00849947 */ /* 0x001fea0003800000 */
.L_x_5270:
[----:B------:R-:W-:Y:S05]  /*4220*/  @!P0 BRA `(.L_x_5127) ;  /* 0x0000000000048947 */ /* 0x000fea0003800000 */
[----:B------:R-:W-:Y:S01]  /*4230*/  BPT.TRAP 0x1 ;  /* 0x000000040000795c */ /* 0x000fe20000300000 */
.L_x_5127:
[----:B------:R-:W-:Y:S02]  /*4240*/  IMAD.U32 R8, RZ, RZ, UR37 ;  /* 0x00000025ff087e24 */ /* 0x000fe4000f8e00ff */
[----:B------:R-:W-:-:S03]  /*4250*/  IMAD R9, R2, 0x8, R17 ;  /* 0x0000000802097824 */ /* 0x000fc600078e0211 */
[----:B------:R-:W-:-:S04]  /*4260*/  SHF.L.U32 R8, R8, 0x1f, RZ ;  /* 0x0000001f08087819 */ /* 0x000fc800000006ff */
[----:B------:R1:W2:Y:S01]  /*4270*/  SYNCS.PHASECHK.TRANS64.TRYWAIT P1, [R9+URZ+0x38830], R8 ;  /* 0x03883008090075a7 */ /* 0x0002a2000802017f */
[----:B------:R-:W-:Y:S05]  /*4280*/  @!P0 BRA `(.L_x_5128) ;  /* 0x0000000000048947 */ /* 0x000fea0003800000 */
[----:B------:R-:W-:Y:S01]  /*4290*/  BPT.TRAP 0x1 ;  /* 0x000000040000795c */ /* 0x000fe20000300000 */
.L_x_5128:
[----:B------:R-:W-:-:S05]  /*42a0*/  VIADD R0, R17, 0x22400 ;  /* 0x0002240011007836 */ /* 0x000fca0000000000 */
[----:B------:R-:W-:-:S04]  /*42b0*/  SHF.R.U32.HI R0, RZ, 0x4, R0 ;  /* 0x00000004ff007819 */ /* 0x000fc80000011600 */
[----:B------:R-:W-:Y:S01]  /*42c0*/  LOP3.LUT R0, R0, 0x3fff, RZ, 0xc0, !PT ;  /* 0x00003fff00007812 */ /* 0x000fe200078ec0ff */
[----:B--2---:R-:W-:Y:S06]  /*42d0*/  @P1 BRA `(.L_x_5129) ;  /* 0x0000000000081947 */ /* 0x004fec0003800000 */
[----:B------:R-:W2:Y:S02]  /*42e0*/  SYNCS.PHASECHK.TRANS64.TRYWAIT P1, [R9+URZ+0x38830], R8 ;  /* 0x03883008090075a7 */ /* 0x000ea4000802017f */
[----:B--2---:R-:W-:Y:S05]  /*42f0*/  @!P1 BRA `(.L_x_5130) ;  /* 0x0000015c00609947 */ /* 0x004fea0003800000 */
.L_x_5129:
[----:B------:R-:W-:Y:S05]  /*4300*/  WARPSYNC.ALL ;  /* 0x0000000000007948 */ /* 0x000fea0003800000 */
[----:B------:R-:W-:Y:S01]  /*4310*/  LOP3.LUT R4, R0, 0x10000, RZ, 0xfc, !PT ;  /* 0x0001000000047812 */ /* 0x000fe200078efcff */
[----:B------:R-:W-:Y:S01]  /*4320*/  VIADD R0, R17, 0x20400 ;  /* 0x0002040011007836 */ /* 0x000fe20000000000 */
[----:B------:R-:W-:-:S03]  /*4330*/  WARPGROUP.ARRIVE ;  /* 0x00000000000079c5 */ /* 0x000fc60000000000 */
[----:B------:R-:W-:Y:S01]  /*4340*/  IMAD R3, R2, 0x200, R4 ;  /* 0x0000020002037824 */ /* 0x000fe200078e0204 */
[----:B------:R-:W-:Y:S01]  /*4350*/  UMOV UR11, 0x40000040 ;  /* 0x40000040000b7882 */ /* 0x000fe20000000000 */
[----:B------:R-:W-:Y:S01]  /*4360*/  UMOV UR9, 0x40000040 ;  /* 0x4000004000097882 */ /* 0x000fe20000000000 */
[----:B------:R-:W-:Y:S01]  /*4370*/  SHF.R.U32.HI R0, RZ, 0x4, R0 ;  /* 0x00000004ff007819 */ /* 0x000fe20000011600 */
[----:B------:R-:W-:Y:S01]  /*4380*/  UMOV UR15, 0x40000040 ;  /* 0x40000040000f7882 */ /* 0x000fe20000000000 */
[----:B------:R-:W-:Y:S01]  /*4390*/  R2UR UR10, R3 ;  /* 0x00000000030a72ca */ /* 0x000fe200000e0000 */
[----:B------:R-:W-:Y:S01]  /*43a0*/  UMOV UR13, 0x40000040 ;  /* 0x40000040000d7882 */ /* 0x000fe20000000000 */
[----:B------:R-:W-:Y:S01]  /*43b0*/  LOP3.LUT R0, R0, 0x3fff, RZ, 0xc0, !PT ;  /* 0x00003fff00007812 */ /* 0x000fe200078ec0ff */
[----:B------:R-:W-:Y:S01]  /*43c0*/  UMOV UR19, 0x40000040 ;  /* 0x4000004000137882 */ /* 0x000fe20000000000 */
[----:B------:R-:W-:Y:S01]  /*43d0*/  UMOV UR17, 0x40000040 ;  /* 0x4000004000117882 */ /* 0x000fe20000000000 */
[----:B------:R-:W-:Y:S01]  /*43e0*/  UMOV UR23, 0x40000040 ;  /* 0x4000004000177882 */ /* 0x000fe20000000000 */
[----:B------:R-:W-:Y:S01]  /*43f0*/  LOP3.LUT R0, R0, 0x10000, RZ, 0xfc, !PT ;  /* 0x0001000000007812 */ /* 0x000fe200078efcff */
[----:B------:R-:W-:-:S03]  /*4400*/  UMOV UR21, 0x40000040 ;  /* 0x4000004000157882 */ /* 0x000fc60000000000 */
[C---:B------:R-:W-:Y:S01]  /*4410*/  R2UR UR8, R0.reuse ;  /* 0x00000000000872ca */ /* 0x040fe200000e0000 */
[C---:B------:R-:W-:Y:S02]  /*4420*/  VIADD R3, R0.reuse, 0x2 ;  /* 0x0000000200037836 */ /* 0x040fe40000000000 */
[----:B------:R-:W-:Y:S02]  /*4430*/  UIADD3 UR14, UR10, 0x2, URZ ;  /* 0x000000020a0e7890 */ /* 0x000fe4000fffe03f */
[----:B------:R-:W-:Y:S01]  /*4440*/  UIADD3 UR18, UR10, 0x4, URZ ;  /* 0x000000040a127890 */ /* 0x000fe2000fffe03f */
[----:B------:R-:W-:Y:S01]  /*4450*/  R2UR UR12, R3 ;  /* 0x00000000030c72ca */ /* 0x000fe200000e0000 */
[C---:B------:R-:W-:Y:S01]  /*4460*/  VIADD R3, R0.reuse, 0x4 ;  /* 0x0000000400037836 */ /* 0x040fe20000000000 */
[----:B------:R-:W-:Y:S01]  /*4470*/  UIADD3 UR22, UR10, 0x6, URZ ;  /* 0x000000060a167890 */ /* 0x000fe2000fffe03f */
[----:B------:R-:W-:-:S03]  /*4480*/  VIADD R0, R0, 0x6 ;  /* 0x0000000600007836 */ /* 0x000fc60000000000 */
[----:B------:R-:W-:Y:S01]  /*4490*/  R2UR UR16, R3 ;  /* 0x00000000031072ca */ /* 0x000fe200000e0000 */
[----:B------:R-:W-:Y:S01]  /*44a0*/  HGMMA.64x64x16.F32 R24, gdesc[UR8], RZ, !UPT, gsb0 ;  /* 0x00e00000081879f0 */ /* 0x000fe2000c0008ff */
[----:B------:R-:W-:Y:S02]  /*44b0*/  R2UR UR20, R0 ;  /* 0x00000000001472ca */ /* 0x000fe400000e0000 */
        /* <DEDUP_REMOVED lines=10> */
[----:B------:R-:W3:Y:S02]  /*4560*/  SYNCS.PHASECHK.TRANS64.TRYWAIT P1, [R17+URZ+0x38810], R6 ;  /* 0x03881006110075a7 */ /* 0x000ee4000802017f */
[----:B---3--:R-:W-:Y:S05]  /*4570*/  @!P1 BRA `(.L_x_5131) ;  /* 0x0000015800d49947 */ /* 0x008fea0003800000 */
.L_x_5271:
[----:B------:R-:W-:Y:S05]  /*4580*/  @!P0 BRA `(.L_x_5132) ;  /* 0x0000000000048947 */ /* 0x000fea0003800000 */
[----:B------:R-:W-:Y:S01]  /*4590*/  BPT.TRAP 0x1 ;  /* 0x000000040000795c */ /* 0x000fe20000300000 */
.L_x_5132:
[----:B------:R4:W0:Y:S01]  /*45a0*/  SYNCS.PHASECHK.TRANS64.TRYWAIT P1, [R9+URZ+0x38850], R8 ;  /* 0x03885008090075a7 */ /* 0x000822000802017f */
[----:B------:R-:W-:Y:S05]  /*45b0*/  @!P0 BRA `(.L_x_5133) ;  /* 0x0000000000048947 */ /* 0x000fea0003800000 */
[----:B------:R-:W-:Y:S01]  /*45c0*/  BPT.TRAP 0x1 ;  /* 0x000000040000795c */ /* 0x000fe20000300000 */
.L_x_5133:
[C---:B------:R-:W-:Y:S02]  /*45d0*/  VIADD R0, R17.reuse, 0x400 ;  /* 0x0000040011007836 */ /* 0x040fe40000000000 */
[----:B------:R-:W-:-:S03]  /*45e0*/  VIADD R3, R17, 0x26400 ;  /* 0x0002640011037836 */ /* 0x000fc60000000000 */
[----:B------:R-:W-:Y:S02]  /*45f0*/  SHF.R.U32.HI R0, RZ, 0x4, R0 ;  /* 0x00000004ff007819 */ /* 0x000fe40000011600 */
[----:B------:R-:W-:Y:S02]  /*4600*/  SHF.R.U32.HI R3, RZ, 0x4, R3 ;  /* 0x00000004ff037819 */ /* 0x000fe40000011603 */
[----:B------:R-:W-:Y:S02]  /*4610*/  LOP3.LUT R0, R0, 0x3fff, RZ, 0xc0, !PT ;  /* 0x00003fff00007812 */ /* 0x000fe400078ec0ff */
[----:B------:R-:W-:Y:S02]  /*4620*/  LOP3.LUT R3, R3, 0x3fff, RZ, 0xc0, !PT ;  /* 0x00003fff03037812 */ /* 0x000fe400078ec0ff */
[----:B------:R-:W-:Y:S02]  /*4630*/  LOP3.LUT R0, R0, 0x10000, RZ, 0xfc, !PT ;  /* 0x0001000000007812 */ /* 0x000fe400078efcff */
[----:B------:R-:W-:-:S03]  /*4640*/  LOP3.LUT R3, R3, 0x10000, RZ, 0xfc, !PT ;  /* 0x0001000003037812 */ /* 0x000fc600078efcff */
[----:B------:R-:W-:Y:S01]  /*4650*/  IMAD R5, R2, 0x1000, R0 ;  /* 0x0000100002057824 */ /* 0x000fe200078e0200 */
[----:B0-----:R-:W-:Y:S06]  /*4660*/  @P1 BRA `(.L_x_5134) ;  /* 0x0000000000081947 */ /* 0x001fec0003800000 */
[----:B------:R-:W0:Y:S02]  /*4670*/  SYNCS.PHASECHK.TRANS64.TRYWAIT P1, [R9+URZ+0x38850], R8 ;  /* 0x03885008090075a7 */ /* 0x000e24000802017f */
[----:B0-----:R-:W-:Y:S05]  /*4680*/  @!P1 BRA `(.L_x_5135) ;  /* 0x0000015800a49947 */ /* 0x001fea0003800000 */
.L_x_5134:
[----:B------:R-:W-:Y:S01]  /*4690*/  R2UR UR24, R3 ;  /* 0x00000000031872ca */ /* 0x000fe200000e0000 */
[----:B------:R-:W-:Y:S01]  /*46a0*/  WARPGROUP.ARRIVE ;  /* 0x00000000000079c5 */ /* 0x000fe20000000000 */
[----:B------:R-:W-:Y:S01]  /*46b0*/  R2UR UR26, R5 ;  /* 0x00000000051a72ca */ /* 0x000fe200000e0000 */
[----:B------:R-:W-:Y:S01]  /*46c0*/  UMOV UR25, 0x40000040 ;  /* 0x4000004000197882 */ /* 0x000fe20000000000 */
[----:B------:R-:W-:Y:S01]  /*46d0*/  UMOV UR27, 0x40000040 ;  /* 0x40000040001b7882 */ /* 0x000fe20000000000 */
[----:B------:R-:W-:Y:S01]  /*46e0*/  VIADD R7, R3, 0x2 ;  /* 0x0000000203077836 */ /* 0x000fe20000000000 */
[----:B------:R-:W-:Y:S01]  /*46f0*/  UMOV UR5, 0x40000040 ;  /* 0x4000004000057882 */ /* 0x000fe20000000000 */
[----:B---3--:R-:W-:Y:S01]  /*4700*/  VIADD R6, R5, 0x2 ;  /* 0x0000000205067836 */ /* 0x008fe20000000000 */
[----:B------:R-:W-:Y:S01]  /*4710*/  UMOV UR7, 0x40000040 ;  /* 0x4000004000077882 */ /* 0x000fe20000000000 */
[----:B------:R-:W0:Y:S01]  /*4720*/  S2R R10, SR_TID.X ;  /* 0x00000000000a7919 */ /* 0x000e220000002100 */
[----:B------:R-:W-:Y:S01]  /*4730*/  R2UR UR4, R7 ;  /* 0x00000000070472ca */ /* 0x000fe200000e0000 */
[----:B------:R-:W-:Y:S01]  /*4740*/  VIADD R7, R3, 0x4 ;  /* 0x0000000403077836 */ /* 0x000fe20000000000 */
[----:B------:R-:W-:Y:S01]  /*4750*/  R2UR UR6, R6 ;  /* 0x00000000060672ca */ /* 0x000fe200000e0000 */
[----:B------:R-:W-:-:S02]  /*4760*/  VIADD R6, R5, 0x4 ;  /* 0x0000000405067836 */ /* 0x000fc40000000000 */
[----:B------:R-:W-:Y:S01]  /*4770*/  HGMMA.64x64x16.F32 R24, gdesc[UR24], R24, gsb0 ;  /* 0x00e00000181879f0 */ /* 0x000fe20008000818 */
[----:B------:R-:W-:Y:S02]  /*4780*/  VIADD R11, R5, 0x800 ;  /* 0x00000800050b7836 */ /* 0x000fe40000000000 */
[----:B------:R-:W-:Y:S01]  /*4790*/  IMAD.MOV.U32 R15, RZ, RZ, 0x40 ;  /* 0x00000040ff0f7424 */ /* 0x000fe200078e00ff */
[----:B0-----:R-:W-:Y:S01]  /*47a0*/  SHF.R.U32.HI R10, RZ, 0x7, R10 ;  /* 0x00000007ff0a7819 */ /* 0x001fe2000001160a */
        /* <DEDUP_REMOVED lines=8> */
[----:B------:R-:W-:Y:S01]  /*4830*/  VIADD R6, R5, 0x6 ;  /* 0x0000000605067836 */ /* 0x000fe20000000000 */
        /* <DEDUP_REMOVED lines=115> */
[----:B------:R-:W0:Y:S01]  /*4f70*/  SHFL.IDX PT, R6, R10, RZ, 0x1f ;  /* 0x00001fff0a067589 */ /* 0x000e2200000e0000 */
[----:B------:R-:W-:Y:S01]  /*4f80*/  VIADD R7, R3, 0x800 ;  /* 0x0000080003077836 */ /* 0x000fe20000000000 */
[----:B0-----:R-:W-:-:S04]  /*4f90*/  ISETP.GT.AND P1, PT, R6, 0x7f, PT ;  /* 0x0000007f0600780c */ /* 0x001fc80003f24270 */
[----:B------:R-:W-:-:S05]  /*4fa0*/  SEL R6, RZ, 0x2, !P1 ;  /* 0x00000002ff067807 */ /* 0x000fca0004800000 */
[C---:B-12-4-:R-:W-:Y:S02]  /*4fb0*/  IMAD.IADD R8, R6.reuse, 0x1, R7 ;  /* 0x0000000106087824 */ /* 0x056fe400078e0207 */
        /* <DEDUP_REMOVED lines=12> */
[----:B------:R-:W-:Y:S02]  /*5080*/  IMAD.IADD R13, R11, 0x1, R8 ;  /* 0x000000010b0d7824 */ /* 0x000fe400078e0208 */
[--C-:B------:R-:W-:Y:S02]  /*5090*/  IMAD.IADD R7, R7, 0x1, R10.reuse ;  /* 0x0000000107077824 */ /* 0x100fe400078e020a */
        /* <DEDUP_REMOVED lines=167> */
.L_x_5136:
[----:B------:R-:W0:Y:S01]  /*5b10*/  LDC R5, c[0x0][0x448] ;  /* 0x00011200ff057b82 */ /* 0x000e220000000800 */
[----:B------:R-:W-:Y:S01]  /*5b20*/  ULDC UR4, c[0x0][0xad0] ;  /* 0x0002b40000047ab9 */ /* 0x000fe20000000800 */
[----:B------:R-:W-:Y:S01]  /*5b30*/  ULDC UR10, c[0x0][0xa80] ;  /* 0x0002a000000a7ab9 */ /* 0x000fe20000000800 */
[----:B------:R-:W-:Y:S01]  /*5b40*/  FMUL.FTZ R24, R24, UR4 ;  /* 0x0000000418187c20 */ /* 0x000fe20008410000 */
[----:B------:R-:W-:Y:S01]  /*5b50*/  FMUL.FTZ R25, R25, UR4 ;  /* 0x0000000419197c20 */ /* 0x000fe20008410000 */
[----:B------:R-:W-:Y:S01]  /*5b60*/  FMUL.FTZ R28, R28, UR4 ;  /* 0x000000041c1c7c20 */ /* 0x000fe20008410000 */
[----:B------:R-:W-:Y:S01]  /*5b70*/  FMUL.FTZ R33, R33, UR4 ;  /* 0x0000000421217c20 */ /* 0x000fe20008410000 */
[----:B------:R-:W-:Y:S01]  /*5b80*/  FMUL.FTZ R29, R29, UR4 ;  /* 0x000000041d1d7c20 */ /* 0x000fe20008410000 */
[----:B------:R-:W-:Y:S01]  /*5b90*/  MUFU.TANH R20, R25 ;  /* 0x0000001900147308 */ /* 0x000fe20000002400 */
        /* <DEDUP_REMOVED lines=15> */
[----:B0-----:R-:W-:Y:S01]  /*5c90*/  ISETP.NE.AND P5, PT, R5, 0x1, PT ;  /* 0x000000010500780c */ /* 0x001fe20003fa5270 */
[----:B------:R-:W-:Y:S01]  /*5ca0*/  VIADD R5, R191, UR39 ;  /* 0x00000027bf057c36 */ /* 0x000fe20008000000 */
[----:B------:R0:W2:Y:S01]  /*5cb0*/  MUFU.TANH R10, R28 ;  /* 0x0000001c000a7308 */ /* 0x0000a20000002400 */
[----:B------:R-:W-:Y:S01]  /*5cc0*/  FMUL.FTZ R31, R31, UR4 ;  /* 0x000000041f1f7c20 */ /* 0x000fe20008410000 */
[----:B------:R-:W-:Y:S01]  /*5cd0*/  FMUL.FTZ R34, R34, UR4 ;  /* 0x0000000422227c20 */ /* 0x000fe20008410000 */
[----:B------:R-:W-:-:S02]  /*5ce0*/  IMAD.MOV.U32 R57, RZ, RZ, R5 ;  /* 0x000000ffff397224 */ /* 0x000fc400078e0005 */
[----:B------:R-:W-:Y:S01]  /*5cf0*/  FMUL.FTZ R35, R35, UR4 ;  /* 0x0000000423237c20 */ /* 0x000fe20008410000 */
[----:B------:R-:W-:Y:S01]  /*5d00*/  FMUL.FTZ R38, R38, UR4 ;  /* 0x0000000426267c20 */ /* 0x000fe20008410000 */
[----:B------:R-:W-:Y:S01]  /*5d10*/  FMUL.FTZ R39, R39, UR4 ;  /* 0x0000000427277c20 */ /* 0x000fe20008410000 */
[----:B------:R-:W-:Y:S01]  /*5d20*/  FMUL.FTZ R42, R42, UR4 ;  /* 0x000000042a2a7c20 */ /* 0x000fe20008410000 */
[----:B------:R-:W3:Y:S01]  /*5d30*/  MUFU.TANH R11, R29 ;  /* 0x0000001d000b7308 */ /* 0x000ee20000002400 */
[----:B------:R-:W-:Y:S01]  /*5d40*/  FMUL.FTZ R43, R43, UR4 ;  /* 0x000000042b2b7c20 */ /* 0x000fe20008410000 */
[----:B------:R-:W-:Y:S01]  /*5d50*/  FMUL.FTZ R46, R46, UR4 ;  /* 0x000000042e2e7c20 */ /* 0x000fe20008410000 */
[----:B------:R-:W4:Y:S01]  /*5d60*/  @P5 LDC R6, c[0x0][0x44c] ;  /* 0x00011300ff065b82 */ /* 0x000f220000000800 */
[----:B------:R-:W-:Y:S01]  /*5d70*/  FMUL.FTZ R47, R47, UR4 ;  /* 0x000000042f2f7c20 */ /* 0x000fe20008410000 */
[----:B------:R-:W-:Y:S01]  /*5d80*/  FMUL.FTZ R50, R50, UR4 ;  /* 0x0000000432327c20 */ /* 0x000fe20008410000 */
[----:B------:R-:W-:Y:S01]  /*5d90*/  FMUL.FTZ R51, R51, UR4 ;  /* 0x0000000433337c20 */ /* 0x000fe20008410000 */
[----:B------:R-:W-:Y:S01]  /*5da0*/  FMUL.FTZ R54, R54, UR4 ;  /* 0x0000000436367c20 */ /* 0x000fe20008410000 */
[----:B------:R-:W5:Y:S01]  /*5db0*/  MUFU.TANH R32, R32 ;  /* 0x0000002000207308 */ /* 0x000f620000002400 */
[----:B------:R-:W-:Y:S01]  /*5dc0*/  FMUL.FTZ R55, R55, UR4 ;  /* 0x0000000437377c20 */ /* 0x000fe20008410000 */
[----:B------:R-:W5:Y:S01]  /*5dd0*/  S2R R169, SR_CgaCtaId ;  /* 0x0000000000a97919 */ /* 0x000f620000008800 */
[----:B------:R-:W1:Y:S01]  /*5de0*/  @P5 LDC R13, c[0x0][0x450] ;  /* 0x00011400ff0d5b82 */ /* 0x000e620000000800 */
[----:B------:R-:W-:Y:S01]  /*5df0*/  UMOV UR23, 0x40000040 ;  /* 0x4000004000177882 */ /* 0x000fe20000000000 */
[----:B------:R-:W-:Y:S01]  /*5e00*/  UMOV UR7, 0x40000040 ;  /* 0x4000004000077882 */ /* 0x000fe20000000000 */
[----:B------:R-:W-:Y:S01]  /*5e10*/  UMOV UR15, 0x40000040 ;  /* 0x40000040000f7882 */ /* 0x000fe20000000000 */
[----:B------:R-:W-:Y:S01]  /*5e20*/  UMOV UR19, 0x40000040 ;  /* 0x4000004000137882 */ /* 0x000fe20000000000 */
[----:B------:R-:W-:Y:S08]  /*5e30*/  MUFU.TANH R36, R36 ;  /* 0x0000002400247308 */ /* 0x000ff00000002400 */
[----:B------:R-:W-:Y:S01]  /*5e40*/  MUFU.TANH R37, R37 ;  /* 0x0000002500257308 */ /* 0x000fe20000002400 */
[----:B----4-:R-:W-:-:S04]  /*5e50*/  @P5 IMAD.HI.U32 R6, R5, R6, RZ ;  /* 0x0000000605065227 */ /* 0x010fc800078e00ff */
[----:B------:R-:W-:-:S03]  /*5e60*/  IMAD R5, R168, -0x40, R15 ;  /* 0xffffffc0a8057824 */ /* 0x000fc600078e020f */
[----:B------:R-:W-:Y:S01]  /*5e70*/  MUFU.TANH R40, R40 ;  /* 0x0000002800287308 */ /* 0x000fe20000002400 */
[----:B-1----:R-:W-:Y:S02]  /*5e80*/  @P5 SHF.R.U32.HI R57, RZ, R13, R6 ;  /* 0x0000000dff395219 */ /* 0x002fe40000011606 */
[----:B------:R-:W-:Y:S02]  /*5e90*/  IADD3 R6, R186, 0x1, R5 ;  /* 0x00000001ba067810 */ /* 0x000fe40007ffe005 */
[----:B0-----:R-:W-:Y:S01]  /*5ea0*/  IADD3 R28, -R190, R5, R186 ;  /* 0x00000005be1c7210 */ /* 0x001fe20007ffe1ba */
[----:B------:R-:W0:Y:S02]  /*5eb0*/  SHFL.IDX PT, R8, R57, RZ, 0x1c1f ;  /* 0x001c1fff39087589 */ /* 0x000e2400000e0000 */
[----:B------:R1:W4:Y:S02]  /*5ec0*/  MUFU.TANH R13, R33 ;  /* 0x00000021000d7308 */ /* 0x0003240000002400 */
[----:B------:R-:W4:Y:S06]  /*5ed0*/  SHFL.IDX PT, R57, R57, 0x1, 0x1c1f ;  /* 0x003c1f0039397f89 */ /* 0x000f2c00000e0000 */
[----:B------:R-:W4:Y:S01]  /*5ee0*/  MUFU.TANH R41, R41 ;  /* 0x0000002900297308 */ /* 0x000f220000002400 */
[----:B-1----:R-:W-:-:S07]  /*5ef0*/  IADD3 R33, -R185, R6, -R190 ;  /* 0x00000006b9217210 */ /* 0x002fce0007ffe9be */
[----:B------:R-:W1:Y:S01]  /*5f00*/  MUFU.TANH R44, R44 ;  /* 0x0000002c002c7308 */ /* 0x000e620000002400 */
[----:B0-----:R-:W-:-:S07]  /*5f10*/  VIADDMNMX R21, R8, R33, R28, PT ;  /* 0x0000002108157246 */ /* 0x001fce000380011c */
[----:B------:R-:W0:Y:S01]  /*5f20*/  MUFU.TANH R27, R45 ;  /* 0x0000002d001b7308 */ /* 0x000e220000002400 */
[C---:B------:R-:W-:Y:S02]  /*5f30*/  ISETP.GT.AND P1, PT, R21.reuse, RZ, PT ;  /* 0x000000ff1500720c */ /* 0x040fe40003f24270 */
[C---:B------:R-:W-:Y:S02]  /*5f40*/  ISETP.GT.AND P2, PT, R21.reuse, 0x1, PT ;  /* 0x000000011500780c */ /* 0x040fe40003f44270 */
[----:B------:R-:W-:-:S03]  /*5f50*/  ISETP.GT.AND P3, PT, R21, 0x8, PT ;  /* 0x000000081500780c */ /* 0x000fc60003f64270 */
[----:B------:R-:W0:Y:S01]  /*5f60*/  MUFU.TANH R48, R48 ;  /* 0x0000003000307308 */ /* 0x000e220000002400 */
[----:B------:R-:W-:Y:S02]  /*5f70*/  FSEL R29, R24, -INF , P1 ;  /* 0xff800000181d7808 */ /* 0x000fe40000800000 */
[----:B------:R-:W-:Y:S02]  /*5f80*/  FSEL R20, R20, -INF , P2 ;  /* 0xff80000014147808 */ /* 0x000fe40001000000 */
[----:B------:R-:W-:Y:S02]  /*5f90*/  ISETP.GT.AND P1, PT, R21, 0x9, PT ;  /* 0x000000091500780c */ /* 0x000fe40003f24270 */
[----:B--2---:R-:W-:Y:S01]  /*5fa0*/  FSEL R8, R10, -INF , P3 ;  /* 0xff8000000a087808 */ /* 0x004fe20001800000 */
[----:B------:R-:W2:Y:S01]  /*5fb0*/  MUFU.TANH R26, R49 ;  /* 0x00000031001a7308 */ /* 0x000ea20000002400 */
[----:B------:R-:W-:Y:S02]  /*5fc0*/  FMNMX.FTZ R5, R29, R20, !PT ;  /* 0x000000141d057209 */ /* 0x000fe40007810000 */
[----:B---3--:R-:W-:-:S02]  /*5fd0*/  FSEL R6, R11, -INF , P1 ;  /* 0xff8000000b067808 */ /* 0x008fc40000800000 */
[C---:B------:R-:W-:Y:S02]  /*5fe0*/  ISETP.GT.AND P2, PT, R21.reuse, 0x10, PT ;  /* 0x000000101500780c */ /* 0x040fe40003f44270 */
[----:B------:R-:W-:Y:S01]  /*5ff0*/  FMNMX.FTZ R11, R8, R5, !PT ;  /* 0x00000005080b7209 */ /* 0x000fe20007810000 */
[----:B------:R-:W3:Y:S01]  /*6000*/  MUFU.TANH R52, R52 ;  /* 0x0000003400347308 */ /* 0x000ee20000002400 */
[----:B------:R-:W-:Y:S02]  /*6010*/  ISETP.GT.AND P1, PT, R21, 0x11, PT ;  /* 0x000000111500780c */ /* 0x000fe40003f24270 */
[----:B-----5:R-:W-:Y:S02]  /*6020*/  FSEL R5, R32, -INF , P2 ;  /* 0xff80000020057808 */ /* 0x020fe40001000000 */
[----:B------:R-:W-:Y:S02]  /*6030*/  FMNMX.FTZ R12, R6, R11, !PT ;  /* 0x0000000b060c7209 */ /* 0x000fe40007810000 */
[----:B----4-:R-:W-:Y:S01]  /*6040*/  FSEL R10, R13, -INF , P1 ;  /* 0xff8000000d0a7808 */ /* 0x010fe20000800000 */
[----:B------:R-:W4:Y:S01]  /*6050*/  MUFU.TANH R53, R53 ;  /* 0x0000003500357308 */ /* 0x000f220000002400 */
[----:B------:R-:W-:-:S02]  /*6060*/  ISETP.GT.AND P2, PT, R21, 0x18, PT ;  /* 0x000000181500780c */ /* 0x000fc40003f44270 */
[----:B------:R-:W-:Y:S02]  /*6070*/  FMNMX.FTZ R13, R5, R12, !PT ;  /* 0x0000000c050d7209 */ /* 0x000fe40007810000 */
[C---:B------:R-:W-:Y:S02]  /*6080*/  ISETP.GT.AND P1, PT, R21.reuse, 0x19, PT ;  /* 0x000000191500780c */ /* 0x040fe40003f24270 */
[----:B------:R-:W-:Y:S01]  /*6090*/  FSEL R11, R36, -INF , P2 ;  /* 0xff800000240b7808 */ /* 0x000fe20001000000 */
[----:B------:R5:W-:Y:S01]  /*60a0*/  MUFU.TANH R58, R30 ;  /* 0x0000001e003a7308 */ /* 0x000be20000002400 */
[----:B------:R-:W-:Y:S02]  /*60b0*/  FMNMX.FTZ R14, R10, R13, !PT ;  /* 0x0000000d0a0e7209 */ /* 0x000fe40007810000 */
[----:B------:R-:W-:Y:S02]  /*60c0*/  ISETP.GT.AND P2, PT, R21, 0x20, PT ;  /* 0x000000201500780c */ /* 0x000fe40003f44270 */
[----:B------:R-:W-:-:S02]  /*60d0*/  FSEL R12, R37, -INF , P1 ;  /* 0xff800000250c7808 */ /* 0x000fc40000800000 */
[----:B------:R-:W-:Y:S01]  /*60e0*/  FMNMX.FTZ R15, R11, R14, !PT ;  /* 0x0000000e0b0f7209 */ /* 0x000fe20007810000 */
[----:B------:R5:W-:Y:S01]  /*60f0*/  MUFU.TANH R32, R31 ;  /* 0x0000001f00207308 */ /* 0x000be20000002400 */
[C---:B------:R-:W-:Y:S02]  /*6100*/  ISETP.GT.AND P1, PT, R21.reuse, 0x21, PT ;  /* 0x000000211500780c */ /* 0x040fe40003f24270 */
[----:B------:R-:W-:Y:S02]  /*6110*/  FSEL R13, R40, -INF , P2 ;  /* 0xff800000280d7808 */ /* 0x000fe40001000000 */
[----:B------:R-:W-:Y:S02]  /*6120*/  FMNMX.FTZ R24, R12, R15, !PT ;  /* 0x0000000f0c187209 */ /* 0x000fe40007810000 */
[----:B------:R-:W-:Y:S01]  /*6130*/  ISETP.GT.AND P2, PT, R21, 0x28, PT ;  /* 0x000000281500780c */ /* 0x000fe20003f44270 */
[----:B------:R-:W5:Y:S01]  /*6140*/  MUFU.TANH R7, R7 ;  /* 0x0000000700077308 */ /* 0x000f620000002400 */
[----:B------:R-:W-:-:S02]  /*6150*/  FSEL R14, R41, -INF , P1 ;  /* 0xff800000290e7808 */ /* 0x000fc40000800000 */
[----:B------:R-:W-:Y:S02]  /*6160*/  FMNMX.FTZ R25, R13, R24, !PT ;  /* 0x000000180d197209 */ /* 0x000fe40007810000 */
[C---:B------:R-:W-:Y:S02]  /*6170*/  ISETP.GT.AND P1, PT, R21.reuse, 0x29, PT ;  /* 0x000000291500780c */ /* 0x040fe40003f24270 */
[----:B-1----:R-:W-:Y:S01]  /*6180*/  FSEL R15, R44, -INF , P2 ;  /* 0xff8000002c0f7808 */ /* 0x002fe20001000000 */
[----:B------:R-:W1:Y:S01]  /*6190*/  MUFU.TANH R56, R56 ;  /* 0x0000003800387308 */ /* 0x000e620000002400 */
[----:B------:R-:W-:Y:S02]  /*61a0*/  FMNMX.FTZ R24, R14, R25, !PT ;  /* 0x000000190e187209 */ /* 0x000fe40007810000 */
[----:B------:R-:W-:Y:S02]  /*61b0*/  ISETP.GT.AND P2, PT, R21, 0x30, PT ;  /* 0x000000301500780c */ /* 0x000fe40003f44270 */
[----:B0-----:R-:W-:-:S02]  /*61c0*/  FSEL R27, R27, -INF , P1 ;  /* 0xff8000001b1b7808 */ /* 0x001fc40000800000 */
[----:B------:R-:W-:Y:S01]  /*61d0*/  FMNMX.FTZ R24, R15, R24, !PT ;  /* 0x000000180f187209 */ /* 0x000fe20007810000 */
[----:B------:R0:W1:Y:S01]  /*61e0*/  MUFU.TANH R36, R34 ;  /* 0x0000002200247308 */ /* 0x0000620000002400 */
[----:B------:R-:W-:Y:S02]  /*61f0*/  ISETP.GT.AND P1, PT, R21, 0x31, PT ;  /* 0x000000311500780c */ /* 0x000fe40003f24270 */
[----:B------:R-:W-:Y:S02]  /*6200*/  FSEL R25, R48, -INF , P2 ;  /* 0xff80000030197808 */ /* 0x000fe40001000000 */
[----:B------:R-:W-:Y:S02]  /*6210*/  FMNMX.FTZ R24, R27, R24, !PT ;  /* 0x000000181b187209 */ /* 0x000fe40007810000 */
[----:B------:R-:W-:Y:S01]  /*6220*/  ISETP.GT.AND P2, PT, R21, 0x38, PT ;  /* 0x000000381500780c */ /* 0x000fe20003f44270 */
[----:B------:R-:W-:Y:S01]  /*6230*/  MUFU.TANH R38, R38 ;  /* 0x0000002600267308 */ /* 0x000fe20000002400 */
[----:B--2---:R-:W-:-:S02]  /*6240*/  FSEL R26, R26, -INF , P1 ;  /* 0xff8000001a1a7808 */ /* 0x004fc40000800000 */
[----:B------:R-:W-:Y:S02]  /*6250*/  FMNMX.FTZ R37, R25, R24, !PT ;  /* 0x0000001819257209 */ /* 0x000fe40007810000 */
[----:B------:R-:W-:Y:S02]  /*6260*/  ISETP.GT.AND P1, PT, R21, 0x39, PT ;  /* 0x000000391500780c */ /* 0x000fe40003f24270 */
[----:B---3--:R-:W-:Y:S01]  /*6270*/  FSEL R24, R52, -INF , P2 ;  /* 0xff80000034187808 */ /* 0x008fe20001000000 */
[----:B------:R-:W-:Y:S01]  /*6280*/  MUFU.TANH R39, R39 ;  /* 0x0000002700277308 */ /* 0x000fe20000002400 */
[----:B------:R-:W-:Y:S02]  /*6290*/  FMNMX.FTZ R37, R26, R37, !PT ;  /* 0x000000251a257209 */ /* 0x000fe40007810000 */
[----:B----4-:R-:W-:Y:S02]  /*62a0*/  FSEL R21, R53, -INF , P1 ;  /* 0xff80000035157808 */ /* 0x010fe40000800000 */
[----:B-----5:R-:W-:-:S02]  /*62b0*/  FMNMX.FTZ R30, R24, R37, !PT ;  /* 0x00000025181e7209 */ /* 0x020fc40007810000 */
[----:B------:R-:W-:Y:S01]  /*62c0*/  VIADDMNMX R57, R57, R33, R28, PT ;  /* 0x0000002139397246 */ /* 0x000fe2000380011c */
[----:B------:R2:W3:Y:S01]  /*62d0*/  MUFU.TANH R37, R35 ;  /* 0x0000002300257308 */ /* 0x0004e20000002400 */
[----:B------:R-:W-:Y:S02]  /*62e0*/  FMNMX.FTZ R30, R21, R30, !PT ;  /* 0x0000001e151e7209 */ /* 0x000fe40007810000 */
[C---:B------:R-:W-:Y:S02]  /*62f0*/  ISETP.GT.AND P1, PT, R57.reuse, RZ, PT ;  /* 0x000000ff3900720c */ /* 0x040fe40003f24270 */
[C---:B------:R-:W-:Y:S01]  /*6300*/  ISETP.GT.AND P2, PT, R57.reuse, 0x1, PT ;  /* 0x000000013900780c */ /* 0x040fe20003f44270 */
[----:B------:R-:W0:Y:S01]  /*6310*/  SHFL.BFLY PT, R31, R30, 0x2, 0x1f ;  /* 0x0c401f001e1f7f89 */ /* 0x000e2200000e0000 */
[----:B------:R-:W-:Y:S01]  /*6320*/  ISETP.GT.AND P3, PT, R57, 0x8, PT ;  /* 0x000000083900780c */ /* 0x000fe20003f64270 */
[----:B------:R-:W4:Y:S01]  /*6330*/  MUFU.TANH R42, R42 ;  /* 0x0000002a002a7308 */ /* 0x000f220000002400 */
[----:B------:R-:W-:-:S02]  /*6340*/  FSEL R28, R7, -INF , P1 ;  /* 0xff800000071c7808 */ /* 0x000fc40000800000 */
[----:B------:R-:W-:-:S04]  /*6350*/  ISETP.GT.AND P1, PT, R57, 0x9, PT ;  /* 0x000000093900780c */ /* 0x000fc80003f24270 */
[----:B------:R-:W-:Y:S01]  /*6360*/  FSEL R32, R32, -INF , P1 ;  /* 0xff80000020207808 */ /* 0x000fe20000800000 */
[----:B------:R-:W5:Y:S01]  /*6370*/  MUFU.TANH R43, R43 ;  /* 0x0000002b002b7308 */ /* 0x000f620000002400 */
[----:B------:R-:W-:-:S07]  /*6380*/  ISETP.GT.AND P1, PT, R57, 0x11, PT ;  /* 0x000000113900780c */ /* 0x000fce0003f24270 */
[----:B------:R-:W5:Y:S01]  /*6390*/  MUFU.TANH R46, R46 ;  /* 0x0000002e002e7308 */ /* 0x000f620000002400 */
[----:B0-----:R-:W-:Y:S02]  /*63a0*/  FMNMX.FTZ R34, R30, R31, !PT ;  /* 0x0000001f1e227209 */ /* 0x001fe40007810000 */
[----:B-1----:R-:W-:-:S05]  /*63b0*/  FSEL R31, R56, -INF , P2 ;  /* 0xff800000381f7808 */ /* 0x002fca0001000000 */
[----:B------:R-:W0:Y:S01]  /*63c0*/  MUFU.TANH R47, R47 ;  /* 0x0000002f002f7308 */ /* 0x000e220000002400 */
[----:B------:R-:W-:Y:S01]  /*63d0*/  FSEL R30, R58, -INF , P3 ;  /* 0xff8000003a1e7808 */ /* 0x000fe20001800000 */
[----:B--2---:R-:W1:Y:S01]  /*63e0*/  SHFL.BFLY PT, R35, R34, 0x1, 0x1f ;  /* 0x0c201f0022237f89 */ /* 0x004e6200000e0000 */
[----:B------:R-:W-:Y:S02]  /*63f0*/  FMNMX.FTZ R7, R28, R31, !PT ;  /* 0x0000001f1c077209 */ /* 0x000fe40007810000 */
[----:B------:R-:W-:Y:S02]  /*6400*/  ISETP.GT.AND P2, PT, R57, 0x10, PT ;  /* 0x000000103900780c */ /* 0x000fe40003f44270 */
[----:B------:R-:W-:Y:S01]  /*6410*/  FMNMX.FTZ R7, R30, R7, !PT ;  /* 0x000000071e077209 */ /* 0x000fe20007810000 */
[----:B------:R-:W2:Y:S01]  /*6420*/  MUFU.TANH R50, R50 ;  /* 0x0000003200327308 */ /* 0x000ea20000002400 */
[----:B------:R-:W-:Y:S02]  /*6430*/  FSEL R33, R36, -INF , P2 ;  /* 0xff80000024217808 */ /* 0x000fe40001000000 */
[----:B------:R-:W-:-:S02]  /*6440*/  FMNMX.FTZ R36, R32, R7, !PT ;  /* 0x0000000720247209 */ /* 0x000fc40007810000 */
[C---:B------:R-:W-:Y:S02]  /*6450*/  ISETP.GT.AND P2, PT, R57.reuse, 0x18, PT ;  /* 0x000000183900780c */ /* 0x040fe40003f44270 */
[----:B------:R-:W-:Y:S01]  /*6460*/  ISETP.GT.AND P3, PT, R57, 0x29, PT ;  /* 0x000000293900780c */ /* 0x000fe20003f64270 */
[----:B------:R-:W2:Y:S08]  /*6470*/  MUFU.TANH R51, R51 ;  /* 0x0000003300337308 */ /* 0x000eb00000002400 */
[----:B------:R-:W2:Y:S01]  /*6480*/  MUFU.TANH R54, R54 ;  /* 0x0000003600367308 */ /* 0x000ea20000002400 */
[----:B-1----:R-:W-:-:S02]  /*6490*/  FMNMX.FTZ R7, R34, R35, !PT ;  /* 0x0000002322077209 */ /* 0x002fc40007810000 */
[----:B---3--:R-:W-:Y:S02]  /*64a0*/  FSEL R34, R37, -INF , P1 ;  /* 0xff80000025227808 */ /* 0x008fe40000800000 */
[----:B------:R-:W-:Y:S02]  /*64b0*/  FMNMX.FTZ R37, R33, R36, !PT ;  /* 0x0000002421257209 */ /* 0x000fe40007810000 */
[----:B------:R-:W-:Y:S01]  /*64c0*/  ISETP.GT.AND P1, PT, R57, 0x19, PT ;  /* 0x000000193900780c */ /* 0x000fe20003f24270 */
[----:B------:R-:W1:Y:S01]  /*64d0*/  MUFU.TANH R55, R55 ;  /* 0x0000003700377308 */ /* 0x000e620000002400 */
[----:B------:R-:W-:Y:S02]  /*64e0*/  FSEL R35, R38, -INF , P2 ;  /* 0xff80000026237808 */ /* 0x000fe40001000000 */
[----:B------:R-:W-:Y:S02]  /*64f0*/  FMNMX.FTZ R38, R34, R37, !PT ;  /* 0x0000002522267209 */ /* 0x000fe40007810000 */
[----:B------:R-:W-:-:S02]  /*6500*/  FSEL R36, R39, -INF , P1 ;  /* 0xff80000027247808 */ /* 0x000fc40000800000 */
[----:B------:R-:W-:Y:S02]  /*6510*/  ISETP.GT.AND P2, PT, R57, 0x20, PT ;  /* 0x000000203900780c */ /* 0x000fe40003f44270 */
[----:B------:R-:W-:Y:S02]  /*6520*/  FMNMX.FTZ R39, R35, R38, !PT ;  /* 0x0000002623277209 */ /* 0x000fe40007810000 */
[C---:B------:R-:W-:Y:S02]  /*6530*/  ISETP.GT.AND P1, PT, R57.reuse, 0x21, PT ;  /* 0x000000213900780c */ /* 0x040fe40003f24270 */
[----:B----4-:R-:W-:Y:S02]  /*6540*/  FSEL R37, R42, -INF , P2 ;  /* 0xff8000002a257808 */ /* 0x010fe40001000000 */
[----:B------:R-:W-:Y:S02]  /*6550*/  FMNMX.FTZ R40, R36, R39, !PT ;  /* 0x0000002724287209 */ /* 0x000fe40007810000 */
[----:B------:R-:W-:-:S02]  /*6560*/  ISETP.GT.AND P2, PT, R57, 0x28, PT ;  /* 0x000000283900780c */ /* 0x000fc40003f44270 */
[----:B-----5:R-:W-:Y:S02]  /*6570*/  FSEL R38, R43, -INF , P1 ;  /* 0xff8000002b267808 */ /* 0x020fe40000800000 */
[----:B------:R-:W-:Y:S01]  /*6580*/  FMNMX.FTZ R41, R37, R40, !PT ;  /* 0x0000002825297209 */ /* 0x000fe20007810000 */
[C---:B------:R-:W-:Y:S01]  /*6590*/  FMUL.FTZ R40, R7.reuse, UR10 ;  /* 0x0000000a07287c20 */ /* 0x040fe20008410000 */
[----:B------:R-:W-:Y:S02]  /*65a0*/  FSETP.NEU.FTZ.AND P4, PT, R7, -INF , PT ;  /* 0xff8000000700780b */ /* 0x000fe40003f9d000 */
[----:B------:R-:W-:Y:S02]  /*65b0*/  FSEL R39, R46, -INF , P2 ;  /* 0xff8000002e277808 */ /* 0x000fe40001000000 */
[----:B------:R-:W-:Y:S02]  /*65c0*/  FMNMX.FTZ R42, R38, R41, !PT ;  /* 0x00000029262a7209 */ /* 0x000fe40007810000 */
[----:B------:R-:W-:-:S02]  /*65d0*/  FSEL R45, R40, RZ, P4 ;  /* 0x000000ff282d7208 */ /* 0x000fc40002000000 */
[----:B------:R-:W-:Y:S02]  /*65e0*/  ISETP.GT.AND P1, PT, R57, 0x30, PT ;  /* 0x000000303900780c */ /* 0x000fe40003f24270 */
[----:B0-----:R-:W-:Y:S01]  /*65f0*/  FSEL R40, R47, -INF , P3 ;  /* 0xff8000002f287808 */ /* 0x001fe20001800000 */
[--C-:B------:R-:W-:Y:S01]  /*6600*/  FFMA.FTZ R46, R29, UR10, -R45.reuse ;  /* 0x0000000a1d2e7c23 */ /* 0x100fe2000801082d */
[----:B------:R-:W-:Y:S01]  /*6610*/  FMNMX.FTZ R43, R39, R42, !PT ;  /* 0x0000002a272b7209 */ /* 0x000fe20007810000 */
[--C-:B------:R-:W-:Y:S01]  /*6620*/  FFMA.FTZ R47, R20, UR10, -R45.reuse ;  /* 0x0000000a142f7c23 */ /* 0x100fe2000801082d */
        /* <DEDUP_REMOVED lines=8> */
[----:B------:R-:W-:Y:S01]  /*66b0*/  FSEL R29, R51, -INF , P2 ;  /* 0xff800000331d7808 */ /* 0x000fe20001000000 */
[--C-:B------:R-:W-:Y:S01]  /*66c0*/  FFMA.FTZ R10, R10, UR10, -R45.reuse ;  /* 0x0000000a0a0a7c23 */ /* 0x100fe2000801082d */
[----:B------:R-:W-:Y:S01]  /*66d0*/  FMNMX.FTZ R44, R41, R42, !PT ;  /* 0x0000002a292c7209 */ /* 0x000fe20007810000 */
[--C-:B------:R-:W-:Y:S01]  /*66e0*/  FFMA.FTZ R11, R11, UR10, -R45.reuse ;  /* 0x0000000a0b0b7c23 */ /* 0x100fe2000801082d */
[----:B------:R-:W-:Y:S01]  /*66f0*/  ISETP.GT.AND P2, PT, R57, 0x39, PT ;  /* 0x000000393900780c */ /* 0x000fe20003f44270 */
[--C-:B------:R-:W-:Y:S01]  /*6700*/  FFMA.FTZ R12, R12, UR10, -R45.reuse ;  /* 0x0000000a0c0c7c23 */ /* 0x100fe2000801082d */
[----:B------:R-:W-:Y:S01]  /*6710*/  FSEL R42, R54, -INF , P1 ;  /* 0xff800000362a7808 */ /* 0x000fe20000800000 */
        /* <DEDUP_REMOVED lines=8> */
[----:B------:R-:W-:Y:S01]  /*67a0*/  MUFU.EX2 R46, R46 ;  /* 0x0000002e002e7308 */ /* 0x000fe20000000800 */
[----:B------:R-:W-:Y:S01]  /*67b0*/  FMNMX.FTZ R43, R20, R43, !PT ;  /* 0x0000002b142b7209 */ /* 0x000fe20007810000 */
[--C-:B------:R-:W-:Y:S01]  /*67c0*/  FFMA.FTZ R25, R25, UR10, -R45.reuse ;  /* 0x0000000a19197c23 */ /* 0x100fe2000801082d */
[--C-:B------:R-:W-:Y:S01]  /*67d0*/  FFMA.FTZ R26, R26, UR10, -R45.reuse ;  /* 0x0000000a1a1a7c23 */ /* 0x100fe2000801082d */
[--C-:B------:R-:W-:Y:S01]  /*67e0*/  FFMA.FTZ R24, R24, UR10, -R45.reuse ;  /* 0x0000000a18187c23 */ /* 0x100fe2000801082d */
[----:B------:R-:W-:Y:S01]  /*67f0*/  FFMA.FTZ R21, R21, UR10, -R45 ;  /* 0x0000000a15157c23 */ /* 0x000fe2000801082d */
[----:B------:R-:W0:Y:S02]  /*6800*/  SHFL.BFLY PT, R6, R43, 0x2, 0x1f ;  /* 0x0c401f002b067f89 */ /* 0x000e2400000e0000 */
[----:B------:R-:W1:Y:S08]  /*6810*/  MUFU.EX2 R47, R47 ;  /* 0x0000002f002f7308 */ /* 0x000e700000000800 */
[----:B------:R-:W-:Y:S08]  /*6820*/  MUFU.EX2 R49, R44 ;  /* 0x0000002c00317308 */ /* 0x000ff00000000800 */
[----:B------:R-:W-:Y:S01]  /*6830*/  MUFU.EX2 R51, R10 ;  /* 0x0000000a00337308 */ /* 0x000fe20000000800 */
[----:B-1----:R-:W-:-:S02]  /*6840*/  F2FP.F16.F32.PACK_AB R152, R47, R46 ;  /* 0x0000002e2f98723e */ /* 0x002fc400000000ff */
[----:B0-----:R-:W-:Y:S01]  /*6850*/  FMNMX.FTZ R6, R43, R6, !PT ;  /* 0x000000062b067209 */ /* 0x001fe20007810000 */
[----:B------:R-:W-:-:S04]  /*6860*/  FADD.FTZ R43, R46, R47 ;  /* 0x0000002f2e2b7221 */ /* 0x000fc80000010000 */
        /* <DEDUP_REMOVED lines=9> */
[----:B------:R-:W-:Y:S01]  /*6900*/  MUFU.EX2 R14, R14 ;  /* 0x0000000e000e7308 */ /* 0x000fe20000000800 */
[----:B--2---:R-:W-:Y:S02]  /*6910*/  F2FP.F16.F32.PACK_AB R158, R12, R11 ;  /* 0x0000000b0c9e723e */ /* 0x004fe400000000ff */
[----:B------:R-:W-:Y:S01]  /*6920*/  FSEL R27, R5, RZ, P1 ;  /* 0x000000ff051b7208 */ /* 0x000fe20000800000 */
[----:B------:R-:W-:-:S04]  /*6930*/  IMAD R5, R2, 0x1000, R22 ;  /* 0x0000100002057824 */ /* 0x000fc800078e0216 */
[----:B------:R-:W-:Y:S01]  /*6940*/  MUFU.EX2 R15, R15 ;  /* 0x0000000f000f7308 */ /* 0x000fe20000000800 */
[--C-:B------:R-:W-:Y:S01]  /*6950*/  FFMA.FTZ R28, R28, UR10, -R27.reuse ;  /* 0x0000000a1c1c7c23 */ /* 0x100fe2000801081b */
[--C-:B------:R-:W-:Y:S01]  /*6960*/  FFMA.FTZ R31, R31, UR10, -R27.reuse ;  /* 0x0000000a1f1f7c23 */ /* 0x100fe2000801081b */
[--C-:B------:R-:W-:Y:S01]  /*6970*/  FFMA.FTZ R30, R30, UR10, -R27.reuse ;  /* 0x0000000a1e1e7c23 */ /* 0x100fe2000801081b */
[--C-:B------:R-:W-:Y:S01]  /*6980*/  FFMA.FTZ R32, R32, UR10, -R27.reuse ;  /* 0x0000000a20207c23 */ /* 0x100fe2000801081b */
[--C-:B------:R-:W-:Y:S01]  /*6990*/  FFMA.FTZ R33, R33, UR10, -R27.reuse ;  /* 0x0000000a21217c23 */ /* 0x100fe2000801081b */
[--C-:B------:R-:W-:Y:S01]  /*69a0*/  FFMA.FTZ R34, R34, UR10, -R27.reuse ;  /* 0x0000000a22227c23 */ /* 0x100fe2000801081b */
[C---:B------:R-:W-:Y:S01]  /*69b0*/  R2UR UR4, R5.reuse ;  /* 0x00000000050472ca */ /* 0x040fe200000e0000 */
[----:B------:R-:W-:Y:S01]  /*69c0*/  MUFU.EX2 R28, R28 ;  /* 0x0000001c001c7308 */ /* 0x000fe20000000800 */
[----:B------:R-:W-:Y:S02]  /*69d0*/  VIADD R6, R5, 0x80 ;  /* 0x0000008005067836 */ /* 0x000fe40000000000 */
[----:B------:R-:W-:Y:S01]  /*69e0*/  FFMA.FTZ R35, R35, UR10, -R27 ;  /* 0x0000000a23237c23 */ /* 0x000fe2000801081b */
[----:B------:R-:W-:-:S02]  /*69f0*/  VIADD R10, R5, 0x100 ;  /* 0x00000100050a7836 */ /* 0x000fc40000000000 */
[--C-:B------:R-:W-:Y:S01]  /*6a00*/  FFMA.FTZ R36, R36, UR10, -R27.reuse ;  /* 0x0000000a24247c23 */ /* 0x100fe2000801081b */
[----:B------:R-:W-:Y:S02]  /*6a10*/  VIADD R5, R5, 0x180 ;  /* 0x0000018005057836 */ /* 0x000fe40000000000 */
[----:B------:R-:W-:Y:S01]  /*6a20*/  FFMA.FTZ R37, R37, UR10, -R27 ;  /* 0x0000000a25257c23 */ /* 0x000fe2000801081b */
[----:B------:R-:W-:Y:S01]  /*6a30*/  R2UR UR6, R6 ;  /* 0x00000000060672ca */ /* 0x000fe200000e0000 */
[----:B------:R-:W0:Y:S01]  /*6a40*/  MUFU.EX2 R31, R31 ;  /* 0x0000001f001f7308 */ /* 0x000e220000000800 */
[----:B------:R-:W-:Y:S01]  /*6a50*/  R2UR UR14, R10 ;  /* 0x000000000a0e72ca */ /* 0x000fe200000e0000 */
[----:B------:R-:W-:Y:S01]  /*6a60*/  FADD.FTZ R6, R154, R43 ;  /* 0x0000002b9a067221 */ /* 0x000fe20000010000 */
[----:B------:R-:W-:Y:S01]  /*6a70*/  R2UR UR18, R5 ;  /* 0x00000000051272ca */ /* 0x000fe200000e0000 */
[----:B------:R-:W-:Y:S02]  /*6a80*/  VIADD R5, R9, 0x38840 ;  /* 0x0003884009057836 */ /* 0x000fe40000000000 */
[--C-:B------:R-:W-:Y:S01]  /*6a90*/  FFMA.FTZ R38, R38, UR10, -R27.reuse ;  /* 0x0000000a26267c23 */ /* 0x100fe2000801081b */
[----:B------:R-:W-:Y:S01]  /*6aa0*/  FADD.FTZ R43, R49, R6 ;  /* 0x00000006312b7221 */ /* 0x000fe20000010000 */
[----:B------:R-:W-:Y:S01]  /*6ab0*/  FFMA.FTZ R39, R39, UR10, -R27 ;  /* 0x0000000a27277c23 */ /* 0x000fe2000801081b */
[----:B------:R-:W1:Y:S01]  /*6ac0*/  MUFU.EX2 R30, R30 ;  /* 0x0000001e001e7308 */ /* 0x000e620000000800 */
[----:B------:R-:W-:Y:S01]  /*6ad0*/  PRMT R5, R169, 0x654, R5 ;  /* 0x00000654a9057816 */ /* 0x000fe20000000005 */
[----:B------:R-:W-:Y:S01]  /*6ae0*/  FADD.FTZ R6, R48, R43 ;  /* 0x0000002b30067221 */ /* 0x000fe20000010000 */
[--C-:B------:R-:W-:Y:S01]  /*6af0*/  FFMA.FTZ R40, R40, UR10, -R27.reuse ;  /* 0x0000000a28287c23 */ /* 0x100fe2000801081b */
[--C-:B------:R-:W-:Y:S01]  /*6b00*/  FFMA.FTZ R41, R41, UR10, -R27.reuse ;  /* 0x0000000a29297c23 */ /* 0x100fe2000801081b */
[----:B------:R2:W-:Y:S01]  /*6b10*/  SYNCS.ARRIVE.TRANS64.RED.A1T0 RZ, [R5+URZ], RZ ;  /* 0x000000ff05ff79a7 */ /* 0x0005e2000810043f */
[----:B------:R-:W-:Y:S01]  /*6b20*/  FFMA.FTZ R29, R29, UR10, -R27 ;  /* 0x0000000a1d1d7c23 */ /* 0x000fe2000801081b */
[----:B------:R-:W-:Y:S01]  /*6b30*/  FADD.FTZ R6, R51, R6 ;  /* 0x0000000633067221 */ /* 0x000fe20000010000 */
[----:B------:R-:W3:Y:S01]  /*6b40*/  MUFU.EX2 R155, R32 ;  /* 0x00000020009b7308 */ /* 0x000ee20000000800 */
[----:B0-----:R-:W-:Y:S01]  /*6b50*/  FADD.FTZ R45, R28, R31 ;  /* 0x0000001f1c2d7221 */ /* 0x001fe20000010000 */
[--C-:B------:R-:W-:Y:S01]  /*6b60*/  FFMA.FTZ R42, R42, UR10, -R27.reuse ;  /* 0x0000000a2a2a7c23 */ /* 0x100fe2000801081b */
[----:B------:R-:W-:Y:S01]  /*6b70*/  FFMA.FTZ R20, R20, UR10, -R27 ;  /* 0x0000000a14147c23 */ /* 0x000fe2000801081b */
[----:B------:R-:W-:Y:S01]  /*6b80*/  F2FP.F16.F32.PACK_AB R153, R31, R28 ;  /* 0x0000001c1f99723e */ /* 0x000fe200000000ff */
[----:B------:R-:W-:Y:S01]  /*6b90*/  UMOV UR22, UR4 ;  /* 0x0000000400167c82 */ /* 0x000fe20008000000 */
[----:B------:R-:W-:-:S02]  /*6ba0*/  F2FP.F16.F32.PACK_AB R154, R49, R154 ;  /* 0x0000009a319a723e */ /* 0x000fc400000000ff */
[----:B------:R-:W2:Y:S01]  /*6bb0*/  MUFU.EX2 R33, R33 ;  /* 0x0000002100217308 */ /* 0x000ea20000000800 */
[----:B-1----:R-:W-:Y:S01]  /*6bc0*/  FADD.FTZ R10, R30, R45 ;  /* 0x0000002d1e0a7221 */ /* 0x002fe20000010000 */
[----:B------:R-:W-:-:S06]  /*6bd0*/  F2FP.F16.F32.PACK_AB R160, R14, R13 ;  /* 0x0000000d0ea0723e */ /* 0x000fcc00000000ff */
[----:B------:R-:W0:Y:S01]  /*6be0*/  MUFU.EX2 R34, R34 ;  /* 0x0000002200227308 */ /* 0x000e220000000800 */
[C---:B---3--:R-:W-:Y:S01]  /*6bf0*/  FADD.FTZ R10, R155.reuse, R10 ;  /* 0x0000000a9b0a7221 */ /* 0x048fe20000010000 */
[----:B------:R-:W-:Y:S01]  /*6c00*/  F2FP.F16.F32.PACK_AB R155, R155, R30 ;  /* 0x0000001e9b9b723e */ /* 0x000fe200000000ff */
[----:B------:R-:W-:Y:S06]  /*6c10*/  BAR.SYNC.DEFER_BLOCKING 0xf, 0x100 ;  /* 0x03c4000000007b1d */ /* 0x000fec0000010000 */
[----:B------:R-:W1:Y:S01]  /*6c20*/  MUFU.EX2 R35, R35 ;  /* 0x0000002300237308 */ /* 0x000e620000000800 */
[----:B--2---:R-:W-:-:S07]  /*6c30*/  FADD.FTZ R5, R33, R10 ;  /* 0x0000000a21057221 */ /* 0x004fce0000010000 */
[----:B------:R-:W2:Y:S01]  /*6c40*/  MUFU.EX2 R36, R36 ;  /* 0x0000002400247308 */ /* 0x000ea20000000800 */
[C---:B0-----:R-:W-:Y:S01]  /*6c50*/  FADD.FTZ R10, R34.reuse, R5 ;  /* 0x00000005220a7221 */ /* 0x041fe20000010000 */
[----:B------:R-:W-:Y:S01]  /*6c60*/  FADD.FTZ R5, R11, R6 ;  /* 0x000000060b057221 */ /* 0x000fe20000010000 */
[----:B------:R-:W-:-:S05]  /*6c70*/  F2FP.F16.F32.PACK_AB R157, R34, R33 ;  /* 0x00000021229d723e */ /* 0x000fca00000000ff */
[----:B------:R-:W0:Y:S01]  /*6c80*/  MUFU.EX2 R37, R37 ;  /* 0x0000002500257308 */ /* 0x000e220000000800 */
[----:B-1----:R-:W-:Y:S01]  /*6c90*/  FADD.FTZ R27, R35, R10 ;  /* 0x0000000a231b7221 */ /* 0x002fe20000010000 */
[----:B------:R-:W-:Y:S01]  /*6ca0*/  FADD.FTZ R10, R12, R5 ;  /* 0x000000050c0a7221 */ /* 0x000fe20000010000 */
[----:B------:R1:W-:Y:S03]  /*6cb0*/  STSM.16.M88.4 [R184+0x36400], R152 ;  /* 0x03640098b8007844 */ /* 0x0003e60000000200 */
[----:B------:R-:W-:Y:S02]  /*6cc0*/  FADD.FTZ R5, R13, R10 ;  /* 0x0000000a0d057221 */ /* 0x000fe40000010000 */
[----:B------:R-:W3:Y:S01]  /*6cd0*/  MUFU.EX2 R38, R38 ;  /* 0x0000002600267308 */ /* 0x000ee20000000800 */
[----:B--2---:R-:W-:Y:S01]  /*6ce0*/  FADD.FTZ R32, R36, R27 ;  /* 0x0000001b24207221 */ /* 0x004fe20000010000 */
[----:B------:R-:W-:Y:S01]  /*6cf0*/  FADD.FTZ R10, R14, R5 ;  /* 0x000000050e0a7221 */ /* 0x000fe20000010000 */
[----:B------:R-:W-:-:S03]  /*6d00*/  F2FP.F16.F32.PACK_AB R159, R36, R35 ;  /* 0x00000023249f723e */ /* 0x000fc600000000ff */
[----:B------:R-:W-:Y:S02]  /*6d10*/  FADD.FTZ R5, R15, R10 ;  /* 0x0000000a0f057221 */ /* 0x000fe40000010000 */
[----:B------:R-:W2:Y:S01]  /*6d20*/  MUFU.EX2 R39, R39 ;  /* 0x0000002700277308 */ /* 0x000ea20000000800 */
[----:B0-----:R-:W-:Y:S01]  /*6d30*/  FADD.FTZ R27, R37, R32 ;  /* 0x00000020251b7221 */ /* 0x001fe20000010000 */
[C---:B------:R-:W-:Y:S01]  /*6d40*/  FADD.FTZ R10, R162.reuse, R5 ;  /* 0x00000005a20a7221 */ /* 0x040fe20000010000 */
[----:B------:R-:W-:Y:S01]  /*6d50*/  F2FP.F16.F32.PACK_AB R162, R162, R15 ;  /* 0x0000000fa2a2723e */ /* 0x000fe200000000ff */
[----:B------:R1:W-:Y:S04]  /*6d60*/  STSM.16.M88.4 [R187], R156 ;  /* 0x0000009cbb007844 */ /* 0x0003e80000000200 */
[----:B------:R-:W0:Y:S01]  /*6d70*/  MUFU.EX2 R40, R40 ;  /* 0x0000002800287308 */ /* 0x000e220000000800 */
[C---:B---3--:R-:W-:Y:S01]  /*6d80*/  FADD.FTZ R28, R38.reuse, R27 ;  /* 0x0000001b261c7221 */ /* 0x048fe20000010000 */
[----:B------:R-:W-:-:S06]  /*6d90*/  F2FP.F16.F32.PACK_AB R161, R38, R37 ;  /* 0x0000002526a1723e */ /* 0x000fcc00000000ff */
[----:B------:R-:W3:Y:S01]  /*6da0*/  MUFU.EX2 R41, R41 ;  /* 0x0000002900297308 */ /* 0x000ee20000000800 */
[----:B--2---:R-:W-:-:S07]  /*6db0*/  FADD.FTZ R27, R39, R28 ;  /* 0x0000001c271b7221 */ /* 0x004fce0000010000 */
[----:B------:R-:W2:Y:S01]  /*6dc0*/  MUFU.EX2 R25, R25 ;  /* 0x0000001900197308 */ /* 0x000ea20000000800 */
[C---:B0-----:R-:W-:Y:S01]  /*6dd0*/  FADD.FTZ R12, R40.reuse, R27 ;  /* 0x0000001b280c7221 */ /* 0x041fe20000010000 */
[----:B------:R-:W-:-:S05]  /*6de0*/  F2FP.F16.F32.PACK_AB R163, R40, R39 ;  /* 0x0000002728a3723e */ /* 0x000fca00000000ff */
[----:B------:R1:W-:Y:S01]  /*6df0*/  STSM.16.M88.4 [R189], R160 ;  /* 0x000000a0bd007844 */ /* 0x0003e20000000200 */
[----:B------:R-:W0:Y:S01]  /*6e00*/  MUFU.EX2 R6, R29 ;  /* 0x0000001d00067308 */ /* 0x000e220000000800 */
[----:B---3--:R-:W-:-:S07]  /*6e10*/  FADD.FTZ R11, R41, R12 ;  /* 0x0000000c290b7221 */ /* 0x008fce0000010000 */
[----:B------:R-:W3:Y:S01]  /*6e20*/  MUFU.EX2 R26, R26 ;  /* 0x0000001a001a7308 */ /* 0x000ee20000000800 */
[----:B--2---:R-:W-:-:S07]  /*6e30*/  FADD.FTZ R5, R25, R10 ;  /* 0x0000000a19057221 */ /* 0x004fce0000010000 */
[----:B------:R-:W2:Y:S01]  /*6e40*/  MUFU.EX2 R42, R42 ;  /* 0x0000002a002a7308 */ /* 0x000ea20000000800 */
[C---:B0-----:R-:W-:Y:S01]  /*6e50*/  FADD.FTZ R11, R6.reuse, R11 ;  /* 0x0000000b060b7221 */ /* 0x041fe20000010000 */
[----:B------:R-:W-:-:S06]  /*6e60*/  F2FP.F16.F32.PACK_AB R165, R6, R41 ;  /* 0x0000002906a5723e */ /* 0x000fcc00000000ff */
[----:B------:R-:W0:Y:S01]  /*6e70*/  MUFU.EX2 R24, R24 ;  /* 0x0000001800187308 */ /* 0x000e220000000800 */
[C---:B---3--:R-:W-:Y:S01]  /*6e80*/  FADD.FTZ R5, R26.reuse, R5 ;  /* 0x000000051a057221 */ /* 0x048fe20000010000 */
[----:B------:R-:W-:-:S06]  /*6e90*/  F2FP.F16.F32.PACK_AB R164, R26, R25 ;  /* 0x000000191aa4723e */ /* 0x000fcc00000000ff */
[----:B------:R-:W3:Y:S01]  /*6ea0*/  MUFU.EX2 R167, R20 ;  /* 0x0000001400a77308 */ /* 0x000ee20000000800 */
[----:B--2---:R-:W-:-:S07]  /*6eb0*/  FADD.FTZ R12, R42, R11 ;  /* 0x0000000b2a0c7221 */ /* 0x004fce0000010000 */
[----:B------:R-:W2:Y:S01]  /*6ec0*/  MUFU.EX2 R21, R21 ;  /* 0x0000001500157308 */ /* 0x000ea20000000800 */
[----:B0-----:R-:W-:Y:S01]  /*6ed0*/  FADD.FTZ R10, R24, R5 ;  /* 0x00000005180a7221 */ /* 0x001fe20000010000 */
[C---:B---3--:R-:W-:Y:S01]  /*6ee0*/  FADD.FTZ R5, R167.reuse, R12 ;  /* 0x0000000ca7057221 */ /* 0x048fe20000010000 */
[----:B------:R-:W-:Y:S02]  /*6ef0*/  F2FP.F16.F32.PACK_AB R167, R167, R42 ;  /* 0x0000002aa7a7723e */ /* 0x000fe400000000ff */
[C---:B--2---:R-:W-:Y:S01]  /*6f00*/  F2FP.F16.F32.PACK_AB R166, R21.reuse, R24 ;  /* 0x0000001815a6723e */ /* 0x044fe200000000ff */
[----:B------:R-:W-:-:S04]  /*6f10*/  FADD.FTZ R6, R21, R10 ;  /* 0x0000000a15067221 */ /* 0x000fc80000010000 */
[----:B------:R1:W-:Y:S01]  /*6f20*/  STSM.16.M88.4 [R188], R164 ;  /* 0x000000a4bc007844 */ /* 0x0003e20000000200 */
[----:B------:R-:W-:-:S06]  /*6f30*/  WARPGROUP.ARRIVE ;  /* 0x00000000000079c5 */ /* 0x000fcc0000000000 */
        /* <DEDUP_REMOVED lines=24> */
.L_x_5137:
[----:B------:R-:W-:Y:S01]  /*70c0*/  VIADD R9, R9, 0x38860 ;  /* 0x0003886009097836 */ /* 0x000fe20000000000 */
[----:B------:R-:W0:Y:S01]  /*70d0*/  @P5 LDC R10, c[0x0][0x44c] ;  /* 0x00011300ff0a5b82 */ /* 0x000e220000000800 */
[----:B------:R-:W-:Y:S02]  /*70e0*/  IMAD.U32 R11, RZ, RZ, UR39 ;  /* 0x00000027ff0b7e24 */ /* 0x000fe4000f8e00ff */
[----:B------:R-:W-:Y:S01]  /*70f0*/  VIADD R168, R168, 0xfffffffe ;  /* 0xfffffffea8a87836 */ /* 0x000fe20000000000 */
[----:B------:R-:W-:-:S04]  /*7100*/  PRMT R9, R169, 0x654, R9 ;  /* 0x00000654a9097816 */ /* 0x000fc80000000009 */
[----:B------:R1:W-:Y:S01]  /*7110*/  SYNCS.ARRIVE.TRANS64.RED.A1T0 RZ, [R9+URZ], RZ ;  /* 0x000000ff09ff79a7 */ /* 0x0003e2000810043f */
[----:B------:R-:W-:Y:S01]  /*7120*/  R2UR UR7, R168 ;  /* 0x00000000a80772ca */ /* 0x000fe200000e0000 */
[----:B-1----:R-:W1:Y:S01]  /*7130*/  @P5 LDC R9, c[0x0][0x450] ;  /* 0x00011400ff095b82 */ /* 0x002e620000000800 */
[----:B0-----:R-:W-:-:S05]  /*7140*/  @P5 IMAD.HI.U32 R10, R10, UR39, RZ ;  /* 0x000000270a0a5c27 */ /* 0x001fca000f8e00ff */
[----:B-1----:R-:W-:-:S04]  /*7150*/  @P5 SHF.R.U32.HI R11, RZ, R9, R10 ;  /* 0x00000009ff0b5219 */ /* 0x002fc8000001160a */
[----:B------:R-:W-:-:S04]  /*7160*/  IADD3 R11, R11, R186, -R185 ;  /* 0x000000ba0b0b7210 */ /* 0x000fc80007ffe8b9 */
[C---:B------:R-:W-:Y:S02]  /*7170*/  R2UR UR4, R11.reuse ;  /* 0x000000000b0472ca */ /* 0x040fe400000e0000 */
[----:B------:R-:W-:-:S11]  /*7180*/  R2UR UR5, R11 ;  /* 0x000000000b0572ca */ /* 0x000fd600000e0000 */
        /* <DEDUP_REMOVED lines=9> */
[----:B------:R-:W-:Y:S01]  /*7220*/  ULDC UR4, c[0x0][0xad0] ;  /* 0x0002b40000047ab9 */ /* 0x000fe20000000800 */
[----:B------:R-:W-:Y:S01]  /*7230*/  IMAD.MOV.U32 R11, RZ, RZ, R7 ;  /* 0x000000ffff0b7224 */ /* 0x000fe200078e0007 */
[----:B------:R-:W-:Y:S01]  /*7240*/  ULDC UR5, c[0x0][0xa80] ;  /* 0x0002a00000057ab9 */ /* 0x000fe20000000800 */
[----:B------:R-:W-:-:S07]  /*7250*/  IMAD.MOV.U32 R10, RZ, RZ, R2 ;  /* 0x000000ffff0a7224 */ /* 0x000fce00078e0002 */
.L_x_5149:
[----:B------:R-:W-:-:S05]  /*7260*/  VIADD R2, R10, 0x1 ;  /* 0x000000010a027836 */ /* 0x000fca0000000000 */
[----:B------:R-:W-:-:S04]  /*7270*/  ISETP.NE.AND P1, PT, R2, 0x2, PT ;  /* 0x000000020200780c */ /* 0x000fc80003f25270 */
[----:B------:R-:W-:Y:S02]  /*7280*/  SEL R7, RZ, 0x1, P1 ;  /* 0x00000001ff077807 */ /* 0x000fe40000800000 */
[----:B------:R-:W-:Y:S02]  /*7290*/  SEL R2, R2, RZ, P1 ;  /* 0x000000ff02027207 */ /* 0x000fe40000800000 */
[----:B------:R-:W-:-:S13]  /*72a0*/  R2UR UR10, R7 ;  /* 0x00000000070a72ca */ /* 0x000fda00000e0000 */
[----:B------:R-:W-:Y:S01]  /*72b0*/  ULOP3.LUT UR37, UR37, UR10, URZ, 0x3c, !UPT ;  /* 0x0000000a25257292 */ /* 0x000fe2000f8e3c3f */
[----:B0-----:R-:W-:Y:S11]  /*72c0*/  @!P0 BRA `(.L_x_5139) ;  /* 0x0000000000048947 */ /* 0x001ff60003800000 */
[----:B------:R-:W-:Y:S01]  /*72d0*/  BPT.TRAP 0x1 ;  /* 0x000000040000795c */ /* 0x000fe20000300000 */
.L_x_5139:
[----:B------:R-:W-:Y:S02]  /*72e0*/  IMAD.U32 R7, RZ, RZ, UR37 ;  /* 0x00000025ff077e24 */ /* 0x000fe4000f8e00ff */
[----:B------:R-:W-:-:S03]  /*72f0*/  IMAD R9, R2, 0x8, R17 ;  /* 0x0000000802097824 */ /* 0x000fc600078e0211 */
[----:B------:R-:W-:-:S04]  /*7300*/  SHF.L.U32 R7, R7, 0x1f, RZ ;  /* 0x0000001f07077819 */ /* 0x000fc800000006ff */
[----:B------:R0:W1:Y:S01]  /*7310*/  SYNCS.PHASECHK.TRANS64.TRYWAIT P1, [R9+URZ+0x38830], R7 ;  /* 0x03883007090075a7 */ /* 0x000062000802017f */
[----:B------:R-:W-:Y:S05]  /*7320*/  @!P0 BRA `(.L_x_5140) ;  /* 0x0000000000048947 */ /* 0x000fea0003800000 */
[----:B------:R-:W-:Y:S01]  /*7330*/  BPT.TRAP 0x1 ;  /* 0x000000040000795c */ /* 0x000fe20000300000 */
.L_x_5140:
[----:B------:R-:W-:Y:S01]  /*7340*/  IMAD R8, R2, 0x200, R4 ;  /* 0x0000020002087824 */ /* 0x000fe200078e0204 */
[----:B-1----:R-:W-:Y:S06]  /*7350*/  @P1 BRA `(.L_x_5141) ;  /* 0x0000000000081947 */ /* 0x002fec0003800000 */
[----:B------:R-:W1:Y:S02]  /*7360*/  SYNCS.PHASECHK.TRANS64.TRYWAIT P1, [R9+URZ+0x38830], R7 ;  /* 0x03883007090075a7 */ /* 0x000e64000802017f */
[----:B-1----:R-:W-:Y:S05]  /*7370*/  @!P1 BRA `(.L_x_5142) ;  /* 0x0000012c007c9947 */ /* 0x002fea0003800000 */
.L_x_5141:
[----:B------:R-:W-:Y:S01]  /*7380*/  R2UR UR10, R8 ;  /* 0x00000000080a72ca */ /* 0x000fe200000e0000 */
[----:B------:R-:W-:Y:S01]  /*7390*/  WARPGROUP.ARRIVE ;  /* 0x00000000000079c5 */ /* 0x000fe20000000000 */
[----:B------:R-:W-:Y:S01]  /*73a0*/  UMOV UR11, 0x40000040 ;  /* 0x40000040000b7882 */ /* 0x000fe20000000000 */
[----:B------:R-:W-:Y:S01]  /*73b0*/  UMOV UR15, 0x40000040 ;  /* 0x40000040000f7882 */ /* 0x000fe20000000000 */
[----:B------:R-:W-:Y:S01]  /*73c0*/  UMOV UR19, 0x40000040 ;  /* 0x4000004000137882 */ /* 0x000fe20000000000 */
[----:B------:R-:W-:-:S08]  /*73d0*/  UMOV UR23, 0x40000040 ;  /* 0x4000004000177882 */ /* 0x000fd00000000000 */
[----:B------:R-:W-:Y:S01]  /*73e0*/  HGMMA.64x64x16.F32 R152, gdesc[UR8], RZ, !UPT, gsb0 ;  /* 0x00e00000089879f0 */ /* 0x000fe2000c0008ff */
[----:B------:R-:W-:Y:S02]  /*73f0*/  UIADD3 UR14, UR10, 0x2, URZ ;  /* 0x000000020a0e7890 */ /* 0x000fe4000fffe03f */
[----:B------:R-:W-:Y:S02]  /*7400*/  UIADD3 UR18, UR10, 0x4, URZ ;  /* 0x000000040a127890 */ /* 0x000fe4000fffe03f */
[----:B------:R-:W-:Y:S01]  /*7410*/  UIADD3 UR22, UR10, 0x6, URZ ;  /* 0x000000060a167890 */ /* 0x000fe2000fffe03f */
        /* <DEDUP_REMOVED lines=12> */
.L_x_5143:
[----:B------:R2:W3:Y:S01]  /*74e0*/  SYNCS.PHASECHK.TRANS64.TRYWAIT P1, [R9+URZ+0x38850], R7 ;  /* 0x03885007090075a7 */ /* 0x0004e2000802017f */
[----:B------:R-:W-:Y:S05]  /*74f0*/  @!P0 BRA `(.L_x_5144) ;  /* 0x0000000000048947 */ /* 0x000fea0003800000 */
[----:B------:R-:W-:Y:S01]  /*7500*/  BPT.TRAP 0x1 ;  /* 0x000000040000795c */ /* 0x000fe20000300000 */
.L_x_5144:
[----:B---3--:R-:W-:Y:S05]  /*7510*/  @P1 BRA `(.L_x_5145) ;  /* 0x0000000000081947 */ /* 0x008fea0003800000 */
[----:B------:R-:W3:Y:S02]  /*7520*/  SYNCS.PHASECHK.TRANS64.TRYWAIT P1, [R9+URZ+0x38850], R7 ;  /* 0x03885007090075a7 */ /* 0x000ee4000802017f */
[----:B---3--:R-:W-:Y:S05]  /*7530*/  @!P1 BRA `(.L_x_5146) ;  /* 0x0000012c00209947 */ /* 0x008fea0003800000 */
.L_x_5145:
[----:B0123--:R-:W-:Y:S01]  /*7540*/  IMAD R7, R2, 0x1000, R0 ;  /* 0x0000100002077824 */ /* 0x00ffe200078e0200 */
[----:B------:R-:W-:Y:S01]  /*7550*/  WARPGROUP.ARRIVE ;  /* 0x00000000000079c5 */ /* 0x000fe20000000000 */
[----:B------:R-:W-:Y:S01]  /*7560*/  UMOV UR27, 0x40000040 ;  /* 0x40000040001b7882 */ /* 0x000fe20000000000 */
[----:B------:R-:W-:Y:S01]  /*7570*/  VIADD R8, R3, 0x2 ;  /* 0x0000000203087836 */ /* 0x000fe20000000000 */
[----:B------:R-:W-:Y:S01]  /*7580*/  UMOV UR29, 0x40000040 ;  /* 0x40000040001d7882 */ /* 0x000fe20000000000 */
[C---:B------:R-:W-:Y:S01]  /*7590*/  R2UR UR26, R7.reuse ;  /* 0x00000000071a72ca */ /* 0x040fe200000e0000 */
[----:B------:R-:W-:Y:S01]  /*75a0*/  UMOV UR31, 0x40000040 ;  /* 0x40000040001f7882 */ /* 0x000fe20000000000 */
[----:B------:R-:W0:Y:S01]  /*75b0*/  S2R R13, SR_TID.X ;  /* 0x00000000000d7919 */ /* 0x000e220000002100 */
[----:B------:R-:W-:Y:S01]  /*75c0*/  R2UR UR28, R8 ;  /* 0x00000000081c72ca */ /* 0x000fe200000e0000 */
[C---:B------:R-:W-:Y:S02]  /*75d0*/  VIADD R8, R7.reuse, 0x2 ;  /* 0x0000000207087836 */ /* 0x040fe40000000000 */
[----:B------:R-:W-:-:S02]  /*75e0*/  VIADD R20, R7, 0x800 ;  /* 0x0000080007147836 */ /* 0x000fc40000000000 */
[----:B------:R-:W-:Y:S01]  /*75f0*/  IMAD.MOV.U32 R15, RZ, RZ, 0x4 ;  /* 0x00000004ff0f7424 */ /* 0x000fe200078e00ff */
[----:B------:R-:W-:Y:S01]  /*7600*/  R2UR UR30, R8 ;  /* 0x00000000081e72ca */ /* 0x000fe200000e0000 */
[----:B------:R-:W-:-:S03]  /*7610*/  VIADD R8, R3, 0x4 ;  /* 0x0000000403087836 */ /* 0x000fc60000000000 */
[----:B------:R-:W-:Y:S01]  /*7620*/  HGMMA.64x64x16.F32 R152, gdesc[UR24], R152, gsb0 ;  /* 0x00e00000189879f0 */ /* 0x000fe20008000898 */
[----:B0-----:R-:W-:Y:S02]  /*7630*/  SHF.R.U32.HI R13, RZ, 0x7, R13 ;  /* 0x00000007ff0d7819 */ /* 0x001fe4000001160d */
[----:B------:R-:W-:Y:S02]  /*7640*/  WARPGROUP.DEPBAR.LE gsb0, 0x0 ;  /* 0x00008000000079c5 */ /* 0x000fe40000010000 */
[----:B------:R-:W-:-:S06]  /*7650*/  WARPGROUP.ARRIVE ;  /* 0x00000000000079c5 */ /* 0x000fcc0000000000 */
[----:B------:R-:W-:Y:S01]  /*7660*/  HGMMA.64x64x16.F32 R152, gdesc[UR28], R152, gsb0 ;  /* 0x00e000001c9879f0 */ /* 0x000fe20008000898 */
[----:B------:R-:W-:Y:S01]  /*7670*/  R2UR UR28, R8 ;  /* 0x00000000081c72ca */ /* 0x000fe200000e0000 */
[----:B------:R-:W-:Y:S01]  /*7680*/  VIADD R8, R7, 0x4 ;  /* 0x0000000407087836 */ /* 0x000fe20000000000 */
[----:B------:R-:W-:Y:S01]  /*7690*/  UMOV UR29, 0x40000040 ;  /* 0x40000040001d7882 */ /* 0x000fe20000000000 */
[----:B------:R-:W-:-:S03]  /*76a0*/  UMOV UR31, 0x40000040 ;  /* 0x40000040001f7882 */ /* 0x000fc60000000000 */
[----:B------:R-:W-:Y:S01]  /*76b0*/  R2UR UR30, R8 ;  /* 0x00000000081e72ca */ /* 0x000fe200000e0000 */
[----:B------:R-:W-:Y:S01]  /*76c0*/  VIADD R8, R3, 0x6 ;  /* 0x0000000603087836 */ /* 0x000fe20000000000 */
[----:B------:R-:W-:Y:S02]  /*76d0*/  WARPGROUP.DEPBAR.LE gsb0, 0x0 ;  /* 0x00008000000079c5 */ /* 0x000fe40000010000 */
[----:B------:R-:W-:-:S09]  /*76e0*/  WARPGROUP.ARRIVE ;  /* 0x00000000000079c5 */ /* 0x000fd20000000000 */
        /* <DEDUP_REMOVED lines=113> */
[----:B------:R-:W-:Y:S02]  /*7e00*/  R2UR UR30, R8 ;  /* 0x00000000081e72ca */ /* 0x000fe400000e0000 */
[----:B------:R0:W1:Y:S02]  /*7e10*/  SHFL.IDX PT, R8, R13, RZ, 0x1f ;  /* 0x00001fff0d087589 */ /* 0x00006400000e0000 */
[----:B0-----:R-:W-:Y:S01]  /*7e20*/  VIADD R13, R3, 0x800 ;  /* 0x00000800030d7836 */ /* 0x001fe20000000000 */
[----:B-1----:R-:W-:-:S04]  /*7e30*/  ISETP.GT.AND P1, PT, R8, 0x7f, PT ;  /* 0x0000007f0800780c */ /* 0x002fc80003f24270 */
[----:B------:R-:W-:-:S05]  /*7e40*/  SEL R14, RZ, 0x2, !P1 ;  /* 0x00000002ff0e7807 */ /* 0x000fca0004800000 */
[----:B------:R-:W-:Y:S01]  /*7e50*/  IMAD.IADD R8, R13, 0x1, R14 ;  /* 0x000000010d087824 */ /* 0x000fe200078e020e */
[----:B------:R-:W-:Y:S02]  /*7e60*/  WARPGROUP.DEPBAR.LE gsb0, 0x0 ;  /* 0x00008000000079c5 */ /* 0x000fe40000010000 */
[----:B------:R-:W-:-:S06]  /*7e70*/  WARPGROUP.ARRIVE ;  /* 0x00000000000079c5 */ /* 0x000fcc0000000000 */
[----:B------:R-:W-:Y:S01]  /*7e80*/  HGMMA.64x64x16.F32 R152, gdesc[UR28], R152, gsb0 ;  /* 0x00e000001c9879f0 */ /* 0x000fe20008000898 */
[----:B------:R-:W-:Y:S01]  /*7e90*/  R2UR UR28, R8 ;  /* 0x00000000081c72ca */ /* 0x000fe200000e0000 */
[----:B------:R-:W-:Y:S01]  /*7ea0*/  IMAD.IADD R8, R14, 0x1, R20 ;  /* 0x000000010e087824 */ /* 0x000fe200078e0214 */
[----:B------:R-:W-:Y:S01]  /*7eb0*/  UMOV UR29, 0x40000040 ;  /* 0x40000040001d7882 */ /* 0x000fe20000000000 */
[----:B------:R-:W-:-:S03]  /*7ec0*/  UMOV UR31, 0x40000040 ;  /* 0x40000040001f7882 */ /* 0x000fc60000000000 */
[----:B------:R-:W-:Y:S02]  /*7ed0*/  R2UR UR30, R8 ;  /* 0x00000000081e72ca */ /* 0x000fe400000e0000 */
[C---:B------:R-:W-:Y:S02]  /*7ee0*/  SEL R8, R15.reuse, 0x2, P1 ;  /* 0x000000020f087807 */ /* 0x040fe40000800000 */
[----:B------:R-:W-:-:S03]  /*7ef0*/  SEL R15, R15, 0x6, !P1 ;  /* 0x000000060f0f7807 */ /* 0x000fc60004800000 */
[C---:B------:R-:W-:Y:S02]  /*7f00*/  IMAD.IADD R21, R13.reuse, 0x1, R8 ;  /* 0x000000010d157824 */ /* 0x040fe400078e0208 */
[----:B------:R-:W-:Y:S01]  /*7f10*/  IMAD.IADD R13, R13, 0x1, R15 ;  /* 0x000000010d0d7824 */ /* 0x000fe200078e020f */
[----:B------:R-:W-:Y:S02]  /*7f20*/  WARPGROUP.DEPBAR.LE gsb0, 0x0 ;  /* 0x00008000000079c5 */ /* 0x000fe40000010000 */
[----:B------:R-:W-:-:S06]  /*7f30*/  WARPGROUP.ARRIVE ;  /* 0x00000000000079c5 */ /* 0x000fcc0000000000 */
[----:B------:R-:W-:Y:S01]  /*7f40*/  HGMMA.64x64x16.F32 R152, gdesc[UR28], R152, gsb0 ;  /* 0x00e000001c9879f0 */ /* 0x000fe20008000898 */
[----:B------:R-:W-:Y:S01]  /*7f50*/  R2UR UR28, R21 ;  /* 0x00000000151c72ca */ /* 0x000fe200000e0000 */
[C---:B------:R-:W-:Y:S01]  /*7f60*/  IMAD.IADD R21, R20.reuse, 0x1, R8 ;  /* 0x0000000114157824 */ /* 0x040fe200078e0208 */
[----:B------:R-:W-:Y:S01]  /*7f70*/  UMOV UR29, 0x40000040 ;  /* 0x40000040001d7882 */ /* 0x000fe20000000000 */
[----:B------:R-:W-:Y:S01]  /*7f80*/  UMOV UR31, 0x40000040 ;  /* 0x40000040001f7882 */ /* 0x000fe20000000000 */
[----:B------:R-:W-:Y:S02]  /*7f90*/  IMAD.IADD R20, R20, 0x1, R15 ;  /* 0x0000000114147824 */ /* 0x000fe400078e020f */
[----:B------:R-:W-:Y:S01]  /*7fa0*/  R2UR UR30, R21 ;  /* 0x00000000151e72ca */ /* 0x000fe200000e0000 */
[----:B------:R-:W-:Y:S02]  /*7fb0*/  WARPGROUP.DEPBAR.LE gsb0, 0x0 ;  /* 0x00008000000079c5 */ /* 0x000fe40000010000 */
[----:B------:R-:W-:-:S10]  /*7fc0*/  WARPGROUP.ARRIVE ;  /* 0x00000000000079c5 */ /* 0x000fd40000000000 */
        /* <DEDUP_REMOVED lines=26> */
[----:B------:R-:W-:Y:S01]  /*8170*/  VIADD R20, R7, 0xa00 ;  /* 0x00000a0007147836 */ /* 0x000fe20000000000 */
[----:B------:R-:W-:Y:S01]  /*8180*/  UMOV UR29, 0x40000040 ;  /* 0x40000040001d7882 */ /* 0x000fe20000000000 */
[----:B------:R-:W-:Y:S02]  /*8190*/  UMOV UR31, 0x40000040 ;  /* 0x40000040001f7882 */ /* 0x000fe40000000000 */
[----:B------:R-:W-:-:S05]  /*81a0*/  IMAD.IADD R21, R14, 0x1, R20 ;  /* 0x000000010e157824 */ /* 0x000fca00078e0214 */
[----:B------:R-:W-:Y:S01]  /*81b0*/  R2UR UR30, R21 ;  /* 0x00000000151e72ca */ /* 0x000fe200000e0000 */
[C---:B------:R-:W-:Y:S02]  /*81c0*/  IMAD.IADD R21, R13.reuse, 0x1, R8 ;  /* 0x000000010d157824 */ /* 0x040fe400078e0208 */
[----:B------:R-:W-:Y:S01]  /*81d0*/  IMAD.IADD R13, R13, 0x1, R15 ;  /* 0x000000010d0d7824 */ /* 0x000fe200078e020f */
[----:B------:R-:W-:Y:S02]  /*81e0*/  WARPGROUP.DEPBAR.LE gsb0, 0x0 ;  /* 0x00008000000079c5 */ /* 0x000fe40000010000 */
[----:B------:R-:W-:-:S07]  /*81f0*/  WARPGROUP.ARRIVE ;  /* 0x00000000000079c5 */ /* 0x000fce0000000000 */
[----:B------:R-:W-:Y:S01]  /*8200*/  HGMMA.64x64x16.F32 R152, gdesc[UR28], R152, gsb0 ;  /* 0x00e000001c9879f0 */ /* 0x000fe20008000898 */
[----:B------:R-:W-:Y:S01]  /*8210*/  R2UR UR28, R21 ;  /* 0x00000000151c72ca */ /* 0x000fe200000e0000 */
[--C-:B------:R-:W-:Y:S01]  /*8220*/  IMAD.IADD R21, R8, 0x1, R20.reuse ;  /* 0x0000000108157824 */ /* 0x100fe200078e0214 */
        /* <DEDUP_REMOVED lines=82> */
[--C-:B------:R-:W-:Y:S02]  /*8750*/  IMAD.IADD R8, R8, 0x1, R20.reuse ;  /* 0x0000000108087824 */ /* 0x100fe400078e0214 */
        /* <DEDUP_REMOVED lines=37> */
.L_x_5147:
[----:B------:R-:W0:Y:S01]  /*89b0*/  LDC R7, c[0x0][0x448] ;  /* 0x00011200ff077b82 */ /* 0x000e220000000800 */
[----:B------:R-:W-:Y:S01]  /*89c0*/  VIADD R8, R191, UR39 ;  /* 0x00000027bf087c36 */ /* 0x000fe20008000000 */
[----:B------:R-:W-:Y:S01]  /*89d0*/  UMOV UR10, 0xffffffc0 ;  /* 0xffffffc0000a7882 */ /* 0x000fe20000000000 */
[----:B------:R-:W-:Y:S01]  /*89e0*/  FMUL.FTZ R14, R152, UR4 ;  /* 0x00000004980e7c20 */ /* 0x000fe20008410000 */
[----:B------:R-:W-:Y:S01]  /*89f0*/  UIMAD UR10, UR7, UR10, 0x1 ;  /* 0x00000001070a74a4 */ /* 0x000fe2000f8e020a */
        /* <DEDUP_REMOVED lines=19> */
[----:B0-----:R-:W-:Y:S01]  /*8b30*/  ISETP.NE.AND P1, PT, R7, 0x1, PT ;  /* 0x000000010700780c */ /* 0x001fe20003f25270 */
        /* <DEDUP_REMOVED lines=8> */
[----:B------:R-:W-:Y:S01]  /*8bc0*/  MUFU.TANH R152, R152 ;  /* 0x0000009800987308 */ /* 0x000fe20000002400 */
[----:B------:R-:W-:-:S03]  /*8bd0*/  UMOV UR15, 0x40000040 ;  /* 0x40000040000f7882 */ /* 0x000fc60000000000 */
[----:B------:R-:W3:Y:S04]  /*8be0*/  @P1 LDC R13, c[0x0][0x44c] ;  /* 0x00011300ff0d1b82 */ /* 0x000ee80000000800 */
[----:B------:R-:W-:Y:S04]  /*8bf0*/  MUFU.TANH R161, R161 ;  /* 0x000000a100a17308 */ /* 0x000fe80000002400 */
[----:B------:R-:W4:Y:S04]  /*8c00*/  @P1 LDC R7, c[0x0][0x450] ;  /* 0x00011400ff071b82 */ /* 0x000f280000000800 */
[----:B------:R-:W-:Y:S08]  /*8c10*/  MUFU.TANH R155, R155 ;  /* 0x0000009b009b7308 */ /* 0x000ff00000002400 */
[----:B------:R-:W-:Y:S01]  /*8c20*/  MUFU.TANH R158, R158 ;  /* 0x0000009e009e7308 */ /* 0x000fe20000002400 */
[----:B---3--:R-:W-:-:S07]  /*8c30*/  @P1 IMAD.HI.U32 R13, R8, R13, RZ ;  /* 0x0000000d080d1227 */ /* 0x008fce00078e00ff */
[----:B------:R-:W-:Y:S01]  /*8c40*/  MUFU.TANH R21, R21 ;  /* 0x0000001500157308 */ /* 0x000fe20000002400 */
[----:B----4-:R-:W-:Y:S01]  /*8c50*/  @P1 SHF.R.U32.HI R8, RZ, R7, R13 ;  /* 0x00000007ff081219 */ /* 0x010fe2000001160d */
[----:B------:R-:W-:Y:S01]  /*8c60*/  FMUL.FTZ R13, R153, UR4 ;  /* 0x00000004990d7c20 */ /* 0x000fe20008410000 */
[----:B------:R-:W-:Y:S01]  /*8c70*/  FMUL.FTZ R7, R154, UR4 ;  /* 0x000000049a077c20 */ /* 0x000fe20008410000 */
[----:B------:R-:W-:-:S04]  /*8c80*/  IADD3 R154, R186, UR10, -R190 ;  /* 0x0000000aba9a7c10 */ /* 0x000fc8000fffe8be */
[----:B------:R-:W-:Y:S01]  /*8c90*/  MUFU.TANH R159, R159 ;  /* 0x0000009f009f7308 */ /* 0x000fe20000002400 */
[----:B------:R-:W3:Y:S01]  /*8ca0*/  SHFL.IDX PT, R153, R8, RZ, 0x1c1f ;  /* 0x001c1fff08997589 */ /* 0x000ee200000e0000 */
[----:B------:R-:W-:Y:S01]  /*8cb0*/  UMOV UR10, UR5 ;  /* 0x00000005000a7c82 */ /* 0x000fe20008000000 */
[----:B------:R-:W-:Y:S02]  /*8cc0*/  IMAD.IADD R154, R154, 0x1, -R185 ;  /* 0x000000019a9a7824 */ /* 0x000fe400078e0ab9 */
[----:B------:R-:W4:Y:S03]  /*8cd0*/  SHFL.IDX PT, R8, R8, 0x1, 0x1c1f ;  /* 0x003c1f0008087f89 */ /* 0x000f2600000e0000 */
[----:B------:R-:W5:Y:S08]  /*8ce0*/  MUFU.TANH R7, R7 ;  /* 0x0000000700077308 */ /* 0x000f700000002400 */
[----:B------:R-:W5:Y:S08]  /*8cf0*/  MUFU.TANH R13, R13 ;  /* 0x0000000d000d7308 */ /* 0x000f700000002400 */
[----:B------:R-:W5:Y:S01]  /*8d00*/  MUFU.TANH R157, R157 ;  /* 0x0000009d009d7308 */ /* 0x000f620000002400 */
[----:B---3--:R-:W-:-:S02]  /*8d10*/  IMAD.IADD R153, R154, 0x1, R153 ;  /* 0x000000019a997824 */ /* 0x008fc400078e0299 */
[----:B----4-:R-:W-:-:S03]  /*8d20*/  IMAD.IADD R8, R154, 0x1, R8 ;  /* 0x000000019a087824 */ /* 0x010fc600078e0208 */
[C---:B------:R-:W-:Y:S02]  /*8d30*/  ISETP.GT.AND P5, PT, R153.reuse, RZ, PT ;  /* 0x000000ff9900720c */ /* 0x040fe40003fa4270 */
[C---:B------:R-:W-:Y:S01]  /*8d40*/  ISETP.GT.AND P3, PT, R153.reuse, 0x8, PT ;  /* 0x000000089900780c */ /* 0x040fe20003f64270 */
[----:B------:R-:W3:Y:S01]  /*8d50*/  MUFU.TANH R164, R164 ;  /* 0x000000a400a47308 */ /* 0x000ee20000002400 */
[C---:B------:R-:W-:Y:S02]  /*8d60*/  ISETP.GT.AND P2, PT, R153.reuse, 0x9, PT ;  /* 0x000000099900780c */ /* 0x040fe40003f44270 */
[----:B-1----:R-:W-:Y:S02]  /*8d70*/  FSEL R154, R14, -INF , P5 ;  /* 0xff8000000e9a7808 */ /* 0x002fe40002800000 */
[----:B------:R-:W-:Y:S02]  /*8d80*/  ISETP.GT.AND P6, PT, R8, RZ, PT ;  /* 0x000000ff0800720c */ /* 0x000fe40003fc4270 */
[----:B------:R-:W-:Y:S01]  /*8d90*/  ISETP.GT.AND P5, PT, R153, 0x11, PT ;  /* 0x000000119900780c */ /* 0x000fe20003fa4270 */
[----:B------:R-:W-:Y:S01]  /*8da0*/  MUFU.TANH R165, R165 ;  /* 0x000000a500a57308 */ /* 0x000fe20000002400 */
[----:B--2---:R-:W-:-:S02]  /*8db0*/  FSEL R160, R15, -INF , P3 ;  /* 0xff8000000fa07808 */ /* 0x004fc40001800000 */
[----:B------:R-:W-:Y:S02]  /*8dc0*/  ISETP.GT.AND P3, PT, R153, 0x19, PT ;  /* 0x000000199900780c */ /* 0x000fe40003f64270 */
[----:B0-----:R-:W-:Y:S02]  /*8dd0*/  FSEL R14, R20, -INF , P2 ;  /* 0xff800000140e7808 */ /* 0x001fe40001000000 */
[----:B-----5:R-:W-:Y:S01]  /*8de0*/  FSEL R7, R7, -INF , P6 ;  /* 0xff80000007077808 */ /* 0x020fe20003000000 */
[----:B------:R-:W-:Y:S01]  /*8df0*/  MUFU.TANH R168, R175 ;  /* 0x000000af00a87308 */ /* 0x000fe20000002400 */
[----:B------:R-:W-:Y:S02]  /*8e00*/  FSEL R20, R152, -INF , P5 ;  /* 0xff80000098147808 */ /* 0x000fe40002800000 */
[----:B------:R-:W-:Y:S02]  /*8e10*/  ISETP.GT.AND P6, PT, R8, 0x1, PT ;  /* 0x000000010800780c */ /* 0x000fe40003fc4270 */
[----:B------:R-:W-:-:S02]  /*8e20*/  FSEL R152, R161, -INF , P3 ;  /* 0xff800000a1987808 */ /* 0x000fc40001800000 */
[----:B------:R-:W-:Y:S01]  /*8e30*/  FSEL R155, R155, -INF , P6 ;  /* 0xff8000009b9b7808 */ /* 0x000fe20003000000 */
[----:B------:R-:W0:Y:S01]  /*8e40*/  MUFU.TANH R161, R162 ;  /* 0x000000a200a17308 */ /* 0x000e220000002400 */
[----:B------:R-:W-:Y:S02]  /*8e50*/  ISETP.GT.AND P6, PT, R8, 0x8, PT ;  /* 0x000000080800780c */ /* 0x000fe40003fc4270 */
[C---:B------:R-:W-:Y:S02]  /*8e60*/  ISETP.GT.AND P4, PT, R153.reuse, 0x1, PT ;  /* 0x000000019900780c */ /* 0x040fe40003f84270 */
[----:B------:R-:W-:Y:S02]  /*8e70*/  FSEL R158, R158, -INF , P6 ;  /* 0xff8000009e9e7808 */ /* 0x000fe40003000000 */
[----:B------:R-:W-:Y:S01]  /*8e80*/  ISETP.GT.AND P1, PT, R153, 0x10, PT ;  /* 0x000000109900780c */ /* 0x000fe20003f24270 */
[----:B------:R-:W1:Y:S01]  /*8e90*/  MUFU.TANH R162, R163 ;  /* 0x000000a300a27308 */ /* 0x000e620000002400 */
[----:B------:R-:W-:-:S02]  /*8ea0*/  FSEL R156, R13, -INF , P4 ;  /* 0xff8000000d9c7808 */ /* 0x000fc40002000000 */
[----:B------:R-:W-:Y:S02]  /*8eb0*/  ISETP.GT.AND P6, PT, R8, 0x9, PT ;  /* 0x000000090800780c */ /* 0x000fe40003fc4270 */
[C---:B------:R-:W-:Y:S02]  /*8ec0*/  ISETP.GT.AND P4, PT, R153.reuse, 0x18, PT ;  /* 0x000000189900780c */ /* 0x040fe40003f84270 */
[----:B------:R-:W-:Y:S01]  /*8ed0*/  ISETP.GT.AND P2, PT, R153, 0x20, PT ;  /* 0x000000209900780c */ /* 0x000fe20003f44270 */
[----:B------:R-:W2:Y:S01]  /*8ee0*/  MUFU.TANH R163, R166 ;  /* 0x000000a600a37308 */ /* 0x000ea20000002400 */
[----:B------:R-:W-:Y:S02]  /*8ef0*/  FSEL R15, R21, -INF , P1 ;  /* 0xff800000150f7808 */ /* 0x000fe40000800000 */
[----:B------:R-:W-:Y:S02]  /*8f00*/  FSEL R159, R159, -INF , P6 ;  /* 0xff8000009f9f7808 */ /* 0x000fe40003000000 */
[----:B------:R-:W-:-:S02]  /*8f10*/  FSEL R21, R157, -INF , P4 ;  /* 0xff8000009d157808 */ /* 0x000fc40002000000 */
[----:B------:R-:W-:Y:S01]  /*8f20*/  ISETP.GT.AND P6, PT, R8, 0x10, PT ;  /* 0x000000100800780c */ /* 0x000fe20003fc4270 */
[----:B------:R-:W-:Y:S01]  /*8f30*/  MUFU.TANH R166, R171 ;  /* 0x000000ab00a67308 */ /* 0x000fe20000002400 */
[----:B---3--:R-:W-:Y:S02]  /*8f40*/  FSEL R157, R164, -INF , P2 ;  /* 0xff800000a49d7808 */ /* 0x008fe40001000000 */
[----:B------:R-:W-:Y:S02]  /*8f50*/  ISETP.GT.AND P1, PT, R153, 0x21, PT ;  /* 0x000000219900780c */ /* 0x000fe40003f24270 */
[----:B0-----:R-:W-:Y:S02]  /*8f60*/  FSEL R161, R161, -INF , P6 ;  /* 0xff800000a1a17808 */ /* 0x001fe40003000000 */
[----:B------:R-:W-:Y:S01]  /*8f70*/  ISETP.GT.AND P6, PT, R8, 0x11, PT ;  /* 0x000000110800780c */ /* 0x000fe20003fc4270 */
[----:B------:R-:W0:Y:S01]  /*8f80*/  MUFU.TANH R164, R167 ;  /* 0x000000a700a47308 */ /* 0x000e220000002400 */
[----:B------:R-:W-:-:S02]  /*8f90*/  FSEL R13, R165, -INF , P1 ;  /* 0xff800000a50d7808 */ /* 0x000fc40000800000 */
[----:B-1----:R-:W-:Y:S02]  /*8fa0*/  FSEL R162, R162, -INF , P6 ;  /* 0xff800000a2a27808 */ /* 0x002fe40003000000 */
[C---:B------:R-:W-:Y:S02]  /*8fb0*/  ISETP.GT.AND P6, PT, R8.reuse, 0x18, PT ;  /* 0x000000180800780c */ /* 0x040fe40003fc4270 */
[----:B------:R-:W-:Y:S01]  /*8fc0*/  ISETP.GT.AND P5, PT, R153, 0x29, PT ;  /* 0x000000299900780c */ /* 0x000fe20003fa4270 */
[----:B------:R-:W1:Y:S01]  /*8fd0*/  MUFU.TANH R165, R170 ;  /* 0x000000aa00a57308 */ /* 0x000e620000002400 */
[----:B--2---:R-:W-:Y:S02]  /*8fe0*/  FSEL R163, R163, -INF , P6 ;  /* 0xff800000a3a37808 */ /* 0x004fe40003000000 */
[----:B------:R-:W-:Y:S02]  /*8ff0*/  ISETP.GT.AND P6, PT, R8, 0x19, PT ;  /* 0x000000190800780c */ /* 0x000fe40003fc4270 */
[----:B------:R-:W-:-:S02]  /*9000*/  ISETP.GT.AND P4, PT, R153, 0x30, PT ;  /* 0x000000309900780c */ /* 0x000fc40003f84270 */
[C---:B------:R-:W-:Y:S01]  /*9010*/  ISETP.GT.AND P3, PT, R153.reuse, 0x31, PT ;  /* 0x000000319900780c */ /* 0x040fe20003f64270 */
[----:B------:R-:W2:Y:S01]  /*9020*/  MUFU.TANH R167, R174 ;  /* 0x000000ae00a77308 */ /* 0x000ea20000002400 */
[----:B0-----:R-:W-:Y:S02]  /*9030*/  FSEL R164, R164, -INF , P6 ;  /* 0xff800000a4a47808 */ /* 0x001fe40003000000 */
[----:B------:R-:W-:Y:S02]  /*9040*/  ISETP.GT.AND P6, PT, R8, 0x20, PT ;  /* 0x000000200800780c */ /* 0x000fe40003fc4270 */
[C---:B------:R-:W-:Y:S02]  /*9050*/  ISETP.GT.AND P2, PT, R153.reuse, 0x38, PT ;  /* 0x000000389900780c */ /* 0x040fe40003f44270 */
[----:B------:R-:W-:Y:S01]  /*9060*/  ISETP.GT.AND P1, PT, R153, 0x39, PT ;  /* 0x000000399900780c */ /* 0x000fe20003f24270 */
[----:B------:R-:W0:Y:S01]  /*9070*/  MUFU.TANH R169, R178 ;  /* 0x000000b200a97308 */ /* 0x000e220000002400 */
[----:B-1----:R-:W-:-:S02]  /*9080*/  FSEL R165, R165, -INF , P6 ;  /* 0xff800000a5a57808 */ /* 0x002fc40003000000 */
[----:B------:R-:W-:-:S04]  /*9090*/  ISETP.GT.AND P6, PT, R8, 0x21, PT ;  /* 0x000000210800780c */ /* 0x000fc80003fc4270 */
[----:B------:R-:W-:Y:S01]  /*90a0*/  FSEL R166, R166, -INF , P6 ;  /* 0xff800000a6a67808 */ /* 0x000fe20003000000 */
[----:B------:R-:W1:Y:S01]  /*90b0*/  MUFU.TANH R170, R179 ;  /* 0x000000b300aa7308 */ /* 0x000e620000002400 */
[----:B------:R-:W-:-:S04]  /*90c0*/  ISETP.GT.AND P6, PT, R8, 0x28, PT ;  /* 0x000000280800780c */ /* 0x000fc80003fc4270 */
[----:B--2---:R-:W-:Y:S02]  /*90d0*/  FSEL R167, R167, -INF , P6 ;  /* 0xff800000a7a77808 */ /* 0x004fe40003000000 */
[----:B------:R-:W-:Y:S01]  /*90e0*/  ISETP.GT.AND P6, PT, R8, 0x29, PT ;  /* 0x000000290800780c */ /* 0x000fe20003fc4270 */
[----:B------:R2:W3:Y:S03]  /*90f0*/  MUFU.TANH R171, R182 ;  /* 0x000000b600ab7308 */ /* 0x0004e60000002400 */
[----:B------:R-:W-:Y:S02]  /*9100*/  FSEL R168, R168, -INF , P6 ;  /* 0xff800000a8a87808 */ /* 0x000fe40003000000 */
[----:B------:R-:W-:-:S03]  /*9110*/  ISETP.GT.AND P6, PT, R8, 0x30, PT ;  /* 0x000000300800780c */ /* 0x000fc60003fc4270 */
[----:B------:R-:W4:Y:S01]  /*9120*/  MUFU.TANH R174, R183 ;  /* 0x000000b700ae7308 */ /* 0x000f220000002400 */
[----:B0-----:R-:W-:Y:S01]  /*9130*/  FSEL R169, R169, -INF , P6 ;  /* 0xff800000a9a97808 */ /* 0x001fe20003000000 */
[----:B--2---:R-:W0:Y:S01]  /*9140*/  S2R R182, SR_CgaCtaId ;  /* 0x0000000000b67919 */ /* 0x004e220000008800 */
[----:B------:R-:W-:-:S04]  /*9150*/  ISETP.GT.AND P6, PT, R8, 0x31, PT ;  /* 0x000000310800780c */ /* 0x000fc80003fc4270 */
[----:B-1----:R-:W-:Y:S02]  /*9160*/  FSEL R170, R170, -INF , P6 ;  /* 0xff800000aaaa7808 */ /* 0x002fe40003000000 */
[----:B------:R-:W-:-:S04]  /*9170*/  ISETP.GT.AND P6, PT, R8, 0x38, PT ;  /* 0x000000380800780c */ /* 0x000fc80003fc4270 */
[----:B---3--:R-:W-:Y:S02]  /*9180*/  FSEL R171, R171, -INF , P6 ;  /* 0xff800000abab7808 */ /* 0x008fe40003000000 */
[----:B------:R-:W-:Y:S02]  /*9190*/  ISETP.GT.AND P6, PT, R8, 0x39, PT ;  /* 0x000000390800780c */ /* 0x000fe40003fc4270 */
[----:B------:R-:W-:Y:S02]  /*91a0*/  FMNMX.FTZ R8, R7, R12, !PT ;  /* 0x0000000c07087209 */ /* 0x000fe40007810000 */
[----:B----4-:R-:W-:Y:S02]  /*91b0*/  FSEL R174, R174, -INF , P6 ;  /* 0xff800000aeae7808 */ /* 0x010fe40003000000 */
        /* <DEDUP_REMOVED lines=25> */
[----:B------:R1:W2:Y:S01]  /*9350*/  MUFU.TANH R12, R172 ;  /* 0x000000ac000c7308 */ /* 0x0002a20000002400 */
        /* <DEDUP_REMOVED lines=8> */
[--C-:B-1----:R-:W-:Y:S01]  /*93e0*/  FFMA.FTZ R172, R168, UR10, -R175.reuse ;  /* 0x0000000aa8ac7c23 */ /* 0x102fe200080108af */
        /* <DEDUP_REMOVED lines=9> */
[----:B------:R-:W-:Y:S01]  /*9480*/  FFMA.FTZ R174, R174, UR10, -R175 ;  /* 0x0000000aaeae7c23 */ /* 0x000fe200080108af */
[----:B------:R-:W-:Y:S01]  /*9490*/  FMUL.FTZ R175, R177, UR4 ;  /* 0x00000004b1af7c20 */ /* 0x000fe20008410000 */
[----:B------:R-:W-:Y:S01]  /*94a0*/  FMUL.FTZ R177, R181, UR4 ;  /* 0x00000004b5b17c20 */ /* 0x000fe20008410000 */
[----:B--2---:R-:W-:-:S02]  /*94b0*/  FSEL R12, R12, -INF , P6 ;  /* 0xff8000000c0c7808 */ /* 0x004fc40003000000 */
[----:B------:R2:W3:Y:S08]  /*94c0*/  MUFU.EX2 R153, R155 ;  /* 0x0000009b00997308 */ /* 0x0004f00000000800 */
[----:B------:R-:W4:Y:S01]  /*94d0*/  MUFU.TANH R175, R175 ;  /* 0x000000af00af7308 */ /* 0x000f220000002400 */
[----:B-1----:R-:W-:Y:S01]  /*94e0*/  FFMA.FTZ R5, R168, R5, R7 ;  /* 0x00000005a8057223 */ /* 0x002fe20000010007 */
[----:B--2---:R-:W-:Y:S01]  /*94f0*/  FMUL.FTZ R155, R173, UR4 ;  /* 0x00000004ad9b7c20 */ /* 0x004fe20008410000 */
[----:B------:R-:W-:Y:S01]  /*9500*/  FMUL.FTZ R173, R176, UR4 ;  /* 0x00000004b0ad7c20 */ /* 0x000fe20008410000 */
[----:B------:R-:W-:Y:S01]  /*9510*/  FMUL.FTZ R176, R180, UR4 ;  /* 0x00000004b4b07c20 */ /* 0x000fe20008410000 */
[-C--:B------:R-:W-:Y:S01]  /*9520*/  FMUL.FTZ R26, R26, R168.reuse ;  /* 0x000000a81a1a7220 */ /* 0x080fe20000410000 */
[-C--:B------:R-:W-:Y:S01]  /*9530*/  FMUL.FTZ R27, R27, R168.reuse ;  /* 0x000000a81b1b7220 */ /* 0x080fe20000410000 */
[----:B------:R-:W-:Y:S01]  /*9540*/  FMUL.FTZ R30, R30, R168 ;  /* 0x000000a81e1e7220 */ /* 0x000fe20000410000 */
[----:B------:R-:W1:Y:S01]  /*9550*/  MUFU.TANH R155, R155 ;  /* 0x0000009b009b7308 */ /* 0x000e620000002400 */
[C---:B---3--:R-:W-:Y:S01]  /*9560*/  FADD.FTZ R5, R153.reuse, R5 ;  /* 0x0000000599057221 */ /* 0x048fe20000010000 */
[----:B------:R-:W-:Y:S01]  /*9570*/  F2FP.F16.F32.PACK_AB R153, R153, R7 ;  /* 0x000000079999723e */ /* 0x000fe200000000ff */
[----:B------:R-:W-:-:S02]  /*9580*/  VIADD R7, R9, 0x38840 ;  /* 0x0003884009077836 */ /* 0x000fc40000000000 */
[-C--:B------:R-:W-:Y:S01]  /*9590*/  FMUL.FTZ R31, R31, R168.reuse ;  /* 0x000000a81f1f7220 */ /* 0x080fe20000410000 */
[-C--:B------:R-:W-:Y:S01]  /*95a0*/  FMUL.FTZ R34, R34, R168.reuse ;  /* 0x000000a822227220 */ /* 0x080fe20000410000 */
[-C--:B------:R-:W-:Y:S01]  /*95b0*/  FMUL.FTZ R35, R35, R168.reuse ;  /* 0x000000a823237220 */ /* 0x080fe20000410000 */
[-C--:B------:R-:W-:Y:S01]  /*95c0*/  FMUL.FTZ R38, R38, R168.reuse ;  /* 0x000000a826267220 */ /* 0x080fe20000410000 */
[----:B0-----:R-:W-:Y:S01]  /*95d0*/  PRMT R7, R182, 0x654, R7 ;  /* 0x00000654b6077816 */ /* 0x001fe20000000007 */
[----:B------:R-:W0:Y:S01]  /*95e0*/  MUFU.TANH R173, R173 ;  /* 0x000000ad00ad7308 */ /* 0x000e220000002400 */
[----:B----4-:R-:W-:Y:S01]  /*95f0*/  FSEL R175, R175, -INF , P3 ;  /* 0xff800000afaf7808 */ /* 0x010fe20001800000 */
[-C--:B------:R-:W-:Y:S01]  /*9600*/  FMUL.FTZ R39, R39, R168.reuse ;  /* 0x000000a827277220 */ /* 0x080fe20000410000 */
[----:B------:R2:W-:Y:S01]  /*9610*/  SYNCS.ARRIVE.TRANS64.RED.A1T0 RZ, [R7+URZ], RZ ;  /* 0x000000ff07ff79a7 */ /* 0x0005e2000810043f */
[-C--:B------:R-:W-:Y:S01]  /*9620*/  FMUL.FTZ R42, R42, R168.reuse ;  /* 0x000000a82a2a7220 */ /* 0x080fe20000410000 */
[-C--:B------:R-:W-:Y:S01]  /*9630*/  FMUL.FTZ R43, R43, R168.reuse ;  /* 0x000000a82b2b7220 */ /* 0x080fe20000410000 */
[-C--:B------:R-:W-:Y:S01]  /*9640*/  FMUL.FTZ R46, R46, R168.reuse ;  /* 0x000000a82e2e7220 */ /* 0x080fe20000410000 */
[-C--:B------:R-:W-:Y:S01]  /*9650*/  FMUL.FTZ R47, R47, R168.reuse ;  /* 0x000000a82f2f7220 */ /* 0x080fe20000410000 */
[----:B------:R-:W3:Y:S01]  /*9660*/  MUFU.TANH R176, R176 ;  /* 0x000000b000b07308 */ /* 0x000ee20000002400 */
[----:B-1----:R-:W-:Y:S01]  /*9670*/  FSEL R155, R155, -INF , P5 ;  /* 0xff8000009b9b7808 */ /* 0x002fe20002800000 */
[-C--:B------:R-:W-:Y:S01]  /*9680*/  FMUL.FTZ R50, R50, R168.reuse ;  /* 0x000000a832327220 */ /* 0x080fe20000410000 */
[----:B--2---:R-:W-:Y:S01]  /*9690*/  FMNMX.FTZ R7, R154, R11, !PT ;  /* 0x0000000b9a077209 */ /* 0x004fe20007810000 */
[-C--:B------:R-:W-:Y:S01]  /*96a0*/  FMUL.FTZ R51, R51, R168.reuse ;  /* 0x000000a833337220 */ /* 0x080fe20000410000 */
[-C--:B------:R-:W-:Y:S01]  /*96b0*/  FMUL.FTZ R54, R54, R168.reuse ;  /* 0x000000a836367220 */ /* 0x080fe20000410000 */
[-C--:B------:R-:W-:Y:S01]  /*96c0*/  FMUL.FTZ R55, R55, R168.reuse ;  /* 0x000000a837377220 */ /* 0x080fe20000410000 */
[----:B------:R-:W-:Y:S01]  /*96d0*/  FMNMX.FTZ R7, R156, R7, !PT ;  /* 0x000000079c077209 */ /* 0x000fe20007810000 */
[----:B------:R-:W1:Y:S01]  /*96e0*/  MUFU.TANH R177, R177 ;  /* 0x000000b100b17308 */ /* 0x000e620000002400 */
[----:B0-----:R-:W-:Y:S01]  /*96f0*/  FSEL R173, R173, -INF , P4 ;  /* 0xff800000adad7808 */ /* 0x001fe20002000000 */
[-C--:B------:R-:W-:Y:S01]  /*9700*/  FMUL.FTZ R58, R58, R168.reuse ;  /* 0x000000a83a3a7220 */ /* 0x080fe20000410000 */
[----:B------:R-:W-:Y:S01]  /*9710*/  FMNMX.FTZ R7, R160, R7, !PT ;  /* 0x00000007a0077209 */ /* 0x000fe20007810000 */
[-C--:B------:R-:W-:Y:S01]  /*9720*/  FMUL.FTZ R59, R59, R168.reuse ;  /* 0x000000a83b3b7220 */ /* 0x080fe20000410000 */
[-C--:B------:R-:W-:Y:S01]  /*9730*/  FMUL.FTZ R62, R62, R168.reuse ;  /* 0x000000a83e3e7220 */ /* 0x080fe20000410000 */
[-C--:B------:R-:W-:Y:S01]  /*9740*/  FMUL.FTZ R63, R63, R168.reuse ;  /* 0x000000a83f3f7220 */ /* 0x080fe20000410000 */
[----:B------:R-:W-:Y:S01]  /*9750*/  FMNMX.FTZ R7, R14, R7, !PT ;  /* 0x000000070e077209 */ /* 0x000fe20007810000 */
[----:B------:R-:W0:Y:S01]  /*9760*/  MUFU.EX2 R158, R158 ;  /* 0x0000009e009e7308 */ /* 0x000e220000000800 */
[----:B---3--:R-:W-:Y:S01]  /*9770*/  FSEL R176, R176, -INF , P2 ;  /* 0xff800000b0b07808 */ /* 0x008fe20001000000 */
[-C--:B------:R-:W-:Y:S01]  /*9780*/  FMUL.FTZ R66, R66, R168.reuse ;  /* 0x000000a842427220 */ /* 0x080fe20000410000 */
[----:B------:R-:W-:Y:S01]  /*9790*/  FMNMX.FTZ R7, R15, R7, !PT ;  /* 0x000000070f077209 */ /* 0x000fe20007810000 */
[-C--:B------:R-:W-:Y:S01]  /*97a0*/  FMUL.FTZ R67, R67, R168.reuse ;  /* 0x000000a843437220 */ /* 0x080fe20000410000 */
[-C--:B------:R-:W-:Y:S01]  /*97b0*/  FMUL.FTZ R70, R70, R168.reuse ;  /* 0x000000a846467220 */ /* 0x080fe20000410000 */
[-C--:B------:R-:W-:Y:S01]  /*97c0*/  FMUL.FTZ R71, R71, R168.reuse ;  /* 0x000000a847477220 */ /* 0x080fe20000410000 */
[----:B------:R-:W-:Y:S01]  /*97d0*/  FMNMX.FTZ R7, R20, R7, !PT ;  /* 0x0000000714077209 */ /* 0x000fe20007810000 */
[----:B------:R-:W2:Y:S01]  /*97e0*/  MUFU.EX2 R159, R159 ;  /* 0x0000009f009f7308 */ /* 0x000ea20000000800 */
[----:B-1----:R-:W-:Y:S01]  /*97f0*/  FSEL R177, R177, -INF , P1 ;  /* 0xff800000b1b17808 */ /* 0x002fe20000800000 */
[-C--:B------:R-:W-:Y:S01]  /*9800*/  FMUL.FTZ R74, R74, R168.reuse ;  /* 0x000000a84a4a7220 */ /* 0x080fe20000410000 */
[----:B------:R-:W-:Y:S01]  /*9810*/  FMNMX.FTZ R7, R21, R7, !PT ;  /* 0x0000000715077209 */ /* 0x000fe20007810000 */
[-C--:B------:R-:W-:Y:S01]  /*9820*/  FMUL.FTZ R75, R75, R168.reuse ;  /* 0x000000a84b4b7220 */ /* 0x080fe20000410000 */
[----:B------:R-:W-:Y:S01]  /*9830*/  ISETP.NE.AND P1, PT, R23, RZ, PT ;  /* 0x000000ff1700720c */ /* 0x000fe20003f25270 */
[-C--:B------:R-:W-:Y:S01]  /*9840*/  FMUL.FTZ R78, R78, R168.reuse ;  /* 0x000000a84e4e7220 */ /* 0x080fe20000410000 */
[----:B------:R-:W-:Y:S01]  /*9850*/  FMNMX.FTZ R7, R152, R7, !PT ;  /* 0x0000000798077209 */ /* 0x000fe20007810000 */
[----:B------:R-:W1:Y:S01]  /*9860*/  MUFU.EX2 R161, R161 ;  /* 0x000000a100a17308 */ /* 0x000e620000000800 */
[----:B0-----:R-:W-:Y:S01]  /*9870*/  FADD.FTZ R5, R158, R5 ;  /* 0x000000059e057221 */ /* 0x001fe20000010000 */
[-C--:B------:R-:W-:Y:S01]  /*9880*/  FMUL.FTZ R79, R79, R168.reuse ;  /* 0x000000a84f4f7220 */ /* 0x080fe20000410000 */
[----:B------:R-:W-:Y:S01]  /*9890*/  FMNMX.FTZ R7, R157, R7, !PT ;  /* 0x000000079d077209 */ /* 0x000fe20007810000 */
[-C--:B------:R-:W-:Y:S01]  /*98a0*/  FMUL.FTZ R82, R82, R168.reuse ;  /* 0x000000a852527220 */ /* 0x080fe20000410000 */
[-C--:B------:R-:W-:Y:S01]  /*98b0*/  FMUL.FTZ R83, R83, R168.reuse ;  /* 0x000000a853537220 */ /* 0x080fe20000410000 */
[-C--:B------:R-:W-:Y:S01]  /*98c0*/  FMUL.FTZ R86, R86, R168.reuse ;  /* 0x000000a856567220 */ /* 0x080fe20000410000 */
[----:B------:R-:W-:Y:S01]  /*98d0*/  FMNMX.FTZ R7, R13, R7, !PT ;  /* 0x000000070d077209 */ /* 0x000fe20007810000 */
[----:B------:R-:W0:Y:S01]  /*98e0*/  MUFU.EX2 R162, R162 ;  /* 0x000000a200a27308 */ /* 0x000e220000000800 */
[----:B--2---:R-:W-:Y:S01]  /*98f0*/  FADD.FTZ R5, R159, R5 ;  /* 0x000000059f057221 */ /* 0x004fe20000010000 */
[----:B------:R-:W-:Y:S01]  /*9900*/  @!P1 IMAD R10, R10, 0x40, R19 ;  /* 0x000000400a0a9824 */ /* 0x000fe200078e0213 */
[----:B------:R-:W-:Y:S01]  /*9910*/  FMNMX.FTZ R7, R12, R7, !PT ;  /* 0x000000070c077209 */ /* 0x000fe20007810000 */
[-C--:B------:R-:W-:Y:S01]  /*9920*/  FMUL.FTZ R87, R87, R168.reuse ;  /* 0x000000a857577220 */ /* 0x080fe20000410000 */
[-C--:B------:R-:W-:Y:S01]  /*9930*/  FMUL.FTZ R90, R90, R168.reuse ;  /* 0x000000a85a5a7220 */ /* 0x080fe20000410000 */
[----:B------:R-:W-:Y:S01]  /*9940*/  @!P1 IMAD R10, R10, 0x4, R17 ;  /* 0x000000040a0a9824 */ /* 0x000fe200078e0211 */
[----:B------:R-:W-:Y:S01]  /*9950*/  FMNMX.FTZ R7, R155, R7, !PT ;  /* 0x000000079b077209 */ /* 0x000fe20007810000 */
[----:B------:R-:W2:Y:S01]  /*9960*/  MUFU.EX2 R163, R163 ;  /* 0x000000a300a37308 */ /* 0x000ea20000000800 */
[----:B-1----:R-:W-:Y:S01]  /*9970*/  FADD.FTZ R5, R161, R5 ;  /* 0x00000005a1057221 */ /* 0x002fe20000010000 */
[-C--:B------:R-:W-:Y:S01]  /*9980*/  FMUL.FTZ R91, R91, R168.reuse ;  /* 0x000000a85b5b7220 */ /* 0x080fe20000410000 */
[----:B------:R-:W-:Y:S01]  /*9990*/  FMNMX.FTZ R7, R173, R7, !PT ;  /* 0x00000007ad077209 */ /* 0x000fe20007810000 */
[----:B------:R-:W-:Y:S01]  /*99a0*/  @!P1 STS [R10+0x38420], R168 ;  /* 0x038420a80a009388 */ /* 0x000fe20000000800 */
[-C--:B------:R-:W-:Y:S01]  /*99b0*/  FMUL.FTZ R94, R94, R168.reuse ;  /* 0x000000a85e5e7220 */ /* 0x080fe20000410000 */
        /* <DEDUP_REMOVED lines=12> */
[-C--:B------:R-:W-:Y:S01]  /*9a80*/  FMUL.FTZ R106, R106, R168.reuse ;  /* 0x000000a86a6a7220 */ /* 0x080fe20000410000 */
[-C--:B------:R-:W-:Y:S01]  /*9a90*/  FMUL.FTZ R107, R107, R168.reuse ;  /* 0x000000a86b6b7220 */ /* 0x080fe20000410000 */
[----:B------:R-:W2:Y:S01]  /*9aa0*/  SHFL.BFLY PT, R178, R7, 0x2, 0x1f ;  /* 0x0c401f0007b27f89 */ /* 0x000ea200000e0000 */
        /* <DEDUP_REMOVED lines=22> */
[----:B------:R-:W-:Y:S01]  /*9c10*/  FMUL.FTZ R142, R142, R168 ;  /* 0x000000a88e8e7220 */ /* 0x000fe20000410000 */
[----:B--2---:R-:W-:Y:S01]  /*9c20*/  FMNMX.FTZ R7, R7, R178, !PT ;  /* 0x000000b207077209 */ /* 0x004fe20007810000 */
[-C--:B------:R-:W-:Y:S01]  /*9c30*/  FMUL.FTZ R143, R143, R168.reuse ;  /* 0x000000a88f8f7220 */ /* 0x080fe20000410000 */
[-C--:B------:R-:W-:Y:S01]  /*9c40*/  FMUL.FTZ R146, R146, R168.reuse ;  /* 0x000000a892927220 */ /* 0x080fe20000410000 */
[-C--:B------:R-:W-:Y:S01]  /*9c50*/  FMUL.FTZ R147, R147, R168.reuse ;  /* 0x000000a893937220 */ /* 0x080fe20000410000 */
[----:B------:R-:W2:Y:S01]  /*9c60*/  MUFU.EX2 R169, R169 ;  /* 0x000000a900a97308 */ /* 0x000ea20000000800 */
[----:B------:R-:W3:Y:S01]  /*9c70*/  SHFL.BFLY PT, R178, R7, 0x1, 0x1f ;  /* 0x0c201f0007b27f89 */ /* 0x000ee200000e0000 */
[----:B-1----:R-:W-:Y:S01]  /*9c80*/  FADD.FTZ R5, R167, R5 ;  /* 0x00000005a7057221 */ /* 0x002fe20000010000 */
[-C--:B------:R-:W-:Y:S01]  /*9c90*/  FMUL.FTZ R150, R150, R168.reuse ;  /* 0x000000a896967220 */ /* 0x080fe20000410000 */
[----:B------:R-:W-:-:S04]  /*9ca0*/  FMUL.FTZ R151, R151, R168 ;  /* 0x000000a897977220 */ /* 0x000fc80000410000 */
[----:B------:R-:W1:Y:S01]  /*9cb0*/  MUFU.EX2 R170, R170 ;  /* 0x000000aa00aa7308 */ /* 0x000e620000000800 */
[----:B0-----:R-:W-:-:S07]  /*9cc0*/  FADD.FTZ R5, R172, R5 ;  /* 0x00000005ac057221 */ /* 0x001fce0000010000 */
[----:B------:R-:W0:Y:S01]  /*9cd0*/  MUFU.EX2 R171, R171 ;  /* 0x000000ab00ab7308 */ /* 0x000e220000000800 */
[----:B--2---:R-:W-:-:S07]  /*9ce0*/  FADD.FTZ R5, R169, R5 ;  /* 0x00000005a9057221 */ /* 0x004fce0000010000 */
[----:B------:R-:W2:Y:S01]  /*9cf0*/  MUFU.EX2 R174, R174 ;  /* 0x000000ae00ae7308 */ /* 0x000ea20000000800 */
[----:B---3--:R-:W-:Y:S01]  /*9d00*/  FMNMX.FTZ R7, R7, R178, !PT ;  /* 0x000000b207077209 */ /* 0x008fe20007810000 */
[----:B-1----:R-:W-:-:S03]  /*9d10*/  FADD.FTZ R5, R170, R5 ;  /* 0x00000005aa057221 */ /* 0x002fc60000010000 */
[----:B------:R-:W-:-:S04]  /*9d20*/  FSETP.NEU.FTZ.AND P2, PT, R7, -INF , PT ;  /* 0xff8000000700780b */ /* 0x000fc80003f5d000 */
[----:B------:R-:W-:Y:S01]  /*9d30*/  FSEL R178, R7, RZ, P2 ;  /* 0x000000ff07b27208 */ /* 0x000fe20001000000 */
[----:B0-----:R-:W-:-:S04]  /*9d40*/  FADD.FTZ R5, R171, R5 ;  /* 0x00000005ab057221 */ /* 0x001fc80000010000 */
[----:B------:R-:W-:Y:S01]  /*9d50*/  FADD.FTZ R178, -R178, R11 ;  /* 0x0000000bb2b27221 */ /* 0x000fe20000010100 */
[----:B--2---:R-:W-:-:S03]  /*9d60*/  FADD.FTZ R5, R174, R5 ;  /* 0x00000005ae057221 */ /* 0x004fc60000010000 */
[----:B------:R-:W-:-:S06]  /*9d70*/  FMUL.FTZ R11, R178, UR10 ;  /* 0x0000000ab20b7c20 */ /* 0x000fcc0008410000 */
[----:B------:R-:W0:Y:S02]  /*9d80*/  MUFU.EX2 R11, R11 ;  /* 0x0000000b000b7308 */ /* 0x000e240000000800 */
        /* <DEDUP_REMOVED lines=10> */
[----:B0-----:R-:W-:Y:S01]  /*9e30*/  FMUL.FTZ R10, R7, UR10 ;  /* 0x0000000a070a7c20 */ /* 0x001fe20008410000 */
        /* <DEDUP_REMOVED lines=26> */
[----:B------:R-:W1:Y:S01]  /*9fe0*/  MUFU.EX2 R156, R156 ;  /* 0x0000009c009c7308 */ /* 0x000e620000000800 */
[----:B------:R-:W-:Y:S01]  /*9ff0*/  F2FP.F16.F32.PACK_AB R155, R159, R158 ;  /* 0x0000009e9f9b723e */ /* 0x000fe200000000ff */
[----:B------:R-:W-:Y:S01]  /*a000*/  FMUL.FTZ R57, R57, R11 ;  /* 0x0000000b39397220 */ /* 0x000fe20000410000 */
[----:B------:R-:W-:Y:S01]  /*a010*/  F2FP.F16.F32.PACK_AB R159, R164, R163 ;  /* 0x000000a3a49f723e */ /* 0x000fe200000000ff */
[----:B------:R-:W-:Y:S01]  /*a020*/  FMUL.FTZ R60, R60, R11 ;  /* 0x0000000b3c3c7220 */ /* 0x000fe20000410000 */
[----:B------:R-:W-:Y:S01]  /*a030*/  F2FP.F16.F32.PACK_AB R163, R172, R167 ;  /* 0x000000a7aca3723e */ /* 0x000fe200000000ff */
[----:B0-----:R-:W-:Y:S01]  /*a040*/  FFMA.FTZ R179, R11, R6, R154 ;  /* 0x000000060bb37223 */ /* 0x001fe2000001009a */
[----:B------:R-:W-:Y:S01]  /*a050*/  F2FP.F16.F32.PACK_AB R167, R174, R171 ;  /* 0x000000abaea7723e */ /* 0x000fe200000000ff */
        /* <DEDUP_REMOVED lines=40> */
[----:B------:R2:W3:Y:S01]  /*a2e0*/  MUFU.EX2 R6, R152 ;  /* 0x0000009800067308 */ /* 0x0004e20000000800 */
        /* <DEDUP_REMOVED lines=8> */
[----:B--2---:R-:W-:Y:S01]  /*a370*/  F2FP.F16.F32.PACK_AB R152, R156, R154 ;  /* 0x0000009a9c98723e */ /* 0x004fe200000000ff */
[----:B------:R-:W-:Y:S01]  /*a380*/  FMUL.FTZ R144, R144, R11 ;  /* 0x0000000b90907220 */ /* 0x000fe20000410000 */
[----:B0-----:R-:W-:Y:S01]  /*a390*/  F2FP.F16.F32.PACK_AB R154, R14, R10 ;  /* 0x0000000a0e9a723e */ /* 0x001fe200000000ff */
[----:B------:R-:W-:Y:S01]  /*a3a0*/  BAR.SYNC.DEFER_BLOCKING 0xf, 0x100 ;  /* 0x03c4000000007b1d */ /* 0x000fe20000010000 */
[----:B-1----:R-:W-:Y:S01]  /*a3b0*/  F2FP.F16.F32.PACK_AB R156, R20, R15 ;  /* 0x0000000f149c723e */ /* 0x002fe200000000ff */
[-C--:B------:R-:W-:Y:S01]  /*a3c0*/  FMUL.FTZ R145, R145, R11.reuse ;  /* 0x0000000b91917220 */ /* 0x080fe20000410000 */
[-C--:B------:R-:W-:Y:S01]  /*a3d0*/  FMUL.FTZ R148, R148, R11.reuse ;  /* 0x0000000b94947220 */ /* 0x080fe20000410000 */
[----:B------:R-:W-:Y:S01]  /*a3e0*/  FMUL.FTZ R149, R149, R11 ;  /* 0x0000000b95957220 */ /* 0x000fe20000410000 */
[----:B----4-:R-:W-:Y:S01]  /*a3f0*/  F2FP.F16.F32.PACK_AB R157, R162, R161 ;  /* 0x000000a1a29d723e */ /* 0x010fe200000000ff */
[----:B------:R-:W0:Y:S01]  /*a400*/  MUFU.EX2 R13, R13 ;  /* 0x0000000d000d7308 */ /* 0x000e220000000800 */
[----:B------:R-:W-:Y:S01]  /*a410*/  F2FP.F16.F32.PACK_AB R161, R166, R165 ;  /* 0x000000a5a6a1723e */ /* 0x000fe200000000ff */
[----:B------:R-:W-:Y:S01]  /*a420*/  FADD.FTZ R179, R10, R179 ;  /* 0x000000b30ab37221 */ /* 0x000fe20000010000 */
[----:B------:R-:W-:Y:S01]  /*a430*/  F2FP.F16.F32.PACK_AB R165, R170, R169 ;  /* 0x000000a9aaa5723e */ /* 0x000fe200000000ff */
[----:B------:R-:W-:Y:S01]  /*a440*/  IMAD R169, R2, 0x1000, R22 ;  /* 0x0000100002a97824 */ /* 0x000fe200078e0216 */
[----:B---3--:R-:W-:Y:S01]  /*a450*/  F2FP.F16.F32.PACK_AB R158, R6, R21 ;  /* 0x00000015069e723e */ /* 0x008fe200000000ff */
[----:B------:R-:W-:-:S02]  /*a460*/  FADD.FTZ R179, R14, R179 ;  /* 0x000000b30eb37221 */ /* 0x000fc40000010000 */
[----:B------:R-:W-:Y:S01]  /*a470*/  MUFU.EX2 R12, R12 ;  /* 0x0000000c000c7308 */ /* 0x000fe20000000800 */
[C---:B------:R-:W-:Y:S01]  /*a480*/  R2UR UR14, R169.reuse ;  /* 0x00000000a90e72ca */ /* 0x040fe200000e0000 */
[----:B------:R-:W-:Y:S02]  /*a490*/  VIADD R11, R169, 0x80 ;  /* 0x00000080a90b7836 */ /* 0x000fe40000000000 */
[----:B------:R-:W-:-:S04]  /*a4a0*/  FADD.FTZ R179, R15, R179 ;  /* 0x000000b30fb37221 */ /* 0x000fc80000010000 */
[----:B------:R-:W-:Y:S01]  /*a4b0*/  FADD.FTZ R179, R20, R179 ;  /* 0x000000b314b37221 */ /* 0x000fe20000010000 */
[----:B------:R-:W1:Y:S01]  /*a4c0*/  MUFU.EX2 R178, R178 ;  /* 0x000000b200b27308 */ /* 0x000e620000000800 */
[----:B0-----:R-:W-:Y:S01]  /*a4d0*/  F2FP.F16.F32.PACK_AB R160, R13, R180 ;  /* 0x000000b40da0723e */ /* 0x001fe200000000ff */
[----:B------:R0:W-:Y:S01]  /*a4e0*/  STSM.16.M88.4 [R184+0x36400], R152 ;  /* 0x03640098b8007844 */ /* 0x0001e20000000200 */
[----:B------:R-:W-:-:S03]  /*a4f0*/  FADD.FTZ R179, R21, R179 ;  /* 0x000000b315b37221 */ /* 0x000fc60000010000 */
[----:B------:R0:W-:Y:S01]  /*a500*/  STSM.16.M88.4 [R187], R156 ;  /* 0x0000009cbb007844 */ /* 0x0001e20000000200 */
[----:B------:R-:W-:Y:S01]  /*a510*/  FADD.FTZ R179, R6, R179 ;  /* 0x000000b306b37221 */ /* 0x000fe20000010000 */
[----:B------:R-:W2:Y:S03]  /*a520*/  MUFU.EX2 R173, R173 ;  /* 0x000000ad00ad7308 */ /* 0x000ea60000000800 */
[----:B------:R-:W-:-:S04]  /*a530*/  FADD.FTZ R179, R180, R179 ;  /* 0x000000b3b4b37221 */ /* 0x000fc80000010000 */
[----:B------:R-:W-:Y:S01]  /*a540*/  FADD.FTZ R179, R13, R179 ;  /* 0x000000b30db37221 */ /* 0x000fe20000010000 */
[----:B------:R-:W3:Y:S01]  /*a550*/  MUFU.EX2 R175, R175 ;  /* 0x000000af00af7308 */ /* 0x000ee20000000800 */
[----:B-1----:R-:W-:Y:S02]  /*a560*/  F2FP.F16.F32.PACK_AB R162, R178, R12 ;  /* 0x0000000cb2a2723e */ /* 0x002fe400000000ff */
[----:B------:R-:W-:-:S03]  /*a570*/  FADD.FTZ R179, R12, R179 ;  /* 0x000000b30cb37221 */ /* 0x000fc60000010000 */
[----:B------:R0:W-:Y:S01]  /*a580*/  STSM.16.M88.4 [R189], R160 ;  /* 0x000000a0bd007844 */ /* 0x0001e20000000200 */
[----:B------:R-:W-:Y:S01]  /*a590*/  FADD.FTZ R179, R178, R179 ;  /* 0x000000b3b2b37221 */ /* 0x000fe20000010000 */
[----:B------:R-:W1:Y:S03]  /*a5a0*/  MUFU.EX2 R176, R176 ;  /* 0x000000b000b07308 */ /* 0x000e660000000800 */
[----:B--2---:R-:W-:-:S05]  /*a5b0*/  FADD.FTZ R179, R173, R179 ;  /* 0x000000b3adb37221 */ /* 0x004fca0000010000 */
[----:B------:R-:W2:Y:S01]  /*a5c0*/  MUFU.EX2 R177, R177 ;  /* 0x000000b100b17308 */ /* 0x000ea20000000800 */
[C---:B---3--:R-:W-:Y:S01]  /*a5d0*/  F2FP.F16.F32.PACK_AB R164, R175.reuse, R173 ;  /* 0x000000adafa4723e */ /* 0x048fe200000000ff */
[----:B------:R-:W-:-:S04]  /*a5e0*/  FADD.FTZ R179, R175, R179 ;  /* 0x000000b3afb37221 */ /* 0x000fc80000010000 */
[----:B-1----:R-:W-:Y:S01]  /*a5f0*/  FADD.FTZ R179, R176, R179 ;  /* 0x000000b3b0b37221 */ /* 0x002fe20000010000 */
[----:B--2---:R-:W-:-:S03]  /*a600*/  F2FP.F16.F32.PACK_AB R166, R177, R176 ;  /* 0x000000b0b1a6723e */ /* 0x004fc600000000ff */
        /* <DEDUP_REMOVED lines=35> */
.L_x_5148:
[----:B------:R-:W-:Y:S01]  /*a840*/  UISETP.GT.AND UP0, UPT, UR7, UR6, UPT ;  /* 0x000000060700728c */ /* 0x000fe2000bf04270 */
[----:B------:R-:W-:Y:S01]  /*a850*/  VIADD R9, R9, 0x38860 ;  /* 0x0003886009097836 */ /* 0x000fe20000000000 */
[----:B------:R-:W-:Y:S01]  /*a860*/  UIADD3 UR7, UR7, -0x1, URZ ;  /* 0xffffffff07077890 */ /* 0x000fe2000fffe03f */
[----:B------:R-:W-:Y:S02]  /*a870*/  IMAD.MOV.U32 R12, RZ, RZ, R8 ;  /* 0x000000ffff0c7224 */ /* 0x000fe400078e0008 */
[----:B------:R-:W-:Y:S01]  /*a880*/  IMAD.MOV.U32 R11, RZ, RZ, R7 ;  /* 0x000000ffff0b7224 */ /* 0x000fe200078e0007 */
[----:B------:R-:W-:Y:S01]  /*a890*/  PLOP3.LUT P1, PT, PT, PT, UP0, 0x80, 0x0 ;  /* 0x000000000000781c */ /* 0x000fe20003f2f008 */
[----:B------:R-:W-:Y:S01]  /*a8a0*/  IMAD.MOV.U32 R10, RZ, RZ, R2 ;  /* 0x000000ffff0a7224 */ /* 0x000fe200078e0002 */
[----:B------:R-:W-:-:S04]  /*a8b0*/  PRMT R9, R182, 0x654, R9 ;  /* 0x00000654b6097816 */ /* 0x000fc80000000009 */
[----:B------:R0:W-:Y:S07]  /*a8c0*/  SYNCS.ARRIVE.TRANS64.RED.A1T0 RZ, [R9+URZ], RZ ;  /* 0x000000ff09ff79a7 */ /* 0x0001ee000810043f */
[----:B------:R-:W-:Y:S05]  /*a8d0*/  @P1 BRA `(.L_x_5149) ;  /* 0xffffffc800601947 */ /* 0x000fea000383ffff */
.L_x_5138:
        /* <DEDUP_REMOVED lines=8> */
.L_x_5161:
[----:B------:R-:W-:-:S05]  /*a960*/  VIADD R2, R11, 0x1 ;  /* 0x000000010b027836 */ /* 0x000fca0000000000 */
[----:B------:R-:W-:-:S04]  /*a970*/  ISETP.NE.AND P1, PT, R2, 0x2, PT ;  /* 0x000000020200780c */ /* 0x000fc80003f25270 */
[----:B------:R-:W-:Y:S02]  /*a980*/  SEL R7, RZ, 0x1, P1 ;  /* 0x00000001ff077807 */ /* 0x000fe40000800000 */
[----:B------:R-:W-:Y:S02]  /*a990*/  SEL R2, R2, RZ, P1 ;  /* 0x000000ff02027207 */ /* 0x000fe40000800000 */
[----:B------:R-:W-:-:S13]  /*a9a0*/  R2UR UR6, R7 ;  /* 0x00000000070672ca */ /* 0x000fda00000e0000 */
[----:B------:R-:W-:Y:S01]  /*a9b0*/  ULOP3.LUT UR37, UR37, UR6, URZ, 0x3c, !UPT ;  /* 0x0000000625257292 */ /* 0x000fe2000f8e3c3f */
[----:B-1----:R-:W-:Y:S11]  /*a9c0*/  @!P0 BRA `(.L_x_5151) ;  /* 0x0000000000048947 */ /* 0x002ff60003800000 */
[----:B------:R-:W-:Y:S01]  /*a9d0*/  BPT.TRAP 0x1 ;  /* 0x000000040000795c */ /* 0x000fe20000300000 */
.L_x_5151:
[----:B------:R-:W-:Y:S02]  /*a9e0*/  IMAD.U32 R7, RZ, RZ, UR37 ;  /* 0x00000025ff077e24 */ /* 0x000fe4000f8e00ff */
[----:B0-----:R-:W-:-:S03]  /*a9f0*/  IMAD R9, R2, 0x8, R17 ;  /* 0x0000000802097824 */ /* 0x001fc600078e0211 */
[----:B------:R-:W-:-:S04]  /*aa00*/  SHF.L.U32 R7, R7, 0x1f, RZ ;  /* 0x0000001f07077819 */ /* 0x000fc800000006ff */
[----:B------:R0:W1:Y:S01]  /*aa10*/  SYNCS.PHASECHK.TRANS64.TRYWAIT P1, [R9+URZ+0x38830], R7 ;  /* 0x03883007090075a7 */ /* 0x000062000802017f */
[----:B------:R-:W-:Y:S05]  /*aa20*/  @!P0 BRA `(.L_x_5152) ;  /* 0x0000000000048947 */ /* 0x000fea0003800000 */
[----:B------:R-:W-:Y:S01]  /*aa30*/  BPT.TRAP 0x1 ;  /* 0x000000040000795c */ /* 0x000fe20000300000 */
.L_x_5152:
[----:B------:R-:W-:Y:S01]  /*aa40*/  IMAD R8, R2, 0x200, R4 ;  /* 0x0000020002087824 */ /* 0x000fe200078e0204 */
[----:B-1----:R-:W-:Y:S06]  /*aa50*/  @P1 BRA `(.L_x_5153) ;  /* 0x0000000000081947 */ /* 0x002fec0003800000 */
[----:B------:R-:W1:Y:S02]  /*aa60*/  SYNCS.PHASECHK.TRANS64.TRYWAIT P1, [R9+URZ+0x38830], R7 ;  /* 0x03883007090075a7 */ /* 0x000e64000802017f */
[----:B-1----:R-:W-:Y:S05]  /*aa70*/  @!P1 BRA `(.L_x_5154) ;  /* 0x000000f400e49947 */ /* 0x002fea0003800000 */
.L_x_5153:
        /* <DEDUP_REMOVED lines=22> */
.L_x_5155:
[----:B------:R2:W3:Y:S01]  /*abe0*/  SYNCS.PHASECHK.TRANS64.TRYWAIT P1, [R9+URZ+0x38850], R7 ;  /* 0x03885007090075a7 */ /* 0x0004e2000802017f */
[----:B------:R-:W-:Y:S05]  /*abf0*/  @!P0 BRA `(.L_x_5156) ;  /* 0x0000000000048947 */ /* 0x000fea0003800000 */
[----:B------:R-:W-:Y:S01]  /*ac00*/  BPT.TRAP 0x1 ;  /* 0x000000040000795c */ /* 0x000fe20000300000 */
.L_x_5156:
[----:B---3--:R-:W-:Y:S05]  /*ac10*/  @P1 BRA `(.L_x_5157) ;  /* 0x0000000000081947 */ /* 0x008fea0003800000 */
[----:B------:R-:W3:Y:S02]  /*ac20*/  SYNCS.PHASECHK.TRANS64.TRYWAIT P1, [R9+URZ+0x38850], R7 ;  /* 0x03885007090075a7 */ /* 0x000ee4000802017f */
[----:B---3--:R-:W-:Y:S05]  /*ac30*/  @!P1 BRA `(.L_x_5158) ;  /* 0x000000f400889947 */ /* 0x008fea0003800000 */
.L_x_5157:
        /* <DEDUP_REMOVED lines=327> */
.L_x_5159:
        /* <DEDUP_REMOVED lines=18> */
[----:B------:R-:W-:Y:S01]  /*c1d0*/  UMOV UR10, UR4 ;  /* 0x00000004000a7c82 */ /* 0x000fe20008000000 */
[----:B------:R-:W-:Y:S01]  /*c1e0*/  FMUL.FTZ R159, R159, UR5 ;  /* 0x000000059f9f7c20 */ /* 0x000fe20008410000 */
[----:B------:R-:W2:Y:S01]  /*c1f0*/  S2R R185, SR_CgaCtaId ;  /* 0x0000000000b97919 */ /* 0x000ea20000008800 */
[----:B------:R-:W-:Y:S01]  /*c200*/  FMUL.FTZ R155, R155, UR5 ;  /* 0x000000059b9b7c20 */ /* 0x000fe20008410000 */
[----:B------:R-:W3:Y:S01]  /*c210*/  MUFU.TANH R14, R14 ;  /* 0x0000000e000e7308 */ /* 0x000ee20000002400 */
[----:B0-----:R-:W-:Y:S01]  /*c220*/  FMNMX.FTZ R7, R8, R12, !PT ;  /* 0x0000000c08077209 */ /* 0x001fe20007810000 */
[----:B------:R-:W-:Y:S01]  /*c230*/  FMUL.FTZ R158, R158, UR5 ;  /* 0x000000059e9e7c20 */ /* 0x000fe20008410000 */
[----:B------:R-:W-:Y:S01]  /*c240*/  FMUL.FTZ R170, R170, UR5 ;  /* 0x00000005aaaa7c20 */ /* 0x000fe20008410000 */
[----:B------:R-:W-:Y:S01]  /*c250*/  ISETP.NE.AND P1, PT, R23, RZ, PT ;  /* 0x000000ff1700720c */ /* 0x000fe20003f25270 */
[----:B------:R-:W-:-:S03]  /*c260*/  UMOV UR15, 0x40000040 ;  /* 0x40000040000f7882 */ /* 0x000fc60000000000 */
[----:B------:R-:W0:Y:S01]  /*c270*/  MUFU.TANH R15, R15 ;  /* 0x0000000f000f7308 */ /* 0x000e220000002400 */
[----:B-1----:R-:W-:-:S07]  /*c280*/  FMNMX.FTZ R7, R13, R7, !PT ;  /* 0x000000070d077209 */ /* 0x002fce0007810000 */
[----:B------:R-:W1:Y:S01]  /*c290*/  MUFU.TANH R20, R20 ;  /* 0x0000001400147308 */ /* 0x000e620000002400 */
[----:B---3--:R-:W-:Y:S01]  /*c2a0*/  FMNMX.FTZ R7, R14, R7, !PT ;  /* 0x000000070e077209 */ /* 0x008fe20007810000 */
[----:B------:R-:W-:-:S04]  /*c2b0*/  @!P1 IMAD R11, R11, 0x40, R19 ;  /* 0x000000400b0b9824 */ /* 0x000fc800078e0213 */
[----:B------:R-:W-:Y:S02]  /*c2c0*/  @!P1 IMAD R11, R11, 0x4, R17 ;  /* 0x000000040b0b9824 */ /* 0x000fe400078e0211 */
[----:B------:R-:W3:Y:S01]  /*c2d0*/  MUFU.TANH R21, R21 ;  /* 0x0000001500157308 */ /* 0x000ee20000002400 */
[----:B0-----:R-:W-:-:S07]  /*c2e0*/  FMNMX.FTZ R7, R15, R7, !PT ;  /* 0x000000070f077209 */ /* 0x001fce0007810000 */
[----:B------:R-:W0:Y:S01]  /*c2f0*/  MUFU.TANH R152, R152 ;  /* 0x0000009800987308 */ /* 0x000e220000002400 */
[----:B-1----:R-:W-:-:S07]  /*c300*/  FMNMX.FTZ R7, R20, R7, !PT ;  /* 0x0000000714077209 */ /* 0x002fce0007810000 */
[----:B------:R-:W1:Y:S01]  /*c310*/  MUFU.TANH R153, R153 ;  /* 0x0000009900997308 */ /* 0x000e620000002400 */
[----:B---3--:R-:W-:-:S07]  /*c320*/  FMNMX.FTZ R7, R21, R7, !PT ;  /* 0x0000000715077209 */ /* 0x008fce0007810000 */
        /* <DEDUP_REMOVED lines=16> */
[----:B------:R-:W-:Y:S01]  /*c430*/  MUFU.TANH R155, R155 ;  /* 0x0000009b009b7308 */ /* 0x000fe20000002400 */
[----:B---3--:R-:W-:-:S07]  /*c440*/  FMNMX.FTZ R7, R169, R7, !PT ;  /* 0x00000007a9077209 */ /* 0x008fce0007810000 */
[----:B------:R-:W-:Y:S01]  /*c450*/  MUFU.TANH R158, R158 ;  /* 0x0000009e009e7308 */ /* 0x000fe20000002400 */
[----:B0-----:R-:W-:-:S05]  /*c460*/  FMNMX.FTZ R7, R172, R7, !PT ;  /* 0x00000007ac077209 */ /* 0x001fca0007810000 */
[----:B------:R-:W0:Y:S02]  /*c470*/  SHFL.BFLY PT, R165, R7, 0x2, 0x1f ;  /* 0x0c401f0007a57f89 */ /* 0x000e2400000e0000 */
[----:B0-----:R-:W-:Y:S01]  /*c480*/  FMNMX.FTZ R7, R7, R165, !PT ;  /* 0x000000a507077209 */ /* 0x001fe20007810000 */
[----:B------:R-:W-:-:S04]  /*c490*/  FMUL.FTZ R165, R154, UR5 ;  /* 0x000000059aa57c20 */ /* 0x000fc80008410000 */
[----:B------:R-:W0:Y:S02]  /*c4a0*/  SHFL.BFLY PT, R173, R7, 0x1, 0x1f ;  /* 0x0c201f0007ad7f89 */ /* 0x000e2400000e0000 */
[----:B------:R-:W-:Y:S01]  /*c4b0*/  MUFU.TANH R165, R165 ;  /* 0x000000a500a57308 */ /* 0x000fe20000002400 */
[----:B0-----:R-:W-:-:S05]  /*c4c0*/  FMNMX.FTZ R7, R7, R173, !PT ;  /* 0x000000ad07077209 */ /* 0x001fca0007810000 */
[C---:B------:R-:W-:Y:S01]  /*c4d0*/  FMUL.FTZ R154, R7.reuse, UR10 ;  /* 0x0000000a079a7c20 */ /* 0x040fe20008410000 */
[----:B------:R-:W-:Y:S02]  /*c4e0*/  FADD.FTZ R176, -R7, R12 ;  /* 0x0000000c07b07221 */ /* 0x000fe40000010100 */
[----:B------:R0:W-:Y:S01]  /*c4f0*/  MUFU.TANH R12, R159 ;  /* 0x0000009f000c7308 */ /* 0x0001e20000002400 */
[--C-:B------:R-:W-:Y:S01]  /*c500*/  FFMA.FTZ R8, R8, UR10, -R154.reuse ;  /* 0x0000000a08087c23 */ /* 0x100fe2000801089a */
[----:B------:R-:W-:Y:S01]  /*c510*/  FMUL.FTZ R176, R176, UR10 ;  /* 0x0000000ab0b07c20 */ /* 0x000fe20008410000 */
[--C-:B------:R-:W-:Y:S01]  /*c520*/  FFMA.FTZ R173, R152, UR10, -R154.reuse ;  /* 0x0000000a98ad7c23 */ /* 0x100fe2000801089a */
[--C-:B------:R-:W-:Y:S01]  /*c530*/  FFMA.FTZ R14, R14, UR10, -R154.reuse ;  /* 0x0000000a0e0e7c23 */ /* 0x100fe2000801089a */
[--C-:B------:R-:W-:Y:S01]  /*c540*/  FFMA.FTZ R15, R15, UR10, -R154.reuse ;  /* 0x0000000a0f0f7c23 */ /* 0x100fe2000801089a */
[--C-:B------:R-:W-:Y:S01]  /*c550*/  FFMA.FTZ R20, R20, UR10, -R154.reuse ;  /* 0x0000000a14147c23 */ /* 0x100fe2000801089a */
[--C-:B------:R-:W-:Y:S01]  /*c560*/  FFMA.FTZ R21, R21, UR10, -R154.reuse ;  /* 0x0000000a15157c23 */ /* 0x100fe2000801089a */
[----:B------:R-:W-:Y:S01]  /*c570*/  MUFU.EX2 R8, R8 ;  /* 0x0000000800087308 */ /* 0x000fe20000000800 */
[--C-:B0-----:R-:W-:Y:S01]  /*c580*/  FFMA.FTZ R159, R13, UR10, -R154.reuse ;  /* 0x0000000a0d9f7c23 */ /* 0x101fe2000801089a */
        /* <DEDUP_REMOVED lines=8> */
[--C-:B------:R-:W-:Y:S01]  /*c610*/  FFMA.FTZ R169, R169, UR10, -R154.reuse ;  /* 0x0000000aa9a97c23 */ /* 0x100fe2000801089a */
[----:B------:R-:W-:-:S05]  /*c620*/  FFMA.FTZ R172, R172, UR10, -R154 ;  /* 0x0000000aacac7c23 */ /* 0x000fca000801089a */
[----:B------:R3:W4:Y:S01]  /*c630*/  MUFU.EX2 R152, R159 ;  /* 0x0000009f00987308 */ /* 0x0007220000000800 */
[----:B0-----:R-:W-:-:S07]  /*c640*/  FMUL.FTZ R176, R183, UR5 ;  /* 0x00000005b7b07c20 */ /* 0x001fce0008410000 */
[----:B------:R-:W-:Y:S01]  /*c650*/  MUFU.EX2 R15, R15 ;  /* 0x0000000f000f7308 */ /* 0x000fe20000000800 */
[----:B-1----:R-:W-:Y:S01]  /*c660*/  FFMA.FTZ R154, R13, R6, R8 ;  /* 0x000000060d9a7223 */ /* 0x002fe20000010008 */
[----:B---3--:R-:W-:Y:S01]  /*c670*/  FMUL.FTZ R159, R162, UR5 ;  /* 0x00000005a29f7c20 */ /* 0x008fe20008410000 */
[----:B------:R-:W-:Y:S01]  /*c680*/  FMUL.FTZ R162, R163, UR5 ;  /* 0x00000005a3a27c20 */ /* 0x000fe20008410000 */
[----:B------:R-:W-:Y:S01]  /*c690*/  FMUL.FTZ R6, R166, UR5 ;  /* 0x00000005a6067c20 */ /* 0x000fe20008410000 */
[----:B------:R-:W-:Y:S01]  /*c6a0*/  FMUL.FTZ R166, R171, UR5 ;  /* 0x00000005aba67c20 */ /* 0x000fe20008410000 */
[----:B------:R-:W-:Y:S01]  /*c6b0*/  FMUL.FTZ R171, R178, UR5 ;  /* 0x00000005b2ab7c20 */ /* 0x000fe20008410000 */
[-C--:B------:R-:W-:Y:S01]  /*c6c0*/  FMUL.FTZ R24, R24, R13.reuse ;  /* 0x0000000d18187220 */ /* 0x080fe20000410000 */
[----:B------:R-:W-:Y:S01]  /*c6d0*/  MUFU.TANH R159, R159 ;  /* 0x0000009f009f7308 */ /* 0x000fe20000002400 */
[C---:B----4-:R-:W-:Y:S01]  /*c6e0*/  FADD.FTZ R154, R152.reuse, R154 ;  /* 0x0000009a989a7221 */ /* 0x050fe20000010000 */
        /* <DEDUP_REMOVED lines=15> */
[----:B0-----:R-:W-:Y:S01]  /*c7e0*/  FMUL.FTZ R14, R167, UR5 ;  /* 0x00000005a70e7c20 */ /* 0x001fe20008410000 */
[----:B------:R-:W-:Y:S01]  /*c7f0*/  FMUL.FTZ R167, R174, UR5 ;  /* 0x00000005aea77c20 */ /* 0x000fe20008410000 */
[----:B------:R-:W-:Y:S01]  /*c800*/  FMUL.FTZ R174, R179, UR5 ;  /* 0x00000005b3ae7c20 */ /* 0x000fe20008410000 */
[-C--:B------:R-:W-:Y:S01]  /*c810*/  FMUL.FTZ R49, R49, R13.reuse ;  /* 0x0000000d31317220 */ /* 0x080fe20000410000 */
[-C--:B------:R-:W-:Y:S01]  /*c820*/  FMUL.FTZ R52, R52, R13.reuse ;  /* 0x0000000d34347220 */ /* 0x080fe20000410000 */
[-C--:B------:R-:W-:Y:S01]  /*c830*/  FMUL.FTZ R53, R53, R13.reuse ;  /* 0x0000000d35357220 */ /* 0x080fe20000410000 */
[-C--:B------:R-:W-:Y:S01]  /*c840*/  FMUL.FTZ R56, R56, R13.reuse ;  /* 0x0000000d38387220 */ /* 0x080fe20000410000 */
[----:B------:R-:W0:Y:S01]  /*c850*/  MUFU.TANH R6, R6 ;  /* 0x0000000600067308 */ /* 0x000e220000002400 */
[----:B-1----:R-:W-:Y:S01]  /*c860*/  FADD.FTZ R154, R8, R154 ;  /* 0x0000009a089a7221 */ /* 0x002fe20000010000 */
[-C--:B------:R-:W-:Y:S01]  /*c870*/  FMUL.FTZ R57, R57, R13.reuse ;  /* 0x0000000d39397220 */ /* 0x080fe20000410000 */
[-C--:B------:R-:W-:Y:S01]  /*c880*/  FMUL.FTZ R60, R60, R13.reuse ;  /* 0x0000000d3c3c7220 */ /* 0x080fe20000410000 */
[-C--:B------:R-:W-:Y:S01]  /*c890*/  FMUL.FTZ R61, R61, R13.reuse ;  /* 0x0000000d3d3d7220 */ /* 0x080fe20000410000 */
[C---:B------:R-:W-:Y:S01]  /*c8a0*/  FADD.FTZ R163, R15.reuse, R154 ;  /* 0x0000009a0fa37221 */ /* 0x040fe20000010000 */
[----:B------:R-:W-:Y:S01]  /*c8b0*/  F2FP.F16.F32.PACK_AB R154, R15, R8 ;  /* 0x000000080f9a723e */ /* 0x000fe200000000ff */
[----:B------:R-:W-:Y:S01]  /*c8c0*/  VIADD R8, R9, 0x38840 ;  /* 0x0003884009087836 */ /* 0x000fe20000000000 */
[----:B------:R-:W1:Y:S01]  /*c8d0*/  MUFU.TANH R14, R14 ;  /* 0x0000000e000e7308 */ /* 0x000e620000002400 */
[-C--:B------:R-:W-:Y:S01]  /*c8e0*/  FMUL.FTZ R64, R64, R13.reuse ;  /* 0x0000000d40407220 */ /* 0x080fe20000410000 */
[-C--:B------:R-:W-:Y:S01]  /*c8f0*/  FMUL.FTZ R65, R65, R13.reuse ;  /* 0x0000000d41417220 */ /* 0x080fe20000410000 */
[-C--:B------:R-:W-:Y:S01]  /*c900*/  FMUL.FTZ R68, R68, R13.reuse ;  /* 0x0000000d44447220 */ /* 0x080fe20000410000 */
[----:B--2---:R-:W-:Y:S01]  /*c910*/  PRMT R8, R185, 0x654, R8 ;  /* 0x00000654b9087816 */ /* 0x004fe20000000008 */
[-C--:B------:R-:W-:Y:S01]  /*c920*/  FMUL.FTZ R69, R69, R13.reuse ;  /* 0x0000000d45457220 */ /* 0x080fe20000410000 */
[-C--:B------:R-:W-:Y:S01]  /*c930*/  FMUL.FTZ R72, R72, R13.reuse ;  /* 0x0000000d48487220 */ /* 0x080fe20000410000 */
[-C--:B------:R-:W-:Y:S01]  /*c940*/  FMUL.FTZ R73, R73, R13.reuse ;  /* 0x0000000d49497220 */ /* 0x080fe20000410000 */
[----:B------:R2:W-:Y:S01]  /*c950*/  SYNCS.ARRIVE.TRANS64.RED.A1T0 RZ, [R8+URZ], RZ ;  /* 0x000000ff08ff79a7 */ /* 0x0005e2000810043f */
[----:B------:R4:W5:Y:S01]  /*c960*/  MUFU.TANH R15, R170 ;  /* 0x000000aa000f7308 */ /* 0x0009620000002400 */
[----:B------:R-:W-:Y:S01]  /*c970*/  @!P1 STS [R11+0x38400], R13 ;  /* 0x0384000d0b009388 */ /* 0x000fe20000000800 */
[-C--:B------:R-:W-:Y:S01]  /*c980*/  FMUL.FTZ R76, R76, R13.reuse ;  /* 0x0000000d4c4c7220 */ /* 0x080fe20000410000 */
[-C--:B------:R-:W-:Y:S01]  /*c990*/  FMUL.FTZ R77, R77, R13.reuse ;  /* 0x0000000d4d4d7220 */ /* 0x080fe20000410000 */
[-C--:B------:R-:W-:Y:S01]  /*c9a0*/  FMUL.FTZ R80, R80, R13.reuse ;  /* 0x0000000d50507220 */ /* 0x080fe20000410000 */
[-C--:B------:R-:W-:Y:S01]  /*c9b0*/  FMUL.FTZ R81, R81, R13.reuse ;  /* 0x0000000d51517220 */ /* 0x080fe20000410000 */
[-C--:B------:R-:W-:Y:S01]  /*c9c0*/  FMUL.FTZ R84, R84, R13.reuse ;  /* 0x0000000d54547220 */ /* 0x080fe20000410000 */
[----:B--2---:R-:W-:Y:S01]  /*c9d0*/  FMNMX.FTZ R8, R165, R10, !PT ;  /* 0x0000000aa5087209 */ /* 0x004fe20007810000 */
[----:B------:R-:W2:Y:S01]  /*c9e0*/  MUFU.TANH R166, R166 ;  /* 0x000000a600a67308 */ /* 0x000ea20000002400 */
[----:B----4-:R-:W-:Y:S01]  /*c9f0*/  FMUL.FTZ R170, R175, UR5 ;  /* 0x00000005afaa7c20 */ /* 0x010fe20008410000 */
[----:B------:R-:W-:Y:S01]  /*ca00*/  FMUL.FTZ R175, R182, UR5 ;  /* 0x00000005b6af7c20 */ /* 0x000fe20008410000 */
        /* <DEDUP_REMOVED lines=16> */
[----:B---3--:R-:W-:Y:S01]  /*cb10*/  FMNMX.FTZ R8, R162, R8, !PT ;  /* 0x00000008a2087209 */ /* 0x008fe20007810000 */
[-C--:B------:R-:W-:Y:S01]  /*cb20*/  FMUL.FTZ R105, R105, R13.reuse ;  /* 0x0000000d69697220 */ /* 0x080fe20000410000 */
[-C--:B------:R-:W-:Y:S01]  /*cb30*/  FMUL.FTZ R108, R108, R13.reuse ;  /* 0x0000000d6c6c7220 */ /* 0x080fe20000410000 */
[-C--:B------:R-:W-:Y:S01]  /*cb40*/  FMUL.FTZ R109, R109, R13.reuse ;  /* 0x0000000d6d6d7220 */ /* 0x080fe20000410000 */
[----:B0-----:R-:W-:Y:S01]  /*cb50*/  FMNMX.FTZ R8, R6, R8, !PT ;  /* 0x0000000806087209 */ /* 0x001fe20007810000 */
[----:B------:R-:W0:Y:S01]  /*cb60*/  MUFU.TANH R171, R171 ;  /* 0x000000ab00ab7308 */ /* 0x000e220000002400 */
[-C--:B------:R-:W-:Y:S01]  /*cb70*/  FMUL.FTZ R112, R112, R13.reuse ;  /* 0x0000000d70707220 */ /* 0x080fe20000410000 */
[-C--:B------:R-:W-:Y:S01]  /*cb80*/  FMUL.FTZ R113, R113, R13.reuse ;  /* 0x0000000d71717220 */ /* 0x080fe20000410000 */
[----:B-1----:R-:W-:Y:S01]  /*cb90*/  FMNMX.FTZ R8, R14, R8, !PT ;  /* 0x000000080e087209 */ /* 0x002fe20007810000 */
[-C--:B------:R-:W-:Y:S01]  /*cba0*/  FMUL.FTZ R116, R116, R13.reuse ;  /* 0x0000000d74747220 */ /* 0x080fe20000410000 */
[-C--:B------:R-:W-:Y:S01]  /*cbb0*/  FMUL.FTZ R117, R117, R13.reuse ;  /* 0x0000000d75757220 */ /* 0x080fe20000410000 */
[-C--:B------:R-:W-:Y:S01]  /*cbc0*/  FMUL.FTZ R120, R120, R13.reuse ;  /* 0x0000000d78787220 */ /* 0x080fe20000410000 */
[----:B-----5:R-:W-:Y:S01]  /*cbd0*/  FMNMX.FTZ R8, R15, R8, !PT ;  /* 0x000000080f087209 */ /* 0x020fe20007810000 */
[----:B------:R-:W1:Y:S01]  /*cbe0*/  MUFU.TANH R174, R174 ;  /* 0x000000ae00ae7308 */ /* 0x000e620000002400 */
[-C--:B------:R-:W-:Y:S01]  /*cbf0*/  FMUL.FTZ R121, R121, R13.reuse ;  /* 0x0000000d79797220 */ /* 0x080fe20000410000 */
[-C--:B------:R-:W-:Y:S01]  /*cc00*/  FMUL.FTZ R124, R124, R13.reuse ;  /* 0x0000000d7c7c7220 */ /* 0x080fe20000410000 */
[----:B--2---:R-:W-:Y:S01]  /*cc10*/  FMNMX.FTZ R8, R166, R8, !PT ;  /* 0x00000008a6087209 */ /* 0x004fe20007810000 */
[-C--:B------:R-:W-:Y:S01]  /*cc20*/  FMUL.FTZ R125, R125, R13.reuse ;  /* 0x0000000d7d7d7220 */ /* 0x080fe20000410000 */
[-C--:B------:R-:W-:Y:S01]  /*cc30*/  FMUL.FTZ R128, R128, R13.reuse ;  /* 0x0000000d80807220 */ /* 0x080fe20000410000 */
[-C--:B------:R-:W-:Y:S01]  /*cc40*/  FMUL.FTZ R129, R129, R13.reuse ;  /* 0x0000000d81817220 */ /* 0x080fe20000410000 */
[----:B----4-:R-:W-:Y:S01]  /*cc50*/  FMNMX.FTZ R8, R167, R8, !PT ;  /* 0x00000008a7087209 */ /* 0x010fe20007810000 */
[----:B------:R-:W2:Y:S01]  /*cc60*/  MUFU.TANH R175, R175 ;  /* 0x000000af00af7308 */ /* 0x000ea20000002400 */
[-C--:B------:R-:W-:Y:S01]  /*cc70*/  FMUL.FTZ R132, R132, R13.reuse ;  /* 0x0000000d84847220 */ /* 0x080fe20000410000 */
[-C--:B------:R-:W-:Y:S01]  /*cc80*/  FMUL.FTZ R133, R133, R13.reuse ;  /* 0x0000000d85857220 */ /* 0x080fe20000410000 */
[----:B------:R-:W-:Y:S01]  /*cc90*/  FMNMX.FTZ R8, R170, R8, !PT ;  /* 0x00000008aa087209 */ /* 0x000fe20007810000 */
        /* <DEDUP_REMOVED lines=10> */
[----:B------:R-:W-:-:S02]  /*cd40*/  FMUL.FTZ R149, R149, R13 ;  /* 0x0000000d95957220 */ /* 0x000fc40000410000 */
[----:B------:R-:W1:Y:S01]  /*cd50*/  MUFU.EX2 R20, R20 ;  /* 0x0000001400147308 */ /* 0x000e620000000800 */
[----:B--2---:R-:W-:-:S07]  /*cd60*/  FMNMX.FTZ R8, R175, R8, !PT ;  /* 0x00000008af087209 */ /* 0x004fce0007810000 */
[----:B------:R-:W2:Y:S01]  /*cd70*/  MUFU.EX2 R21, R21 ;  /* 0x0000001500157308 */ /* 0x000ea20000000800 */
[----:B0-----:R-:W-:-:S05]  /*cd80*/  FMNMX.FTZ R8, R176, R8, !PT ;  /* 0x00000008b0087209 */ /* 0x001fca0007810000 */
[----:B------:R-:W0:Y:S02]  /*cd90*/  SHFL.BFLY PT, R177, R8, 0x2, 0x1f ;  /* 0x0c401f0008b17f89 */ /* 0x000e2400000e0000 */
[----:B------:R-:W3:Y:S01]  /*cda0*/  MUFU.EX2 R173, R173 ;  /* 0x000000ad00ad7308 */ /* 0x000ee20000000800 */
[----:B-1----:R-:W-:-:S07]  /*cdb0*/  FADD.FTZ R163, R20, R163 ;  /* 0x000000a314a37221 */ /* 0x002fce0000010000 */
[----:B------:R1:W-:Y:S01]  /*cdc0*/  MUFU.EX2 R178, R156 ;  /* 0x0000009c00b27308 */ /* 0x0003e20000000800 */
[----:B--2---:R-:W-:-:S07]  /*cdd0*/  FADD.FTZ R163, R21, R163 ;  /* 0x000000a315a37221 */ /* 0x004fce0000010000 */
[----:B------:R-:W-:Y:S01]  /*cde0*/  MUFU.EX2 R157, R157 ;  /* 0x0000009d009d7308 */ /* 0x000fe20000000800 */
[----:B---3--:R-:W-:Y:S01]  /*cdf0*/  FADD.FTZ R163, R173, R163 ;  /* 0x000000a3ada37221 */ /* 0x008fe20000010000 */
[----:B-1----:R-:W-:Y:S02]  /*ce00*/  F2FP.F16.F32.PACK_AB R156, R21, R20 ;  /* 0x00000014159c723e */ /* 0x002fe400000000ff */
[----:B0-----:R-:W-:-:S04]  /*ce10*/  FMNMX.FTZ R8, R8, R177, !PT ;  /* 0x000000b108087209 */ /* 0x001fc80007810000 */
[----:B------:R-:W0:Y:S01]  /*ce20*/  MUFU.EX2 R177, R153 ;  /* 0x0000009900b17308 */ /* 0x000e220000000800 */
[----:B------:R-:W1:Y:S07]  /*ce30*/  SHFL.BFLY PT, R179, R8, 0x1, 0x1f ;  /* 0x0c201f0008b37f89 */ /* 0x000e6e00000e0000 */
[----:B------:R-:W-:Y:S08]  /*ce40*/  MUFU.EX2 R161, R161 ;  /* 0x000000a100a17308 */ /* 0x000ff00000000800 */
[----:B------:R-:W-:Y:S01]  /*ce50*/  MUFU.EX2 R164, R164 ;  /* 0x000000a400a47308 */ /* 0x000fe20000000800 */
[----:B0-----:R-:W-:-:S04]  /*ce60*/  FADD.FTZ R163, R177, R163 ;  /* 0x000000a3b1a37221 */ /* 0x001fc80000010000 */
[----:B------:R-:W-:-:S03]  /*ce70*/  FADD.FTZ R163, R178, R163 ;  /* 0x000000a3b2a37221 */ /* 0x000fc60000010000 */
[----:B------:R-:W-:Y:S01]  /*ce80*/  MUFU.EX2 R168, R168 ;  /* 0x000000a800a87308 */ /* 0x000fe20000000800 */
[----:B------:R-:W-:Y:S01]  /*ce90*/  FADD.FTZ R163, R157, R163 ;  /* 0x000000a39da37221 */ /* 0x000fe20000010000 */
[----:B-1----:R-:W-:-:S05]  /*cea0*/  FMNMX.FTZ R8, R8, R179, !PT ;  /* 0x000000b308087209 */ /* 0x002fca0007810000 */
[----:B------:R-:W-:Y:S01]  /*ceb0*/  FADD.FTZ R10, -R8, R10 ;  /* 0x0000000a080a7221 */ /* 0x000fe20000010100 */
[----:B------:R-:W0:Y:S03]  /*cec0*/  MUFU.EX2 R179, R160 ;  /* 0x000000a000b37308 */ /* 0x000e260000000800 */
[----:B------:R-:W-:-:S05]  /*ced0*/  FMUL.FTZ R10, R10, UR10 ;  /* 0x0000000a0a0a7c20 */ /* 0x000fca0008410000 */
[----:B------:R-:W-:Y:S08]  /*cee0*/  MUFU.EX2 R169, R169 ;  /* 0x000000a900a97308 */ /* 0x000ff00000000800 */
[----:B------:R-:W1:Y:S01]  /*cef0*/  MUFU.EX2 R10, R10 ;  /* 0x0000000a000a7308 */ /* 0x000e620000000800 */
[----:B0-----:R-:W-:-:S04]  /*cf00*/  FADD.FTZ R163, R179, R163 ;  /* 0x000000a3b3a37221 */ /* 0x001fc80000010000 */
[----:B------:R-:W-:-:S03]  /*cf10*/  FADD.FTZ R163, R161, R163 ;  /* 0x000000a3a1a37221 */ /* 0x000fc60000010000 */
[----:B------:R-:W-:Y:S01]  /*cf20*/  MUFU.EX2 R172, R172 ;  /* 0x000000ac00ac7308 */ /* 0x000fe20000000800 */
[----:B------:R-:W-:Y:S01]  /*cf30*/  FADD.FTZ R163, R164, R163 ;  /* 0x000000a3a4a37221 */ /* 0x000fe20000010000 */
[----:B------:R-:W-:-:S03]  /*cf40*/  F2FP.F16.F32.PACK_AB R164, R168, R164 ;  /* 0x000000a4a8a4723e */ /* 0x000fc600000000ff */
[----:B------:R-:W-:Y:S01]  /*cf50*/  FADD.FTZ R163, R168, R163 ;  /* 0x000000a3a8a37221 */ /* 0x000fe20000010000 */
[----:B------:R-:W-:Y:S01]  /*cf60*/  IMAD R168, R2, 0x1000, R22 ;  /* 0x0000100002a87824 */ /* 0x000fe200078e0216 */
[----:B-1----:R0:W-:Y:S02]  /*cf70*/  @!P1 STS [R11+0x38420], R10 ;  /* 0x0384200a0b009388 */ /* 0x0021e40000000800 */
[----:B------:R-:W-:Y:S02]  /*cf80*/  FADD.FTZ R163, R169, R163 ;  /* 0x000000a3a9a37221 */ /* 0x000fe40000010000 */
        /* <DEDUP_REMOVED lines=30> */
[-C--:B------:R-:W-:Y:S01]  /*d170*/  FMUL.FTZ R46, R46, R10.reuse ;  /* 0x0000000a2e2e7220 */ /* 0x080fe20000410000 */
[-C--:B------:R-:W-:Y:S01]  /*d180*/  FMUL.FTZ R47, R47, R10.reuse ;  /* 0x0000000a2f2f7220 */ /* 0x080fe20000410000 */
[-C--:B------:R-:W-:Y:S01]  /*d190*/  FMUL.FTZ R50, R50, R10.reuse ;  /* 0x0000000a32327220 */ /* 0x080fe20000410000 */
[-C--:B------:R-:W-:Y:S01]  /*d1a0*/  FMUL.FTZ R51, R51, R10.reuse ;  /* 0x0000000a33337220 */ /* 0x080fe20000410000 */
[-C--:B------:R-:W-:Y:S01]  /*d1b0*/  FMUL.FTZ R54, R54, R10.reuse ;  /* 0x0000000a36367220 */ /* 0x080fe20000410000 */
[----:B0-----:R-:W-:Y:S01]  /*d1c0*/  FFMA.FTZ R181, R10, R5, R165 ;  /* 0x000000050ab57223 */ /* 0x001fe200000100a5 */
        /* <DEDUP_REMOVED lines=10> */
[----:B-1----:R-:W-:Y:S01]  /*d270*/  FADD.FTZ R181, R155, R181 ;  /* 0x000000b59bb57221 */ /* 0x002fe20000010000 */
[----:B0-----:R-:W-:Y:S01]  /*d280*/  F2FP.F16.F32.PACK_AB R158, R177, R173 ;  /* 0x000000adb19e723e */ /* 0x001fe200000000ff */
        /* <DEDUP_REMOVED lines=45> */
[----:B------:R3:W4:Y:S01]  /*d560*/  MUFU.EX2 R182, R166 ;  /* 0x000000a600b67308 */ /* 0x0007220000000800 */
[----:B-1----:R-:W-:Y:S01]  /*d570*/  F2FP.F16.F32.PACK_AB R153, R155, R165 ;  /* 0x000000a59b99723e */ /* 0x002fe200000000ff */
[-C--:B------:R-:W-:Y:S01]  /*d580*/  FMUL.FTZ R147, R147, R10.reuse ;  /* 0x0000000a93937220 */ /* 0x080fe20000410000 */
[----:B--2---:R-:W-:Y:S01]  /*d590*/  F2FP.F16.F32.PACK_AB R155, R12, R11 ;  /* 0x0000000b0c9b723e */ /* 0x004fe200000000ff */
[----:B------:R-:W-:Y:S01]  /*d5a0*/  BAR.SYNC.DEFER_BLOCKING 0xf, 0x100 ;  /* 0x03c4000000007b1d */ /* 0x000fe20000010000 */
[----:B0-----:R-:W-:Y:S01]  /*d5b0*/  F2FP.F16.F32.PACK_AB R159, R14, R171 ;  /* 0x000000ab0e9f723e */ /* 0x001fe200000000ff */
[-C--:B------:R-:W-:Y:S01]  /*d5c0*/  FMUL.FTZ R150, R150, R10.reuse ;  /* 0x0000000a96967220 */ /* 0x080fe20000410000 */
[----:B------:R-:W-:Y:S01]  /*d5d0*/  FMUL.FTZ R151, R151, R10 ;  /* 0x0000000a97977220 */ /* 0x000fe20000410000 */
[----:B------:R-:W-:Y:S01]  /*d5e0*/  VIADD R10, R168, 0x80 ;  /* 0x00000080a80a7836 */ /* 0x000fe20000000000 */
[----:B---3--:R-:W-:Y:S01]  /*d5f0*/  F2FP.F16.F32.PACK_AB R166, R172, R169 ;  /* 0x000000a9aca6723e */ /* 0x008fe200000000ff */
[----:B------:R-:W-:Y:S01]  /*d600*/  MUFU.EX2 R20, R167 ;  /* 0x000000a700147308 */ /* 0x000fe20000000800 */
[----:B------:R-:W-:Y:S01]  /*d610*/  UMOV UR14, UR6 ;  /* 0x00000006000e7c82 */ /* 0x000fe20008000000 */
[----:B------:R-:W-:Y:S01]  /*d620*/  FADD.FTZ R181, R11, R181 ;  /* 0x000000b50bb57221 */ /* 0x000fe20000010000 */
[----:B------:R-:W-:Y:S01]  /*d630*/  R2UR UR6, R10 ;  /* 0x000000000a0672ca */ /* 0x000fe200000e0000 */
[----:B------:R-:W-:-:S02]  /*d640*/  VIADD R10, R168, 0x100 ;  /* 0x00000100a80a7836 */ /* 0x000fc40000000000 */
[----:B------:R-:W-:Y:S01]  /*d650*/  VIADD R168, R168, 0x180 ;  /* 0x00000180a8a87836 */ /* 0x000fe20000000000 */
[----:B----4-:R-:W-:Y:S01]  /*d660*/  F2FP.F16.F32.PACK_AB R161, R182, R5 ;  /* 0x00000005b6a1723e */ /* 0x010fe200000000ff */
[----:B------:R0:W1:Y:S01]  /*d670*/  MUFU.EX2 R21, R160 ;  /* 0x000000a000157308 */ /* 0x0000620000000800 */
[----:B------:R-:W-:-:S04]  /*d680*/  FADD.FTZ R181, R12, R181 ;  /* 0x000000b50cb57221 */ /* 0x000fc80000010000 */
[----:B------:R-:W-:-:S03]  /*d690*/  FADD.FTZ R181, R15, R181 ;  /* 0x000000b50fb57221 */ /* 0x000fc60000010000 */
[----:B------:R-:W-:Y:S01]  /*d6a0*/  MUFU.EX2 R180, R180 ;  /* 0x000000b400b47308 */ /* 0x000fe20000000800 */
[----:B0-----:R-:W-:Y:S01]  /*d6b0*/  F2FP.F16.F32.PACK_AB R160, R157, R178 ;  /* 0x000000b29da0723e */ /* 0x001fe200000000ff */
[----:B------:R0:W-:Y:S01]  /*d6c0*/  STSM.16.M88.4 [R184+0x36400], R152 ;  /* 0x03640098b8007844 */ /* 0x0001e20000000200 */
[C---:B------:R-:W-:Y:S01]  /*d6d0*/  F2FP.F16.F32.PACK_AB R157, R170.reuse, R15 ;  /* 0x0000000faa9d723e */ /* 0x040fe200000000ff */
[----:B------:R-:W-:-:S04]  /*d6e0*/  FADD.FTZ R181, R170, R181 ;  /* 0x000000b5aab57221 */ /* 0x000fc80000010000 */
[----:B------:R-:W2:Y:S01]  /*d6f0*/  MUFU.EX2 R174, R174 ;  /* 0x000000ae00ae7308 */ /* 0x000ea20000000800 */
[----:B-1----:R-:W-:Y:S01]  /*d700*/  F2FP.F16.F32.PACK_AB R163, R21, R20 ;  /* 0x0000001415a3723e */ /* 0x002fe200000000ff */
[----:B------:R0:W-:Y:S01]  /*d710*/  STSM.16.M88.4 [R187], R156 ;  /* 0x0000009cbb007844 */ /* 0x0001e20000000200 */
[----:B------:R-:W-:-:S03]  /*d720*/  FADD.FTZ R181, R171, R181 ;  /* 0x000000b5abb57221 */ /* 0x000fc60000010000 */
[----:B------:R0:W-:Y:S01]  /*d730*/  STSM.16.M88.4 [R189], R160 ;  /* 0x000000a0bd007844 */ /* 0x0001e20000000200 */
[----:B------:R-:W-:Y:S01]  /*d740*/  FADD.FTZ R181, R14, R181 ;  /* 0x000000b50eb57221 */ /* 0x000fe20000010000 */
[----:B------:R-:W-:Y:S03]  /*d750*/  MUFU.EX2 R175, R175 ;  /* 0x000000af00af7308 */ /* 0x000fe60000000800 */
[----:B------:R-:W-:-:S04]  /*d760*/  FADD.FTZ R181, R5, R181 ;  /* 0x000000b505b57221 */ /* 0x000fc80000010000 */
[----:B------:R-:W-:Y:S01]  /*d770*/  FADD.FTZ R181, R182, R181 ;  /* 0x000000b5b6b57221 */ /* 0x000fe20000010000 */
[----:B------:R-:W1:Y:S01]  /*d780*/  MUFU.EX2 R176, R176 ;  /* 0x000000b000b07308 */ /* 0x000e620000000800 */
[----:B--2---:R-:W-:Y:S02]  /*d790*/  F2FP.F16.F32.PACK_AB R165, R174, R180 ;  /* 0x000000b4aea5723e */ /* 0x004fe400000000ff */
[----:B------:R-:W-:-:S04]  /*d7a0*/  FADD.FTZ R181, R20, R181 ;  /* 0x000000b514b57221 */ /* 0x000fc80000010000 */
[----:B------:R-:W-:-:S04]  /*d7b0*/  FADD.FTZ R181, R21, R181 ;  /* 0x000000b515b57221 */ /* 0x000fc80000010000 */
[----:B------:R-:W-:-:S04]  /*d7c0*/  FADD.FTZ R181, R180, R181 ;  /* 0x000000b5b4b57221 */ /* 0x000fc80000010000 */
[----:B------:R-:W-:Y:S01]  /*d7d0*/  FADD.FTZ R181, R174, R181 ;  /* 0x000000b5aeb57221 */ /* 0x000fe20000010000 */
[----:B-1----:R-:W-:-:S03]  /*d7e0*/  F2FP.F16.F32.PACK_AB R167, R176, R175 ;  /* 0x000000afb0a7723e */ /* 0x002fc600000000ff */
[----:B------:R-:W-:Y:S02]  /*d7f0*/  FADD.FTZ R181, R175, R181 ;  /* 0x000000b5afb57221 */ /* 0x000fe40000010000 */
[----:B------:R0:W-:Y:S01]  /*d800*/  STSM.16.M88.4 [R188], R164 ;  /* 0x000000a4bc007844 */ /* 0x0001e20000000200 */
[----:B------:R-:W-:Y:S01]  /*d810*/  WARPGROUP.ARRIVE ;  /* 0x00000000000079c5 */ /* 0x000fe20000000000 */
[----:B------:R-:W-:-:S05]  /*d820*/  FADD.FTZ R5, R176, R181 ;  /* 0x000000b5b0057221 */ /* 0x000fca0000010000 */
[----:B------:R-:W-:Y:S01]  /*d830*/  HGMMA.64x256x16.F32 R24, R152, gdesc[UR12].tnspB, R24, gsb0 ;  /* 0x43e0000c98187df0 */ /* 0x000fe20008000818 */
[----:B------:R-:W-:Y:S01]  /*d840*/  UMOV UR14, UR6 ;  /* 0x00000006000e7c82 */ /* 0x000fe20008000000 */
[----:B------:R-:W-:Y:S01]  /*d850*/  UMOV UR15, 0x40000040 ;  /* 0x40000040000f7882 */ /* 0x000fe20000000000 */
[----:B------:R-:W-:Y:S01]  /*d860*/  R2UR UR6, R10 ;  /* 0x000000000a0672ca */ /* 0x000fe200000e0000 */
[----:B------:R-:W-:Y:S02]  /*d870*/  WARPGROUP.DEPBAR.LE gsb0, 0x0 ;  /* 0x00008000000079c5 */ /* 0x000fe40000010000 */
[----:B------:R-:W-:-:S15]  /*d880*/  WARPGROUP.ARRIVE ;  /* 0x00000000000079c5 */ /* 0x000fde0000000000 */
[----:B------:R-:W-:-:S07]  /*d890*/  NOP ;  /* 0x0000000000007918 */ /* 0x000fce0000000000 */
        /* <DEDUP_REMOVED lines=25> */
.L_x_5160:
        /* <DEDUP_REMOVED lines=10> */
.L_x_5150:
[----:B------:R-:W2:Y:S01]  /*dad0*/  SHFL.BFLY PT, R4, R5, 0x2, 0x1f ;  /* 0x0c401f0005047f89 */ /* 0x000ea200000e0000 */
[----:B------:R-:W-:Y:S01]  /*dae0*/  IMAD.MOV.U32 R20, RZ, RZ, -0x800000 ;  /* 0xff800000ff147424 */ /* 0x000fe200078e00ff */
[----:B------:R-:W-:Y:S08]  /*daf0*/  BAR.ARV 0x8, 0x100 ;  /* 0x0204000000007b1d */ /* 0x000ff00000002000 */
[----:B------:R-:W-:Y:S01]  /*db00*/  BAR.SYNC.DEFER_BLOCKING 0xf, 0x100 ;  /* 0x03c4000000007b1d */ /* 0x000fe20000010000 */
[----:B------:R-:W-:Y:S01]  /*db10*/  ISETP.NE.AND P2, PT, R23, RZ, PT ;  /* 0x000000ff1700720c */ /* 0x000fe20003f45270 */
[----:B------:R-:W-:-:S04]  /*db20*/  UIADD3 UR36, UR36, 0x1, URZ ;  /* 0x0000000124247890 */ /* 0x000fc8000fffe03f */
[----:B------:R-:W3:Y:S01]  /*db30*/  SHFL.BFLY PT, R3, R6, 0x2, 0x1f ;  /* 0x0c401f0006037f89 */ /* 0x000ee200000e0000 */
[----:B--2---:R-:W-:-:S05]  /*db40*/  FADD.FTZ R4, R4, R5 ;  /* 0x0000000504047221 */ /* 0x004fca0000010000 */
[----:B------:R-:W2:Y:S01]  /*db50*/  SHFL.BFLY PT, R11, R4, 0x1, 0x1f ;  /* 0x0c201f00040b7f89 */ /* 0x000ea200000e0000 */
[----:B---3--:R-:W-:Y:S01]  /*db60*/  FADD.FTZ R3, R3, R6 ;  /* 0x0000000603037221 */ /* 0x008fe20000010000 */
[----:B------:R-:W-:-:S04]  /*db70*/  IMAD.U32 R6, RZ, RZ, UR10 ;  /* 0x0000000aff067e24 */ /* 0x000fc8000f8e00ff */
[----:B------:R-:W0:Y:S01]  /*db80*/  SHFL.BFLY PT, R0, R3, 0x1, 0x1f ;  /* 0x0c201f0003007f89 */ /* 0x000e2200000e0000 */
[----:B--2---:R-:W-:Y:S01]  /*db90*/  FADD.FTZ R10, R4, R11 ;  /* 0x0000000b040a7221 */ /* 0x004fe20000010000 */
[----:B------:R-:W-:-:S04]  /*dba0*/  IMAD.U32 R4, RZ, RZ, UR10 ;  /* 0x0000000aff047e24 */ /* 0x000fc8000f8e00ff */
[----:B------:R-:W-:-:S13]  /*dbb0*/  FSETP.NE.FTZ.AND P1, PT, R10, RZ, PT ;  /* 0x000000ff0a00720b */ /* 0x000fda0003f35000 */
[----:B------:R-:W-:Y:S01]  /*dbc0*/  @P1 FMUL.FTZ R4, R4, 0.69314718246459960938 ;  /* 0x3f31721804041820 */ /* 0x000fe20000410000 */
[----:B01----:R-:W-:Y:S01]  /*dbd0*/  FADD.FTZ R9, R3, R0 ;  /* 0x0000000003097221 */ /* 0x003fe20000010000 */
[----:B------:R-:W-:Y:S01]  /*dbe0*/  IMAD.MOV.U32 R3, RZ, RZ, -0x800000 ;  /* 0xff800000ff037424 */ /* 0x000fe200078e00ff */
[----:B------:R-:W0:Y:S03]  /*dbf0*/  @P1 MUFU.LG2 R0, R10 ;  /* 0x0000000a00001308 */ /* 0x000e260000000c00 */
[----:B------:R-:W-:-:S13]  /*dc00*/  FSETP.NE.FTZ.AND P0, PT, R9, RZ, PT ;  /* 0x000000ff0900720b */ /* 0x000fda0003f15000 */
[----:B------:R-:W1:Y:S01]  /*dc10*/  @P0 MUFU.LG2 R11, R9 ;  /* 0x00000009000b0308 */ /* 0x000e620000000c00 */
[----:B0-----:R-:W-:Y:S01]  /*dc20*/  @P1 FMUL.FTZ R5, R0, 0.69314718246459960938 ;  /* 0x3f31721800051820 */ /* 0x001fe20000410000 */
[----:B------:R-:W-:Y:S02]  /*dc30*/  IMAD.MOV.U32 R0, RZ, RZ, RZ ;  /* 0x000000ffff007224 */ /* 0x000fe400078e00ff */
[----:B------:R-:W-:Y:S01]  /*dc40*/  @P0 FMUL.FTZ R6, R6, 0.69314718246459960938 ;  /* 0x3f31721806060820 */ /* 0x000fe20000410000 */
[----:B------:R-:W-:Y:S01]  /*dc50*/  @P1 FFMA.FTZ R20, R4, R8, R5 ;  /* 0x0000000804141223 */ /* 0x000fe20000010005 */
[----:B------:R-:W-:Y:S02]  /*dc60*/  IMAD.MOV.U32 R4, RZ, RZ, RZ ;  /* 0x000000ffff047224 */ /* 0x000fe400078e00ff */
[----:B------:R-:W0:Y:S08]  /*dc70*/  @P1 MUFU.RCP R0, R10 ;  /* 0x0000000a00001308 */ /* 0x000e300000001000 */
[----:B------:R-:W2:Y:S01]  /*dc80*/  @P0 MUFU.RCP R4, R9 ;  /* 0x0000000900040308 */ /* 0x000ea20000001000 */
[----:B-1----:R-:W-:-:S04]  /*dc90*/  @P0 FMUL.FTZ R11, R11, 0.69314718246459960938 ;  /* 0x3f3172180b0b0820 */ /* 0x002fc80000410000 */
[----:B------:R-:W-:Y:S01]  /*dca0*/  @P0 FFMA.FTZ R3, R6, R7, R11 ;  /* 0x0000000706030223 */ /* 0x000fe2000001000b */
[C---:B------:R-:W-:Y:S01]  /*dcb0*/  @!P2 IMAD R6, R2.reuse, 0x40, R19 ;  /* 0x000000400206a824 */ /* 0x040fe200078e0213 */
[----:B------:R-:W-:Y:S01]  /*dcc0*/  PLOP3.LUT P0, PT, PT, PT, PT, 0x8, 0x0 ;  /* 0x000000000000781c */ /* 0x000fe20003f0e170 */
[----:B------:R-:W-:Y:S02]  /*dcd0*/  VIADD R2, R2, 0x1 ;  /* 0x0000000102027836 */ /* 0x000fe40000000000 */
[-C--:B0-----:R-:W-:Y:S01]  /*dce0*/  FMUL.FTZ R26, R26, R0.reuse ;  /* 0x000000001a1a7220 */ /* 0x081fe20000410000 */
[----:B------:R-:W-:Y:S02]  /*dcf0*/  @!P2 IMAD R17, R6, 0x4, R17 ;  /* 0x000000040611a824 */ /* 0x000fe400078e0211 */
[-C--:B------:R-:W-:Y:S01]  /*dd00*/  FMUL.FTZ R27, R27, R0.reuse ;  /* 0x000000001b1b7220 */ /* 0x080fe20000410000 */
[-C--:B------:R-:W-:Y:S01]  /*dd10*/  FMUL.FTZ R30, R30, R0.reuse ;  /* 0x000000001e1e7220 */ /* 0x080fe20000410000 */
[----:B------:R-:W-:Y:S01]  /*dd20*/  ISETP.NE.AND P1, PT, R2, 0x2, PT ;  /* 0x000000020200780c */ /* 0x000fe20003f25270 */
[-C--:B------:R-:W-:Y:S01]  /*dd30*/  FMUL.FTZ R31, R31, R0.reuse ;  /* 0x000000001f1f7220 */ /* 0x080fe20000410000 */
[----:B------:R0:W-:Y:S01]  /*dd40*/  @!P2 STS [R17+0x38420], R0 ;  /* 0x038420001100a388 */ /* 0x0001e20000000800 */
[----:B------:R-:W-:Y:S01]  /*dd50*/  FMUL.FTZ R34, R34, R0 ;  /* 0x0000000022227220 */ /* 0x000fe20000410000 */
[----:B------:R-:W-:Y:S01]  /*dd60*/  SEL R5, RZ, 0x1, P1 ;  /* 0x00000001ff057807 */ /* 0x000fe20000800000 */
[-C--:B--2---:R-:W-:Y:S01]  /*dd70*/  FMUL.FTZ R24, R24, R4.reuse ;  /* 0x0000000418187220 */ /* 0x084fe20000410000 */
[----:B------:R0:W-:Y:S01]  /*dd80*/  @!P2 STS [R17+0x38400], R4 ;  /* 0x038400041100a388 */ /* 0x0001e20000000800 */
        /* <DEDUP_REMOVED lines=123> */
[----:B------:R-:W-:Y:S01]  /*e540*/  SEL R2, R2, RZ, P1 ;  /* 0x000000ff02027207 */ /* 0x000fe20000800000 */
[----:B------:R-:W-:Y:S01]  /*e550*/  ULOP3.LUT UR37, UR37, UR4, URZ, 0x3c, !UPT ;  /* 0x0000000425257292 */ /* 0x000fe2000f8e3c3f */
[----:B0-----:R-:W-:Y:S11]  /*e560*/  BAR.ARV 0xe, 0x100 ;  /* 0x0384000000007b1d */ /* 0x001ff60000002000 */
.L_x_5119:
[----:B------:R-:W2:Y:S01]  /*e570*/  S2R R0, SR_CgaCtaId ;  /* 0x0000000000007919 */ /* 0x000ea20000008800 */
[----:B------:R-:W-:Y:S01]  /*e580*/  MOV R17, 0x400 ;  /* 0x0000040000117802 */ /* 0x000fe20000000f00 */
[----:B------:R-:W-:Y:S01]  /*e590*/  BSSY B0, `(.L_x_5162) ;  /* 0x0000487000007945 */ /* 0x000fe20003800000 */
[----:B------:R-:W-:Y:S02]  /*e5a0*/  BAR.SYNC.DEFER_BLOCKING 0x5, 0x180 ;  /* 0x0146000000007b1d */ /* 0x000fe40000010000 */
[----:B--2---:R-:W-:Y:S02]  /*e5b0*/  LEA R17, R0, R17, 0x18 ;  /* 0x0000001100117211 */ /* 0x004fe400078ec0ff */
[----:B------:R-:W-:-:S03]  /*e5c0*/  SHF.R.U32.HI R0, RZ, 0x10, R199 ;  /* 0x00000010ff007819 */ /* 0x000fc600000116c7 */
[----:B01----:R-:W0:Y:S02]  /*e5d0*/  LDS.128 R4, [R17+0x388d0] ;  /* 0x0388d00011047984 */ /* 0x003e240000000c00 */
[----:B0-----:R-:W-:Y:S02]  /*e5e0*/  R2UR UR4, R5 ;  /* 0x00000000050472ca */ /* 0x001fe400000e0000 */
[----:B------:R-:W-:Y:S01]  /*e5f0*/  R2UR UR5, R7 ;  /* 0x00000000070572ca */ /* 0x000fe200000e0000 */
[----:B------:R-:W-:Y:S06]  /*e600*/  BAR.ARV 0x4, 0x180 ;  /* 0x0106000000007b1d */ /* 0x000fec0000002000 */
[----:B------:R-:W-:Y:S08]  /*e610*/  @P0 BRA `(.L_x_5163) ;  /* 0x0000003800340947 */ /* 0x000ff00003800000 */
[----:B------:R-:W2:Y:S01]  /*e620*/  LDL R9, [R1+0x2c] ;  /* 0x00002c0001097983 */ /* 0x000ea20000100800 */
[----:B------:R-:W-:Y:S01]  /*e630*/  ULDC.64 UR6, c[0x0][0xd08] ;  /* 0x0003420000067ab9 */ /* 0x000fe20000000a00 */
[----:B------:R-:W0:Y:S01]  /*e640*/  S2R R8, SR_SWINHI ;  /* 0x0000000000087919 */ /* 0x000e220000002f00 */
[----:B------:R-:W-:Y:S02]  /*e650*/  MOV R4, R17 ;  /* 0x0000001100047202 */ /* 0x000fe40000000f00 */
[----:B0-----:R-:W-:Y:S01]  /*e660*/  MOV R5, R8 ;  /* 0x0000000800057202 */ /* 0x001fe20000000f00 */
[----:B------:R-:W-:Y:S02]  /*e670*/  BAR.SYNC.DEFER_BLOCKING 0x1, 0x100 ;  /* 0x0044000000007b1d */ /* 0x000fe40000010000 */
[----:B--2---:R-:W-:-:S03]  /*e680*/  IMAD.WIDE R152, R9, 0x2, R4 ;  /* 0x0000000209987825 */ /* 0x004fc600078e0204 */
[C---:B------:R-:W-:Y:S02]  /*e690*/  IADD3 R8, P6, R152.reuse, 0x6060, RZ ;  /* 0x0000606098087810 */ /* 0x040fe40007fde0ff */
[----:B------:R-:W-:Y:S02]  /*e6a0*/  IADD3 R10, P0, R152, 0x6040, RZ ;  /* 0x00006040980a7810 */ /* 0x000fe40007f1e0ff */
[----:B------:R-:W-:Y:S01]  /*e6b0*/  LOP3.LUT R7, R8, 0x380, RZ, 0xc0, !PT ;  /* 0x0000038008077812 */ /* 0x000fe200078ec0ff */
[----:B------:R-:W-:Y:S01]  /*e6c0*/  IMAD.X R9, RZ, RZ, R153, P6 ;  /* 0x000000ffff097224 */ /* 0x000fe200030e0699 */
[----:B------:R-:W-:Y:S02]  /*e6d0*/  LOP3.LUT R11, R10, 0x380, RZ, 0xc0, !PT ;  /* 0x000003800a0b7812 */ /* 0x000fe400078ec0ff */
[----:B------:R-:W-:Y:S02]  /*e6e0*/  SHF.R.U64 R7, R7, 0x3, RZ ;  /* 0x0000000307077819 */ /* 0x000fe400000012ff */
[----:B------:R-:W-:-:S02]  /*e6f0*/  IADD3 R12, P1, R152, 0x6020, RZ ;  /* 0x00006020980c7810 */ /* 0x000fc40007f3e0ff */
[----:B------:R-:W-:Y:S02]  /*e700*/  LOP3.LUT R8, R7, R8, RZ, 0x3c, !PT ;  /* 0x0000000807087212 */ /* 0x000fe400078e3cff */
[----:B------:R-:W-:Y:S02]  /*e710*/  SHF.R.U64 R11, R11, 0x3, RZ ;  /* 0x000000030b0b7819 */ /* 0x000fe400000012ff */
[----:B------:R-:W-:Y:S02]  /*e720*/  LOP3.LUT R13, R12, 0x380, RZ, 0xc0, !PT ;  /* 0x000003800c0d7812 */ /* 0x000fe400078ec0ff */
[----:B------:R-:W-:Y:S01]  /*e730*/  MOV R165, R8 ;  /* 0x0000000800a57202 */ /* 0x000fe20000000f00 */
[--C-:B------:R-:W-:Y:S01]  /*e740*/  IMAD.MOV.U32 R9, RZ, RZ, R153.reuse ;  /* 0x000000ffff097224 */ /* 0x100fe200078e0099 */
[----:B------:R-:W-:Y:S01]  /*e750*/  LOP3.LUT R10, R11, R10, RZ, 0x3c, !PT ;  /* 0x0000000a0b0a7212 */ /* 0x000fe200078e3cff */
[----:B------:R-:W-:Y:S01]  /*e760*/  IMAD.X R11, RZ, RZ, R153, P0 ;  /* 0x000000ffff0b7224 */ /* 0x000fe200000e0699 */
[----:B------:R-:W-:-:S02]  /*e770*/  LOP3.LUT R8, R152, 0x380, RZ, 0xc0, !PT ;  /* 0x0000038098087812 */ /* 0x000fc400078ec0ff */
[----:B------:R-:W-:Y:S02]  /*e780*/  SHF.R.U64 R13, R13, 0x3, RZ ;  /* 0x000000030d0d7819 */ /* 0x000fe400000012ff */
[----:B------:R-:W-:Y:S02]  /*e790*/  SHF.R.U64 R8, R8, 0x3, RZ ;  /* 0x0000000308087819 */ /* 0x000fe400000012ff */
[----:B------:R-:W-:Y:S01]  /*e7a0*/  LOP3.LUT R12, R13, R12, RZ, 0x3c, !PT ;  /* 0x0000000c0d0c7212 */ /* 0x000fe200078e3cff */
[----:B------:R-:W-:Y:S01]  /*e7b0*/  IMAD.X R13, RZ, RZ, R153, P1 ;  /* 0x000000ffff0d7224 */ /* 0x000fe200008e0699 */
[----:B------:R-:W-:Y:S02]  /*e7c0*/  MOV R164, R10 ;  /* 0x0000000a00a47202 */ /* 0x000fe40000000f00 */
[----:B------:R-:W0:Y:S01]  /*e7d0*/  LDC R10, c[0x0][0xbd4] ;  /* 0x0002f500ff0a7b82 */ /* 0x000e220000000800 */
[----:B------:R-:W-:Y:S02]  /*e7e0*/  LOP3.LUT R8, R8, R152, RZ, 0x3c, !PT ;  /* 0x0000009808087212 */ /* 0x000fe400078e3cff */
[----:B------:R-:W-:-:S02]  /*e7f0*/  MOV R22, R12 ;  /* 0x0000000c00167202 */ /* 0x000fc40000000f00 */
[C---:B------:R-:W-:Y:S02]  /*e800*/  IADD3 R156, P4, R152.reuse, 0x4040, RZ ;  /* 0x00004040989c7810 */ /* 0x040fe40007f9e0ff */
[----:B------:R-:W-:Y:S02]  /*e810*/  MOV R12, R8 ;  /* 0x00000008000c7202 */ /* 0x000fe40000000f00 */
[C---:B------:R-:W-:Y:S02]  /*e820*/  IADD3 R162, P0, R152.reuse, 0x2060, RZ ;  /* 0x0000206098a27810 */ /* 0x040fe40007f1e0ff */
[----:B------:R-:W-:Y:S02]  /*e830*/  IADD3 R8, P1, R152, 0x2040, RZ ;  /* 0x0000204098087810 */ /* 0x000fe40007f3e0ff */
[----:B------:R-:W-:Y:S02]  /*e840*/  LOP3.LUT R157, R156, 0x380, RZ, 0xc0, !PT ;  /* 0x000003809c9d7812 */ /* 0x000fe400078ec0ff */
[----:B------:R-:W-:-:S02]  /*e850*/  LOP3.LUT R163, R162, 0x380, RZ, 0xc0, !PT ;  /* 0x00000380a2a37812 */ /* 0x000fc400078ec0ff */
[----:B------:R-:W-:Y:S02]  /*e860*/  LOP3.LUT R9, R8, 0x380, RZ, 0xc0, !PT ;  /* 0x0000038008097812 */ /* 0x000fe400078ec0ff */
[----:B------:R-:W-:Y:S02]  /*e870*/  SHF.R.U64 R157, R157, 0x3, RZ ;  /* 0x000000039d9d7819 */ /* 0x000fe400000012ff */
[----:B------:R-:W-:Y:S02]  /*e880*/  SHF.R.U64 R163, R163, 0x3, RZ ;  /* 0x00000003a3a37819 */ /* 0x000fe400000012ff */
[----:B------:R-:W-:Y:S02]  /*e890*/  SHF.R.U64 R9, R9, 0x3, RZ ;  /* 0x0000000309097819 */ /* 0x000fe400000012ff */
[----:B------:R-:W-:Y:S01]  /*e8a0*/  LOP3.LUT R156, R157, R156, RZ, 0x3c, !PT ;  /* 0x0000009c9d9c7212 */ /* 0x000fe200078e3cff */
[--C-:B------:R-:W-:Y:S01]  /*e8b0*/  IMAD.X R157, RZ, RZ, R153.reuse, P4 ;  /* 0x000000ffff9d7224 */ /* 0x100fe200020e0699 */
[----:B------:R-:W-:Y:S01]  /*e8c0*/  LOP3.LUT R162, R163, R162, RZ, 0x3c, !PT ;  /* 0x000000a2a3a27212 */ /* 0x000fe200078e3cff */
[--C-:B------:R-:W-:Y:S01]  /*e8d0*/  IMAD.X R163, RZ, RZ, R153.reuse, P0 ;  /* 0x000000ffffa37224 */ /* 0x100fe200000e0699 */
[----:B------:R-:W-:Y:S01]  /*e8e0*/  LOP3.LUT R8, R9, R8, RZ, 0x3c, !PT ;  /* 0x0000000809087212 */ /* 0x000fe200078e3cff */
[----:B------:R-:W-:Y:S01]  /*e8f0*/  IMAD.X R9, RZ, RZ, R153, P1 ;  /* 0x000000ffff097224 */ /* 0x000fe200008e0699 */
[----:B------:R-:W-:-:S02]  /*e900*/  ISETP.NE.AND P0, PT, R0, RZ, PT ;  /* 0x000000ff0000720c */ /* 0x000fc40003f05270 */
[----:B------:R-:W-:Y:S02]  /*e910*/  MOV R156, R156 ;  /* 0x0000009c009c7202 */ /* 0x000fe40000000f00 */
[----:B------:R-:W-:Y:S02]  /*e920*/  IADD3 R158, P5, R152, 0x4020, RZ ;  /* 0x00004020989e7810 */ /* 0x000fe40007fbe0ff */
[----:B0-----:R-:W-:Y:S02]  /*e930*/  SEL R0, R0, R10, P0 ;  /* 0x0000000a00007207 */ /* 0x001fe40000000000 */
[----:B------:R-:W-:Y:S02]  /*e940*/  MOV R157, R8 ;  /* 0x00000008009d7202 */ /* 0x000fe40000000f00 */
[----:B------:R-:W-:Y:S02]  /*e950*/  IADD3 R8, P0, R152, 0x2020, RZ ;  /* 0x0000202098087810 */ /* 0x000fe40007f1e0ff */
[----:B------:R-:W-:-:S02]  /*e960*/  LOP3.LUT R159, R158, 0x380, RZ, 0xc0, !PT ;  /* 0x000003809e9f7812 */ /* 0x000fc400078ec0ff */
[----:B------:R-:W-:Y:S02]  /*e970*/  LOP3.LUT R9, R8, 0x380, RZ, 0xc0, !PT ;  /* 0x0000038008097812 */ /* 0x000fe400078ec0ff */
[----:B------:R-:W-:Y:S02]  /*e980*/  SHF.R.U64 R159, R159, 0x3, RZ ;  /* 0x000000039f9f7819 */ /* 0x000fe400000012ff */
[----:B------:R-:W-:Y:S02]  /*e990*/  SHF.R.U64 R9, R9, 0x3, RZ ;  /* 0x0000000309097819 */ /* 0x000fe400000012ff */
[----:B------:R-:W-:Y:S01]  /*e9a0*/  LOP3.LUT R158, R159, R158, RZ, 0x3c, !PT ;  /* 0x0000009e9f9e7212 */ /* 0x000fe200078e3cff */
[--C-:B------:R-:W-:Y:S01]  /*e9b0*/  IMAD.X R159, RZ, RZ, R153.reuse, P5 ;  /* 0x000000ffff9f7224 */ /* 0x100fe200028e0699 */
[----:B------:R-:W-:Y:S01]  /*e9c0*/  LOP3.LUT R8, R9, R8, RZ, 0x3c, !PT ;  /* 0x0000000809087212 */ /* 0x000fe200078e3cff */
[----:B------:R-:W-:Y:S01]  /*e9d0*/  IMAD.X R9, RZ, RZ, R153, P0 ;  /* 0x000000ffff097224 */ /* 0x000fe200000e0699 */
[----:B------:R-:W-:-:S02]  /*e9e0*/  F2FP.F16.F32.PACK_AB R10, R29, R28 ;  /* 0x0000001c1d0a723e */ /* 0x000fc400000000ff */
[----:B------:R-:W-:Y:S02]  /*e9f0*/  MOV R158, R158 ;  /* 0x0000009e009e7202 */ /* 0x000fe40000000f00 */
[----:B------:R-:W-:Y:S02]  /*ea00*/  MOV R159, R8 ;  /* 0x00000008009f7202 */ /* 0x000fe40000000f00 */
[----:B------:R-:W-:Y:S02]  /*ea10*/  F2FP.F16.F32.PACK_AB R8, R25, R24 ;  /* 0x000000181908723e */ /* 0x000fe400000000ff */
[----:B------:R-:W-:Y:S02]  /*ea20*/  F2FP.F16.F32.PACK_AB R9, R27, R26 ;  /* 0x0000001a1b09723e */ /* 0x000fe400000000ff */
[----:B------:R-:W-:Y:S02]  /*ea30*/  F2FP.F16.F32.PACK_AB R11, R31, R30 ;  /* 0x0000001e1f0b723e */ /* 0x000fe400000000ff */
[----:B------:R-:W-:-:S02]  /*ea40*/  IADD3 R14, P2, R152, 0x6000, RZ ;  /* 0x00006000980e7810 */ /* 0x000fc40007f5e0ff */
[----:B------:R-:W-:Y:S01]  /*ea50*/  F2FP.F16.F32.PACK_AB R13, R35, R34 ;  /* 0x00000022230d723e */ /* 0x000fe200000000ff */
[----:B------:R0:W-:Y:S01]  /*ea60*/  STSM.16.M88.4 [R12], R8 ;  /* 0x000000080c007844 */ /* 0x0001e20000000200 */
[----:B------:R-:W-:Y:S02]  /*ea70*/  LOP3.LUT R15, R14, 0x380, RZ, 0xc0, !PT ;  /* 0x000003800e0f7812 */ /* 0x000fe400078ec0ff */
[----:B------:R-:W-:Y:S02]  /*ea80*/  IADD3 R154, P3, R152, 0x4060, RZ ;  /* 0x00004060989a7810 */ /* 0x000fe40007f7e0ff */
[----:B------:R-:W-:Y:S02]  /*ea90*/  SHF.R.U64 R15, R15, 0x3, RZ ;  /* 0x000000030f0f7819 */ /* 0x000fe400000012ff */
[----:B------:R-:W-:Y:S02]  /*eaa0*/  LOP3.LUT R155, R154, 0x380, RZ, 0xc0, !PT ;  /* 0x000003809a9b7812 */ /* 0x000fe400078ec0ff */
[----:B------:R-:W-:Y:S01]  /*eab0*/  LOP3.LUT R14, R15, R14, RZ, 0x3c, !PT ;  /* 0x0000000e0f0e7212 */ /* 0x000fe200078e3cff */
[----:B------:R-:W-:Y:S01]  /*eac0*/  IMAD.X R15, RZ, RZ, R153, P2 ;  /* 0x000000ffff0f7224 */ /* 0x000fe200010e0699 */
[----:B------:R-:W-:-:S02]  /*ead0*/  SHF.R.U64 R155, R155, 0x3, RZ ;  /* 0x000000039b9b7819 */ /* 0x000fc400000012ff */
[C---:B------:R-:W-:Y:S02]  /*eae0*/  IADD3 R160, P6, R152.reuse, 0x4000, RZ ;  /* 0x0000400098a07810 */ /* 0x040fe40007fde0ff */
[----:B------:R-:W-:Y:S02]  /*eaf0*/  MOV R21, R14 ;  /* 0x0000000e00157202 */ /* 0x000fe40000000f00 */
[----:B0-----:R-:W-:Y:S02]  /*eb00*/  IADD3 R8, P0, R152, 0x20, RZ ;  /* 0x0000002098087810 */ /* 0x001fe40007f1e0ff */
[----:B------:R-:W-:Y:S02]  /*eb10*/  F2FP.F16.F32.PACK_AB R12, R33, R32 ;  /* 0x00000020210c723e */ /* 0x000fe400000000ff */
[----:B------:R-:W-:Y:S02]  /*eb20*/  LOP3.LUT R9, R8, 0x380, RZ, 0xc0, !PT ;  /* 0x0000038008097812 */ /* 0x000fe400078ec0ff */
[----:B------:R-:W-:-:S02]  /*eb30*/  F2FP.F16.F32.PACK_AB R14, R37, R36 ;  /* 0x00000024250e723e */ /* 0x000fc400000000ff */
[----:B------:R-:W-:Y:S02]  /*eb40*/  SHF.R.U64 R9, R9, 0x3, RZ ;  /* 0x0000000309097819 */ /* 0x000fe400000012ff */
[----:B------:R-:W-:Y:S02]  /*eb50*/  F2FP.F16.F32.PACK_AB R15, R39, R38 ;  /* 0x00000026270f723e */ /* 0x000fe400000000ff */
[----:B------:R-:W-:Y:S01]  /*eb60*/  LOP3.LUT R8, R9, R8, RZ, 0x3c, !PT ;  /* 0x0000000809087212 */ /* 0x000fe200078e3cff */
[----:B------:R-:W-:Y:S01]  /*eb70*/  IMAD.X R9, RZ, RZ, R153, P0 ;  /* 0x000000ffff097224 */ /* 0x000fe200000e0699 */
[----:B------:R-:W-:Y:S02]  /*eb80*/  F2FP.F16.F32.PACK_AB R10, R45, R44 ;  /* 0x0000002c2d0a723e */ /* 0x000fe400000000ff */
[----:B------:R-:W-:Y:S02]  /*eb90*/  F2FP.F16.F32.PACK_AB R11, R47, R46 ;  /* 0x0000002e2f0b723e */ /* 0x000fe400000000ff */
[----:B------:R-:W-:-:S02]  /*eba0*/  MOV R8, R8 ;  /* 0x0000000800087202 */ /* 0x000fc40000000f00 */
[----:B------:R-:W-:Y:S01]  /*ebb0*/  LOP3.LUT R154, R155, R154, RZ, 0x3c, !PT ;  /* 0x0000009a9b9a7212 */ /* 0x000fe200078e3cff */
[----:B------:R-:W-:Y:S01]  /*ebc0*/  IMAD.X R155, RZ, RZ, R153, P3 ;  /* 0x000000ffff9b7224 */ /* 0x000fe200018e0699 */
[----:B------:R-:W-:Y:S01]  /*ebd0*/  LOP3.LUT R161, R160, 0x380, RZ, 0xc0, !PT ;  /* 0x00000380a0a17812 */ /* 0x000fe200078ec0ff */
[----:B------:R0:W-:Y:S01]  /*ebe0*/  STSM.16.M88.4 [R8], R12 ;  /* 0x0000000c08007844 */ /* 0x0001e20000000200 */
[----:B------:R-:W-:Y:S02]  /*ebf0*/  MOV R162, R162 ;  /* 0x000000a200a27202 */ /* 0x000fe40000000f00 */
[----:B------:R-:W-:Y:S02]  /*ec00*/  MOV R7, R154 ;  /* 0x0000009a00077202 */ /* 0x000fe40000000f00 */
[----:B------:R-:W-:Y:S02]  /*ec10*/  SHF.R.U64 R161, R161, 0x3, RZ ;  /* 0x00000003a1a17819 */ /* 0x000fe400000012ff */
[----:B------:R-:W-:-:S02]  /*ec20*/  F2FP.F16.F32.PACK_AB R155, R71, R70 ;  /* 0x00000046479b723e */ /* 0x000fc400000000ff */
        /* <DEDUP_REMOVED lines=80> */
[----:B------:R-:W-:Y:S01]  /*f130*/  STSM.16.M88.4 [R22], R12 ;  /* 0x0000000c16007844 */ /* 0x000fe20000000200 */
[----:B------:R-:W-:Y:S02]  /*f140*/  F2FP.F16.F32.PACK_AB R153, R139, R138 ;  /* 0x0000008a8b99723e */ /* 0x000fe400000000ff */
[----:B------:R-:W-:Y:S02]  /*f150*/  F2FP.F16.F32.PACK_AB R154, R141, R140 ;  /* 0x0000008c8d9a723e */ /* 0x000fe400000000ff */
[----:B------:R-:W-:Y:S02]  /*f160*/  F2FP.F16.F32.PACK_AB R155, R143, R142 ;  /* 0x0000008e8f9b723e */ /* 0x000fe400000000ff */
[----:B------:R-:W-:Y:S02]  /*f170*/  SHF.L.U64.HI R7, R192, 0x2, R200 ;  /* 0x00000002c0077819 */ /* 0x000fe400000102c8 */
[----:B0-----:R-:W-:Y:S01]  /*f180*/  F2FP.F16.F32.PACK_AB R8, R145, R144 ;  /* 0x000000909108723e */ /* 0x001fe200000000ff */
[----:B------:R-:W-:Y:S01]  /*f190*/  STSM.16.M88.4 [R164], R152 ;  /* 0x00000098a4007844 */ /* 0x000fe20000000200 */
[----:B------:R-:W-:-:S02]  /*f1a0*/  F2FP.F16.F32.PACK_AB R9, R147, R146 ;  /* 0x000000929309723e */ /* 0x000fc400000000ff */
[----:B------:R-:W-:Y:S02]  /*f1b0*/  F2FP.F16.F32.PACK_AB R10, R149, R148 ;  /* 0x00000094950a723e */ /* 0x000fe400000000ff */
[----:B------:R-:W-:-:S05]  /*f1c0*/  F2FP.F16.F32.PACK_AB R11, R151, R150 ;  /* 0x00000096970b723e */ /* 0x000fca00000000ff */
[----:B------:R0:W-:Y:S02]  /*f1d0*/  STSM.16.M88.4 [R165], R8 ;  /* 0x00000008a5007844 */ /* 0x0001e40000000200 */
[----:B0-----:R-:W0:Y:S01]  /*f1e0*/  LDC.64 R10, c[0x0][0xd00] ;  /* 0x00034000ff0a7b82 */ /* 0x001e220000000a00 */
[----:B------:R-:W-:-:S07]  /*f1f0*/  IMAD.SHL.U32 R8, R192, 0x4, RZ ;  /* 0x00000004c0087824 */ /* 0x000fce00078e00ff */
[----:B------:R-:W-:Y:S01]  /*f200*/  BAR.SYNC.DEFER_BLOCKING 0x1, 0x100 ;  /* 0x0044000000007b1d */ /* 0x000fe20000010000 */
[----:B------:R-:W-:-:S04]  /*f210*/  @P0 IADD3 R12, P2, R8, UR6, RZ ;  /* 0x00000006080c0c10 */ /* 0x000fc8000ff5e0ff */
[----:B------:R-:W-:Y:S02]  /*f220*/  @P0 IADD3.X R13, R7, UR7, RZ, P2, !PT ;  /* 0x00000007070d0c10 */ /* 0x000fe400097fe4ff */
[----:B0-----:R-:W-:Y:S02]  /*f230*/  ISETP.NE.U32.AND P1, PT, R10, RZ, PT ;  /* 0x000000ff0a00720c */ /* 0x001fe40003f25070 */
[----:B------:R-:W-:Y:S01]  /*f240*/  IADD3 R8, P2, R8, R10, RZ ;  /* 0x0000000a08087210 */ /* 0x000fe20007f5e0ff */
[----:B------:R-:W2:Y:S01]  /*f250*/  @P0 LDG.E R12, desc[UR42][R12.64] ;  /* 0x0000002a0c0c0981 */ /* 0x000ea2000c1e1900 */
[----:B------:R-:W-:-:S03]  /*f260*/  ISETP.NE.AND.EX P1, PT, R11, RZ, PT, P1 ;  /* 0x000000ff0b00720c */ /* 0x000fc60003f25310 */
[----:B------:R-:W-:Y:S02]  /*f270*/  IMAD.X R9, R7, 0x1, R11, P2 ;  /* 0x0000000107097824 */ /* 0x000fe400010e060b */
[----:B------:R-:W-:-:S08]  /*f280*/  IMAD.MOV.U32 R7, RZ, RZ, RZ ;  /* 0x000000ffff077224 */ /* 0x000fd000078e00ff */
        /* <DEDUP_REMOVED lines=10> */
.L_x_5164:
[----:B------:R-:W2:Y:S01]  /*f330*/  LDL R8, [R1+0x8] ;  /* 0x0000080001087983 */ /* 0x000ea20000100800 */
[----:B------:R-:W-:-:S03]  /*f340*/  LOP3.LUT R199, R199, 0xff, RZ, 0xc0, !PT ;  /* 0x000000ffc7c77812 */ /* 0x000fc600078ec0ff */
[----:B--2---:R-:W0:Y:S02]  /*f350*/  SHFL.IDX PT, R8, R8, RZ, 0x1f ;  /* 0x00001fff08087589 */ /* 0x004e2400000e0000 */
[----:B0-----:R-:W-:Y:S02]  /*f360*/  ISETP.NE.AND P0, PT, R8, RZ, PT ;  /* 0x000000ff0800720c */ /* 0x001fe40003f05270 */
[----:B-----5:R-:W-:-:S11]  /*f370*/  SHF.R.S32.HI R8, RZ, 0x1f, R7 ;  /* 0x0000001fff087819 */ /* 0x020fd60000011407 */
[----:B------:R-:W-:Y:S05]  /*f380*/  @P0 BRA `(.L_x_5165) ;  /* 0x0000000000f40947 */ /* 0x000fea0003800000 */
[----:B------:R-:W2:Y:S01]  /*f390*/  LDL R156, [R1+0x28] ;  /* 0x00002800019c7983 */ /* 0x000ea20000100800 */
[----:B------:R-:W-:Y:S01]  /*f3a0*/  IMAD.MOV.U32 R9, RZ, RZ, 0xab8 ;  /* 0x00000ab8ff097424 */ /* 0x000fe200078e00ff */
[----:B------:R-:W-:Y:S01]  /*f3b0*/  ISETP.GT.AND P1, PT, R0, 0x1, PT ;  /* 0x000000010000780c */ /* 0x000fe20003f24270 */
[----:B------:R-:W0:Y:S01]  /*f3c0*/  LDC R155, c[0x0][0xce8] ;  /* 0x00033a00ff9b7b82 */ /* 0x000e220000000800 */
[----:B------:R-:W-:Y:S01]  /*f3d0*/  ISETP.NE.U32.AND P0, PT, R10, RZ, PT ;  /* 0x000000ff0a00720c */ /* 0x000fe20003f05070 */
[----:B------:R-:W-:Y:S01]  /*f3e0*/  VIADD R153, R191, UR39 ;  /* 0x00000027bf997c36 */ /* 0x000fe20008000000 */
[----:B------:R-:W-:Y:S02]  /*f3f0*/  SEL R9, R9, 0xa78, P1 ;  /* 0x00000a7809097807 */ /* 0x000fe40000800000 */
[----:B------:R-:W-:Y:S02]  /*f400*/  ISETP.NE.AND.EX P0, PT, R11, RZ, PT, P0 ;  /* 0x000000ff0b00720c */ /* 0x000fe40003f05300 */
[----:B------:R-:W-:Y:S01]  /*f410*/  SEL R154, R199, RZ, P1 ;  /* 0x000000ffc79a7207 */ /* 0x000fe20000800000 */
[----:B------:R-:W1:Y:S01]  /*f420*/  LDC.64 R12, c[0x0][R9+0x220] ;  /* 0x00008800090c7b82 */ /* 0x000e620000000a00 */
[----:B------:R-:W-:-:S02]  /*f430*/  SEL R22, R192, RZ, !P0 ;  /* 0x000000ffc0167207 */ /* 0x000fc40004000000 */
[----:B------:R-:W-:-:S05]  /*f440*/  SEL R21, R200, RZ, !P0 ;  /* 0x000000ffc8157207 */ /* 0x000fca0004000000 */
[----:B------:R-:W3:Y:S01]  /*f450*/  LDC.64 R14, c[0x0][R9+0x218] ;  /* 0x00008600090e7b82 */ /* 0x000ee20000000a00 */
[----:B0-----:R-:W-:Y:S01]  /*f460*/  ISETP.NE.AND P0, PT, R155, 0x1, PT ;  /* 0x000000019b00780c */ /* 0x001fe20003f05270 */
[----:B-1----:R-:W-:-:S04]  /*f470*/  IMAD R13, R13, R22, RZ ;  /* 0x000000160d0d7224 */ /* 0x002fc800078e02ff */
[C---:B------:R-:W-:Y:S02]  /*f480*/  IMAD R21, R12.reuse, R21, R13 ;  /* 0x000000150c157224 */ /* 0x040fe400078e020d */
[----:B------:R-:W-:-:S04]  /*f490*/  IMAD.WIDE.U32 R12, R12, R22, RZ ;  /* 0x000000160c0c7225 */ /* 0x000fc800078e00ff */
[-C--:B---3--:R-:W-:Y:S02]  /*f4a0*/  IMAD R22, R15, R193.reuse, RZ ;  /* 0x000000c10f167224 */ /* 0x088fe400078e02ff */
        /* <DEDUP_REMOVED lines=20> */
[----:B------:R-:W-:-:S02]  /*f5f0*/  VIADD R21, R19, UR39 ;  /* 0x0000002713157c36 */ /* 0x000fc40008000000 */
        /* <DEDUP_REMOVED lines=8> */
[----:B0-----:R-:W-:-:S04]  /*f680*/  LEA R15, P0, R14, R12, 0x2 ;  /* 0x0000000c0e0f7211 */ /* 0x001fc800078010ff */
[----:B-1----:R-:W-:Y:S02]  /*f690*/  LEA.HI.X R9, R14, R13, R9, 0x2, P0 ;  /* 0x0000000d0e097211 */ /* 0x002fe400000f1409 */
[----:B------:R-:W-:Y:S04]  /*f6a0*/  SHFL.IDX PT, R14, R15, 0x1, 0x1c1f ;  /* 0x003c1f000f0e7f89 */ /* 0x000fe800000e0000 */
[----:B------:R-:W-:Y:S01]  /*f6b0*/  SHFL.IDX PT, R13, R9, RZ, 0x1c1f ;  /* 0x001c1fff090d7589 */ /* 0x000fe200000e0000 */
[----:B--2---:R-:W-:-:S05]  /*f6c0*/  IMAD.MOV R12, RZ, RZ, -R156 ;  /* 0x000000ffff0c7224 */ /* 0x004fca00078e0a9c */
[----:B------:R-:W-:Y:S02]  /*f6d0*/  ISETP.NE.AND P0, PT, R190, R12, PT ;  /* 0x0000000cbe00720c */ /* 0x000fe40003f05270 */
        /* <DEDUP_REMOVED lines=8> */
.L_x_5165:
        /* <DEDUP_REMOVED lines=10> */
[----:B------:R-:W-:-:S04]  /*f800*/  SHF.R.S32.HI R9, RZ, 0x1f, R0 ;  /* 0x0000001fff097819 */ /* 0x000fc80000011400 */
[----:B------:R-:W-:-:S04]  /*f810*/  LEA.HI R9, R9, R0, RZ, 0x3 ;  /* 0x0000000009097211 */ /* 0x000fc800078f18ff */
[----:B0-----:R-:W-:-:S05]  /*f820*/  SHF.R.S32.HI R3, RZ, 0x3, R9 ;  /* 0x00000003ff037819 */ /* 0x001fca0000011409 */
        /* <DEDUP_REMOVED lines=9> */
[----:B------:R-:W-:Y:S01]  /*f8c0*/  IMAD.X R25, RZ, RZ, R5, P3 ;  /* 0x000000ffff197224 */ /* 0x000fe200018e0605 */
[----:B------:R-:W-:Y:S02]  /*f8d0*/  IADD3 R53, P3, R4, 0x8000, RZ ;  /* 0x0000800004357810 */ /* 0x000fe40007f7e0ff */
[----:B------:R-:W-:Y:S02]  /*f8e0*/  SHF.R.U64 R44, R44, 0x3, RZ ;  /* 0x000000032c2c7819 */ /* 0x000fe400000012ff */
[----:B------:R-:W-:Y:S01]  /*f8f0*/  LOP3.LUT R52, R53, 0x380, RZ, 0xc0, !PT ;  /* 0x0000038035347812 */ /* 0x000fe200078ec0ff */
[----:B------:R-:W-:Y:S01]  /*f900*/  IMAD R8, R8, UR8, RZ ;  /* 0x0000000808087c24 */ /* 0x000fe2000f8e02ff */
[----:B------:R-:W-:Y:S01]  /*f910*/  IADD3 R49, P2, R4, 0x7000, RZ ;  /* 0x0000700004317810 */ /* 0x000fe20007f5e0ff */
[----:B------:R-:W5:Y:S01]  /*f920*/  LD.E.128 R24, desc[UR42][R24.64] ;  /* 0x0000002a18187980 */ /* 0x000f62000c101d00 */
[----:B------:R-:W-:-:S02]  /*f930*/  SHF.R.U64 R52, R52, 0x3, RZ ;  /* 0x0000000334347819 */ /* 0x000fc400000012ff */
[C---:B------:R-:W-:Y:S02]  /*f940*/  IADD3 R29, P4, R4.reuse, 0x2000, RZ ;  /* 0x00002000041d7810 */ /* 0x040fe40007f9e0ff */
[C---:B------:R-:W-:Y:S02]  /*f950*/  IADD3 R33, P5, R4.reuse, 0x3000, RZ ;  /* 0x0000300004217810 */ /* 0x040fe40007fbe0ff */
[----:B------:R-:W-:Y:S02]  /*f960*/  IADD3 R37, P6, R4, 0x4000, RZ ;  /* 0x0000400004257810 */ /* 0x000fe40007fde0ff */
[----:B------:R-:W-:Y:S02]  /*f970*/  LOP3.LUT R40, R41, 0x380, RZ, 0xc0, !PT ;  /* 0x0000038029287812 */ /* 0x000fe400078ec0ff */
[----:B------:R-:W-:Y:S01]  /*f980*/  LOP3.LUT R52, R52, R53, RZ, 0x3c, !PT ;  /* 0x0000003534347212 */ /* 0x000fe200078e3cff */
[--C-:B------:R-:W-:Y:S01]  /*f990*/  IMAD.X R53, RZ, RZ, R5.reuse, P3 ;  /* 0x000000ffff357224 */ /* 0x100fe200018e0605 */
[----:B------:R-:W-:Y:S01]  /*f9a0*/  LOP3.LUT R44, R44, R45, RZ, 0x3c, !PT ;  /* 0x0000002d2c2c7212 */ /* 0x000fe200078e3cff */
[----:B------:R-:W-:Y:S01]  /*f9b0*/  IMAD.X R45, RZ, RZ, R5, P1 ;  /* 0x000000ffff2d7224 */ /* 0x000fe200008e0605 */
[----:B------:R-:W-:-:S02]  /*f9c0*/  LOP3.LUT R48, R49, 0x380, RZ, 0xc0, !PT ;  /* 0x0000038031307812 */ /* 0x000fc400078ec0ff */
[----:B------:R-:W-:Y:S01]  /*f9d0*/  IADD3 R11, P3, R4, 0xf000, RZ ;  /* 0x0000f000040b7810 */ /* 0x000fe20007f7e0ff */
[----:B------:R-:W5:Y:S01]  /*f9e0*/  LD.E.128 R52, desc[UR42][R52.64] ;  /* 0x0000002a34347980 */ /* 0x000f62000c101d00 */
[----:B------:R-:W-:Y:S02]  /*f9f0*/  LOP3.LUT R28, R29, 0x380, RZ, 0xc0, !PT ;  /* 0x000003801d1c7812 */ /* 0x000fe400078ec0ff */
[----:B------:R-:W-:Y:S01]  /*fa00*/  LOP3.LUT R32, R33, 0x380, RZ, 0xc0, !PT ;  /* 0x0000038021207812 */ /* 0x000fe200078ec0ff */
[----:B------:R-:W-:Y:S01]  /*fa10*/  IMAD.X R81, RZ, RZ, R5, P3 ;  /* 0x000000ffff517224 */ /* 0x000fe200018e0605 */
[----:B------:R-:W-:Y:S01]  /*fa20*/  LOP3.LUT R36, R37, 0x380, RZ, 0xc0, !PT ;  /* 0x0000038025247812 */ /* 0x000fe200078ec0ff */
[----:B------:R-:W5:Y:S01]  /*fa30*/  LD.E.128 R44, desc[UR42][R44.64] ;  /* 0x0000002a2c2c7980 */ /* 0x000f62000c101d00 */
[----:B------:R-:W-:Y:S02]  /*fa40*/  SHF.R.U64 R40, R40, 0x3, RZ ;  /* 0x0000000328287819 */ /* 0x000fe400000012ff */
[----:B------:R-:W-:-:S02]  /*fa50*/  IADD3 R73, P1, R4, 0xd000, RZ ;  /* 0x0000d00004497810 */ /* 0x000fc40007f3e0ff */
[----:B------:R-:W-:Y:S02]  /*fa60*/  SHF.R.U64 R48, R48, 0x3, RZ ;  /* 0x0000000330307819 */ /* 0x000fe400000012ff */
[----:B------:R-:W-:Y:S02]  /*fa70*/  SHF.R.U64 R28, R28, 0x3, RZ ;  /* 0x000000031c1c7819 */ /* 0x000fe400000012ff */
[----:B------:R-:W-:Y:S02]  /*fa80*/  SHF.R.U64 R32, R32, 0x3, RZ ;  /* 0x0000000320207819 */ /* 0x000fe400000012ff */
[----:B------:R-:W-:Y:S02]  /*fa90*/  SHF.R.U64 R36, R36, 0x3, RZ ;  /* 0x0000000324247819 */ /* 0x000fe400000012ff */
[----:B------:R-:W-:Y:S01]  /*faa0*/  LOP3.LUT R40, R40, R41, RZ, 0x3c, !PT ;  /* 0x0000002928287212 */ /* 0x000fe200078e3cff */
[----:B------:R-:W-:Y:S01]  /*fab0*/  IMAD.X R41, RZ, RZ, R5, P0 ;  /* 0x000000ffff297224 */ /* 0x000fe200000e0605 */
[----:B------:R-:W-:-:S02]  /*fac0*/  LOP3.LUT R72, R73, 0x380, RZ, 0xc0, !PT ;  /* 0x0000038049487812 */ /* 0x000fc400078ec0ff */
[----:B--2---:R-:W-:Y:S02]  /*fad0*/  ISETP.NE.AND P3, PT, R21, 0x1, PT ;  /* 0x000000011500780c */ /* 0x004fe40003f65270 */
[----:B------:R-:W-:Y:S01]  /*fae0*/  LOP3.LUT R48, R48, R49, RZ, 0x3c, !PT ;  /* 0x0000003130307212 */ /* 0x000fe200078e3cff */
[--C-:B------:R-:W-:Y:S01]  /*faf0*/  IMAD.X R49, RZ, RZ, R5.reuse, P2 ;  /* 0x000000ffff317224 */ /* 0x100fe200010e0605 */
[----:B------:R-:W-:Y:S01]  /*fb00*/  IADD3 R69, P0, R4, 0xc000, RZ ;  /* 0x0000c00004457810 */ /* 0x000fe20007f1e0ff */
[----:B------:R-:W5:Y:S01]  /*fb10*/  LD.E.128 R40, desc[UR42][R40.64] ;  /* 0x0000002a28287980 */ /* 0x000f62000c101d00 */
[----:B------:R-:W-:Y:S01]  /*fb20*/  LOP3.LUT R28, R28, R29, RZ, 0x3c, !PT ;  /* 0x0000001d1c1c7212 */ /* 0x000fe200078e3cff */
[--C-:B------:R-:W-:Y:S01]  /*fb30*/  IMAD.X R29, RZ, RZ, R5.reuse, P4 ;  /* 0x000000ffff1d7224 */ /* 0x100fe200020e0605 */
[----:B------:R-:W-:Y:S01]  /*fb40*/  LOP3.LUT R32, R32, R33, RZ, 0x3c, !PT ;  /* 0x0000002120207212 */ /* 0x000fe200078e3cff */
[--C-:B------:R-:W-:Y:S01]  /*fb50*/  IMAD.X R33, RZ, RZ, R5.reuse, P5 ;  /* 0x000000ffff217224 */ /* 0x100fe200028e0605 */
[----:B------:R-:W-:Y:S01]  /*fb60*/  LOP3.LUT R36, R36, R37, RZ, 0x3c, !PT ;  /* 0x0000002524247212 */ /* 0x000fe200078e3cff */
[----:B------:R-:W-:Y:S01]  /*fb70*/  IMAD.X R37, RZ, RZ, R5, P6 ;  /* 0x000000ffff257224 */ /* 0x000fe200030e0605 */
[----:B------:R-:W-:Y:S01]  /*fb80*/  IADD3 R77, P2, R4, 0xe000, RZ ;  /* 0x0000e000044d7810 */ /* 0x000fe20007f5e0ff */
[----:B------:R-:W0:Y:S01]  /*fb90*/  @P3 LDC R85, c[0x0][0xcec] ;  /* 0x00033b00ff553b82 */ /* 0x000e220000000800 */
[----:B------:R-:W-:Y:S01]  /*fba0*/  SHF.R.U64 R72, R72, 0x3, RZ ;  /* 0x0000000348487819 */ /* 0x000fe200000012ff */
[----:B------:R-:W5:Y:S01]  /*fbb0*/  LD.E.128 R28, desc[UR42][R28.64] ;  /* 0x0000002a1c1c7980 */ /* 0x000f62000c101d00 */
[----:B------:R-:W-:-:S02]  /*fbc0*/  LOP3.LUT R10, R11, 0x380, RZ, 0xc0, !PT ;  /* 0x000003800b0a7812 */ /* 0x000fc400078ec0ff */
[C---:B------:R-:W-:Y:S01]  /*fbd0*/  IADD3 R57, P4, R4.reuse, 0x9000, RZ ;  /* 0x0000900004397810 */ /* 0x040fe20007f9e0ff */
[----:B------:R-:W5:Y:S01]  /*fbe0*/  LD.E.128 R32, desc[UR42][R32.64] ;  /* 0x0000002a20207980 */ /* 0x000f62000c101d00 */
[C---:B------:R-:W-:Y:S01]  /*fbf0*/  IADD3 R61, P5, R4.reuse, 0xa000, RZ ;  /* 0x0000a000043d7810 */ /* 0x040fe20007fbe0ff */
[----:B------:R-:W1:Y:S01]  /*fc00*/  @P3 LDC R87, c[0x0][0xcf0] ;  /* 0x00033c00ff573b82 */ /* 0x000e620000000800 */
[C---:B------:R-:W-:Y:S01]  /*fc10*/  IADD3 R65, P6, R4.reuse, 0xb000, RZ ;  /* 0x0000b00004417810 */ /* 0x040fe20007fde0ff */
[----:B------:R-:W5:Y:S01]  /*fc20*/  LD.E.128 R36, desc[UR42][R36.64] ;  /* 0x0000002a24247980 */ /* 0x000f62000c101d00 */
[----:B------:R-:W-:Y:S02]  /*fc30*/  LOP3.LUT R68, R69, 0x380, RZ, 0xc0, !PT ;  /* 0x0000038045447812 */ /* 0x000fe400078ec0ff */
[----:B------:R-:W-:Y:S01]  /*fc40*/  LOP3.LUT R13, R4, 0x380, RZ, 0xc0, !PT ;  /* 0x00000380040d7812 */ /* 0x000fe200078ec0ff */
[----:B------:R-:W5:Y:S01]  /*fc50*/  LD.E.128 R48, desc[UR42][R48.64] ;  /* 0x0000002a30307980 */ /* 0x000f62000c101d00 */
[----:B------:R-:W-:-:S02]  /*fc60*/  LOP3.LUT R76, R77, 0x380, RZ, 0xc0, !PT ;  /* 0x000003804d4c7812 */ /* 0x000fc400078ec0ff */
[----:B------:R-:W-:Y:S01]  /*fc70*/  LOP3.LUT R72, R72, R73, RZ, 0x3c, !PT ;  /* 0x0000004948487212 */ /* 0x000fe200078e3cff */
[----:B------:R-:W-:Y:S01]  /*fc80*/  IMAD.X R73, RZ, RZ, R5, P1 ;  /* 0x000000ffff497224 */ /* 0x000fe200008e0605 */
[----:B------:R-:W-:Y:S02]  /*fc90*/  SHF.R.U64 R10, R10, 0x3, RZ ;  /* 0x000000030a0a7819 */ /* 0x000fe400000012ff */
[----:B------:R-:W-:Y:S02]  /*fca0*/  LOP3.LUT R56, R57, 0x380, RZ, 0xc0, !PT ;  /* 0x0000038039387812 */ /* 0x000fe400078ec0ff */
[----:B------:R-:W-:Y:S01]  /*fcb0*/  LOP3.LUT R60, R61, 0x380, RZ, 0xc0, !PT ;  /* 0x000003803d3c7812 */ /* 0x000fe200078ec0ff */
[----:B------:R-:W5:Y:S01]  /*fcc0*/  LD.E.128 R72, desc[UR42][R72.64] ;  /* 0x0000002a48487980 */ /* 0x000f62000c101d00 */
[----:B------:R-:W-:Y:S02]  /*fcd0*/  LOP3.LUT R64, R65, 0x380, RZ, 0xc0, !PT ;  /* 0x0000038041407812 */ /* 0x000fe400078ec0ff */
[----:B------:R-:W-:-:S02]  /*fce0*/  SHF.R.U64 R68, R68, 0x3, RZ ;  /* 0x0000000344447819 */ /* 0x000fc400000012ff */
[----:B------:R-:W-:Y:S02]  /*fcf0*/  SHF.R.U64 R13, R13, 0x3, RZ ;  /* 0x000000030d0d7819 */ /* 0x000fe400000012ff */
[----:B------:R-:W-:Y:S02]  /*fd00*/  ISETP.GE.AND P1, PT, R198, UR7, PT ;  /* 0x00000007c6007c0c */ /* 0x000fe4000bf26270 */
[----:B------:R-:W-:Y:S02]  /*fd10*/  SHF.R.U64 R76, R76, 0x3, RZ ;  /* 0x000000034c4c7819 */ /* 0x000fe400000012ff */
[----:B------:R-:W-:Y:S01]  /*fd20*/  LOP3.LUT R80, R10, R11, RZ, 0x3c, !PT ;  /* 0x0000000b0a507212 */ /* 0x000fe200078e3cff */
[----:B------:R-:W-:Y:S01]  /*fd30*/  IMAD R11, R7, UR9, R8 ;  /* 0x00000009070b7c24 */ /* 0x000fe2000f8e0208 */
[----:B------:R-:W-:Y:S02]  /*fd40*/  SHF.R.U64 R56, R56, 0x3, RZ ;  /* 0x0000000338387819 */ /* 0x000fe400000012ff */
[----:B------:R-:W-:-:S02]  /*fd50*/  SHF.R.U64 R60, R60, 0x3, RZ ;  /* 0x000000033c3c7819 */ /* 0x000fc400000012ff */
[----:B------:R-:W-:Y:S01]  /*fd60*/  SHF.R.U64 R64, R64, 0x3, RZ ;  /* 0x0000000340407819 */ /* 0x000fe200000012ff */
[----:B------:R-:W5:Y:S01]  /*fd70*/  LD.E.128 R80, desc[UR42][R80.64] ;  /* 0x0000002a50507980 */ /* 0x000f62000c101d00 */
[----:B------:R-:W-:Y:S01]  /*fd80*/  LOP3.LUT R68, R68, R69, RZ, 0x3c, !PT ;  /* 0x0000004544447212 */ /* 0x000fe200078e3cff */
[--C-:B------:R-:W-:Y:S01]  /*fd90*/  IMAD.X R69, RZ, RZ, R5.reuse, P0 ;  /* 0x000000ffff457224 */ /* 0x100fe200000e0605 */
[----:B------:R-:W-:Y:S02]  /*fda0*/  LOP3.LUT R4, R13, R4, RZ, 0x3c, !PT ;  /* 0x000000040d047212 */ /* 0x000fe400078e3cff */
[----:B------:R-:W-:Y:S02]  /*fdb0*/  SEL R8, RZ, 0xffffffff, P1 ;  /* 0xffffffffff087807 */ /* 0x000fe40000800000 */
[----:B------:R-:W-:Y:S01]  /*fdc0*/  LOP3.LUT R76, R76, R77, RZ, 0x3c, !PT ;  /* 0x0000004d4c4c7212 */ /* 0x000fe200078e3cff */
[--C-:B------:R-:W-:Y:S01]  /*fdd0*/  IMAD.X R77, RZ, RZ, R5.reuse, P2 ;  /* 0x000000ffff4d7224 */ /* 0x100fe200010e0605 */
[----:B------:R-:W-:Y:S01]  /*fde0*/  ISETP.GE.AND P0, PT, R197, UR7, PT ;  /* 0x00000007c5007c0c */ /* 0x000fe2000bf06270 */
[----:B------:R2:W5:Y:S01]  /*fdf0*/  LD.E.128 R12, desc[UR42][R4.64] ;  /* 0x0000002a040c7980 */ /* 0x000562000c101d00 */
[----:B------:R-:W-:Y:S01]  /*fe00*/  LOP3.LUT R56, R56, R57, RZ, 0x3c, !PT ;  /* 0x0000003938387212 */ /* 0x000fe200078e3cff */
[--C-:B------:R-:W-:Y:S01]  /*fe10*/  IMAD.X R57, RZ, RZ, R5.reuse, P4 ;  /* 0x000000ffff397224 */ /* 0x100fe200020e0605 */
[----:B------:R-:W-:Y:S01]  /*fe20*/  LOP3.LUT R60, R60, R61, RZ, 0x3c, !PT ;  /* 0x0000003d3c3c7212 */ /* 0x000fe200078e3cff */
[--C-:B------:R-:W-:Y:S01]  /*fe30*/  IMAD.X R61, RZ, RZ, R5.reuse, P5 ;  /* 0x000000ffff3d7224 */ /* 0x100fe200028e0605 */
[----:B------:R-:W-:Y:S01]  /*fe40*/  LOP3.LUT R64, R64, R65, RZ, 0x3c, !PT ;  /* 0x0000004140407212 */ /* 0x000fe200078e3cff */
[----:B------:R-:W-:Y:S01]  /*fe50*/  IMAD.X R65, RZ, RZ, R5, P6 ;  /* 0x000000ffff417224 */ /* 0x000fe200030e0605 */
[----:B------:R-:W-:Y:S01]  /*fe60*/  ISETP.GE.AND P2, PT, R18, UR7, PT ;  /* 0x0000000712007c0c */ /* 0x000fe2000bf46270 */
[----:B------:R-:W-:Y:S01]  /*fe70*/  IMAD.SHL.U32 R10, R8, 0x2, RZ ;  /* 0x00000002080a7824 */ /* 0x000fe200078e00ff */
[----:B------:R-:W-:Y:S01]  /*fe80*/  SEL R8, RZ, 0xffffffff, P0 ;  /* 0xffffffffff087807 */ /* 0x000fe20000000000 */
[----:B--2---:R-:W-:Y:S01]  /*fe90*/  IMAD.WIDE.U32 R4, R7, UR8, RZ ;  /* 0x0000000807047c25 */ /* 0x004fe2000f8e00ff */
[----:B------:R-:W-:Y:S01]  /*fea0*/  LOP3.LUT R9, R9, 0xfffffff8, RZ, 0xc0, !PT ;  /* 0xfffffff809097812 */ /* 0x000fe200078ec0ff */
[----:B------:R-:W-:Y:S01]  /*feb0*/  ULDC.64 UR8, c[0x0][0xbe8] ;  /* 0x0002fa0000087ab9 */ /* 0x000fe20000000a00 */
[----:B------:R-:W-:Y:S01]  /*fec0*/  SEL R7, RZ, 0x1, P2 ;  /* 0x00000001ff077807 */ /* 0x000fe20001000000 */
[----:B------:R-:W-:Y:S01]  /*fed0*/  IMAD.IADD R5, R5, 0x1, R11 ;  /* 0x0000000105057824 */ /* 0x000fe200078e020b */
[----:B------:R-:W5:Y:S01]  /*fee0*/  LD.E.128 R56, desc[UR42][R56.64] ;  /* 0x0000002a38387980 */ /* 0x000f62000c101d00 */
[----:B------:R-:W-:Y:S01]  /*fef0*/  IMAD.SHL.U32 R8, R8, 0x4, RZ ;  /* 0x0000000408087824 */ /* 0x000fe200078e00ff */
[----:B------:R-:W-:Y:S01]  /*ff00*/  LOP3.LUT R7, R10, 0x2, R7, 0xe2, !PT ;  /* 0x000000020a077812 */ /* 0x000fe200078ee207 */
[----:B------:R-:W-:Y:S01]  /*ff10*/  IMAD.IADD R0, R0, 0x1, -R9 ;  /* 0x0000000100007824 */ /* 0x000fe200078e0a09 */
[----:B------:R-:W-:Y:S01]  /*ff20*/  ISETP.GE.AND P0, PT, R196, UR7, PT ;  /* 0x00000007c4007c0c */ /* 0x000fe2000bf06270 */
[C---:B------:R-:W-:Y:S01]  /*ff30*/  IMAD.WIDE.U32 R4, R193.reuse, UR8, R4 ;  /* 0x00000008c1047c25 */ /* 0x040fe2000f8e0004 */
[----:B------:R-:W-:Y:S01]  /*ff40*/  LOP3.LUT R7, R8, 0x4, R7, 0xe2, !PT ;  /* 0x0000000408077812 */ /* 0x000fe200078ee207 */
[----:B------:R-:W5:Y:S01]  /*ff50*/  LD.E.128 R60, desc[UR42][R60.64] ;  /* 0x0000002a3c3c7980 */ /* 0x000f62000c101d00 */
[----:B------:R-:W-:Y:S01]  /*ff60*/  SHF.R.S32.HI R9, RZ, 0x1f, R192 ;  /* 0x0000001fff097819 */ /* 0x000fe200000114c0 */
[----:B------:R-:W-:Y:S01]  /*ff70*/  IMAD R0, R0, 0x20, R3 ;  /* 0x0000002000007824 */ /* 0x000fe200078e0203 */
[----:B------:R-:W-:Y:S01]  /*ff80*/  SEL R8, RZ, 0xffffffff, P0 ;  /* 0xffffffffff087807 */ /* 0x000fe20000000000 */
[----:B------:R-:W-:Y:S01]  /*ff90*/  IMAD R5, R193, UR9, R5 ;  /* 0x00000009c1057c24 */ /* 0x000fe2000f8e0205 */
[----:B------:R-:W-:Y:S01]  /*ffa0*/  ISETP.GE.AND P0, PT, R195, UR7, PT ;  /* 0x00000007c3007c0c */ /* 0x000fe2000bf06270 */
[----:B------:R-:W-:Y:S01]  /*ffb0*/  ULDC.64 UR8, c[0x0][0xbf0] ;  /* 0x0002fc0000087ab9 */ /* 0x000fe20000000a00 */
[----:B------:R-:W-:Y:S01]  /*ffc0*/  VIADD R20, R0, UR39 ;  /* 0x0000002700147c36 */ /* 0x000fe20008000000 */
[----:B------:R-:W5:Y:S01]  /*ffd0*/  LD.E.128 R64, desc[UR42][R64.64] ;  /* 0x0000002a40407980 */ /* 0x000f62000c101d00 */
[----:B------:R-:W-:Y:S01]  /*ffe0*/  IMAD R11, R9, UR8, RZ ;  /* 0x00000008090b7c24 */ /* 0x000fe2000f8e02ff */
[----:B------:R-:W-:Y:S01]  /*fff0*/  SEL R9, RZ, 0xffffffff, P0 ;  /* 0xffffffffff097807 */ /* 0x000fe20000000000 */
[----:B------:R-:W-:Y:S01]  /*10000*/  IMAD.SHL.U32 R8, R8, 0x8, RZ ;  /* 0x0000000808087824 */ /* 0x000fe200078e00ff */
[----:B------:R-:W5:Y:S01]  /*10010*/  LD.E.128 R68, desc[UR42][R68.64] ;  /* 0x0000002a44447980 */ /* 0x000f62000c101d00 */
[----:B0-----:R-:W-:-:S03]  /*10020*/  @P3 IMAD.HI.U32 R0, R20, R85, RZ ;  /* 0x0000005514003227 */ /* 0x001fc600078e00ff */
[----:B------:R-:W-:Y:S01]  /*10030*/  LOP3.LUT R8, R8, 0x8, R7, 0xe2, !PT ;  /* 0x0000000808087812 */ /* 0x000fe200078ee207 */
[----:B------:R-:W-:Y:S01]  /*10040*/  IMAD.SHL.U32 R9, R9, 0x10, RZ ;  /* 0x0000001009097824 */ /* 0x000fe200078e00ff */
[----:B------:R-:W5:Y:S01]  /*10050*/  LD.E.128 R76, desc[UR42][R76.64] ;  /* 0x0000002a4c4c7980 */ /* 0x000f62000c101d00 */
[----:B------:R-:W-:Y:S01]  /*10060*/  IMAD.MOV.U32 R7, RZ, RZ, R20 ;  /* 0x000000ffff077224 */ /* 0x000fe200078e0014 */
[----:B-1----:R-:W-:Y:S01]  /*10070*/  @P3 SHF.R.U32.HI R7, RZ, R87, R0 ;  /* 0x00000057ff073219 */ /* 0x002fe20000011600 */
[C---:B------:R-:W-:Y:S02]  /*10080*/  IMAD R11, R192.reuse, UR9, R11 ;  /* 0x00000009c00b7c24 */ /* 0x040fe4000f8e020b */
[----:B------:R-:W-:Y:S01]  /*10090*/  IMAD.WIDE.U32 R4, R192, UR8, R4 ;  /* 0x00000008c0047c25 */ /* 0x000fe2000f8e0004 */
[----:B------:R-:W-:Y:S01]  /*100a0*/  LOP3.LUT R8, R9, 0x10, R8, 0xe2, !PT ;  /* 0x0000001009087812 */ /* 0x000fe200078ee208 */
[----:B------:R-:W-:Y:S01]  /*100b0*/  ULDC.64 UR8, c[0x0][0xbe0] ;  /* 0x0002f80000087ab9 */ /* 0x000fe20000000a00 */
[----:B------:R-:W-:Y:S01]  /*100c0*/  SHF.R.S32.HI R9, RZ, 0x1f, R7 ;  /* 0x0000001fff097819 */ /* 0x000fe20000011407 */
[----:B------:R-:W-:Y:S01]  /*100d0*/  IMAD.IADD R5, R5, 0x1, R11 ;  /* 0x0000000105057824 */ /* 0x000fe200078e020b */
[----:B------:R-:W-:Y:S01]  /*100e0*/  ISETP.GE.AND P0, PT, R194, UR7, PT ;  /* 0x00000007c2007c0c */ /* 0x000fe2000bf06270 */
[----:B------:R-:W-:Y:S01]  /*100f0*/  IMAD.MOV R11, RZ, RZ, -R7 ;  /* 0x000000ffff0b7224 */ /* 0x000fe200078e0a07 */
[----:B------:R-:W-:Y:S01]  /*10100*/  @!PT LDS RZ, [RZ] ;  /* 0x00000000fffff984 */ /* 0x000fe20000000800 */
[----:B------:R-:W-:Y:S01]  /*10110*/  @!PT LDS RZ, [RZ] ;  /* 0x00000000fffff984 */ /* 0x000fe20000000800 */
[----:B------:R-:W-:Y:S01]  /*10120*/  @!PT LDS RZ, [RZ] ;  /* 0x00000000fffff984 */ /* 0x000fe20000000800 */
[----:B------:R-:W-:Y:S01]  /*10130*/  @!PT LDS RZ, [RZ] ;  /* 0x00000000fffff984 */ /* 0x000fe20000000800 */
[----:B------:R0:W-:Y:S06]  /*10140*/  MEMBAR.ALL.CTA ;  /* 0x0000000000007992 */ /* 0x0001ec0000008000 */
[----:B0-----:R-:W0:Y:S01]  /*10150*/  FENCE.VIEW.ASYNC.S ;  /* 0x00000000000073c6 */ /* 0x001e220000000000 */
[----:B------:R-:W-:Y:S01]  /*10160*/  IMAD R10, R9, UR8, RZ ;  /* 0x00000008090a7c24 */ /* 0x000fe2000f8e02ff */
[----:B------:R-:W-:Y:S01]  /*10170*/  SEL R0, RZ, 0xffffffff, P0 ;  /* 0xffffffffff007807 */ /* 0x000fe20000000000 */
[----:B------:R-:W-:-:S02]  /*10180*/  IMAD R9, R21, R11, R20 ;  /* 0x0000000b15097224 */ /* 0x000fc400078e0214 */
[----:B------:R-:W-:-:S04]  /*10190*/  IMAD.WIDE.U32 R4, R7, UR8, R4 ;  /* 0x0000000807047c25 */ /* 0x000fc8000f8e0004 */
[----:B------:R-:W-:Y:S01]  /*101a0*/  IMAD.SHL.U32 R85, R0, 0x20, RZ ;  /* 0x0000002000557824 */ /* 0x000fe200078e00ff */
[----:B------:R-:W-:Y:S01]  /*101b0*/  SHF.R.S32.HI R0, RZ, 0x1f, R9 ;  /* 0x0000001fff007819 */ /* 0x000fe20000011409 */
[----:B------:R-:W-:Y:S01]  /*101c0*/  IMAD R11, R7, UR9, R10 ;  /* 0x00000009070b7c24 */ /* 0x000fe2000f8e020a */
[----:B------:R-:W-:Y:S01]  /*101d0*/  ULDC.64 UR8, c[0x0][0xbd8] ;  /* 0x0002f60000087ab9 */ /* 0x000fe20000000a00 */
[----:B------:R-:W-:Y:S01]  /*101e0*/  IMAD R86, R21, UR6, RZ ;  /* 0x0000000615567c24 */ /* 0x000fe2000f8e02ff */
[----:B------:R-:W-:Y:S01]  /*101f0*/  LOP3.LUT R8, R85, 0x20, R8, 0xe2, !PT ;  /* 0x0000002055087812 */ /* 0x000fe200078ee208 */
[----:B------:R-:W-:Y:S02]  /*10200*/  IMAD.IADD R5, R5, 0x1, R11 ;  /* 0x0000000105057824 */ /* 0x000fe400078e020b */
[----:B------:R-:W-:Y:S02]  /*10210*/  IMAD R0, R0, UR8, RZ ;  /* 0x0000000800007c24 */ /* 0x000fe4000f8e02ff */
[----:B------:R-:W-:-:S02]  /*10220*/  VIADD R85, R3, UR39 ;  /* 0x0000002703557c36 */ /* 0x000fc40008000000 */
[C---:B------:R-:W-:Y:S02]  /*10230*/  VIADD R153, R18.reuse, 0x180 ;  /* 0x0000018012997836 */ /* 0x040fe40000000000 */
[C---:B------:R-:W-:Y:S02]  /*10240*/  IMAD R11, R9.reuse, UR9, R0 ;  /* 0x00000009090b7c24 */ /* 0x040fe4000f8e0200 */
[----:B------:R-:W-:Y:S01]  /*10250*/  IMAD.WIDE.U32 R4, R9, UR8, R4 ;  /* 0x0000000809047c25 */ /* 0x000fe2000f8e0004 */
[----:B------:R-:W-:Y:S01]  /*10260*/  ISETP.GE.AND P1, PT, R85, R86, PT ;  /* 0x000000565500720c */ /* 0x000fe20003f26270 */
[----:B------:R-:W-:Y:S01]  /*10270*/  ULDC.64 UR8, c[0x0][0xb80] ;  /* 0x0002e00000087ab9 */ /* 0x000fe20000000a00 */
[----:B------:R-:W-:Y:S01]  /*10280*/  ISETP.GE.AND P0, PT, R153, UR7, PT ;  /* 0x0000000799007c0c */ /* 0x000fe2000bf06270 */
[----:B------:R-:W-:Y:S01]  /*10290*/  VIADD R152, R18, 0x1c0 ;  /* 0x000001c012987836 */ /* 0x000fe20000000000 */
[----:B------:R-:W-:Y:S01]  /*102a0*/  LEA R22, P2, R4, UR8, 0x1 ;  /* 0x0000000804167c11 */ /* 0x000fe2000f8408ff */
[----:B------:R-:W-:-:S02]  /*102b0*/  IMAD.IADD R3, R5, 0x1, R11 ;  /* 0x0000000105037824 */ /* 0x000fc400078e020b */
[----:B------:R-:W-:Y:S01]  /*102c0*/  VIADD R0, R17, 0x38820 ;  /* 0x0003882011007836 */ /* 0x000fe20000000000 */
[----:B------:R-:W-:Y:S02]  /*102d0*/  SEL R7, RZ, 0x40, P0 ;  /* 0x00000040ff077807 */ /* 0x000fe40000000000 */
[----:B------:R-:W-:Y:S02]  /*102e0*/  ISETP.GE.AND P0, PT, R152, UR7, PT ;  /* 0x0000000798007c0c */ /* 0x000fe4000bf06270 */
[----:B------:R-:W-:Y:S02]  /*102f0*/  LEA.HI.X R84, R4, UR9, R3, 0x1, P2 ;  /* 0x0000000904547c11 */ /* 0x000fe400090f0c03 */
[----:B------:R-:W-:Y:S02]  /*10300*/  PRMT R0, RZ, 0x654, R0 ;  /* 0x00000654ff007816 */ /* 0x000fe40000000000 */
[----:B------:R-:W-:Y:S01]  /*10310*/  LOP3.LUT R7, R8, R7, RZ, 0xfc, !PT ;  /* 0x0000000708077212 */ /* 0x000fe200078efcff */
[----:B0-----:R0:W1:Y:S01]  /*10320*/  SHFL.IDX PT, R4, R22, RZ, 0x181f ;  /* 0x00181fff16047589 */ /* 0x00106200000e0000 */
[----:B------:R-:W-:Y:S01]  /*10330*/  SEL R8, RZ, 0x80, P0 ;  /* 0x00000080ff087807 */ /* 0x000fe20000000000 */
[----:B------:R2:W-:Y:S01]  /*10340*/  SYNCS.ARRIVE.TRANS64.RED.A1T0 RZ, [R0+URZ], RZ ;  /* 0x000000ff00ff79a7 */ /* 0x0005e2000810043f */
[----:B------:R-:W-:Y:S01]  /*10350*/  BSSY B1, `(.L_x_5167) ;  /* 0x000002a000017945 */ /* 0x000fe20003800000 */
[----:B------:R0:W3:Y:S01]  /*10360*/  SHFL.IDX PT, R5, R84, RZ, 0x181f ;  /* 0x00181fff54057589 */ /* 0x0000e200000e0000 */
[----:B------:R-:W-:-:S02]  /*10370*/  SHF.R.S32.HI R154, RZ, 0x1f, R198 ;  /* 0x0000001fff9a7819 */ /* 0x000fc400000114c6 */
[----:B--2---:R-:W-:Y:S01]  /*10380*/  LOP3.LUT R0, R7, R8, RZ, 0xfc, !PT ;  /* 0x0000000807007212 */ /* 0x004fe200078efcff */
        /* <DEDUP_REMOVED lines=8> */
[-C--:B-1----:R-:W-:Y:S01]  /*10410*/  @!P1 LEA R8, P2, R198, R4.reuse, 0x1 ;  /* 0x00000004c6089211 */ /* 0x082fe200078408ff */
[----:B---3--:R-:W-:Y:S02]  /*10420*/  @!P0 IMAD.WIDE R10, R18, 0x2, R4 ;  /* 0x00000002120a8825 */ /* 0x008fe400078e0204 */
[----:B------:R-:W-:Y:S02]  /*10430*/  @!P4 LEA R20, P5, R197, R4, 0x1 ;  /* 0x00000004c514c211 */ /* 0x000fe400078a08ff */
[----:B------:R-:W-:Y:S01]  /*10440*/  @!P1 LEA.HI.X R9, R198, R5, R154, 0x1, P2 ;  /* 0x00000005c6099211 */ /* 0x000fe200010f0c9a */
[----:B-----5:R1:W-:Y:S01]  /*10450*/  @!P0 ST.E.128 desc[UR42][R10.64], R12 ;  /* 0x0000000c0a008985 */ /* 0x0203e2000c101d2a */
[----:B------:R-:W-:Y:S02]  /*10460*/  ISETP.GE.AND P2, PT, R195, UR7, PT ;  /* 0x00000007c3007c0c */ /* 0x000fe4000bf46270 */
[----:B------:R-:W-:Y:S01]  /*10470*/  LOP3.LUT P0, RZ, R7, 0x40, RZ, 0xc0, !PT ;  /* 0x0000004007ff7812 */ /* 0x000fe2000780c0ff */
[----:B------:R2:W-:Y:S01]  /*10480*/  @!P1 ST.E.128 desc[UR42][R8.64], R28 ;  /* 0x0000001c08009985 */ /* 0x0005e2000c101d2a */
[----:B------:R-:W-:-:S02]  /*10490*/  ISETP.GE.AND P1, PT, R194, UR7, PT ;  /* 0x00000007c2007c0c */ /* 0x000fc4000bf26270 */
[----:B------:R-:W-:Y:S02]  /*104a0*/  @!P4 LEA.HI.X R21, R197, R5, R3, 0x1, P5 ;  /* 0x00000005c515c211 */ /* 0x000fe400028f0c03 */
[----:B------:R-:W-:-:S03]  /*104b0*/  SHF.R.S32.HI R3, RZ, 0x1f, R194 ;  /* 0x0000001fff037819 */ /* 0x000fc600000114c2 */
[----:B------:R4:W-:Y:S01]  /*104c0*/  @!P4 ST.E.128 desc[UR42][R20.64], R36 ;  /* 0x000000241400c985 */ /* 0x0009e2000c101d2a */
[CC--:B-1----:R-:W-:Y:S02]  /*104d0*/  @!P3 LEA R14, P6, R196.reuse, R4.reuse, 0x1 ;  /* 0x00000004c40eb211 */ /* 0x0c2fe400078c08ff */
[CC--:B------:R-:W-:Y:S02]  /*104e0*/  @!P2 LEA R12, P5, R195.reuse, R4.reuse, 0x1 ;  /* 0x00000004c30ca211 */ /* 0x0c0fe400078a08ff */
[-C--:B------:R-:W-:Y:S02]  /*104f0*/  @!P3 LEA.HI.X R15, R196, R5.reuse, R87, 0x1, P6 ;  /* 0x00000005c40fb211 */ /* 0x080fe400030f0c57 */
[----:B------:R-:W-:Y:S02]  /*10500*/  LOP3.LUT P6, RZ, R0, 0x80, RZ, 0xc0, !PT ;  /* 0x0000008000ff7812 */ /* 0x000fe400078cc0ff */
[----:B------:R-:W-:Y:S01]  /*10510*/  @!P2 LEA.HI.X R13, R195, R5, R88, 0x1, P5 ;  /* 0x00000005c30da211 */ /* 0x000fe200028f0c58 */
[----:B------:R4:W-:Y:S01]  /*10520*/  @!P3 ST.E.128 desc[UR42][R14.64], R44 ;  /* 0x0000002c0e00b985 */ /* 0x0009e2000c101d2a */
[----:B------:R-:W-:-:S02]  /*10530*/  @!P1 LEA R10, P5, R194, R4, 0x1 ;  /* 0x00000004c20a9211 */ /* 0x000fc400078a08ff */
[----:B--2---:R-:W-:Y:S01]  /*10540*/  SHF.R.S32.HI R9, RZ, 0x1f, R153 ;  /* 0x0000001fff097819 */ /* 0x004fe20000011499 */
[----:B------:R4:W-:Y:S01]  /*10550*/  @!P2 ST.E.128 desc[UR42][R12.64], R52 ;  /* 0x000000340c00a985 */ /* 0x0009e2000c101d2a */
[-C--:B------:R-:W-:Y:S02]  /*10560*/  @!P1 LEA.HI.X R11, R194, R5.reuse, R3, 0x1, P5 ;  /* 0x00000005c20b9211 */ /* 0x080fe400028f0c03 */
        /* <DEDUP_REMOVED lines=8> */
.L_x_5168:
[----:B------:R-:W-:Y:S05]  /*105f0*/  BSYNC B1 ;  /* 0x0000000000017941 */ /* 0x000fea0003800000 */
.L_x_5167:
[----:B------:R-:W-:Y:S01]  /*10600*/  VIADD R3, R85, 0x20 ;  /* 0x0000002055037836 */ /* 0x000fe20000000000 */
[----:B---34-:R2:W3:Y:S04]  /*10610*/  SHFL.IDX PT, R5, R84, 0x1, 0x181f ;  /* 0x00381f0054057f89 */ /* 0x0184e800000e0000 */
        /* <DEDUP_REMOVED lines=42> */
.L_x_5166:
[----:B------:R-:W-:Y:S01]  /*108c0*/  ULDC.64 UR8, c[0x0][0xc08] ;  /* 0x0003020000087ab9 */ /* 0x000fe20000000a00 */
[----:B------:R-:W-:Y:S01]  /*108d0*/  ULDC UR7, c[0x0][0xce8] ;  /* 0x00033a0000077ab9 */ /* 0x000fe20000000800 */
[----:B------:R-:W-:Y:S01]  /*108e0*/  IMAD R8, R8, UR8, RZ ;  /* 0x0000000808087c24 */ /* 0x000fe2000f8e02ff */
[----:B------:R-:W-:Y:S01]  /*108f0*/  UISETP.NE.AND UP0, UPT, UR7, 0x1, UPT ;  /* 0x000000010700788c */ /* 0x000fe2000bf05270 */
[C---:B------:R-:W-:Y:S01]  /*10900*/  IMAD.WIDE.U32 R4, R7.reuse, UR8, RZ ;  /* 0x0000000807047c25 */ /* 0x040fe2000f8e00ff */
[----:B------:R-:W-:Y:S01]  /*10910*/  ULDC.64 UR10, c[0x0][0xc30] ;  /* 0x00030c00000a7ab9 */ /* 0x000fe20000000a00 */
[----:B------:R-:W-:Y:S01]  /*10920*/  UIMAD UR6, UR6, UR7, URZ ;  /* 0x00000007060672a4 */ /* 0x000fe2000f8e023f */
[----:B------:R-:W-:Y:S01]  /*10930*/  BSSY B1, `(.L_x_5170) ;  /* 0x00000d3000017945 */ /* 0x000fe20003800000 */
[----:B0-----:R-:W-:Y:S01]  /*10940*/  IMAD R3, R7, UR9, R8 ;  /* 0x0000000907037c24 */ /* 0x001fe2000f8e0208 */
[----:B------:R-:W-:Y:S01]  /*10950*/  ULDC.64 UR8, c[0x0][0xc38] ;  /* 0x00030e0000087ab9 */ /* 0x000fe20000000a00 */
[----:B------:R-:W-:Y:S01]  /*10960*/  PLOP3.LUT P0, PT, PT, PT, UP0, 0x80, 0x0 ;  /* 0x000000000000781c */ /* 0x000fe20003f0f008 */
[----:B------:R-:W-:Y:S01]  /*10970*/  VIADD R0, R191, UR39 ;  /* 0x00000027bf007c36 */ /* 0x000fe20008000000 */
[----:B------:R-:W-:Y:S01]  /*10980*/  SHF.R.S32.HI R152, RZ, 0x1f, R201 ;  /* 0x0000001fff987819 */ /* 0x000fe200000114c9 */
[----:B------:R-:W-:Y:S01]  /*10990*/  IMAD.IADD R5, R5, 0x1, R3 ;  /* 0x0000000105057824 */ /* 0x000fe200078e0203 */
[----:B------:R-:W-:Y:S01]  /*109a0*/  SHF.R.S32.HI R3, RZ, 0x1f, R192 ;  /* 0x0000001fff037819 */ /* 0x000fe200000114c0 */
[----:B------:R-:W-:Y:S01]  /*109b0*/  IMAD.MOV.U32 R7, RZ, RZ, R0 ;  /* 0x000000ffff077224 */ /* 0x000fe200078e0000 */
[----:B------:R-:W-:Y:S01]  /*109c0*/  SHF.R.S32.HI R153, RZ, 0x1f, R202 ;  /* 0x0000001fff997819 */ /* 0x000fe200000114ca */
[----:B------:R-:W-:Y:S01]  /*109d0*/  IMAD.WIDE.U32 R4, R193, UR8, R4 ;  /* 0x00000008c1047c25 */ /* 0x000fe2000f8e0004 */
[----:B------:R-:W-:-:S02]  /*109e0*/  SHF.R.S32.HI R154, RZ, 0x1f, R203 ;  /* 0x0000001fff9a7819 */ /* 0x000fc400000114cb */
[----:B------:R-:W-:Y:S01]  /*109f0*/  SHF.R.S32.HI R155, RZ, 0x1f, R204 ;  /* 0x0000001fff9b7819 */ /* 0x000fe200000114cc */
[----:B------:R-:W-:Y:S01]  /*10a00*/  IMAD R5, R193, UR9, R5 ;  /* 0x00000009c1057c24 */ /* 0x000fe2000f8e0205 */
[----:B------:R-:W-:Y:S01]  /*10a10*/  ULDC.64 UR8, c[0x0][0xc40] ;  /* 0x0003100000087ab9 */ /* 0x000fe20000000a00 */
[----:B------:R-:W-:Y:S01]  /*10a20*/  VIADD R180, R23, 0x10 ;  /* 0x0000001017b47836 */ /* 0x000fe20000000000 */
[----:B------:R-:W-:Y:S01]  /*10a30*/  SHF.R.S32.HI R156, RZ, 0x1f, R205 ;  /* 0x0000001fff9c7819 */ /* 0x000fe200000114cd */
[----:B------:R-:W-:Y:S01]  /*10a40*/  IMAD R3, R3, UR8, RZ ;  /* 0x0000000803037c24 */ /* 0x000fe2000f8e02ff */
[----:B------:R-:W-:Y:S01]  /*10a50*/  SHF.R.S32.HI R157, RZ, 0x1f, R206 ;  /* 0x0000001fff9d7819 */ /* 0x000fe200000114ce */
[C---:B------:R-:W-:Y:S01]  /*10a60*/  IMAD.WIDE.U32 R4, R192.reuse, UR8, R4 ;  /* 0x00000008c0047c25 */ /* 0x040fe2000f8e0004 */
[----:B------:R-:W-:Y:S01]  /*10a70*/  @UP0 ULDC UR8, c[0x0][0xcec] ;  /* 0x00033b0000080ab9 */ /* 0x000fe20000000800 */
[----:B------:R-:W-:Y:S02]  /*10a80*/  SHF.R.S32.HI R158, RZ, 0x1f, R207 ;  /* 0x0000001fff9e7819 */ /* 0x000fe400000114cf */
[----:B------:R-:W-:Y:S01]  /*10a90*/  IMAD R3, R192, UR9, R3 ;  /* 0x00000009c0037c24 */ /* 0x000fe2000f8e0203 */
[----:B------:R-:W-:Y:S01]  /*10aa0*/  SHF.R.S32.HI R159, RZ, 0x1f, R208 ;  /* 0x0000001fff9f7819 */ /* 0x000fe200000114d0 */
[----:B------:R-:W-:Y:S01]  /*10ab0*/  VIADD R182, R23, 0x8 ;  /* 0x0000000817b67836 */ /* 0x000fe20000000000 */
[----:B------:R-:W-:Y:S01]  /*10ac0*/  SHF.R.S32.HI R160, RZ, 0x1f, R209 ;  /* 0x0000001fffa07819 */ /* 0x000fe200000114d1 */
[----:B------:R-:W-:Y:S01]  /*10ad0*/  IMAD.IADD R5, R5, 0x1, R3 ;  /* 0x0000000105057824 */ /* 0x000fe200078e0203 */
[----:B------:R-:W-:Y:S01]  /*10ae0*/  SHF.R.S32.HI R161, RZ, 0x1f, R210 ;  /* 0x0000001fffa17819 */ /* 0x000fe200000114d2 */
[----:B------:R-:W-:Y:S01]  /*10af0*/  @P0 IMAD.HI.U32 R3, R0, UR8, RZ ;  /* 0x0000000800030c27 */ /* 0x000fe2000f8e00ff */
[----:B------:R-:W-:Y:S01]  /*10b00*/  @UP0 ULDC UR8, c[0x0][0xcf0] ;  /* 0x00033c0000080ab9 */ /* 0x000fe20000000800 */
[----:B------:R-:W-:-:S02]  /*10b10*/  SHF.R.S32.HI R162, RZ, 0x1f, R211 ;  /* 0x0000001fffa27819 */ /* 0x000fc400000114d3 */
[----:B------:R-:W-:Y:S01]  /*10b20*/  SHF.R.S32.HI R163, RZ, 0x1f, R212 ;  /* 0x0000001fffa37819 */ /* 0x000fe200000114d4 */
[----:B------:R-:W-:Y:S01]  /*10b30*/  VIADD R179, R23, 0x10 ;  /* 0x0000001017b37836 */ /* 0x000fe20000000000 */
[----:B------:R-:W-:Y:S01]  /*10b40*/  @P0 SHF.R.U32.HI R7, RZ, UR8, R3 ;  /* 0x00000008ff070c19 */ /* 0x000fe20008011603 */
[----:B------:R-:W-:Y:S01]  /*10b50*/  ULDC.64 UR8, c[0x0][0xc48] ;  /* 0x0003120000087ab9 */ /* 0x000fe20000000a00 */
[----:B------:R-:W-:Y:S01]  /*10b60*/  SHF.R.S32.HI R164, RZ, 0x1f, R213 ;  /* 0x0000001fffa47819 */ /* 0x000fe200000114d5 */
[----:B------:R-:W-:Y:S01]  /*10b70*/  IMAD.WIDE.U32 R4, R199, UR8, R4 ;  /* 0x00000008c7047c25 */ /* 0x000fe2000f8e0004 */
[--C-:B------:R-:W-:Y:S02]  /*10b80*/  SHF.R.S32.HI R3, RZ, 0x1f, R7.reuse ;  /* 0x0000001fff037819 */ /* 0x100fe40000011407 */
[----:B------:R-:W-:Y:S01]  /*10b90*/  SHF.R.S32.HI R165, RZ, 0x1f, R214 ;  /* 0x0000001fffa57819 */ /* 0x000fe200000114d6 */
[----:B------:R-:W-:Y:S01]  /*10ba0*/  IMAD.MOV R9, RZ, RZ, -R7 ;  /* 0x000000ffff097224 */ /* 0x000fe200078e0a07 */
[----:B------:R-:W-:Y:S01]  /*10bb0*/  SHF.R.S32.HI R166, RZ, 0x1f, R215 ;  /* 0x0000001fffa67819 */ /* 0x000fe200000114d7 */
[----:B------:R-:W-:Y:S01]  /*10bc0*/  IMAD R8, R3, UR10, RZ ;  /* 0x0000000a03087c24 */ /* 0x000fe2000f8e02ff */
[----:B------:R-:W-:Y:S01]  /*10bd0*/  SHF.R.S32.HI R167, RZ, 0x1f, R216 ;  /* 0x0000001fffa77819 */ /* 0x000fe200000114d8 */
[----:B------:R-:W-:Y:S01]  /*10be0*/  IMAD R3, R9, UR7, R0 ;  /* 0x0000000709037c24 */ /* 0x000fe2000f8e0200 */
[----:B------:R-:W-:Y:S01]  /*10bf0*/  SHF.R.S32.HI R168, RZ, 0x1f, R217 ;  /* 0x0000001fffa87819 */ /* 0x000fe200000114d9 */
[----:B------:R-:W-:Y:S01]  /*10c00*/  IMAD R5, R199, UR9, R5 ;  /* 0x00000009c7057c24 */ /* 0x000fe2000f8e0205 */
[----:B------:R-:W-:Y:S01]  /*10c10*/  ULDC.64 UR8, c[0x0][0xc28] ;  /* 0x00030a0000087ab9 */ /* 0x000fe20000000a00 */
[C---:B------:R-:W-:Y:S01]  /*10c20*/  IMAD R9, R7.reuse, UR11, R8 ;  /* 0x0000000b07097c24 */ /* 0x040fe2000f8e0208 */
[----:B------:R-:W-:Y:S01]  /*10c30*/  SHF.R.S32.HI R0, RZ, 0x1f, R3 ;  /* 0x0000001fff007819 */ /* 0x000fe20000011403 */
[----:B------:R-:W-:Y:S01]  /*10c40*/  IMAD.WIDE.U32 R4, R7, UR10, R4 ;  /* 0x0000000a07047c25 */ /* 0x000fe2000f8e0004 */
[----:B------:R-:W-:-:S02]  /*10c50*/  SHF.R.S32.HI R169, RZ, 0x1f, R218 ;  /* 0x0000001fffa97819 */ /* 0x000fc400000114da */
[----:B------:R-:W-:Y:S01]  /*10c60*/  SHF.R.S32.HI R170, RZ, 0x1f, R219 ;  /* 0x0000001fffaa7819 */ /* 0x000fe200000114db */
[----:B------:R-:W-:Y:S01]  /*10c70*/  IMAD.IADD R5, R5, 0x1, R9 ;  /* 0x0000000105057824 */ /* 0x000fe200078e0209 */
[----:B------:R-:W-:Y:S01]  /*10c80*/  SHF.R.S32.HI R171, RZ, 0x1f, R220 ;  /* 0x0000001fffab7819 */ /* 0x000fe200000114dc */
[----:B------:R-:W-:Y:S01]  /*10c90*/  IMAD R0, R0, UR8, RZ ;  /* 0x0000000800007c24 */ /* 0x000fe2000f8e02ff */
[----:B------:R-:W-:Y:S01]  /*10ca0*/  SHF.R.S32.HI R172, RZ, 0x1f, R221 ;  /* 0x0000001fffac7819 */ /* 0x000fe200000114dd */
[C---:B------:R-:W-:Y:S01]  /*10cb0*/  IMAD.WIDE.U32 R4, R3.reuse, UR8, R4 ;  /* 0x0000000803047c25 */ /* 0x040fe2000f8e0004 */
[----:B------:R-:W-:Y:S02]  /*10cc0*/  SHF.R.S32.HI R20, RZ, 0x1f, R222 ;  /* 0x0000001fff147819 */ /* 0x000fe400000114de */
[----:B------:R-:W-:Y:S01]  /*10cd0*/  SHF.R.S32.HI R21, RZ, 0x1f, R223 ;  /* 0x0000001fff157819 */ /* 0x000fe200000114df */
[----:B------:R-:W-:Y:S01]  /*10ce0*/  IMAD R7, R3, UR9, R0 ;  /* 0x0000000903077c24 */ /* 0x000fe2000f8e0200 */
[----:B------:R-:W-:Y:S01]  /*10cf0*/  ULDC.64 UR8, c[0x0][0xc00] ;  /* 0x0003000000087ab9 */ /* 0x000fe20000000a00 */
[----:B------:R-:W-:Y:S01]  /*10d00*/  SHF.R.S32.HI R173, RZ, 0x1f, R224 ;  /* 0x0000001fffad7819 */ /* 0x000fe200000114e0 */
[----:B------:R-:W-:Y:S01]  /*10d10*/  VIADD R181, R23, 0x8 ;  /* 0x0000000817b57836 */ /* 0x000fe20000000000 */
[C---:B------:R-:W-:Y:S01]  /*10d20*/  LEA R0, P0, R4.reuse, UR8, 0x2 ;  /* 0x0000000804007c11 */ /* 0x040fe2000f8010ff */
[----:B------:R-:W-:Y:S01]  /*10d30*/  IMAD.IADD R3, R5, 0x1, R7 ;  /* 0x0000000105037824 */ /* 0x000fe200078e0207 */
[----:B------:R-:W-:Y:S01]  /*10d40*/  SHF.R.S32.HI R174, RZ, 0x1f, R225 ;  /* 0x0000001fffae7819 */ /* 0x000fe200000114e1 */
[----:B------:R-:W-:Y:S01]  /*10d50*/  VIADD R7, R19, UR39 ;  /* 0x0000002713077c36 */ /* 0x000fe20008000000 */
[----:B------:R-:W-:Y:S01]  /*10d60*/  SHF.R.S32.HI R175, RZ, 0x1f, R226 ;  /* 0x0000001fffaf7819 */ /* 0x000fe200000114e2 */
[----:B------:R0:W1:Y:S01]  /*10d70*/  SHFL.IDX PT, R13, R0, RZ, 0x1c1f ;  /* 0x001c1fff000d7589 */ /* 0x00006200000e0000 */
[----:B------:R-:W-:Y:S01]  /*10d80*/  LEA.HI.X R3, R4, UR9, R3, 0x2, P0 ;  /* 0x0000000904037c11 */ /* 0x000fe200080f1403 */
[----:B------:R-:W-:Y:S01]  /*10d90*/  VIADD R4, R17, 0x38820 ;  /* 0x0003882011047836 */ /* 0x000fe20000000000 */
[----:B------:R-:W-:-:S02]  /*10da0*/  ISETP.GE.AND P0, PT, R7, UR6, PT ;  /* 0x0000000607007c0c */ /* 0x000fc4000bf06270 */
[----:B------:R-:W-:Y:S01]  /*10db0*/  SHF.R.S32.HI R176, RZ, 0x1f, R227 ;  /* 0x0000001fffb07819 */ /* 0x000fe200000114e3 */
[----:B------:R0:W2:Y:S01]  /*10dc0*/  SHFL.IDX PT, R12, R3, RZ, 0x1c1f ;  /* 0x001c1fff030c7589 */ /* 0x0000a200000e0000 */
[----:B------:R-:W-:Y:S02]  /*10dd0*/  PRMT R4, RZ, 0x654, R4 ;  /* 0x00000654ff047816 */ /* 0x000fe40000000004 */
[----:B------:R-:W-:Y:S02]  /*10de0*/  SHF.R.S32.HI R177, RZ, 0x1f, R228 ;  /* 0x0000001fffb17819 */ /* 0x000fe400000114e4 */
[----:B------:R0:W-:Y:S01]  /*10df0*/  SYNCS.ARRIVE.TRANS64.RED.A1T0 RZ, [R4+URZ], RZ ;  /* 0x000000ff04ff79a7 */ /* 0x0001e2000810043f */
[----:B------:R-:W-:Y:S02]  /*10e00*/  SHF.R.S32.HI R178, RZ, 0x1f, R229 ;  /* 0x0000001fffb27819 */ /* 0x000fe400000114e5 */
[----:B------:R-:W-:Y:S02]  /*10e10*/  SHF.R.S32.HI R180, RZ, 0x1f, R180 ;  /* 0x0000001fffb47819 */ /* 0x000fe400000114b4 */
[----:B------:R-:W-:-:S02]  /*10e20*/  SHF.R.S32.HI R182, RZ, 0x1f, R182 ;  /* 0x0000001fffb67819 */ /* 0x000fc400000114b6 */
[----:B------:R-:W-:Y:S01]  /*10e30*/  SHF.R.S32.HI R183, RZ, 0x1f, R23 ;  /* 0x0000001fffb77819 */ /* 0x000fe20000011417 */
[----:B0-----:R-:W-:Y:S06]  /*10e40*/  @P0 BRA `(.L_x_5171) ;  /* 0x0000000800040947 */ /* 0x001fec0003800000 */
        /* <DEDUP_REMOVED lines=39> */
[CC--:B-1----:R-:W-:Y:S02]  /*110c0*/  @!P4 LEA R8, P2, R223.reuse, R13.reuse, 0x2 ;  /* 0x0000000ddf08c211 */ /* 0x0c2fe400078410ff */
        /* <DEDUP_REMOVED lines=89> */
.L_x_5171:
[----:B------:R-:W-:Y:S05]  /*11660*/  BSYNC B1 ;  /* 0x0000000000017941 */ /* 0x000fea0003800000 */
.L_x_5170:
        /* <DEDUP_REMOVED lines=13> */
[----:B------:R-:W-:Y:S01]  /*11740*/  @!P1 LEA R8, P5, R179, R0, 0x2 ;  /* 0x00000000b3089211 */ /* 0x000fe200078a10ff */
        /* <DEDUP_REMOVED lines=19> */
[----:B----4-:R-:W-:Y:S01]  /*11880*/  @!P5 LEA R10, P6, R226, R0, 0x2 ;  /* 0x00000000e20ad211 */ /* 0x010fe200078c10ff */
[----:B------:R3:W-:Y:S01]  /*11890*/  @!P4 ST.E.64 desc[UR42][R8.64], R46 ;  /* 0x0000002e0800c985 */ /* 0x0007e2000c101b2a */
[----:B------:R-:W-:Y:S02]  /*118a0*/  ISETP.GE.AND P3, PT, R222, UR6, PT ;  /* 0x00000006de007c0c */ /* 0x000fe4000bf66270 */
[----:B------:R-:W-:-:S02]  /*118b0*/  @!P5 LEA.HI.X R11, R226, R22, R175, 0x2, P6 ;  /* 0x00000016e20bd211 */ /* 0x000fc400030f14af */
[----:B------:R-:W-:-:S03]  /*118c0*/  ISETP.GE.AND P4, PT, R221, UR6, PT ;  /* 0x00000006dd007c0c */ /* 0x000fc6000bf86270 */
[----:B------:R4:W-:Y:S01]  /*118d0*/  @!P5 ST.E.64 desc[UR42][R10.64], R50 ;  /* 0x000000320a00d985 */ /* 0x0009e2000c101b2a */
[CC--:B0-----:R-:W-:Y:S02]  /*118e0*/  @!P0 LEA R4, P6, R225.reuse, R0.reuse, 0x2 ;  /* 0x00000000e1048211 */ /* 0x0c1fe400078c10ff */
[C---:B---3--:R-:W-:Y:S02]  /*118f0*/  @!P1 LEA R8, P5, R224.reuse, R0, 0x2 ;  /* 0x00000000e0089211 */ /* 0x048fe400078a10ff */
[-C--:B------:R-:W-:Y:S02]  /*11900*/  @!P0 LEA.HI.X R5, R225, R22.reuse, R174, 0x2, P6 ;  /* 0x00000016e1058211 */ /* 0x080fe400030f14ae */
[----:B------:R-:W-:Y:S02]  /*11910*/  @!P1 LEA.HI.X R9, R224, R22, R173, 0x2, P5 ;  /* 0x00000016e0099211 */ /* 0x000fe400028f14ad */
[----:B------:R-:W-:Y:S01]  /*11920*/  ISETP.GE.AND P5, PT, R220, UR6, PT ;  /* 0x00000006dc007c0c */ /* 0x000fe2000bfa6270 */
[----:B------:R0:W-:Y:S01]  /*11930*/  @!P0 ST.E.64 desc[UR42][R4.64], R54 ;  /* 0x0000003604008985 */ /* 0x0001e2000c101b2a */
[----:B----4-:R-:W-:-:S02]  /*11940*/  @!P2 LEA R10, P6, R223, R0, 0x2 ;  /* 0x00000000df0aa211 */ /* 0x010fc400078c10ff */
[----:B------:R-:W-:Y:S01]  /*11950*/  ISETP.GE.AND P0, PT, R219, UR6, PT ;  /* 0x00000006db007c0c */ /* 0x000fe2000bf06270 */
[----:B------:R3:W-:Y:S01]  /*11960*/  @!P1 ST.E.64 desc[UR42][R8.64], R58 ;  /* 0x0000003a08009985 */ /* 0x0007e2000c101b2a */
[----:B------:R-:W-:Y:S02]  /*11970*/  @!P2 LEA.HI.X R11, R223, R22, R21, 0x2, P6 ;  /* 0x00000016df0ba211 */ /* 0x000fe400030f1415 */
[-C--:B--2---:R-:W-:Y:S02]  /*11980*/  @!P3 LEA R12, P6, R222, R0.reuse, 0x2 ;  /* 0x00000000de0cb211 */ /* 0x084fe400078c10ff */
[----:B------:R-:W-:Y:S01]  /*11990*/  ISETP.GE.AND P1, PT, R218, UR6, PT ;  /* 0x00000006da007c0c */ /* 0x000fe2000bf26270 */
[----:B------:R2:W-:Y:S01]  /*119a0*/  @!P2 ST.E.64 desc[UR42][R10.64], R62 ;  /* 0x0000003e0a00a985 */ /* 0x0005e2000c101b2a */
[----:B------:R-:W-:Y:S02]  /*119b0*/  @!P4 LEA R14, P2, R221, R0, 0x2 ;  /* 0x00000000dd0ec211 */ /* 0x000fe400078410ff */
[----:B-1----:R-:W-:-:S02]  /*119c0*/  @!P3 LEA.HI.X R13, R222, R22, R20, 0x2, P6 ;  /* 0x00000016de0db211 */ /* 0x002fc400030f1414 */
[----:B------:R-:W-:Y:S02]  /*119d0*/  @!P4 LEA.HI.X R15, R221, R22, R172, 0x2, P2 ;  /* 0x00000016dd0fc211 */ /* 0x000fe400010f14ac */
[----:B------:R-:W-:Y:S01]  /*119e0*/  ISETP.GE.AND P2, PT, R217, UR6, PT ;  /* 0x00000006d9007c0c */ /* 0x000fe2000bf46270 */
[----:B------:R-:W-:Y:S01]  /*119f0*/  @!P3 ST.E.64 desc[UR42][R12.64], R66 ;  /* 0x000000420c00b985 */ /* 0x000fe2000c101b2a */
[----:B------:R-:W-:-:S03]  /*11a00*/  @!P5 LEA R20, P6, R220, R0, 0x2 ;  /* 0x00000000dc14d211 */ /* 0x000fc600078c10ff */
[----:B------:R1:W-:Y:S01]  /*11a10*/  @!P4 ST.E.64 desc[UR42][R14.64], R70 ;  /* 0x000000460e00c985 */ /* 0x0003e2000c101b2a */
[----:B------:R-:W-:Y:S02]  /*11a20*/  @!P5 LEA.HI.X R21, R220, R22, R171, 0x2, P6 ;  /* 0x00000016dc15d211 */ /* 0x000fe400030f14ab */
[CC--:B0-----:R-:W-:Y:S02]  /*11a30*/  @!P0 LEA R4, P4, R219.reuse, R0.reuse, 0x2 ;  /* 0x00000000db048211 */ /* 0x0c1fe400078810ff */
[----:B---3--:R-:W-:Y:S01]  /*11a40*/  @!P1 LEA R8, P3, R218, R0, 0x2 ;  /* 0x00000000da089211 */ /* 0x008fe200078610ff */
[----:B------:R0:W-:Y:S01]  /*11a50*/  @!P5 ST.E.64 desc[UR42][R20.64], R74 ;  /* 0x0000004a1400d985 */ /* 0x0001e2000c101b2a */
[----:B------:R-:W-:Y:S02]  /*11a60*/  @!P0 LEA.HI.X R5, R219, R22, R170, 0x2, P4 ;  /* 0x00000016db058211 */ /* 0x000fe400020f14aa */
[----:B------:R-:W-:Y:S02]  /*11a70*/  ISETP.GE.AND P4, PT, R215, UR6, PT ;  /* 0x00000006d7007c0c */ /* 0x000fe4000bf86270 */
[----:B------:R-:W-:Y:S01]  /*11a80*/  ISETP.GE.AND P5, PT, R216, UR6, PT ;  /* 0x00000006d8007c0c */ /* 0x000fe2000bfa6270 */
[----:B------:R3:W-:Y:S01]  /*11a90*/  @!P0 ST.E.64 desc[UR42][R4.64], R78 ;  /* 0x0000004e04008985 */ /* 0x0007e2000c101b2a */
[----:B--2---:R-:W-:-:S02]  /*11aa0*/  @!P2 LEA R10, P6, R217, R0, 0x2 ;  /* 0x00000000d90aa211 */ /* 0x004fc400078c10ff */
        /* <DEDUP_REMOVED lines=17> */
[-C--:B---3--:R-:W-:Y:S02]  /*11bc0*/  @!P2 LEA R4, P6, R213, R0.reuse, 0x2 ;  /* 0x00000000d504a211 */ /* 0x088fe400078c10ff */
[----:B------:R-:W-:Y:S01]  /*11bd0*/  ISETP.GE.AND P4, PT, R209, UR6, PT ;  /* 0x00000006d1007c0c */ /* 0x000fe2000bf86270 */
[----:B------:R3:W-:Y:S01]  /*11be0*/  @!P3 ST.E.64 desc[UR42][R20.64], R98 ;  /* 0x000000621400b985 */ /* 0x0007e2000c101b2a */
[----:B--2---:R-:W-:Y:S02]  /*11bf0*/  @!P1 LEA R8, P3, R212, R0, 0x2 ;  /* 0x00000000d4089211 */ /* 0x004fe400078610ff */
        /* <DEDUP_REMOVED lines=9> */
[----:B------:R0:W-:Y:S01]  /*11c90*/  @!P0 ST.E.64 desc[UR42][R10.64], R110 ;  /* 0x0000006e0a008985 */ /* 0x0001e2000c101b2a */
        /* <DEDUP_REMOVED lines=15> */
[-C--:B--2---:R-:W-:Y:S01]  /*11d90*/  @!P1 LEA R8, P6, R206, R0.reuse, 0x2 ;  /* 0x00000000ce089211 */ /* 0x084fe200078c10ff */
[----:B------:R2:W-:Y:S02]  /*11da0*/  @!P0 ST.E.64 desc[UR42][R4.64], R126 ;  /* 0x0000007e04008985 */ /* 0x0005e4000c101b2a */
[----:B0-----:R-:W-:-:S02]  /*11db0*/  @!P4 LEA R10, P0, R205, R0, 0x2 ;  /* 0x00000000cd0ac211 */ /* 0x001fc400078010ff */
[----:B------:R-:W-:Y:S02]  /*11dc0*/  @!P1 LEA.HI.X R9, R206, R22, R157, 0x2, P6 ;  /* 0x00000016ce099211 */ /* 0x000fe400030f149d */
[----:B---3--:R-:W-:Y:S02]  /*11dd0*/  @!P3 LEA R12, P6, R204, R0, 0x2 ;  /* 0x00000000cc0cb211 */ /* 0x008fe400078c10ff */
[----:B------:R-:W-:Y:S01]  /*11de0*/  @!P4 LEA.HI.X R11, R205, R22, R156, 0x2, P0 ;  /* 0x00000016cd0bc211 */ /* 0x000fe200000f149c */
[----:B------:R2:W-:Y:S01]  /*11df0*/  @!P1 ST.E.64 desc[UR42][R8.64], R130 ;  /* 0x0000008208009985 */ /* 0x0005e2000c101b2a */
[-C--:B----4-:R-:W-:Y:S02]  /*11e00*/  @!P2 LEA R14, P1, R203, R0.reuse, 0x2 ;  /* 0x00000000cb0ea211 */ /* 0x090fe400078210ff */
        /* <DEDUP_REMOVED lines=14> */
.L_x_5163:
        /* <DEDUP_REMOVED lines=26> */
.L_x_5172:
[----:B------:R-:W-:Y:S01]  /*12090*/  BSSY B1, `(.L_x_5173) ;  /* 0x0000038000017945 */ /* 0x000fe20003800000 */
[----:B------:R-:W-:Y:S02]  /*120a0*/  SEL R31, R192, RZ, !P0 ;  /* 0x000000ffc01f7207 */ /* 0x000fe40004000000 */
[----:B------:R-:W-:Y:S02]  /*120b0*/  SEL R200, R200, RZ, !P0 ;  /* 0x000000ffc8c87207 */ /* 0x000fe40004000000 */
[----:B-----5:R-:W-:Y:S01]  /*120c0*/  SHF.R.S32.HI R24, RZ, 0x1f, R3 ;  /* 0x0000001fff187819 */ /* 0x020fe20000011403 */
[----:B------:R-:W-:Y:S06]  /*120d0*/  @P3 BRA `(.L_x_5174) ;  /* 0x0000000000cc3947 */ /* 0x000fec0003800000 */
[----:B------:R-:W0:Y:S01]  /*120e0*/  S2R R33, SR_TID.X ;  /* 0x0000000000217919 */ /* 0x000e220000002100 */
[----:B------:R-:W1:Y:S01]  /*120f0*/  LDC R26, c[0x0][0xce8] ;  /* 0x00033a00ff1a7b82 */ /* 0x000e620000000800 */
[----:B------:R-:W-:Y:S02]  /*12100*/  IMAD.U32 R8, RZ, RZ, UR39 ;  /* 0x00000027ff087e24 */ /* 0x000fe4000f8e00ff */
[----:B-1----:R-:W-:-:S03]  /*12110*/  IMAD R4, R7, R26, RZ ;  /* 0x0000001a07047224 */ /* 0x002fc600078e02ff */
[----:B0-----:R-:W-:-:S04]  /*12120*/  IADD3 R33, R8, -0x80, R33 ;  /* 0xffffff8008217810 */ /* 0x001fc80007ffe021 */
[----:B------:R-:W-:-:S13]  /*12130*/  ISETP.GE.AND P0, PT, R33, R4, PT ;  /* 0x000000042100720c */ /* 0x000fda0003f06270 */
[----:B------:R-:W-:Y:S05]  /*12140*/  @P0 BRA `(.L_x_5174) ;  /* 0x0000000000b00947 */ /* 0x000fea0003800000 */
[----:B------:R-:W-:Y:S01]  /*12150*/  ISETP.NE.AND P1, PT, R26, 0x1, PT ;  /* 0x000000011a00780c */ /* 0x000fe20003f25270 */
[----:B------:R-:W-:Y:S01]  /*12160*/  IMAD.MOV.U32 R22, RZ, RZ, 0xab8 ;  /* 0x00000ab8ff167424 */ /* 0x000fe200078e00ff */
[----:B------:R-:W-:Y:S01]  /*12170*/  ISETP.GT.AND P0, PT, R0, 0x1, PT ;  /* 0x000000010000780c */ /* 0x000fe20003f04270 */
[----:B------:R-:W0:Y:S01]  /*12180*/  LDC.64 R4, c[0x0][0xca8] ;  /* 0x00032a00ff047b82 */ /* 0x000e220000000a00 */
[----:B------:R-:W-:Y:S01]  /*12190*/  LOP3.LUT R199, R199, 0xff, RZ, 0xc0, !PT ;  /* 0x000000ffc7c77812 */ /* 0x000fe200078ec0ff */
[----:B------:R-:W-:Y:S01]  /*121a0*/  IMAD.MOV.U32 R25, RZ, RZ, R33 ;  /* 0x000000ffff197224 */ /* 0x000fe200078e0021 */
[----:B------:R-:W-:-:S05]  /*121b0*/  SEL R22, R22, 0xa78, P0 ;  /* 0x00000a7816167807 */ /* 0x000fca0000000000 */
[----:B------:R-:W1:Y:S08]  /*121c0*/  LDC.64 R14, c[0x0][R22+0x220] ;  /* 0x00008800160e7b82 */ /* 0x000e700000000a00 */
[----:B------:R-:W2:Y:S08]  /*121d0*/  @P1 LDC R0, c[0x0][0xcec] ;  /* 0x00033b00ff001b82 */ /* 0x000eb00000000800 */
[----:B------:R-:W3:Y:S08]  /*121e0*/  @P1 LDC R29, c[0x0][0xcf0] ;  /* 0x00033c00ff1d1b82 */ /* 0x000ef00000000800 */
[----:B------:R-:W4:Y:S01]  /*121f0*/  LDC.64 R12, c[0x0][R22+0x218] ;  /* 0x00008600160c7b82 */ /* 0x000f220000000a00 */
[----:B-1----:R-:W-:-:S07]  /*12200*/  IMAD R15, R15, R31, RZ ;  /* 0x0000001f0f0f7224 */ /* 0x002fce00078e02ff */
[----:B------:R-:W1:Y:S01]  /*12210*/  LDC.64 R10, c[0x0][R22+0x228] ;  /* 0x00008a00160a7b82 */ /* 0x000e620000000a00 */
[----:B--2---:R-:W-:-:S07]  /*12220*/  @P1 IMAD.HI.U32 R0, R33, R0, RZ ;  /* 0x0000000021001227 */ /* 0x004fce00078e00ff */
[----:B------:R-:W2:Y:S01]  /*12230*/  LDC.64 R8, c[0x0][R22+0x210] ;  /* 0x0000840016087b82 */ /* 0x000ea20000000a00 */
[----:B---3--:R-:W-:Y:S01]  /*12240*/  @P1 SHF.R.U32.HI R25, RZ, R29, R0 ;  /* 0x0000001dff191219 */ /* 0x008fe20000011600 */
[----:B------:R-:W-:Y:S01]  /*12250*/  IMAD R29, R14, R200, R15 ;  /* 0x000000c80e1d7224 */ /* 0x000fe200078e020f */
[----:B------:R-:W-:-:S03]  /*12260*/  SEL R15, R199, RZ, P0 ;  /* 0x000000ffc70f7207 */ /* 0x000fc60000000000 */
[----:B------:R-:W-:Y:S02]  /*12270*/  IMAD.MOV R0, RZ, RZ, -R25 ;  /* 0x000000ffff007224 */ /* 0x000fe400078e0a19 */
[-C--:B----4-:R-:W-:Y:S01]  /*12280*/  IMAD R27, R13, R193.reuse, RZ ;  /* 0x000000c10d1b7224 */ /* 0x090fe200078e02ff */
[----:B0-----:R-:W0:Y:S01]  /*12290*/  @!P0 LDC R4, c[0x0][0xc50] ;  /* 0x00031400ff048b82 */ /* 0x001e220000000800 */
[----:B------:R-:W-:-:S04]  /*122a0*/  IMAD.WIDE.U32 R20, R12, R193, RZ ;  /* 0x000000c10c147225 */ /* 0x000fc800078e00ff */
[----:B------:R-:W-:-:S03]  /*122b0*/  IMAD.WIDE.U32 R12, R14, R31, RZ ;  /* 0x0000001f0e0c7225 */ /* 0x000fc600078e00ff */
[----:B------:R-:W3:Y:S01]  /*122c0*/  @!P0 LDC R5, c[0x0][0xc54] ;  /* 0x00031500ff058b82 */ /* 0x000ee20000000800 */
[----:B------:R-:W-:Y:S01]  /*122d0*/  IMAD.IADD R27, R21, 0x1, R27 ;  /* 0x00000001151b7824 */ /* 0x000fe200078e021b */
[----:B------:R-:W-:Y:S01]  /*122e0*/  IADD3 R20, P1, P3, R12, R20, R3 ;  /* 0x000000140c147210 */ /* 0x000fe20007b3e003 */
[----:B------:R-:W-:Y:S02]  /*122f0*/  IMAD.IADD R29, R13, 0x1, R29 ;  /* 0x000000010d1d7824 */ /* 0x000fe400078e021d */
[-C--:B-1----:R-:W-:Y:S02]  /*12300*/  IMAD R21, R11, R15.reuse, RZ ;  /* 0x0000000f0b157224 */ /* 0x082fe400078e02ff */
[----:B------:R-:W-:-:S04]  /*12310*/  IMAD.WIDE.U32 R10, R10, R15, RZ ;  /* 0x0000000f0a0a7225 */ /* 0x000fc800078e00ff */
[----:B------:R-:W-:Y:S01]  /*12320*/  IMAD R13, R26, R0, R33 ;  /* 0x000000001a0d7224 */ /* 0x000fe200078e0221 */
[----:B------:R-:W-:Y:S01]  /*12330*/  IADD3.X R0, R29, R27, R24, P1, P3 ;  /* 0x0000001b1d007210 */ /* 0x000fe20000fe6418 */
[----:B------:R-:W-:Y:S01]  /*12340*/  IMAD.IADD R21, R11, 0x1, R21 ;  /* 0x000000010b157824 */ /* 0x000fe200078e0215 */
[----:B------:R-:W-:Y:S02]  /*12350*/  IADD3 R10, P0, P1, R25, R20, R10 ;  /* 0x00000014190a7210 */ /* 0x000fe4000791e00a */
[----:B------:R-:W-:Y:S02]  /*12360*/  SHF.R.S32.HI R25, RZ, 0x1f, R25 ;  /* 0x0000001fff197819 */ /* 0x000fe40000011419 */
[----:B------:R-:W-:Y:S02]  /*12370*/  SHF.R.S32.HI R15, RZ, 0x1f, R13 ;  /* 0x0000001fff0f7819 */ /* 0x000fe4000001140d */
[----:B------:R-:W-:Y:S01]  /*12380*/  IADD3.X R11, R25, R0, R21, P0, P1 ;  /* 0x00000000190b7210 */ /* 0x000fe200007e2415 */
[----:B--2---:R-:W-:-:S04]  /*12390*/  IMAD R0, R9, R13, RZ ;  /* 0x0000000d09007224 */ /* 0x004fc800078e02ff */
[C---:B------:R-:W-:Y:S02]  /*123a0*/  IMAD R15, R8.reuse, R15, R0 ;  /* 0x0000000f080f7224 */ /* 0x040fe400078e0200 */
[----:B------:R-:W-:-:S04]  /*123b0*/  IMAD.WIDE.U32 R8, R8, R13, R10 ;  /* 0x0000000d08087225 */ /* 0x000fc800078e000a */
[----:B------:R-:W-:Y:S01]  /*123c0*/  IMAD.IADD R0, R9, 0x1, R15 ;  /* 0x0000000109007824 */ /* 0x000fe200078e020f */
[----:B0-----:R-:W-:Y:S01]  /*123d0*/  LEA R4, P0, R8, R4, 0x2 ;  /* 0x0000000408047211 */ /* 0x001fe200078010ff */
[----:B------:R-:W-:-:S03]  /*123e0*/  IMAD.MOV.U32 R9, RZ, RZ, -0x800000 ;  /* 0xff800000ff097424 */ /* 0x000fc600078e00ff */
[----:B---3--:R-:W-:-:S05]  /*123f0*/  LEA.HI.X R5, R8, R5, R0, 0x2, P0 ;  /* 0x0000000508057211 */ /* 0x008fca00000f1400 */
[----:B------:R0:W-:Y:S04]  /*12400*/  STG.E desc[UR42][R4.64], R9 ;  /* 0x0000000904007986 */ /* 0x0001e8000c10192a */
.L_x_5174:
[----:B------:R-:W-:Y:S05]  /*12410*/  BSYNC B1 ;  /* 0x0000000000017941 */ /* 0x000fea0003800000 */
.L_x_5173:
[----:B------:R-:W-:Y:S05]  /*12420*/  @P2 BRA `(.L_x_5169) ;  /* 0x0000000800742947 */ /* 0x000fea0003800000 */
[----:B------:R-:W1:Y:S01]  /*12430*/  LDC R10, c[0x0][0xce8] ;  /* 0x00033a00ff0a7b82 */ /* 0x000e620000000800 */
[----:B------:R-:W-:Y:S01]  /*12440*/  ULDC.64 UR6, c[0x0][0xba0] ;  /* 0x0002e80000067ab9 */ /* 0x000fe20000000a00 */
[----:B------:R-:W-:Y:S01]  /*12450*/  ULDC UR8, c[0x0][0xbc8] ;  /* 0x0002f20000087ab9 */ /* 0x000fe20000000800 */
[----:B------:R-:W-:Y:S01]  /*12460*/  IMAD R0, R24, UR6, RZ ;  /* 0x0000000618007c24 */ /* 0x000fe2000f8e02ff */
[----:B------:R-:W-:Y:S01]  /*12470*/  ISETP.GE.AND P2, PT, R198, UR8, PT ;  /* 0x00000008c6007c0c */ /* 0x000fe2000bf46270 */
[----:B0-----:R-:W-:Y:S01]  /*12480*/  IMAD.WIDE.U32 R4, R3, UR6, RZ ;  /* 0x0000000603047c25 */ /* 0x001fe2000f8e00ff */
[----:B------:R-:W-:Y:S01]  /*12490*/  ISETP.GE.AND P1, PT, R197, UR8, PT ;  /* 0x00000008c5007c0c */ /* 0x000fe2000bf26270 */
[----:B------:R-:W-:Y:S01]  /*124a0*/  BSSY B1, `(.L_x_5175) ;  /* 0x0000071000017945 */ /* 0x000fe20003800000 */
[C---:B------:R-:W-:Y:S01]  /*124b0*/  ISETP.GE.AND P3, PT, R18.reuse, UR8, PT ;  /* 0x0000000812007c0c */ /* 0x040fe2000bf66270 */
[----:B------:R-:W-:Y:S01]  /*124c0*/  IMAD R3, R3, UR7, R0 ;  /* 0x0000000703037c24 */ /* 0x000fe2000f8e0200 */
[----:B------:R-:W-:Y:S01]  /*124d0*/  ULDC.64 UR6, c[0x0][0xbe8] ;  /* 0x0002fa0000067ab9 */ /* 0x000fe20000000a00 */
[----:B------:R-:W-:Y:S01]  /*124e0*/  SEL R14, RZ, 0xffffffff, P1 ;  /* 0xffffffffff0e7807 */ /* 0x000fe20000800000 */
[C---:B------:R-:W-:Y:S01]  /*124f0*/  VIADD R32, R18.reuse, 0x180 ;  /* 0x0000018012207836 */ /* 0x040fe20000000000 */
[----:B------:R-:W-:Y:S01]  /*12500*/  SEL R12, RZ, 0x1, P3 ;  /* 0x00000001ff0c7807 */ /* 0x000fe20001800000 */
[----:B------:R-:W-:Y:S01]  /*12510*/  IMAD.IADD R5, R5, 0x1, R3 ;  /* 0x0000000105057824 */ /* 0x000fe200078e0203 */
[----:B------:R-:W-:Y:S01]  /*12520*/  SHF.R.S32.HI R3, RZ, 0x1f, R28 ;  /* 0x0000001fff037819 */ /* 0x000fe2000001141c */
[----:B------:R-:W-:Y:S01]  /*12530*/  VIADD R30, R18, 0x1c0 ;  /* 0x000001c0121e7836 */ /* 0x000fe20000000000 */
[----:B------:R-:W-:Y:S01]  /*12540*/  SHF.R.S32.HI R27, RZ, 0x1f, R32 ;  /* 0x0000001fff1b7819 */ /* 0x000fe20000011420 */
[----:B------:R-:W-:Y:S01]  /*12550*/  IMAD.WIDE.U32 R4, R193, UR6, R4 ;  /* 0x00000006c1047c25 */ /* 0x000fe2000f8e0004 */
[----:B------:R-:W-:-:S02]  /*12560*/  LEA.HI R3, R3, R28, RZ, 0x3 ;  /* 0x0000001c03037211 */ /* 0x000fc400078f18ff */
[----:B------:R-:W-:Y:S01]  /*12570*/  ISETP.GE.AND P1, PT, R30, UR8, PT ;  /* 0x000000081e007c0c */ /* 0x000fe2000bf26270 */
[----:B------:R-:W-:Y:S01]  /*12580*/  IMAD R5, R193, UR7, R5 ;  /* 0x00000007c1057c24 */ /* 0x000fe2000f8e0205 */
[----:B------:R-:W-:Y:S01]  /*12590*/  LOP3.LUT R9, R3, 0xfffffff8, RZ, 0xc0, !PT ;  /* 0xfffffff803097812 */ /* 0x000fe200078ec0ff */
[----:B------:R-:W-:Y:S01]  /*125a0*/  ULDC.64 UR6, c[0x0][0xbf0] ;  /* 0x0002fc0000067ab9 */ /* 0x000fe20000000a00 */
[----:B-1----:R-:W-:Y:S01]  /*125b0*/  ISETP.NE.AND P0, PT, R10, 0x1, PT ;  /* 0x000000010a00780c */ /* 0x002fe20003f05270 */
[----:B------:R-:W-:Y:S01]  /*125c0*/  IMAD R0, R200, UR6, RZ ;  /* 0x00000006c8007c24 */ /* 0x000fe2000f8e02ff */
[----:B------:R-:W-:Y:S01]  /*125d0*/  SHF.R.S32.HI R15, RZ, 0x3, R3 ;  /* 0x00000003ff0f7819 */ /* 0x000fe20000011403 */
[----:B------:R-:W-:Y:S01]  /*125e0*/  IMAD.IADD R28, R28, 0x1, -R9 ;  /* 0x000000011c1c7824 */ /* 0x000fe200078e0a09 */
[----:B------:R-:W-:Y:S01]  /*125f0*/  SHF.R.S32.HI R26, RZ, 0x1f, R195 ;  /* 0x0000001fff1a7819 */ /* 0x000fe200000114c3 */
[C---:B------:R-:W-:Y:S01]  /*12600*/  IMAD R9, R31.reuse, UR7, R0 ;  /* 0x000000071f097c24 */ /* 0x040fe2000f8e0200 */
[----:B------:R-:W-:Y:S01]  /*12610*/  SEL R0, RZ, 0xffffffff, P2 ;  /* 0xffffffffff007807 */ /* 0x000fe20001000000 */
[----:B------:R-:W-:Y:S01]  /*12620*/  IMAD R3, R28, 0x20, R15 ;  /* 0x000000201c037824 */ /* 0x000fe200078e020f */
[----:B------:R-:W-:Y:S01]  /*12630*/  SHF.R.S32.HI R29, RZ, 0x1f, R30 ;  /* 0x0000001fff1d7819 */ /* 0x000fe2000001141e */
[----:B------:R-:W-:Y:S01]  /*12640*/  IMAD.WIDE.U32 R4, R31, UR6, R4 ;  /* 0x000000061f047c25 */ /* 0x000fe2000f8e0004 */
[----:B------:R-:W-:Y:S01]  /*12650*/  ULDC.64 UR6, c[0x0][0xbe0] ;  /* 0x0002f80000067ab9 */ /* 0x000fe20000000a00 */
[----:B------:R-:W-:-:S02]  /*12660*/  SHF.R.S32.HI R31, RZ, 0x1f, R196 ;  /* 0x0000001fff1f7819 */ /* 0x000fc400000114c4 */
[----:B------:R-:W0:Y:S01]  /*12670*/  @P0 LDC R11, c[0x0][0xcec] ;  /* 0x00033b00ff0b0b82 */ /* 0x000e220000000800 */
[----:B------:R-:W-:Y:S01]  /*12680*/  VIADD R8, R3, UR39 ;  /* 0x0000002703087c36 */ /* 0x000fe20008000000 */
[----:B------:R-:W-:Y:S01]  /*12690*/  SHF.R.S32.HI R33, RZ, 0x1f, R194 ;  /* 0x0000001fff217819 */ /* 0x000fe200000114c2 */
[----:B------:R-:W-:Y:S01]  /*126a0*/  IMAD.SHL.U32 R21, R0, 0x2, RZ ;  /* 0x0000000200157824 */ /* 0x000fe200078e00ff */
[----:B------:R-:W-:Y:S01]  /*126b0*/  SHF.R.S32.HI R28, RZ, 0x1f, R197 ;  /* 0x0000001fff1c7819 */ /* 0x000fe200000114c5 */
[----:B------:R-:W-:Y:S01]  /*126c0*/  IMAD.MOV.U32 R3, RZ, RZ, R8 ;  /* 0x000000ffff037224 */ /* 0x000fe200078e0008 */
[----:B------:R-:W-:Y:S01]  /*126d0*/  SHF.R.S32.HI R34, RZ, 0x1f, R198 ;  /* 0x0000001fff227819 */ /* 0x000fe200000114c6 */
[----:B------:R-:W-:Y:S01]  /*126e0*/  IMAD.IADD R5, R5, 0x1, R9 ;  /* 0x0000000105057824 */ /* 0x000fe200078e0209 */
[----:B------:R-:W1:Y:S01]  /*126f0*/  @P0 LDC R13, c[0x0][0xcf0] ;  /* 0x00033c00ff0d0b82 */ /* 0x000e620000000800 */
[----:B------:R-:W-:Y:S01]  /*12700*/  LOP3.LUT R12, R21, 0x2, R12, 0xe2, !PT ;  /* 0x00000002150c7812 */ /* 0x000fe200078ee20c */
[----:B------:R-:W-:-:S02]  /*12710*/  IMAD R25, R7, R10, RZ ;  /* 0x0000000a07197224 */ /* 0x000fc400078e02ff */
[----:B0-----:R-:W-:-:S04]  /*12720*/  @P0 IMAD.HI.U32 R0, R8, R11, RZ ;  /* 0x0000000b08000227 */ /* 0x001fc800078e00ff */
[----:B------:R-:W-:Y:S01]  /*12730*/  IMAD.SHL.U32 R11, R14, 0x4, RZ ;  /* 0x000000040e0b7824 */ /* 0x000fe200078e00ff */
[----:B-1----:R-:W-:Y:S02]  /*12740*/  @P0 SHF.R.U32.HI R3, RZ, R13, R0 ;  /* 0x0000000dff030219 */ /* 0x002fe40000011600 */
[----:B------:R-:W-:Y:S02]  /*12750*/  ISETP.GE.AND P0, PT, R196, UR8, PT ;  /* 0x00000008c4007c0c */ /* 0x000fe4000bf06270 */
[--C-:B------:R-:W-:Y:S01]  /*12760*/  SHF.R.S32.HI R0, RZ, 0x1f, R3.reuse ;  /* 0x0000001fff007819 */ /* 0x100fe20000011403 */
[----:B------:R-:W-:Y:S01]  /*12770*/  IMAD.MOV R9, RZ, RZ, -R3 ;  /* 0x000000ffff097224 */ /* 0x000fe200078e0a03 */
[----:B------:R-:W-:Y:S01]  /*12780*/  LOP3.LUT R12, R11, 0x4, R12, 0xe2, !PT ;  /* 0x000000040b0c7812 */ /* 0x000fe200078ee20c */
[----:B------:R-:W-:Y:S01]  /*12790*/  IMAD.WIDE.U32 R4, R3, UR6, R4 ;  /* 0x0000000603047c25 */ /* 0x000fe2000f8e0004 */
[----:B------:R-:W-:Y:S02]  /*127a0*/  SEL R11, RZ, 0xffffffff, P0 ;  /* 0xffffffffff0b7807 */ /* 0x000fe40000000000 */
[----:B------:R-:W-:Y:S01]  /*127b0*/  ISETP.GE.AND P0, PT, R195, UR8, PT ;  /* 0x00000008c3007c0c */ /* 0x000fe2000bf06270 */
[----:B------:R-:W-:-:S02]  /*127c0*/  IMAD R0, R0, UR6, RZ ;  /* 0x0000000600007c24 */ /* 0x000fc4000f8e02ff */
[----:B------:R-:W-:Y:S02]  /*127d0*/  IMAD R9, R10, R9, R8 ;  /* 0x000000090a097224 */ /* 0x000fe400078e0208 */
[----:B------:R-:W-:Y:S02]  /*127e0*/  IMAD.SHL.U32 R13, R11, 0x8, RZ ;  /* 0x000000080b0d7824 */ /* 0x000fe400078e00ff */
[----:B------:R-:W-:Y:S01]  /*127f0*/  IMAD R11, R3, UR7, R0 ;  /* 0x00000007030b7c24 */ /* 0x000fe2000f8e0200 */
[----:B------:R-:W-:Y:S01]  /*12800*/  SEL R3, RZ, 0xffffffff, P0 ;  /* 0xffffffffff037807 */ /* 0x000fe20000000000 */
[----:B------:R-:W-:Y:S01]  /*12810*/  ULDC.64 UR6, c[0x0][0xbd8] ;  /* 0x0002f60000067ab9 */ /* 0x000fe20000000a00 */
[----:B------:R-:W-:Y:S01]  /*12820*/  ISETP.GE.AND P0, PT, R194, UR8, PT ;  /* 0x00000008c2007c0c */ /* 0x000fe2000bf06270 */
[----:B------:R-:W-:Y:S01]  /*12830*/  IMAD.IADD R5, R5, 0x1, R11 ;  /* 0x0000000105057824 */ /* 0x000fe200078e020b */
[----:B------:R-:W-:Y:S02]  /*12840*/  SHF.R.S32.HI R0, RZ, 0x1f, R9 ;  /* 0x0000001fff007819 */ /* 0x000fe40000011409 */
        /* <DEDUP_REMOVED lines=10> */
[----:B------:R-:W-:Y:S01]  /*128f0*/  SEL R9, RZ, 0x40, P0 ;  /* 0x00000040ff097807 */ /* 0x000fe20000000000 */
[----:B------:R-:W-:Y:S01]  /*12900*/  VIADD R0, R15, UR39 ;  /* 0x000000270f007c36 */ /* 0x000fe20008000000 */
[C---:B------:R-:W-:Y:S01]  /*12910*/  LEA R22, P0, R4.reuse, UR6, 0x1 ;  /* 0x0000000604167c11 */ /* 0x040fe2000f8008ff */
[----:B------:R-:W-:Y:S01]  /*12920*/  IMAD.IADD R3, R5, 0x1, R3 ;  /* 0x0000000105037824 */ /* 0x000fe200078e0203 */
[----:B------:R-:W-:Y:S02]  /*12930*/  LOP3.LUT R12, R11, 0x20, R12, 0xe2, !PT ;  /* 0x000000200b0c7812 */ /* 0x000fe400078ee20c */
[----:B------:R-:W-:Y:S01]  /*12940*/  SEL R5, RZ, 0x80, P1 ;  /* 0x00000080ff057807 */ /* 0x000fe20000800000 */
[----:B------:R0:W1:Y:S01]  /*12950*/  SHFL.IDX PT, R8, R22, RZ, 0x181f ;  /* 0x00181fff16087589 */ /* 0x00006200000e0000 */
[----:B------:R-:W-:-:S02]  /*12960*/  LEA.HI.X R3, R4, UR7, R3, 0x1, P0 ;  /* 0x0000000704037c11 */ /* 0x000fc400080f0c03 */
        /* <DEDUP_REMOVED lines=36> */
.L_x_5176:
[----:B------:R-:W-:Y:S05]  /*12bb0*/  BSYNC B1 ;  /* 0x0000000000017941 */ /* 0x000fea0003800000 */
.L_x_5175:
        /* <DEDUP_REMOVED lines=36> */
.L_x_5169:
[----:B------:R-:W-:Y:S05]  /*12e00*/  BSYNC B0 ;  /* 0x0000000000007941 */ /* 0x000fea0003800000 */
.L_x_5162:
[----:B------:R-:W-:Y:S02]  /*12e10*/  ULDC UR6, c[0x0][0xd3c] ;  /* 0x00034f0000067ab9 */ /* 0x000fe40000000800 */
[----:B------:R-:W-:-:S06]  /*12e20*/  UISETP.GE.AND UP0, UPT, UR5, UR6, UPT ;  /* 0x000000060500728c */ /* 0x000fcc000bf06270 */
[----:B------:R-:W-:-:S13]  /*12e30*/  PLOP3.LUT P0, PT, PT, PT, UP0, 0x80, 0x0 ;  /* 0x000000000000781c */ /* 0x000fda0003f0f008 */
[----:B------:R-:W-:Y:S05]  /*12e40*/  @!P0 BRA `(.L_x_5177) ;  /* 0xfffffee4003c8947 */ /* 0x000fea000383ffff */
[----:B------:R-:W-:Y:S05]  /*12e50*/  EXIT ;  /* 0x000000000000794d */ /* 0x000fea0003800000 */
.L_x_5112:
        /* <DEDUP_REMOVED lines=16> */
.L_x_5178:
        /* <DEDUP_REMOVED lines=43> */
.L_x_5182:
        /* <DEDUP_REMOVED lines=35> */
.L_x_5180:
        /* <DEDUP_REMOVED lines=13> */
.L_x_5183:
        /* <DEDUP_REMOVED lines=62> */
.L_x_5184:
        /* <DEDUP_REMOVED lines=61> */
.L_x_5185:
[----:B------:R-:W-:-:S05]  /*13cc0*/  LOP3.LUT R25, RZ, R2, RZ, 0x33, !PT ;  /* 0x00000002ff197212 */ /* 0x000fca00078e33ff */
[----:B------:R-:W-:Y:S01]  /*13cd0*/  IMAD.IADD R25, R6, 0x1, R25 ;  /* 0x0000000106197824 */ /* 0x000fe200078e0219 */
[----:B------:R-:W-:Y:S06]  /*13ce0*/  BRA `(.L_x_5186) ;  /* 0x0000000000147947 */ /* 0x000fec0003800000 */
.L_x_5181:
[----:B------:R-:W-:Y:S01]  /*13cf0*/  ULDC UR4, c[0x0][0xd3c] ;  /* 0x00034f0000047ab9 */ /* 0x000fe20000000800 */
[----:B------:R-:W-:Y:S02]  /*13d00*/  IMAD.MOV.U32 R25, RZ, RZ, RZ ;  /* 0x000000ffff197224 */ /* 0x000fe400078e00ff */
[----:B------:R-:W-:Y:S02]  /*13d10*/  IMAD.U32 R24, RZ, RZ, UR6 ;  /* 0x00000006ff187e24 */ /* 0x000fe4000f8e00ff */
[----:B------:R-:W-:Y:S02]  /*13d20*/  IMAD.MOV.U32 R26, RZ, RZ, RZ ;  /* 0x000000ffff1a7224 */ /* 0x000fe400078e00ff */
[----:B------:R-:W-:-:S07]  /*13d30*/  IMAD.U32 R27, RZ, RZ, UR4 ;  /* 0x00000004ff1b7e24 */ /* 0x000fce000f8e00ff */
.L_x_5186:
[----:B------:R-:W-:-:S13]  /*13d40*/  ISETP.NE.AND P0, PT, R7, RZ, PT ;  /* 0x000000ff0700720c */ /* 0x000fda0003f05270 */
[----:B------:R-:W0:Y:S01]  /*13d50*/  @!P0 S2R R3, SR_CgaCtaId ;  /* 0x0000000000038919 */ /* 0x000e220000008800 */
[----:B------:R-:W-:-:S04]  /*13d60*/  @!P0 MOV R2, 0x400 ;  /* 0x0000040000028802 */ /* 0x000fc80000000f00 */
[----:B0-----:R-:W-:-:S05]  /*13d70*/  @!P0 LEA R2, R3, R2, 0x18 ;  /* 0x0000000203028211 */ /* 0x001fca00078ec0ff */
[----:B------:R0:W-:Y:S01]  /*13d80*/  @!P0 STS.128 [R2+0x388d0], R24 ;  /* 0x0388d01802008388 */ /* 0x0001e20000000c00 */
[----:B------:R-:W-:Y:S06]  /*13d90*/  BAR.ARV 0x5, 0x180 ;  /* 0x0146000000007b1d */ /* 0x000fec0000002000 */
.L_x_5179:
[----:B------:R2:W-:Y:S01]  /*13da0*/  STL [R1+0x20], RZ ;  /* 0x000020ff01007387 */ /* 0x0005e20000100800 */
[----:B------:R-:W-:Y:S01]  /*13db0*/  ULDC UR4, c[0x0][0xd3c] ;  /* 0x00034f0000047ab9 */ /* 0x000fe20000000800 */
[----:B------:R-:W-:Y:S01]  /*13dc0*/  IMAD.MOV.U32 R23, RZ, RZ, 0x1 ;  /* 0x00000001ff177424 */ /* 0x000fe200078e00ff */
[----:B-1----:R-:W-:Y:S01]  /*13dd0*/  ISETP.GE.AND P0, PT, R27, UR4, PT ;  /* 0x000000041b007c0c */ /* 0x002fe2000bf06270 */
[----:B------:R-:W-:-:S12]  /*13de0*/  IMAD.MOV.U32 R18, RZ, RZ, RZ ;  /* 0x000000ffff127224 */ /* 0x000fd800078e00ff */
[----:B--2---:R-:W-:Y:S05]  /*13df0*/  @P0 BRA `(.L_x_5187) ;  /* 0x0000005c00a40947 */ /* 0x004fea0003800000 */
[----:B------:R-:W1:Y:S01]  /*13e00*/  S2UR UR5, SR_CgaCtaId ;  /* 0x00000000000579c3 */ /* 0x000e620000008800 */
[----:B------:R2:W-:Y:S01]  /*13e10*/  STL [R1+0x20], RZ ;  /* 0x000020ff01007387 */ /* 0x0005e20000100800 */
[C---:B0-----:R-:W-:Y:S01]  /*13e20*/  IMAD.SHL.U32 R2, R0.reuse, 0x8, RZ ;  /* 0x0000000800027824 */ /* 0x041fe200078e00ff */
        /* <DEDUP_REMOVED lines=17> */
[----:B-1----:R-:W-:Y:S01]  /*13f40*/  ULEA UR4, UR5, UR4, 0x18 ;  /* 0x0000000405047291 */ /* 0x002fe2000f8ec03f */
[C---:B------:R-:W-:Y:S02]  /*13f50*/  LOP3.LUT R0, R4.reuse, 0x100, RZ, 0xfc, !PT ;  /* 0x0000010004007812 */ /* 0x040fe400078efcff */
[----:B------:R-:W-:-:S02]  /*13f60*/  LOP3.LUT R3, R4, 0x140, RZ, 0xfc, !PT ;  /* 0x0000014004037812 */ /* 0x000fc400078efcff */
[C---:B------:R-:W-:Y:S01]  /*13f70*/  LOP3.LUT R2, R4.reuse, 0x180, RZ, 0xfc, !PT ;  /* 0x0000018004027812 */ /* 0x040fe200078efcff */
[----:B------:R-:W-:Y:S01]  /*13f80*/  IMAD.U32 R17, RZ, RZ, UR4 ;  /* 0x00000004ff117e24 */ /* 0x000fe2000f8e00ff */
[----:B------:R-:W-:-:S03]  /*13f90*/  LOP3.LUT R0, R4, 0x1c0, RZ, 0xfc, !PT ;  /* 0x000001c004007812 */ /* 0x000fc600078efcff */
[----:B--2---:R-:W-:-:S07]  /*13fa0*/  IMAD R19, R34, 0x2, R17 ;  /* 0x0000000222137824 */ /* 0x004fce00078e0211 */
.L_x_5256:
        /* <DEDUP_REMOVED lines=48> */
.L_x_5188:
        /* <DEDUP_REMOVED lines=9> */
.L_x_5189:
        /* <DEDUP_REMOVED lines=9> */
.L_x_5190:
        /* <DEDUP_REMOVED lines=59> */
.L_x_5192:
[----:B------:R-:W-:Y:S05]  /*14780*/  BSYNC B0 ;  /* 0x0000000000007941 */ /* 0x000fea0003800000 */
.L_x_5191:
        /* <DEDUP_REMOVED lines=24> */
.L_x_5194:
        /* <DEDUP_REMOVED lines=20> */
.L_x_5197:
[----:B------:R-:W-:Y:S05]  /*14a50*/  BSYNC B6 ;  /* 0x0000000000067941 */ /* 0x000fea0003800000 */
.L_x_5196:
        /* <DEDUP_REMOVED lines=20> */
.L_x_5200:
        /* <DEDUP_REMOVED lines=15> */
.L_x_5199:
[----:B------:R-:W-:Y:S05]  /*14c90*/  BSYNC B6 ;  /* 0x0000000000067941 */ /* 0x000fea0003800000 */
.L_x_5198:
        /* <DEDUP_REMOVED lines=9> */
[----:B------:R-:W-:-:S05]  /*14d30*/  @P0 IADD3.X R3, R30, UR5, RZ, P1, !PT ;  /* 0x000000051e030c10 */ /* 0x000fca0008ffe4ff */
        /* <DEDUP_REMOVED lines=9> */
[----:B------:R-:W1:Y:S01]  /*14dd0*/  S2R R4, SR_TID.X ;  /* 0x0000000000047919 */ /* 0x000e620000002100 */
[----:B------:R-:W-:Y:S02]  /*14de0*/  LOP3.LUT R0, R0, 0x1c0, RZ, 0xfc, !PT ;  /* 0x000001c000007812 */ /* 0x000fe400078efcff */
[----:B------:R-:W-:Y:S02]  /*14df0*/  LOP3.LUT R21, R21, 0x38, RZ, 0xc0, !PT ;  /* 0x0000003815157812 */ /* 0x000fe400078ec0ff */
[----:B------:R-:W-:-:S02]  /*14e00*/  ISETP.GE.AND P0, PT, R0, UR4, PT ;  /* 0x0000000400007c0c */ /* 0x000fc4000bf06270 */
[----:B------:R-:W3:Y:S01]  /*14e10*/  S2R R0, SR_TID.X ;  /* 0x0000000000007919 */ /* 0x000ee20000002100 */
        /* <DEDUP_REMOVED lines=8> */
[----:B-1----:R-:W-:-:S05]  /*14ea0*/  IMAD.SHL.U32 R4, R4, 0x8, RZ ;  /* 0x0000000804047824 */ /* 0x002fca00078e00ff */
[----:B------:R-:W-:Y:S01]  /*14eb0*/  LOP3.LUT R4, R4, 0x38, RZ, 0xc0, !PT ;  /* 0x0000003804047812 */ /* 0x000fe200078ec0ff */
[----:B---3--:R-:W-:-:S03]  /*14ec0*/  IMAD.SHL.U32 R0, R0, 0x8, RZ ;  /* 0x0000000800007824 */ /* 0x008fc600078e00ff */
[----:B------:R-:W-:Y:S02]  /*14ed0*/  LOP3.LUT R4, R4, 0x80, RZ, 0xfc, !PT ;  /* 0x0000008004047812 */ /* 0x000fe400078efcff */
[----:B------:R-:W-:Y:S02]  /*14ee0*/  LOP3.LUT R0, R0, 0x38, RZ, 0xc0, !PT ;  /* 0x0000003800007812 */ /* 0x000fe400078ec0ff */
[----:B------:R-:W-:Y:S02]  /*14ef0*/  ISETP.GE.AND P5, PT, R4, UR4, PT ;  /* 0x0000000404007c0c */ /* 0x000fe4000bfa6270 */
[----:B------:R-:W-:-:S04]  /*14f00*/  LOP3.LUT R0, R0, 0xc0, RZ, 0xfc, !PT ;  /* 0x000000c000007812 */ /* 0x000fc800078efcff */
[----:B------:R-:W-:-:S07]  /*14f10*/  ISETP.GE.AND P4, PT, R0, UR4, PT ;  /* 0x0000000400007c0c */ /* 0x000fce000bf86270 */
[----:B------:R-:W-:-:S04]  /*14f20*/  @P5 LOP3.LUT R16, R16, 0x20, RZ, 0xfc, !PT ;  /* 0x0000002010105812 */ /* 0x000fc800078efcff */
[----:B------:R-:W-:-:S04]  /*14f30*/  LOP3.LUT R16, R16, 0xffffffef, RZ, 0xc0, !PT ;  /* 0xffffffef10107812 */ /* 0x000fc800078ec0ff */
[----:B------:R-:W-:-:S04]  /*14f40*/  @P4 LOP3.LUT R16, R16, 0x10, RZ, 0xfc, !PT ;  /* 0x0000001010104812 */ /* 0x000fc800078efcff */
[----:B------:R-:W-:Y:S02]  /*14f50*/  LOP3.LUT R16, R16, 0xfffffffb, RZ, 0xc0, !PT ;  /* 0xfffffffb10107812 */ /* 0x000fe400078ec0ff */
[----:B--2---:R-:W-:Y:S02]  /*14f60*/  LEA R0, R33, 0xffffffc0, 0x6 ;  /* 0xffffffc021007811 */ /* 0x004fe400078e30ff */
[C---:B------:R-:W-:Y:S02]  /*14f70*/  LOP3.LUT R33, R21.reuse, 0x100, RZ, 0xfc, !PT ;  /* 0x0000010015217812 */ /* 0x040fe400078efcff */
[----:B------:R-:W-:Y:S02]  /*14f80*/  LOP3.LUT R21, R21, 0x140, RZ, 0xfc, !PT ;  /* 0x0000014015157812 */ /* 0x000fe400078efcff */
[----:B------:R-:W-:Y:S02]  /*14f90*/  ISETP.GE.AND P3, PT, R33, UR4, PT ;  /* 0x0000000421007c0c */ /* 0x000fe4000bf66270 */
[----:B------:R-:W-:-:S13]  /*14fa0*/  ISETP.GE.AND P2, PT, R21, UR4, PT ;  /* 0x0000000415007c0c */ /* 0x000fda000bf46270 */
[----:B------:R-:W-:-:S04]  /*14fb0*/  @P2 LOP3.LUT R16, R16, 0x4, RZ, 0xfc, !PT ;  /* 0x0000000410102812 */ /* 0x000fc800078efcff */
[----:B------:R-:W-:-:S04]  /*14fc0*/  LOP3.LUT R16, R16, 0xfffffff7, RZ, 0xc0, !PT ;  /* 0xfffffff710107812 */ /* 0x000fc800078ec0ff */
[----:B------:R-:W-:Y:S01]  /*14fd0*/  @P3 LOP3.LUT R16, R16, 0x8, RZ, 0xfc, !PT ;  /* 0x0000000810103812 */ /* 0x000fe200078efcff */
[----:B0---4-:R-:W-:Y:S06]  /*14fe0*/  BRA.DIV UR5, `(.L_x_5201) ;  /* 0x0000005205b07947 */ /* 0x011fec000b800000 */
.L_x_5274:
        /* <DEDUP_REMOVED lines=59> */
.L_x_5202:
        /* <DEDUP_REMOVED lines=9> */
.L_x_5275:
[----:B------:R-:W-:Y:S05]  /*15430*/  BSYNC B0 ;  /* 0x0000000000007941 */ /* 0x000fea0003800000 */
.L_x_5203:
        /* <DEDUP_REMOVED lines=64> */
.L_x_5285:
        /* <DEDUP_REMOVED lines=10> */
.L_x_5206:
        /* <DEDUP_REMOVED lines=11> */
.L_x_5207:
        /* <DEDUP_REMOVED lines=31> */
.L_x_5209:
[----:B------:R-:W-:Y:S05]  /*15b80*/  BSYNC B6 ;  /* 0x0000000000067941 */ /* 0x000fea0003800000 */
.L_x_5208:
[----:B------:R-:W2:Y:S01]  /*15b90*/  LDL R4, [R1+0xc] ;  /* 0x00000c0001047983 */ /* 0x000ea20000100800 */
[----:B0-----:R-:W0:Y:S01]  /*15ba0*/  S2R R2, SR_TID.X ;  /* 0x0000000000027919 */ /* 0x001e220000002100 */
[----:B------:R-:W-:Y:S01]  /*15bb0*/  IMAD.MOV.U32 R21, RZ, RZ, R35 ;  /* 0x000000ffff157224 */ /* 0x000fe200078e0023 */
[----:B------:R-:W-:Y:S01]  /*15bc0*/  ULDC.64 UR4, c[0x0][0x298] ;  /* 0x0000a60000047ab9 */ /* 0x000fe20000000a00 */
[----:B------:R-:W3:Y:S01]  /*15bd0*/  LDC R5, c[0x0][0x448] ;  /* 0x00011200ff057b82 */ /* 0x000ee20000000800 */
[----:B------:R-:W4:Y:S04]  /*15be0*/  LDL R20, [R1+0x4] ;  /* 0x0000040001147983 */ /* 0x000f280000100800 */
[----:B------:R0:W5:Y:S02]  /*15bf0*/  LDL R9, [R1+0x8] ;  /* 0x0000080001097983 */ /* 0x0001640000100800 */
[----:B0-----:R-:W-:-:S04]  /*15c00*/  LOP3.LUT R2, R2, 0x7f, RZ, 0xc0, !PT ;  /* 0x0000007f02027812 */ /* 0x001fc800078ec0ff */
[----:B------:R-:W-:Y:S02]  /*15c10*/  SHF.R.U32.HI R0, RZ, 0x3, R2 ;  /* 0x00000003ff007819 */ /* 0x000fe40000011602 */
[----:B------:R-:W0:Y:S01]  /*15c20*/  LDC R2, c[0x0][0x448] ;  /* 0x00011200ff027b82 */ /* 0x000e220000000800 */
[----:B------:R-:W1:Y:S01]  /*15c30*/  S2R R35, SR_TID.X ;  /* 0x0000000000237919 */ /* 0x000e620000002100 */
[----:B0-----:R-:W-:-:S13]  /*15c40*/  ISETP.NE.AND P6, PT, R2, 0x1, PT ;  /* 0x000000010200780c */ /* 0x001fda0003fc5270 */
[----:B------:R-:W0:Y:S01]  /*15c50*/  @P6 LDC R3, c[0x0][0x44c] ;  /* 0x00011300ff036b82 */ /* 0x000e220000000800 */
[----:B-1----:R-:W-:-:S07]  /*15c60*/  IMAD.SHL.U32 R35, R35, 0x10, RZ ;  /* 0x0000001023237824 */ /* 0x002fce00078e00ff */
[----:B------:R-:W1:Y:S01]  /*15c70*/  @P6 LDC R2, c[0x0][0x450] ;  /* 0x00011400ff026b82 */ /* 0x000e620000000800 */
[----:B------:R-:W-:-:S05]  /*15c80*/  LOP3.LUT R35, R0, 0x70, R35, 0xf8, !PT ;  /* 0x0000007000237812 */ /* 0x000fca00078ef823 */
[----:B------:R-:W-:-:S04]  /*15c90*/  IMAD R35, R25, 0x40, R35 ;  /* 0x0000004019237824 */ /* 0x000fc800078e0223 */
[----:B------:R-:W-:Y:S02]  /*15ca0*/  IMAD.MOV.U32 R0, RZ, RZ, R35 ;  /* 0x000000ffff007224 */ /* 0x000fe400078e0023 */
[----:B0-----:R-:W-:-:S05]  /*15cb0*/  @P6 IMAD.HI.U32 R3, R35, R3, RZ ;  /* 0x0000000323036227 */ /* 0x001fca00078e00ff */
[----:B-1----:R-:W-:Y:S01]  /*15cc0*/  @P6 SHF.R.U32.HI R0, RZ, R2, R3 ;  /* 0x00000002ff006219 */ /* 0x002fe20000011603 */
[----:B------:R-:W-:Y:S01]  /*15cd0*/  IMAD.WIDE.U32 R2, R36, UR4, RZ ;  /* 0x0000000424027c25 */ /* 0x000fe2000f8e00ff */
[----:B------:R-:W0:Y:S03]  /*15ce0*/  S2R R7, SR_TID.X ;  /* 0x0000000000077919 */ /* 0x000e260000002100 */
        /* <DEDUP_REMOVED lines=21> */
[----:B---3--:R-:W-:Y:S02]  /*15e40*/  IMAD R0, R5, R0, R35 ;  /* 0x0000000005007224 */ /* 0x008fe400078e0223 */
        /* <DEDUP_REMOVED lines=15> */
[----:B-----5:R-:W-:Y:S01]  /*15f40*/  IMAD R3, R9, R5, RZ ;  /* 0x0000000509037224 */ /* 0x020fe200078e02ff */
[----:B------:R-:W-:Y:S01]  /*15f50*/  SHFL.IDX PT, R4, R2, RZ, 0x181f ;  /* 0x00181fff02047589 */ /* 0x000fe200000e0000 */
[----:B------:R-:W-:Y:S01]  /*15f60*/  IMAD R25, R25, 0x40, R8 ;  /* 0x0000004019197824 */ /* 0x000fe200078e0208 */
        /* <DEDUP_REMOVED lines=37> */
.L_x_5294:
        /* <DEDUP_REMOVED lines=12> */
.L_x_5211:
        /* <DEDUP_REMOVED lines=28> */
.L_x_5213:
[----:B------:R-:W-:Y:S05]  /*16440*/  BSYNC B6 ;  /* 0x0000000000067941 */ /* 0x000fea0003800000 */
.L_x_5212:
        /* <DEDUP_REMOVED lines=163> */
.L_x_5304:
        /* <DEDUP_REMOVED lines=23> */
.L_x_5216:
[----:B------:R-:W-:Y:S05]  /*16ff0*/  BSYNC B0 ;  /* 0x0000000000007941 */ /* 0x000fea0003800000 */
.L_x_5215:
[----:B------:R-:W-:Y:S01]  /*17000*/  NOP ;  /* 0x0000000000007918 */ /* 0x000fe20000000000 */
[----:B------:R-:W-:-:S13]  /*17010*/  PLOP3.LUT P0, PT, PT, PT, PT, 0x80, 0x0 ;  /* 0x000000000000781c */ /* 0x000fda0003f0f070 */
.L_x_5217:
        /* <DEDUP_REMOVED lines=18> */
.L_x_5305:
[----:B------:R-:W-:Y:S05]  /*17140*/  BSYNC B0 ;  /* 0x0000000000007941 */ /* 0x000fea0003800000 */
.L_x_5218:
[----:B------:R-:W-:-:S05]  /*17150*/  IMAD.U32 R2, RZ, RZ, UR36 ;  /* 0x00000024ff027e24 */ /* 0x000fca000f8e00ff */
[----:B------:R-:W-:-:S13]  /*17160*/  ISETP.NE.AND P0, PT, R2, 0x3, PT ;  /* 0x000000030200780c */ /* 0x000fda0003f05270 */
[----:B------:R-:W-:Y:S05]  /*17170*/  @!P0 BRA `(.L_x_5220) ;  /* 0x0000000000048947 */ /* 0x000fea0003800000 */
[----:B------:R-:W-:Y:S01]  /*17180*/  BPT.TRAP 0x1 ;  /* 0x000000040000795c */ /* 0x000fe20000300000 */
.L_x_5220:
[----:B0-----:R-:W-:Y:S01]  /*17190*/  SHF.L.U32 R0, R23, 0x1f, RZ ;  /* 0x0000001f17007819 */ /* 0x001fe200000006ff */
[----:B------:R-:W-:Y:S03]  /*171a0*/  BSSY B0, `(.L_x_5221) ;  /* 0x0000003000007945 */ /* 0x000fe60003800000 */
[----:B------:R-:W0:Y:S02]  /*171b0*/  SYNCS.PHASECHK.TRANS64.TRYWAIT P0, [R22+URZ+0x38860], R0 ;  /* 0x03886000160075a7 */ /* 0x000e24000800017f */
[----:B0-----:R-:W-:Y:S05]  /*171c0*/  @!P0 BRA `(.L_x_5222) ;  /* 0x0000004400fc8947 */ /* 0x001fea0003800000 */
.L_x_5306:
[----:B------:R-:W-:Y:S05]  /*171d0*/  BSYNC B0 ;  /* 0x0000000000007941 */ /* 0x000fea0003800000 */
.L_x_5221:
        /* <DEDUP_REMOVED lines=108> */
.L_x_5316:
        /* <DEDUP_REMOVED lines=34> */
.L_x_5224:
        /* <DEDUP_REMOVED lines=11> */
.L_x_5225:
        /* <DEDUP_REMOVED lines=11> */
.L_x_5240:
        /* <DEDUP_REMOVED lines=44> */
.L_x_5228:
[----:B------:R-:W-:Y:S01]  /*17ee0*/  IMAD R6, R18, 0x8, R17 ;  /* 0x0000000812067824 */ /* 0x000fe200078e0211 */
[----:B------:R-:W-:Y:S01]  /*17ef0*/  SHF.L.U32 R20, R23, 0x1f, RZ ;  /* 0x0000001f17147819 */ /* 0x000fe200000006ff */
[----:B------:R-:W-:Y:S01]  /*17f00*/  BSSY B1, `(.L_x_5229) ;  /* 0x0000004000017945 */ /* 0x000fe20003800000 */
[----:B------:R-:W-:Y:S02]  /*17f10*/  SHF.R.S32.HI R9, RZ, 0x1f, R5 ;  /* 0x0000001fff097819 */ /* 0x000fe40000011405 */
[----:B------:R-:W0:Y:S02]  /*17f20*/  SYNCS.PHASECHK.TRANS64.TRYWAIT P0, [R6+URZ+0x38840], R20 ;  /* 0x03884014060075a7 */ /* 0x000e24000800017f */
[----:B0-----:R-:W-:Y:S05]  /*17f30*/  @!P0 BRA `(.L_x_5230) ;  /* 0x0000004000dc8947 */ /* 0x001fea0003800000 */
.L_x_5317:
[----:B------:R-:W-:Y:S05]  /*17f40*/  BSYNC B1 ;  /* 0x0000000000017941 */ /* 0x000fea0003800000 */
.L_x_5229:
        /* <DEDUP_REMOVED lines=40> */
.L_x_5327:
        /* <DEDUP_REMOVED lines=8> */
.L_x_5232:
        /* <DEDUP_REMOVED lines=11> */
.L_x_5233:
[----:B------:R2:W-:Y:S01]  /*18300*/  SYNCS.ARRIVE.TRANS64.A1T0 RZ, [R6+URZ+0x38830], RZ ;  /* 0x038830ff06ff79a7 */ /* 0x0005e2000810003f */
[----:B------:R-:W-:Y:S05]  /*18310*/  @!P2 BRA `(.L_x_5234) ;  /* 0x000000000004a947 */ /* 0x000fea0003800000 */
[----:B------:R-:W-:Y:S01]  /*18320*/  BPT.TRAP 0x1 ;  /* 0x000000040000795c */ /* 0x000fe20000300000 */
.L_x_5234:
[----:B------:R-:W3:Y:S01]  /*18330*/  SYNCS.PHASECHK.TRANS64.TRYWAIT P0, [R6+URZ+0x38860], R20 ;  /* 0x03886014060075a7 */ /* 0x000ee2000800017f */
[----:B------:R-:W-:Y:S04]  /*18340*/  BSSY B1, `(.L_x_5235) ;  /* 0x0000002000017945 */ /* 0x000fe80003800000 */
[----:B---3--:R-:W-:Y:S05]  /*18350*/  @!P0 BRA `(.L_x_5236) ;  /* 0x0000004400048947 */ /* 0x008fea0003800000 */
.L_x_5328:
[----:B------:R-:W-:Y:S05]  /*18360*/  BSYNC B1 ;  /* 0x0000000000017941 */ /* 0x000fea0003800000 */
.L_x_5235:
        /* <DEDUP_REMOVED lines=79> */
.L_x_5338:
        /* <DEDUP_REMOVED lines=25> */
.L_x_5238:
        /* <DEDUP_REMOVED lines=11> */
.L_x_5239:
[----:B------:R1:W-:Y:S01]  /*18aa0*/  SYNCS.ARRIVE.TRANS64.A1T0 RZ, [R6+URZ+0x38850], RZ ;  /* 0x038850ff06ff79a7 */ /* 0x0003e2000810003f */
[----:B------:R-:W-:Y:S05]  /*18ab0*/  @P3 BRA `(.L_x_5240) ;  /* 0xfffffff000583947 */ /* 0x000fea000383ffff */
.L_x_5227:
[----:B------:R-:W-:Y:S05]  /*18ac0*/  BSYNC B0 ;  /* 0x0000000000007941 */ /* 0x000fea0003800000 */
.L_x_5226:
        /* <DEDUP_REMOVED lines=21> */
.L_x_5242:
[----:B------:R-:W-:Y:S05]  /*18c20*/  BSYNC B0 ;  /* 0x0000000000007941 */ /* 0x000fea0003800000 */
.L_x_5241:
[----:B------:R-:W-:-:S07]  /*18c30*/  SEL R18, R18, RZ, P0 ;  /* 0x000000ff12127207 */ /* 0x000fce0000000000 */
.L_x_5195:
[----:B------:R-:W-:Y:S05]  /*18c40*/  BSYNC B7 ;  /* 0x0000000000077941 */ /* 0x000fea0003800000 */
.L_x_5193:
        /* <DEDUP_REMOVED lines=11> */
.L_x_5243:
        /* <DEDUP_REMOVED lines=43> */
.L_x_5348:
[----:B------:R-:W-:Y:S02]  /*18fb0*/  ULDC UR4, c[0x0][0xd38] ;  /* 0x00034e0000047ab9 */ /* 0x000fe40000000800 */
[----:B------:R-:W-:-:S04]  /*18fc0*/  IMAD.U32 R4, RZ, RZ, UR4 ;  /* 0x00000004ff047e24 */ /* 0x000fc8000f8e00ff */
[----:B-1----:R-:W-:-:S04]  /*18fd0*/  IMAD R5, R14, R4, RZ ;  /* 0x000000040e057224 */ /* 0x002fc800078e02ff */
[----:B------:R-:W-:-:S05]  /*18fe0*/  IMAD.IADD R6, R6, 0x1, R5 ;  /* 0x0000000106067824 */ /* 0x000fca00078e0205 */
[----:B------:R-:W-:-:S13]  /*18ff0*/  ISETP.GT.AND P6, PT, R6, R0, PT ;  /* 0x000000000600720c */ /* 0x000fda0003fc4270 */
[----:B------:R-:W-:Y:S05]  /*19000*/  @P6 BRA `(.L_x_5246) ;  /* 0x0000000000a46947 */ /* 0x000fea0003800000 */
.L_x_5249:
        /* <DEDUP_REMOVED lines=35> */
.L_x_5356:
[----:B------:R-:W-:Y:S02]  /*19240*/  ULDC UR4, c[0x0][0xd38] ;  /* 0x00034e0000047ab9 */ /* 0x000fe40000000800 */
[----:B------:R-:W-:-:S04]  /*19250*/  IMAD.U32 R4, RZ, RZ, UR4 ;  /* 0x00000004ff047e24 */ /* 0x000fc8000f8e00ff */
[----:B-1----:R-:W-:-:S04]  /*19260*/  IMAD R5, R14, R4, RZ ;  /* 0x000000040e057224 */ /* 0x002fc800078e02ff */
[----:B------:R-:W-:-:S05]  /*19270*/  IMAD.IADD R6, R5, 0x1, R6 ;  /* 0x0000000105067824 */ /* 0x000fca00078e0206 */
[----:B------:R-:W-:-:S13]  /*19280*/  ISETP.GT.AND P6, PT, R6, R0, PT ;  /* 0x000000000600720c */ /* 0x000fda0003fc4270 */
[----:B------:R-:W-:Y:S05]  /*19290*/  @!P6 BRA `(.L_x_5249) ;  /* 0xfffffffc005ce947 */ /* 0x000fea000383ffff */
.L_x_5246:
        /* <DEDUP_REMOVED lines=10> */
.L_x_5361:
[----:B------:R-:W-:-:S13]  /*19340*/  ISETP.NE.AND P0, PT, R2, RZ, PT ;  /* 0x000000ff0200720c */ /* 0x000fda0003f05270 */
[----:B------:R-:W-:Y:S05]  /*19350*/  @!P0 BRA `(.L_x_5251) ;  /* 0x0000000000108947 */ /* 0x000fea0003800000 */
[----:B------:R-:W-:Y:S01]  /*19360*/  UMOV UR4, 0xffffffff ;  /* 0xffffffff00047882 */ /* 0x000fe20000000000 */
[----:B-1----:R-:W-:Y:S02]  /*19370*/  VIADD R12, R12, 0xffffffff ;  /* 0xffffffff0c0c7836 */ /* 0x002fe40000000000 */
[----:B------:R-:W-:Y:S05]  /*19380*/  BRA.DIV UR4, `(.L_x_5252) ;  /* 0x0000004604347947 */ /* 0x000fea000b800000 */
[----:B------:R4:W1:Y:S02]  /*19390*/  SHFL.IDX PT, R24, R3, R12, 0x1f ;  /* 0x00001f0c03187589 */ /* 0x00086400000e0000 */
.L_x_5251:
        /* <DEDUP_REMOVED lines=59> */
.L_x_5253:
        /* <DEDUP_REMOVED lines=60> */
.L_x_5254:
[----:B------:R-:W-:-:S05]  /*19b10*/  LOP3.LUT R0, RZ, R3, RZ, 0x33, !PT ;  /* 0x00000003ff007212 */ /* 0x000fca00078e33ff */
[----:B------:R-:W-:Y:S01]  /*19b20*/  IMAD.IADD R25, R25, 0x1, R0 ;  /* 0x0000000119197824 */ /* 0x000fe200078e0200 */
[----:B------:R-:W-:Y:S06]  /*19b30*/  BRA `(.L_x_5255) ;  /* 0x00000000001c7947 */ /* 0x000fec0003800000 */
.L_x_5247:
[----:B------:R-:W-:Y:S01]  /*19b40*/  UMOV UR4, URZ ;  /* 0x0000003f00047c82 */ /* 0x000fe20008000000 */
[----:B------:R-:W-:Y:S01]  /*19b50*/  UMOV UR5, URZ ;  /* 0x0000003f00057c82 */ /* 0x000fe20008000000 */
[----:B------:R-:W-:Y:S01]  /*19b60*/  ULDC UR6, c[0x0][0xd3c] ;  /* 0x00034f0000067ab9 */ /* 0x000fe20000000800 */
[----:B------:R-:W-:Y:S02]  /*19b70*/  IMAD.MOV.U32 R24, RZ, RZ, R0 ;  /* 0x000000ffff187224 */ /* 0x000fe400078e0000 */
[----:B------:R-:W-:Y:S02]  /*19b80*/  IMAD.U32 R25, RZ, RZ, UR4 ;  /* 0x00000004ff197e24 */ /* 0x000fe4000f8e00ff */
[----:B------:R-:W-:Y:S02]  /*19b90*/  IMAD.U32 R26, RZ, RZ, UR5 ;  /* 0x00000005ff1a7e24 */ /* 0x000fe4000f8e00ff */
[----:B------:R-:W-:-:S07]  /*19ba0*/  IMAD.U32 R27, RZ, RZ, UR6 ;  /* 0x00000006ff1b7e24 */ /* 0x000fce000f8e00ff */
.L_x_5255:
        /* <DEDUP_REMOVED lines=10> */
.L_x_5244:
[----:B------:R-:W-:Y:S02]  /*19c50*/  ULDC UR4, c[0x0][0xd3c] ;  /* 0x00034f0000047ab9 */ /* 0x000fe40000000800 */
[----:B0-----:R-:W-:-:S13]  /*19c60*/  ISETP.GE.AND P0, PT, R27, UR4, PT ;  /* 0x000000041b007c0c */ /* 0x001fda000bf06270 */
[----:B------:R-:W-:Y:S05]  /*19c70*/  @!P0 BRA `(.L_x_5256) ;  /* 0xffffffa000cc8947 */ /* 0x000fea000383ffff */
[----:B------:R-:W-:Y:S05]  /*19c80*/  BSYNC B8 ;  /* 0x0000000000087941 */ /* 0x000fea0003800000 */
.L_x_5187:
        /* <DEDUP_REMOVED lines=12> */
.L_x_5364:
[----:B------:R-:W-:Y:S05]  /*19d50*/  BSYNC B0 ;  /* 0x0000000000007941 */ /* 0x000fea0003800000 */
.L_x_5257:
[----:B------:R-:W-:-:S03]  /*19d60*/  UMOV UR4, 0xffffffff ;  /* 0xffffffff00047882 */ /* 0x000fc60000000000 */
[----:B------:R-:W-:Y:S05]  /*19d70*/  BRA.DIV UR4, `(.L_x_5259) ;  /* 0x0000003a04f47947 */ /* 0x000fea000b800000 */
[----:B0-----:R-:W0:Y:S02]  /*19d80*/  S2R R0, SR_TID.X ;  /* 0x0000000000007919 */ /* 0x001e240000002100 */
[----:B0-----:R-:W-:-:S04]  /*19d90*/  SHF.R.U32.HI R0, RZ, 0x5, R0 ;  /* 0x00000005ff007819 */ /* 0x001fc80000011600 */
[----:B------:R-:W-:-:S05]  /*19da0*/  LOP3.LUT R0, R0, 0x3, RZ, 0xc0, !PT ;  /* 0x0000000300007812 */ /* 0x000fca00078ec0ff */
[----:B------:R0:W1:Y:S02]  /*19db0*/  SHFL.IDX PT, R14, R0, RZ, 0x1f ;  /* 0x00001fff000e7589 */ /* 0x00006400000e0000 */
.L_x_5367:
[----:B-1----:R-:W-:Y:S01]  /*19dc0*/  ISETP.NE.AND P0, PT, R14, RZ, PT ;  /* 0x000000ff0e00720c */ /* 0x002fe20003f05270 */
[----:B------:R-:W-:-:S12]  /*19dd0*/  BSSY B0, `(.L_x_5260) ;  /* 0x0000024000007945 */ /* 0x000fd80003800000 */
[----:B------:R-:W-:Y:S05]  /*19de0*/  @P0 BRA `(.L_x_5261) ;  /* 0x0000000000880947 */ /* 0x000fea0003800000 */
[----:B------:R-:W-:-:S03]  /*19df0*/  UMOV UR4, 0xffffffff ;  /* 0xffffffff00047882 */ /* 0x000fc60000000000 */
[----:B------:R-:W-:Y:S05]  /*19e00*/  BRA.DIV UR4, `(.L_x_5262) ;  /* 0x0000003e04047947 */ /* 0x000fea000b800000 */
[----:B------:R-:W-:-:S13]  /*19e10*/  ELECT P6, URZ, PT ;  /* 0x00000000003f782f */ /* 0x000fda00038c0000 */
.L_x_5370:
[----:B------:R-:W-:Y:S05]  /*19e20*/  @!P6 BRA `(.L_x_5261) ;  /* 0x000000000078e947 */ /* 0x000fea0003800000 */
[----:B------:R-:W-:-:S06]  /*19e30*/  ULOP3.LUT UR4, UR40, 0x2, URZ, 0xfc, !UPT ;  /* 0x0000000228047892 */ /* 0x000fcc000f8efc3f */
[----:B0-----:R-:W-:-:S05]  /*19e40*/  IMAD.U32 R0, RZ, RZ, UR4 ;  /* 0x00000004ff007e24 */ /* 0x001fca000f8e00ff */
[----:B------:R-:W-:-:S13]  /*19e50*/  ISETP.NE.AND P0, PT, R0, 0x3, PT ;  /* 0x000000030000780c */ /* 0x000fda0003f05270 */
[----:B------:R-:W-:Y:S05]  /*19e60*/  @!P0 BRA `(.L_x_5263) ;  /* 0x0000000000048947 */ /* 0x000fea0003800000 */
[----:B------:R-:W-:Y:S01]  /*19e70*/  BPT.TRAP 0x1 ;  /* 0x000000040000795c */ /* 0x000fe20000300000 */
.L_x_5263:
[C---:B------:R-:W-:Y:S01]  /*19e80*/  IMAD R3, R18.reuse, 0x8, R5 ;  /* 0x0000000812037824 */ /* 0x040fe200078e0205 */
[----:B------:R-:W-:Y:S01]  /*19e90*/  SHF.L.U32 R2, R23, 0x1f, RZ ;  /* 0x0000001f17027819 */ /* 0x000fe200000006ff */
[----:B------:R-:W-:-:S03]  /*19ea0*/  VIADD R18, R18, 0x1 ;  /* 0x0000000112127836 */ /* 0x000fc60000000000 */
[----:B------:R-:W0:Y:S02]  /*19eb0*/  SYNCS.PHASECHK.TRANS64.TRYWAIT P1, [R3+URZ+0x38840], R2 ;  /* 0x03884002030075a7 */ /* 0x000e24000802017f */
[----:B------:R-:W-:-:S04]  /*19ec0*/  ISETP.NE.AND P2, PT, R18, 0x2, PT ;  /* 0x000000021200780c */ /* 0x000fc80003f45270 */
[----:B------:R-:W-:Y:S01]  /*19ed0*/  SEL R0, RZ, 0x1, P2 ;  /* 0x00000001ff007807 */ /* 0x000fe20001000000 */
[----:B0-----:R-:W-:Y:S08]  /*19ee0*/  @!P1 BRA `(.L_x_5264) ;  /* 0x0000003800ec9947 */ /* 0x001ff00003800000 */
.L_x_5371:
[----:B------:R-:W-:Y:S02]  /*19ef0*/  SEL R18, R18, RZ, P2 ;  /* 0x000000ff12127207 */ /* 0x000fe40001000000 */
[----:B------:R-:W-:Y:S01]  /*19f00*/  LOP3.LUT R0, R23, R0, RZ, 0x3c, !PT ;  /* 0x0000000017007212 */ /* 0x000fe200078e3cff */
[----:B------:R-:W-:Y:S06]  /*19f10*/  @!P0 BRA `(.L_x_5265) ;  /* 0x0000000000048947 */ /* 0x000fec0003800000 */
[----:B------:R-:W-:Y:S01]  /*19f20*/  BPT.TRAP 0x1 ;  /* 0x000000040000795c */ /* 0x000fe20000300000 */
.L_x_5265:
[----:B------:R-:W-:Y:S01]  /*19f30*/  IMAD R5, R18, 0x8, R5 ;  /* 0x0000000812057824 */ /* 0x000fe200078e0205 */
[----:B------:R-:W-:-:S04]  /*19f40*/  SHF.L.U32 R0, R0, 0x1f, RZ ;  /* 0x0000001f00007819 */ /* 0x000fc800000006ff */
[----:B------:R-:W1:Y:S02]  /*19f50*/  SYNCS.PHASECHK.TRANS64.TRYWAIT P1, [R5+URZ+0x38840], R0 ;  /* 0x03884000050075a7 */ /* 0x000e64000802017f */
[----:B-1----:R-:W-:Y:S05]  /*19f60*/  @!P1 BRA `(.L_x_5266) ;  /* 0x0000003800e09947 */ /* 0x002fea0003800000 */
.L_x_5372:
[----:B------:R-:W-:Y:S05]  /*19f70*/  @!P0 BRA `(.L_x_5267) ;  /* 0x0000000000048947 */ /* 0x000fea0003800000 */
[----:B------:R-:W-:Y:S01]  /*19f80*/  BPT.TRAP 0x1 ;  /* 0x000000040000795c */ /* 0x000fe20000300000 */
.L_x_5267:
[----:B------:R-:W5:Y:S02]  /*19f90*/  SYNCS.PHASECHK.TRANS64.TRYWAIT P1, [R3+URZ+0x38860], R2 ;  /* 0x03886002030075a7 */ /* 0x000f64000802017f */
[----:B-----5:R-:W-:Y:S05]  /*19fa0*/  @!P1 BRA `(.L_x_5268) ;  /* 0x0000003800e49947 */ /* 0x020fea0003800000 */
.L_x_5373:
[----:B------:R-:W-:Y:S05]  /*19fb0*/  @!P0 BRA `(.L_x_5269) ;  /* 0x0000000000048947 */ /* 0x000fea0003800000 */
[----:B------:R-:W-:Y:S01]  /*19fc0*/  BPT.TRAP 0x1 ;  /* 0x000000040000795c */ /* 0x000fe20000300000 */
.L_x_5269:
[----:B------:R0:W0:Y:S02]  /*19fd0*/  SYNCS.PHASECHK.TRANS64.TRYWAIT P0, [R5+URZ+0x38860], R0 ;  /* 0x03886000050075a7 */ /* 0x000024000800017f */
[----:B0-----:R-:W-:Y:S05]  /*19fe0*/  @!P0 NANOSLEEP.SYNCS 0x989680 ;  /* 0x009896800000895d */ /* 0x001fea0003900000 */
[----:B------:R-:W0:Y:S02]  /*19ff0*/  @!P0 SYNCS.PHASECHK.TRANS64 P0, [R5+URZ+0x38860], R0 ;  /* 0x03886000050085a7 */ /* 0x000e24000800007f */
[----:B0-----:R-:W-:Y:S05]  /*1a000*/  @!P0 BRA `(.L_x_5269) ;  /* 0xfffffffc00f08947 */ /* 0x001fea000383ffff */
.L_x_5261:
[----:B------:R-:W-:Y:S05]  /*1a010*/  BSYNC B0 ;  /* 0x0000000000007941 */ /* 0x000fea0003800000 */
.L_x_5260:
[----:B------:R-:W-:Y:S05]  /*1a020*/  EXIT ;  /* 0x000000000000794d */ /* 0x000fea0003800000 */
.L_x_5126:
[----:B0-----:R0:W1:Y:S02]  /*1a030*/  SYNCS.PHASECHK.TRANS64.TRYWAIT P1, [R17+URZ+0x38800], R6 ;  /* 0x03880006110075a7 */ /* 0x001064000802017f */
[----:B-1----:R-:W-:Y:S05]  /*1a040*/  @!P1 NANOSLEEP.SYNCS 0x989680 ;  /* 0x009896800000995d */ /* 0x002fea0003900000 */
[----:B------:R-:W1:Y:S02]  /*1a050*/  @!P1 SYNCS.PHASECHK.TRANS64 P1, [R17+URZ+0x38800], R6 ;  /* 0x03880006110095a7 */ /* 0x000e64000802007f */
[----:B-1----:R-:W-:Y:S05]  /*1a060*/  @!P1 BRA `(.L_x_5126) ;  /* 0xfffffffc00f09947 */ /* 0x002fea000383ffff */
[----:B------:R-:W-:Y:S05]  /*1a070*/  BRA `(.L_x_5270) ;  /* 0xfffffea000687947 */ /* 0x000fea000383ffff */
.L_x_5130:
[----:B--2---:R2:W3:Y:S02]  /*1a080*/  SYNCS.PHASECHK.TRANS64.TRYWAIT P1, [R9+URZ+0x38830], R8 ;  /* 0x03883008090075a7 */ /* 0x0044e4000802017f */
[----:B---3--:R-:W-:Y:S05]  /*1a090*/  @!P1 NANOSLEEP.SYNCS 0x989680 ;  /* 0x009896800000995d */ /* 0x008fea0003900000 */
[----:B------:R-:W3:Y:S02]  /*1a0a0*/  @!P1 SYNCS.PHASECHK.TRANS64 P1, [R9+URZ+0x38830], R8 ;  /* 0x03883008090095a7 */ /* 0x000ee4000802007f */
[----:B---3--:R-:W-:Y:S05]  /*1a0b0*/  @!P1 BRA `(.L_x_5130) ;  /* 0xfffffffc00f09947 */ /* 0x008fea000383ffff */
[----:B------:R-:W-:Y:S05]  /*1a0c0*/  BRA `(.L_x_5129) ;  /* 0xfffffea0008c7947 */ /* 0x000fea000383ffff */
.L_x_5131:
[----:B---3--:R3:W4:Y:S02]  /*1a0d0*/  SYNCS.PHASECHK.TRANS64.TRYWAIT P1, [R17+URZ+0x38810], R6 ;  /* 0x03881006110075a7 */ /* 0x008724000802017f */
[----:B----4-:R-:W-:Y:S05]  /*1a0e0*/  @!P1 NANOSLEEP.SYNCS 0x989680 ;  /* 0x009896800000995d */ /* 0x010fea0003900000 */
[----:B------:R-:W4:Y:S02]  /*1a0f0*/  @!P1 SYNCS.PHASECHK.TRANS64 P1, [R17+URZ+0x38810], R6 ;  /* 0x03881006110095a7 */ /* 0x000f24000802007f */
[----:B----4-:R-:W-:Y:S05]  /*1a100*/  @!P1 BRA `(.L_x_5131) ;  /* 0xfffffffc00f09947 */ /* 0x010fea000383ffff */
[----:B------:R-:W-:Y:S05]  /*1a110*/  BRA `(.L_x_5271) ;  /* 0xfffffea400187947 */ /* 0x000fea000383ffff */
.L_x_5135:
[----:B------:R0:W0:Y:S02]  /*1a120*/  SYNCS.PHASECHK.TRANS64.TRYWAIT P1, [R9+URZ+0x38850], R8 ;  /* 0x03885008090075a7 */ /* 0x000024000802017f */
[----:B0-----:R-:W-:Y:S05]  /*1a130*/  @!P1 NANOSLEEP.SYNCS 0x989680 ;  /* 0x009896800000995d */ /* 0x001fea0003900000 */
[----:B------:R-:W0:Y:S02]  /*1a140*/  @!P1 SYNCS.PHASECHK.TRANS64 P1, [R9+URZ+0x38850], R8 ;  /* 0x03885008090095a7 */ /* 0x000e24000802007f */
[----:B0-----:R-:W-:Y:S05]  /*1a150*/  @!P1 BRA `(.L_x_5135) ;  /* 0xfffffffc00f09947 */ /* 0x001fea000383ffff */
[----:B------:R-:W-:Y:S05]  /*1a160*/  BRA `(.L_x_5134) ;  /* 0xfffffea400487947 */ /* 0x000fea000383ffff */
.L_x_5142:
[----:B-1----:R1:W2:Y:S02]  /*1a170*/  SYNCS.PHASECHK.TRANS64.TRYWAIT P1, [R9+URZ+0x38830], R7 ;  /* 0x03883007090075a7 */ /* 0x0022a4000802017f */
[----:B--2---:R-:W-:Y:S05]  /*1a180*/  @!P1 NANOSLEEP.SYNCS 0x989680 ;  /* 0x009896800000995d */ /* 0x004fea0003900000 */
[----:B------:R-:W2:Y:S02]  /*1a190*/  @!P1 SYNCS.PHASECHK.TRANS64 P1, [R9+URZ+0x38830], R7 ;  /* 0x03883007090095a7 */ /* 0x000ea4000802007f */
[----:B--2---:R-:W-:Y:S05]  /*1a1a0*/  @!P1 BRA `(.L_x_5142) ;  /* 0xfffffffc00f09947 */ /* 0x004fea000383ffff */
[----:B------:R-:W-:Y:S05]  /*1a1b0*/  BRA `(.L_x_5141) ;  /* 0xfffffed000707947 */ /* 0x000fea000383ffff */
.L_x_5146:
[----:B---3--:R3:W4:Y:S02]  /*1a1c0*/  SYNCS.PHASECHK.TRANS64.TRYWAIT P1, [R9+URZ+0x38850], R7 ;  /* 0x03885007090075a7 */ /* 0x008724000802017f */
[----:B----4-:R-:W-:Y:S05]  /*1a1d0*/  @!P1 NANOSLEEP.SYNCS 0x989680 ;  /* 0x009896800000995d */ /* 0x010fea0003900000 */
[----:B------:R-:W4:Y:S02]  /*1a1e0*/  @!P1 SYNCS.PHASECHK.TRANS64 P1, [R9+URZ+0x38850], R7 ;  /* 0x03885007090095a7 */ /* 0x000f24000802007f */
[----:B----4-:R-:W-:Y:S05]  /*1a1f0*/  @!P1 BRA `(.L_x_5146) ;  /* 0xfffffffc00f09947 */ /* 0x010fea000383ffff */
[----:B------:R-:W-:Y:S05]  /*1a200*/  BRA `(.L_x_5145) ;  /* 0xfffffed000cc7947 */ /* 0x000fea000383ffff */
.L_x_5154:
[----:B-1----:R1:W2:Y:S02]  /*1a210*/  SYNCS.PHASECHK.TRANS64.TRYWAIT P1, [R9+URZ+0x38830], R7 ;  /* 0x03883007090075a7 */ /* 0x0022a4000802017f */
[----:B--2---:R-:W-:Y:S05]  /*1a220*/  @!P1 NANOSLEEP.SYNCS 0x989680 ;  /* 0x009896800000995d */ /* 0x004fea0003900000 */
[----:B------:R-:W2:Y:S02]  /*1a230*/  @!P1 SYNCS.PHASECHK.TRANS64 P1, [R9+URZ+0x38830], R7 ;  /* 0x03883007090095a7 */ /* 0x000ea4000802007f */
[----:B--2---:R-:W-:Y:S05]  /*1a240*/  @!P1 BRA `(.L_x_5154) ;  /* 0xfffffffc00f09947 */ /* 0x004fea000383ffff */
[----:B------:R-:W-:Y:S05]  /*1a250*/  BRA `(.L_x_5153) ;  /* 0xffffff0800087947 */ /* 0x000fea000383ffff */
.L_x_5158:
[----:B---3--:R3:W4:Y:S02]  /*1a260*/  SYNCS.PHASECHK.TRANS64.TRYWAIT P1, [R9+URZ+0x38850], R7 ;  /* 0x03885007090075a7 */ /* 0x008724000802017f */
[----:B----4-:R-:W-:Y:S05]  /*1a270*/  @!P1 NANOSLEEP.SYNCS 0x989680 ;  /* 0x009896800000995d */ /* 0x010fea0003900000 */
[----:B------:R-:W4:Y:S02]  /*1a280*/  @!P1 SYNCS.PHASECHK.TRANS64 P1, [R9+URZ+0x38850], R7 ;  /* 0x03885007090095a7 */ /* 0x000f24000802007f */
[----:B----4-:R-:W-:Y:S05]  /*1a290*/  @!P1 BRA `(.L_x_5158) ;  /* 0xfffffffc00f09947 */ /* 0x010fea000383ffff */
[----:B------:R-:W-:Y:S05]  /*1a2a0*/  BRA `(.L_x_5157) ;  /* 0xffffff0800647947 */ /* 0x000fea000383ffff */
.L_x_5201:
        /* <DEDUP_REMOVED lines=11> */
.L_x_5273:
[----:B------:R-:W-:Y:S05]  /*1a360*/  BSYNC B0 ;  /* 0x0000000000007941 */ /* 0x000fea0003800000 */
.L_x_5272:
[----:B------:R-:W-:Y:S05]  /*1a370*/  BRA `(.L_x_5274) ;  /* 0xffffffac001c7947 */ /* 0x000fea000383ffff */
.L_x_5204:
[----:B0-----:R0:W1:Y:S02]  /*1a380*/  SYNCS.PHASECHK.TRANS64.TRYWAIT P0, [R22+URZ+0x38840], R0 ;  /* 0x03884000160075a7 */ /* 0x001064000800017f */
[----:B-1----:R-:W-:Y:S05]  /*1a390*/  @!P0 NANOSLEEP.SYNCS 0x989680 ;  /* 0x009896800000895d */ /* 0x002fea0003900000 */
[----:B------:R-:W1:Y:S02]  /*1a3a0*/  @!P0 SYNCS.PHASECHK.TRANS64 P0, [R22+URZ+0x38840], R0 ;  /* 0x03884000160085a7 */ /* 0x000e64000800007f */
[----:B-1----:R-:W-:Y:S05]  /*1a3b0*/  @!P0 BRA `(.L_x_5204) ;  /* 0xfffffffc00f08947 */ /* 0x002fea000383ffff */
[----:B------:R-:W-:Y:S05]  /*1a3c0*/  BRA `(.L_x_5275) ;  /* 0xffffffb000187947 */ /* 0x000fea000383ffff */
.L_x_5205:
        /* <DEDUP_REMOVED lines=8> */
.L_x_5277:
[----:B------:R-:W-:Y:S05]  /*1a450*/  BSYNC B0 ;  /* 0x0000000000007941 */ /* 0x000fea0003800000 */
.L_x_5276:
        /* <DEDUP_REMOVED lines=9> */
.L_x_5278:
[----:B------:R-:W-:Y:S02]  /*1a4f0*/  IMAD.MOV.U32 R13, RZ, RZ, R5 ;  /* 0x000000ffff0d7224 */ /* 0x000fe400078e0005 */
[----:B------:R-:W-:Y:S02]  /*1a500*/  IMAD.MOV.U32 R12, RZ, RZ, 0x1 ;  /* 0x00000001ff0c7424 */ /* 0x000fe400078e00ff */
[----:B------:R-:W-:-:S07]  /*1a510*/  IMAD.MOV.U32 R3, RZ, RZ, R14 ;  /* 0x000000ffff037224 */ /* 0x000fce00078e000e */
[----:B------:R-:W-:Y:S05]  /*1a520*/  WARPSYNC.COLLECTIVE R15, `(.L_x_5279) ;  /* 0x000000000f087348 */ /* 0x000fea0003c00000 */
[----:B------:R0:W1:Y:S02]  /*1a530*/  SHFL.IDX P6, R14, R13, R12, R11 ;  /* 0x0000000c0d0e7389 */ /* 0x00006400000c000b */
[----:B01----:R-:W-:Y:S01]  /*1a540*/  ENDCOLLECTIVE ;  /* 0x000000000000791b */ /* 0x003fe20003800000 */
.L_x_5279:
        /* <DEDUP_REMOVED lines=15> */
.L_x_5280:
[----:B------:R-:W-:Y:S02]  /*1a640*/  @P0 IMAD R6, R4, 0x2, R17 ;  /* 0x0000000204060824 */ /* 0x000fe400078e0211 */
[----:B------:R-:W-:Y:S02]  /*1a650*/  IMAD.MOV.U32 R13, RZ, RZ, R5 ;  /* 0x000000ffff0d7224 */ /* 0x000fe400078e0005 */
[----:B------:R-:W-:Y:S02]  /*1a660*/  IMAD.MOV.U32 R12, RZ, RZ, 0x2 ;  /* 0x00000002ff0c7424 */ /* 0x000fe400078e00ff */
[----:B------:R-:W-:-:S07]  /*1a670*/  IMAD.MOV.U32 R3, RZ, RZ, R14 ;  /* 0x000000ffff037224 */ /* 0x000fce00078e000e */
[----:B------:R-:W-:Y:S05]  /*1a680*/  WARPSYNC.COLLECTIVE R15, `(.L_x_5281) ;  /* 0x000000000f087348 */ /* 0x000fea0003c00000 */
[----:B------:R0:W1:Y:S02]  /*1a690*/  SHFL.IDX P6, R14, R13, R12, R11 ;  /* 0x0000000c0d0e7389 */ /* 0x00006400000c000b */
[----:B01----:R-:W-:Y:S01]  /*1a6a0*/  ENDCOLLECTIVE ;  /* 0x000000000000791b */ /* 0x003fe20003800000 */
.L_x_5281:
        /* <DEDUP_REMOVED lines=15> */
.L_x_5282:
[----:B------:R-:W-:Y:S02]  /*1a7a0*/  @P0 IMAD R6, R4, 0x2, R17 ;  /* 0x0000000204060824 */ /* 0x000fe400078e0211 */
[----:B------:R-:W-:Y:S02]  /*1a7b0*/  IMAD.MOV.U32 R13, RZ, RZ, R5 ;  /* 0x000000ffff0d7224 */ /* 0x000fe400078e0005 */
[----:B------:R-:W-:Y:S02]  /*1a7c0*/  IMAD.MOV.U32 R12, RZ, RZ, 0x3 ;  /* 0x00000003ff0c7424 */ /* 0x000fe400078e00ff */
[----:B------:R-:W-:-:S07]  /*1a7d0*/  IMAD.MOV.U32 R3, RZ, RZ, R14 ;  /* 0x000000ffff037224 */ /* 0x000fce00078e000e */
[----:B------:R-:W-:Y:S05]  /*1a7e0*/  WARPSYNC.COLLECTIVE R15, `(.L_x_5283) ;  /* 0x000000000f087348 */ /* 0x000fea0003c00000 */
[----:B------:R0:W1:Y:S02]  /*1a7f0*/  SHFL.IDX P6, R14, R13, R12, R11 ;  /* 0x0000000c0d0e7389 */ /* 0x00006400000c000b */
[----:B01----:R-:W-:Y:S01]  /*1a800*/  ENDCOLLECTIVE ;  /* 0x000000000000791b */ /* 0x003fe20003800000 */
.L_x_5283:
        /* <DEDUP_REMOVED lines=10> */
.L_x_5284:
[----:B------:R-:W-:Y:S01]  /*1a8b0*/  @!PT LDS RZ, [RZ] ;  /* 0x00000000fffff984 */ /* 0x000fe20000000800 */
[----:B------:R-:W-:Y:S01]  /*1a8c0*/  @!PT LDS RZ, [RZ] ;  /* 0x00000000fffff984 */ /* 0x000fe20000000800 */
[----:B------:R-:W-:Y:S01]  /*1a8d0*/  @!PT LDS RZ, [RZ] ;  /* 0x00000000fffff984 */ /* 0x000fe20000000800 */
[----:B------:R0:W-:Y:S01]  /*1a8e0*/  @P0 LDGSTS.E.BYPASS.LTC128B.128 [R6+0x23400], desc[UR42][R2.64], !P2 ;  /* 0x2340000002060fae */ /* 0x0001e2000d101d6a */
[----:B------:R-:W-:Y:S01]  /*1a8f0*/  IMAD.MOV.U32 R0, RZ, RZ, R14 ;  /* 0x000000ffff007224 */ /* 0x000fe200078e000e */
[----:B------:R-:W-:Y:S06]  /*1a900*/  BRA `(.L_x_5285) ;  /* 0xffffffac00cc7947 */ /* 0x000fec000383ffff */
.L_x_5210:
        /* <DEDUP_REMOVED lines=10> */
.L_x_5286:
        /* <DEDUP_REMOVED lines=9> */
.L_x_5287:
[----:B------:R-:W-:Y:S02]  /*1aa40*/  IMAD.MOV.U32 R13, RZ, RZ, R2 ;  /* 0x000000ffff0d7224 */ /* 0x000fe400078e0002 */
[----:B------:R-:W-:Y:S02]  /*1aa50*/  IMAD.MOV.U32 R12, RZ, RZ, 0x1 ;  /* 0x00000001ff0c7424 */ /* 0x000fe400078e00ff */
[----:B------:R-:W-:-:S07]  /*1aa60*/  IMAD.MOV.U32 R5, RZ, RZ, R14 ;  /* 0x000000ffff057224 */ /* 0x000fce00078e000e */
[----:B------:R-:W-:Y:S05]  /*1aa70*/  WARPSYNC.COLLECTIVE R15, `(.L_x_5288) ;  /* 0x000000000f087348 */ /* 0x000fea0003c00000 */
[----:B------:R0:W1:Y:S02]  /*1aa80*/  SHFL.IDX P6, R14, R13, R12, R11 ;  /* 0x0000000c0d0e7389 */ /* 0x00006400000c000b */
[----:B01----:R-:W-:Y:S01]  /*1aa90*/  ENDCOLLECTIVE ;  /* 0x000000000000791b */ /* 0x003fe20003800000 */
.L_x_5288:
        /* <DEDUP_REMOVED lines=15> */
.L_x_5289:
        /* <DEDUP_REMOVED lines=8> */
.L_x_5290:
        /* <DEDUP_REMOVED lines=16> */
.L_x_5291:
[----:B------:R-:W-:Y:S01]  /*1ad10*/  @P2 LOP3.LUT R16, R16, 0x40, RZ, 0xfc, !PT ;  /* 0x0000004010102812 */ /* 0x000fe200078efcff */
[----:B------:R-:W-:Y:S02]  /*1ad20*/  IMAD.MOV.U32 R13, RZ, RZ, R2 ;  /* 0x000000ffff0d7224 */ /* 0x000fe400078e0002 */
[----:B------:R-:W-:Y:S02]  /*1ad30*/  IMAD.MOV.U32 R12, RZ, RZ, 0x3 ;  /* 0x00000003ff0c7424 */ /* 0x000fe400078e00ff */
[----:B------:R-:W-:-:S07]  /*1ad40*/  IMAD.MOV.U32 R5, RZ, RZ, R14 ;  /* 0x000000ffff057224 */ /* 0x000fce00078e000e */
[----:B------:R-:W-:Y:S05]  /*1ad50*/  WARPSYNC.COLLECTIVE R15, `(.L_x_5292) ;  /* 0x000000000f087348 */ /* 0x000fea0003c00000 */
[----:B------:R0:W1:Y:S02]  /*1ad60*/  SHFL.IDX P6, R14, R13, R12, R11 ;  /* 0x0000000c0d0e7389 */ /* 0x00006400000c000b */
[----:B01----:R-:W-:Y:S01]  /*1ad70*/  ENDCOLLECTIVE ;  /* 0x000000000000791b */ /* 0x003fe20003800000 */
.L_x_5292:
        /* <DEDUP_REMOVED lines=14> */
.L_x_5293:
[----:B------:R-:W-:Y:S01]  /*1ae60*/  IMAD.MOV.U32 R0, RZ, RZ, R14 ;  /* 0x000000ffff007224 */ /* 0x000fe200078e000e */
[----:B------:R-:W-:Y:S06]  /*1ae70*/  BRA `(.L_x_5294) ;  /* 0xffffffb000d07947 */ /* 0x000fec000383ffff */
.L_x_5214:
        /* <DEDUP_REMOVED lines=47> */
.L_x_5296:
[----:B------:R-:W-:Y:S05]  /*1b170*/  BSYNC B0 ;  /* 0x0000000000007941 */ /* 0x000fea0003800000 */
.L_x_5295:
        /* <DEDUP_REMOVED lines=11> */
.L_x_5297:
        /* <DEDUP_REMOVED lines=39> */
.L_x_5298:
[----:B------:R-:W-:Y:S02]  /*1b4a0*/  IMAD.MOV.U32 R13, RZ, RZ, R0 ;  /* 0x000000ffff0d7224 */ /* 0x000fe400078e0000 */
[----:B------:R-:W-:-:S07]  /*1b4b0*/  IMAD.MOV.U32 R7, RZ, RZ, R14 ;  /* 0x000000ffff077224 */ /* 0x000fce00078e000e */
[----:B------:R-:W-:Y:S05]  /*1b4c0*/  WARPSYNC.COLLECTIVE R15, `(.L_x_5299) ;  /* 0x000000000f087348 */ /* 0x000fea0003c00000 */
[----:B------:R0:W1:Y:S02]  /*1b4d0*/  SHFL.IDX P6, R14, R13, R12, R11 ;  /* 0x0000000c0d0e7389 */ /* 0x00006400000c000b */
[----:B01----:R-:W-:Y:S01]  /*1b4e0*/  ENDCOLLECTIVE ;  /* 0x000000000000791b */ /* 0x003fe20003800000 */
.L_x_5299:
        /* <DEDUP_REMOVED lines=33> */
.L_x_5300:
[----:B------:R-:W-:Y:S02]  /*1b700*/  IMAD.MOV.U32 R13, RZ, RZ, R0 ;  /* 0x000000ffff0d7224 */ /* 0x000fe400078e0000 */
[----:B------:R-:W-:-:S07]  /*1b710*/  IMAD.MOV.U32 R7, RZ, RZ, R14 ;  /* 0x000000ffff077224 */ /* 0x000fce00078e000e */
[----:B------:R-:W-:Y:S05]  /*1b720*/  WARPSYNC.COLLECTIVE R15, `(.L_x_5301) ;  /* 0x000000000f087348 */ /* 0x000fea0003c00000 */
[----:B------:R0:W1:Y:S02]  /*1b730*/  SHFL.IDX P6, R14, R13, R12, R11 ;  /* 0x0000000c0d0e7389 */ /* 0x00006400000c000b */
[----:B01----:R-:W-:Y:S01]  /*1b740*/  ENDCOLLECTIVE ;  /* 0x000000000000791b */ /* 0x003fe20003800000 */
.L_x_5301:
        /* <DEDUP_REMOVED lines=27> */
.L_x_5302:
[----:B------:R-:W-:Y:S02]  /*1b900*/  IMAD.MOV.U32 R13, RZ, RZ, R0 ;  /* 0x000000ffff0d7224 */ /* 0x000fe400078e0000 */
[----:B------:R-:W-:-:S07]  /*1b910*/  IMAD.MOV.U32 R6, RZ, RZ, R14 ;  /* 0x000000ffff067224 */ /* 0x000fce00078e000e */
[----:B------:R-:W-:Y:S05]  /*1b920*/  WARPSYNC.COLLECTIVE R15, `(.L_x_5303) ;  /* 0x000000000f087348 */ /* 0x000fea0003c00000 */
[----:B------:R0:W1:Y:S02]  /*1b930*/  SHFL.IDX P6, R14, R13, R12, R11 ;  /* 0x0000000c0d0e7389 */ /* 0x00006400000c000b */
[----:B01----:R-:W-:Y:S01]  /*1b940*/  ENDCOLLECTIVE ;  /* 0x000000000000791b */ /* 0x003fe20003800000 */
.L_x_5303:
[----:B------:R-:W-:Y:S01]  /*1b950*/  IMAD.MOV.U32 R0, RZ, RZ, R14 ;  /* 0x000000ffff007224 */ /* 0x000fe200078e000e */
[----:B------:R-:W-:Y:S06]  /*1b960*/  BRA `(.L_x_5304) ;  /* 0xffffffb400447947 */ /* 0x000fec000383ffff */
.L_x_5219:
[----:B0-----:R0:W1:Y:S02]  /*1b970*/  SYNCS.PHASECHK.TRANS64.TRYWAIT P0, [R17+URZ+0x38820], R0 ;  /* 0x03882000110075a7 */ /* 0x001064000800017f */
[----:B-1----:R-:W-:Y:S05]  /*1b980*/  @!P0 NANOSLEEP.SYNCS 0x989680 ;  /* 0x009896800000895d */ /* 0x002fea0003900000 */
[----:B------:R-:W1:Y:S02]  /*1b990*/  @!P0 SYNCS.PHASECHK.TRANS64 P0, [R17+URZ+0x38820], R0 ;  /* 0x03882000110085a7 */ /* 0x000e64000800007f */
[----:B-1----:R-:W-:Y:S05]  /*1b9a0*/  @!P0 BRA `(.L_x_5219) ;  /* 0xfffffffc00f08947 */ /* 0x002fea000383ffff */
[----:B------:R-:W-:Y:S05]  /*1b9b0*/  BRA `(.L_x_5305) ;  /* 0xffffffb400e07947 */ /* 0x000fea000383ffff */
.L_x_5222:
[----:B0-----:R0:W1:Y:S02]  /*1b9c0*/  SYNCS.PHASECHK.TRANS64.TRYWAIT P0, [R22+URZ+0x38860], R0 ;  /* 0x03886000160075a7 */ /* 0x001064000800017f */
[----:B-1----:R-:W-:Y:S05]  /*1b9d0*/  @!P0 NANOSLEEP.SYNCS 0x989680 ;  /* 0x009896800000895d */ /* 0x002fea0003900000 */
[----:B------:R-:W1:Y:S02]  /*1b9e0*/  @!P0 SYNCS.PHASECHK.TRANS64 P0, [R22+URZ+0x38860], R0 ;  /* 0x03886000160085a7 */ /* 0x000e64000800007f */
[----:B-1----:R-:W-:Y:S05]  /*1b9f0*/  @!P0 BRA `(.L_x_5222) ;  /* 0xfffffffc00f08947 */ /* 0x002fea000383ffff */
[----:B------:R-:W-:Y:S05]  /*1ba00*/  BRA `(.L_x_5306) ;  /* 0xffffffb400f07947 */ /* 0x000fea000383ffff */
.L_x_5223:
        /* <DEDUP_REMOVED lines=8> */
.L_x_5308:
[----:B------:R-:W-:Y:S05]  /*1ba90*/  BSYNC B0 ;  /* 0x0000000000007941 */ /* 0x000fea0003800000 */
.L_x_5307:
        /* <DEDUP_REMOVED lines=15> */
.L_x_5309:
        /* <DEDUP_REMOVED lines=39> */
.L_x_5310:
[----:B------:R-:W-:Y:S02]  /*1be00*/  IMAD.MOV.U32 R13, RZ, RZ, R4 ;  /* 0x000000ffff0d7224 */ /* 0x000fe400078e0004 */
[----:B------:R-:W-:-:S07]  /*1be10*/  IMAD.MOV.U32 R3, RZ, RZ, R14 ;  /* 0x000000ffff037224 */ /* 0x000fce00078e000e */
[----:B------:R-:W-:Y:S05]  /*1be20*/  WARPSYNC.COLLECTIVE R15, `(.L_x_5311) ;  /* 0x000000000f087348 */ /* 0x000fea0003c00000 */
[----:B------:R0:W1:Y:S02]  /*1be30*/  SHFL.IDX P6, R14, R13, R12, R11 ;  /* 0x0000000c0d0e7389 */ /* 0x00006400000c000b */
[----:B01----:R-:W-:Y:S01]  /*1be40*/  ENDCOLLECTIVE ;  /* 0x000000000000791b */ /* 0x003fe20003800000 */
.L_x_5311:
        /* <DEDUP_REMOVED lines=29> */
.L_x_5312:
[----:B------:R-:W-:Y:S02]  /*1c020*/  IMAD.MOV.U32 R13, RZ, RZ, R4 ;  /* 0x000000ffff0d7224 */ /* 0x000fe400078e0004 */
[----:B------:R-:W-:-:S07]  /*1c030*/  IMAD.MOV.U32 R7, RZ, RZ, R14 ;  /* 0x000000ffff077224 */ /* 0x000fce00078e000e */
[----:B------:R-:W-:Y:S05]  /*1c040*/  WARPSYNC.COLLECTIVE R15, `(.L_x_5313) ;  /* 0x000000000f087348 */ /* 0x000fea0003c00000 */
[----:B------:R0:W1:Y:S02]  /*1c050*/  SHFL.IDX P6, R14, R13, R12, R11 ;  /* 0x0000000c0d0e7389 */ /* 0x00006400000c000b */
[----:B01----:R-:W-:Y:S01]  /*1c060*/  ENDCOLLECTIVE ;  /* 0x000000000000791b */ /* 0x003fe20003800000 */
.L_x_5313:
        /* <DEDUP_REMOVED lines=29> */
.L_x_5314:
[----:B------:R-:W-:Y:S02]  /*1c240*/  IMAD.MOV.U32 R13, RZ, RZ, R4 ;  /* 0x000000ffff0d7224 */ /* 0x000fe400078e0004 */
[----:B------:R-:W-:-:S07]  /*1c250*/  IMAD.MOV.U32 R6, RZ, RZ, R14 ;  /* 0x000000ffff067224 */ /* 0x000fce00078e000e */
[----:B------:R-:W-:Y:S05]  /*1c260*/  WARPSYNC.COLLECTIVE R15, `(.L_x_5315) ;  /* 0x000000000f087348 */ /* 0x000fea0003c00000 */
[----:B------:R0:W1:Y:S02]  /*1c270*/  SHFL.IDX P6, R14, R13, R12, R11 ;  /* 0x0000000c0d0e7389 */ /* 0x00006400000c000b */
[----:B01----:R-:W-:Y:S01]  /*1c280*/  ENDCOLLECTIVE ;  /* 0x000000000000791b */ /* 0x003fe20003800000 */
.L_x_5315:
[----:B------:R-:W-:Y:S01]  /*1c290*/  IMAD.MOV.U32 R2, RZ, RZ, R14 ;  /* 0x000000ffff027224 */ /* 0x000fe200078e000e */
[----:B------:R-:W-:Y:S06]  /*1c2a0*/  BRA `(.L_x_5316) ;  /* 0xffffffb4007c7947 */ /* 0x000fec000383ffff */
.L_x_5230:
[----:B0-----:R0:W1:Y:S02]  /*1c2b0*/  SYNCS.PHASECHK.TRANS64.TRYWAIT P0, [R6+URZ+0x38840], R20 ;  /* 0x03884014060075a7 */ /* 0x001064000800017f */
[----:B-1----:R-:W-:Y:S05]  /*1c2c0*/  @!P0 NANOSLEEP.SYNCS 0x989680 ;  /* 0x009896800000895d */ /* 0x002fea0003900000 */
[----:B------:R-:W1:Y:S02]  /*1c2d0*/  @!P0 SYNCS.PHASECHK.TRANS64 P0, [R6+URZ+0x38840], R20 ;  /* 0x03884014060085a7 */ /* 0x000e64000800007f */
[----:B-1----:R-:W-:Y:S05]  /*1c2e0*/  @!P0 BRA `(.L_x_5230) ;  /* 0xfffffffc00f08947 */ /* 0x002fea000383ffff */
[----:B------:R-:W-:Y:S05]  /*1c2f0*/  BRA `(.L_x_5317) ;  /* 0xffffffbc00107947 */ /* 0x000fea000383ffff */
.L_x_5231:
        /* <DEDUP_REMOVED lines=8> */
.L_x_5319:
[----:B------:R-:W-:Y:S05]  /*1c380*/  BSYNC B1 ;  /* 0x0000000000017941 */ /* 0x000fea0003800000 */
.L_x_5318:
        /* <DEDUP_REMOVED lines=9> */
.L_x_5320:
[----:B------:R-:W-:Y:S02]  /*1c420*/  IMAD.MOV.U32 R13, RZ, RZ, R25 ;  /* 0x000000ffff0d7224 */ /* 0x000fe400078e0019 */
[----:B------:R-:W-:Y:S02]  /*1c430*/  IMAD.MOV.U32 R12, RZ, RZ, 0x1 ;  /* 0x00000001ff0c7424 */ /* 0x000fe400078e00ff */
[----:B------:R-:W-:-:S07]  /*1c440*/  IMAD.MOV.U32 R2, RZ, RZ, R14 ;  /* 0x000000ffff027224 */ /* 0x000fce00078e000e */
[----:B------:R-:W-:Y:S05]  /*1c450*/  WARPSYNC.COLLECTIVE R15, `(.L_x_5321) ;  /* 0x000000000f087348 */ /* 0x000fea0003c00000 */
[----:B------:R0:W1:Y:S02]  /*1c460*/  SHFL.IDX P6, R14, R13, R12, R11 ;  /* 0x0000000c0d0e7389 */ /* 0x00006400000c000b */
[----:B01----:R-:W-:Y:S01]  /*1c470*/  ENDCOLLECTIVE ;  /* 0x000000000000791b */ /* 0x003fe20003800000 */
.L_x_5321:
        /* <DEDUP_REMOVED lines=11> */
.L_x_5322:
[----:B------:R-:W-:Y:S02]  /*1c530*/  IMAD.MOV.U32 R13, RZ, RZ, R25 ;  /* 0x000000ffff0d7224 */ /* 0x000fe400078e0019 */
[----:B------:R-:W-:Y:S02]  /*1c540*/  IMAD.MOV.U32 R12, RZ, RZ, 0x2 ;  /* 0x00000002ff0c7424 */ /* 0x000fe400078e00ff */
[----:B------:R-:W-:-:S07]  /*1c550*/  IMAD.MOV.U32 R2, RZ, RZ, R14 ;  /* 0x000000ffff027224 */ /* 0x000fce00078e000e */
[----:B------:R-:W-:Y:S05]  /*1c560*/  WARPSYNC.COLLECTIVE R15, `(.L_x_5323) ;  /* 0x000000000f087348 */ /* 0x000fea0003c00000 */
[----:B------:R0:W1:Y:S02]  /*1c570*/  SHFL.IDX P6, R14, R13, R12, R11 ;  /* 0x0000000c0d0e7389 */ /* 0x00006400000c000b */
[----:B01----:R-:W-:Y:S01]  /*1c580*/  ENDCOLLECTIVE ;  /* 0x000000000000791b */ /* 0x003fe20003800000 */
.L_x_5323:
        /* <DEDUP_REMOVED lines=11> */
.L_x_5324:
[----:B------:R-:W-:Y:S02]  /*1c640*/  IMAD.MOV.U32 R13, RZ, RZ, R25 ;  /* 0x000000ffff0d7224 */ /* 0x000fe400078e0019 */
[----:B------:R-:W-:Y:S02]  /*1c650*/  IMAD.MOV.U32 R12, RZ, RZ, 0x3 ;  /* 0x00000003ff0c7424 */ /* 0x000fe400078e00ff */
[----:B------:R-:W-:-:S07]  /*1c660*/  IMAD.MOV.U32 R2, RZ, RZ, R14 ;  /* 0x000000ffff027224 */ /* 0x000fce00078e000e */
[----:B------:R-:W-:Y:S05]  /*1c670*/  WARPSYNC.COLLECTIVE R15, `(.L_x_5325) ;  /* 0x000000000f087348 */ /* 0x000fea0003c00000 */
[----:B------:R0:W1:Y:S02]  /*1c680*/  SHFL.IDX P6, R14, R13, R12, R11 ;  /* 0x0000000c0d0e7389 */ /* 0x00006400000c000b */
[----:B01----:R-:W-:Y:S01]  /*1c690*/  ENDCOLLECTIVE ;  /* 0x000000000000791b */ /* 0x003fe20003800000 */
.L_x_5325:
        /* <DEDUP_REMOVED lines=11> */
.L_x_5326:
[----:B------:R-:W-:Y:S01]  /*1c750*/  IMAD.MOV.U32 R2, RZ, RZ, R14 ;  /* 0x000000ffff027224 */ /* 0x000fe200078e000e */
[----:B------:R-:W-:Y:S06]  /*1c760*/  BRA `(.L_x_5327) ;  /* 0xffffffb800987947 */ /* 0x000fec000383ffff */
.L_x_5236:
[----:B---3--:R3:W4:Y:S02]  /*1c770*/  SYNCS.PHASECHK.TRANS64.TRYWAIT P0, [R6+URZ+0x38860], R20 ;  /* 0x03886014060075a7 */ /* 0x008724000800017f */
[----:B----4-:R-:W-:Y:S05]  /*1c780*/  @!P0 NANOSLEEP.SYNCS 0x989680 ;  /* 0x009896800000895d */ /* 0x010fea0003900000 */
[----:B------:R-:W4:Y:S02]  /*1c790*/  @!P0 SYNCS.PHASECHK.TRANS64 P0, [R6+URZ+0x38860], R20 ;  /* 0x03886014060085a7 */ /* 0x000f24000800007f */
[----:B----4-:R-:W-:Y:S05]  /*1c7a0*/  @!P0 BRA `(.L_x_5236) ;  /* 0xfffffffc00f08947 */ /* 0x010fea000383ffff */
[----:B------:R-:W-:Y:S05]  /*1c7b0*/  BRA `(.L_x_5328) ;  /* 0xffffffb800e87947 */ /* 0x000fea000383ffff */
.L_x_5237:
        /* <DEDUP_REMOVED lines=8> */
.L_x_5330:
[----:B------:R-:W-:Y:S05]  /*1c840*/  BSYNC B1 ;  /* 0x0000000000017941 */ /* 0x000fea0003800000 */
.L_x_5329:
        /* <DEDUP_REMOVED lines=13> */
.L_x_5331:
        /* <DEDUP_REMOVED lines=17> */
.L_x_5332:
        /* <DEDUP_REMOVED lines=16> */
.L_x_5333:
        /* <DEDUP_REMOVED lines=19> */
.L_x_5334:
        /* <DEDUP_REMOVED lines=14> */
.L_x_5335:
        /* <DEDUP_REMOVED lines=16> */
.L_x_5336:
        /* <DEDUP_REMOVED lines=14> */
.L_x_5337:
[----:B------:R-:W-:Y:S05]  /*1cf20*/  BRA `(.L_x_5338) ;  /* 0xffffffb8004c7947 */ /* 0x000fea000383ffff */
.L_x_5245:
        /* <DEDUP_REMOVED lines=8> */
.L_x_5340:
[----:B------:R-:W-:Y:S05]  /*1cfb0*/  BSYNC B0 ;  /* 0x0000000000007941 */ /* 0x000fea0003800000 */
.L_x_5339:
        /* <DEDUP_REMOVED lines=9> */
.L_x_5341:
        /* <DEDUP_REMOVED lines=23> */
.L_x_5342:
[----:B------:R-:W-:Y:S01]  /*1d1c0*/  IMAD.MOV.U32 R12, RZ, RZ, 0x2 ;  /* 0x00000002ff0c7424 */ /* 0x000fe200078e00ff */
[----:B------:R-:W-:-:S05]  /*1d1d0*/  SEL R4, R14, RZ, P1 ;  /* 0x000000ff0e047207 */ /* 0x000fca0000800000 */
[----:B------:R-:W-:-:S04]  /*1d1e0*/  IMAD.IADD R4, R13, 0x1, R4 ;  /* 0x000000010d047824 */ /* 0x000fc800078e0204 */
[----:B------:R-:W-:-:S07]  /*1d1f0*/  IMAD.MOV.U32 R13, RZ, RZ, R4 ;  /* 0x000000ffff0d7224 */ /* 0x000fce00078e0004 */
[----:B------:R-:W-:Y:S05]  /*1d200*/  WARPSYNC.COLLECTIVE R15, `(.L_x_5343) ;  /* 0x000000000f087348 */ /* 0x000fea0003c00000 */
[----:B------:R0:W1:Y:S02]  /*1d210*/  SHFL.UP P6, R14, R13, R12, R11 ;  /* 0x0400000c0d0e7389 */ /* 0x00006400000c000b */
[----:B01----:R-:W-:Y:S01]  /*1d220*/  ENDCOLLECTIVE ;  /* 0x000000000000791b */ /* 0x003fe20003800000 */
.L_x_5343:
[----:B------:R-:W-:Y:S01]  /*1d230*/  IMAD.MOV.U32 R12, RZ, RZ, 0x4 ;  /* 0x00000004ff0c7424 */ /* 0x000fe200078e00ff */
[----:B------:R-:W-:-:S05]  /*1d240*/  SEL R3, R14, RZ, P2 ;  /* 0x000000ff0e037207 */ /* 0x000fca0001000000 */
[----:B------:R-:W-:-:S04]  /*1d250*/  IMAD.IADD R2, R4, 0x1, R3 ;  /* 0x0000000104027824 */ /* 0x000fc800078e0203 */
[----:B------:R-:W-:-:S07]  /*1d260*/  IMAD.MOV.U32 R13, RZ, RZ, R2 ;  /* 0x000000ffff0d7224 */ /* 0x000fce00078e0002 */
[----:B------:R-:W-:Y:S05]  /*1d270*/  WARPSYNC.COLLECTIVE R15, `(.L_x_5344) ;  /* 0x000000000f087348 */ /* 0x000fea0003c00000 */
[----:B------:R0:W1:Y:S02]  /*1d280*/  SHFL.UP P6, R14, R13, R12, R11 ;  /* 0x0400000c0d0e7389 */ /* 0x00006400000c000b */
[----:B01----:R-:W-:Y:S01]  /*1d290*/  ENDCOLLECTIVE ;  /* 0x000000000000791b */ /* 0x003fe20003800000 */
.L_x_5344:
[----:B------:R-:W-:Y:S01]  /*1d2a0*/  IMAD.MOV.U32 R12, RZ, RZ, 0x8 ;  /* 0x00000008ff0c7424 */ /* 0x000fe200078e00ff */
[----:B------:R-:W-:-:S05]  /*1d2b0*/  SEL R3, R14, RZ, P3 ;  /* 0x000000ff0e037207 */ /* 0x000fca0001800000 */
[----:B------:R-:W-:-:S04]  /*1d2c0*/  IMAD.IADD R3, R2, 0x1, R3 ;  /* 0x0000000102037824 */ /* 0x000fc800078e0203 */
[----:B------:R-:W-:-:S07]  /*1d2d0*/  IMAD.MOV.U32 R13, RZ, RZ, R3 ;  /* 0x000000ffff0d7224 */ /* 0x000fce00078e0003 */
[----:B------:R-:W-:Y:S05]  /*1d2e0*/  WARPSYNC.COLLECTIVE R15, `(.L_x_5345) ;  /* 0x000000000f087348 */ /* 0x000fea0003c00000 */
[----:B------:R0:W1:Y:S02]  /*1d2f0*/  SHFL.UP P6, R14, R13, R12, R11 ;  /* 0x0400000c0d0e7389 */ /* 0x00006400000c000b */
[----:B01----:R-:W-:Y:S01]  /*1d300*/  ENDCOLLECTIVE ;  /* 0x000000000000791b */ /* 0x003fe20003800000 */
.L_x_5345:
[----:B------:R-:W-:Y:S01]  /*1d310*/  IMAD.MOV.U32 R12, RZ, RZ, 0x10 ;  /* 0x00000010ff0c7424 */ /* 0x000fe200078e00ff */
[----:B------:R-:W-:-:S05]  /*1d320*/  SEL R4, R14, RZ, P4 ;  /* 0x000000ff0e047207 */ /* 0x000fca0002000000 */
[----:B------:R-:W-:-:S04]  /*1d330*/  IMAD.IADD R4, R3, 0x1, R4 ;  /* 0x0000000103047824 */ /* 0x000fc800078e0204 */
[----:B------:R-:W-:-:S07]  /*1d340*/  IMAD.MOV.U32 R13, RZ, RZ, R4 ;  /* 0x000000ffff0d7224 */ /* 0x000fce00078e0004 */
[----:B------:R-:W-:Y:S05]  /*1d350*/  WARPSYNC.COLLECTIVE R15, `(.L_x_5346) ;  /* 0x000000000f087348 */ /* 0x000fea0003c00000 */
[----:B------:R0:W1:Y:S02]  /*1d360*/  SHFL.UP P6, R14, R13, R12, R11 ;  /* 0x0400000c0d0e7389 */ /* 0x00006400000c000b */
[----:B01----:R-:W-:Y:S01]  /*1d370*/  ENDCOLLECTIVE ;  /* 0x000000000000791b */ /* 0x003fe20003800000 */
.L_x_5346:
        /* <DEDUP_REMOVED lines=8> */
.L_x_5347:
[----:B------:R-:W-:Y:S05]  /*1d400*/  BRA `(.L_x_5348) ;  /* 0xffffffb800e87947 */ /* 0x000fea000383ffff */
.L_x_5248:
[----:B------:R-:W-:Y:S01]  /*1d410*/  BSSY B0, `(.L_x_5349) ;  /* 0x0000007000007945 */ /* 0x000fe20003800000 */
[----:B------:R-:W-:Y:S02]  /*1d420*/  IMAD.MOV.U32 R12, RZ, RZ, 0x1 ;  /* 0x00000001ff0c7424 */ /* 0x000fe400078e00ff */
[----:B------:R-:W-:Y:S02]  /*1d430*/  IMAD.MOV.U32 R11, RZ, RZ, RZ ;  /* 0x000000ffff0b7224 */ /* 0x000fe400078e00ff */
[----:B------:R-:W-:-:S07]  /*1d440*/  IMAD.MOV.U32 R15, RZ, RZ, -0x1 ;  /* 0xffffffffff0f7424 */ /* 0x000fce00078e00ff */
[----:B------:R-:W-:Y:S05]  /*1d450*/  WARPSYNC.COLLECTIVE R15, `(.L_x_5350) ;  /* 0x000000000f087348 */ /* 0x000fea0003c00000 */
[----:B------:R0:W1:Y:S02]  /*1d460*/  SHFL.UP P6, R14, R13, R12, R11 ;  /* 0x0400000c0d0e7389 */ /* 0x00006400000c000b */
[----:B01----:R-:W-:Y:S01]  /*1d470*/  ENDCOLLECTIVE ;  /* 0x000000000000791b */ /* 0x003fe20003800000 */
.L_x_5350:
[----:B------:R-:W-:Y:S05]  /*1d480*/  BSYNC B0 ;  /* 0x0000000000007941 */ /* 0x000fea0003800000 */
.L_x_5349:
        /* <DEDUP_REMOVED lines=8> */
.L_x_5351:
[----:B------:R-:W-:Y:S01]  /*1d510*/  IMAD.MOV.U32 R12, RZ, RZ, 0x4 ;  /* 0x00000004ff0c7424 */ /* 0x000fe200078e00ff */
[----:B------:R-:W-:-:S05]  /*1d520*/  SEL R2, R14, RZ, P2 ;  /* 0x000000ff0e027207 */ /* 0x000fca0001000000 */
[----:B------:R-:W-:-:S04]  /*1d530*/  IMAD.IADD R2, R13, 0x1, R2 ;  /* 0x000000010d027824 */ /* 0x000fc800078e0202 */
[----:B------:R-:W-:-:S07]  /*1d540*/  IMAD.MOV.U32 R13, RZ, RZ, R2 ;  /* 0x000000ffff0d7224 */ /* 0x000fce00078e0002 */
[----:B------:R-:W-:Y:S05]  /*1d550*/  WARPSYNC.COLLECTIVE R15, `(.L_x_5352) ;  /* 0x000000000f087348 */ /* 0x000fea0003c00000 */
[----:B------:R0:W1:Y:S02]  /*1d560*/  SHFL.UP P6, R14, R13, R12, R11 ;  /* 0x0400000c0d0e7389 */ /* 0x00006400000c000b */
[----:B01----:R-:W-:Y:S01]  /*1d570*/  ENDCOLLECTIVE ;  /* 0x000000000000791b */ /* 0x003fe20003800000 */
.L_x_5352:
[----:B------:R-:W-:Y:S01]  /*1d580*/  IMAD.MOV.U32 R12, RZ, RZ, 0x8 ;  /* 0x00000008ff0c7424 */ /* 0x000fe200078e00ff */
[----:B------:R-:W-:-:S05]  /*1d590*/  SEL R3, R14, RZ, P3 ;  /* 0x000000ff0e037207 */ /* 0x000fca0001800000 */
[----:B------:R-:W-:-:S04]  /*1d5a0*/  IMAD.IADD R3, R2, 0x1, R3 ;  /* 0x0000000102037824 */ /* 0x000fc800078e0203 */
[----:B------:R-:W-:-:S07]  /*1d5b0*/  IMAD.MOV.U32 R13, RZ, RZ, R3 ;  /* 0x000000ffff0d7224 */ /* 0x000fce00078e0003 */
[----:B------:R-:W-:Y:S05]  /*1d5c0*/  WARPSYNC.COLLECTIVE R15, `(.L_x_5353) ;  /* 0x000000000f087348 */ /* 0x000fea0003c00000 */
[----:B------:R0:W1:Y:S02]  /*1d5d0*/  SHFL.UP P6, R14, R13, R12, R11 ;  /* 0x0400000c0d0e7389 */ /* 0x00006400000c000b */
[----:B01----:R-:W-:Y:S01]  /*1d5e0*/  ENDCOLLECTIVE ;  /* 0x000000000000791b */ /* 0x003fe20003800000 */
.L_x_5353:
[----:B------:R-:W-:Y:S01]  /*1d5f0*/  IMAD.MOV.U32 R12, RZ, RZ, 0x10 ;  /* 0x00000010ff0c7424 */ /* 0x000fe200078e00ff */
[----:B------:R-:W-:-:S05]  /*1d600*/  SEL R4, R14, RZ, P4 ;  /* 0x000000ff0e047207 */ /* 0x000fca0002000000 */
[----:B------:R-:W-:-:S04]  /*1d610*/  IMAD.IADD R4, R3, 0x1, R4 ;  /* 0x0000000103047824 */ /* 0x000fc800078e0204 */
[----:B------:R-:W-:-:S07]  /*1d620*/  IMAD.MOV.U32 R13, RZ, RZ, R4 ;  /* 0x000000ffff0d7224 */ /* 0x000fce00078e0004 */
[----:B------:R-:W-:Y:S05]  /*1d630*/  WARPSYNC.COLLECTIVE R15, `(.L_x_5354) ;  /* 0x000000000f087348 */ /* 0x000fea0003c00000 */
[----:B------:R0:W1:Y:S02]  /*1d640*/  SHFL.UP P6, R14, R13, R12, R11 ;  /* 0x0400000c0d0e7389 */ /* 0x00006400000c000b */
[----:B01----:R-:W-:Y:S01]  /*1d650*/  ENDCOLLECTIVE ;  /* 0x000000000000791b */ /* 0x003fe20003800000 */
.L_x_5354:
        /* <DEDUP_REMOVED lines=8> */
.L_x_5355:
[----:B------:R-:W-:Y:S05]  /*1d6e0*/  BRA `(.L_x_5356) ;  /* 0xffffffb800d47947 */ /* 0x000fea000383ffff */
.L_x_5250:
[----:B------:R-:W-:Y:S01]  /*1d6f0*/  BSSY B0, `(.L_x_5357) ;  /* 0x0000006000007945 */ /* 0x000fe20003800000 */
[----:B------:R-:W-:Y:S01]  /*1d700*/  PLOP3.LUT P6, PT, P6, PT, PT, 0x8, 0x0 ;  /* 0x000000000000781c */ /* 0x000fe200037ce170 */
[----:B------:R-:W-:-:S12]  /*1d710*/  IMAD.MOV.U32 R15, RZ, RZ, -0x1 ;  /* 0xffffffffff0f7424 */ /* 0x000fd800078e00ff */
[----:B0-----:R-:W-:Y:S05]  /*1d720*/  WARPSYNC.COLLECTIVE R15, `(.L_x_5358) ;  /* 0x000000000f087348 */ /* 0x001fea0003c00000 */
[----:B------:R-:W-:Y:S01]  /*1d730*/  VOTE.ANY R14, PT, P6 ;  /* 0x00000000000e7806 */ /* 0x000fe200030e0100 */
[----:B0-----:R-:W-:Y:S06]  /*1d740*/  ENDCOLLECTIVE ;  /* 0x000000000000791b */ /* 0x001fec0003800000 */
.L_x_5358:
[----:B------:R-:W-:Y:S05]  /*1d750*/  BSYNC B0 ;  /* 0x0000000000007941 */ /* 0x000fea0003800000 */
.L_x_5357:
        /* <DEDUP_REMOVED lines=8> */
.L_x_5359:
[----:B------:R-:W-:Y:S02]  /*1d7e0*/  IMAD.IADD R27, R12, 0x1, R27 ;  /* 0x000000010c1b7824 */ /* 0x000fe400078e021b */
[----:B------:R-:W-:Y:S02]  /*1d7f0*/  IMAD.MOV.U32 R13, RZ, RZ, R8 ;  /* 0x000000ffff0d7224 */ /* 0x000fe400078e0008 */
[----:B------:R-:W-:-:S07]  /*1d800*/  IMAD.MOV.U32 R25, RZ, RZ, R14 ;  /* 0x000000ffff197224 */ /* 0x000fce00078e000e */
[----:B------:R-:W-:Y:S05]  /*1d810*/  WARPSYNC.COLLECTIVE R15, `(.L_x_5360) ;  /* 0x000000000f087348 */ /* 0x000fea0003c00000 */
[----:B------:R0:W1:Y:S02]  /*1d820*/  SHFL.IDX P6, R14, R13, R12, R11 ;  /* 0x0000000c0d0e7389 */ /* 0x00006400000c000b */
[----:B01----:R-:W-:Y:S01]  /*1d830*/  ENDCOLLECTIVE ;  /* 0x000000000000791b */ /* 0x003fe20003800000 */
.L_x_5360:
[----:B------:R-:W-:Y:S01]  /*1d840*/  IMAD.MOV.U32 R8, RZ, RZ, R14 ;  /* 0x000000ffff087224 */ /* 0x000fe200078e000e */
[----:B------:R-:W-:Y:S06]  /*1d850*/  BRA `(.L_x_5361) ;  /* 0xffffffb800b87947 */ /* 0x000fec000383ffff */
.L_x_5252:
[----:B------:R-:W-:Y:S01]  /*1d860*/  BSSY B0, `(.L_x_5362) ;  /* 0x0000007000007945 */ /* 0x000fe20003800000 */
[----:B------:R-:W-:Y:S02]  /*1d870*/  IMAD.MOV.U32 R13, RZ, RZ, R3 ;  /* 0x000000ffff0d7224 */ /* 0x000fe400078e0003 */
[----:B------:R-:W-:Y:S02]  /*1d880*/  IMAD.MOV.U32 R11, RZ, RZ, 0x1f ;  /* 0x0000001fff0b7424 */ /* 0x000fe400078e00ff */
[----:B------:R-:W-:-:S07]  /*1d890*/  IMAD.MOV.U32 R15, RZ, RZ, -0x1 ;  /* 0xffffffffff0f7424 */ /* 0x000fce00078e00ff */
[----:B0-23--:R-:W-:Y:S05]  /*1d8a0*/  WARPSYNC.COLLECTIVE R15, `(.L_x_5363) ;  /* 0x000000000f087348 */ /* 0x00dfea0003c00000 */
[----:B------:R1:W4:Y:S02]  /*1d8b0*/  SHFL.IDX P6, R14, R13, R12, R11 ;  /* 0x0000000c0d0e7389 */ /* 0x00032400000c000b */
[----:B01234-:R-:W-:Y:S01]  /*1d8c0*/  ENDCOLLECTIVE ;  /* 0x000000000000791b */ /* 0x01ffe20003800000 */
.L_x_5363:
[----:B------:R-:W-:Y:S05]  /*1d8d0*/  BSYNC B0 ;  /* 0x0000000000007941 */ /* 0x000fea0003800000 */
.L_x_5362:
[----:B------:R-:W-:Y:S01]  /*1d8e0*/  IMAD.MOV.U32 R24, RZ, RZ, R14 ;  /* 0x000000ffff187224 */ /* 0x000fe200078e000e */
[----:B------:R-:W-:Y:S06]  /*1d8f0*/  BRA `(.L_x_5251) ;  /* 0xffffffb800a87947 */ /* 0x000fec000383ffff */
.L_x_5258:
[----:B0-----:R0:W1:Y:S02]  /*1d900*/  SYNCS.PHASECHK.TRANS64.TRYWAIT P0, [R5+URZ+0x38820], R0 ;  /* 0x03882000050075a7 */ /* 0x001064000800017f */
[----:B-1----:R-:W-:Y:S05]  /*1d910*/  @!P0 NANOSLEEP.SYNCS 0x989680 ;  /* 0x009896800000895d */ /* 0x002fea0003900000 */
[----:B------:R-:W1:Y:S02]  /*1d920*/  @!P0 SYNCS.PHASECHK.TRANS64 P0, [R5+URZ+0x38820], R0 ;  /* 0x03882000050085a7 */ /* 0x000e64000800007f */
[----:B-1----:R-:W-:Y:S05]  /*1d930*/  @!P0 BRA `(.L_x_5258) ;  /* 0xfffffffc00f08947 */ /* 0x002fea000383ffff */
[----:B------:R-:W-:Y:S05]  /*1d940*/  BRA `(.L_x_5364) ;  /* 0xffffffc400007947 */ /* 0x000fea000383ffff */
.L_x_5259:
        /* <DEDUP_REMOVED lines=11> */
.L_x_5366:
[----:B------:R-:W-:Y:S05]  /*1da00*/  BSYNC B0 ;  /* 0x0000000000007941 */ /* 0x000fea0003800000 */
.L_x_5365:
[----:B------:R-:W-:Y:S05]  /*1da10*/  BRA `(.L_x_5367) ;  /* 0xffffffc000e87947 */ /* 0x000fea000383ffff */
.L_x_5262:
[----:B------:R-:W-:Y:S01]  /*1da20*/  BSSY B1, `(.L_x_5368) ;  /* 0x0000006000017945 */ /* 0x000fe20003800000 */
[----:B------:R-:W-:-:S07]  /*1da30*/  IMAD.MOV.U32 R15, RZ, RZ, -0x1 ;  /* 0xffffffffff0f7424 */ /* 0x000fce00078e00ff */
[----:B0-234-:R-:W-:Y:S05]  /*1da40*/  WARPSYNC.COLLECTIVE R15, `(.L_x_5369) ;  /* 0x000000000f0c7348 */ /* 0x01dfea0003c00000 */
[----:B------:R-:W-:Y:S02]  /*1da50*/  ELECT P6, UR62, PT ;  /* 0x00000000003e782f */ /* 0x000fe400038c0000 */
[----:B------:R-:W-:Y:S01]  /*1da60*/  MOV R14, UR62 ;  /* 0x0000003e000e7c02 */ /* 0x000fe20008000f00 */
[----:B0-234-:R-:W-:Y:S10]  /*1da70*/  ENDCOLLECTIVE ;  /* 0x000000000000791b */ /* 0x01dff40003800000 */
.L_x_5369:
[----:B------:R-:W-:Y:S05]  /*1da80*/  BSYNC B1 ;  /* 0x0000000000017941 */ /* 0x000fea0003800000 */
.L_x_5368:
[----:B------:R-:W-:Y:S05]  /*1da90*/  BRA `(.L_x_5370) ;  /* 0xffffffc000e07947 */ /* 0x000fea000383ffff */
.L_x_5264:
[----:B0-----:R0:W1:Y:S02]  /*1daa0*/  SYNCS.PHASECHK.TRANS64.TRYWAIT P1, [R3+URZ+0x38840], R2 ;  /* 0x03884002030075a7 */ /* 0x001064000802017f */
[----:B-1----:R-:W-:Y:S05]  /*1dab0*/  @!P1 NANOSLEEP.SYNCS 0x989680 ;  /* 0x009896800000995d */ /* 0x002fea0003900000 */
[----:B------:R-:W1:Y:S02]  /*1dac0*/  @!P1 SYNCS.PHASECHK.TRANS64 P1, [R3+URZ+0x38840], R2 ;  /* 0x03884002030095a7 */ /* 0x000e64000802007f */
[----:B-1----:R-:W-:Y:S05]  /*1dad0*/  @!P1 BRA `(.L_x_5264) ;  /* 0xfffffffc00f09947 */ /* 0x002fea000383ffff */
[----:B------:R-:W-:Y:S05]  /*1dae0*/  BRA `(.L_x_5371) ;  /* 0xffffffc400007947 */ /* 0x000fea000383ffff */
.L_x_5266:
[----:B-1----:R1:W0:Y:S02]  /*1daf0*/  SYNCS.PHASECHK.TRANS64.TRYWAIT P1, [R5+URZ+0x38840], R0 ;  /* 0x03884000050075a7 */ /* 0x002224000802017f */
[----:B0-----:R-:W-:Y:S05]  /*1db00*/  @!P1 NANOSLEEP.SYNCS 0x989680 ;  /* 0x009896800000995d */ /* 0x001fea0003900000 */
[----:B------:R-:W0:Y:S02]  /*1db10*/  @!P1 SYNCS.PHASECHK.TRANS64 P1, [R5+URZ+0x38840], R0 ;  /* 0x03884000050095a7 */ /* 0x000e24000802007f */
[----:B0-----:R-:W-:Y:S05]  /*1db20*/  @!P1 BRA `(.L_x_5266) ;  /* 0xfffffffc00f09947 */ /* 0x001fea000383ffff */
[----:B------:R-:W-:Y:S05]  /*1db30*/  BRA `(.L_x_5372) ;  /* 0xffffffc4000c7947 */ /* 0x000fea000383ffff */
.L_x_5268:
[----:B------:R0:W0:Y:S02]  /*1db40*/  SYNCS.PHASECHK.TRANS64.TRYWAIT P1, [R3+URZ+0x38860], R2 ;  /* 0x03886002030075a7 */ /* 0x000024000802017f */
[----:B0-----:R-:W-:Y:S05]  /*1db50*/  @!P1 NANOSLEEP.SYNCS 0x989680 ;  /* 0x009896800000995d */ /* 0x001fea0003900000 */
[----:B------:R-:W0:Y:S02]  /*1db60*/  @!P1 SYNCS.PHASECHK.TRANS64 P1, [R3+URZ+0x38860], R2 ;  /* 0x03886002030095a7 */ /* 0x000e24000802007f */
[----:B0-----:R-:W-:Y:S05]  /*1db70*/  @!P1 BRA `(.L_x_5268) ;  /* 0xfffffffc00f09947 */ /* 0x001fea000383ffff */
[----:B------:R-:W-:Y:S05]  /*1db80*/  BRA `(.L_x_5373) ;  /* 0xffffffc400087947 */ /* 0x000fea000383ffff */
.L_x_5374:
        /* <DEDUP_REMOVED lines=15> */
.L_x_5845:


//--------------------- .text._ZN7cutlass13device_kernelIN5flash11enable_sm90INS1_16FlashAttnFwdSm90INS1_25CollectiveMainloopFwdSm90ILi2EN4cute5tupleIJNS5_1CILi1EEES8_S8_EEENS6_IJNS7_ILi64EEESA_SA_EEELi512ENS_6half_tEfNS_4arch4Sm90ELb1ELb0ELb1ELb1ELb1ELb1ELb1ELb0ELb0ELb1ELb1ELb0EEENS1_21CollectiveEpilogueFwdINS6_IJSA_NS7_ILi512EEESA_EEES9_SC_SE_Li256ELb1ELb1ELb1ELb0EEENS1_36VarlenDynamicPersistentTileSchedulerILi64ELi64ELi256ELi128ELb1ELb1ELb1ELb1ELb1ELb1EEEEEEEEEvNT_6ParamsE --------------------------
	.section	.text._ZN7cutlass13device_kernelIN5flash11enable_sm90INS1_16FlashAttnFwdSm90INS1_25CollectiveMainloopFwdSm90ILi2EN4cute5tupleIJNS5_1CILi1EEES8_S8_EEENS6_IJNS7_ILi64EEESA_SA_EEELi512ENS_6half_tEfNS_4arch4Sm90ELb1ELb0ELb1ELb1ELb1ELb1ELb1ELb0ELb0ELb1ELb1ELb0EEENS1_21CollectiveEpilogueFwdINS6_IJSA_NS7_ILi512EEESA_EEES9_SC_SE_Li256ELb1ELb1ELb1ELb0EEENS1_36VarlenDynamicPersistentTileSchedulerILi64ELi64ELi256ELi128ELb1ELb1ELb1ELb1ELb1ELb1EEEEEEEEEvNT_6ParamsE,"ax",@progbits
	.align	128
.text._ZN7cutlass13device_kernelIN5flash11enable_sm90INS1_16FlashAttnFwdSm90INS1_25CollectiveMainloopFwdSm90ILi2EN4cute5tupleIJNS5_1CILi1EEES8_S8_EEENS6_IJNS7_ILi64EEESA_SA_EEELi512ENS_6half_tEfNS_4arch4Sm90ELb1ELb0ELb1ELb1ELb1ELb1ELb1ELb0ELb0ELb1ELb1ELb0EEENS1_21CollectiveEpilogueFwdINS6_IJSA_NS7_ILi512EEESA_EEES9_SC_SE_Li256ELb1ELb1ELb1ELb0EEENS1_36VarlenDynamicPersistentTileSchedulerILi64ELi64ELi256ELi128ELb1ELb1ELb1ELb1ELb1ELb1EEEEEEEEEvNT_6ParamsE:
        .type           _ZN7cutlass13device_kernelIN5flash11enable_sm90INS1_16FlashAttnFwdSm90INS1_25CollectiveMainloopFwdSm90ILi2EN4cute5tupleIJNS5_1CILi1EEES8_S8_EEENS6_IJNS7_ILi64EEESA_SA_EEELi512ENS_6half_tEfNS_4arch4Sm90ELb1ELb0ELb1ELb1ELb1ELb1ELb1ELb0ELb0ELb1ELb1ELb0EEENS1_21CollectiveEpilogueFwdINS6_IJSA_NS7_ILi512EEESA_EEES9_SC_SE_Li256ELb1ELb1ELb1ELb0EEENS1_36VarlenDynamicPersistentTileSchedulerILi64ELi64ELi256ELi128ELb1ELb1ELb1ELb1ELb1ELb1EEEEEEEEEvNT_6ParamsE,@function
        .size           _ZN7cutlass13device_kernelIN5flash11enable_sm90INS1_16FlashAttnFwdSm90INS1_25CollectiveMainloopFwdSm90ILi2EN4cute5tupleIJNS5_1CILi1EEES8_S8_EEENS6_IJNS7_ILi64EEESA_SA_EEELi512ENS_6half_tEfNS_4arch4Sm90ELb1ELb0ELb1ELb1ELb1ELb1ELb1ELb0ELb0ELb1ELb1ELb0EEENS1_21CollectiveEpilogueFwdINS6_IJSA_NS7_ILi512EEESA_EEES9_SC_SE_Li256ELb1ELb1ELb1ELb0EEENS1_36VarlenDynamicPersistentTileSchedulerILi64ELi64ELi256ELi128ELb1ELb1ELb1ELb1ELb1ELb1EEEEEEEEEvNT_6ParamsE,(.L_x_5846 - _ZN7cutlass13device_kernelIN5flash11enable_sm90INS1_16FlashAttnFwdSm90INS1_25CollectiveMainloopFwdSm90ILi2EN4cute5tupleIJNS5_1CILi1EEES8_S8_EEENS6_IJNS7_ILi64EEESA_SA_EEELi512ENS_6half_tEfNS_4arch4Sm90ELb1ELb0ELb1ELb1ELb1ELb1ELb1ELb0ELb0ELb1ELb1ELb0EEENS1_21CollectiveEpilogueFwdINS6_IJSA_NS7_ILi512EEESA_EEES9_SC_SE_Li256ELb1ELb1ELb1ELb0EEENS1_36VarlenDynamicPersistentTileSchedulerILi64ELi64ELi256ELi128ELb1ELb1ELb1ELb1ELb1ELb1EEEEEEEEEvNT_6ParamsE)
        .other          _ZN7cutlass13device_kernelIN5flash11enable_sm90INS1_16FlashAttnFwdSm90INS1_25CollectiveMainloopFwdSm90ILi2EN4cute5tupleIJNS5_1CILi1EEES8_S8_EEENS6_IJNS7_ILi64EEESA_SA_EEELi512ENS_6half_tEfNS_4arch4Sm90ELb1ELb0ELb1ELb1ELb1ELb1ELb1ELb0ELb0ELb1ELb1ELb0EEENS1_21CollectiveEpilogueFwdINS6_IJSA_NS7_ILi512EEESA_EEES9_SC_SE_Li256ELb1ELb1ELb1ELb0EEENS1_36VarlenDynamicPersistentTileSchedulerILi64ELi64ELi256ELi128ELb1ELb1ELb1ELb1ELb1ELb1EEEEEEEEEvNT_6ParamsE,@"STO_CUDA_ENTRY STV_DEFAULT"
_ZN7cutlass13device_kernelIN5flash11enable_sm90INS1_16FlashAttnFwdSm90INS1_25CollectiveMainloopFwdSm90ILi2EN4cute5tupleIJNS5_1CILi1EEES8_S8_EEENS6_IJNS7_ILi64EEESA_SA_EEELi512ENS_6half_tEfNS_4arch4Sm90ELb1ELb0ELb1ELb1ELb1ELb1ELb1ELb0ELb0ELb1ELb1ELb0EEENS1_21CollectiveEpilogueFwdINS6_IJSA_NS7_ILi512EEESA_EEES9_SC_SE_Li256ELb1ELb1ELb1ELb0EEENS1_36VarlenDynamicPersistentTileSchedulerILi64ELi64ELi256ELi128ELb1ELb1ELb1ELb1ELb1ELb1EEEEEEEEEvNT_6ParamsE:
        /* <DEDUP_REMOVED lines=17> */
.L_x_5376:
[----:B------:R-:W-:Y:S05]  /*0110*/  BSYNC B0 ;  /* 0x0000000000007941 */ /* 0x000fea0003800000 */
.L_x_5375:
[----:B------:R-:W-:Y:S01]  /*0120*/  SHF.R.U32.HI R4, RZ, 0x7, R0 ;  /* 0x00000007ff047819 */ /* 0x000fe20000011600 */
[----:B------:R-:W-:Y:S01]  /*0130*/  VOTEU.ANY UP0, P0 ;  /* 0x00000000003f7886 */ /* 0x000fe20000000100 */
[----:B------:R-:W0:Y:S01]  /*0140*/  SHFL.IDX PT, R3, R2, RZ, 0x1f ;  /* 0x00001fff02037589 */ /* 0x000e2200000e0000 */
[----:B------:R-:W-:Y:S01]  /*0150*/  UMOV UR4, 0x80 ;  /* 0x0000008000047882 */ /* 0x000fe20000000000 */
[----:B------:R-:W-:Y:S01]  /*0160*/  UMOV UR7, 0x100 ;  /* 0x0000010000077882 */ /* 0x000fe20000000000 */
[----:B------:R-:W-:Y:S01]  /*0170*/  VOTEU.ANY UP1, P0 ;  /* 0x00000000003f7886 */ /* 0x000fe20000020100 */
[----:B------:R-:W1:Y:S01]  /*0180*/  SHFL.IDX PT, R4, R4, RZ, 0x1f ;  /* 0x00001fff04047589 */ /* 0x000e6200000e0000 */
[----:B------:R-:W2:Y:S01]  /*0190*/  @UP0 S2UR UR8, SR_CgaCtaId ;  /* 0x00000000000809c3 */ /* 0x000ea20000008800 */
[----:B------:R-:W-:Y:S01]  /*01a0*/  @UP0 UMOV UR6, 0x400 ;  /* 0x0000040000060882 */ /* 0x000fe20000000000 */
[----:B------:R-:W-:-:S04]  /*01b0*/  @UP0 UIADD3 UR4, -UR4, 0x100000, URZ ;  /* 0x0010000004040890 */ /* 0x000fc8000fffe13f */
[----:B------:R-:W-:Y:S02]  /*01c0*/  @UP0 USHF.L.U32 UR5, UR4, 0xb, URZ ;  /* 0x0000000b04050899 */ /* 0x000fe4000800063f */
[----:B------:R-:W-:Y:S01]  /*01d0*/  @UP0 USHF.L.U32 UR4, UR4, 0x1, URZ ;  /* 0x0000000104040899 */ /* 0x000fe2000800063f */
[----:B------:R-:W-:Y:S01]  /*01e0*/  VOTEU.ANY UP2, P0 ;  /* 0x00000000003f7886 */ /* 0x000fe20000040100 */
[----:B0-----:R-:W-:Y:S01]  /*01f0*/  ISETP.NE.AND P1, PT, R3, RZ, PT ;  /* 0x000000ff0300720c */ /* 0x001fe20003f25270 */
[----:B-1----:R0:W-:Y:S01]  /*0200*/  STL [R1+0x7c], R4 ;  /* 0x00007c0401007387 */ /* 0x0021e20000100800 */
[----:B--2---:R-:W-:Y:S02]  /*0210*/  @UP0 ULEA UR8, UR8, UR6, 0x18 ;  /* 0x0000000608080291 */ /* 0x004fe4000f8ec03f */
[----:B------:R-:W-:-:S04]  /*0220*/  @UP0 UIADD3 UR6, -UR7, 0x100000, URZ ;  /* 0x0010000007060890 */ /* 0x000fc8000fffe13f */
[----:B------:R-:W-:Y:S02]  /*0230*/  @UP0 USHF.L.U32 UR7, UR6, 0xb, URZ ;  /* 0x0000000b06070899 */ /* 0x000fe4000800063f */
[----:B------:R-:W-:Y:S01]  /*0240*/  @UP0 USHF.L.U32 UR6, UR6, 0x1, URZ ;  /* 0x0000000106060899 */ /* 0x000fe2000800063f */
[----:B------:R-:W-:Y:S01]  /*0250*/  VOTEU.ANY UP0, P0 ;  /* 0x00000000003f7886 */ /* 0x000fe20000000100 */
[----:B------:R-:W1:Y:S04]  /*0260*/  FENCE.VIEW.ASYNC.S ;  /* 0x00000000000073c6 */ /* 0x000e680000000000 */
[----:B-1----:R0:W1:Y:S01]  /*0270*/  @UP0 SYNCS.EXCH.64 URZ, [UR8+0x38800], UR4 ;  /* 0x03880004083f05b2 */ /* 0x0020620008000100 */
[----:B------:R0:W2:Y:S05]  /*0280*/  @UP1 SYNCS.EXCH.64 URZ, [UR8+0x38810], UR4 ;  /* 0x03881004083f15b2 */ /* 0x0000aa0008000100 */
[----:B------:R0:W3:Y:S02]  /*0290*/  @UP2 SYNCS.EXCH.64 URZ, [UR8+0x38820], UR6 ;  /* 0x03882006083f25b2 */ /* 0x0000e40008000100 */
[----:B0-----:R-:W-:Y:S05]  /*02a0*/  @P1 BRA `(.L_x_5377) ;  /* 0x0000000000381947 */ /* 0x001fea0003800000 */
        /* <DEDUP_REMOVED lines=12> */
[----:B------:R0:W0:Y:S01]  /*0370*/  SYNCS.EXCH.64 URZ, [UR6+0x38848], UR4 ;  /* 0x03884804063f75b2 */ /* 0x0000220008000100 */
[----:B------:R-:W-:Y:S01]  /*0380*/  NOP ;  /* 0x0000000000007918 */ /* 0x000fe20000000000 */
.L_x_5377:
        /* <DEDUP_REMOVED lines=22> */
.L_x_5378:
        /* <DEDUP_REMOVED lines=18> */
.L_x_5379:
        /* <DEDUP_REMOVED lines=22> */
.L_x_5380:
        /* <DEDUP_REMOVED lines=22> */
.L_x_5381:
[----:B------:R-:W-:Y:S01]  /*08d0*/  IMAD.MOV.U32 R3, RZ, RZ, 0x1 ;  /* 0x00000001ff037424 */ /* 0x000fe200078e00ff */
[----:B------:R-:W-:Y:S01]  /*08e0*/  ISETP.NE.AND P0, PT, R4, RZ, PT ;  /* 0x000000ff0400720c */ /* 0x000fe20003f05270 */
[----:B------:R-:W-:Y:S01]  /*08f0*/  NOP ;  /* 0x0000000000007918 */ /* 0x000fe20000000000 */
[----:B------:R-:W-:Y:S01]  /*0900*/  ULDC.64 UR40, c[0x0][0x208] ;  /* 0x0000820000287ab9 */ /* 0x000fe20000000a00 */
[----:B------:R-:W-:Y:S01]  /*0910*/  BSSY B9, `(.L_x_5382) ;  /* 0x0002361000097945 */ /* 0x000fe20003800000 */
[----:B------:R-:W-:-:S05]  /*0920*/  SEL R3, R3, 0x2, !P0 ;  /* 0x0000000203037807 */ /* 0x000fca0004000000 */
[----:B------:R0:W-:Y:S02]  /*0930*/  STL [R1+0x10], R3 ;  /* 0x0000100301007387 */ /* 0x0001e40000100800 */
[----:B01234-:R-:W-:Y:S06]  /*0940*/  BAR.SYNC.DEFER_BLOCKING 0x0 ;  /* 0x0000000000007b1d */ /* 0x01ffec0000010000 */
[----:B------:R-:W-:Y:S05]  /*0950*/  @!P0 BRA `(.L_x_5383) ;  /* 0x000001a000f88947 */ /* 0x000fea0003800000 */
.L_x_5384:
[----:B------:R-:W-:-:S08]  /*0960*/  NOP ;  /* 0x0000000000007918 */ /* 0x000fd00000000000 */
[----:B------:R-:W0:Y:S02]  /*0970*/  USETMAXREG.TRY_ALLOC.CTAPOOL UP0, 0xe8 ;  /* 0x000000e8000079c8 */ /* 0x000e240008000600 */
[----:B0-----:R-:W-:-:S13]  /*0980*/  PLOP3.LUT P0, PT, PT, PT, UP0, 0x80, 0x0 ;  /* 0x000000000000781c */ /* 0x001fda0003f0f008 */
[----:B------:R-:W-:Y:S05]  /*0990*/  @!P0 BRA `(.L_x_5384) ;  /* 0xfffffffc00f08947 */ /* 0x000fea000383ffff */
[----:B------:R-:W-:Y:S01]  /*09a0*/  SHF.R.U32.HI R2, RZ, 0x7, R0 ;  /* 0x00000007ff027819 */ /* 0x000fe20000011600 */
[----:B------:R-:W0:Y:S03]  /*09b0*/  S2UR UR4, SR_CgaCtaId ;  /* 0x00000000000479c3 */ /* 0x000e260000008800 */
[----:B------:R-:W-:Y:S02]  /*09c0*/  ISETP.NE.AND P0, PT, R2, 0x1, PT ;  /* 0x000000010200780c */ /* 0x000fe40003f05270 */
        /* <DEDUP_REMOVED lines=12> */
[----:B------:R-:W2:Y:S01]  /*0a90*/  LDL.LU R22, [R1+0x10] ;  /* 0x0000100001167983 */ /* 0x000ea20000300800 */
[----:B------:R-:W-:Y:S02]  /*0aa0*/  VIADD R0, R0, 0xffffff80 ;  /* 0xffffff8000007836 */ /* 0x000fe40000000000 */
[----:B------:R-:W-:Y:S02]  /*0ab0*/  IMAD.MOV.U32 R229, RZ, RZ, 0x40 ;  /* 0x00000040ffe57424 */ /* 0x000fe400078e00ff */
        /* <DEDUP_REMOVED lines=15> */
[----:B------:R-:W-:Y:S01]  /*0bb0*/  IMAD.IADD R3, R0, 0x1, -R3 ;  /* 0x0000000100037824 */ /* 0x000fe200078e0a03 */
[----:B------:R-:W-:Y:S01]  /*0bc0*/  LEA.HI R4, R4, R7, RZ, 0x1 ;  /* 0x0000000704047211 */ /* 0x000fe200078f08ff */
[----:B------:R-:W-:Y:S01]  /*0bd0*/  IMAD.SHL.U32 R195, R21, 0x8, RZ ;  /* 0x0000000815c37824 */ /* 0x000fe200078e00ff */
[----:B------:R-:W-:Y:S01]  /*0be0*/  SHF.R.S32.HI R187, RZ, 0x2, R11 ;  /* 0x00000002ffbb7819 */ /* 0x000fe2000001140b */
[----:B------:R-:W-:Y:S01]  /*0bf0*/  IMAD.IADD R19, R0, 0x1, -R19 ;  /* 0x0000000100137824 */ /* 0x000fe200078e0a13 */
[----:B------:R-:W-:Y:S01]  /*0c00*/  SHF.R.S32.HI R8, RZ, 0x1f, R3 ;  /* 0x0000001fff087819 */ /* 0x000fe20000011403 */
[----:B------:R-:W-:Y:S01]  /*0c10*/  VIADD R35, R195, 0x80 ;  /* 0x00000080c3237836 */ /* 0x000fe20000000000 */
[----:B------:R-:W-:Y:S01]  /*0c20*/  SHF.R.S32.HI R0, RZ, 0x1f, R9 ;  /* 0x0000001fff007819 */ /* 0x000fe20000011409 */
[----:B------:R-:W-:Y:S01]  /*0c30*/  VIADD R25, R187, 0x20 ;  /* 0x00000020bb197836 */ /* 0x000fe20000000000 */
[----:B------:R-:W-:Y:S01]  /*0c40*/  LEA.HI R10, R8, R3, RZ, 0x3 ;  /* 0x00000003080a7211 */ /* 0x000fe200078f18ff */
[C---:B------:R-:W-:Y:S01]  /*0c50*/  IMAD.SHL.U32 R18, R19.reuse, 0x8, RZ ;  /* 0x0000000813127824 */ /* 0x040fe200078e00ff */
[--C-:B------:R-:W-:Y:S01]  /*0c60*/  SHF.R.S32.HI R24, RZ, 0x5, R5.reuse ;  /* 0x00000005ff187819 */ /* 0x100fe20000011405 */
[----:B------:R-:W-:Y:S01]  /*0c70*/  IMAD.SHL.U32 R190, R19, 0x4, RZ ;  /* 0x0000000413be7824 */ /* 0x000fe200078e00ff */
[----:B------:R-:W-:Y:S01]  /*0c80*/  LOP3.LUT R4, R4, 0x1ffffffe, RZ, 0xc0, !PT ;  /* 0x1ffffffe04047812 */ /* 0x000fe200078ec0ff */
[----:B------:R-:W-:Y:S01]  /*0c90*/  VIADD R34, R195, 0xc0 ;  /* 0x000000c0c3227836 */ /* 0x000fe20000000000 */
[----:B------:R-:W-:Y:S01]  /*0ca0*/  SHF.R.S32.HI R5, RZ, 0x1f, R5 ;  /* 0x0000001fff057819 */ /* 0x000fe20000011405 */
[----:B------:R-:W-:Y:S01]  /*0cb0*/  VIADD R226, R18, 0x40 ;  /* 0x0000004012e27836 */ /* 0x000fe20000000000 */
[-C--:B------:R-:W-:Y:S01]  /*0cc0*/  LEA.HI R6, R0, R9.reuse, RZ, 0x2 ;  /* 0x0000000900067211 */ /* 0x080fe200078f10ff */
[----:B------:R-:W-:Y:S01]  /*0cd0*/  IMAD.IADD R4, R7, 0x1, -R4 ;  /* 0x0000000107047824 */ /* 0x000fe200078e0a04 */
[----:B------:R-:W-:Y:S01]  /*0ce0*/  SHF.R.S32.HI R20, RZ, 0x7, R2 ;  /* 0x00000007ff147819 */ /* 0x000fe20000011402 */
[----:B------:R-:W-:Y:S01]  /*0cf0*/  VIADD R33, R195, 0x100 ;  /* 0x00000100c3217836 */ /* 0x000fe20000000000 */
[----:B------:R-:W-:Y:S01]  /*0d00*/  LOP3.LUT R12, R10, 0xfffffff8, RZ, 0xc0, !PT ;  /* 0xfffffff80a0c7812 */ /* 0x000fe200078ec0ff */
[----:B------:R-:W-:Y:S01]  /*0d10*/  IMAD.SHL.U32 R4, R4, 0x8, RZ ;  /* 0x0000000804047824 */ /* 0x000fe200078e00ff */
[----:B------:R-:W-:Y:S01]  /*0d20*/  LEA.HI R5, R5, R24, RZ, 0x2 ;  /* 0x0000001805057211 */ /* 0x000fe200078f10ff */
[----:B------:R-:W-:Y:S01]  /*0d30*/  IMAD R16, R20, 0x100, R3 ;  /* 0x0000010014107824 */ /* 0x000fe200078e0203 */
[----:B------:R-:W-:Y:S01]  /*0d40*/  SHF.R.S32.HI R7, RZ, 0x2, R6 ;  /* 0x00000002ff077819 */ /* 0x000fe20000011406 */
[----:B------:R-:W-:Y:S01]  /*0d50*/  IMAD.IADD R12, R3, 0x1, -R12 ;  /* 0x00000001030c7824 */ /* 0x000fe200078e0a0c */
[----:B------:R-:W-:Y:S01]  /*0d60*/  SHF.R.S32.HI R8, RZ, 0x1f, R6 ;  /* 0x0000001fff087819 */ /* 0x000fe20000011406 */
[----:B------:R-:W-:Y:S01]  /*0d70*/  IMAD.SHL.U32 R10, R10, 0x40, RZ ;  /* 0x000000400a0a7824 */ /* 0x000fe200078e00ff */
[----:B------:R-:W-:Y:S01]  /*0d80*/  LOP3.LUT R6, R6, 0x7ffffffc, RZ, 0xc0, !PT ;  /* 0x7ffffffc06067812 */ /* 0x000fe200078ec0ff */
[----:B------:R-:W-:Y:S01]  /*0d90*/  VIADD R225, R18, 0x60 ;  /* 0x0000006012e17836 */ /* 0x000fe20000000000 */
[----:B------:R-:W-:Y:S01]  /*0da0*/  LOP3.LUT R5, R5, 0x3ffffc, RZ, 0xc0, !PT ;  /* 0x003ffffc05057812 */ /* 0x000fe200078ec0ff */
[C---:B------:R-:W-:Y:S01]  /*0db0*/  VIADD R32, R195.reuse, 0x140 ;  /* 0x00000140c3207836 */ /* 0x040fe20000000000 */
[----:B------:R-:W-:Y:S01]  /*0dc0*/  SHF.R.S32.HI R3, RZ, 0x1f, R25 ;  /* 0x0000001fff037819 */ /* 0x000fe20000011419 */
[----:B------:R-:W-:Y:S01]  /*0dd0*/  VIADD R36, R195, 0x40 ;  /* 0x00000040c3247836 */ /* 0x000fe20000000000 */
[----:B------:R-:W-:Y:S01]  /*0de0*/  LEA.HI R0, R0, R9, RZ, 0x5 ;  /* 0x0000000900007211 */ /* 0x000fe200078f28ff */
[----:B------:R-:W-:Y:S01]  /*0df0*/  IMAD.IADD R9, R9, 0x1, -R6 ;  /* 0x0000000109097824 */ /* 0x000fe200078e0a06 */
[----:B------:R-:W-:Y:S01]  /*0e00*/  LEA.HI R8, R8, R7, RZ, 0x3 ;  /* 0x0000000708087211 */ /* 0x000fe200078f18ff */
[----:B------:R-:W-:Y:S01]  /*0e10*/  IMAD.IADD R5, R24, 0x1, -R5 ;  /* 0x0000000118057824 */ /* 0x000fe200078e0a05 */
[----:B------:R-:W-:Y:S01]  /*0e20*/  LEA.HI R6, R3, R25, RZ, 0x3 ;  /* 0x0000001903067211 */ /* 0x000fe200078f18ff */
[----:B------:R-:W-:Y:S01]  /*0e30*/  IMAD.SHL.U32 R3, R12, 0x40, RZ ;  /* 0x000000400c037824 */ /* 0x000fe200078e00ff */
[----:B------:R-:W-:Y:S01]  /*0e40*/  LOP3.LUT R8, R8, 0xfffffff8, RZ, 0xc0, !PT ;  /* 0xfffffff808087812 */ /* 0x000fe200078ec0ff */
[----:B------:R-:W-:Y:S01]  /*0e50*/  IMAD R23, R5, 0x10, R16 ;  /* 0x0000001005177824 */ /* 0x000fe200078e0210 */
[----:B------:R-:W-:Y:S01]  /*0e60*/  SHF.R.S32.HI R0, RZ, 0x5, R0 ;  /* 0x00000005ff007819 */ /* 0x000fe20000011400 */
[----:B------:R-:W-:Y:S01]  /*0e70*/  IMAD.SHL.U32 R5, R25, 0x40, RZ ;  /* 0x0000004019057824 */ /* 0x000fe200078e00ff */
[----:B------:R-:W-:Y:S01]  /*0e80*/  LOP3.LUT R3, R3, 0x1c0, RZ, 0xc0, !PT ;  /* 0x000001c003037812 */ /* 0x000fe200078ec0ff */
[----:B------:R-:W-:Y:S01]  /*0e90*/  IMAD.IADD R193, R7, 0x1, -R8 ;  /* 0x0000000107c17824 */ /* 0x000fe200078e0a08 */
[----:B------:R-:W-:Y:S01]  /*0ea0*/  LOP3.LUT R10, R10, 0x7ffffe00, RZ, 0xc0, !PT ;  /* 0x7ffffe000a0a7812 */ /* 0x000fe200078ec0ff */
[--C-:B------:R-:W-:Y:S01]  /*0eb0*/  IMAD.U32 R8, R23, 0x40, R4.reuse ;  /* 0x0000004017087824 */ /* 0x100fe200078e0004 */
[----:B------:R-:W-:Y:S01]  /*0ec0*/  LOP3.LUT R4, R3, 0x8, R4, 0xf8, !PT ;  /* 0x0000000803047812 */ /* 0x000fe200078ef804 */
[----:B------:R-:W-:Y:S01]  /*0ed0*/  IMAD R193, R0, 0x10, R193 ;  /* 0x0000001000c17824 */ /* 0x000fe200078e02c1 */
[----:B------:R-:W-:Y:S01]  /*0ee0*/  SHF.R.U32.HI R3, RZ, 0x3, R3 ;  /* 0x00000003ff037819 */ /* 0x000fe20000011603 */
[----:B------:R-:W-:Y:S01]  /*0ef0*/  IMAD R10, R24, 0x400, R10 ;  /* 0x00000400180a7824 */ /* 0x000fe200078e020a */
[----:B------:R-:W-:Y:S01]  /*0f00*/  SHF.R.S32.HI R0, RZ, 0x1f, R11 ;  /* 0x0000001fff007819 */ /* 0x000fe2000001140b */
[C---:B------:R-:W-:Y:S01]  /*0f10*/  VIADD R31, R195.reuse, 0x180 ;  /* 0x00000180c31f7836 */ /* 0x040fe20000000000 */
[----:B------:R-:W-:Y:S01]  /*0f20*/  LOP3.LUT R3, R4, R3, RZ, 0x3c, !PT ;  /* 0x0000000304037212 */ /* 0x000fe200078e3cff */
[----:B------:R-:W-:Y:S01]  /*0f30*/  VIADD R209, R190, 0x10 ;  /* 0x00000010bed17836 */ /* 0x000fe20000000000 */
[----:B------:R-:W-:Y:S01]  /*0f40*/  LEA.HI R2, R2, R20, RZ, 0x1 ;  /* 0x0000001402027211 */ /* 0x000fe200078f08ff */
[----:B------:R-:W-:Y:S01]  /*0f50*/  VIADD R30, R195, 0x1c0 ;  /* 0x000001c0c31e7836 */ /* 0x000fe20000000000 */
[----:B------:R-:W-:Y:S01]  /*0f60*/  LEA.HI R0, R0, R187, RZ, 0x3 ;  /* 0x000000bb00007211 */ /* 0x000fe200078f18ff */
[----:B------:R-:W-:Y:S01]  /*0f70*/  IMAD.IADD R10, R10, 0x1, R3 ;  /* 0x000000010a0a7824 */ /* 0x000fe200078e0203 */
[----:B------:R-:W-:Y:S01]  /*0f80*/  LOP3.LUT R2, R2, 0xfffffe, RZ, 0xc0, !PT ;  /* 0x00fffffe02027812 */ /* 0x000fe200078ec0ff */
[----:B------:R-:W-:Y:S01]  /*0f90*/  IMAD.SHL.U32 R6, R6, 0x40, RZ ;  /* 0x0000004006067824 */ /* 0x000fe200078e00ff */
[----:B------:R-:W-:Y:S01]  /*0fa0*/  LEA.HI R3, R19, R19, RZ, 0x1 ;  /* 0x0000001313037211 */ /* 0x000fe200078f08ff */
[----:B------:R-:W-:Y:S01]  /*0fb0*/  VIADD R224, R18, 0x80 ;  /* 0x0000008012e07836 */ /* 0x000fe20000000000 */
[----:B------:R-:W-:Y:S01]  /*0fc0*/  LOP3.LUT R0, R0, 0xfffffff8, RZ, 0xc0, !PT ;  /* 0xfffffff800007812 */ /* 0x000fe200078ec0ff */
[----:B------:R-:W-:Y:S01]  /*0fd0*/  IMAD.IADD R2, R20, 0x1, -R2 ;  /* 0x0000000114027824 */ /* 0x000fe200078e0a02 */
[----:B------:R-:W-:Y:S01]  /*0fe0*/  SHF.R.S32.HI R37, RZ, 0x1f, R35 ;  /* 0x0000001fff257819 */ /* 0x000fe20000011423 */
[C---:B------:R-:W-:Y:S01]  /*0ff0*/  VIADD R223, R18.reuse, 0xa0 ;  /* 0x000000a012df7836 */ /* 0x040fe20000000000 */
[----:B------:R-:W-:Y:S01]  /*1000*/  LOP3.LUT R5, R5, 0x1c0, RZ, 0xc0, !PT ;  /* 0x000001c005057812 */ /* 0x000fe200078ec0ff */
[----:B------:R-:W-:Y:S01]  /*1010*/  IMAD.IADD R194, R187, 0x1, -R0 ;  /* 0x00000001bbc27824 */ /* 0x000fe200078e0a00 */
[----:B------:R-:W-:Y:S01]  /*1020*/  LOP3.LUT R4, R3, 0x1ffffffe, RZ, 0xc0, !PT ;  /* 0x1ffffffe03047812 */ /* 0x000fe200078ec0ff */
[C---:B------:R-:W-:Y:S01]  /*1030*/  VIADD R29, R18.reuse, 0x1c0 ;  /* 0x000001c0121d7836 */ /* 0x040fe20000000000 */
[----:B------:R-:W-:Y:S01]  /*1040*/  SHF.R.S32.HI R35, RZ, 0x1f, R34 ;  /* 0x0000001fff237819 */ /* 0x000fe20000011422 */
[----:B------:R-:W-:Y:S01]  /*1050*/  STL [R1+0x14], R24 ;  /* 0x0000141801007387 */ /* 0x000fe20000100800 */
[----:B------:R-:W-:Y:S01]  /*1060*/  SHF.R.S32.HI R3, RZ, 0x1f, R226 ;  /* 0x0000001fff037819 */ /* 0x000fe200000114e2 */
[C---:B------:R-:W-:Y:S01]  /*1070*/  VIADD R27, R18.reuse, 0x1e0 ;  /* 0x000001e0121b7836 */ /* 0x040fe20000000000 */
[----:B------:R-:W-:Y:S01]  /*1080*/  SHF.R.S32.HI R34, RZ, 0x1f, R33 ;  /* 0x0000001fff227819 */ /* 0x000fe20000011421 */
[----:B------:R-:W-:Y:S01]  /*1090*/  STL [R1+0x70], R20 ;  /* 0x0000701401007387 */ /* 0x000fe20000100800 */
[----:B------:R-:W-:Y:S01]  /*10a0*/  SHF.R.S32.HI R0, RZ, 0x1f, R225 ;  /* 0x0000001fff007819 */ /* 0x000fe200000114e1 */
[----:B------:R-:W-:Y:S01]  /*10b0*/  VIADD R221, R18, 0xc0 ;  /* 0x000000c012dd7836 */ /* 0x000fe20000000000 */
[----:B------:R-:W-:Y:S01]  /*10c0*/  SHF.R.S32.HI R33, RZ, 0x1f, R32 ;  /* 0x0000001fff217819 */ /* 0x000fe20000011420 */
[----:B------:R-:W-:Y:S01]  /*10d0*/  IMAD.SHL.U32 R28, R2, 0x100, RZ ;  /* 0x00000100021c7824 */ /* 0x000fe200078e00ff */
[----:B------:R-:W-:Y:S01]  /*10e0*/  SHF.R.S32.HI R38, RZ, 0x1f, R36 ;  /* 0x0000001fff267819 */ /* 0x000fe20000011424 */
[----:B------:R0:W-:Y:S01]  /*10f0*/  STL [R1+0x84], R8 ;  /* 0x0000840801007387 */ /* 0x0001e20000100800 */
[----:B------:R-:W-:Y:S01]  /*1100*/  SHF.R.S32.HI R32, RZ, 0x1f, R31 ;  /* 0x0000001fff207819 */ /* 0x000fe2000001141f */
[C---:B------:R-:W-:Y:S01]  /*1110*/  VIADD R220, R18.reuse, 0xe0 ;  /* 0x000000e012dc7836 */ /* 0x040fe20000000000 */
[----:B------:R-:W-:Y:S01]  /*1120*/  SHF.R.U32.HI R7, RZ, 0x3, R5 ;  /* 0x00000003ff077819 */ /* 0x000fe20000011605 */
[----:B------:R-:W-:Y:S01]  /*1130*/  STL [R1+0x68], RZ ;  /* 0x000068ff01007387 */ /* 0x000fe20000100800 */
[----:B------:R-:W-:Y:S01]  /*1140*/  SHF.R.S32.HI R36, RZ, 0x1f, R209 ;  /* 0x0000001fff247819 */ /* 0x000fe200000114d1 */
[C---:B------:R-:W-:Y:S01]  /*1150*/  VIADD R219, R18.reuse, 0x100 ;  /* 0x0000010012db7836 */ /* 0x040fe20000000000 */
[----:B------:R-:W-:Y:S01]  /*1160*/  SHF.R.S32.HI R31, RZ, 0x1f, R30 ;  /* 0x0000001fff1f7819 */ /* 0x000fe2000001141e */
[----:B------:R-:W-:Y:S01]  /*1170*/  STL [R1+0x8], R29 ;  /* 0x0000081d01007387 */ /* 0x000fe20000100800 */
[----:B------:R-:W-:Y:S01]  /*1180*/  LOP3.LUT R5, R5, 0x38, R18, 0xf8, !PT ;  /* 0x0000003805057812 */ /* 0x000fe200078ef812 */
[----:B------:R-:W-:Y:S01]  /*1190*/  VIADD R218, R18, 0x120 ;  /* 0x0000012012da7836 */ /* 0x000fe20000000000 */
[----:B------:R-:W-:Y:S01]  /*11a0*/  LOP3.LUT R6, R6, 0xfffffe00, RZ, 0xc0, !PT ;  /* 0xfffffe0006067812 */ /* 0x000fe200078ec0ff */
[----:B------:R-:W-:Y:S01]  /*11b0*/  STL [R1+0x4], R27 ;  /* 0x0000041b01007387 */ /* 0x000fe20000100800 */
[----:B------:R-:W-:Y:S01]  /*11c0*/  SHF.R.S32.HI R11, RZ, 0x1f, R224 ;  /* 0x0000001fff0b7819 */ /* 0x000fe200000114e0 */
[----:B------:R-:W-:Y:S01]  /*11d0*/  VIADD R217, R18, 0x140 ;  /* 0x0000014012d97836 */ /* 0x000fe20000000000 */
[----:B------:R-:W-:Y:S01]  /*11e0*/  SHF.L.U64.HI R30, R226, 0x1, R3 ;  /* 0x00000001e21e7819 */ /* 0x000fe20000010203 */
[----:B------:R-:W-:Y:S01]  /*11f0*/  STL [R1+0x80], R28 ;  /* 0x0000801c01007387 */ /* 0x000fe20000100800 */
[----:B------:R-:W-:Y:S01]  /*1200*/  SHF.R.S32.HI R2, RZ, 0x1f, R223 ;  /* 0x0000001fff027819 */ /* 0x000fe200000114df */
[----:B------:R-:W-:Y:S01]  /*1210*/  VIADD R216, R18, 0x160 ;  /* 0x0000016012d87836 */ /* 0x000fe20000000000 */
[----:B------:R-:W-:Y:S01]  /*1220*/  SHF.L.U64.HI R0, R225, 0x1, R0 ;  /* 0x00000001e1007819 */ /* 0x000fe20000010200 */
[----:B------:R-:W-:Y:S01]  /*1230*/  STL [R1+0x74], R36 ;  /* 0x0000742401007387 */ /* 0x000fe20000100800 */
[----:B------:R-:W-:Y:S01]  /*1240*/  R2P PR, R12, 0x6 ;  /* 0x000000060c007804 */ /* 0x000fe20000000000 */
[----:B------:R-:W-:Y:S01]  /*1250*/  VIADD R215, R18, 0x180 ;  /* 0x0000018012d77836 */ /* 0x000fe20000000000 */
[----:B------:R-:W-:Y:S01]  /*1260*/  SHF.R.S32.HI R12, RZ, 0x1f, R221 ;  /* 0x0000001fff0c7819 */ /* 0x000fe200000114dd */
[----:B------:R-:W-:Y:S01]  /*1270*/  STL [R1+0x1c], R30 ;  /* 0x00001c1e01007387 */ /* 0x000fe20000100800 */
[----:B0-----:R-:W-:Y:S01]  /*1280*/  LOP3.LUT R8, R6, R5, R7, 0xf6, !PT ;  /* 0x0000000506087212 */ /* 0x001fe200078ef607 */
[----:B------:R-:W-:Y:S01]  /*1290*/  IMAD.MOV.U32 R5, RZ, RZ, R13 ;  /* 0x000000ffff057224 */ /* 0x000fe200078e000d */
[----:B------:R-:W-:Y:S01]  /*12a0*/  SHF.L.U64.HI R3, R224, 0x1, R11 ;  /* 0x00000001e0037819 */ /* 0x000fe2000001020b */
[----:B------:R-:W-:Y:S01]  /*12b0*/  IMAD.MOV.U32 R6, RZ, RZ, R14 ;  /* 0x000000ffff067224 */ /* 0x000fe200078e000e */
[----:B------:R-:W-:Y:S01]  /*12c0*/  SHF.L.U64.HI R2, R223, 0x1, R2 ;  /* 0x00000001df027819 */ /* 0x000fe20000010202 */
[----:B------:R0:W-:Y:S01]  /*12d0*/  STL [R1+0x20], R0 ;  /* 0x0000200001007387 */ /* 0x0001e20000100800 */
[----:B------:R-:W-:Y:S01]  /*12e0*/  SHF.R.S32.HI R13, RZ, 0x1f, R220 ;  /* 0x0000001fff0d7819 */ /* 0x000fe200000114dc */
[----:B------:R-:W-:Y:S01]  /*12f0*/  IMAD.MOV.U32 R7, RZ, RZ, R15 ;  /* 0x000000ffff077224 */ /* 0x000fe200078e000f */
[----:B------:R-:W-:Y:S01]  /*1300*/  SHF.R.S32.HI R14, RZ, 0x1f, R219 ;  /* 0x0000001fff0e7819 */ /* 0x000fe200000114db */
[----:B------:R1:W-:Y:S01]  /*1310*/  STL [R1+0x24], R3 ;  /* 0x0000240301007387 */ /* 0x0003e20000100800 */
[----:B------:R-:W-:Y:S01]  /*1320*/  SHF.R.S32.HI R15, RZ, 0x1f, R218 ;  /* 0x0000001fff0f7819 */ /* 0x000fe200000114da */
[----:B------:R-:W-:Y:S01]  /*1330*/  VIADD R214, R18, 0x1a0 ;  /* 0x000001a012d67836 */ /* 0x000fe20000000000 */
[----:B------:R-:W-:Y:S01]  /*1340*/  SHF.R.S32.HI R16, RZ, 0x1f, R217 ;  /* 0x0000001fff107819 */ /* 0x000fe200000114d9 */
[----:B------:R3:W-:Y:S01]  /*1350*/  STL [R1+0x28], R2 ;  /* 0x0000280201007387 */ /* 0x0007e20000100800 */
[----:B------:R-:W-:Y:S01]  /*1360*/  SHF.R.S32.HI R21, RZ, 0x1f, R216 ;  /* 0x0000001fff157819 */ /* 0x000fe200000114d8 */
[----:B------:R-:W-:Y:S01]  /*1370*/  IMAD.IADD R4, R19, 0x1, -R4 ;  /* 0x0000000113047824 */ /* 0x000fe200078e0a04 */
[----:B0-----:R-:W-:Y:S01]  /*1380*/  SHF.L.U64.HI R0, R221, 0x1, R12 ;  /* 0x00000001dd007819 */ /* 0x001fe2000001020c */
[----:B------:R-:W-:Y:S01]  /*1390*/  IMAD R227, R10, 0x2, R17 ;  /* 0x000000020ae37824 */ /* 0x000fe200078e0211 */
[----:B------:R-:W-:Y:S01]  /*13a0*/  SHF.R.S32.HI R20, RZ, 0x1f, R215 ;  /* 0x0000001fff147819 */ /* 0x000fe200000114d7 */
[----:B------:R-:W-:Y:S01]  /*13b0*/  IMAD R4, R4, 0x8, R193 ;  /* 0x0000000804047824 */ /* 0x000fe200078e02c1 */
[----:B-1----:R-:W-:Y:S01]  /*13c0*/  SHF.L.U64.HI R3, R220, 0x1, R13 ;  /* 0x00000001dc037819 */ /* 0x002fe2000001020d */
[----:B------:R0:W-:Y:S01]  /*13d0*/  STL [R1+0x2c], R0 ;  /* 0x00002c0001007387 */ /* 0x0001e20000100800 */
[----:B------:R-:W-:Y:S01]  /*13e0*/  SHF.R.S32.HI R25, RZ, 0x1f, R214 ;  /* 0x0000001fff197819 */ /* 0x000fe200000114d6 */
[----:B------:R-:W-:Y:S01]  /*13f0*/  VIADD R228, R227, 0x36420 ;  /* 0x00036420e3e47836 */ /* 0x000fe20000000000 */
[----:B---3--:R-:W-:Y:S01]  /*1400*/  SHF.L.U64.HI R2, R219, 0x1, R14 ;  /* 0x00000001db027819 */ /* 0x008fe2000001020e */
[----:B------:R1:W-:Y:S01]  /*1410*/  STL [R1+0x30], R3 ;  /* 0x0000300301007387 */ /* 0x0003e20000100800 */
[----:B------:R-:W-:Y:S01]  /*1420*/  SHF.R.S32.HI R24, RZ, 0x1f, R29 ;  /* 0x0000001fff187819 */ /* 0x000fe2000001141d */
[----:B------:R-:W-:Y:S01]  /*1430*/  VIADD R184, R18, 0x20 ;  /* 0x0000002012b87836 */ /* 0x000fe20000000000 */
[----:B------:R-:W-:Y:S01]  /*1440*/  SHF.R.S32.HI R26, RZ, 0x1f, R27 ;  /* 0x0000001fff1a7819 */ /* 0x000fe2000001141b */
[----:B------:R3:W-:Y:S01]  /*1450*/  STL [R1+0x34], R2 ;  /* 0x0000340201007387 */ /* 0x0007e20000100800 */
[----:B------:R-:W-:-:S02]  /*1460*/  SEL R229, R229, 0xffffffc0, !P2 ;  /* 0xffffffc0e5e57807 */ /* 0x000fc40005000000 */
[----:B0-----:R-:W-:Y:S02]  /*1470*/  SHF.L.U64.HI R0, R218, 0x1, R15 ;  /* 0x00000001da007819 */ /* 0x001fe4000001020f */
[----:B------:R-:W-:Y:S02]  /*1480*/  SHF.R.S32.HI R19, RZ, 0x1f, R18 ;  /* 0x0000001fff137819 */ /* 0x000fe40000011412 */
[----:B-1----:R-:W-:Y:S01]  /*1490*/  SHF.L.U64.HI R3, R217, 0x1, R16 ;  /* 0x00000001d9037819 */ /* 0x002fe20000010210 */
[----:B------:R0:W-:Y:S01]  /*14a0*/  STL [R1+0x38], R0 ;  /* 0x0000380001007387 */ /* 0x0001e20000100800 */
[----:B------:R-:W-:Y:S02]  /*14b0*/  SHF.R.S32.HI R199, RZ, 0x1f, R184 ;  /* 0x0000001fffc77819 */ /* 0x000fe400000114b8 */
[----:B---3--:R-:W-:Y:S01]  /*14c0*/  SHF.L.U64.HI R2, R216, 0x1, R21 ;  /* 0x00000001d8027819 */ /* 0x008fe20000010215 */
[----:B------:R1:W-:Y:S04]  /*14d0*/  STL [R1+0x3c], R3 ;  /* 0x00003c0301007387 */ /* 0x0003e80000100800 */
[----:B------:R3:W-:Y:S01]  /*14e0*/  STL [R1+0x40], R2 ;  /* 0x0000400201007387 */ /* 0x0007e20000100800 */
[----:B0-----:R-:W-:Y:S01]  /*14f0*/  IMAD.SHL.U32 R0, R9, 0x2, RZ ;  /* 0x0000000209007824 */ /* 0x001fe200078e00ff */
[----:B------:R-:W-:-:S02]  /*1500*/  SHF.L.U64.HI R9, R215, 0x1, R20 ;  /* 0x00000001d7097819 */ /* 0x000fc40000010214 */
[----:B-1----:R-:W-:Y:S01]  /*1510*/  SHF.L.U64.HI R3, R214, 0x1, R25 ;  /* 0x00000001d6037819 */ /* 0x002fe20000010219 */
[----:B------:R-:W-:Y:S02]  /*1520*/  IMAD.IADD R211, R0, 0x1, R28 ;  /* 0x0000000100d37824 */ /* 0x000fe400078e021c */
[----:B------:R-:W-:Y:S01]  /*1530*/  STL [R1+0x44], R9 ;  /* 0x0000440901007387 */ /* 0x000fe20000100800 */
[----:B---3--:R-:W-:Y:S01]  /*1540*/  SHF.L.U64.HI R2, R29, 0x1, R24 ;  /* 0x000000011d027819 */ /* 0x008fe20000010218 */
[C---:B------:R-:W-:Y:S02]  /*1550*/  VIADD R40, R211.reuse, 0x10 ;  /* 0x00000010d3287836 */ /* 0x040fe40000000000 */
[----:B------:R0:W-:Y:S01]  /*1560*/  STL [R1+0x10], R0 ;  /* 0x0000100001007387 */ /* 0x0001e20000100800 */
[C---:B------:R-:W-:Y:S02]  /*1570*/  VIADD R37, R211.reuse, 0x28 ;  /* 0x00000028d3257836 */ /* 0x040fe40000000000 */
[C---:B------:R-:W-:Y:S01]  /*1580*/  VIADD R34, R211.reuse, 0x40 ;  /* 0x00000040d3227836 */ /* 0x040fe20000000000 */
[----:B------:R-:W-:Y:S01]  /*1590*/  STL [R1+0x48], R3 ;  /* 0x0000480301007387 */ /* 0x000fe20000100800 */
[----:B------:R-:W-:-:S02]  /*15a0*/  VIADD R31, R211, 0x58 ;  /* 0x00000058d31f7836 */ /* 0x000fc40000000000 */
[C---:B------:R-:W-:Y:S01]  /*15b0*/  VIADD R28, R211.reuse, 0x70 ;  /* 0x00000070d31c7836 */ /* 0x040fe20000000000 */
[----:B------:R1:W-:Y:S01]  /*15c0*/  STL [R1+0x4c], R2 ;  /* 0x00004c0201007387 */ /* 0x0003e20000100800 */
[----:B------:R-:W-:Y:S01]  /*15d0*/  VIADD R25, R211, 0x88 ;  /* 0x00000088d3197836 */ /* 0x000fe20000000000 */
[----:B0-----:R-:W-:Y:S01]  /*15e0*/  SHF.L.U64.HI R0, R27, 0x1, R26 ;  /* 0x000000011b007819 */ /* 0x001fe2000001021a */
[C---:B------:R-:W-:Y:S02]  /*15f0*/  VIADD R20, R211.reuse, 0xa0 ;  /* 0x000000a0d3147836 */ /* 0x040fe40000000000 */
[C---:B------:R-:W-:Y:S02]  /*1600*/  VIADD R14, R211.reuse, 0xb8 ;  /* 0x000000b8d30e7836 */ /* 0x040fe40000000000 */
[----:B------:R0:W-:Y:S01]  /*1610*/  STL [R1+0x50], R0 ;  /* 0x0000500001007387 */ /* 0x0001e20000100800 */
[----:B------:R-:W-:Y:S02]  /*1620*/  VIADD R12, R211, 0xc8 ;  /* 0x000000c8d30c7836 */ /* 0x000fe40000000000 */
[----:B-1----:R-:W-:-:S02]  /*1630*/  IMAD R2, R8, 0x2, R17 ;  /* 0x0000000208027824 */ /* 0x002fc400078e0211 */
[C---:B------:R-:W-:Y:S01]  /*1640*/  VIADD R41, R211.reuse, 0x8 ;  /* 0x00000008d3297836 */ /* 0x040fe20000000000 */
[----:B------:R-:W-:Y:S01]  /*1650*/  SHF.R.S32.HI R10, RZ, 0x1f, R12 ;  /* 0x0000001fff0a7819 */ /* 0x000fe2000001140c */
[C---:B------:R-:W-:Y:S01]  /*1660*/  VIADD R39, R211.reuse, 0x18 ;  /* 0x00000018d3277836 */ /* 0x040fe20000000000 */
[----:B------:R-:W-:Y:S01]  /*1670*/  STL [R1+0x78], R2 ;  /* 0x0000780201007387 */ /* 0x000fe20000100800 */
[C---:B------:R-:W-:Y:S01]  /*1680*/  VIADD R38, R211.reuse, 0x20 ;  /* 0x00000020d3267836 */ /* 0x040fe20000000000 */
[----:B0-----:R-:W-:Y:S01]  /*1690*/  SHF.R.S32.HI R0, RZ, 0x1f, R211 ;  /* 0x0000001fff007819 */ /* 0x001fe200000114d3 */
        /* <DEDUP_REMOVED lines=32> */
[C---:B------:R-:W-:Y:S01]  /*18a0*/  @P1 VIADD R228, R0.reuse, 0xffffffe0 ;  /* 0xffffffe000e41836 */ /* 0x040fe20000000000 */
[----:B------:R-:W-:Y:S01]  /*18b0*/  SHF.R.S32.HI R32, RZ, 0x1f, R32 ;  /* 0x0000001fff207819 */ /* 0x000fe20000011420 */
[----:B------:R-:W-:Y:S01]  /*18c0*/  IMAD.IADD R0, R0, 0x1, R229 ;  /* 0x0000000100007824 */ /* 0x000fe200078e02e5 */
[----:B------:R-:W-:Y:S01]  /*18d0*/  SHF.R.S32.HI R30, RZ, 0x1f, R30 ;  /* 0x0000001fff1e7819 */ /* 0x000fe2000001141e */
[C---:B------:R-:W-:Y:S01]  /*18e0*/  VIADD R9, R211.reuse, 0xe0 ;  /* 0x000000e0d3097836 */ /* 0x040fe20000000000 */
[----:B------:R-:W-:Y:S01]  /*18f0*/  SHF.R.S32.HI R29, RZ, 0x1f, R29 ;  /* 0x0000001fff1d7819 */ /* 0x000fe2000001141d */
[C---:B------:R-:W-:Y:S01]  /*1900*/  VIADD R8, R211.reuse, 0xe8 ;  /* 0x000000e8d3087836 */ /* 0x040fe20000000000 */
[----:B------:R0:W-:Y:S01]  /*1910*/  STL [R1], R0 ;  /* 0x0000000001007387 */ /* 0x0001e20000100800 */
[C---:B------:R-:W-:Y:S01]  /*1920*/  VIADD R3, R211.reuse, 0xf0 ;  /* 0x000000f0d3037836 */ /* 0x040fe20000000000 */
[----:B------:R-:W-:Y:S01]  /*1930*/  SHF.R.S32.HI R27, RZ, 0x1f, R27 ;  /* 0x0000001fff1b7819 */ /* 0x000fe2000001141b */
[----:B------:R-:W-:Y:S01]  /*1940*/  VIADD R2, R211, 0xf8 ;  /* 0x000000f8d3027836 */ /* 0x000fe20000000000 */
        /* <DEDUP_REMOVED lines=11> */
[----:B------:R-:W-:Y:S02]  /*1a00*/  IADD3 R229, R229, R228, RZ ;  /* 0x000000e4e5e57210 */ /* 0x000fe40007ffe0ff */
[----:B--2---:R-:W-:-:S02]  /*1a10*/  LOP3.LUT R188, R22, 0x1, RZ, 0xfc, !PT ;  /* 0x0000000116bc7812 */ /* 0x004fc400078efcff */
[----:B0-----:R-:W-:-:S07]  /*1a20*/  CS2R R22, SRZ ;  /* 0x0000000000167805 */ /* 0x001fce000001ff00 */
.L_x_5533:
[----:B0123--:R-:W0:Y:S01]  /*1a30*/  LDC.64 R2, c[0x0][0xd88] ;  /* 0x00036200ff027b82 */ /* 0x00fe220000000a00 */
        /* <DEDUP_REMOVED lines=16> */
[C---:B------:R-:W-:Y:S02]  /*1b40*/  @P2 LEA R8, P3, R24.reuse, UR4, 0x2 ;  /* 0x0000000418082c11 */ /* 0x040fe4000f8610ff */
[C-C-:B------:R-:W-:Y:S01]  /*1b50*/  SHF.L.U64.HI R26, R24.reuse, 0x2, R0.reuse ;  /* 0x00000002181a7819 */ /* 0x140fe20000010200 */
[----:B------:R-:W-:Y:S01]  /*1b60*/  STL [R1+0x5c], R27 ;  /* 0x00005c1b01007387 */ /* 0x000fe20000100800 */
        /* <DEDUP_REMOVED lines=28> */
[----:B-1--4-:R-:W-:Y:S08]  /*1d30*/  @P1 BRA `(.L_x_5386) ;  /* 0x0000000000241947 */ /* 0x012ff00003800000 */
        /* <DEDUP_REMOVED lines=9> */
.L_x_5386:
[----:B------:R-:W-:Y:S02]  /*1dd0*/  IMAD.U32 R34, RZ, RZ, UR5 ;  /* 0x00000005ff227e24 */ /* 0x000fe4000f8e00ff */
[----:B------:R-:W-:Y:S01]  /*1de0*/  IMAD.U32 R25, RZ, RZ, UR4 ;  /* 0x00000004ff197e24 */ /* 0x000fe2000f8e00ff */
[----:B------:R-:W-:Y:S06]  /*1df0*/  @!P2 BRA `(.L_x_5387) ;  /* 0x000000000010a947 */ /* 0x000fec0003800000 */
[----:B------:R-:W-:-:S04]  /*1e00*/  IADD3 R2, P0, R27, UR8, RZ ;  /* 0x000000081b027c10 */ /* 0x000fc8000ff1e0ff */
[----:B------:R-:W-:-:S05]  /*1e10*/  IADD3.X R3, R26, UR9, RZ, P0, !PT ;  /* 0x000000091a037c10 */ /* 0x000fca00087fe4ff */
[----:B------:R0:W5:Y:S01]  /*1e20*/  LDG.E R25, desc[UR40][R2.64] ;  /* 0x0000002802197981 */ /* 0x000162000c1e1900 */
[----:B------:R-:W-:Y:S05]  /*1e30*/  BRA `(.L_x_5388) ;  /* 0x0000000000107947 */ /* 0x000fea0003800000 */
.L_x_5387:
[----:B------:R-:W-:Y:S05]  /*1e40*/  @!P0 BRA `(.L_x_5388) ;  /* 0x00000000000c8947 */ /* 0x000fea0003800000 */
[----:B------:R-:W2:Y:S04]  /*1e50*/  LDG.E R0, desc[UR40][R2.64] ;  /* 0x0000002802007981 */ /* 0x000ea8000c1e1900 */
[----:B------:R-:W2:Y:S02]  /*1e60*/  LDG.E R25, desc[UR40][R2.64+0x4] ;  /* 0x0000042802197981 */ /* 0x000ea4000c1e1900 */
[----:B--2---:R-:W-:-:S07]  /*1e70*/  IMAD.IADD R25, R25, 0x1, -R0 ;  /* 0x0000000119197824 */ /* 0x004fce00078e0a00 */
.L_x_5388:
        /* <DEDUP_REMOVED lines=9> */
[----:B------:R-:W-:-:S04]  /*1f10*/  ISETP.NE.U32.AND P1, PT, RZ, UR4, PT ;  /* 0x00000004ff007c0c */ /* 0x000fc8000bf25070 */
[----:B------:R-:W-:Y:S01]  /*1f20*/  ISETP.NE.AND.EX P1, PT, RZ, UR5, PT, P1 ;  /* 0x00000005ff007c0c */ /* 0x000fe2000bf25310 */
[----:B0----5:R-:W-:-:S12]  /*1f30*/  IMAD.MOV.U32 R2, RZ, RZ, R25 ;  /* 0x000000ffff027224 */ /* 0x021fd800078e0019 */
[----:B------:R-:W-:-:S04]  /*1f40*/  @P1 IADD3 R6, P2, R27, UR4, RZ ;  /* 0x000000041b061c10 */ /* 0x000fc8000ff5e0ff */
[----:B------:R-:W-:-:S05]  /*1f50*/  @P1 IADD3.X R7, R26, UR5, RZ, P2, !PT ;  /* 0x000000051a071c10 */ /* 0x000fca00097fe4ff */
[----:B------:R0:W5:Y:S01]  /*1f60*/  @P1 LDG.E R2, desc[UR40][R6.64] ;  /* 0x0000002806021981 */ /* 0x000162000c1e1900 */
[----:B-1----:R-:W-:Y:S01]  /*1f70*/  ISETP.NE.AND P1, PT, R4, 0x1, PT ;  /* 0x000000010400780c */ /* 0x002fe20003f25270 */
[----:B------:R-:W-:Y:S01]  /*1f80*/  IMAD.SHL.U32 R213, R5, 0x40, RZ ;  /* 0x0000004005d57824 */ /* 0x000fe200078e00ff */
[----:B------:R-:W-:Y:S01]  /*1f90*/  LOP3.LUT R13, R8, 0xff, RZ, 0xc0, !PT ;  /* 0x000000ff080d7812 */ /* 0x000fe200078ec0ff */
[----:B------:R-:W-:Y:S01]  /*1fa0*/  BSSY B0, `(.L_x_5389) ;  /* 0x0000036000007945 */ /* 0x000fe20003800000 */
[----:B------:R-:W-:Y:S01]  /*1fb0*/  SHF.R.U32.HI R12, RZ, 0x10, R8 ;  /* 0x00000010ff0c7819 */ /* 0x000fe20000011608 */
[----:B------:R-:W-:Y:S02]  /*1fc0*/  VIADD R3, R213, 0x3f ;  /* 0x0000003fd5037836 */ /* 0x000fe40000000000 */
[----:B------:R0:W-:Y:S04]  /*1fd0*/  STL [R1+0x64], R13 ;  /* 0x0000640d01007387 */ /* 0x0001e80000100800 */
[----:B------:R0:W-:Y:S02]  /*1fe0*/  STL [R1+0x54], R12 ;  /* 0x0000540c01007387 */ /* 0x0001e40000100800 */
[----:B------:R-:W1:Y:S08]  /*1ff0*/  @P1 LDC R4, c[0x0][0x44c] ;  /* 0x00011300ff041b82 */ /* 0x000e700000000800 */
[----:B------:R-:W3:Y:S01]  /*2000*/  @P1 LDC R11, c[0x0][0x450] ;  /* 0x00011400ff0b1b82 */ /* 0x000ee20000000800 */
[----:B--2---:R-:W-:-:S02]  /*2010*/  @P0 IMAD.IADD R34, R9, 0x1, -R0 ;  /* 0x0000000109220824 */ /* 0x004fc400078e0a00 */
[----:B------:R-:W-:Y:S02]  /*2020*/  IMAD.IADD R9, R25, 0x1, -R10 ;  /* 0x0000000119097824 */ /* 0x000fe400078e0a0a */
[----:B-1----:R-:W-:-:S04]  /*2030*/  @P1 IMAD.HI.U32 R0, R3, R4, RZ ;  /* 0x0000000403001227 */ /* 0x002fc800078e00ff */
[----:B------:R-:W-:Y:S01]  /*2040*/  IMAD.IADD R212, R9, 0x1, R34 ;  /* 0x0000000109d47824 */ /* 0x000fe200078e0222 */
[----:B---3--:R-:W-:-:S03]  /*2050*/  @P1 SHF.R.U32.HI R3, RZ, R11, R0 ;  /* 0x0000000bff031219 */ /* 0x008fc60000011600 */
[C---:B------:R-:W-:Y:S01]  /*2060*/  VIADD R0, R212.reuse, 0x3f ;  /* 0x0000003fd4007836 */ /* 0x040fe20000000000 */
[----:B------:R-:W-:-:S05]  /*2070*/  IADD3 R38, R212, 0x40, -R207 ;  /* 0x00000040d4267810 */ /* 0x000fca0007ffe8cf */
[----:B------:R-:W-:Y:S01]  /*2080*/  IMAD.IADD R4, R38, 0x1, R3 ;  /* 0x0000000126047824 */ /* 0x000fe200078e0203 */
[----:B------:R-:W-:-:S04]  /*2090*/  SHF.R.S32.HI R3, RZ, 0x1f, R0 ;  /* 0x0000001fff037819 */ /* 0x000fc80000011400 */
[----:B------:R-:W-:Y:S02]  /*20a0*/  SHF.R.S32.HI R5, RZ, 0x1f, R4 ;  /* 0x0000001fff057819 */ /* 0x000fe40000011404 */
[----:B------:R-:W-:Y:S02]  /*20b0*/  LEA.HI R3, R3, R0, RZ, 0x6 ;  /* 0x0000000003037211 */ /* 0x000fe400078f30ff */
[----:B------:R-:W-:Y:S02]  /*20c0*/  LEA.HI R5, R5, R4, RZ, 0x6 ;  /* 0x0000000405057211 */ /* 0x000fe400078f30ff */
[----:B------:R-:W-:Y:S02]  /*20d0*/  SHF.R.S32.HI R37, RZ, 0x6, R3 ;  /* 0x00000006ff257819 */ /* 0x000fe40000011403 */
[----:B------:R-:W-:-:S04]  /*20e0*/  SHF.R.S32.HI R0, RZ, 0x6, R5 ;  /* 0x00000006ff007819 */ /* 0x000fc80000011405 */
[----:B------:R-:W-:Y:S01]  /*20f0*/  VIMNMX R10, R37, R0, PT ;  /* 0x00000000250a7248 */ /* 0x000fe20003fe0100 */
[----:B------:R-:W-:-:S03]  /*2100*/  IMAD.MOV.U32 R0, RZ, RZ, RZ ;  /* 0x000000ffff007224 */ /* 0x000fc600078e00ff */
        /* <DEDUP_REMOVED lines=31> */
.L_x_5390:
[----:B------:R-:W-:Y:S05]  /*2300*/  BSYNC B0 ;  /* 0x0000000000007941 */ /* 0x000fea0003800000 */
.L_x_5389:
        /* <DEDUP_REMOVED lines=36> */
.L_x_5393:
[----:B------:R-:W-:Y:S05]  /*2550*/  BSYNC B6 ;  /* 0x0000000000067941 */ /* 0x000fea0003800000 */
.L_x_5392:
        /* <DEDUP_REMOVED lines=20> */
.L_x_5395:
[----:B------:R-:W-:Y:S05]  /*26a0*/  BSYNC B6 ;  /* 0x0000000000067941 */ /* 0x000fea0003800000 */
.L_x_5394:
[----:B------:R-:W-:Y:S01]  /*26b0*/  ULDC.64 UR4, c[0x0][0xaf0] ;  /* 0x0002bc0000047ab9 */ /* 0x000fe20000000a00 */
[----:B------:R-:W2:Y:S01]  /*26c0*/  LDL R10, [R1+0x14] ;  /* 0x00001400010a7983 */ /* 0x000ea20000100800 */
[----:B------:R-:W-:Y:S01]  /*26d0*/  ISETP.NE.U32.AND P0, PT, RZ, UR4, PT ;  /* 0x00000004ff007c0c */ /* 0x000fe2000bf05070 */
[----:B------:R-:W-:Y:S01]  /*26e0*/  IMAD.MOV.U32 R59, RZ, RZ, R24 ;  /* 0x000000ffff3b7224 */ /* 0x000fe200078e0018 */
[----:B------:R-:W0:Y:S02]  /*26f0*/  LDC.64 R52, c[0x0][0x3f8] ;  /* 0x0000fe00ff347b82 */ /* 0x000e240000000a00 */
[----:B------:R-:W-:Y:S01]  /*2700*/  ISETP.NE.AND.EX P0, PT, RZ, UR5, PT, P0 ;  /* 0x00000005ff007c0c */ /* 0x000fe2000bf05300 */
[----:B------:R-:W1:Y:S05]  /*2710*/  S2R R0, SR_TID.X ;  /* 0x0000000000007919 */ /* 0x000e6a0000002100 */
[----:B------:R-:W3:Y:S07]  /*2720*/  LDC R47, c[0x0][0x3f4] ;  /* 0x0000fd00ff2f7b82 */ /* 0x000eee0000000800 */
[----:B------:R-:W-:-:S02]  /*2730*/  @P0 IADD3 R4, P1, R27, UR4, RZ ;  /* 0x000000041b040c10 */ /* 0x000fc4000ff3e0ff */
[----:B------:R-:W-:Y:S01]  /*2740*/  SHF.R.S32.HI R3, RZ, 0x1f, R187 ;  /* 0x0000001fff037819 */ /* 0x000fe200000114bb */
[----:B------:R-:W4:Y:S01]  /*2750*/  S2R R11, SR_TID.X ;  /* 0x00000000000b7919 */ /* 0x000f220000002100 */
[----:B------:R-:W-:Y:S01]  /*2760*/  @P0 IADD3.X R5, R26, UR5, RZ, P1, !PT ;  /* 0x000000051a050c10 */ /* 0x000fe20008ffe4ff */
[----:B------:R-:W-:Y:S01]  /*2770*/  IMAD.SHL.U32 R56, R194, 0x40, RZ ;  /* 0x00000040c2387824 */ /* 0x000fe200078e00ff */
[----:B------:R-:W-:Y:S01]  /*2780*/  SHF.R.S32.HI R191, RZ, 0x1f, R190 ;  /* 0x0000001fffbf7819 */ /* 0x000fe200000114be */
[----:B------:R-:W-:Y:S02]  /*2790*/  ULDC UR4, c[0x0][0x2f4] ;  /* 0x0000bd0000047ab9 */ /* 0x000fe40000000800 */
[----:B------:R1:W2:Y:S02]  /*27a0*/  @P0 LDG.E R59, desc[UR40][R4.64] ;  /* 0x00000028043b0981 */ /* 0x0002a4000c1e1900 */
[----:B-1----:R-:W1:Y:S01]  /*27b0*/  LDC.64 R4, c[0x0][0x408] ;  /* 0x00010200ff047b82 */ /* 0x002e620000000a00 */
[----:B------:R-:W-:-:S05]  /*27c0*/  VIADD R6, R0, 0xffffff80 ;  /* 0xffffff8000067836 */ /* 0x000fca0000000000 */
[----:B------:R-:W-:Y:S01]  /*27d0*/  SHF.R.S32.HI R7, RZ, 0x1f, R6 ;  /* 0x0000001fff077819 */ /* 0x000fe20000011406 */
[----:B0-----:R-:W-:-:S03]  /*27e0*/  IMAD R0, R3, R52, RZ ;  /* 0x0000003403007224 */ /* 0x001fc600078e02ff */
[----:B------:R-:W-:Y:S02]  /*27f0*/  LEA.HI R7, R7, R6, RZ, 0x2 ;  /* 0x0000000607077211 */ /* 0x000fe400078f10ff */
[----:B---3--:R-:W-:Y:S02]  /*2800*/  ISETP.GE.AND P3, PT, R18, R47, PT ;  /* 0x0000002f1200720c */ /* 0x008fe40003f66270 */
[----:B------:R-:W-:Y:S01]  /*2810*/  LOP3.LUT R9, R7, 0xfffffffc, RZ, 0xc0, !PT ;  /* 0xfffffffc07097812 */ /* 0x000fe200078ec0ff */
[----:B------:R-:W-:Y:S02]  /*2820*/  IMAD R7, R187, R53, R0 ;  /* 0x00000035bb077224 */ /* 0x000fe400078e0200 */
[----:B-1----:R-:W-:Y:S01]  /*2830*/  IMAD R0, R3, R4, RZ ;  /* 0x0000000403007224 */ /* 0x002fe200078e02ff */
[----:B------:R-:W-:Y:S01]  /*2840*/  SEL R3, R47, RZ, P3 ;  /* 0x000000ff2f037207 */ /* 0x000fe20001800000 */
[----:B------:R-:W-:-:S04]  /*2850*/  IMAD.IADD R8, R6, 0x1, -R9 ;  /* 0x0000000106087824 */ /* 0x000fc800078e0a09 */
[----:B------:R-:W-:Y:S02]  /*2860*/  IMAD.IADD R3, R18, 0x1, R3 ;  /* 0x0000000112037824 */ /* 0x000fe400078e0203 */
[C---:B------:R-:W-:Y:S01]  /*2870*/  IMAD R9, R187.reuse, R5, R0 ;  /* 0x00000005bb097224 */ /* 0x040fe200078e0200 */
[----:B------:R-:W-:Y:S02]  /*2880*/  LOP3.LUT R56, R56, 0x1c0, RZ, 0xc0, !PT ;  /* 0x000001c038387812 */ /* 0x000fe400078ec0ff */
[----:B------:R-:W-:Y:S01]  /*2890*/  SHF.R.S32.HI R0, RZ, 0x1f, R3 ;  /* 0x0000001fff007819 */ /* 0x000fe20000011403 */
[CC--:B------:R-:W-:Y:S01]  /*28a0*/  IMAD.WIDE.U32 R20, R187.reuse, R52.reuse, R190 ;  /* 0x00000034bb147225 */ /* 0x0c0fe200078e00be */
[----:B------:R-:W-:Y:S02]  /*28b0*/  SHF.R.U32.HI R50, RZ, 0x3, R56 ;  /* 0x00000003ff327819 */ /* 0x000fe40000011638 */
[----:B------:R-:W-:Y:S01]  /*28c0*/  LEA.HI R57, R0, R3, RZ, 0x3 ;  /* 0x0000000300397211 */ /* 0x000fe200078f18ff */
[----:B------:R-:W-:Y:S01]  /*28d0*/  IMAD.WIDE.U32 R28, R187, R52, R18 ;  /* 0x00000034bb1c7225 */ /* 0x000fe200078e0012 */
[----:B------:R-:W-:-:S03]  /*28e0*/  LOP3.LUT R3, R56, 0x18, R18, 0xf8, !PT ;  /* 0x0000001838037812 */ /* 0x000fc600078ef812 */
[----:B------:R-:W-:Y:S01]  /*28f0*/  IMAD.IADD R21, R21, 0x1, R7 ;  /* 0x0000000115157824 */ /* 0x000fe200078e0207 */
[----:B------:R-:W-:Y:S01]  /*2900*/  LOP3.LUT R3, R3, R50, RZ, 0x3c, !PT ;  /* 0x0000003203037212 */ /* 0x000fe200078e3cff */
[----:B------:R-:W-:Y:S01]  /*2910*/  IMAD.IADD R29, R7, 0x1, R29 ;  /* 0x00000001071d7824 */ /* 0x000fe200078e021d */
[----:B-----5:R-:W-:Y:S01]  /*2920*/  SHF.R.S32.HI R7, RZ, 0x1f, R2 ;  /* 0x0000001fff077819 */ /* 0x020fe20000011402 */
[----:B------:R-:W-:-:S04]  /*2930*/  IMAD.WIDE.U32 R30, R187, R4, R190 ;  /* 0x00000004bb1e7225 */ /* 0x000fc800078e00be */
[----:B------:R-:W-:-:S04]  /*2940*/  IMAD.WIDE.U32 R32, R187, R4, R18 ;  /* 0x00000004bb207225 */ /* 0x000fc800078e0012 */
[----:B------:R-:W-:Y:S02]  /*2950*/  IMAD R6, R7, R52, RZ ;  /* 0x0000003407067224 */ /* 0x000fe400078e02ff */
[----:B------:R-:W-:Y:S02]  /*2960*/  IMAD.IADD R31, R31, 0x1, R9 ;  /* 0x000000011f1f7824 */ /* 0x000fe400078e0209 */
[----:B------:R-:W-:Y:S02]  /*2970*/  IMAD.IADD R33, R9, 0x1, R33 ;  /* 0x0000000109217824 */ /* 0x000fe400078e0221 */
[----:B------:R-:W-:Y:S01]  /*2980*/  IMAD R7, R7, R4, RZ ;  /* 0x0000000407077224 */ /* 0x000fe200078e02ff */
[----:B----4-:R-:W-:Y:S01]  /*2990*/  SHF.R.U32.HI R11, RZ, 0x7, R11 ;  /* 0x00000007ff0b7819 */ /* 0x010fe2000001160b */
[C---:B------:R-:W-:Y:S01]  /*29a0*/  IMAD R43, R2.reuse, R53, R6 ;  /* 0x00000035022b7224 */ /* 0x040fe200078e0206 */
[----:B------:R-:W-:Y:S01]  /*29b0*/  LOP3.LUT R41, R57, 0xfffffff8, RZ, 0xc0, !PT ;  /* 0xfffffff839297812 */ /* 0x000fe200078ec0ff */
[----:B------:R-:W-:Y:S01]  /*29c0*/  IMAD.WIDE.U32 R20, R2, R52, R20 ;  /* 0x0000003402147225 */ /* 0x000fe200078e0014 */
[----:B------:R-:W-:-:S03]  /*29d0*/  SHF.L.U64.HI R53, R52, 0x6, R53 ;  /* 0x0000000634357819 */ /* 0x000fc60000010235 */
[----:B------:R-:W-:-:S04]  /*29e0*/  IMAD.WIDE.U32 R28, R2, R52, R28 ;  /* 0x00000034021c7225 */ /* 0x000fc800078e001c */
[C---:B------:R-:W-:Y:S02]  /*29f0*/  IMAD R7, R2.reuse, R5, R7 ;  /* 0x0000000502077224 */ /* 0x040fe400078e0207 */
[----:B------:R-:W-:-:S04]  /*2a00*/  IMAD.WIDE.U32 R30, R2, R4, R30 ;  /* 0x00000004021e7225 */ /* 0x000fc800078e001e */
[----:B------:R-:W-:Y:S01]  /*2a10*/  IMAD.WIDE.U32 R32, R2, R4, R32 ;  /* 0x0000000402207225 */ /* 0x000fe200078e0020 */
[----:B------:R-:W-:Y:S02]  /*2a20*/  SHF.L.U64.HI R51, R4, 0x6, R5 ;  /* 0x0000000604337819 */ /* 0x000fe40000010205 */
[----:B------:R-:W-:Y:S01]  /*2a30*/  ISETP.GE.AND P2, PT, R18, UR4, PT ;  /* 0x0000000412007c0c */ /* 0x000fe2000bf46270 */
[----:B------:R-:W-:Y:S01]  /*2a40*/  IMAD.IADD R44, R21, 0x1, R43 ;  /* 0x00000001152c7824 */ /* 0x000fe200078e022b */
[----:B------:R-:W-:Y:S01]  /*2a50*/  ISETP.GE.AND P1, PT, R184, UR4, PT ;  /* 0x00000004b8007c0c */ /* 0x000fe2000bf26270 */
[----:B------:R-:W-:Y:S02]  /*2a60*/  IMAD.IADD R58, R58, 0x1, R25 ;  /* 0x000000013a3a7824 */ /* 0x000fe400078e0219 */
[----:B------:R-:W-:Y:S02]  /*2a70*/  IMAD.SHL.U32 R52, R52, 0x40, RZ ;  /* 0x0000004034347824 */ /* 0x000fe400078e00ff */
[----:B------:R-:W-:-:S02]  /*2a80*/  IMAD.SHL.U32 R49, R4, 0x40, RZ ;  /* 0x0000004004317824 */ /* 0x000fc400078e00ff */
[----:B------:R-:W-:Y:S02]  /*2a90*/  VIADD R48, R11, 0x8 ;  /* 0x000000080b307836 */ /* 0x000fe40000000000 */
[----:B------:R-:W-:Y:S02]  /*2aa0*/  IMAD.SHL.U32 R47, R47, 0x2, RZ ;  /* 0x000000022f2f7824 */ /* 0x000fe400078e00ff */
[----:B------:R-:W-:Y:S02]  /*2ab0*/  IMAD R45, R8, 0x40, R187 ;  /* 0x00000040082d7824 */ /* 0x000fe400078e02bb */
[----:B------:R-:W-:Y:S02]  /*2ac0*/  IMAD.IADD R43, R43, 0x1, R29 ;  /* 0x000000012b2b7824 */ /* 0x000fe400078e021d */
[----:B------:R-:W-:Y:S02]  /*2ad0*/  IMAD.IADD R42, R31, 0x1, R7 ;  /* 0x000000011f2a7824 */ /* 0x000fe400078e0207 */
[----:B------:R-:W-:-:S02]  /*2ae0*/  IMAD.IADD R40, R7, 0x1, R33 ;  /* 0x0000000107287824 */ /* 0x000fc400078e0221 */
[----:B--2---:R-:W-:Y:S01]  /*2af0*/  IMAD R46, R10, 0x200, R3 ;  /* 0x000002000a2e7824 */ /* 0x004fe200078e0203 */
[----:B------:R-:W-:-:S04]  /*2b00*/  LOP3.LUT R3, R56, 0x38, R57, 0xf8, !PT ;  /* 0x0000003838037812 */ /* 0x000fc800078ef839 */
[----:B------:R-:W-:Y:S02]  /*2b10*/  LOP3.LUT R0, R3, R50, RZ, 0x3c, !PT ;  /* 0x0000003203007212 */ /* 0x000fe400078e3cff */
[----:B------:R-:W-:-:S03]  /*2b20*/  SHF.R.S32.HI R3, RZ, 0x1f, R41 ;  /* 0x0000001fff037819 */ /* 0x000fc60000011429 */
[----:B------:R-:W-:Y:S01]  /*2b30*/  IMAD R0, R10, 0x200, R0 ;  /* 0x000002000a007824 */ /* 0x000fe200078e0200 */
[----:B------:R-:W-:-:S07]  /*2b40*/  SHF.R.S32.HI R39, RZ, 0x1f, R59 ;  /* 0x0000001fff277819 */ /* 0x000fce000001143b */
.L_x_5428:
        /* <DEDUP_REMOVED lines=25> */
[----:B------:R-:W-:Y:S01]  /*2ce0*/  IMAD.SHL.U32 R66, R185, 0x1000, RZ ;  /* 0x00001000b9427824 */ /* 0x000fe200078e00ff */
[----:B------:R-:W-:Y:S05]  /*2cf0*/  YIELD ;  /* 0x0000000000007946 */ /* 0x000fea0003800000 */
[----:B------:R-:W-:Y:S01]  /*2d00*/  IMAD.MOV R7, RZ, RZ, -R8 ;  /* 0x000000ffff077224 */ /* 0x000fe200078e0a08 */
[----:B------:R-:W-:Y:S01]  /*2d10*/  BSSY B0, `(.L_x_5396) ;  /* 0x00001ac000007945 */ /* 0x000fe20003800000 */
[----:B------:R-:W-:Y:S01]  /*2d20*/  IMAD.IADD R10, R46, 0x1, R66 ;  /* 0x000000012e0a7824 */ /* 0x000fe200078e0242 */
[----:B------:R-:W-:Y:S01]  /*2d30*/  ISETP.GT.AND P4, PT, R35, R36, PT ;  /* 0x000000242300720c */ /* 0x000fe20003f84270 */
[----:B------:R-:W-:-:S02]  /*2d40*/  IMAD R62, R62, R7, R12 ;  /* 0x000000073e3e7224 */ /* 0x000fc400078e020c */
        /* <DEDUP_REMOVED lines=59> */
.L_x_5400:
[----:B------:R-:W-:Y:S05]  /*3100*/  BSYNC B1 ;  /* 0x0000000000017941 */ /* 0x000fea0003800000 */
.L_x_5399:
[----:B------:R-:W-:Y:S01]  /*3110*/  ISETP.NE.AND P5, PT, R188, 0x3, PT ;  /* 0x00000003bc00780c */ /* 0x000fe20003fa5270 */
[----:B0----5:R-:W-:Y:S02]  /*3120*/  IMAD.MOV.U32 R4, RZ, RZ, R8 ;  /* 0x000000ffff047224 */ /* 0x021fe400078e0008 */
[----:B------:R-:W-:Y:S02]  /*3130*/  IMAD.MOV.U32 R5, RZ, RZ, R9 ;  /* 0x000000ffff057224 */ /* 0x000fe400078e0009 */
[----:B------:R-:W-:Y:S02]  /*3140*/  IMAD.MOV.U32 R6, RZ, RZ, R26 ;  /* 0x000000ffff067224 */ /* 0x000fe400078e001a */
[----:B------:R-:W-:Y:S01]  /*3150*/  IMAD.MOV.U32 R7, RZ, RZ, R27 ;  /* 0x000000ffff077224 */ /* 0x000fe200078e001b */
[----:B------:R-:W-:Y:S01]  /*3160*/  PRMT R70, R4, 0x5410, R5 ;  /* 0x0000541004467816 */ /* 0x000fe20000000005 */
[----:B------:R-:W-:Y:S02]  /*3170*/  IMAD.MOV.U32 R4, RZ, RZ, R24 ;  /* 0x000000ffff047224 */ /* 0x000fe400078e0018 */
[----:B------:R-:W-:Y:S01]  /*3180*/  IMAD.MOV.U32 R5, RZ, RZ, R25 ;  /* 0x000000ffff057224 */ /* 0x000fe200078e0019 */
[----:B------:R-:W-:Y:S01]  /*3190*/  PRMT R72, R6, 0x5410, R7 ;  /* 0x0000541006487816 */ /* 0x000fe20000000007 */
[----:B------:R-:W-:-:S02]  /*31a0*/  IMAD.MOV.U32 R6, RZ, RZ, R54 ;  /* 0x000000ffff067224 */ /* 0x000fc400078e0036 */
[----:B------:R-:W-:Y:S01]  /*31b0*/  IMAD.MOV.U32 R7, RZ, RZ, R55 ;  /* 0x000000ffff077224 */ /* 0x000fe200078e0037 */
[----:B------:R-:W-:-:S04]  /*31c0*/  PRMT R74, R4, 0x5410, R5 ;  /* 0x00005410044a7816 */ /* 0x000fc80000000005 */
[----:B------:R-:W-:Y:S01]  /*31d0*/  PRMT R75, R6, 0x5410, R7 ;  /* 0x00005410064b7816 */ /* 0x000fe20000000007 */
[----:B------:R-:W-:Y:S06]  /*31e0*/  @!P5 BRA `(.L_x_5401) ;  /* 0x000000000004d947 */ /* 0x000fec0003800000 */
[----:B------:R-:W-:Y:S01]  /*31f0*/  BPT.TRAP 0x1 ;  /* 0x000000040000795c */ /* 0x000fe20000300000 */
.L_x_5401:
[----:B------:R-:W-:Y:S01]  /*3200*/  LEA R60, R185, R17, 0x3 ;  /* 0x00000011b93c7211 */ /* 0x000fe200078e18ff */
[----:B------:R-:W-:Y:S01]  /*3210*/  BSSY B1, `(.L_x_5402) ;  /* 0x0000004000017945 */ /* 0x000fe20003800000 */
[----:B------:R-:W-:-:S04]  /*3220*/  SHF.L.U32 R67, R192, 0x1f, RZ ;  /* 0x0000001fc0437819 */ /* 0x000fc800000006ff */
[----:B------:R-:W0:Y:S02]  /*3230*/  SYNCS.PHASECHK.TRANS64.TRYWAIT P6, [R60+URZ+0x38890], R67 ;  /* 0x038890433c0075a7 */ /* 0x000e2400080c017f */
[----:B0-----:R-:W-:Y:S05]  /*3240*/  @!P6 BRA `(.L_x_5403) ;  /* 0x0000020c003ce947 */ /* 0x001fea0003800000 */
.L_x_5672:
[----:B------:R-:W-:Y:S05]  /*3250*/  BSYNC B1 ;  /* 0x0000000000017941 */ /* 0x000fea0003800000 */
.L_x_5402:
[----:B------:R-:W-:-:S03]  /*3260*/  UMOV UR4, 0xffffffff ;  /* 0xffffffff00047882 */ /* 0x000fc60000000000 */
[----:B------:R-:W-:Y:S05]  /*3270*/  BRA.DIV UR4, `(.L_x_5404) ;  /* 0x0000020e04447947 */ /* 0x000fea000b800000 */
[----:B------:R1:W2:Y:S04]  /*3280*/  SHFL.IDX PT, R71, R14, RZ, 0x1c1f ;  /* 0x001c1fff0e477589 */ /* 0x0002a800000e0000 */
[----:B------:R1:W3:Y:S02]  /*3290*/  SHFL.IDX PT, R73, R68, RZ, 0x1c1f ;  /* 0x001c1fff44497589 */ /* 0x0002e400000e0000 */
.L_x_5676:
        /* <DEDUP_REMOVED lines=9> */
[--C-:B------:R-:W-:Y:S01]  /*3330*/  SHF.R.U64 R11, R26, 0x10, R27.reuse ;  /* 0x000000101a0b7819 */ /* 0x100fe2000000121b */
[----:B------:R-:W-:Y:S01]  /*3340*/  HADD2.F32 R5, -RZ, R5.H0_H0 ;  /* 0x20000005ff057230 */ /* 0x000fe20000004100 */
[----:B------:R-:W-:Y:S01]  /*3350*/  SHF.R.U32.HI R26, RZ, 0x10, R27 ;  /* 0x00000010ff1a7819 */ /* 0x000fe2000001161b */
[----:B------:R-:W-:Y:S02]  /*3360*/  HADD2.F32 R12, -RZ, R12.H0_H0 ;  /* 0x2000000cff0c7230 */ /* 0x000fe40000004100 */
[----:B------:R-:W-:-:S03]  /*3370*/  HADD2.F32 R11, -RZ, R11.H0_H0 ;  /* 0x2000000bff0b7230 */ /* 0x000fc60000004100 */
[CC--:B------:R-:W-:Y:S01]  /*3380*/  FMUL.FTZ R13, R5.reuse, R12.reuse ;  /* 0x0000000c050d7220 */ /* 0x0c0fe20000410000 */
[C---:B-1----:R-:W-:Y:S01]  /*3390*/  FMUL.FTZ R14, R10.reuse, R12 ;  /* 0x0000000c0a0e7220 */ /* 0x042fe20000410000 */
[--C-:B------:R-:W-:Y:S02]  /*33a0*/  HADD2.F32 R12, -RZ, R7.reuse.H1_H1 ;  /* 0x30000007ff0c7230 */ /* 0x100fe40000004100 */
[-C--:B------:R-:W-:Y:S01]  /*33b0*/  FFMA.FTZ R10, R10, R11.reuse, R13 ;  /* 0x0000000b0a0a7223 */ /* 0x080fe2000001000d */
[----:B------:R-:W-:Y:S01]  /*33c0*/  SHF.R.U32.HI R13, RZ, 0x10, R55 ;  /* 0x00000010ff0d7819 */ /* 0x000fe20000011637 */
[----:B------:R-:W-:Y:S01]  /*33d0*/  FFMA.FTZ R5, R5, R11, -R14 ;  /* 0x0000000b05057223 */ /* 0x000fe2000001080e */
[----:B------:R-:W-:Y:S02]  /*33e0*/  IMAD.MOV.U32 R11, RZ, RZ, R4 ;  /* 0x000000ffff0b7224 */ /* 0x000fe400078e0004 */
[----:B------:R-:W-:Y:S02]  /*33f0*/  HADD2.F32 R4, -RZ, R7.H0_H0 ;  /* 0x20000007ff047230 */ /* 0x000fe40000004100 */
[----:B------:R-:W-:Y:S01]  /*3400*/  HADD2.F32 R13, -RZ, R13.H0_H0 ;  /* 0x2000000dff0d7230 */ /* 0x000fe20000004100 */
[----:B------:R-:W-:Y:S01]  /*3410*/  F2FP.F16.F32.PACK_AB R5, R10, R5 ;  /* 0x000000050a05723e */ /* 0x000fe200000000ff */
[----:B------:R-:W-:-:S02]  /*3420*/  HADD2.F32 R7, -RZ, R26.H0_H0 ;  /* 0x2000001aff077230 */ /* 0x000fc40000004100 */
[----:B------:R-:W-:Y:S02]  /*3430*/  HADD2.F32 R14, -RZ, R75.H0_H0 ;  /* 0x2000004bff0e7230 */ /* 0x000fe40000004100 */
[-C--:B------:R-:W-:Y:S01]  /*3440*/  FMUL.FTZ R15, R12, R13.reuse ;  /* 0x0000000d0c0f7220 */ /* 0x080fe20000410000 */
[----:B------:R-:W-:-:S03]  /*3450*/  FMUL.FTZ R13, R4, R13 ;  /* 0x0000000d040d7220 */ /* 0x000fc60000410000 */
[-C--:B------:R-:W-:Y:S01]  /*3460*/  FFMA.FTZ R4, R4, R7.reuse, -R15 ;  /* 0x0000000704047223 */ /* 0x080fe2000001080f */
[----:B------:R-:W-:Y:S01]  /*3470*/  FFMA.FTZ R7, R12, R7, R13 ;  /* 0x000000070c077223 */ /* 0x000fe2000001000d */
[----:B------:R-:W-:Y:S02]  /*3480*/  IMAD.MOV.U32 R12, RZ, RZ, R6 ;  /* 0x000000ffff0c7224 */ /* 0x000fe400078e0006 */
[--C-:B------:R-:W-:Y:S02]  /*3490*/  HADD2.F32 R6, -RZ, R11.reuse.H1_H1 ;  /* 0x3000000bff067230 */ /* 0x100fe40000004100 */
[----:B------:R-:W-:Y:S01]  /*34a0*/  HADD2.F32 R11, -RZ, R11.H0_H0 ;  /* 0x2000000bff0b7230 */ /* 0x000fe20000004100 */
[----:B------:R-:W-:Y:S01]  /*34b0*/  F2FP.F16.F32.PACK_AB R7, R7, R4 ;  /* 0x000000040707723e */ /* 0x000fe200000000ff */
[----:B------:R-:W-:Y:S02]  /*34c0*/  HADD2.F32 R13, -RZ, R72.H0_H0 ;  /* 0x20000048ff0d7230 */ /* 0x000fe40000004100 */
        /* <DEDUP_REMOVED lines=14> */
.L_x_5409:
[----:B------:R-:W-:Y:S05]  /*35b0*/  BSYNC B2 ;  /* 0x0000000000027941 */ /* 0x000fea0003800000 */
.L_x_5408:
[----:B---3--:R-:W-:-:S04]  /*35c0*/  LEA R10, P0, R18, R73, 0x1 ;  /* 0x00000049120a7211 */ /* 0x008fc800078008ff */
[----:B--2---:R-:W-:-:S05]  /*35d0*/  LEA.HI.X R11, R18, R71, R19, 0x1, P0 ;  /* 0x00000047120b7211 */ /* 0x004fca00000f0c13 */
[----:B0-----:R4:W-:Y:S04]  /*35e0*/  ST.E.128 desc[UR40][R10.64], R4 ;  /* 0x000000040a007985 */ /* 0x0019e8000c101d28 */
.L_x_5407:
[----:B------:R-:W-:Y:S05]  /*35f0*/  BSYNC B1 ;  /* 0x0000000000017941 */ /* 0x000fea0003800000 */
.L_x_5406:
[----:B------:R-:W-:Y:S05]  /*3600*/  @P1 BRA `(.L_x_5405) ;  /* 0x0000001000701947 */ /* 0x000fea0003800000 */
[----:B----4-:R-:W-:Y:S01]  /*3610*/  IMAD.MOV.U32 R5, RZ, RZ, 0x20 ;  /* 0x00000020ff057424 */ /* 0x010fe200078e00ff */
[----:B------:R-:W-:Y:S01]  /*3620*/  LOP3.LUT P0, RZ, R194, 0x4, RZ, 0xc0, !PT ;  /* 0x00000004c2ff7812 */ /* 0x000fe2000780c0ff */
[----:B------:R-:W-:Y:S01]  /*3630*/  BSSY B1, `(.L_x_5410) ;  /* 0x0000032000017945 */ /* 0x000fe20003800000 */
[----:B------:R-:W-:Y:S02]  /*3640*/  ISETP.GE.AND P6, PT, R209, R69, PT ;  /* 0x00000045d100720c */ /* 0x000fe40003fc6270 */
[----:B------:R-:W-:Y:S02]  /*3650*/  SEL R5, R5, 0xffffffe0, !P0 ;  /* 0xffffffe005057807 */ /* 0x000fe40004000000 */
[C---:B---3--:R-:W-:Y:S02]  /*3660*/  LEA R10, P0, R184.reuse, R73, 0x1 ;  /* 0x00000049b80a7211 */ /* 0x048fe400078008ff */
[----:B------:R-:W-:Y:S02]  /*3670*/  IADD3 R4, R5, R46, R66 ;  /* 0x0000002e05047210 */ /* 0x000fe40007ffe042 */
[----:B--2---:R-:W-:-:S03]  /*3680*/  LEA.HI.X R11, R184, R71, R199, 0x1, P0 ;  /* 0x00000047b80b7211 */ /* 0x004fc600000f0cc7 */
[----:B------:R-:W-:-:S06]  /*3690*/  IMAD R4, R4, 0x2, R17 ;  /* 0x0000000204047824 */ /* 0x000fcc00078e0211 */
[----:B------:R-:W2:Y:S01]  /*36a0*/  LDS.128 R4, [R4+0x22400] ;  /* 0x0224000004047984 */ /* 0x000ea20000000c00 */
[----:B------:R-:W-:Y:S05]  /*36b0*/  @P6 BRA `(.L_x_5411) ;  /* 0x0000000000a46947 */ /* 0x000fea0003800000 */
[----:B------:R-:W-:Y:S01]  /*36c0*/  SHF.R.U64 R12, R8, 0x10, R9 ;  /* 0x00000010080c7819 */ /* 0x000fe20000001209 */
[----:B--2---:R-:W-:Y:S01]  /*36d0*/  IMAD.MOV.U32 R8, RZ, RZ, R7 ;  /* 0x000000ffff087224 */ /* 0x004fe200078e0007 */
[--C-:B-1----:R-:W-:Y:S01]  /*36e0*/  SHF.R.U64 R14, R24, 0x10, R25.reuse ;  /* 0x00000010180e7819 */ /* 0x102fe20000001219 */
[--C-:B------:R-:W-:Y:S01]  /*36f0*/  HADD2.F32 R7, -RZ, R5.reuse.H1_H1 ;  /* 0x30000005ff077230 */ /* 0x100fe20000004100 */
[----:B------:R-:W-:Y:S01]  /*3700*/  SHF.R.U32.HI R15, RZ, 0x10, R25 ;  /* 0x00000010ff0f7819 */ /* 0x000fe20000011619 */
[----:B------:R-:W-:Y:S01]  /*3710*/  HADD2.F32 R5, -RZ, R5.H0_H0 ;  /* 0x20000005ff057230 */ /* 0x000fe20000004100 */
[----:B------:R-:W-:Y:S01]  /*3720*/  SHF.R.U32.HI R13, RZ, 0x10, R9 ;  /* 0x00000010ff0d7819 */ /* 0x000fe20000011609 */
        /* <DEDUP_REMOVED lines=34> */
.L_x_5411:
[----:B------:R-:W-:Y:S05]  /*3950*/  BSYNC B1 ;  /* 0x0000000000017941 */ /* 0x000fea0003800000 */
.L_x_5410:
[----:B--2---:R2:W-:Y:S01]  /*3960*/  ST.E.128 desc[UR40][R10.64], R4 ;  /* 0x000000040a007985 */ /* 0x0045e2000c101d28 */
[----:B------:R-:W-:Y:S05]  /*3970*/  BRA `(.L_x_5405) ;  /* 0x0000000c00947947 */ /* 0x000fea0003800000 */
.L_x_5398:
        /* <DEDUP_REMOVED lines=41> */
.L_x_5412:
[----:B------:R-:W-:Y:S01]  /*3c10*/  IMAD R60, R185, 0x8, R17 ;  /* 0x00000008b93c7824 */ /* 0x000fe200078e0211 */
[----:B------:R-:W-:Y:S01]  /*3c20*/  SHF.L.U32 R67, R192, 0x1f, RZ ;  /* 0x0000001fc0437819 */ /* 0x000fe200000006ff */
[----:B------:R-:W-:Y:S03]  /*3c30*/  BSSY B1, `(.L_x_5413) ;  /* 0x0000003000017945 */ /* 0x000fe60003800000 */
[----:B------:R-:W0:Y:S02]  /*3c40*/  SYNCS.PHASECHK.TRANS64.TRYWAIT P6, [R60+URZ+0x38890], R67 ;  /* 0x038890433c0075a7 */ /* 0x000e2400080c017f */
[----:B0-----:R-:W-:Y:S05]  /*3c50*/  @!P6 BRA `(.L_x_5414) ;  /* 0x000002040018e947 */ /* 0x001fea0003800000 */
.L_x_5677:
[----:B------:R-:W-:Y:S05]  /*3c60*/  BSYNC B1 ;  /* 0x0000000000017941 */ /* 0x000fea0003800000 */
.L_x_5413:
[----:B------:R-:W-:-:S03]  /*3c70*/  UMOV UR4, 0xffffffff ;  /* 0xffffffff00047882 */ /* 0x000fc60000000000 */
[----:B------:R-:W-:Y:S05]  /*3c80*/  BRA.DIV UR4, `(.L_x_5415) ;  /* 0x0000020604207947 */ /* 0x000fea000b800000 */
[----:B------:R1:W2:Y:S04]  /*3c90*/  SHFL.IDX PT, R54, R14, RZ, 0x1c1f ;  /* 0x001c1fff0e367589 */ /* 0x0002a800000e0000 */
[----:B------:R-:W3:Y:S02]  /*3ca0*/  SHFL.IDX PT, R68, R68, RZ, 0x1c1f ;  /* 0x001c1fff44447589 */ /* 0x000ee400000e0000 */
.L_x_5681:
[----:B------:R-:W-:-:S13]  /*3cb0*/  ISETP.GE.OR P6, PT, R187, R65, P2 ;  /* 0x00000041bb00720c */ /* 0x000fda00017c6670 */
[----:B------:R-:W-:Y:S05]  /*3cc0*/  @P6 BRA `(.L_x_5405) ;  /* 0x0000000800c06947 */ /* 0x000fea0003800000 */
[----:B------:R-:W4:Y:S01]  /*3cd0*/  LDL R10, [R1+0x14] ;  /* 0x00001400010a7983 */ /* 0x000f220000100800 */
[----:B------:R-:W5:Y:S01]  /*3ce0*/  LDC R70, c[0x0][0x2f4] ;  /* 0x0000bd00ff467b82 */ /* 0x000f620000000800 */
[----:B------:R-:W-:Y:S01]  /*3cf0*/  BSSY B1, `(.L_x_5416) ;  /* 0x000006f000017945 */ /* 0x000fe20003800000 */
[----:B-----5:R-:W-:-:S05]  /*3d00*/  IMAD.IADD R8, R70, 0x1, -R47 ;  /* 0x0000000146087824 */ /* 0x020fca00078e0a2f */
[----:B------:R-:W-:-:S04]  /*3d10*/  SEL R8, R47, R8, !P3 ;  /* 0x000000082f087207 */ /* 0x000fc80005800000 */
[----:B------:R-:W-:-:S04]  /*3d20*/  SHF.R.S32.HI R9, RZ, 0x1f, R8 ;  /* 0x0000001fff097819 */ /* 0x000fc80000011408 */
[----:B------:R-:W-:-:S04]  /*3d30*/  LEA.HI R9, R9, R8, RZ, 0x4 ;  /* 0x0000000809097211 */ /* 0x000fc800078f20ff */
[----:B------:R-:W-:-:S04]  /*3d40*/  SHF.R.S32.HI R8, RZ, 0x4, R9 ;  /* 0x00000004ff087819 */ /* 0x000fc80000011409 */
[----:B------:R-:W-:-:S05]  /*3d50*/  LEA.HI.SX32 R8, R57, R8, 0x1d ;  /* 0x0000000839087211 */ /* 0x000fca00078feaff */
[----:B------:R-:W-:Y:S02]  /*3d60*/  IMAD.SHL.U32 R55, R8, 0x8, RZ ;  /* 0x0000000808377824 */ /* 0x000fe400078e00ff */
[----:B------:R-:W-:-:S03]  /*3d70*/  IMAD.IADD R8, R0, 0x1, R66 ;  /* 0x0000000100087824 */ /* 0x000fc600078e0242 */
[----:B------:R-:W-:Y:S01]  /*3d80*/  LOP3.LUT R9, R56, 0x38, R55, 0xf8, !PT ;  /* 0x0000003838097812 */ /* 0x000fe200078ef837 */
[----:B------:R-:W-:-:S03]  /*3d90*/  IMAD R8, R8, 0x2, R17 ;  /* 0x0000000208087824 */ /* 0x000fc600078e0211 */
[----:B------:R-:W-:-:S05]  /*3da0*/  LOP3.LUT R9, R9, R50, RZ, 0x3c, !PT ;  /* 0x0000003209097212 */ /* 0x000fca00078e3cff */
[----:B----4-:R-:W-:-:S04]  /*3db0*/  IMAD R9, R10, 0x200, R9 ;  /* 0x000002000a097824 */ /* 0x010fc800078e0209 */
[----:B------:R-:W-:Y:S02]  /*3dc0*/  IMAD.IADD R66, R66, 0x1, R9 ;  /* 0x0000000142427824 */ /* 0x000fe400078e0209 */
[----:B------:R-:W4:Y:S02]  /*3dd0*/  LDS.128 R8, [R8+0x22400] ;  /* 0x0224000008087984 */ /* 0x000f240000000c00 */
[----:B------:R-:W-:-:S05]  /*3de0*/  IMAD R66, R66, 0x2, R17 ;  /* 0x0000000242427824 */ /* 0x000fca00078e0211 */
[----:B-1----:R1:W0:Y:S01]  /*3df0*/  LDS.128 R12, [R66+0x22400] ;  /* 0x02240000420c7984 */ /* 0x0022220000000c00 */
[----:B------:R-:W-:Y:S05]  /*3e00*/  @P0 BRA `(.L_x_5417) ;  /* 0x0000000400740947 */ /* 0x000fea0003800000 */
[----:B------:R-:W-:Y:S01]  /*3e10*/  HADD2.F32 R71, -RZ, R71.H0_H0 ;  /* 0x20000047ff477230 */ /* 0x000fe20000004100 */
[----:B------:R-:W-:Y:S01]  /*3e20*/  SHF.R.U32.HI R76, RZ, 0x10, R25 ;  /* 0x00000010ff4c7819 */ /* 0x000fe20000011619 */
[----:B01----:R-:W-:Y:S01]  /*3e30*/  HADD2.F32 R66, -RZ, R13.H0_H0 ;  /* 0x2000000dff427230 */ /* 0x003fe20000004100 */
        /* <DEDUP_REMOVED lines=90> */
.L_x_5417:
[----:B------:R-:W-:Y:S05]  /*43e0*/  BSYNC B1 ;  /* 0x0000000000017941 */ /* 0x000fea0003800000 */
.L_x_5416:
        /* <DEDUP_REMOVED lines=8> */
[----:B0-----:R0:W-:Y:S01]  /*4470*/  ST.E.128 desc[UR40][R4.64], R12 ;  /* 0x0000000c04007985 */ /* 0x0011e2000c101d28 */
[----:B------:R-:W-:Y:S05]  /*4480*/  BRA `(.L_x_5405) ;  /* 0x0000000000d07947 */ /* 0x000fea0003800000 */
.L_x_5397:
[----:B------:R-:W-:-:S13]  /*4490*/  ISETP.NE.AND P5, PT, R188, 0x3, PT ;  /* 0x00000003bc00780c */ /* 0x000fda0003fa5270 */
[----:B------:R-:W-:Y:S05]  /*44a0*/  @!P5 BRA `(.L_x_5418) ;  /* 0x000000000004d947 */ /* 0x000fea0003800000 */
[----:B------:R-:W-:Y:S01]  /*44b0*/  BPT.TRAP 0x1 ;  /* 0x000000040000795c */ /* 0x000fe20000300000 */
.L_x_5418:
[----:B------:R-:W-:Y:S01]  /*44c0*/  IMAD R60, R185, 0x8, R17 ;  /* 0x00000008b93c7824 */ /* 0x000fe200078e0211 */
[----:B------:R-:W-:Y:S01]  /*44d0*/  SHF.L.U32 R67, R192, 0x1f, RZ ;  /* 0x0000001fc0437819 */ /* 0x000fe200000006ff */
[----:B------:R-:W-:Y:S01]  /*44e0*/  BSSY B1, `(.L_x_5419) ;  /* 0x0000004000017945 */ /* 0x000fe20003800000 */
[----:B------:R-:W-:Y:S02]  /*44f0*/  SHF.R.S32.HI R64, RZ, 0x1f, R62 ;  /* 0x0000001fff407819 */ /* 0x000fe4000001143e */
[----:B------:R-:W0:Y:S02]  /*4500*/  SYNCS.PHASECHK.TRANS64.TRYWAIT P0, [R60+URZ+0x38890], R67 ;  /* 0x038890433c0075a7 */ /* 0x000e24000800017f */
[----:B0-----:R-:W-:Y:S05]  /*4510*/  @!P0 BRA `(.L_x_5420) ;  /* 0x000001fc00488947 */ /* 0x001fea0003800000 */
.L_x_5682:
[----:B------:R-:W-:Y:S05]  /*4520*/  BSYNC B1 ;  /* 0x0000000000017941 */ /* 0x000fea0003800000 */
.L_x_5419:
        /* <DEDUP_REMOVED lines=24> */
.L_x_5686:
        /* <DEDUP_REMOVED lines=18> */
.L_x_5405:
[----:B------:R-:W-:Y:S05]  /*47d0*/  BSYNC B0 ;  /* 0x0000000000007941 */ /* 0x000fea0003800000 */
.L_x_5396:
        /* <DEDUP_REMOVED lines=17> */
.L_x_5423:
[----:B------:R-:W-:Y:S05]  /*48f0*/  BSYNC B0 ;  /* 0x0000000000007941 */ /* 0x000fea0003800000 */
.L_x_5422:
[----:B------:R-:W1:Y:S01]  /*4900*/  SYNCS.PHASECHK.TRANS64.TRYWAIT P5, [R60+URZ+0x388b0], R67 ;  /* 0x0388b0433c0075a7 */ /* 0x000e6200080a017f */
[----:B------:R-:W-:Y:S04]  /*4910*/  BSSY B0, `(.L_x_5424) ;  /* 0x0000002000007945 */ /* 0x000fe80003800000 */
[----:B-1----:R-:W-:Y:S05]  /*4920*/  @!P5 BRA `(.L_x_5425) ;  /* 0x000001f8009cd947 */ /* 0x002fea0003800000 */
.L_x_5687:
[----:B------:R-:W-:Y:S05]  /*4930*/  BSYNC B0 ;  /* 0x0000000000007941 */ /* 0x000fea0003800000 */
.L_x_5424:
        /* <DEDUP_REMOVED lines=21> */
[----:B------:R-:W4:Y:S01]  /*4a90*/  LDL R27, [R1+0x1c] ;  /* 0x00001c00011b7983 */ /* 0x000f220000100800 */
[----:B------:R-:W-:-:S03]  /*4aa0*/  ULDC UR4, c[0x0][0x320] ;  /* 0x0000c80000047ab9 */ /* 0x000fc60000000800 */
[----:B---3--:R-:W3:Y:S04]  /*4ab0*/  LDL R14, [R1+0x20] ;  /* 0x00002000010e7983 */ /* 0x008ee80000100800 */
[----:B------:R-:W5:Y:S01]  /*4ac0*/  LDL R26, [R1+0x24] ;  /* 0x00002400011a7983 */ /* 0x000f620000100800 */
[----:B------:R-:W-:Y:S01]  /*4ad0*/  ISETP.GE.AND P6, PT, R18, UR4, PT ;  /* 0x0000000412007c0c */ /* 0x000fe2000bfc6270 */
[----:B------:R-:W-:Y:S01]  /*4ae0*/  IMAD R8, R185, 0x8000, R46 ;  /* 0x00008000b9087824 */ /* 0x000fe200078e022e */
[----:B------:R-:W-:Y:S01]  /*4af0*/  LOP3.LUT P5, RZ, R194, 0x4, RZ, 0xc0, !PT ;  /* 0x00000004c2ff7812 */ /* 0x000fe200078ac0ff */
[----:B------:R-:W5:Y:S02]  /*4b00*/  LDL R25, [R1+0x28] ;  /* 0x0000280001197983 */ /* 0x000f640000100800 */
[----:B------:R-:W-:-:S02]  /*4b10*/  IMAD R13, R8, 0x2, R17 ;  /* 0x00000002080d7824 */ /* 0x000fc400078e0211 */
[----:B------:R-:W5:Y:S04]  /*4b20*/  LDL R24, [R1+0x2c] ;  /* 0x00002c0001187983 */ /* 0x000f680000100800 */
[----:B------:R-:W5:Y:S01]  /*4b30*/  LDL R15, [R1+0x30] ;  /* 0x00003000010f7983 */ /* 0x000f620000100800 */
[----:B------:R-:W-:-:S03]  /*4b40*/  VIADD R12, R8, 0x20 ;  /* 0x00000020080c7836 */ /* 0x000fc60000000000 */
[----:B------:R-:W1:Y:S01]  /*4b50*/  @!P6 LDS.128 R4, [R13+0x400] ;  /* 0x000400000d04e984 */ /* 0x000e620000000c00 */
[----:B------:R-:W-:Y:S01]  /*4b60*/  @P5 VIADD R12, R8, 0xffffffe0 ;  /* 0xffffffe0080c5836 */ /* 0x000fe20000000000 */
[-C--:B0-----:R-:W-:Y:S02]  /*4b70*/  @!P6 LEA R8, P5, R18, R11.reuse, 0x1 ;  /* 0x0000000b1208e211 */ /* 0x081fe400078a08ff */
[----:B------:R-:W5:Y:S01]  /*4b80*/  LDL R61, [R1+0x38] ;  /* 0x00003800013d7983 */ /* 0x000f620000100800 */
[----:B------:R-:W-:Y:S01]  /*4b90*/  IMAD R12, R12, 0x2, R17 ;  /* 0x000000020c0c7824 */ /* 0x000fe200078e0211 */
[----:B--2---:R-:W-:Y:S02]  /*4ba0*/  @!P6 LEA.HI.X R9, R18, R10, R19, 0x1, P5 ;  /* 0x0000000a1209e211 */ /* 0x004fe400028f0c13 */
[C---:B------:R-:W-:Y:S01]  /*4bb0*/  ISETP.GE.AND P5, PT, R184.reuse, UR4, PT ;  /* 0x00000004b8007c0c */ /* 0x040fe2000bfa6270 */
[----:B------:R-:W2:Y:S04]  /*4bc0*/  LDL R55, [R1+0x3c] ;  /* 0x00003c0001377983 */ /* 0x000ea80000100800 */
[----:B------:R-:W2:Y:S04]  /*4bd0*/  LDL R54, [R1+0x40] ;  /* 0x0000400001367983 */ /* 0x000ea80000100800 */
[----:B-1----:R0:W-:Y:S04]  /*4be0*/  @!P6 ST.E.128 desc[UR40][R8.64], R4 ;  /* 0x000000040800e985 */ /* 0x0021e8000c101d28 */
[----:B------:R-:W1:Y:S01]  /*4bf0*/  @!P5 LDS.128 R4, [R12+0x400] ;  /* 0x000400000c04d984 */ /* 0x000e620000000c00 */
[----:B0-----:R-:W-:-:S04]  /*4c00*/  @!P5 LEA R8, P6, R184, R11, 0x1 ;  /* 0x0000000bb808d211 */ /* 0x001fc800078c08ff */
[----:B------:R-:W-:Y:S02]  /*4c10*/  @!P5 LEA.HI.X R9, R184, R10, R199, 0x1, P6 ;  /* 0x0000000ab809d211 */ /* 0x000fe400030f0cc7 */
[----:B------:R-:W-:-:S03]  /*4c20*/  ISETP.GE.AND P6, PT, R226, UR4, PT ;  /* 0x00000004e2007c0c */ /* 0x000fc6000bfc6270 */
[----:B-1----:R0:W-:Y:S10]  /*4c30*/  @!P5 ST.E.128 desc[UR40][R8.64], R4 ;  /* 0x000000040800d985 */ /* 0x0021f4000c101d28 */
[----:B------:R-:W1:Y:S01]  /*4c40*/  @!P6 LDS.128 R4, [R13+0x2400] ;  /* 0x002400000d04e984 */ /* 0x000e620000000c00 */
[----:B0-----:R-:W-:-:S05]  /*4c50*/  @!P6 LEA R8, P5, R226, R11, 0x1 ;  /* 0x0000000be208e211 */ /* 0x001fca00078a08ff */
[----:B----4-:R-:W-:Y:S01]  /*4c60*/  @!P6 IMAD.X R9, R10, 0x1, R27, P5 ;  /* 0x000000010a09e824 */ /* 0x010fe200028e061b */
[C---:B------:R-:W-:Y:S01]  /*4c70*/  ISETP.GE.AND P5, PT, R225.reuse, UR4, PT ;  /* 0x00000004e1007c0c */ /* 0x040fe2000bfa6270 */
[----:B------:R-:W4:Y:S04]  /*4c80*/  LDL R27, [R1+0x44] ;  /* 0x00004400011b7983 */ /* 0x000f280000100800 */
[----:B-1----:R0:W-:Y:S08]  /*4c90*/  @!P6 ST.E.128 desc[UR40][R8.64], R4 ;  /* 0x000000040800e985 */ /* 0x0021f0000c101d28 */
[----:B------:R-:W1:Y:S01]  /*4ca0*/  @!P5 LDS.128 R4, [R12+0x2400] ;  /* 0x002400000c04d984 */ /* 0x000e620000000c00 */
[----:B0-----:R-:W-:-:S05]  /*4cb0*/  @!P5 LEA R8, P6, R225, R11, 0x1 ;  /* 0x0000000be108d211 */ /* 0x001fca00078c08ff */
[----:B---3--:R-:W-:Y:S02]  /*4cc0*/  @!P5 IMAD.X R9, R10, 0x1, R14, P6 ;  /* 0x000000010a09d824 */ /* 0x008fe400030e060e */
[----:B------:R-:W3:Y:S01]  /*4cd0*/  LDL R14, [R1+0x34] ;  /* 0x00003400010e7983 */ /* 0x000ee20000100800 */
[----:B------:R-:W-:-:S03]  /*4ce0*/  ISETP.GE.AND P6, PT, R224, UR4, PT ;  /* 0x00000004e0007c0c */ /* 0x000fc6000bfc6270 */
[----:B-1----:R0:W-:Y:S10]  /*4cf0*/  @!P5 ST.E.128 desc[UR40][R8.64], R4 ;  /* 0x000000040800d985 */ /* 0x0021f4000c101d28 */
[----:B------:R-:W1:Y:S01]  /*4d00*/  @!P6 LDS.128 R4, [R13+0x4400] ;  /* 0x004400000d04e984 */ /* 0x000e620000000c00 */
[----:B0-----:R-:W-:-:S05]  /*4d10*/  @!P6 LEA R8, P5, R224, R11, 0x1 ;  /* 0x0000000be008e211 */ /* 0x001fca00078a08ff */
[----:B-----5:R-:W-:Y:S01]  /*4d20*/  @!P6 IMAD.X R9, R10, 0x1, R26, P5 ;  /* 0x000000010a09e824 */ /* 0x020fe200028e061a */
[C---:B------:R-:W-:Y:S01]  /*4d30*/  ISETP.GE.AND P5, PT, R223.reuse, UR4, PT ;  /* 0x00000004df007c0c */ /* 0x040fe2000bfa6270 */
[----:B------:R-:W5:Y:S04]  /*4d40*/  LDL R26, [R1+0x48] ;  /* 0x00004800011a7983 */ /* 0x000f680000100800 */
[----:B-1----:R0:W-:Y:S08]  /*4d50*/  @!P6 ST.E.128 desc[UR40][R8.64], R4 ;  /* 0x000000040800e985 */ /* 0x0021f0000c101d28 */
[----:B------:R-:W1:Y:S01]  /*4d60*/  @!P5 LDS.128 R4, [R12+0x4400] ;  /* 0x004400000c04d984 */ /* 0x000e620000000c00 */
[----:B0-----:R-:W-:-:S05]  /*4d70*/  @!P5 LEA R8, P6, R223, R11, 0x1 ;  /* 0x0000000bdf08d211 */ /* 0x001fca00078c08ff */
[----:B------:R-:W-:Y:S01]  /*4d80*/  @!P5 IMAD.X R9, R10, 0x1, R25, P6 ;  /* 0x000000010a09d824 */ /* 0x000fe200030e0619 */
        /* <DEDUP_REMOVED lines=11> */
[----:B------:R-:W-:Y:S02]  /*4e40*/  @!P5 IMAD.X R9, R10, 0x1, R15, P6 ;  /* 0x000000010a09d824 */ /* 0x000fe400030e060f */
[----:B------:R-:W5:Y:S01]  /*4e50*/  LDL R15, [R1+0x4] ;  /* 0x00000400010f7983 */ /* 0x000f620000100800 */
[----:B------:R-:W-:-:S03]  /*4e60*/  ISETP.GE.AND P6, PT, R219, UR4, PT ;  /* 0x00000004db007c0c */ /* 0x000fc6000bfc6270 */
[----:B-1----:R0:W-:Y:S10]  /*4e70*/  @!P5 ST.E.128 desc[UR40][R8.64], R4 ;  /* 0x000000040800d985 */ /* 0x0021f4000c101d28 */
        /* <DEDUP_REMOVED lines=8> */
[----:B------:R-:W-:Y:S01]  /*4f00*/  @!P5 IMAD.X R9, R10, 0x1, R61, P6 ;  /* 0x000000010a09d824 */ /* 0x000fe200030e063d */
[----:B------:R-:W-:-:S04]  /*4f10*/  ISETP.GE.AND P6, PT, R217, UR4, PT ;  /* 0x00000004d9007c0c */ /* 0x000fc8000bfc6270 */
[----:B-1----:R0:W-:Y:S09]  /*4f20*/  @!P5 ST.E.128 desc[UR40][R8.64], R4 ;  /* 0x000000040800d985 */ /* 0x0021f2000c101d28 */
[----:B------:R-:W1:Y:S01]  /*4f30*/  @!P6 LDS.128 R4, [R13+0xa400] ;  /* 0x00a400000d04e984 */ /* 0x000e620000000c00 */
[----:B0-----:R-:W-:-:S05]  /*4f40*/  @!P6 LEA R8, P5, R217, R11, 0x1 ;  /* 0x0000000bd908e211 */ /* 0x001fca00078a08ff */
[----:B--2---:R-:W-:Y:S01]  /*4f50*/  @!P6 IMAD.X R9, R10, 0x1, R55, P5 ;  /* 0x000000010a09e824 */ /* 0x004fe200028e0637 */
[----:B------:R-:W-:-:S04]  /*4f60*/  ISETP.GE.AND P5, PT, R216, UR4, PT ;  /* 0x00000004d8007c0c */ /* 0x000fc8000bfa6270 */
[----:B-1----:R0:W-:Y:S09]  /*4f70*/  @!P6 ST.E.128 desc[UR40][R8.64], R4 ;  /* 0x000000040800e985 */ /* 0x0021f2000c101d28 */
[----:B------:R-:W1:Y:S01]  /*4f80*/  @!P5 LDS.128 R4, [R12+0xa400] ;  /* 0x00a400000c04d984 */ /* 0x000e620000000c00 */
[----:B0-----:R-:W-:-:S05]  /*4f90*/  @!P5 LEA R8, P6, R216, R11, 0x1 ;  /* 0x0000000bd808d211 */ /* 0x001fca00078c08ff */
[----:B------:R-:W-:Y:S01]  /*4fa0*/  @!P5 IMAD.X R9, R10, 0x1, R54, P6 ;  /* 0x000000010a09d824 */ /* 0x000fe200030e0636 */
[----:B------:R-:W-:-:S04]  /*4fb0*/  ISETP.GE.AND P6, PT, R215, UR4, PT ;  /* 0x00000004d7007c0c */ /* 0x000fc8000bfc6270 */
[----:B-1----:R0:W-:Y:S09]  /*4fc0*/  @!P5 ST.E.128 desc[UR40][R8.64], R4 ;  /* 0x000000040800d985 */ /* 0x0021f2000c101d28 */
[----:B------:R-:W1:Y:S01]  /*4fd0*/  @!P6 LDS.128 R4, [R13+0xc400] ;  /* 0x00c400000d04e984 */ /* 0x000e620000000c00 */
[----:B0-----:R-:W-:-:S05]  /*4fe0*/  @!P6 LEA R8, P5, R215, R11, 0x1 ;  /* 0x0000000bd708e211 */ /* 0x001fca00078a08ff */
[----:B----4-:R-:W-:Y:S01]  /*4ff0*/  @!P6 IMAD.X R9, R10, 0x1, R27, P5 ;  /* 0x000000010a09e824 */ /* 0x010fe200028e061b */
[----:B------:R-:W-:-:S04]  /*5000*/  ISETP.GE.AND P5, PT, R214, UR4, PT ;  /* 0x00000004d6007c0c */ /* 0x000fc8000bfa6270 */
[----:B-1----:R0:W-:Y:S09]  /*5010*/  @!P6 ST.E.128 desc[UR40][R8.64], R4 ;  /* 0x000000040800e985 */ /* 0x0021f2000c101d28 */
[----:B------:R-:W1:Y:S01]  /*5020*/  @!P5 LDS.128 R4, [R12+0xc400] ;  /* 0x00c400000c04d984 */ /* 0x000e620000000c00 */
[----:B0-----:R-:W-:-:S05]  /*5030*/  @!P5 LEA R8, P6, R214, R11, 0x1 ;  /* 0x0000000bd608d211 */ /* 0x001fca00078c08ff */
[----:B-----5:R-:W-:Y:S01]  /*5040*/  @!P5 IMAD.X R9, R10, 0x1, R26, P6 ;  /* 0x000000010a09d824 */ /* 0x020fe200030e061a */
        /* <DEDUP_REMOVED lines=9> */
[----:B---3--:R-:W-:-:S05]  /*50e0*/  @!P5 IMAD.X R9, R10, 0x1, R14, P6 ;  /* 0x000000010a09d824 */ /* 0x008fca00030e060e */
[----:B-1----:R4:W-:Y:S03]  /*50f0*/  @!P5 ST.E.128 desc[UR40][R8.64], R4 ;  /* 0x000000040800d985 */ /* 0x0029e6000c101d28 */
.L_x_5427:
[----:B------:R-:W-:Y:S05]  /*5100*/  BSYNC B0 ;  /* 0x0000000000007941 */ /* 0x000fea0003800000 */
.L_x_5426:
        /* <DEDUP_REMOVED lines=17> */
.L_x_5391:
[----:B------:R-:W4:Y:S01]  /*5220*/  LDL R4, [R1+0x7c] ;  /* 0x00007c0001047983 */ /* 0x000f220000100800 */
[----:B------:R-:W-:Y:S01]  /*5230*/  BSSY B0, `(.L_x_5429) ;  /* 0x0000005000007945 */ /* 0x000fe20003800000 */
[----:B----4-:R-:W-:-:S03]  /*5240*/  ISETP.NE.AND P1, PT, R4, 0x1, PT ;  /* 0x000000010400780c */ /* 0x010fc60003f25270 */
[----:B------:R-:W-:Y:S10]  /*5250*/  @P0 BRA `(.L_x_5430) ;  /* 0x0000000000080947 */ /* 0x000ff40003800000 */
[----:B------:R-:W4:Y:S02]  /*5260*/  FENCE.VIEW.ASYNC.G ;  /* 0x00000000000073c6 */ /* 0x000f240000000100 */
[----:B----4-:R-:W-:Y:S06]  /*5270*/  BAR.ARV 0xc, 0x180 ;  /* 0x0306000000007b1d */ /* 0x010fec0000002000 */
.L_x_5430:
[----:B------:R-:W-:Y:S05]  /*5280*/  BSYNC B0 ;  /* 0x0000000000007941 */ /* 0x000fea0003800000 */
.L_x_5429:
[----:B------:R-:W-:Y:S04]  /*5290*/  BSSY B7, `(.L_x_5431) ;  /* 0x00010b5000077945 */ /* 0x000fe80003800000 */
[----:B------:R-:W-:Y:S05]  /*52a0*/  @!P1 BRA `(.L_x_5432) ;  /* 0x0000002000249947 */ /* 0x000fea0003800000 */
[----:B------:R-:W4:Y:S01]  /*52b0*/  LDC R0, c[0x0][0x448] ;  /* 0x00011200ff007b82 */ /* 0x000f220000000800 */
[----:B------:R-:W-:Y:S01]  /*52c0*/  VIADD R3, R213, 0x3f ;  /* 0x0000003fd5037836 */ /* 0x000fe20000000000 */
[----:B------:R-:W-:Y:S01]  /*52d0*/  BSSY B0, `(.L_x_5433) ;  /* 0x000002c000007945 */ /* 0x000fe20003800000 */
[----:B----4-:R-:W-:-:S13]  /*52e0*/  ISETP.NE.AND P0, PT, R0, 0x1, PT ;  /* 0x000000010000780c */ /* 0x010fda0003f05270 */
[----:B------:R-:W4:Y:S08]  /*52f0*/  @P0 LDC R0, c[0x0][0x44c] ;  /* 0x00011300ff000b82 */ /* 0x000f300000000800 */
[----:B------:R-:W0:Y:S01]  /*5300*/  @P0 LDC R5, c[0x0][0x450] ;  /* 0x00011400ff050b82 */ /* 0x000e220000000800 */
[----:B----4-:R-:W-:-:S05]  /*5310*/  @P0 IMAD.HI.U32 R0, R3, R0, RZ ;  /* 0x0000000003000227 */ /* 0x010fca00078e00ff */
[----:B0-----:R-:W-:-:S05]  /*5320*/  @P0 SHF.R.U32.HI R3, RZ, R5, R0 ;  /* 0x00000005ff030219 */ /* 0x001fca0000011600 */
[----:B------:R-:W-:-:S05]  /*5330*/  IMAD.IADD R3, R38, 0x1, R3 ;  /* 0x0000000126037824 */ /* 0x000fca00078e0203 */
[----:B------:R-:W-:-:S04]  /*5340*/  SHF.R.S32.HI R0, RZ, 0x1f, R3 ;  /* 0x0000001fff007819 */ /* 0x000fc80000011403 */
[----:B------:R-:W-:Y:S01]  /*5350*/  LEA.HI R0, R0, R3, RZ, 0x6 ;  /* 0x0000000300007211 */ /* 0x000fe200078f30ff */
[----:B------:R-:W-:-:S03]  /*5360*/  IMAD.MOV.U32 R3, RZ, RZ, RZ ;  /* 0x000000ffff037224 */ /* 0x000fc600078e00ff */
[----:B------:R-:W-:-:S04]  /*5370*/  SHF.R.S32.HI R0, RZ, 0x6, R0 ;  /* 0x00000006ff007819 */ /* 0x000fc80000011400 */
[----:B--2---:R-:W-:-:S04]  /*5380*/  VIMNMX R10, R37, R0, PT ;  /* 0x00000000250a7248 */ /* 0x004fc80003fe0100 */
        /* <DEDUP_REMOVED lines=9> */
[----:B------:R-:W-:-:S05]  /*5420*/  IABS R8, R9 ;  /* 0x0000000900087213 */ /* 0x000fca0000000000 */
[----:B------:R-:W-:Y:S02]  /*5430*/  IMAD.MOV R8, RZ, RZ, -R8 ;  /* 0x000000ffff087224 */ /* 0x000fe400078e0a08 */
[----:B0-----:R-:W0:Y:S02]  /*5440*/  MUFU.RCP R4, R4 ;  /* 0x0000000400047308 */ /* 0x001e240000001000 */
[----:B0----5:R-:W-:Y:S01]  /*5450*/  VIADD R2, R4, 0xffffffe ;  /* 0x0ffffffe04027836 */ /* 0x021fe20000000000 */
[----:B------:R-:W-:Y:S02]  /*5460*/  IABS R4, R0 ;  /* 0x0000000000047213 */ /* 0x000fe40000000000 */
[----:B------:R-:W-:-:S03]  /*5470*/  LOP3.LUT R0, R0, R9, RZ, 0x3c, !PT ;  /* 0x0000000900007212 */ /* 0x000fc600078e3cff */
[----:B------:R0:W2:Y:S01]  /*5480*/  F2I.FTZ.U32.TRUNC.NTZ R3, R2 ;  /* 0x0000000200037305 */ /* 0x0000a2000021f000 */
[----:B------:R-:W-:Y:S01]  /*5490*/  ISETP.GE.AND P2, PT, R0, RZ, PT ;  /* 0x000000ff0000720c */ /* 0x000fe20003f46270 */
[----:B0-----:R-:W-:Y:S02]  /*54a0*/  IMAD.MOV.U32 R2, RZ, RZ, RZ ;  /* 0x000000ffff027224 */ /* 0x001fe400078e00ff */
[----:B--2---:R-:W-:-:S04]  /*54b0*/  IMAD.MOV R6, RZ, RZ, -R3 ;  /* 0x000000ffff067224 */ /* 0x004fc800078e0a03 */
        /* <DEDUP_REMOVED lines=13> */
.L_x_5434:
[----:B------:R-:W-:Y:S05]  /*5590*/  BSYNC B0 ;  /* 0x0000000000007941 */ /* 0x000fea0003800000 */
.L_x_5433:
        /* <DEDUP_REMOVED lines=42> */
[----:B---3--:R-:W-:-:S02]  /*5840*/  CS2R R72, SRZ ;  /* 0x0000000000487805 */ /* 0x008fc4000001ff00 */
[----:B------:R-:W-:Y:S02]  /*5850*/  CS2R R70, SRZ ;  /* 0x0000000000467805 */ /* 0x000fe4000001ff00 */
[----:B------:R-:W-:Y:S02]  /*5860*/  CS2R R68, SRZ ;  /* 0x0000000000447805 */ /* 0x000fe4000001ff00 */
[----:B------:R-:W-:Y:S02]  /*5870*/  CS2R R66, SRZ ;  /* 0x0000000000427805 */ /* 0x000fe4000001ff00 */
[----:B------:R-:W-:Y:S02]  /*5880*/  CS2R R64, SRZ ;  /* 0x0000000000407805 */ /* 0x000fe4000001ff00 */
[----:B------:R-:W-:Y:S02]  /*5890*/  CS2R R62, SRZ ;  /* 0x00000000003e7805 */ /* 0x000fe4000001ff00 */
[----:B-1----:R-:W-:-:S02]  /*58a0*/  CS2R R60, SRZ ;  /* 0x00000000003c7805 */ /* 0x002fc4000001ff00 */
        /* <DEDUP_REMOVED lines=18> */
[----:B--2---:R-:W-:-:S05]  /*59d0*/  IMAD R0, R0, R3, RZ ;  /* 0x0000000300007224 */ /* 0x004fca00078e02ff */
[----:B------:R-:W-:-:S04]  /*59e0*/  VIADDMNMX R10, R0, R3, R10, PT ;  /* 0x00000003000a7246 */ /* 0x000fc8000380010a */
[----:B------:R-:W-:-:S13]  /*59f0*/  ISETP.GT.AND P1, PT, R10, R0, PT ;  /* 0x000000000a00720c */ /* 0x000fda0003f24270 */
[----:B------:R-:W-:Y:S05]  /*5a00*/  @!P1 BRA `(.L_x_5435) ;  /* 0x0000010000f49947 */ /* 0x000fea0003800000 */
[----:B-----5:R-:W2:Y:S01]  /*5a10*/  LDL R2, [R1+0x70] ;  /* 0x0000700001027983 */ /* 0x020ea20000100800 */
[----:B------:R-:W-:Y:S01]  /*5a20*/  IMAD.MOV.U32 R5, RZ, RZ, 0x40000040 ;  /* 0x40000040ff057424 */ /* 0x000fe200078e00ff */
[----:B------:R-:W-:Y:S01]  /*5a30*/  BAR.SYNC.DEFER_BLOCKING 0xe, 0x100 ;  /* 0x0384000000007b1d */ /* 0x000fe20000010000 */
[----:B------:R-:W-:-:S03]  /*5a40*/  IMAD.MOV.U32 R9, RZ, RZ, 0x40000040 ;  /* 0x40000040ff097424 */ /* 0x000fc600078e00ff */
[----:B------:R-:W-:Y:S01]  /*5a50*/  R2UR UR7, R5 ;  /* 0x00000000050772ca */ /* 0x000fe200000e0000 */
[----:B------:R-:W-:Y:S01]  /*5a60*/  IMAD.MOV.U32 R7, RZ, RZ, 0x40000040 ;  /* 0x40000040ff077424 */ /* 0x000fe200078e00ff */
[----:B------:R-:W-:Y:S01]  /*5a70*/  ISETP.NE.AND P2, PT, R188, 0x3, PT ;  /* 0x00000003bc00780c */ /* 0x000fe20003f45270 */
[----:B------:R-:W-:Y:S01]  /*5a80*/  IMAD.MOV.U32 R5, RZ, RZ, 0x40000040 ;  /* 0x40000040ff057424 */ /* 0x000fe200078e00ff */
[----:B------:R-:W-:Y:S01]  /*5a90*/  R2UR UR15, R9 ;  /* 0x00000000090f72ca */ /* 0x000fe200000e0000 */
[----:B------:R-:W-:Y:S01]  /*5aa0*/  IMAD.MOV.U32 R9, RZ, RZ, 0x40000040 ;  /* 0x40000040ff097424 */ /* 0x000fe200078e00ff */
[----:B------:R-:W-:Y:S01]  /*5ab0*/  R2UR UR11, R7 ;  /* 0x00000000070b72ca */ /* 0x000fe200000e0000 */
[----:B------:R-:W-:-:S03]  /*5ac0*/  IMAD.MOV.U32 R7, RZ, RZ, 0x40000040 ;  /* 0x40000040ff077424 */ /* 0x000fc600078e00ff */
[----:B------:R-:W-:Y:S02]  /*5ad0*/  R2UR UR9, R9 ;  /* 0x00000000090972ca */ /* 0x000fe400000e0000 */
[----:B------:R-:W-:Y:S01]  /*5ae0*/  R2UR UR13, R7 ;  /* 0x00000000070d72ca */ /* 0x000fe200000e0000 */
        /* <DEDUP_REMOVED lines=10> */
[----:B------:R-:W-:-:S04]  /*5b90*/  SHF.R.U32.HI R2, RZ, 0x4, R2 ;  /* 0x00000004ff027819 */ /* 0x000fc80000011602 */
[----:B------:R-:W-:-:S04]  /*5ba0*/  LOP3.LUT R2, R2, 0x3fff, RZ, 0xc0, !PT ;  /* 0x00003fff02027812 */ /* 0x000fc800078ec0ff */
[----:B------:R-:W-:Y:S02]  /*5bb0*/  LOP3.LUT R14, R2, 0x2000000, RZ, 0xfc, !PT ;  /* 0x02000000020e7812 */ /* 0x000fe400078efcff */
[----:B------:R-:W-:Y:S01]  /*5bc0*/  LOP3.LUT R2, R3, 0x10000, RZ, 0xfc, !PT ;  /* 0x0001000003027812 */ /* 0x000fe200078efcff */
[----:B------:R-:W-:Y:S02]  /*5bd0*/  IMAD.MOV.U32 R3, RZ, RZ, 0x40000040 ;  /* 0x40000040ff037424 */ /* 0x000fe400078e00ff */
[----:B------:R-:W-:Y:S01]  /*5be0*/  IMAD R4, R22, 0x1000, R14 ;  /* 0x0000100016047824 */ /* 0x000fe200078e020e */
[----:B------:R-:W-:Y:S02]  /*5bf0*/  R2UR UR4, R2 ;  /* 0x00000000020472ca */ /* 0x000fe400000e0000 */
[----:B------:R-:W-:Y:S01]  /*5c00*/  R2UR UR5, R3 ;  /* 0x00000000030572ca */ /* 0x000fe200000e0000 */
[C---:B------:R-:W-:Y:S01]  /*5c10*/  VIADD R8, R4.reuse, 0x100 ;  /* 0x0000010004087836 */ /* 0x040fe20000000000 */
[C---:B------:R-:W-:Y:S01]  /*5c20*/  R2UR UR6, R4.reuse ;  /* 0x00000000040672ca */ /* 0x040fe200000e0000 */
[----:B------:R-:W-:-:S02]  /*5c30*/  VIADD R6, R4, 0x80 ;  /* 0x0000008004067836 */ /* 0x000fc40000000000 */
[----:B------:R-:W-:Y:S01]  /*5c40*/  VIADD R4, R4, 0x180 ;  /* 0x0000018004047836 */ /* 0x000fe20000000000 */
[----:B------:R-:W-:Y:S02]  /*5c50*/  R2UR UR14, R8 ;  /* 0x00000000080e72ca */ /* 0x000fe400000e0000 */
[----:B------:R-:W-:Y:S02]  /*5c60*/  IADD3 R8, R2, 0x2, RZ ;  /* 0x0000000202087810 */ /* 0x000fe40007ffe0ff */
[----:B------:R-:W-:Y:S01]  /*5c70*/  R2UR UR10, R6 ;  /* 0x00000000060a72ca */ /* 0x000fe200000e0000 */
[----:B------:R-:W-:Y:S01]  /*5c80*/  VIADD R6, R2, 0x4 ;  /* 0x0000000402067836 */ /* 0x000fe20000000000 */
[----:B------:R-:W-:-:S03]  /*5c90*/  R2UR UR8, R8 ;  /* 0x00000000080872ca */ /* 0x000fc600000e0000 */
[----:B------:R-:W-:Y:S01]  /*5ca0*/  HGMMA.64x256x16.F32 R24, gdesc[UR4].tnspB, RZ, !UPT, gsb0 ;  /* 0x43e00000041879f0 */ /* 0x000fe2000c0008ff */
[----:B------:R-:W-:Y:S02]  /*5cb0*/  R2UR UR12, R6 ;  /* 0x00000000060c72ca */ /* 0x000fe400000e0000 */
[----:B------:R-:W-:Y:S01]  /*5cc0*/  R2UR UR6, R4 ;  /* 0x00000000040672ca */ /* 0x000fe200000e0000 */
[----:B------:R-:W-:Y:S01]  /*5cd0*/  VIADD R4, R2, 0x6 ;  /* 0x0000000602047836 */ /* 0x000fe20000000000 */
[----:B------:R-:W-:Y:S01]  /*5ce0*/  R2UR UR7, R5 ;  /* 0x00000000050772ca */ /* 0x000fe200000e0000 */
[----:B------:R-:W-:-:S03]  /*5cf0*/  IMAD.MOV.U32 R5, RZ, RZ, 0x40000040 ;  /* 0x40000040ff057424 */ /* 0x000fc600078e00ff */
[----:B------:R-:W-:Y:S02]  /*5d00*/  R2UR UR4, R4 ;  /* 0x00000000040472ca */ /* 0x000fe400000e0000 */
[----:B------:R-:W-:Y:S01]  /*5d10*/  R2UR UR5, R5 ;  /* 0x00000000050572ca */ /* 0x000fe200000e0000 */
[----:B------:R-:W-:Y:S02]  /*5d20*/  WARPGROUP.DEPBAR.LE gsb0, 0x0 ;  /* 0x00008000000079c5 */ /* 0x000fe40000010000 */
[----:B------:R-:W-:-:S14]  /*5d30*/  WARPGROUP.ARRIVE ;  /* 0x00000000000079c5 */ /* 0x000fdc0000000000 */
        /* <DEDUP_REMOVED lines=13> */
.L_x_5436:
        /* <DEDUP_REMOVED lines=8> */
[----:B------:R-:W-:-:S07]  /*5e90*/  IMAD.MOV.U32 R15, RZ, RZ, R10 ;  /* 0x000000ffff0f7224 */ /* 0x000fce00078e000a */
.L_x_5440:
[----:B------:R-:W-:Y:S01]  /*5ea0*/  BAR.SYNC.DEFER_BLOCKING 0xe, 0x100 ;  /* 0x0384000000007b1d */ /* 0x000fe20000010000 */
[----:B-1----:R-:W-:Y:S01]  /*5eb0*/  IMAD R10, R22, 0x40, R193 ;  /* 0x00000040160a7824 */ /* 0x002fe200078e02c1 */
[----:B------:R-:W-:Y:S01]  /*5ec0*/  R2UR UR4, R2 ;  /* 0x00000000020472ca */ /* 0x000fe200000e0000 */
[----:B------:R-:W-:Y:S01]  /*5ed0*/  VIADD R22, R22, 0x1 ;  /* 0x0000000116167836 */ /* 0x000fe20000000000 */
[----:B------:R-:W-:Y:S01]  /*5ee0*/  R2UR UR5, R3 ;  /* 0x00000000030572ca */ /* 0x000fe200000e0000 */
[----:B------:R-:W-:Y:S02]  /*5ef0*/  IMAD R10, R10, 0x4, R17 ;  /* 0x000000040a0a7824 */ /* 0x000fe400078e0211 */
[----:B------:R-:W-:Y:S01]  /*5f00*/  IMAD.MOV.U32 R13, RZ, RZ, 0x40000040 ;  /* 0x40000040ff0d7424 */ /* 0x000fe200078e00ff */
[----:B------:R-:W-:-:S04]  /*5f10*/  ISETP.NE.AND P0, PT, R22, 0x2, PT ;  /* 0x000000021600780c */ /* 0x000fc80003f05270 */
[----:B------:R-:W-:Y:S01]  /*5f20*/  SEL R22, R22, RZ, P0 ;  /* 0x000000ff16167207 */ /* 0x000fe20000000000 */
[----:B0-----:R-:W0:Y:S04]  /*5f30*/  LDS R11, [R10+0x38400] ;  /* 0x038400000a0b7984 */ /* 0x001e280000000800 */
        /* <DEDUP_REMOVED lines=156> */
[----:B------:R-:W-:Y:S01]  /*6900*/  R2UR UR6, R10 ;  /* 0x000000000a0672ca */ /* 0x000fe200000e0000 */
[----:B------:R-:W-:Y:S01]  /*6910*/  IMAD.MOV.U32 R10, RZ, RZ, R15 ;  /* 0x000000ffff0a7224 */ /* 0x000fe200078e000f */
[----:B------:R-:W-:Y:S01]  /*6920*/  R2UR UR7, R11 ;  /* 0x000000000b0772ca */ /* 0x000fe200000e0000 */
[----:B------:R-:W-:Y:S01]  /*6930*/  VIADD R15, R15, 0xffffffff ;  /* 0xffffffff0f0f7836 */ /* 0x000fe20000000000 */
[----:B------:R-:W-:Y:S02]  /*6940*/  R2UR UR4, R4 ;  /* 0x00000000040472ca */ /* 0x000fe400000e0000 */
[----:B------:R-:W-:Y:S02]  /*6950*/  R2UR UR5, R5 ;  /* 0x00000000050572ca */ /* 0x000fe400000e0000 */
[----:B------:R-:W-:Y:S02]  /*6960*/  ISETP.GT.AND P1, PT, R10, R0, PT ;  /* 0x000000000a00720c */ /* 0x000fe40003f24270 */
[----:B------:R-:W-:-:S04]  /*6970*/  SEL R10, RZ, 0x1, P0 ;  /* 0x00000001ff0a7807 */ /* 0x000fc80000000000 */
[----:B------:R-:W-:Y:S01]  /*6980*/  LOP3.LUT R23, R23, R10, RZ, 0x3c, !PT ;  /* 0x0000000a17177212 */ /* 0x000fe200078e3cff */
[----:B------:R-:W-:Y:S02]  /*6990*/  WARPGROUP.DEPBAR.LE gsb0, 0x0 ;  /* 0x00008000000079c5 */ /* 0x000fe40000010000 */
[----:B------:R-:W-:-:S10]  /*69a0*/  WARPGROUP.ARRIVE ;  /* 0x00000000000079c5 */ /* 0x000fd40000000000 */
[----:B------:R-:W-:Y:S03]  /*69b0*/  HGMMA.64x256x16.F32 R24, gdesc[UR4].tnspB, R24, gsb0 ;  /* 0x43e00000041879f0 */ /* 0x000fe60008000818 */
[----:B------:R-:W-:Y:S02]  /*69c0*/  WARPGROUP.DEPBAR.LE gsb0, 0x0 ;  /* 0x00008000000079c5 */ /* 0x000fe40000010000 */
[----:B------:R-:W-:Y:S06]  /*69d0*/  BAR.ARV 0xf, 0x100 ;  /* 0x03c4000000007b1d */ /* 0x000fec0000002000 */
[----:B------:R-:W-:Y:S05]  /*69e0*/  @!P2 BRA `(.L_x_5439) ;  /* 0x000000000004a947 */ /* 0x000fea0003800000 */
[----:B------:R-:W-:Y:S01]  /*69f0*/  BPT.TRAP 0x1 ;  /* 0x000000040000795c */ /* 0x000fe20000300000 */
.L_x_5439:
[----:B------:R-:W-:-:S04]  /*6a00*/  IMAD R10, R22, 0x8, R17 ;  /* 0x00000008160a7824 */ /* 0x000fc800078e0211 */
[----:B------:R-:W-:-:S05]  /*6a10*/  VIADD R10, R10, 0x38860 ;  /* 0x000388600a0a7836 */ /* 0x000fca0000000000 */
[----:B------:R-:W-:-:S04]  /*6a20*/  PRMT R10, R189, 0x654, R10 ;  /* 0x00000654bd0a7816 */ /* 0x000fc8000000000a */
[----:B------:R1:W-:Y:S01]  /*6a30*/  SYNCS.ARRIVE.TRANS64.RED.A1T0 RZ, [R10+URZ], RZ ;  /* 0x000000ff0aff79a7 */ /* 0x0003e2000810043f */
[----:B------:R-:W-:Y:S05]  /*6a40*/  @P1 BRA `(.L_x_5440) ;  /* 0xfffffff400141947 */ /* 0x000fea000383ffff */
.L_x_5438:
[----:B------:R-:W-:Y:S05]  /*6a50*/  BSYNC B0 ;  /* 0x0000000000007941 */ /* 0x000fea0003800000 */
.L_x_5437:
        /* <DEDUP_REMOVED lines=142> */
.L_x_5432:
[----:B------:R-:W4:Y:S01]  /*7340*/  LDC R0, c[0x0][0x448] ;  /* 0x00011200ff007b82 */ /* 0x000f220000000800 */
[----:B------:R-:W-:Y:S01]  /*7350*/  VIADD R3, R213, 0x3f ;  /* 0x0000003fd5037836 */ /* 0x000fe20000000000 */
[----:B------:R-:W-:Y:S01]  /*7360*/  BSSY B0, `(.L_x_5441) ;  /* 0x000002c000007945 */ /* 0x000fe20003800000 */
[----:B------:R-:W-:Y:S01]  /*7370*/  IMAD.MOV.U32 R169, RZ, RZ, RZ ;  /* 0x000000ffffa97224 */ /* 0x000fe200078e00ff */
[----:B----4-:R-:W-:-:S13]  /*7380*/  ISETP.NE.AND P0, PT, R0, 0x1, PT ;  /* 0x000000010000780c */ /* 0x010fda0003f05270 */
[----:B------:R-:W4:Y:S08]  /*7390*/  @P0 LDC R0, c[0x0][0x44c] ;  /* 0x00011300ff000b82 */ /* 0x000f300000000800 */
[----:B------:R-:W0:Y:S01]  /*73a0*/  @P0 LDC R5, c[0x0][0x450] ;  /* 0x00011400ff050b82 */ /* 0x000e220000000800 */
[----:B----4-:R-:W-:-:S05]  /*73b0*/  @P0 IMAD.HI.U32 R0, R3, R0, RZ ;  /* 0x0000000003000227 */ /* 0x010fca00078e00ff */
[----:B0-----:R-:W-:-:S05]  /*73c0*/  @P0 SHF.R.U32.HI R3, RZ, R5, R0 ;  /* 0x00000005ff030219 */ /* 0x001fca0000011600 */
[----:B------:R-:W-:-:S05]  /*73d0*/  IMAD.IADD R3, R38, 0x1, R3 ;  /* 0x0000000126037824 */ /* 0x000fca00078e0203 */
[----:B------:R-:W-:-:S04]  /*73e0*/  SHF.R.S32.HI R0, RZ, 0x1f, R3 ;  /* 0x0000001fff007819 */ /* 0x000fc80000011403 */
[----:B------:R-:W-:-:S04]  /*73f0*/  LEA.HI R0, R0, R3, RZ, 0x6 ;  /* 0x0000000300007211 */ /* 0x000fc800078f30ff */
        /* <DEDUP_REMOVED lines=18> */
[----:B------:R0:W2:Y:S02]  /*7520*/  F2I.FTZ.U32.TRUNC.NTZ R5, R4 ;  /* 0x0000000400057305 */ /* 0x0000a4000021f000 */
[----:B0-----:R-:W-:Y:S02]  /*7530*/  IMAD.MOV.U32 R4, RZ, RZ, RZ ;  /* 0x000000ffff047224 */ /* 0x001fe400078e00ff */
        /* <DEDUP_REMOVED lines=14> */
.L_x_5442:
[----:B------:R-:W-:Y:S05]  /*7620*/  BSYNC B0 ;  /* 0x0000000000007941 */ /* 0x000fea0003800000 */
.L_x_5441:
        /* <DEDUP_REMOVED lines=68> */
[----:B------:R2:W-:Y:S01]  /*7a70*/  STL [R1+0xc], R0 ;  /* 0x00000c0001007387 */ /* 0x0005e20000100800 */
[----:B------:R-:W-:-:S04]  /*7a80*/  VIADDMNMX R169, R0, R169, R10, PT ;  /* 0x000000a900a97246 */ /* 0x000fc8000380010a */
[----:B------:R-:W-:-:S13]  /*7a90*/  ISETP.GT.AND P1, PT, R169, R0, PT ;  /* 0x00000000a900720c */ /* 0x000fda0003f24270 */
[----:B--2---:R-:W-:Y:S05]  /*7aa0*/  @!P1 BRA `(.L_x_5435) ;  /* 0x000000e000cc9947 */ /* 0x004fea0003800000 */
        /* <DEDUP_REMOVED lines=29> */
.L_x_5444:
[----:B------:R-:W-:Y:S05]  /*7c80*/  BSYNC B6 ;  /* 0x0000000000067941 */ /* 0x000fea0003800000 */
.L_x_5443:
[----:B------:R-:W-:Y:S02]  /*7c90*/  ULDC UR4, c[0x0][0x3f4] ;  /* 0x0000fd0000047ab9 */ /* 0x000fe40000000800 */
[----:B------:R-:W-:-:S13]  /*7ca0*/  ISETP.LT.AND P0, PT, RZ, UR4, PT ;  /* 0x00000004ff007c0c */ /* 0x000fda000bf01270 */
[----:B------:R-:W-:Y:S05]  /*7cb0*/  @P0 BRA `(.L_x_5445) ;  /* 0x0000000000400947 */ /* 0x000fea0003800000 */
[----:B------:R-:W2:Y:S02]  /*7cc0*/  LDL R20, [R1+0x68] ;  /* 0x0000680001147983 */ /* 0x000ea40000100800 */
[----:B--2---:R-:W-:-:S04]  /*7cd0*/  LEA.HI R0, R20, R20, RZ, 0x1 ;  /* 0x0000001414007211 */ /* 0x004fc800078f08ff */
[----:B------:R-:W-:-:S05]  /*7ce0*/  LOP3.LUT R0, R0, 0xfffffffe, RZ, 0xc0, !PT ;  /* 0xfffffffe00007812 */ /* 0x000fca00078ec0ff */
[----:B------:R-:W-:-:S05]  /*7cf0*/  IMAD.IADD R0, R20, 0x1, -R0 ;  /* 0x0000000114007824 */ /* 0x000fca00078e0a00 */
[----:B-----5:R-:W-:-:S04]  /*7d00*/  SHF.L.U32 R2, R0, 0x1f, RZ ;  /* 0x0000001f00027819 */ /* 0x020fc800000006ff */
[----:B------:R0:W1:Y:S03]  /*7d10*/  SYNCS.PHASECHK.TRANS64.TRYWAIT P0, [R17+URZ+0x38800], R2 ;  /* 0x03880002110075a7 */ /* 0x000066000800017f */
[----:B-1----:R-:W-:Y:S05]  /*7d20*/  @!P0 NANOSLEEP.SYNCS 0x989680 ;  /* 0x009896800000895d */ /* 0x002fea0003900000 */
[----:B------:R-:W1:Y:S01]  /*7d30*/  @!P0 SYNCS.PHASECHK.TRANS64 P0, [R17+URZ+0x38800], R2 ;  /* 0x03880002110085a7 */ /* 0x000e62000800007f */
[----:B------:R-:W-:Y:S04]  /*7d40*/  BSSY B0, `(.L_x_5446) ;  /* 0x0000006000007945 */ /* 0x000fe80003800000 */
[----:B-1----:R-:W-:Y:S05]  /*7d50*/  @P0 BRA `(.L_x_5447) ;  /* 0x0000000000100947 */ /* 0x002fea0003800000 */
.L_x_5448:
[----:B-1----:R1:W2:Y:S02]  /*7d60*/  SYNCS.PHASECHK.TRANS64.TRYWAIT P0, [R17+URZ+0x38800], R2 ;  /* 0x03880002110075a7 */ /* 0x0022a4000800017f */
[----:B--2---:R-:W-:Y:S05]  /*7d70*/  @!P0 NANOSLEEP.SYNCS 0x989680 ;  /* 0x009896800000895d */ /* 0x004fea0003900000 */
[----:B------:R-:W2:Y:S02]  /*7d80*/  @!P0 SYNCS.PHASECHK.TRANS64 P0, [R17+URZ+0x38800], R2 ;  /* 0x03880002110085a7 */ /* 0x000ea4000800007f */
[----:B--2---:R-:W-:Y:S05]  /*7d90*/  @!P0 BRA `(.L_x_5448) ;  /* 0xfffffffc00f08947 */ /* 0x004fea000383ffff */
.L_x_5447:
[----:B------:R-:W-:Y:S05]  /*7da0*/  BSYNC B0 ;  /* 0x0000000000007941 */ /* 0x000fea0003800000 */
.L_x_5446:
[----:B------:R-:W-:Y:S05]  /*7db0*/  BRA `(.L_x_5449) ;  /* 0x0000002c004c7947 */ /* 0x000fea0003800000 */
.L_x_5445:
        /* <DEDUP_REMOVED lines=31> */
.L_x_5451:
[----:B------:R-:W-:Y:S05]  /*7fb0*/  BSYNC B6 ;  /* 0x0000000000067941 */ /* 0x000fea0003800000 */
.L_x_5450:
        /* <DEDUP_REMOVED lines=43> */
.L_x_5693:
        /* <DEDUP_REMOVED lines=22> */
[----:B----4-:R-:W-:-:S02]  /*83d0*/  @!P3 IADD3 R4, P1, R6, R4, RZ ;  /* 0x000000040604b210 */ /* 0x010fc40007f3e0ff */
[----:B---3--:R-:W-:Y:S01]  /*83e0*/  @!P3 SHF.L.U64.HI R11, R209, 0x1, R7 ;  /* 0x00000001d10bb819 */ /* 0x008fe20000010207 */
[----:B------:R-:W-:Y:S02]  /*83f0*/  IMAD.MOV.U32 R7, RZ, RZ, R8 ;  /* 0x000000ffff077224 */ /* 0x000fe400078e0008 */
[----:B------:R-:W-:-:S04]  /*8400*/  @!P2 IMAD.WIDE R6, R190, 0x2, R6 ;  /* 0x00000002be06a825 */ /* 0x000fc800078e0206 */
[--C-:B------:R-:W-:Y:S01]  /*8410*/  @!P3 IMAD.X R3, R0, 0x1, R11.reuse, P0 ;  /* 0x000000010003b824 */ /* 0x100fe200000e060b */
[----:B------:R1:W5:Y:S01]  /*8420*/  @!P2 LD.E.64 R26, desc[UR40][R6.64] ;  /* 0x00000028061aa980 */ /* 0x000362000c101b00 */
[----:B------:R-:W-:-:S03]  /*8430*/  @!P3 IMAD.X R5, R8, 0x1, R11, P1 ;  /* 0x000000010805b824 */ /* 0x000fc600008e060b */
[----:B------:R1:W5:Y:S04]  /*8440*/  @!P3 LD.E.64 R20, desc[UR40][R2.64] ;  /* 0x000000280214b980 */ /* 0x000368000c101b00 */
[----:B------:R1:W5:Y:S02]  /*8450*/  @!P3 LD.E.64 R24, desc[UR40][R4.64] ;  /* 0x000000280418b980 */ /* 0x000364000c101b00 */
.L_x_5456:
[----:B------:R-:W-:Y:S05]  /*8460*/  BSYNC B1 ;  /* 0x0000000000017941 */ /* 0x000fea0003800000 */
.L_x_5455:
[----:B-1---5:R-:W-:Y:S01]  /*8470*/  IMAD.MOV.U32 R2, RZ, RZ, R27 ;  /* 0x000000ffff027224 */ /* 0x022fe200078e001b */
[----:B------:R-:W-:Y:S01]  /*8480*/  UMOV UR4, 0xffffffff ;  /* 0xffffffff00047882 */ /* 0x000fe20000000000 */
[----:B------:R-:W-:Y:S02]  /*8490*/  IMAD.MOV.U32 R3, RZ, RZ, R24 ;  /* 0x000000ffff037224 */ /* 0x000fe400078e0018 */
        /* <DEDUP_REMOVED lines=9> */
[----:B------:R-:W-:-:S03]  /*8530*/  IMAD.MOV.U32 R0, RZ, RZ, R28 ;  /* 0x000000ffff007224 */ /* 0x000fc600078e001c */
[----:B------:R-:W-:Y:S02]  /*8540*/  PRMT R44, R3, 0x5410, R4 ;  /* 0x00005410032c7816 */ /* 0x000fe40000000004 */
[----:B------:R-:W-:Y:S02]  /*8550*/  CS2R R2, SRZ ;  /* 0x0000000000027805 */ /* 0x000fe4000001ff00 */
[----:B------:R-:W-:Y:S01]  /*8560*/  PRMT R36, R36, 0x5410, R0 ;  /* 0x0000541024247816 */ /* 0x000fe20000000000 */
[----:B------:R-:W-:Y:S06]  /*8570*/  BRA.DIV UR4, `(.L_x_5457) ;  /* 0x000001c204107947 */ /* 0x000fec000b800000 */
[----:B--2---:R1:W2:Y:S04]  /*8580*/  SHFL.IDX PT, R5, R10, 0x1, 0x1c1f ;  /* 0x003c1f000a057f89 */ /* 0x0042a800000e0000 */
[----:B------:R1:W0:Y:S04]  /*8590*/  SHFL.IDX PT, R4, R9, 0x1, 0x1c1f ;  /* 0x003c1f0009047f89 */ /* 0x00022800000e0000 */
[----:B------:R1:W0:Y:S04]  /*85a0*/  SHFL.IDX PT, R7, R31, 0x1, 0x1c1f ;  /* 0x003c1f001f077f89 */ /* 0x00022800000e0000 */
[----:B------:R1:W0:Y:S02]  /*85b0*/  SHFL.IDX PT, R14, R30, 0x1, 0x1c1f ;  /* 0x003c1f001e0e7f89 */ /* 0x00022400000e0000 */
.L_x_5699:
[----:B----4-:R-:W4:Y:S01]  /*85c0*/  LDL R6, [R1+0x68] ;  /* 0x0000680001067983 */ /* 0x010f220000100800 */
[----:B------:R-:W-:Y:S01]  /*85d0*/  VIADD R33, R33, 0x20 ;  /* 0x0000002021217836 */ /* 0x000fe20000000000 */
[----:B------:R-:W-:Y:S01]  /*85e0*/  BSSY B1, `(.L_x_5458) ;  /* 0x0000023000017945 */ /* 0x000fe20003800000 */
[----:B01----:R-:W-:Y:S01]  /*85f0*/  IMAD.SHL.U32 R31, R194, 0x40, RZ ;  /* 0x00000040c21f7824 */ /* 0x003fe200078e00ff */
[----:B---3--:R-:W-:Y:S02]  /*8600*/  CS2R R8, SRZ ;  /* 0x0000000000087805 */ /* 0x008fe4000001ff00 */
[----:B------:R-:W-:Y:S02]  /*8610*/  CS2R R12, SRZ ;  /* 0x00000000000c7805 */ /* 0x000fe4000001ff00 */
[----:B------:R-:W-:Y:S02]  /*8620*/  ISETP.GE.AND P0, PT, R33, R32, PT ;  /* 0x000000202100720c */ /* 0x000fe40003f06270 */
[----:B------:R-:W-:-:S02]  /*8630*/  CS2R R10, SRZ ;  /* 0x00000000000a7805 */ /* 0x000fc4000001ff00 */
[----:B----4-:R-:W-:-:S04]  /*8640*/  LEA.HI R0, R6, R6, RZ, 0x1 ;  /* 0x0000000606007211 */ /* 0x010fc800078f08ff */
[----:B------:R-:W-:-:S05]  /*8650*/  LOP3.LUT R0, R0, 0xfffffffe, RZ, 0xc0, !PT ;  /* 0xfffffffe00007812 */ /* 0x000fca00078ec0ff */
[----:B------:R-:W-:-:S05]  /*8660*/  IMAD.IADD R0, R6, 0x1, -R0 ;  /* 0x0000000106007824 */ /* 0x000fca00078e0a00 */
[----:B------:R-:W-:Y:S01]  /*8670*/  SHF.L.U32 R34, R0, 0x1f, RZ ;  /* 0x0000001f00227819 */ /* 0x000fe200000006ff */
[----:B------:R-:W-:Y:S06]  /*8680*/  @P0 BRA `(.L_x_5459) ;  /* 0x0000000000600947 */ /* 0x000fec0003800000 */
[----:B------:R-:W3:Y:S01]  /*8690*/  LDL R6, [R1+0x74] ;  /* 0x0000740001067983 */ /* 0x000ee20000100800 */
[----:B------:R-:W-:Y:S01]  /*86a0*/  ULDC UR4, c[0x0][0x3f4] ;  /* 0x0000fd0000047ab9 */ /* 0x000fe20000000800 */
[----:B------:R-:W-:Y:S01]  /*86b0*/  IMAD.MOV.U32 R2, RZ, RZ, R4 ;  /* 0x000000ffff027224 */ /* 0x000fe200078e0004 */
[----:B------:R-:W-:Y:S01]  /*86c0*/  ISETP.GE.AND P3, PT, R209, UR4, PT ;  /* 0x00000004d1007c0c */ /* 0x000fe2000bf66270 */
[----:B--2---:R-:W-:Y:S01]  /*86d0*/  IMAD.MOV.U32 R3, RZ, RZ, R5 ;  /* 0x000000ffff037224 */ /* 0x004fe200078e0005 */
[----:B------:R-:W-:Y:S02]  /*86e0*/  ISETP.GE.AND P2, PT, R190, UR4, PT ;  /* 0x00000004be007c0c */ /* 0x000fe4000bf46270 */
[----:B------:R-:W-:Y:S01]  /*86f0*/  CS2R R12, SRZ ;  /* 0x00000000000c7805 */ /* 0x000fe2000001ff00 */
[----:B------:R-:W-:-:S08]  /*8700*/  IMAD.MOV.U32 R8, RZ, RZ, R14 ;  /* 0x000000ffff087224 */ /* 0x000fd000078e000e */
[----:B------:R-:W-:Y:S02]  /*8710*/  @!P3 IMAD.SHL.U32 R9, R209, 0x2, RZ ;  /* 0x00000002d109b824 */ /* 0x000fe400078e00ff */
[----:B------:R-:W-:-:S03]  /*8720*/  @!P2 IMAD.WIDE R2, R190, 0x2, R2 ;  /* 0x00000002be02a825 */ /* 0x000fc600078e0202 */
[-C--:B------:R-:W-:Y:S02]  /*8730*/  @!P3 IADD3 R4, P0, R4, R9.reuse, RZ ;  /* 0x000000090404b210 */ /* 0x080fe40007f1e0ff */
[----:B------:R-:W-:Y:S01]  /*8740*/  CS2R R10, SRZ ;  /* 0x00000000000a7805 */ /* 0x000fe2000001ff00 */
[----:B------:R0:W5:Y:S02]  /*8750*/  @!P2 LD.E.64 R12, desc[UR40][R2.64] ;  /* 0x00000028020ca980 */ /* 0x000164000c101b00 */
[----:B0-----:R-:W-:Y:S02]  /*8760*/  CS2R R2, SRZ ;  /* 0x0000000000027805 */ /* 0x001fe4000001ff00 */
[----:B---3--:R-:W-:Y:S02]  /*8770*/  @!P3 SHF.L.U64.HI R30, R209, 0x1, R6 ;  /* 0x00000001d11eb819 */ /* 0x008fe40000010206 */
[----:B------:R-:W-:Y:S01]  /*8780*/  @!P3 IADD3 R6, P1, R14, R9, RZ ;  /* 0x000000090e06b210 */ /* 0x000fe20007f3e0ff */
[----:B------:R-:W-:-:S02]  /*8790*/  IMAD.MOV.U32 R9, RZ, RZ, R7 ;  /* 0x000000ffff097224 */ /* 0x000fc400078e0007 */
[----:B------:R-:W-:Y:S02]  /*87a0*/  @!P3 IMAD.X R5, R5, 0x1, R30, P0 ;  /* 0x000000010505b824 */ /* 0x000fe400000e061e */
[----:B------:R-:W-:Y:S01]  /*87b0*/  @!P2 IMAD.WIDE R14, R190, 0x2, R8 ;  /* 0x00000002be0ea825 */ /* 0x000fe200078e0208 */
[----:B------:R-:W-:Y:S02]  /*87c0*/  CS2R R8, SRZ ;  /* 0x0000000000087805 */ /* 0x000fe4000001ff00 */
[----:B------:R-:W-:Y:S01]  /*87d0*/  @!P3 IADD3.X R7, R7, R30, RZ, P1, !PT ;  /* 0x0000001e0707b210 */ /* 0x000fe20000ffe4ff */
[----:B------:R0:W5:Y:S04]  /*87e0*/  @!P3 LD.E.64 R10, desc[UR40][R4.64] ;  /* 0x00000028040ab980 */ /* 0x000168000c101b00 */
[----:B------:R0:W5:Y:S04]  /*87f0*/  @!P2 LD.E.64 R2, desc[UR40][R14.64] ;  /* 0x000000280e02a980 */ /* 0x000168000c101b00 */
[----:B------:R0:W5:Y:S02]  /*8800*/  @!P3 LD.E.64 R8, desc[UR40][R6.64] ;  /* 0x000000280608b980 */ /* 0x000164000c101b00 */
.L_x_5459:
[----:B------:R-:W-:Y:S05]  /*8810*/  BSYNC B1 ;  /* 0x0000000000017941 */ /* 0x000fea0003800000 */
.L_x_5458:
[----:B0-----:R-:W3:Y:S01]  /*8820*/  LDL R15, [R1+0x14] ;  /* 0x00001400010f7983 */ /* 0x001ee20000100800 */
[----:B------:R-:W0:Y:S01]  /*8830*/  SYNCS.PHASECHK.TRANS64.TRYWAIT P0, [R17+URZ+0x38800], R34 ;  /* 0x03880022110075a7 */ /* 0x000e22000800017f */
[----:B------:R-:W-:Y:S01]  /*8840*/  LOP3.LUT R31, R31, 0x1c0, RZ, 0xc0, !PT ;  /* 0x000001c01f1f7812 */ /* 0x000fe200078ec0ff */
[----:B--2--5:R-:W-:Y:S01]  /*8850*/  IMAD.MOV.U32 R5, RZ, RZ, R2 ;  /* 0x000000ffff057224 */ /* 0x024fe200078e0002 */
[----:B------:R-:W-:Y:S01]  /*8860*/  VIADDMNMX R30, R32, -R213, 0x40, PT ;  /* 0x00000040201e7446 */ /* 0x000fe200038009d5 */
[----:B------:R-:W-:Y:S01]  /*8870*/  IMAD.MOV.U32 R6, RZ, RZ, R8 ;  /* 0x000000ffff067224 */ /* 0x000fe200078e0008 */
[----:B------:R-:W-:Y:S01]  /*8880*/  LOP3.LUT R4, R31, 0x18, R18, 0xf8, !PT ;  /* 0x000000181f047812 */ /* 0x000fe200078ef812 */
[----:B------:R-:W-:Y:S01]  /*8890*/  IMAD.MOV.U32 R14, RZ, RZ, R12 ;  /* 0x000000ffff0e7224 */ /* 0x000fe200078e000c */
[----:B------:R-:W-:Y:S01]  /*88a0*/  SHF.R.U32.HI R31, RZ, 0x3, R31 ;  /* 0x00000003ff1f7819 */ /* 0x000fe2000001161f */
[----:B------:R-:W-:Y:S01]  /*88b0*/  IMAD.MOV.U32 R7, RZ, RZ, R9 ;  /* 0x000000ffff077224 */ /* 0x000fe200078e0009 */
[----:B------:R-:W-:Y:S01]  /*88c0*/  PRMT R45, R5, 0x7610, R45 ;  /* 0x00007610052d7816 */ /* 0x000fe2000000002d */
[----:B------:R-:W-:Y:S01]  /*88d0*/  IMAD.MOV.U32 R5, RZ, RZ, R3 ;  /* 0x000000ffff057224 */ /* 0x000fe200078e0003 */
[----:B------:R-:W-:Y:S01]  /*88e0*/  LOP3.LUT R4, R4, R31, RZ, 0x3c, !PT ;  /* 0x0000001f04047212 */ /* 0x000fe200078e3cff */
[----:B------:R-:W-:Y:S01]  /*88f0*/  BSSY B1, `(.L_x_5460) ;  /* 0x000000f000017945 */ /* 0x000fe20003800000 */
[----:B------:R-:W-:Y:S01]  /*8900*/  PRMT R46, R6, 0x5410, R14 ;  /* 0x00005410062e7816 */ /* 0x000fe2000000000e */
[----:B------:R-:W-:Y:S01]  /*8910*/  IMAD.MOV.U32 R6, RZ, RZ, R10 ;  /* 0x000000ffff067224 */ /* 0x000fe200078e000a */
[----:B------:R-:W-:Y:S01]  /*8920*/  PRMT R45, R45, 0x5410, R5 ;  /* 0x000054102d2d7816 */ /* 0x000fe20000000005 */
[----:B------:R-:W-:Y:S01]  /*8930*/  IMAD.MOV.U32 R5, RZ, RZ, R13 ;  /* 0x000000ffff057224 */ /* 0x000fe200078e000d */
[----:B------:R-:W-:-:S02]  /*8940*/  PRMT R31, R7, 0x7610, R31 ;  /* 0x00007610071f7816 */ /* 0x000fc4000000001f */
[----:B------:R-:W-:Y:S02]  /*8950*/  LOP3.LUT P2, RZ, R194, 0x4, RZ, 0xc0, !PT ;  /* 0x00000004c2ff7812 */ /* 0x000fe4000784c0ff */
[----:B------:R-:W-:Y:S01]  /*8960*/  PRMT R47, R5, 0x5410, R6 ;  /* 0x00005410052f7816 */ /* 0x000fe20000000006 */
[----:B------:R-:W-:Y:S01]  /*8970*/  IMAD.MOV.U32 R5, RZ, RZ, R11 ;  /* 0x000000ffff057224 */ /* 0x000fe200078e000b */
[----:B------:R-:W-:Y:S01]  /*8980*/  ISETP.GE.AND P1, PT, R187, R30, PT ;  /* 0x0000001ebb00720c */ /* 0x000fe20003f26270 */
[----:B---3--:R-:W-:-:S04]  /*8990*/  IMAD R4, R15, 0x200, R4 ;  /* 0x000002000f047824 */ /* 0x008fc800078e0204 */
[----:B------:R-:W-:-:S04]  /*89a0*/  IMAD R15, R4, 0x2, R17 ;  /* 0x00000002040f7824 */ /* 0x000fc800078e0211 */
[C---:B------:R-:W-:Y:S02]  /*89b0*/  VIADD R4, R15.reuse, 0x20400 ;  /* 0x000204000f047836 */ /* 0x040fe40000000000 */
[----:B------:R-:W-:Y:S01]  /*89c0*/  VIADD R14, R15, 0x20440 ;  /* 0x000204400f0e7836 */ /* 0x000fe20000000000 */
[----:B0-----:R-:W-:Y:S06]  /*89d0*/  @!P0 BRA `(.L_x_5461) ;  /* 0x000001bc00688947 */ /* 0x001fec0003800000 */
.L_x_5700:
[----:B------:R-:W-:Y:S05]  /*89e0*/  BSYNC B1 ;  /* 0x0000000000017941 */ /* 0x000fea0003800000 */
.L_x_5460:
        /* <DEDUP_REMOVED lines=51> */
.L_x_5465:
[----:B------:R-:W-:Y:S05]  /*8d20*/  BSYNC B2 ;  /* 0x0000000000027941 */ /* 0x000fea0003800000 */
.L_x_5464:
        /* <DEDUP_REMOVED lines=14> */
[C---:B0-----:R-:W-:Y:S01]  /*8e10*/  FMUL.FTZ R34, R25.reuse, R27 ;  /* 0x0000001b19227220 */ /* 0x041fe20000410000 */
        /* <DEDUP_REMOVED lines=28> */
.L_x_5463:
[----:B------:R-:W-:Y:S05]  /*8fe0*/  BSYNC B1 ;  /* 0x0000000000017941 */ /* 0x000fea0003800000 */
.L_x_5462:
        /* <DEDUP_REMOVED lines=10> */
[----:B------:R-:W-:Y:S01]  /*9090*/  HADD2.F32 R25, -RZ, R45.H0_H0 ;  /* 0x2000002dff197230 */ /* 0x000fe20000004100 */
[--C-:B------:R-:W-:Y:S01]  /*90a0*/  SHF.R.U32.HI R20, RZ, 0x10, R13.reuse ;  /* 0x00000010ff147819 */ /* 0x100fe2000001160d */
[----:B------:R-:W-:Y:S01]  /*90b0*/  HADD2.F32 R21, -RZ, R46.H1_H1 ;  /* 0x3000002eff157230 */ /* 0x000fe20000004100 */
[----:B------:R-:W-:Y:S01]  /*90c0*/  SHF.R.U64 R30, R12, 0x10, R13 ;  /* 0x000000100c1e7819 */ /* 0x000fe2000000120d */
[----:B------:R-:W-:Y:S01]  /*90d0*/  HADD2.F32 R24, -RZ, R24.H0_H0 ;  /* 0x20000018ff187230 */ /* 0x000fe20000004100 */
[----:B------:R-:W-:Y:S01]  /*90e0*/  SHF.R.U64 R26, R2, 0x10, R3 ;  /* 0x00000010021a7819 */ /* 0x000fe20000001203 */
[----:B------:R-:W-:Y:S02]  /*90f0*/  HADD2.F32 R20, -RZ, R20.H0_H0 ;  /* 0x20000014ff147230 */ /* 0x000fe40000004100 */
[----:B-1----:R-:W-:-:S02]  /*9100*/  HADD2.F32 R13, -RZ, R7.H1_H1 ;  /* 0x30000007ff0d7230 */ /* 0x002fc40000004100 */
[--C-:B------:R-:W-:Y:S02]  /*9110*/  HADD2.F32 R2, -RZ, R4.reuse.H0_H0 ;  /* 0x20000004ff027230 */ /* 0x100fe40000004100 */
[----:B------:R-:W-:Y:S02]  /*9120*/  HADD2.F32 R4, -RZ, R4.H1_H1 ;  /* 0x30000004ff047230 */ /* 0x000fe40000004100 */
[C---:B------:R-:W-:Y:S01]  /*9130*/  FMUL.FTZ R27, R13.reuse, R24 ;  /* 0x000000180d1b7220 */ /* 0x040fe20000410000 */
[----:B------:R-:W-:Y:S02]  /*9140*/  HADD2.F32 R12, -RZ, R7.H0_H0 ;  /* 0x20000007ff0c7230 */ /* 0x000fe40000004100 */
[----:B------:R-:W-:Y:S01]  /*9150*/  FMUL.FTZ R29, R13, R20 ;  /* 0x000000140d1d7220 */ /* 0x000fe20000410000 */
[--C-:B------:R-:W-:Y:S02]  /*9160*/  HADD2.F32 R7, -RZ, R6.reuse.H0_H0 ;  /* 0x20000006ff077230 */ /* 0x100fe40000004100 */
[----:B------:R-:W-:Y:S01]  /*9170*/  FMUL.FTZ R13, R4, R25 ;  /* 0x00000019040d7220 */ /* 0x000fe20000410000 */
[----:B------:R-:W-:-:S02]  /*9180*/  HADD2.F32 R6, -RZ, R6.H1_H1 ;  /* 0x30000006ff067230 */ /* 0x000fc40000004100 */
[----:B------:R-:W-:Y:S01]  /*9190*/  FFMA.FTZ R28, R12, R20, -R27 ;  /* 0x000000140c1c7223 */ /* 0x000fe2000001081b */
[-C--:B------:R-:W-:Y:S01]  /*91a0*/  FMUL.FTZ R27, R4, R21.reuse ;  /* 0x00000015041b7220 */ /* 0x080fe20000410000 */
[----:B------:R-:W-:Y:S01]  /*91b0*/  FFMA.FTZ R29, R12, R24, R29 ;  /* 0x000000180c1d7223 */ /* 0x000fe2000001001d */
[C---:B------:R-:W-:Y:S01]  /*91c0*/  FFMA.FTZ R21, R2.reuse, R21, -R13 ;  /* 0x0000001502157223 */ /* 0x040fe2000001080d */
[----:B------:R-:W-:Y:S02]  /*91d0*/  HADD2.F32 R3, -RZ, R5.H0_H0 ;  /* 0x20000005ff037230 */ /* 0x000fe40000004100 */
[----:B------:R-:W-:Y:S01]  /*91e0*/  FFMA.FTZ R2, R2, R25, R27 ;  /* 0x0000001902027223 */ /* 0x000fe2000001001b */
[----:B------:R-:W-:Y:S02]  /*91f0*/  HADD2.F32 R13, -RZ, R45.H1_H1 ;  /* 0x3000002dff0d7230 */ /* 0x000fe40000004100 */
[----:B------:R-:W-:Y:S02]  /*9200*/  HADD2.F32 R12, -RZ, R47.H0_H0 ;  /* 0x2000002fff0c7230 */ /* 0x000fe40000004100 */
[----:B------:R-:W-:-:S02]  /*9210*/  HADD2.F32 R5, -RZ, R5.H1_H1 ;  /* 0x30000005ff057230 */ /* 0x000fc40000004100 */
[CC--:B------:R-:W-:Y:S01]  /*9220*/  FMUL.FTZ R24, R6.reuse, R13.reuse ;  /* 0x0000000d06187220 */ /* 0x0c0fe20000410000 */
        /* <DEDUP_REMOVED lines=8> */
[C---:B------:R-:W-:Y:S01]  /*92b0*/  FFMA.FTZ R5, R3.reuse, R4, -R6 ;  /* 0x0000000403057223 */ /* 0x040fe20000010806 */
[----:B------:R-:W-:Y:S01]  /*92c0*/  F2FP.F16.F32.PACK_AB R4, R2, R21 ;  /* 0x000000150204723e */ /* 0x000fe200000000ff */
[----:B------:R-:W-:Y:S01]  /*92d0*/  FFMA.FTZ R20, R3, R20, R25 ;  /* 0x0000001403147223 */ /* 0x000fe20000010019 */
[----:B------:R-:W-:-:S04]  /*92e0*/  F2FP.F16.F32.PACK_AB R6, R13, R24 ;  /* 0x000000180d06723e */ /* 0x000fc800000000ff */
[----:B------:R-:W-:-:S05]  /*92f0*/  F2FP.F16.F32.PACK_AB R5, R20, R5 ;  /* 0x000000051405723e */ /* 0x000fca00000000ff */
[----:B------:R1:W-:Y:S02]  /*9300*/  STS.128 [R15+0x21400], R4 ;  /* 0x021400040f007388 */ /* 0x0003e40000000c00 */
.L_x_5468:
[----:B------:R-:W-:Y:S05]  /*9310*/  BSYNC B1 ;  /* 0x0000000000017941 */ /* 0x000fea0003800000 */
.L_x_5467:
[----:B------:R-:W-:Y:S05]  /*9320*/  @P1 BRA `(.L_x_5466) ;  /* 0x0000001400cc1947 */ /* 0x000fea0003800000 */
[----:B-1----:R-:W1:Y:S01]  /*9330*/  LDS.128 R4, [R14+0x1000] ;  /* 0x001000000e047984 */ /* 0x002e620000000c00 */
[----:B------:R-:W-:Y:S01]  /*9340*/  SHF.R.U64 R25, R10, 0x10, R11 ;  /* 0x000000100a197819 */ /* 0x000fe2000000120b */
[----:B------:R-:W-:Y:S01]  /*9350*/  HADD2.F32 R13, -RZ, R46.H0_H0 ;  /* 0x2000002eff0d7230 */ /* 0x000fe20000004100 */
[----:B------:R-:W-:Y:S02]  /*9360*/  SHF.R.U32.HI R12, RZ, 0x10, R9 ;  /* 0x00000010ff0c7819 */ /* 0x000fe40000011609 */
[----:B------:R-:W-:Y:S01]  /*9370*/  SHF.R.U32.HI R10, RZ, 0x10, R11 ;  /* 0x00000010ff0a7819 */ /* 0x000fe2000001160b */
[----:B------:R-:W-:Y:S01]  /*9380*/  HADD2.F32 R11, -RZ, R47.H1_H1 ;  /* 0x3000002fff0b7230 */ /* 0x000fe20000004100 */
[----:B------:R-:W-:Y:S01]  /*9390*/  SHF.R.U64 R24, R8, 0x10, R9 ;  /* 0x0000001008187819 */ /* 0x000fe20000001209 */
[----:B------:R-:W-:Y:S02]  /*93a0*/  HADD2.F32 R12, -RZ, R12.H0_H0 ;  /* 0x2000000cff0c7230 */ /* 0x000fe40000004100 */
[----:B------:R-:W-:-:S02]  /*93b0*/  HADD2.F32 R10, -RZ, R10.H0_H0 ;  /* 0x2000000aff0a7230 */ /* 0x000fc40000004100 */
[--C-:B-1----:R-:W-:Y:S02]  /*93c0*/  HADD2.F32 R9, -RZ, R7.reuse.H1_H1 ;  /* 0x30000007ff097230 */ /* 0x102fe40000004100 */
[--C-:B------:R-:W-:Y:S02]  /*93d0*/  HADD2.F32 R2, -RZ, R4.reuse.H0_H0 ;  /* 0x20000004ff027230 */ /* 0x100fe40000004100 */
[----:B------:R-:W-:Y:S02]  /*93e0*/  HADD2.F32 R4, -RZ, R4.H1_H1 ;  /* 0x30000004ff047230 */ /* 0x000fe40000004100 */
[C---:B------:R-:W-:Y:S01]  /*93f0*/  FMUL.FTZ R15, R9.reuse, R12 ;  /* 0x0000000c090f7220 */ /* 0x040fe20000410000 */
[----:B------:R-:W-:Y:S02]  /*9400*/  HADD2.F32 R8, -RZ, R7.H0_H0 ;  /* 0x20000007ff087230 */ /* 0x000fe40000004100 */
[----:B------:R-:W-:Y:S01]  /*9410*/  FMUL.FTZ R21, R9, R10 ;  /* 0x0000000a09157220 */ /* 0x000fe20000410000 */
[----:B------:R-:W-:-:S02]  /*9420*/  HADD2.F32 R7, -RZ, R6.H0_H0 ;  /* 0x20000006ff077230 */ /* 0x000fc40000004100 */
[----:B------:R-:W-:Y:S01]  /*9430*/  FMUL.FTZ R9, R4, R13 ;  /* 0x0000000d04097220 */ /* 0x000fe20000410000 */
        /* <DEDUP_REMOVED lines=24> */
[----:B------:R2:W-:Y:S01]  /*95c0*/  STS.128 [R14+0x1000], R4 ;  /* 0x001000040e007388 */ /* 0x0005e20000000c00 */
[----:B------:R-:W-:Y:S05]  /*95d0*/  BRA `(.L_x_5466) ;  /* 0x0000001400207947 */ /* 0x000fea0003800000 */
.L_x_5453:
        /* <DEDUP_REMOVED lines=46> */
[----:B---3--:R-:W-:-:S05]  /*98c0*/  @!P1 IADD3 R4, P2, R14, R5, RZ ;  /* 0x000000050e049210 */ /* 0x008fca0007f5e0ff */
[----:B------:R-:W2:Y:S01]  /*98d0*/  @!P1 LD.E.128 R8, desc[UR40][R8.64] ;  /* 0x0000002808089980 */ /* 0x000ea2000c101d00 */
[----:B----4-:R-:W-:-:S06]  /*98e0*/  @!P1 IMAD.X R5, R3, 0x1, R6, P2 ;  /* 0x0000000103059824 */ /* 0x010fcc00010e0606 */
        /* <DEDUP_REMOVED lines=11> */
[----:B------:R-:W-:Y:S02]  /*99a0*/  IMAD.MOV.U32 R0, RZ, RZ, R2 ;  /* 0x000000ffff007224 */ /* 0x000fe400078e0002 */
[----:B------:R-:W-:Y:S02]  /*99b0*/  @!P1 IMAD.MOV.U32 R3, RZ, RZ, R9 ;  /* 0x000000ffff039224 */ /* 0x000fe400078e0009 */
[----:B---3--:R-:W-:Y:S01]  /*99c0*/  @!P1 IMAD.MOV.U32 R29, RZ, RZ, R5 ;  /* 0x000000ffff1d9224 */ /* 0x008fe200078e0005 */
[----:B------:R-:W-:Y:S01]  /*99d0*/  PRMT R54, R54, 0x5410, R0 ;  /* 0x0000541036367816 */ /* 0x000fe20000000000 */
[----:B------:R-:W-:Y:S02]  /*99e0*/  IMAD.MOV.U32 R0, RZ, RZ, R20 ;  /* 0x000000ffff007224 */ /* 0x000fe400078e0014 */
[----:B------:R-:W-:Y:S02]  /*99f0*/  @!P1 IMAD.MOV.U32 R30, RZ, RZ, R6 ;  /* 0x000000ffff1e9224 */ /* 0x000fe400078e0006 */
[----:B------:R-:W-:Y:S01]  /*9a00*/  @!P1 IMAD.MOV.U32 R21, RZ, RZ, R11 ;  /* 0x000000ffff159224 */ /* 0x000fe200078e000b */
[----:B------:R-:W-:Y:S01]  /*9a10*/  PRMT R35, R0, 0x7610, R35 ;  /* 0x0000761000237816 */ /* 0x000fe20000000023 */
[----:B------:R-:W-:-:S02]  /*9a20*/  @!P1 IMAD.MOV.U32 R28, RZ, RZ, R4 ;  /* 0x000000ffff1c9224 */ /* 0x000fc400078e0004 */
[----:B------:R-:W-:Y:S02]  /*9a30*/  @!P1 IMAD.MOV.U32 R31, RZ, RZ, R7 ;  /* 0x000000ffff1f9224 */ /* 0x000fe400078e0007 */
        /* <DEDUP_REMOVED lines=9> */
[----:B-----5:R-:W-:-:S02]  /*9ad0*/  PRMT R32, R8, 0x7610, R32 ;  /* 0x0000761008207816 */ /* 0x020fc40000000020 */
[----:B------:R-:W-:Y:S02]  /*9ae0*/  CS2R R4, SRZ ;  /* 0x0000000000047805 */ /* 0x000fe4000001ff00 */
[----:B------:R-:W-:Y:S02]  /*9af0*/  PRMT R54, R0, 0x7610, R54 ;  /* 0x0000761000367816 */ /* 0x000fe40000000036 */
[----:B01--4-:R-:W-:-:S07]  /*9b00*/  PRMT R50, R6, 0x7610, R50 ;  /* 0x0000761006327816 */ /* 0x013fce0000000032 */
.L_x_5710:
        /* <DEDUP_REMOVED lines=24> */
.L_x_5471:
[----:B------:R-:W-:Y:S05]  /*9c90*/  BSYNC B1 ;  /* 0x0000000000017941 */ /* 0x000fea0003800000 */
.L_x_5470:
        /* <DEDUP_REMOVED lines=12> */
[----:B------:R-:W-:-:S02]  /*9d60*/  IMAD.MOV.U32 R14, RZ, RZ, R7 ;  /* 0x000000ffff0e7224 */ /* 0x000fc400078e0007 */
[----:B------:R-:W-:Y:S01]  /*9d70*/  IMAD.MOV.U32 R24, RZ, RZ, R9 ;  /* 0x000000ffff187224 */ /* 0x000fe200078e0009 */
[----:B------:R-:W-:Y:S01]  /*9d80*/  PRMT R42, R13, 0x7610, R42 ;  /* 0x000076100d2a7816 */ /* 0x000fe2000000002a */
[----:B------:R-:W-:Y:S01]  /*9d90*/  IMAD.IADD R36, R18, 0x1, R37 ;  /* 0x0000000112247824 */ /* 0x000fe200078e0225 */
[----:B------:R-:W-:Y:S02]  /*9da0*/  PRMT R35, R35, 0x5410, R14 ;  /* 0x0000541023237816 */ /* 0x000fe4000000000e */
[----:B------:R-:W-:Y:S01]  /*9db0*/  PRMT R57, R15, 0x5410, R24 ;  /* 0x000054100f397816 */ /* 0x000fe20000000018 */
[----:B0-----:R-:W-:Y:S06]  /*9dc0*/  @!P1 BRA `(.L_x_5473) ;  /* 0x000001ac00e89947 */ /* 0x001fec0003800000 */
.L_x_5711:
[----:B------:R-:W-:Y:S05]  /*9dd0*/  BSYNC B1 ;  /* 0x0000000000017941 */ /* 0x000fea0003800000 */
.L_x_5472:
[----:B------:R-:W-:Y:S01]  /*9de0*/  BSSY B1, `(.L_x_5474) ;  /* 0x0000064000017945 */ /* 0x000fe20003800000 */
[----:B------:R-:W-:Y:S01]  /*9df0*/  IMAD.MOV.U32 R33, RZ, RZ, R10 ;  /* 0x000000ffff217224 */ /* 0x000fe200078e000a */
[----:B------:R-:W-:Y:S01]  /*9e00*/  LOP3.LUT R36, R36, 0x38, RZ, 0xc0, !PT ;  /* 0x0000003824247812 */ /* 0x000fe200078ec0ff */
[----:B------:R-:W-:Y:S01]  /*9e10*/  IMAD.MOV.U32 R34, RZ, RZ, R11 ;  /* 0x000000ffff227224 */ /* 0x000fe200078e000b */
[----:B------:R-:W-:Y:S06]  /*9e20*/  @P2 BRA `(.L_x_5475) ;  /* 0x00000004007c2947 */ /* 0x000fec0003800000 */
[----:B------:R-:W2:Y:S01]  /*9e30*/  LDL R25, [R1+0x14] ;  /* 0x0000140001197983 */ /* 0x000ea20000100800 */
[----:B0-----:R-:W-:Y:S01]  /*9e40*/  IMAD.SHL.U32 R12, R194, 0x40, RZ ;  /* 0x00000040c20c7824 */ /* 0x001fe200078e00ff */
[--C-:B------:R-:W-:Y:S01]  /*9e50*/  SHF.R.U64 R28, R28, 0x10, R29.reuse ;  /* 0x000000101c1c7819 */ /* 0x100fe2000000121d */
[----:B------:R-:W-:Y:S01]  /*9e60*/  HADD2.F32 R47, -RZ, R47.H0_H0 ;  /* 0x2000002fff2f7230 */ /* 0x000fe20000004100 */
[----:B------:R-:W-:Y:S01]  /*9e70*/  SHF.R.U32.HI R49, RZ, 0x10, R29 ;  /* 0x00000010ff317819 */ /* 0x000fe2000001161d */
[----:B------:R-:W-:Y:S01]  /*9e80*/  HADD2.F32 R46, -RZ, R46.H0_H0 ;  /* 0x2000002eff2e7230 */ /* 0x000fe20000004100 */
[----:B------:R-:W-:Y:S01]  /*9e90*/  LOP3.LUT R13, R12, 0x1c0, RZ, 0xc0, !PT ;  /* 0x000001c00c0d7812 */ /* 0x000fe200078ec0ff */
[----:B------:R-:W-:Y:S01]  /*9ea0*/  HADD2.F32 R50, -RZ, R50.H0_H0 ;  /* 0x20000032ff327230 */ /* 0x000fe20000004100 */
[----:B------:R-:W-:Y:S01]  /*9eb0*/  SHF.R.U64 R2, R2, 0x10, R3 ;  /* 0x0000001002027819 */ /* 0x000fe20000001203 */
[----:B------:R-:W-:Y:S01]  /*9ec0*/  HADD2.F32 R49, -RZ, R49.H0_H0 ;  /* 0x20000031ff317230 */ /* 0x000fe20000004100 */
[----:B------:R-:W-:-:S02]  /*9ed0*/  LOP3.LUT R12, R13, 0x38, R18, 0xf8, !PT ;  /* 0x000000380d0c7812 */ /* 0x000fc400078ef812 */
[----:B------:R-:W-:Y:S02]  /*9ee0*/  SHF.R.U32.HI R15, RZ, 0x3, R13 ;  /* 0x00000003ff0f7819 */ /* 0x000fe4000001160d */
[----:B------:R-:W-:Y:S02]  /*9ef0*/  SHF.R.U32.HI R48, RZ, 0x10, R3 ;  /* 0x00000010ff307819 */ /* 0x000fe40000011603 */
[----:B------:R-:W-:Y:S02]  /*9f00*/  LOP3.LUT R12, R12, R15, RZ, 0x3c, !PT ;  /* 0x0000000f0c0c7212 */ /* 0x000fe400078e3cff */
[----:B------:R-:W-:Y:S02]  /*9f10*/  LOP3.LUT R24, R15, R36, R13, 0x1e, !PT ;  /* 0x000000240f187212 */ /* 0x000fe400078e1e0d */
[----:B------:R-:W-:Y:S02]  /*9f20*/  SHF.R.U64 R3, R20, 0x10, R21 ;  /* 0x0000001014037819 */ /* 0x000fe40000001215 */
[----:B------:R-:W-:-:S02]  /*9f30*/  SHF.R.U64 R20, R30, 0x10, R31 ;  /* 0x000000101e147819 */ /* 0x000fc4000000121f */
[----:B------:R-:W-:Y:S01]  /*9f40*/  SHF.R.U32.HI R53, RZ, 0x10, R31 ;  /* 0x00000010ff357819 */ /* 0x000fe2000001161f */
[----:B------:R-:W-:Y:S01]  /*9f50*/  HADD2.F32 R3, -RZ, R3.H0_H0 ;  /* 0x20000003ff037230 */ /* 0x000fe20000004100 */
[----:B------:R-:W-:Y:S01]  /*9f60*/  SHF.R.U32.HI R40, RZ, 0x10, R21 ;  /* 0x00000010ff287819 */ /* 0x000fe20000011615 */
[C---:B--2---:R-:W-:Y:S02]  /*9f70*/  IMAD R12, R25.reuse, 0x200, R12 ;  /* 0x00000200190c7824 */ /* 0x044fe400078e020c */
[----:B------:R-:W-:Y:S02]  /*9f80*/  IMAD R24, R25, 0x200, R24 ;  /* 0x0000020019187824 */ /* 0x000fe400078e0218 */
[--C-:B------:R-:W-:Y:S02]  /*9f90*/  IMAD R37, R12, 0x2, R17.reuse ;  /* 0x000000020c257824 */ /* 0x100fe400078e0211 */
[----:B------:R-:W-:-:S03]  /*9fa0*/  IMAD R38, R24, 0x2, R17 ;  /* 0x0000000218267824 */ /* 0x000fc600078e0211 */
[----:B------:R-:W0:Y:S04]  /*9fb0*/  LDS.128 R12, [R37+0x20400] ;  /* 0x02040000250c7984 */ /* 0x000e280000000c00 */
[----:B------:R-:W1:Y:S01]  /*9fc0*/  LDS.128 R24, [R38+0x20400] ;  /* 0x0204000026187984 */ /* 0x000e620000000c00 */
[--C-:B0-----:R-:W-:Y:S02]  /*9fd0*/  HADD2.F32 R41, -RZ, R15.reuse.H0_H0 ;  /* 0x2000000fff297230 */ /* 0x101fe40000004100 */
[----:B------:R-:W-:Y:S02]  /*9fe0*/  HADD2.F32 R29, -RZ, R15.H1_H1 ;  /* 0x3000000fff1d7230 */ /* 0x000fe40000004100 */
[----:B-1----:R-:W-:Y:S02]  /*9ff0*/  HADD2.F32 R15, -RZ, R25.H0_H0 ;  /* 0x20000019ff0f7230 */ /* 0x002fe40000004100 */
[----:B------:R-:W-:-:S02]  /*a000*/  HADD2.F32 R30, -RZ, R13.H0_H0 ;  /* 0x2000000dff1e7230 */ /* 0x000fc40000004100 */
[----:B------:R-:W-:Y:S02]  /*a010*/  HADD2.F32 R44, -RZ, R25.H1_H1 ;  /* 0x30000019ff2c7230 */ /* 0x000fe40000004100 */
[C---:B------:R-:W-:Y:S01]  /*a020*/  FMUL.FTZ R25, R15.reuse, R47 ;  /* 0x0000002f0f197220 */ /* 0x040fe20000410000 */
[-C--:B------:R-:W-:Y:S01]  /*a030*/  FMUL.FTZ R51, R15, R46.reuse ;  /* 0x0000002e0f337220 */ /* 0x080fe20000410000 */
[----:B------:R-:W-:Y:S02]  /*a040*/  HADD2.F32 R31, -RZ, R13.H1_H1 ;  /* 0x3000000dff1f7230 */ /* 0x000fe40000004100 */
[----:B------:R-:W-:Y:S01]  /*a050*/  FFMA.FTZ R15, R30, R46, -R25 ;  /* 0x0000002e1e0f7223 */ /* 0x000fe20000010819 */
[----:B------:R-:W-:Y:S02]  /*a060*/  HADD2.F32 R46, -RZ, R48.H0_H0 ;  /* 0x20000030ff2e7230 */ /* 0x000fe40000004100 */
[----:B------:R-:W-:Y:S01]  /*a070*/  FMUL.FTZ R52, R44, R49 ;  /* 0x000000312c347220 */ /* 0x000fe20000410000 */
[----:B------:R-:W-:-:S02]  /*a080*/  HADD2.F32 R45, -RZ, R27.H0_H0 ;  /* 0x2000001bff2d7230 */ /* 0x000fc40000004100 */
[----:B------:R-:W-:Y:S01]  /*a090*/  FFMA.FTZ R25, R30, R47, R51 ;  /* 0x0000002f1e197223 */ /* 0x000fe20000010033 */
[----:B------:R-:W-:Y:S02]  /*a0a0*/  HADD2.F32 R48, -RZ, R32.H0_H0 ;  /* 0x20000020ff307230 */ /* 0x000fe40000004100 */
[-C--:B------:R-:W-:Y:S01]  /*a0b0*/  FMUL.FTZ R32, R44, R46.reuse ;  /* 0x0000002e2c207220 */ /* 0x080fe20000410000 */
[----:B------:R-:W-:Y:S01]  /*a0c0*/  FFMA.FTZ R30, R31, R46, -R52 ;  /* 0x0000002e1f1e7223 */ /* 0x000fe20000010834 */
[----:B------:R-:W-:Y:S01]  /*a0d0*/  FMUL.FTZ R44, R45, R50 ;  /* 0x000000322d2c7220 */ /* 0x000fe20000410000 */
[----:B------:R-:W-:Y:S02]  /*a0e0*/  HADD2.F32 R43, -RZ, R27.H1_H1 ;  /* 0x3000001bff2b7230 */ /* 0x000fe40000004100 */
[----:B------:R-:W-:Y:S01]  /*a0f0*/  FFMA.FTZ R32, R31, R49, R32 ;  /* 0x000000311f207223 */ /* 0x000fe20000010020 */
[----:B------:R-:W-:Y:S02]  /*a100*/  HADD2.F32 R52, -RZ, R53.H0_H0 ;  /* 0x20000035ff347230 */ /* 0x000fe40000004100 */
[-C--:B------:R-:W-:Y:S01]  /*a110*/  FFMA.FTZ R31, R41, R48.reuse, -R44 ;  /* 0x00000030291f7223 */ /* 0x080fe2000001082c */
[----:B------:R-:W-:Y:S01]  /*a120*/  FMUL.FTZ R45, R45, R48 ;  /* 0x000000302d2d7220 */ /* 0x000fe20000410000 */
[----:B------:R-:W-:Y:S01]  /*a130*/  HADD2.F32 R44, -RZ, R40.H0_H0 ;  /* 0x20000028ff2c7230 */ /* 0x000fe20000004100 */
[----:B------:R-:W-:Y:S01]  /*a140*/  F2FP.F16.F32.PACK_AB R25, R32, R25 ;  /* 0x000000192019723e */ /* 0x000fe200000000ff */
[----:B------:R-:W-:-:S02]  /*a150*/  HADD2.F32 R39, -RZ, R24.H0_H0 ;  /* 0x20000018ff277230 */ /* 0x000fc40000004100 */
[----:B------:R-:W-:Y:S01]  /*a160*/  FMUL.FTZ R48, R43, R52 ;  /* 0x000000342b307220 */ /* 0x000fe20000410000 */
[--C-:B------:R-:W-:Y:S02]  /*a170*/  HADD2.F32 R46, -RZ, R54.reuse.H0_H0 ;  /* 0x20000036ff2e7230 */ /* 0x100fe40000004100 */
[----:B------:R-:W-:Y:S01]  /*a180*/  FFMA.FTZ R41, R41, R50, R45 ;  /* 0x0000003229297223 */ /* 0x000fe2000001002d */
[----:B------:R-:W-:Y:S02]  /*a190*/  HADD2.F32 R40, -RZ, R54.H1_H1 ;  /* 0x30000036ff287230 */ /* 0x000fe40000004100 */
[-C--:B------:R-:W-:Y:S01]  /*a1a0*/  FMUL.FTZ R58, R43, R44.reuse ;  /* 0x0000002c2b3a7220 */ /* 0x080fe20000410000 */
[----:B------:R-:W-:Y:S02]  /*a1b0*/  HADD2.F32 R21, -RZ, R12.H0_H0 ;  /* 0x2000000cff157230 */ /* 0x000fe40000004100 */
[----:B------:R-:W-:Y:S01]  /*a1c0*/  FFMA.FTZ R54, R29, R44, -R48 ;  /* 0x0000002c1d367223 */ /* 0x000fe20000010830 */
[----:B------:R-:W-:-:S02]  /*a1d0*/  HADD2.F32 R27, -RZ, R26.H0_H0 ;  /* 0x2000001aff1b7230 */ /* 0x000fc40000004100 */
[C---:B------:R-:W-:Y:S01]  /*a1e0*/  FMUL.FTZ R50, R39.reuse, R46 ;  /* 0x0000002e27327220 */ /* 0x040fe20000410000 */
[----:B------:R-:W-:Y:S02]  /*a1f0*/  HADD2.F32 R48, -RZ, R55.H0_H0 ;  /* 0x20000037ff307230 */ /* 0x000fe40000004100 */
[----:B------:R-:W-:Y:S01]  /*a200*/  FMUL.FTZ R39, R39, R40 ;  /* 0x0000002827277220 */ /* 0x000fe20000410000 */
[----:B------:R-:W-:Y:S02]  /*a210*/  HADD2.F32 R44, -RZ, R35.H0_H0 ;  /* 0x20000023ff2c7230 */ /* 0x000fe40000004100 */
[----:B------:R-:W-:Y:S01]  /*a220*/  FFMA.FTZ R58, R29, R52, R58 ;  /* 0x000000341d3a7223 */ /* 0x000fe2000001003a */
[----:B------:R-:W-:Y:S01]  /*a230*/  FFMA.FTZ R50, R21, R40, -R50 ;  /* 0x0000002815327223 */ /* 0x000fe20000010832 */
[----:B------:R-:W-:Y:S02]  /*a240*/  HADD2.F32 R13, -RZ, R14.H0_H0 ;  /* 0x2000000eff0d7230 */ /* 0x000fe40000004100 */
[C---:B------:R-:W-:Y:S01]  /*a250*/  FMUL.FTZ R52, R27.reuse, R48 ;  /* 0x000000301b347220 */ /* 0x040fe20000410000 */
[----:B------:R-:W-:Y:S01]  /*a260*/  FMUL.FTZ R40, R27, R44 ;  /* 0x0000002c1b287220 */ /* 0x000fe20000410000 */
[----:B------:R-:W-:-:S02]  /*a270*/  HADD2.F32 R24, -RZ, R24.H1_H1 ;  /* 0x30000018ff187230 */ /* 0x000fc40000004100 */
[----:B------:R-:W-:Y:S01]  /*a280*/  FFMA.FTZ R39, R21, R46, R39 ;  /* 0x0000002e15277223 */ /* 0x000fe20000010027 */
[----:B------:R-:W-:Y:S02]  /*a290*/  HADD2.F32 R26, -RZ, R26.H1_H1 ;  /* 0x3000001aff1a7230 */ /* 0x000fe40000004100 */
[C---:B------:R-:W-:Y:S01]  /*a2a0*/  FFMA.FTZ R52, R13.reuse, R44, -R52 ;  /* 0x0000002c0d347223 */ /* 0x040fe20000010834 */
[----:B------:R-:W-:Y:S02]  /*a2b0*/  HADD2.F32 R27, -RZ, R28.H0_H0 ;  /* 0x2000001cff1b7230 */ /* 0x000fe40000004100 */
[----:B------:R-:W-:Y:S01]  /*a2c0*/  FFMA.FTZ R40, R13, R48, R40 ;  /* 0x000000300d287223 */ /* 0x000fe20000010028 */
[----:B------:R-:W-:Y:S02]  /*a2d0*/  HADD2.F32 R29, -RZ, R20.H0_H0 ;  /* 0x20000014ff1d7230 */ /* 0x000fe40000004100 */
        /* <DEDUP_REMOVED lines=18> */
[----:B------:R-:W-:-:S05]  /*a400*/  F2FP.F16.F32.PACK_AB R26, R29, R40 ;  /* 0x000000281d1a723e */ /* 0x000fca00000000ff */
[----:B------:R1:W-:Y:S02]  /*a410*/  STS.128 [R38+0x20400], R24 ;  /* 0x0204001826007388 */ /* 0x0003e40000000c00 */
.L_x_5475:
[----:B------:R-:W-:Y:S05]  /*a420*/  BSYNC B1 ;  /* 0x0000000000017941 */ /* 0x000fea0003800000 */
.L_x_5474:
[----:B------:R-:W-:Y:S02]  /*a430*/  PRMT R35, R33, 0x7610, R35 ;  /* 0x0000761021237816 */ /* 0x000fe40000000023 */
[----:B------:R-:W-:Y:S01]  /*a440*/  PRMT R40, R34, 0x7610, R40 ;  /* 0x0000761022287816 */ /* 0x000fe20000000028 */
[----:B------:R-:W-:Y:S06]  /*a450*/  @P0 BRA `(.L_x_5466) ;  /* 0x0000000400800947 */ /* 0x000fec0003800000 */
[----:B------:R-:W2:Y:S01]  /*a460*/  LDL R41, [R1+0x78] ;  /* 0x0000780001297983 */ /* 0x000ea20000100800 */
[----:B01----:R-:W-:-:S04]  /*a470*/  VIADD R12, R187, 0x20 ;  /* 0x00000020bb0c7836 */ /* 0x003fc80000000000 */
[----:B------:R-:W-:Y:S01]  /*a480*/  IMAD.SHL.U32 R3, R12, 0x40, RZ ;  /* 0x000000400c037824 */ /* 0x000fe200078e00ff */
[----:B------:R-:W-:-:S04]  /*a490*/  SHF.R.S32.HI R2, RZ, 0x1f, R12 ;  /* 0x0000001fff027819 */ /* 0x000fc8000001140c */
[----:B------:R-:W-:Y:S02]  /*a4a0*/  LEA.HI R2, R2, R12, RZ, 0x3 ;  /* 0x0000000c02027211 */ /* 0x000fe400078f18ff */
[----:B------:R-:W-:-:S03]  /*a4b0*/  LOP3.LUT R3, R3, 0x1c0, RZ, 0xc0, !PT ;  /* 0x000001c003037812 */ /* 0x000fc600078ec0ff */
[----:B------:R-:W-:Y:S01]  /*a4c0*/  IMAD.SHL.U32 R2, R2, 0x40, RZ ;  /* 0x0000004002027824 */ /* 0x000fe200078e00ff */
[----:B------:R-:W-:-:S04]  /*a4d0*/  SHF.R.U32.HI R12, RZ, 0x3, R3 ;  /* 0x00000003ff0c7819 */ /* 0x000fc80000011603 */
[----:B------:R-:W-:Y:S02]  /*a4e0*/  LOP3.LUT R36, R12, R36, R3, 0x1e, !PT ;  /* 0x000000240c247212 */ /* 0x000fe400078e1e03 */
[----:B------:R-:W-:-:S05]  /*a4f0*/  LOP3.LUT R3, R2, 0xfffffe00, RZ, 0xc0, !PT ;  /* 0xfffffe0002037812 */ /* 0x000fca00078ec0ff */
[----:B------:R-:W-:-:S04]  /*a500*/  IMAD.IADD R2, R3, 0x1, R36 ;  /* 0x0000000103027824 */ /* 0x000fc800078e0224 */
[----:B------:R-:W-:-:S05]  /*a510*/  IMAD R2, R2, 0x2, R17 ;  /* 0x0000000202027824 */ /* 0x000fca00078e0211 */
[----:B------:R-:W0:Y:S01]  /*a520*/  LDS.128 R24, [R2+0x20400] ;  /* 0x0204000002187984 */ /* 0x000e220000000c00 */
[----:B------:R-:W-:Y:S02]  /*a530*/  SHF.R.U64 R3, R8, 0x10, R9 ;  /* 0x0000001008037819 */ /* 0x000fe40000001209 */
[--C-:B------:R-:W-:Y:S02]  /*a540*/  SHF.R.U64 R8, R4, 0x10, R5.reuse ;  /* 0x0000001004087819 */ /* 0x100fe40000001205 */
[----:B------:R-:W-:Y:S01]  /*a550*/  SHF.R.U32.HI R32, RZ, 0x10, R5 ;  /* 0x00000010ff207819 */ /* 0x000fe20000011605 */
[----:B------:R-:W-:Y:S01]  /*a560*/  HADD2.F32 R31, -RZ, R55.H1_H1 ;  /* 0x30000037ff1f7230 */ /* 0x000fe20000004100 */
[----:B------:R-:W-:Y:S01]  /*a570*/  SHF.R.U64 R5, R6, 0x10, R7 ;  /* 0x0000001006057819 */ /* 0x000fe20000001207 */
[----:B------:R-:W-:Y:S01]  /*a580*/  HADD2.F32 R29, -RZ, R57.H1_H1 ;  /* 0x30000039ff1d7230 */ /* 0x000fe20000004100 */
[----:B------:R-:W-:Y:S01]  /*a590*/  SHF.R.U32.HI R33, RZ, 0x10, R9 ;  /* 0x00000010ff217819 */ /* 0x000fe20000011609 */
[----:B------:R-:W-:Y:S01]  /*a5a0*/  HADD2.F32 R32, -RZ, R32.H0_H0 ;  /* 0x20000020ff207230 */ /* 0x000fe20000004100 */
[----:B------:R-:W-:-:S02]  /*a5b0*/  SHF.R.U32.HI R37, RZ, 0x10, R7 ;  /* 0x00000010ff257819 */ /* 0x000fc40000011607 */
[----:B------:R-:W-:Y:S01]  /*a5c0*/  SHF.R.U32.HI R39, RZ, 0x10, R11 ;  /* 0x00000010ff277819 */ /* 0x000fe2000001160b */
[--C-:B0-----:R-:W-:Y:S02]  /*a5d0*/  HADD2.F32 R6, -RZ, R25.reuse.H0_H0 ;  /* 0x20000019ff067230 */ /* 0x101fe40000004100 */
[----:B------:R-:W-:-:S03]  /*a5e0*/  HADD2.F32 R25, -RZ, R25.H1_H1 ;  /* 0x30000019ff197230 */ /* 0x000fc60000004100 */
[C---:B------:R-:W-:Y:S01]  /*a5f0*/  FMUL.FTZ R30, R6.reuse, R31 ;  /* 0x0000001f061e7220 */ /* 0x040fe20000410000 */
[----:B------:R-:W-:Y:S01]  /*a600*/  FMUL.FTZ R34, R6, R29 ;  /* 0x0000001d06227220 */ /* 0x000fe20000410000 */
[----:B------:R-:W-:Y:S02]  /*a610*/  HADD2.F32 R20, -RZ, R24.H0_H0 ;  /* 0x20000018ff147230 */ /* 0x000fe40000004100 */
[----:B------:R-:W-:Y:S01]  /*a620*/  FMUL.FTZ R36, R25, R32 ;  /* 0x0000002019247220 */ /* 0x000fe20000410000 */
[--C-:B------:R-:W-:Y:S01]  /*a630*/  HADD2.F32 R28, -RZ, R27.reuse.H0_H0 ;  /* 0x2000001bff1c7230 */ /* 0x100fe20000004100 */
[----:B------:R-:W-:Y:S01]  /*a640*/  SHF.R.U64 R4, R10, 0x10, R11 ;  /* 0x000000100a047819 */ /* 0x000fe2000000120b */
[----:B------:R-:W-:Y:S02]  /*a650*/  HADD2.F32 R21, -RZ, R26.H0_H0 ;  /* 0x2000001aff157230 */ /* 0x000fe40000004100 */
[----:B------:R-:W-:Y:S02]  /*a660*/  HADD2.F32 R27, -RZ, R27.H1_H1 ;  /* 0x3000001bff1b7230 */ /* 0x000fe40000004100 */
[----:B------:R-:W-:-:S02]  /*a670*/  HADD2.F32 R24, -RZ, R24.H1_H1 ;  /* 0x30000018ff187230 */ /* 0x000fc40000004100 */
[----:B------:R-:W-:Y:S02]  /*a680*/  HADD2.F32 R3, -RZ, R3.H0_H0 ;  /* 0x20000003ff037230 */ /* 0x000fe40000004100 */
[----:B------:R-:W-:Y:S01]  /*a690*/  HADD2.F32 R26, -RZ, R26.H1_H1 ;  /* 0x3000001aff1a7230 */ /* 0x000fe20000004100 */
[----:B--2---:R-:W0:Y:S02]  /*a6a0*/  LDS.128 R12, [R41+0x20400] ;  /* 0x02040000290c7984 */ /* 0x004e240000000c00 */
[--C-:B0-----:R-:W-:Y:S02]  /*a6b0*/  HADD2.F32 R9, -RZ, R13.reuse.H0_H0 ;  /* 0x2000000dff097230 */ /* 0x101fe40000004100 */
[----:B------:R-:W-:-:S03]  /*a6c0*/  HADD2.F32 R13, -RZ, R13.H1_H1 ;  /* 0x3000000dff0d7230 */ /* 0x000fc60000004100 */
[C---:B------:R-:W-:Y:S01]  /*a6d0*/  FFMA.FTZ R6, R9.reuse, R29, -R30 ;  /* 0x0000001d09067223 */ /* 0x040fe2000001081e */
[----:B------:R-:W-:Y:S02]  /*a6e0*/  HADD2.F32 R30, -RZ, R33.H0_H0 ;  /* 0x20000021ff1e7230 */ /* 0x000fe40000004100 */
[----:B------:R-:W-:Y:S02]  /*a6f0*/  HADD2.F32 R29, -RZ, R42.H1_H1 ;  /* 0x3000002aff1d7230 */ /* 0x000fe40000004100 */
[----:B------:R-:W-:Y:S01]  /*a700*/  FFMA.FTZ R34, R9, R31, R34 ;  /* 0x0000001f09227223 */ /* 0x000fe20000010022 */
[----:B------:R-:W-:Y:S02]  /*a710*/  HADD2.F32 R7, -RZ, R12.H0_H0 ;  /* 0x2000000cff077230 */ /* 0x000fe40000004100 */
[-C--:B------:R-:W-:Y:S01]  /*a720*/  FMUL.FTZ R38, R25, R30.reuse ;  /* 0x0000001e19267220 */ /* 0x080fe20000410000 */
[----:B------:R-:W-:Y:S02]  /*a730*/  HADD2.F32 R9, -RZ, R57.H0_H0 ;  /* 0x20000039ff097230 */ /* 0x000fe40000004100 */
[C---:B------:R-:W-:Y:S01]  /*a740*/  FFMA.FTZ R25, R13.reuse, R30, -R36 ;  /* 0x0000001e0d197223 */ /* 0x040fe20000010824 */
[C---:B------:R-:W-:Y:S01]  /*a750*/  FMUL.FTZ R30, R20.reuse, R29 ;  /* 0x0000001d141e7220 */ /* 0x040fe20000410000 */
[----:B------:R-:W-:Y:S01]  /*a760*/  FFMA.FTZ R31, R13, R32, R38 ;  /* 0x000000200d1f7223 */ /* 0x000fe20000010026 */
[----:B------:R-:W-:-:S02]  /*a770*/  FMUL.FTZ R20, R20, R9 ;  /* 0x0000000914147220 */ /* 0x000fc40000410000 */
[C---:B------:R-:W-:Y:S01]  /*a780*/  FFMA.FTZ R13, R7.reuse, R9, -R30 ;  /* 0x00000009070d7223 */ /* 0x040fe2000001081e */
[--C-:B------:R-:W-:Y:S02]  /*a790*/  HADD2.F32 R9, -RZ, R35.reuse.H0_H0 ;  /* 0x20000023ff097230 */ /* 0x100fe40000004100 */
[----:B------:R-:W-:Y:S02]  /*a7a0*/  HADD2.F32 R35, -RZ, R35.H1_H1 ;  /* 0x30000023ff237230 */ /* 0x000fe40000004100 */
[----:B------:R-:W-:Y:S01]  /*a7b0*/  FFMA.FTZ R29, R7, R29, R20 ;  /* 0x0000001d071d7223 */ /* 0x000fe20000010014 */
[----:B------:R-:W-:Y:S02]  /*a7c0*/  HADD2.F32 R42, -RZ, R42.H0_H0 ;  /* 0x2000002aff2a7230 */ /* 0x000fe40000004100 */
[----:B------:R-:W-:Y:S02]  /*a7d0*/  HADD2.F32 R11, -RZ, R15.H0_H0 ;  /* 0x2000000fff0b7230 */ /* 0x000fe40000004100 */
[----:B------:R-:W-:Y:S01]  /*a7e0*/  FMUL.FTZ R32, R28, R35 ;  /* 0x000000231c207220 */ /* 0x000fe20000410000 */
[----:B------:R-:W-:-:S02]  /*a7f0*/  HADD2.F32 R7, -RZ, R40.H0_H0 ;  /* 0x20000028ff077230 */ /* 0x000fc40000004100 */
[----:B------:R-:W-:Y:S01]  /*a800*/  FMUL.FTZ R33, R21, R42 ;  /* 0x0000002a15217220 */ /* 0x000fe20000410000 */
[----:B------:R-:W-:Y:S02]  /*a810*/  HADD2.F32 R10, -RZ, R14.H0_H0 ;  /* 0x2000000eff0a7230 */ /* 0x000fe40000004100 */
[----:B------:R-:W-:Y:S02]  /*a820*/  HADD2.F32 R30, -RZ, R37.H0_H0 ;  /* 0x20000025ff1e7230 */ /* 0x000fe40000004100 */
[----:B------:R-:W-:Y:S02]  /*a830*/  HADD2.F32 R20, -RZ, R39.H0_H0 ;  /* 0x20000027ff147230 */ /* 0x000fe40000004100 */
[-C--:B------:R-:W-:Y:S01]  /*a840*/  FMUL.FTZ R28, R28, R7.reuse ;  /* 0x000000071c1c7220 */ /* 0x080fe20000410000 */
[----:B------:R-:W-:Y:S01]  /*a850*/  FFMA.FTZ R32, R11, R7, -R32 ;  /* 0x000000070b207223 */ /* 0x000fe20000010820 */
[----:B------:R-:W-:Y:S02]  /*a860*/  HADD2.F32 R7, -RZ, R8.H0_H0 ;  /* 0x20000008ff077230 */ /* 0x000fe40000004100 */
[----:B------:R-:W-:Y:S01]  /*a870*/  FMUL.FTZ R21, R21, R9 ;  /* 0x0000000915157220 */ /* 0x000fe20000410000 */
[----:B------:R-:W-:-:S02]  /*a880*/  HADD2.F32 R15, -RZ, R15.H1_H1 ;  /* 0x3000000fff0f7230 */ /* 0x000fc40000004100 */
[C---:B------:R-:W-:Y:S01]  /*a890*/  FFMA.FTZ R33, R10.reuse, R9, -R33 ;  /* 0x000000090a217223 */ /* 0x040fe20000010821 */
[C---:B------:R-:W-:Y:S01]  /*a8a0*/  FMUL.FTZ R36, R27.reuse, R30 ;  /* 0x0000001e1b247220 */ /* 0x040fe20000410000 */
[----:B------:R-:W-:Y:S01]  /*a8b0*/  FMUL.FTZ R38, R27, R20 ;  /* 0x000000141b267220 */ /* 0x000fe20000410000 */
[----:B------:R-:W-:Y:S02]  /*a8c0*/  HADD2.F32 R9, -RZ, R5.H0_H0 ;  /* 0x20000005ff097230 */ /* 0x000fe40000004100 */
[----:B------:R-:W-:Y:S01]  /*a8d0*/  FFMA.FTZ R28, R11, R35, R28 ;  /* 0x000000230b1c7223 */ /* 0x000fe2000001001c */
[----:B------:R-:W-:Y:S02]  /*a8e0*/  HADD2.F32 R5, -RZ, R4.H0_H0 ;  /* 0x20000004ff057230 */ /* 0x000fe40000004100 */
[----:B------:R-:W-:Y:S01]  /*a8f0*/  FFMA.FTZ R10, R10, R42, R21 ;  /* 0x0000002a0a0a7223 */ /* 0x000fe20000010015 */
[----:B------:R-:W-:Y:S02]  /*a900*/  HADD2.F32 R12, -RZ, R12.H1_H1 ;  /* 0x3000000cff0c7230 */ /* 0x000fe40000004100 */
[----:B------:R-:W-:Y:S01]  /*a910*/  FMUL.FTZ R11, R24, R7 ;  /* 0x00000007180b7220 */ /* 0x000fe20000410000 */
[----:B------:R-:W-:-:S02]  /*a920*/  HADD2.F32 R14, -RZ, R14.H1_H1 ;  /* 0x3000000eff0e7230 */ /* 0x000fc40000004100 */
[C---:B------:R-:W-:Y:S01]  /*a930*/  FFMA.FTZ R21, R15.reuse, R20, -R36 ;  /* 0x000000140f157223 */ /* 0x040fe20000010824 */
[----:B------:R-:W-:Y:S01]  /*a940*/  FFMA.FTZ R27, R15, R30, R38 ;  /* 0x0000001e0f1b7223 */ /* 0x000fe20000010026 */
[----:B------:R-:W-:Y:S01]  /*a950*/  FMUL.FTZ R24, R24, R3 ;  /* 0x0000000318187220 */ /* 0x000fe20000410000 */
[C---:B------:R-:W-:Y:S01]  /*a960*/  FMUL.FTZ R15, R26.reuse, R9 ;  /* 0x000000091a0f7220 */ /* 0x040fe20000410000 */
[----:B------:R-:W-:Y:S01]  /*a970*/  FMUL.FTZ R26, R26, R5 ;  /* 0x000000051a1a7220 */ /* 0x000fe20000410000 */
[C---:B------:R-:W-:Y:S01]  /*a980*/  FFMA.FTZ R4, R12.reuse, R3, -R11 ;  /* 0x000000030c047223 */ /* 0x040fe2000001080b */
[----:B------:R-:W-:Y:S01]  /*a990*/  FFMA.FTZ R8, R12, R7, R24 ;  /* 0x000000070c087223 */ /* 0x000fe20000010018 */
[C---:B------:R-:W-:Y:S01]  /*a9a0*/  FFMA.FTZ R12, R14.reuse, R5, -R15 ;  /* 0x000000050e0c7223 */ /* 0x040fe2000001080f */
        /* <DEDUP_REMOVED lines=11> */
.L_x_5466:
[----:B------:R-:W-:Y:S05]  /*aa60*/  BSYNC B0 ;  /* 0x0000000000007941 */ /* 0x000fea0003800000 */
.L_x_5452:
        /* <DEDUP_REMOVED lines=8> */
.L_x_5449:
[----:B------:R-:W-:-:S13]  /*aaf0*/  ISETP.NE.AND P0, PT, R188, 0x3, PT ;  /* 0x00000003bc00780c */ /* 0x000fda0003f05270 */
[----:B------:R-:W-:Y:S05]  /*ab00*/  @!P0 BRA `(.L_x_5476) ;  /* 0x0000000000048947 */ /* 0x000fea0003800000 */
[----:B------:R-:W-:Y:S01]  /*ab10*/  BPT.TRAP 0x1 ;  /* 0x000000040000795c */ /* 0x000fe20000300000 */
.L_x_5476:
[----:B------:R-:W-:Y:S01]  /*ab20*/  IMAD R20, R22, 0x8, R17 ;  /* 0x0000000816147824 */ /* 0x000fe200078e0211 */
[----:B-1----:R-:W-:-:S04]  /*ab30*/  SHF.L.U32 R13, R23, 0x1f, RZ ;  /* 0x0000001f170d7819 */ /* 0x002fc800000006ff */
[----:B------:R1:W4:Y:S01]  /*ab40*/  SYNCS.PHASECHK.TRANS64.TRYWAIT P1, [R20+URZ+0x38830], R13 ;  /* 0x0388300d140075a7 */ /* 0x000322000802017f */
[----:B------:R-:W-:Y:S05]  /*ab50*/  @!P0 BRA `(.L_x_5477) ;  /* 0x0000000000048947 */ /* 0x000fea0003800000 */
[----:B------:R-:W-:Y:S01]  /*ab60*/  BPT.TRAP 0x1 ;  /* 0x000000040000795c */ /* 0x000fe20000300000 */
.L_x_5477:
[C---:B0--3--:R-:W-:Y:S02]  /*ab70*/  VIADD R2, R17.reuse, 0x22400 ;  /* 0x0002240011027836 */ /* 0x049fe40000000000 */
[----:B------:R-:W-:-:S03]  /*ab80*/  VIADD R3, R17, 0x20400 ;  /* 0x0002040011037836 */ /* 0x000fc60000000000 */
[----:B------:R-:W-:Y:S02]  /*ab90*/  SHF.R.U32.HI R2, RZ, 0x4, R2 ;  /* 0x00000004ff027819 */ /* 0x000fe40000011602 */
[----:B------:R-:W-:Y:S02]  /*aba0*/  SHF.R.U32.HI R3, RZ, 0x4, R3 ;  /* 0x00000004ff037819 */ /* 0x000fe40000011603 */
[----:B------:R-:W-:Y:S02]  /*abb0*/  LOP3.LUT R2, R2, 0x3fff, RZ, 0xc0, !PT ;  /* 0x00003fff02027812 */ /* 0x000fe400078ec0ff */
[----:B------:R-:W-:Y:S02]  /*abc0*/  LOP3.LUT R3, R3, 0x3fff, RZ, 0xc0, !PT ;  /* 0x00003fff03037812 */ /* 0x000fe400078ec0ff */
[----:B------:R-:W-:Y:S01]  /*abd0*/  LOP3.LUT R206, R2, 0x10000, RZ, 0xfc, !PT ;  /* 0x0001000002ce7812 */ /* 0x000fe200078efcff */
[----:B----4-:R-:W-:Y:S06]  /*abe0*/  @P1 BRA `(.L_x_5478) ;  /* 0x0000000000081947 */ /* 0x010fec0003800000 */
[----:B------:R-:W0:Y:S02]  /*abf0*/  SYNCS.PHASECHK.TRANS64.TRYWAIT P1, [R20+URZ+0x38830], R13 ;  /* 0x0388300d140075a7 */ /* 0x000e24000802017f */
[----:B0-----:R-:W-:Y:S05]  /*ac00*/  @!P1 BRA `(.L_x_5479) ;  /* 0x000001a0006c9947 */ /* 0x001fea0003800000 */
.L_x_5478:
[----:B--2---:R-:W-:Y:S01]  /*ac10*/  LOP3.LUT R4, R3, 0x10000, RZ, 0xfc, !PT ;  /* 0x0001000003047812 */ /* 0x004fe200078efcff */
[----:B------:R-:W-:Y:S01]  /*ac20*/  IMAD R2, R22, 0x200, R206 ;  /* 0x0000020016027824 */ /* 0x000fe200078e02ce */
[----:B------:R-:W-:Y:S05]  /*ac30*/  WARPSYNC.ALL ;  /* 0x0000000000007948 */ /* 0x000fea0003800000 */
[----:B------:R-:W-:Y:S01]  /*ac40*/  IMAD.MOV.U32 R5, RZ, RZ, 0x40000040 ;  /* 0x40000040ff057424 */ /* 0x000fe200078e00ff */
[----:B------:R-:W-:Y:S01]  /*ac50*/  R2UR UR4, R4 ;  /* 0x00000000040472ca */ /* 0x000fe200000e0000 */
[----:B------:R-:W-:Y:S01]  /*ac60*/  IMAD.MOV.U32 R3, RZ, RZ, 0x40000040 ;  /* 0x40000040ff037424 */ /* 0x000fe200078e00ff */
[----:B------:R-:W-:Y:S01]  /*ac70*/  R2UR UR6, R2 ;  /* 0x00000000020672ca */ /* 0x000fe200000e0000 */
[----:B------:R-:W-:Y:S01]  /*ac80*/  WARPGROUP.ARRIVE ;  /* 0x00000000000079c5 */ /* 0x000fe20000000000 */
[----:B------:R-:W-:Y:S01]  /*ac90*/  R2UR UR5, R5 ;  /* 0x00000000050572ca */ /* 0x000fe200000e0000 */
[----:B------:R-:W-:Y:S01]  /*aca0*/  VIADD R10, R4, 0x2 ;  /* 0x00000002040a7836 */ /* 0x000fe20000000000 */
[----:B------:R-:W-:Y:S01]  /*acb0*/  R2UR UR7, R3 ;  /* 0x00000000030772ca */ /* 0x000fe200000e0000 */
[----:B------:R-:W-:Y:S01]  /*acc0*/  VIADD R6, R2, 0x2 ;  /* 0x0000000202067836 */ /* 0x000fe20000000000 */
[----:B------:R-:W-:Y:S01]  /*acd0*/  SHF.L.U32 R0, R0, 0x1f, RZ ;  /* 0x0000001f00007819 */ /* 0x000fe200000006ff */
[----:B------:R-:W-:Y:S01]  /*ace0*/  IMAD.MOV.U32 R11, RZ, RZ, 0x40000040 ;  /* 0x40000040ff0b7424 */ /* 0x000fe200078e00ff */
[----:B------:R-:W-:Y:S01]  /*acf0*/  BSSY B0, `(.L_x_5480) ;  /* 0x0000023000007945 */ /* 0x000fe20003800000 */
[----:B------:R-:W-:-:S02]  /*ad00*/  IMAD.MOV.U32 R7, RZ, RZ, 0x40000040 ;  /* 0x40000040ff077424 */ /* 0x000fc400078e00ff */
[----:B------:R-:W-:Y:S02]  /*ad10*/  VIADD R8, R4, 0x4 ;  /* 0x0000000404087836 */ /* 0x000fe40000000000 */
[----:B------:R-:W-:Y:S02]  /*ad20*/  IMAD.MOV.U32 R9, RZ, RZ, 0x40000040 ;  /* 0x40000040ff097424 */ /* 0x000fe400078e00ff */
[----:B------:R-:W-:Y:S02]  /*ad30*/  IMAD.MOV.U32 R3, RZ, RZ, 0x40000040 ;  /* 0x40000040ff037424 */ /* 0x000fe400078e00ff */
[----:B------:R-:W-:Y:S01]  /*ad40*/  HGMMA.64x64x16.F32 R24, gdesc[UR4], RZ, !UPT, gsb0 ;  /* 0x00e00000041879f0 */ /* 0x000fe2000c0008ff */
[----:B------:R-:W-:Y:S02]  /*ad50*/  R2UR UR4, R10 ;  /* 0x000000000a0472ca */ /* 0x000fe400000e0000 */
        /* <DEDUP_REMOVED lines=28> */
.L_x_5712:
[----:B------:R-:W-:Y:S05]  /*af20*/  BSYNC B0 ;  /* 0x0000000000007941 */ /* 0x000fea0003800000 */
.L_x_5480:
[----:B------:R-:W-:Y:S05]  /*af30*/  @!P0 BRA `(.L_x_5482) ;  /* 0x0000000000048947 */ /* 0x000fea0003800000 */
[----:B------:R-:W-:Y:S01]  /*af40*/  BPT.TRAP 0x1 ;  /* 0x000000040000795c */ /* 0x000fe20000300000 */
.L_x_5482:
[----:B------:R3:W4:Y:S01]  /*af50*/  SYNCS.PHASECHK.TRANS64.TRYWAIT P1, [R20+URZ+0x38850], R13 ;  /* 0x0388500d140075a7 */ /* 0x000722000802017f */
[----:B------:R-:W-:Y:S05]  /*af60*/  @!P0 BRA `(.L_x_5483) ;  /* 0x0000000000048947 */ /* 0x000fea0003800000 */
[----:B------:R-:W-:Y:S01]  /*af70*/  BPT.TRAP 0x1 ;  /* 0x000000040000795c */ /* 0x000fe20000300000 */
.L_x_5483:
[----:B--2---:R-:W-:-:S05]  /*af80*/  VIADD R0, R17, 0x400 ;  /* 0x0000040011007836 */ /* 0x004fca0000000000 */
[----:B------:R-:W-:-:S04]  /*af90*/  SHF.R.U32.HI R0, RZ, 0x4, R0 ;  /* 0x00000004ff007819 */ /* 0x000fc80000011600 */
[----:B------:R-:W-:Y:S01]  /*afa0*/  LOP3.LUT R0, R0, 0x3fff, RZ, 0xc0, !PT ;  /* 0x00003fff00007812 */ /* 0x000fe200078ec0ff */
[----:B----4-:R-:W-:Y:S06]  /*afb0*/  @P1 BRA `(.L_x_5484) ;  /* 0x0000000000081947 */ /* 0x010fec0003800000 */
[----:B------:R-:W2:Y:S02]  /*afc0*/  SYNCS.PHASECHK.TRANS64.TRYWAIT P1, [R20+URZ+0x38850], R13 ;  /* 0x0388500d140075a7 */ /* 0x000ea4000802017f */
[----:B--2---:R-:W-:Y:S05]  /*afd0*/  @!P1 BRA `(.L_x_5485) ;  /* 0x0000019c00a09947 */ /* 0x004fea0003800000 */
.L_x_5484:
[----:B------:R-:W-:Y:S05]  /*afe0*/  WARPSYNC.ALL ;  /* 0x0000000000007948 */ /* 0x000fea0003800000 */
[----:B------:R-:W-:Y:S01]  /*aff0*/  LOP3.LUT R208, R0, 0x10000, RZ, 0xfc, !PT ;  /* 0x0001000000d07812 */ /* 0x000fe200078efcff */
[----:B------:R-:W-:Y:S01]  /*b000*/  VIADD R0, R17, 0x26400 ;  /* 0x0002640011007836 */ /* 0x000fe20000000000 */
[----:B------:R-:W-:-:S03]  /*b010*/  WARPGROUP.ARRIVE ;  /* 0x00000000000079c5 */ /* 0x000fc60000000000 */
[----:B------:R-:W-:-:S03]  /*b020*/  IMAD R12, R22, 0x1000, R208 ;  /* 0x00001000160c7824 */ /* 0x000fc600078e02d0 */
[----:B------:R-:W4:Y:S01]  /*b030*/  S2R R21, SR_TID.X ;  /* 0x0000000000157919 */ /* 0x000f220000002100 */
[----:B0123--:R-:W-:Y:S01]  /*b040*/  IMAD.MOV.U32 R13, RZ, RZ, 0x40000040 ;  /* 0x40000040ff0d7424 */ /* 0x00ffe200078e00ff */
[----:B------:R-:W-:Y:S01]  /*b050*/  SHF.R.U32.HI R0, RZ, 0x4, R0 ;  /* 0x00000004ff007819 */ /* 0x000fe20000011600 */
[----:B------:R-:W-:Y:S01]  /*b060*/  IMAD.MOV.U32 R3, RZ, RZ, 0x40000040 ;  /* 0x40000040ff037424 */ /* 0x000fe200078e00ff */
[C---:B------:R-:W-:Y:S01]  /*b070*/  R2UR UR6, R12.reuse ;  /* 0x000000000c0672ca */ /* 0x040fe200000e0000 */
[----:B------:R-:W-:Y:S01]  /*b080*/  VIADD R14, R12, 0x2 ;  /* 0x000000020c0e7836 */ /* 0x000fe20000000000 */
[----:B------:R-:W-:Y:S01]  /*b090*/  LOP3.LUT R0, R0, 0x3fff, RZ, 0xc0, !PT ;  /* 0x00003fff00007812 */ /* 0x000fe200078ec0ff */
[----:B------:R-:W-:Y:S01]  /*b0a0*/  IMAD.MOV.U32 R15, RZ, RZ, 0x40000040 ;  /* 0x40000040ff0f7424 */ /* 0x000fe200078e00ff */
[----:B------:R-:W-:Y:S01]  /*b0b0*/  R2UR UR7, R13 ;  /* 0x000000000d0772ca */ /* 0x000fe200000e0000 */
[----:B------:R-:W-:Y:S01]  /*b0c0*/  IMAD.MOV.U32 R59, RZ, RZ, 0x40000040 ;  /* 0x40000040ff3b7424 */ /* 0x000fe200078e00ff */
[----:B------:R-:W-:Y:S01]  /*b0d0*/  LOP3.LUT R2, R0, 0x10000, RZ, 0xfc, !PT ;  /* 0x0001000000027812 */ /* 0x000fe200078efcff */
[----:B------:R-:W-:Y:S01]  /*b0e0*/  VIADD R62, R12, 0x800 ;  /* 0x000008000c3e7836 */ /* 0x000fe20000000000 */
[----:B------:R-:W-:-:S02]  /*b0f0*/  R2UR UR5, R3 ;  /* 0x00000000030572ca */ /* 0x000fc400000e0000 */
[C---:B------:R-:W-:Y:S01]  /*b100*/  R2UR UR4, R2.reuse ;  /* 0x00000000020472ca */ /* 0x040fe200000e0000 */
[C---:B------:R-:W-:Y:S02]  /*b110*/  VIADD R58, R2.reuse, 0x2 ;  /* 0x00000002023a7836 */ /* 0x040fe40000000000 */
[----:B------:R-:W-:-:S10]  /*b120*/  VIADD R60, R2, 0x800 ;  /* 0x00000800023c7836 */ /* 0x000fd40000000000 */
        /* <DEDUP_REMOVED lines=9> */
[----:B----4-:R-:W-:-:S05]  /*b1c0*/  SHF.R.U32.HI R21, RZ, 0x7, R21 ;  /* 0x00000007ff157819 */ /* 0x010fca0000011615 */
[----:B------:R0:W1:Y:S02]  /*b1d0*/  SHFL.IDX PT, R0, R21, RZ, 0x1f ;  /* 0x00001fff15007589 */ /* 0x00006400000e0000 */
[----:B0-----:R-:W-:Y:S01]  /*b1e0*/  IMAD.MOV.U32 R21, RZ, RZ, 0x4 ;  /* 0x00000004ff157424 */ /* 0x001fe200078e00ff */
[----:B-1----:R-:W-:-:S04]  /*b1f0*/  ISETP.GT.AND P1, PT, R0, 0x7f, PT ;  /* 0x0000007f0000780c */ /* 0x002fc80003f24270 */
[----:B------:R-:W-:Y:S02]  /*b200*/  SEL R0, RZ, 0x2, !P1 ;  /* 0x00000002ff007807 */ /* 0x000fe40004800000 */
[C---:B------:R-:W-:Y:S02]  /*b210*/  SEL R13, R21.reuse, 0x2, P1 ;  /* 0x00000002150d7807 */ /* 0x040fe40000800000 */
[----:B------:R-:W-:Y:S01]  /*b220*/  SEL R21, R21, 0x6, !P1 ;  /* 0x0000000615157807 */ /* 0x000fe20004800000 */
        /* <DEDUP_REMOVED lines=10> */
[----:B------:R-:W-:Y:S01]  /*b2d0*/  IADD3 R14, R12, 0x6, RZ ;  /* 0x000000060c0e7810 */ /* 0x000fe20007ffe0ff */
[----:B------:R-:W-:-:S02]  /*b2e0*/  WARPGROUP.DEPBAR.LE gsb0, 0x0 ;  /* 0x00008000000079c5 */ /* 0x000fc40000010000 */
[----:B------:R-:W-:-:S08]  /*b2f0*/  WARPGROUP.ARRIVE ;  /* 0x00000000000079c5 */ /* 0x000fd00000000000 */
        /* <DEDUP_REMOVED lines=250> */
[----:B------:R-:W-:Y:S02]  /*c2a0*/  R2UR UR7, R15 ;  /* 0x000000000f0772ca */ /* 0x000fe400000e0000 */
[----:B------:R-:W-:Y:S01]  /*c2b0*/  R2UR UR4, R58 ;  /* 0x000000003a0472ca */ /* 0x000fe200000e0000 */
[----:B------:R-:W-:Y:S01]  /*c2c0*/  IMAD.IADD R58, R13, 0x1, R60 ;  /* 0x000000010d3a7824 */ /* 0x000fe200078e023c */
[----:B------:R-:W-:Y:S01]  /*c2d0*/  R2UR UR5, R59 ;  /* 0x000000003b0572ca */ /* 0x000fe200000e0000 */
[----:B------:R-:W-:Y:S01]  /*c2e0*/  IMAD.MOV.U32 R59, RZ, RZ, 0x40000040 ;  /* 0x40000040ff3b7424 */ /* 0x000fe200078e00ff */
[----:B------:R-:W-:Y:S01]  /*c2f0*/  MOV R15, 0x40000040 ;  /* 0x40000040000f7802 */ /* 0x000fe20000000f00 */
[----:B------:R-:W-:-:S02]  /*c300*/  WARPGROUP.DEPBAR.LE gsb0, 0x0 ;  /* 0x00008000000079c5 */ /* 0x000fc40000010000 */
[----:B------:R-:W-:-:S08]  /*c310*/  WARPGROUP.ARRIVE ;  /* 0x00000000000079c5 */ /* 0x000fd00000000000 */
        /* <DEDUP_REMOVED lines=68> */
[----:B------:R-:W-:Y:S01]  /*c760*/  IMAD.MOV.U32 R14, RZ, RZ, 0x1000 ;  /* 0x00001000ff0e7424 */ /* 0x000fe200078e00ff */
[----:B------:R-:W-:Y:S02]  /*c770*/  R2UR UR7, R15 ;  /* 0x000000000f0772ca */ /* 0x000fe400000e0000 */
        /* <DEDUP_REMOVED lines=21> */
.L_x_5486:
[----:B------:R-:W2:Y:S01]  /*c8d0*/  LDL R15, [R1+0x18] ;  /* 0x00001800010f7983 */ /* 0x000ea20000100800 */
[----:B------:R-:W0:Y:S01]  /*c8e0*/  LDC R222, c[0x0][0x448] ;  /* 0x00011200ffde7b82 */ /* 0x000e220000000800 */
[----:B------:R-:W-:Y:S02]  /*c8f0*/  ULDC UR4, c[0x0][0xad0] ;  /* 0x0002b40000047ab9 */ /* 0x000fe40000000800 */
[----:B------:R-:W3:Y:S01]  /*c900*/  LDL R58, [R1+0x10] ;  /* 0x00001000013a7983 */ /* 0x000ee20000100800 */
[----:B------:R-:W-:Y:S01]  /*c910*/  FMUL.FTZ R13, R24, UR4 ;  /* 0x00000004180d7c20 */ /* 0x000fe20008410000 */
[----:B------:R-:W-:Y:S01]  /*c920*/  FMUL.FTZ R57, R25, UR4 ;  /* 0x0000000419397c20 */ /* 0x000fe20008410000 */
[----:B------:R-:W-:Y:S01]  /*c930*/  FMUL.FTZ R12, R26, UR4 ;  /* 0x000000041a0c7c20 */ /* 0x000fe20008410000 */
[----:B------:R-:W-:Y:S02]  /*c940*/  IMAD R71, R169, -0x40, R0 ;  /* 0xffffffc0a9477824 */ /* 0x000fe400078e0200 */
        /* <DEDUP_REMOVED lines=9> */
[----:B------:R-:W4:Y:S01]  /*c9e0*/  LDL R40, [R1] ;  /* 0x0000000001287983 */ /* 0x000f220000100800 */
[----:B------:R-:W5:Y:S01]  /*c9f0*/  MUFU.TANH R57, R57 ;  /* 0x0000003900397308 */ /* 0x000f620000002400 */
[----:B------:R-:W-:-:S02]  /*ca00*/  LOP3.LUT R16, R16, 0xfffffffd, RZ, 0xc0, !PT ;  /* 0xfffffffd10107812 */ /* 0x000fc400078ec0ff */
[----:B0-----:R-:W-:Y:S01]  /*ca10*/  ISETP.NE.AND P5, PT, R222, 0x1, PT ;  /* 0x00000001de00780c */ /* 0x001fe20003fa5270 */
[----:B------:R-:W-:-:S04]  /*ca20*/  FMUL.FTZ R48, R48, UR4 ;  /* 0x0000000430307c20 */ /* 0x000fc80008410000 */
[----:B------:R-:W0:Y:S01]  /*ca30*/  MUFU.TANH R69, R69 ;  /* 0x0000004500457308 */ /* 0x000e220000002400 */
[----:B------:R-:W-:-:S07]  /*ca40*/  FMUL.FTZ R14, R27, UR4 ;  /* 0x000000041b0e7c20 */ /* 0x000fce0008410000 */
[----:B------:R-:W0:Y:S01]  /*ca50*/  MUFU.TANH R21, R21 ;  /* 0x0000001500157308 */ /* 0x000e220000002400 */
[----:B------:R-:W1:Y:S07]  /*ca60*/  @P5 LDC R24, c[0x0][0x44c] ;  /* 0x00011300ff185b82 */ /* 0x000e6e0000000800 */
[----:B------:R-:W0:Y:S08]  /*ca70*/  MUFU.TANH R67, R67 ;  /* 0x0000004300437308 */ /* 0x000e300000002400 */
[----:B------:R-:W0:Y:S01]  /*ca80*/  MUFU.TANH R63, R63 ;  /* 0x0000003f003f7308 */ /* 0x000e220000002400 */
[----:B------:R-:W5:Y:S07]  /*ca90*/  @P5 LDC R25, c[0x0][0x450] ;  /* 0x00011400ff195b82 */ /* 0x000f6e0000000800 */
        /* <DEDUP_REMOVED lines=17> */
[----:B------:R-:W-:-:S07]  /*cbb0*/  @P5 LOP3.LUT R16, R16, 0x2, RZ, 0xfc, !PT ;  /* 0x0000000210105812 */ /* 0x000fce00078efcff */
[----:B------:R-:W0:Y:S08]  /*cbc0*/  MUFU.TANH R33, R33 ;  /* 0x0000002100217308 */ /* 0x000e300000002400 */
[----:B------:R-:W0:Y:S08]  /*cbd0*/  MUFU.TANH R37, R37 ;  /* 0x0000002500257308 */ /* 0x000e300000002400 */
[----:B------:R-:W0:Y:S08]  /*cbe0*/  MUFU.TANH R29, R29 ;  /* 0x0000001d001d7308 */ /* 0x000e300000002400 */
[----:B------:R-:W0:Y:S08]  /*cbf0*/  MUFU.TANH R27, R48 ;  /* 0x00000030001b7308 */ /* 0x000e300000002400 */
[----:B------:R-:W-:Y:S08]  /*cc00*/  MUFU.TANH R12, R12 ;  /* 0x0000000c000c7308 */ /* 0x000ff00000002400 */
[----:B------:R-:W-:Y:S08]  /*cc10*/  MUFU.TANH R14, R14 ;  /* 0x0000000e000e7308 */ /* 0x000ff00000002400 */
[----:B------:R-:W-:Y:S08]  /*cc20*/  MUFU.TANH R73, R73 ;  /* 0x0000004900497308 */ /* 0x000ff00000002400 */
[----:B------:R-:W-:Y:S08]  /*cc30*/  MUFU.TANH R75, R75 ;  /* 0x0000004b004b7308 */ /* 0x000ff00000002400 */
[----:B------:R-:W-:Y:S08]  /*cc40*/  MUFU.TANH R77, R77 ;  /* 0x0000004d004d7308 */ /* 0x000ff00000002400 */
[----:B------:R-:W-:Y:S01]  /*cc50*/  MUFU.TANH R79, R79 ;  /* 0x0000004f004f7308 */ /* 0x000fe20000002400 */
[----:B--2---:R-:W-:-:S04]  /*cc60*/  IMAD.IADD R15, R15, 0x1, R213 ;  /* 0x000000010f0f7824 */ /* 0x004fc800078e02d5 */
[----:B-1----:R-:W-:-:S05]  /*cc70*/  @P5 IMAD.HI.U32 R24, R15, R24, RZ ;  /* 0x000000180f185227 */ /* 0x002fca00078e00ff */
[----:B-----5:R-:W-:Y:S02]  /*cc80*/  @P5 SHF.R.U32.HI R15, RZ, R25, R24 ;  /* 0x00000019ff0f5219 */ /* 0x020fe40000011618 */
[----:B------:R-:W-:Y:S02]  /*cc90*/  IADD3 R24, R212, 0x1, R71 ;  /* 0x00000001d4187810 */ /* 0x000fe40007ffe047 */
[----:B---3--:R-:W-:Y:S01]  /*cca0*/  IADD3 R71, -R58, R71, R212 ;  /* 0x000000473a477210 */ /* 0x008fe20007ffe1d4 */
[----:B------:R-:W1:Y:S01]  /*ccb0*/  SHFL.IDX PT, R26, R15, RZ, 0x1c1f ;  /* 0x001c1fff0f1a7589 */ /* 0x000e6200000e0000 */
[----:B------:R-:W-:-:S04]  /*ccc0*/  IADD3 R24, -R207, R24, -R58 ;  /* 0x00000018cf187210 */ /* 0x000fc80007ffe93a */
[----:B-1----:R-:W-:-:S04]  /*ccd0*/  VIADDMNMX R26, R26, R24, R71, PT ;  /* 0x000000181a1a7246 */ /* 0x002fc80003800147 */
[C---:B------:R-:W-:Y:S02]  /*cce0*/  ISETP.GT.AND P1, PT, R26.reuse, RZ, PT ;  /* 0x000000ff1a00720c */ /* 0x040fe40003f24270 */
[C---:B------:R-:W-:Y:S02]  /*ccf0*/  ISETP.GT.AND P2, PT, R26.reuse, 0x1, PT ;  /* 0x000000011a00780c */ /* 0x040fe40003f44270 */
[C---:B------:R-:W-:Y:S02]  /*cd00*/  ISETP.GT.AND P3, PT, R26.reuse, 0x8, PT ;  /* 0x000000081a00780c */ /* 0x040fe40003f64270 */
[----:B------:R-:W-:Y:S02]  /*cd10*/  FSEL R0, R13, -INF , P1 ;  /* 0xff8000000d007808 */ /* 0x000fe40000800000 */
[----:B------:R-:W-:Y:S02]  /*cd20*/  FSEL R57, R57, -INF , P2 ;  /* 0xff80000039397808 */ /* 0x000fe40001000000 */
[----:B------:R-:W-:-:S02]  /*cd30*/  ISETP.GT.AND P1, PT, R26, 0x9, PT ;  /* 0x000000091a00780c */ /* 0x000fc40003f24270 */
[----:B0-----:R-:W-:Y:S02]  /*cd40*/  FSEL R69, R69, -INF , P3 ;  /* 0xff80000045457808 */ /* 0x001fe40001800000 */
[----:B------:R-:W-:Y:S02]  /*cd50*/  FMNMX.FTZ R28, R0, R57, !PT ;  /* 0x00000039001c7209 */ /* 0x000fe40007810000 */
[C---:B------:R-:W-:Y:S02]  /*cd60*/  ISETP.GT.AND P2, PT, R26.reuse, 0x10, PT ;  /* 0x000000101a00780c */ /* 0x040fe40003f44270 */
[----:B------:R-:W-:Y:S02]  /*cd70*/  FSEL R41, R21, -INF , P1 ;  /* 0xff80000015297808 */ /* 0x000fe40000800000 */
[----:B------:R-:W-:Y:S02]  /*cd80*/  FMNMX.FTZ R28, R69, R28, !PT ;  /* 0x0000001c451c7209 */ /* 0x000fe40007810000 */
[----:B------:R-:W-:-:S02]  /*cd90*/  ISETP.GT.AND P1, PT, R26, 0x11, PT ;  /* 0x000000111a00780c */ /* 0x000fc40003f24270 */
[----:B------:R-:W-:Y:S02]  /*cda0*/  FSEL R67, R67, -INF , P2 ;  /* 0xff80000043437808 */ /* 0x000fe40001000000 */
        /* <DEDUP_REMOVED lines=12> */
[----:B------:R-:W-:Y:S01]  /*ce70*/  FMNMX.FTZ R28, R59, R28, !PT ;  /* 0x0000001c3b1c7209 */ /* 0x000fe20007810000 */
[----:B------:R-:W0:Y:S01]  /*ce80*/  MUFU.TANH R25, R49 ;  /* 0x0000003100197308 */ /* 0x000e220000002400 */
[C---:B------:R-:W-:Y:S02]  /*ce90*/  ISETP.GT.AND P2, PT, R26.reuse, 0x28, PT ;  /* 0x000000281a00780c */ /* 0x040fe40003f44270 */
[----:B------:R-:W-:Y:S02]  /*cea0*/  FSEL R33, R33, -INF , P1 ;  /* 0xff80000021217808 */ /* 0x000fe40000800000 */
[----:B------:R-:W-:Y:S02]  /*ceb0*/  FMNMX.FTZ R28, R61, R28, !PT ;  /* 0x0000001c3d1c7209 */ /* 0x000fe40007810000 */
[----:B------:R-:W-:Y:S01]  /*cec0*/  ISETP.GT.AND P1, PT, R26, 0x29, PT ;  /* 0x000000291a00780c */ /* 0x000fe20003f24270 */
[----:B------:R-:W1:Y:S01]  /*ced0*/  MUFU.TANH R21, R52 ;  /* 0x0000003400157308 */ /* 0x000e620000002400 */
[----:B------:R-:W-:-:S02]  /*cee0*/  FSEL R37, R37, -INF , P2 ;  /* 0xff80000025257808 */ /* 0x000fc40001000000 */
[----:B------:R-:W-:Y:S02]  /*cef0*/  FMNMX.FTZ R28, R33, R28, !PT ;  /* 0x0000001c211c7209 */ /* 0x000fe40007810000 */
[C---:B------:R-:W-:Y:S02]  /*cf00*/  ISETP.GT.AND P2, PT, R26.reuse, 0x30, PT ;  /* 0x000000301a00780c */ /* 0x040fe40003f44270 */
[----:B------:R-:W-:Y:S01]  /*cf10*/  FSEL R29, R29, -INF , P1 ;  /* 0xff8000001d1d7808 */ /* 0x000fe20000800000 */
[----:B------:R-:W2:Y:S01]  /*cf20*/  MUFU.TANH R13, R53 ;  /* 0x00000035000d7308 */ /* 0x000ea20000002400 */
[----:B------:R-:W-:Y:S02]  /*cf30*/  FMNMX.FTZ R28, R37, R28, !PT ;  /* 0x0000001c251c7209 */ /* 0x000fe40007810000 */
[----:B------:R-:W-:Y:S02]  /*cf40*/  ISETP.GT.AND P1, PT, R26, 0x31, PT ;  /* 0x000000311a00780c */ /* 0x000fe40003f24270 */
[----:B------:R-:W-:-:S02]  /*cf50*/  FSEL R27, R27, -INF , P2 ;  /* 0xff8000001b1b7808 */ /* 0x000fc40001000000 */
[----:B------:R-:W-:Y:S02]  /*cf60*/  FMNMX.FTZ R28, R29, R28, !PT ;  /* 0x0000001c1d1c7209 */ /* 0x000fe40007810000 */
[C---:B------:R-:W-:Y:S02]  /*cf70*/  ISETP.GT.AND P2, PT, R26.reuse, 0x38, PT ;  /* 0x000000381a00780c */ /* 0x040fe40003f44270 */
[----:B0-----:R-:W-:Y:S02]  /*cf80*/  FSEL R25, R25, -INF , P1 ;  /* 0xff80000019197808 */ /* 0x001fe40000800000 */
[----:B------:R-:W-:Y:S02]  /*cf90*/  FMNMX.FTZ R28, R27, R28, !PT ;  /* 0x0000001c1b1c7209 */ /* 0x000fe40007810000 */
[----:B------:R-:W-:Y:S02]  /*cfa0*/  ISETP.GT.AND P1, PT, R26, 0x39, PT ;  /* 0x000000391a00780c */ /* 0x000fe40003f24270 */
[----:B-1----:R-:W-:-:S02]  /*cfb0*/  FSEL R21, R21, -INF , P2 ;  /* 0xff80000015157808 */ /* 0x002fc40001000000 */
[----:B------:R-:W-:Y:S02]  /*cfc0*/  FMNMX.FTZ R28, R25, R28, !PT ;  /* 0x0000001c191c7209 */ /* 0x000fe40007810000 */
[----:B--2---:R-:W-:Y:S02]  /*cfd0*/  FSEL R13, R13, -INF , P1 ;  /* 0xff8000000d0d7808 */ /* 0x004fe40000800000 */
[----:B------:R-:W-:-:S04]  /*cfe0*/  FMNMX.FTZ R28, R21, R28, !PT ;  /* 0x0000001c151c7209 */ /* 0x000fc80007810000 */
[----:B------:R-:W-:Y:S01]  /*cff0*/  FMNMX.FTZ R28, R13, R28, !PT ;  /* 0x0000001c0d1c7209 */ /* 0x000fe20007810000 */
[----:B------:R-:W0:Y:S04]  /*d000*/  SHFL.IDX PT, R15, R15, 0x1, 0x1c1f ;  /* 0x003c1f000f0f7f89 */ /* 0x000e2800000e0000 */
[----:B------:R-:W1:Y:S01]  /*d010*/  SHFL.BFLY PT, R31, R28, 0x2, 0x1f ;  /* 0x0c401f001c1f7f89 */ /* 0x000e6200000e0000 */
[----:B------:R-:W2:Y:S01]  /*d020*/  MUFU.TANH R81, R81 ;  /* 0x0000005100517308 */ /* 0x000ea20000002400 */
[----:B------:R-:W-:Y:S01]  /*d030*/  FMUL.FTZ R26, R43, UR4 ;  /* 0x000000042b1a7c20 */ /* 0x000fe20008410000 */
[----:B0-----:R-:W-:Y:S02]  /*d040*/  VIADDMNMX R24, R15, R24, R71, PT ;  /* 0x000000180f187246 */ /* 0x001fe40003800147 */
[----:B-1----:R-:W-:-:S02]  /*d050*/  FMNMX.FTZ R31, R28, R31, !PT ;  /* 0x0000001f1c1f7209 */ /* 0x002fc40007810000 */
[C---:B------:R-:W-:Y:S02]  /*d060*/  ISETP.GT.AND P1, PT, R24.reuse, RZ, PT ;  /* 0x000000ff1800720c */ /* 0x040fe40003f24270 */
[----:B------:R-:W-:Y:S01]  /*d070*/  ISETP.GT.AND P2, PT, R24, 0x1, PT ;  /* 0x000000011800780c */ /* 0x000fe20003f44270 */
[----:B------:R-:W0:Y:S01]  /*d080*/  SHFL.BFLY PT, R30, R31, 0x1, 0x1f ;  /* 0x0c201f001f1e7f89 */ /* 0x000e2200000e0000 */
[----:B------:R-:W-:Y:S02]  /*d090*/  FSEL R71, R12, -INF , P1 ;  /* 0xff8000000c477808 */ /* 0x000fe40000800000 */
[----:B------:R-:W-:Y:S02]  /*d0a0*/  ISETP.GT.AND P3, PT, R24, 0x8, PT ;  /* 0x000000081800780c */ /* 0x000fe40003f64270 */
[----:B------:R-:W-:Y:S02]  /*d0b0*/  FSEL R12, R14, -INF , P2 ;  /* 0xff8000000e0c7808 */ /* 0x000fe40001000000 */
[----:B------:R-:W-:-:S02]  /*d0c0*/  ISETP.GT.AND P1, PT, R24, 0x9, PT ;  /* 0x000000091800780c */ /* 0x000fc40003f24270 */
[----:B------:R-:W-:Y:S02]  /*d0d0*/  FSEL R73, R73, -INF , P3 ;  /* 0xff80000049497808 */ /* 0x000fe40001800000 */
[----:B------:R-:W-:Y:S01]  /*d0e0*/  FMNMX.FTZ R14, R71, R12, !PT ;  /* 0x0000000c470e7209 */ /* 0x000fe20007810000 */
[----:B------:R-:W1:Y:S01]  /*d0f0*/  MUFU.TANH R83, R83 ;  /* 0x0000005300537308 */ /* 0x000e620000002400 */
[----:B------:R-:W-:Y:S02]  /*d100*/  ISETP.GT.AND P2, PT, R24, 0x10, PT ;  /* 0x000000101800780c */ /* 0x000fe40003f44270 */
[----:B------:R-:W-:Y:S02]  /*d110*/  FSEL R75, R75, -INF , P1 ;  /* 0xff8000004b4b7808 */ /* 0x000fe40000800000 */
[----:B------:R-:W-:Y:S01]  /*d120*/  FMNMX.FTZ R14, R73, R14, !PT ;  /* 0x0000000e490e7209 */ /* 0x000fe20007810000 */
[----:B------:R-:W-:Y:S01]  /*d130*/  FMUL.FTZ R49, R46, UR4 ;  /* 0x000000042e317c20 */ /* 0x000fe20008410000 */
[----:B------:R-:W-:Y:S01]  /*d140*/  ISETP.GT.AND P1, PT, R24, 0x11, PT ;  /* 0x000000111800780c */ /* 0x000fe20003f24270 */
[----:B------:R-:W3:Y:S01]  /*d150*/  MUFU.TANH R85, R85 ;  /* 0x0000005500557308 */ /* 0x000ee20000002400 */
[----:B------:R-:W-:-:S02]  /*d160*/  FSEL R77, R77, -INF , P2 ;  /* 0xff8000004d4d7808 */ /* 0x000fc40001000000 */
[----:B------:R-:W-:Y:S01]  /*d170*/  FMNMX.FTZ R14, R75, R14, !PT ;  /* 0x0000000e4b0e7209 */ /* 0x000fe20007810000 */
[----:B------:R-:W-:Y:S01]  /*d180*/  FMUL.FTZ R45, R47, UR4 ;  /* 0x000000042f2d7c20 */ /* 0x000fe20008410000 */
[----:B------:R-:W-:Y:S02]  /*d190*/  ISETP.GT.AND P2, PT, R24, 0x18, PT ;  /* 0x000000181800780c */ /* 0x000fe40003f44270 */
[----:B------:R-:W-:Y:S01]  /*d1a0*/  FSEL R79, R79, -INF , P1 ;  /* 0xff8000004f4f7808 */ /* 0x000fe20000800000 */
[----:B------:R-:W5:Y:S01]  /*d1b0*/  MUFU.TANH R26, R26 ;  /* 0x0000001a001a7308 */ /* 0x000f620000002400 */
[----:B------:R-:W-:Y:S02]  /*d1c0*/  FMNMX.FTZ R14, R77, R14, !PT ;  /* 0x0000000e4d0e7209 */ /* 0x000fe40007810000 */
[----:B0-----:R-:W-:Y:S01]  /*d1d0*/  FMNMX.FTZ R15, R31, R30, !PT ;  /* 0x0000001e1f0f7209 */ /* 0x001fe20007810000 */
[----:B------:R-:W-:Y:S01]  /*d1e0*/  FMUL.FTZ R47, R50, UR4 ;  /* 0x00000004322f7c20 */ /* 0x000fe20008410000 */
[----:B------:R-:W-:-:S02]  /*d1f0*/  ISETP.GT.AND P1, PT, R24, 0x19, PT ;  /* 0x000000191800780c */ /* 0x000fc40003f24270 */
[----:B--2---:R-:W-:Y:S01]  /*d200*/  FSEL R81, R81, -INF , P2 ;  /* 0xff80000051517808 */ /* 0x004fe20001000000 */
[----:B------:R-:W0:Y:S01]  /*d210*/  MUFU.TANH R49, R49 ;  /* 0x0000003100317308 */ /* 0x000e220000002400 */
[----:B------:R-:W-:Y:S02]  /*d220*/  FMNMX.FTZ R30, R79, R14, !PT ;  /* 0x0000000e4f1e7209 */ /* 0x000fe40007810000 */
[C---:B------:R-:W-:Y:S02]  /*d230*/  ISETP.GT.AND P2, PT, R24.reuse, 0x20, PT ;  /* 0x000000201800780c */ /* 0x040fe40003f44270 */
[----:B-1----:R-:W-:Y:S02]  /*d240*/  FSEL R83, R83, -INF , P1 ;  /* 0xff80000053537808 */ /* 0x002fe40000800000 */
[----:B------:R-:W-:Y:S01]  /*d250*/  FMNMX.FTZ R30, R81, R30, !PT ;  /* 0x0000001e511e7209 */ /* 0x000fe20007810000 */
[----:B------:R-:W1:Y:S01]  /*d260*/  MUFU.TANH R45, R45 ;  /* 0x0000002d002d7308 */ /* 0x000e620000002400 */
[----:B------:R-:W-:-:S02]  /*d270*/  ISETP.GT.AND P1, PT, R24, 0x21, PT ;  /* 0x000000211800780c */ /* 0x000fc40003f24270 */
[----:B---3--:R-:W-:Y:S02]  /*d280*/  FSEL R85, R85, -INF , P2 ;  /* 0xff80000055557808 */ /* 0x008fe40001000000 */
[----:B------:R-:W-:-:S03]  /*d290*/  FMNMX.FTZ R30, R83, R30, !PT ;  /* 0x0000001e531e7209 */ /* 0x000fc60007810000 */
[----:B------:R-:W2:Y:S01]  /*d2a0*/  MUFU.TANH R47, R47 ;  /* 0x0000002f002f7308 */ /* 0x000ea20000002400 */
[----:B------:R-:W-:Y:S01]  /*d2b0*/  FMUL.FTZ R28, R55, UR4 ;  /* 0x00000004371c7c20 */ /* 0x000fe20008410000 */
[----:B------:R-:W-:Y:S01]  /*d2c0*/  ISETP.GT.AND P2, PT, R24, 0x28, PT ;  /* 0x000000281800780c */ /* 0x000fe20003f44270 */
[----:B------:R-:W-:Y:S01]  /*d2d0*/  ULDC UR4, c[0x0][0xa80] ;  /* 0x0002a00000047ab9 */ /* 0x000fe20000000800 */
[----:B-----5:R-:W-:Y:S02]  /*d2e0*/  FSEL R55, R26, -INF , P1 ;  /* 0xff8000001a377808 */ /* 0x020fe40000800000 */
[----:B------:R-:W-:Y:S02]  /*d2f0*/  FMNMX.FTZ R30, R85, R30, !PT ;  /* 0x0000001e551e7209 */ /* 0x000fe40007810000 */
[----:B------:R-:W3:Y:S01]  /*d300*/  MUFU.TANH R51, R51 ;  /* 0x0000003300337308 */ /* 0x000ee20000002400 */
[----:B------:R-:W-:Y:S02]  /*d310*/  ISETP.GT.AND P3, PT, R24, 0x29, PT ;  /* 0x000000291800780c */ /* 0x000fe40003f64270 */
[----:B0-----:R-:W-:-:S02]  /*d320*/  FSEL R49, R49, -INF , P2 ;  /* 0xff80000031317808 */ /* 0x001fc40001000000 */
[----:B------:R-:W-:-:S03]  /*d330*/  FMNMX.FTZ R30, R55, R30, !PT ;  /* 0x0000001e371e7209 */ /* 0x000fc60007810000 */
[----:B------:R-:W0:Y:S01]  /*d340*/  MUFU.TANH R53, R54 ;  /* 0x0000003600357308 */ /* 0x000e220000002400 */
[----:B------:R-:W-:Y:S01]  /*d350*/  ISETP.GT.AND P1, PT, R24, 0x30, PT ;  /* 0x000000301800780c */ /* 0x000fe20003f24270 */
[----:B------:R-:W-:Y:S01]  /*d360*/  IMAD.U32 R14, RZ, RZ, UR4 ;  /* 0x00000004ff0e7e24 */ /* 0x000fe2000f8e00ff */
[----:B-1----:R-:W-:Y:S02]  /*d370*/  FSEL R45, R45, -INF , P3 ;  /* 0xff8000002d2d7808 */ /* 0x002fe40001800000 */
[----:B------:R-:W-:-:S03]  /*d380*/  FMNMX.FTZ R30, R49, R30, !PT ;  /* 0x0000001e311e7209 */ /* 0x000fc60007810000 */
[----:B------:R-:W1:Y:S01]  /*d390*/  MUFU.TANH R28, R28 ;  /* 0x0000001c001c7308 */ /* 0x000e620000002400 */
[C---:B------:R-:W-:Y:S01]  /*d3a0*/  ISETP.GT.AND P2, PT, R24.reuse, 0x31, PT ;  /* 0x000000311800780c */ /* 0x040fe20003f44270 */
[----:B------:R-:W-:Y:S01]  /*d3b0*/  FMUL.FTZ R26, R15, R14 ;  /* 0x0000000e0f1a7220 */ /* 0x000fe20000410000 */
[----:B--2---:R-:W-:Y:S02]  /*d3c0*/  FSEL R47, R47, -INF , P1 ;  /* 0xff8000002f2f7808 */ /* 0x004fe40000800000 */
[----:B------:R-:W-:Y:S02]  /*d3d0*/  FMNMX.FTZ R30, R45, R30, !PT ;  /* 0x0000001e2d1e7209 */ /* 0x000fe40007810000 */
[----:B------:R-:W-:Y:S02]  /*d3e0*/  FSETP.NEU.FTZ.AND P4, PT, R15, -INF , PT ;  /* 0xff8000000f00780b */ /* 0x000fe40003f9d000 */
[----:B------:R-:W-:Y:S02]  /*d3f0*/  ISETP.GT.AND P1, PT, R24, 0x38, PT ;  /* 0x000000381800780c */ /* 0x000fe40003f24270 */
[----:B---3--:R-:W-:-:S02]  /*d400*/  FSEL R51, R51, -INF , P2 ;  /* 0xff80000033337808 */ /* 0x008fc40001000000 */
[----:B------:R-:W-:Y:S02]  /*d410*/  FMNMX.FTZ R30, R47, R30, !PT ;  /* 0x0000001e2f1e7209 */ /* 0x000fe40007810000 */
[----:B------:R-:W-:Y:S02]  /*d420*/  FSEL R26, R26, RZ, P4 ;  /* 0x000000ff1a1a7208 */ /* 0x000fe40002000000 */
[----:B------:R-:W-:Y:S02]  /*d430*/  ISETP.GT.AND P2, PT, R24, 0x39, PT ;  /* 0x000000391800780c */ /* 0x000fe40003f44270 */
[----:B0-----:R-:W-:Y:S02]  /*d440*/  FSEL R53, R53, -INF , P1 ;  /* 0xff80000035357808 */ /* 0x001fe40000800000 */
[----:B------:R-:W-:Y:S01]  /*d450*/  FMNMX.FTZ R30, R51, R30, !PT ;  /* 0x0000001e331e7209 */ /* 0x000fe20007810000 */
[----:B------:R-:W-:Y:S01]  /*d460*/  FFMA.FTZ R39, R57, R14, -R26 ;  /* 0x0000000e39277223 */ /* 0x000fe2000001081a */
[----:B-1----:R-:W-:-:S02]  /*d470*/  FSEL R57, R28, -INF , P2 ;  /* 0xff8000001c397808 */ /* 0x002fc40001000000 */
[----:B------:R-:W-:-:S04]  /*d480*/  FMNMX.FTZ R30, R53, R30, !PT ;  /* 0x0000001e351e7209 */ /* 0x000fc80007810000 */
[----:B------:R-:W-:-:S05]  /*d490*/  FMNMX.FTZ R30, R57, R30, !PT ;  /* 0x0000001e391e7209 */ /* 0x000fca0007810000 */
[----:B------:R-:W0:Y:S01]  /*d4a0*/  SHFL.BFLY PT, R31, R30, 0x2, 0x1f ;  /* 0x0c401f001e1f7f89 */ /* 0x000e2200000e0000 */
[-CC-:B------:R-:W-:Y:S01]  /*d4b0*/  FFMA.FTZ R152, R0, R14.reuse, -R26.reuse ;  /* 0x0000000e00987223 */ /* 0x180fe2000001081a */
[----:B------:R-:W-:Y:S01]  /*d4c0*/  FFMA.FTZ R35, R59, R14, -R26 ;  /* 0x0000000e3b237223 */ /* 0x000fe2000001081a */
[----:B0-----:R-:W-:-:S05]  /*d4d0*/  FMNMX.FTZ R0, R30, R31, !PT ;  /* 0x0000001f1e007209 */ /* 0x001fca0007810000 */
        /* <DEDUP_REMOVED lines=14> */
[----:B0-----:R-:W-:-:S04]  /*d5c0*/  FMNMX.FTZ R168, R0, R59, !PT ;  /* 0x0000003b00a87209 */ /* 0x001fc80007810000 */
[C---:B------:R-:W-:Y:S01]  /*d5d0*/  FSETP.NEU.FTZ.AND P1, PT, R168.reuse, -INF , PT ;  /* 0xff800000a800780b */ /* 0x040fe20003f3d000 */
[----:B------:R-:W-:Y:S01]  /*d5e0*/  FMUL.FTZ R0, R168, R14 ;  /* 0x0000000ea8007220 */ /* 0x000fe20000410000 */
[----:B------:R-:W-:Y:S04]  /*d5f0*/  MUFU.EX2 R152, R152 ;  /* 0x0000009800987308 */ /* 0x000fe80000000800 */
[----:B------:R-:W-:-:S04]  /*d600*/  FSEL R26, R0, RZ, P1 ;  /* 0x000000ff001a7208 */ /* 0x000fc80000800000 */
[----:B------:R-:W0:Y:S01]  /*d610*/  MUFU.EX2 R39, R39 ;  /* 0x0000002700277308 */ /* 0x000e220000000800 */
[-CC-:B------:R-:W-:Y:S01]  /*d620*/  FFMA.FTZ R153, R71, R14.reuse, -R26.reuse ;  /* 0x0000000e47997223 */ /* 0x180fe2000001081a */
[-CC-:B------:R-:W-:Y:S01]  /*d630*/  FFMA.FTZ R0, R12, R14.reuse, -R26.reuse ;  /* 0x0000000e0c007223 */ /* 0x180fe2000001081a */
[----:B------:R-:W-:-:S05]  /*d640*/  FFMA.FTZ R155, R73, R14, -R26 ;  /* 0x0000000e499b7223 */ /* 0x000fca000001081a */
[----:B------:R-:W1:Y:S01]  /*d650*/  MUFU.EX2 R154, R154 ;  /* 0x0000009a009a7308 */ /* 0x000e620000000800 */
[-CC-:B------:R-:W-:Y:S01]  /*d660*/  FFMA.FTZ R12, R75, R14.reuse, -R26.reuse ;  /* 0x0000000e4b0c7223 */ /* 0x180fe2000001081a */
[----:B------:R-:W-:-:S06]  /*d670*/  FFMA.FTZ R165, R77, R14, -R26 ;  /* 0x0000000e4da57223 */ /* 0x000fcc000001081a */
[----:B------:R-:W-:Y:S01]  /*d680*/  MUFU.EX2 R153, R153 ;  /* 0x0000009900997308 */ /* 0x000fe20000000800 */
[----:B------:R-:W-:-:S07]  /*d690*/  VIADD R24, R20, 0x38840 ;  /* 0x0003884014187836 */ /* 0x000fce0000000000 */
[----:B------:R-:W2:Y:S08]  /*d6a0*/  MUFU.EX2 R0, R0 ;  /* 0x0000000000007308 */ /* 0x000eb00000000800 */
[----:B------:R-:W3:Y:S01]  /*d6b0*/  MUFU.EX2 R41, R41 ;  /* 0x0000002900297308 */ /* 0x000ee20000000800 */
[----:B------:R-:W-:Y:S01]  /*d6c0*/  FFMA.FTZ R30, R79, R14, -R26 ;  /* 0x0000000e4f1e7223 */ /* 0x000fe2000001081a */
[----:B0-----:R-:W-:-:S06]  /*d6d0*/  FADD.FTZ R37, R152, R39 ;  /* 0x0000002798257221 */ /* 0x001fcc0000010000 */
[----:B------:R-:W0:Y:S01]  /*d6e0*/  MUFU.EX2 R155, R155 ;  /* 0x0000009b009b7308 */ /* 0x000e220000000800 */
[----:B------:R-:W-:-:S07]  /*d6f0*/  PRMT R24, R189, 0x654, R24 ;  /* 0x00000654bd187816 */ /* 0x000fce0000000018 */
[----:B------:R-:W5:Y:S01]  /*d700*/  MUFU.EX2 R164, R164 ;  /* 0x000000a400a47308 */ /* 0x000f620000000800 */
[----:B------:R-:W-:Y:S01]  /*d710*/  LOP3.LUT R13, R56, 0x2000000, RZ, 0xfc, !PT ;  /* 0x02000000380d7812 */ /* 0x000fe200078efcff */
[----:B------:R-:W-:-:S06]  /*d720*/  IMAD.MOV.U32 R27, RZ, RZ, 0x40000040 ;  /* 0x40000040ff1b7424 */ /* 0x000fcc00078e00ff */
[----:B------:R-:W4:Y:S01]  /*d730*/  MUFU.EX2 R12, R12 ;  /* 0x0000000c000c7308 */ /* 0x000f220000000800 */
[----:B-1----:R-:W-:Y:S01]  /*d740*/  FADD.FTZ R38, R154, R37 ;  /* 0x000000259a267221 */ /* 0x002fe20000010000 */
[----:B------:R-:W-:Y:S01]  /*d750*/  IMAD.MOV.U32 R25, RZ, RZ, 0x40000040 ;  /* 0x40000040ff197424 */ /* 0x000fe200078e00ff */
[----:B------:R1:W-:Y:S05]  /*d760*/  SYNCS.ARRIVE.TRANS64.RED.A1T0 RZ, [R24+URZ], RZ ;  /* 0x000000ff18ff79a7 */ /* 0x0003ea000810043f */
[----:B------:R-:W4:Y:S01]  /*d770*/  MUFU.EX2 R43, R43 ;  /* 0x0000002b002b7308 */ /* 0x000f220000000800 */
[----:B------:R-:W-:Y:S01]  /*d780*/  R2UR UR11, R27 ;  /* 0x000000001b0b72ca */ /* 0x000fe200000e0000 */
[----:B--2---:R-:W-:Y:S01]  /*d790*/  FADD.FTZ R36, R153, R0 ;  /* 0x0000000099247221 */ /* 0x004fe20000010000 */
[----:B-1----:R-:W-:-:S05]  /*d7a0*/  IMAD R24, R22, 0x1000, R13 ;  /* 0x0000100016187824 */ /* 0x002fca00078e020d */
[----:B------:R-:W1:Y:S01]  /*d7b0*/  MUFU.EX2 R165, R165 ;  /* 0x000000a500a57308 */ /* 0x000e620000000800 */
[----:B------:R-:W-:Y:S01]  /*d7c0*/  FFMA.FTZ R167, R81, R14, -R26 ;  /* 0x0000000e51a77223 */ /* 0x000fe2000001081a */
[----:B---3--:R-:W-:-:S06]  /*d7d0*/  FADD.FTZ R27, R41, R38 ;  /* 0x00000026291b7221 */ /* 0x008fcc0000010000 */
[----:B------:R-:W2:Y:S01]  /*d7e0*/  MUFU.EX2 R166, R166 ;  /* 0x000000a600a67308 */ /* 0x000ea20000000800 */
[-CC-:B------:R-:W-:Y:S01]  /*d7f0*/  FFMA.FTZ R28, R83, R14.reuse, -R26.reuse ;  /* 0x0000000e531c7223 */ /* 0x180fe2000001081a */
[-CC-:B------:R-:W-:Y:S01]  /*d800*/  FFMA.FTZ R161, R85, R14.reuse, -R26.reuse ;  /* 0x0000000e55a17223 */ /* 0x180fe2000001081a */
[-CC-:B------:R-:W-:Y:S01]  /*d810*/  FFMA.FTZ R32, R55, R14.reuse, -R26.reuse ;  /* 0x0000000e37207223 */ /* 0x180fe2000001081a */
[----:B------:R-:W-:-:S04]  /*d820*/  FFMA.FTZ R163, R49, R14, -R26 ;  /* 0x0000000e31a37223 */ /* 0x000fc8000001081a */
[----:B------:R-:W3:Y:S01]  /*d830*/  MUFU.EX2 R30, R30 ;  /* 0x0000001e001e7308 */ /* 0x000ee20000000800 */
[-CC-:B------:R-:W-:Y:S01]  /*d840*/  FFMA.FTZ R34, R45, R14.reuse, -R26.reuse ;  /* 0x0000000e2d227223 */ /* 0x180fe2000001081a */
[-CC-:B------:R-:W-:Y:S01]  /*d850*/  FFMA.FTZ R157, R47, R14.reuse, -R26.reuse ;  /* 0x0000000e2f9d7223 */ /* 0x180fe2000001081a */
[-CC-:B------:R-:W-:Y:S01]  /*d860*/  FFMA.FTZ R51, R51, R14.reuse, -R26.reuse ;  /* 0x0000000e33337223 */ /* 0x180fe2000001081a */
[-CC-:B------:R-:W-:Y:S01]  /*d870*/  FFMA.FTZ R53, R53, R14.reuse, -R26.reuse ;  /* 0x0000000e35357223 */ /* 0x180fe2000001081a */
[----:B------:R-:W-:-:S03]  /*d880*/  FFMA.FTZ R57, R57, R14, -R26 ;  /* 0x0000000e39397223 */ /* 0x000fc6000001081a */
[----:B------:R-:W3:Y:S01]  /*d890*/  MUFU.EX2 R35, R35 ;  /* 0x0000002300237308 */ /* 0x000ee20000000800 */
[----:B------:R-:W-:Y:S01]  /*d8a0*/  R2UR UR7, R25 ;  /* 0x00000000190772ca */ /* 0x000fe200000e0000 */
[----:B------:R-:W-:Y:S02]  /*d8b0*/  VIADD R26, R24, 0x80 ;  /* 0x00000080181a7836 */ /* 0x000fe40000000000 */
[----:B0-----:R-:W-:Y:S01]  /*d8c0*/  FADD.FTZ R25, R155, R36 ;  /* 0x000000249b197221 */ /* 0x001fe20000010000 */
[----:B-----5:R-:W-:Y:S01]  /*d8d0*/  FADD.FTZ R38, R164, R27 ;  /* 0x0000001ba4267221 */ /* 0x020fe20000010000 */
[----:B------:R-:W-:Y:S02]  /*d8e0*/  IMAD.MOV.U32 R27, RZ, RZ, 0x40000040 ;  /* 0x40000040ff1b7424 */ /* 0x000fe400078e00ff */
[----:B------:R-:W0:Y:S01]  /*d8f0*/  MUFU.EX2 R160, R160 ;  /* 0x000000a000a07308 */ /* 0x000e220000000800 */
[----:B----4-:R-:W-:Y:S01]  /*d900*/  FADD.FTZ R36, R12, R25 ;  /* 0x000000190c247221 */ /* 0x010fe20000010000 */
[----:B------:R-:W-:Y:S01]  /*d910*/  R2UR UR10, R26 ;  /* 0x000000001a0a72ca */ /* 0x000fe200000e0000 */
[----:B------:R-:W-:Y:S01]  /*d920*/  FADD.FTZ R37, R43, R38 ;  /* 0x000000262b257221 */ /* 0x000fe20000010000 */
[----:B------:R-:W-:-:S04]  /*d930*/  VIADD R26, R24, 0x100 ;  /* 0x00000100181a7836 */ /* 0x000fc80000000000 */
[----:B------:R-:W4:Y:S01]  /*d940*/  MUFU.EX2 R167, R167 ;  /* 0x000000a700a77308 */ /* 0x000f220000000800 */
[----:B------:R-:W-:Y:S01]  /*d950*/  R2UR UR15, R27 ;  /* 0x000000001b0f72ca */ /* 0x000fe200000e0000 */
[----:B-1----:R-:W-:Y:S01]  /*d960*/  FADD.FTZ R27, R165, R36 ;  /* 0x00000024a51b7221 */ /* 0x002fe20000010000 */
[----:B--2---:R-:W-:-:S05]  /*d970*/  FADD.FTZ R36, R166, R37 ;  /* 0x00000025a6247221 */ /* 0x004fca0000010000 */
[----:B------:R-:W1:Y:S01]  /*d980*/  MUFU.EX2 R31, R31 ;  /* 0x0000001f001f7308 */ /* 0x000e620000000800 */
[----:B------:R-:W-:Y:S01]  /*d990*/  R2UR UR14, R26 ;  /* 0x000000001a0e72ca */ /* 0x000fe200000e0000 */
[----:B---3--:R-:W-:-:S06]  /*d9a0*/  FADD.FTZ R26, R30, R27 ;  /* 0x0000001b1e1a7221 */ /* 0x008fcc0000010000 */
[----:B------:R-:W2:Y:S01]  /*d9b0*/  MUFU.EX2 R28, R28 ;  /* 0x0000001c001c7308 */ /* 0x000ea20000000800 */
[----:B------:R-:W-:Y:S01]  /*d9c0*/  FADD.FTZ R27, R35, R36 ;  /* 0x00000024231b7221 */ /* 0x000fe20000010000 */
[----:B------:R-:W-:-:S06]  /*d9d0*/  IMAD.MOV.U32 R25, RZ, RZ, 0x40000040 ;  /* 0x40000040ff197424 */ /* 0x000fcc00078e00ff */
[----:B------:R-:W3:Y:S01]  /*d9e0*/  MUFU.EX2 R162, R162 ;  /* 0x000000a200a27308 */ /* 0x000ee20000000800 */
[----:B0-----:R-:W-:-:S07]  /*d9f0*/  FADD.FTZ R36, R160, R27 ;  /* 0x0000001ba0247221 */ /* 0x001fce0000010000 */
[----:B------:R-:W0:Y:S01]  /*da00*/  MUFU.EX2 R161, R161 ;  /* 0x000000a100a17308 */ /* 0x000e220000000800 */
[----:B------:R-:W-:-:S07]  /*da10*/  R2UR UR19, R25 ;  /* 0x00000000191372ca */ /* 0x000fce00000e0000 */
[----:B------:R-:W5:Y:S01]  /*da20*/  MUFU.EX2 R33, R33 ;  /* 0x0000002100217308 */ /* 0x000f620000000800 */
[----:B----4-:R-:W-:Y:S01]  /*da30*/  FADD.FTZ R25, R167, R26 ;  /* 0x0000001aa7197221 */ /* 0x010fe20000010000 */
[----:B-1----:R-:W-:-:S06]  /*da40*/  FADD.FTZ R27, R31, R36 ;  /* 0x000000241f1b7221 */ /* 0x002fcc0000010000 */
[----:B------:R-:W1:Y:S01]  /*da50*/  MUFU.EX2 R32, R32 ;  /* 0x0000002000207308 */ /* 0x000e620000000800 */
[----:B------:R-:W-:Y:S01]  /*da60*/  R2UR UR6, R24 ;  /* 0x00000000180672ca */ /* 0x000fe200000e0000 */
[----:B--2---:R-:W-:Y:S01]  /*da70*/  FADD.FTZ R26, R28, R25 ;  /* 0x000000191c1a7221 */ /* 0x004fe20000010000 */
[----:B------:R-:W-:-:S05]  /*da80*/  F2FP.F16.F32.PACK_AB R155, R12, R155 ;  /* 0x0000009b0c9b723e */ /* 0x000fca00000000ff */
[----:B------:R-:W2:Y:S01]  /*da90*/  MUFU.EX2 R163, R163 ;  /* 0x000000a300a37308 */ /* 0x000ea20000000800 */
[----:B------:R-:W-:Y:S02]  /*daa0*/  VIADD R24, R24, 0x180 ;  /* 0x0000018018187836 */ /* 0x000fe40000000000 */
[----:B---3--:R-:W-:-:S05]  /*dab0*/  FADD.FTZ R12, R162, R27 ;  /* 0x0000001ba20c7221 */ /* 0x008fca0000010000 */
[----:B------:R-:W3:Y:S01]  /*dac0*/  MUFU.EX2 R156, R156 ;  /* 0x0000009c009c7308 */ /* 0x000ee20000000800 */
[----:B0-----:R-:W-:-:S07]  /*dad0*/  FADD.FTZ R25, R161, R26 ;  /* 0x0000001aa1197221 */ /* 0x001fce0000010000 */
[----:B------:R-:W0:Y:S01]  /*dae0*/  MUFU.EX2 R34, R34 ;  /* 0x0000002200227308 */ /* 0x000e220000000800 */
[----:B------:R-:W-:Y:S01]  /*daf0*/  R2UR UR18, R24 ;  /* 0x00000000181272ca */ /* 0x000fe200000e0000 */
[----:B-----5:R-:W-:Y:S01]  /*db00*/  FADD.FTZ R27, R33, R12 ;  /* 0x0000000c211b7221 */ /* 0x020fe20000010000 */
[----:B------:R-:W-:-:S05]  /*db10*/  F2FP.F16.F32.PACK_AB R153, R0, R153 ;  /* 0x000000990099723e */ /* 0x000fca00000000ff */
[----:B------:R-:W4:Y:S01]  /*db20*/  MUFU.EX2 R29, R29 ;  /* 0x0000001d001d7308 */ /* 0x000f220000000800 */
[----:B-1----:R-:W-:-:S07]  /*db30*/  FADD.FTZ R0, R32, R25 ;  /* 0x0000001920007221 */ /* 0x002fce0000010000 */
[----:B------:R-:W1:Y:S01]  /*db40*/  MUFU.EX2 R157, R157 ;  /* 0x0000009d009d7308 */ /* 0x000e620000000800 */
[----:B--2---:R-:W-:-:S07]  /*db50*/  FADD.FTZ R25, R163, R0 ;  /* 0x00000000a3197221 */ /* 0x004fce0000010000 */
[----:B------:R-:W2:Y:S08]  /*db60*/  MUFU.EX2 R158, R158 ;  /* 0x0000009e009e7308 */ /* 0x000eb00000000800 */
[----:B------:R-:W-:Y:S08]  /*db70*/  MUFU.EX2 R21, R21 ;  /* 0x0000001500157308 */ /* 0x000ff00000000800 */
[----:B------:R-:W5:Y:S08]  /*db80*/  MUFU.EX2 R24, R51 ;  /* 0x0000003300187308 */ /* 0x000f700000000800 */
[----:B------:R-:W-:Y:S08]  /*db90*/  MUFU.EX2 R53, R53 ;  /* 0x0000003500357308 */ /* 0x000ff00000000800 */
[----:B------:R-:W5:Y:S01]  /*dba0*/  MUFU.EX2 R12, R57 ;  /* 0x00000039000c7308 */ /* 0x000f620000000800 */
[----:B---3--:R-:W-:Y:S01]  /*dbb0*/  FADD.FTZ R26, R156, R27 ;  /* 0x0000001b9c1a7221 */ /* 0x008fe20000010000 */
[----:B0-----:R-:W-:Y:S01]  /*dbc0*/  FADD.FTZ R0, R34, R25 ;  /* 0x0000001922007221 */ /* 0x001fe20000010000 */
[----:B------:R-:W-:-:S02]  /*dbd0*/  F2FP.F16.F32.PACK_AB R152, R39, R152 ;  /* 0x000000982798723e */ /* 0x000fc400000000ff */
[----:B----4-:R-:W-:Y:S01]  /*dbe0*/  FADD.FTZ R27, R29, R26 ;  /* 0x0000001a1d1b7221 */ /* 0x010fe20000010000 */
[----:B-1----:R-:W-:Y:S01]  /*dbf0*/  FADD.FTZ R25, R157, R0 ;  /* 0x000000009d197221 */ /* 0x002fe20000010000 */
[----:B------:R-:W-:Y:S01]  /*dc00*/  F2FP.F16.F32.PACK_AB R154, R41, R154 ;  /* 0x0000009a299a723e */ /* 0x000fe200000000ff */
[----:B------:R-:W-:Y:S01]  /*dc10*/  BAR.SYNC.DEFER_BLOCKING 0xf, 0x100 ;  /* 0x03c4000000007b1d */ /* 0x000fe20000010000 */
[----:B------:R-:W-:Y:S01]  /*dc20*/  F2FP.F16.F32.PACK_AB R164, R43, R164 ;  /* 0x000000a42ba4723e */ /* 0x000fe200000000ff */
[----:B--2---:R-:W-:Y:S01]  /*dc30*/  FADD.FTZ R0, R158, R27 ;  /* 0x0000001b9e007221 */ /* 0x004fe20000010000 */
[----:B------:R-:W-:Y:S02]  /*dc40*/  F2FP.F16.F32.PACK_AB R165, R30, R165 ;  /* 0x000000a51ea5723e */ /* 0x000fe400000000ff */
[----:B------:R-:W-:Y:S02]  /*dc50*/  F2FP.F16.F32.PACK_AB R166, R35, R166 ;  /* 0x000000a623a6723e */ /* 0x000fe400000000ff */
[----:B------:R-:W-:Y:S01]  /*dc60*/  F2FP.F16.F32.PACK_AB R167, R28, R167 ;  /* 0x000000a71ca7723e */ /* 0x000fe200000000ff */
[----:B-----5:R-:W-:Y:S01]  /*dc70*/  FADD.FTZ R26, R24, R25 ;  /* 0x00000019181a7221 */ /* 0x020fe20000010000 */
        /* <DEDUP_REMOVED lines=8> */
[----:B------:R-:W-:Y:S01]  /*dd00*/  STSM.16.M88.4 [R227+0x36400], R152 ;  /* 0x03640098e3007844 */ /* 0x000fe20000000200 */
[----:B------:R-:W-:Y:S01]  /*dd10*/  FADD.FTZ R0, R21, R0 ;  /* 0x0000000015007221 */ /* 0x000fe20000010000 */
[----:B------:R-:W-:Y:S02]  /*dd20*/  FADD.FTZ R21, R53, R26 ;  /* 0x0000001a35157221 */ /* 0x000fe40000010000 */
[----:B------:R-:W-:Y:S04]  /*dd30*/  STSM.16.M88.4 [R228], R164 ;  /* 0x000000a4e4007844 */ /* 0x000fe80000000200 */
[----:B------:R0:W-:Y:S04]  /*dd40*/  STSM.16.M88.4 [R40], R160 ;  /* 0x000000a028007844 */ /* 0x0001e80000000200 */
[----:B------:R1:W-:Y:S01]  /*dd50*/  STSM.16.M88.4 [R229], R156 ;  /* 0x0000009ce5007844 */ /* 0x0003e20000000200 */
[----:B0-----:R-:W-:-:S06]  /*dd60*/  WARPGROUP.ARRIVE ;  /* 0x00000000000079c5 */ /* 0x001fcc0000000000 */
        /* <DEDUP_REMOVED lines=8> */
[----:B------:R-:W-:Y:S01]  /*ddf0*/  HGMMA.64x256x16.F32 R24, R160, gdesc[UR12].tnspB, R24, gsb0 ;  /* 0x43e0000ca0187df0 */ /* 0x000fe20008000818 */
[----:B------:R-:W-:Y:S02]  /*de00*/  FADD.FTZ R12, R12, R21 ;  /* 0x000000150c0c7221 */ /* 0x000fe40000010000 */
        /* <DEDUP_REMOVED lines=15> */
.L_x_5487:
[----:B------:R-:W2:Y:S01]  /*df00*/  LDL R153, [R1+0xc] ;  /* 0x00000c0001997983 */ /* 0x000ea20000100800 */
[----:B------:R-:W-:Y:S01]  /*df10*/  VIADD R20, R20, 0x38860 ;  /* 0x0003886014147836 */ /* 0x000fe20000000000 */
[----:B------:R-:W0:Y:S01]  /*df20*/  @P5 LDC R21, c[0x0][0x44c] ;  /* 0x00011300ff155b82 */ /* 0x000e220000000800 */
[----:B------:R-:W-:Y:S01]  /*df30*/  IMAD.MOV.U32 R152, RZ, RZ, R213 ;  /* 0x000000ffff987224 */ /* 0x000fe200078e00d5 */
[----:B------:R-:W-:Y:S01]  /*df40*/  ULDC UR38, c[0x0][0xad0] ;  /* 0x0002b40000267ab9 */ /* 0x000fe20000000800 */
[----:B------:R-:W-:Y:S01]  /*df50*/  ULDC UR39, c[0x0][0xad0] ;  /* 0x0002b40000277ab9 */ /* 0x000fe20000000800 */
[----:B------:R-:W-:Y:S01]  /*df60*/  PRMT R20, R189, 0x654, R20 ;  /* 0x00000654bd147816 */ /* 0x000fe20000000014 */
[----:B------:R-:W-:Y:S01]  /*df70*/  ULDC UR36, c[0x0][0xa80] ;  /* 0x0002a00000247ab9 */ /* 0x000fe20000000800 */
[----:B------:R-:W-:Y:S01]  /*df80*/  ULDC UR37, c[0x0][0xa80] ;  /* 0x0002a00000257ab9 */ /* 0x000fe20000000800 */
[----:B------:R-:W-:Y:S01]  /*df90*/  BSSY B1, `(.L_x_5488) ;  /* 0x00003cd000017945 */ /* 0x000fe20003800000 */
[----:B------:R1:W-:Y:S02]  /*dfa0*/  SYNCS.ARRIVE.TRANS64.RED.A1T0 RZ, [R20+URZ], RZ ;  /* 0x000000ff14ff79a7 */ /* 0x0003e4000810043f */
[----:B-1----:R-:W1:Y:S01]  /*dfb0*/  @P5 LDC R20, c[0x0][0x450] ;  /* 0x00011400ff145b82 */ /* 0x002e620000000800 */
[----:B0-----:R-:W-:-:S05]  /*dfc0*/  @P5 IMAD.HI.U32 R21, R213, R21, RZ ;  /* 0x00000015d5155227 */ /* 0x001fca00078e00ff */
[----:B-1----:R-:W-:-:S04]  /*dfd0*/  @P5 SHF.R.U32.HI R152, RZ, R20, R21 ;  /* 0x00000014ff985219 */ /* 0x002fc80000011615 */
[----:B------:R-:W-:-:S04]  /*dfe0*/  IADD3 R20, R152, R212, -R207 ;  /* 0x000000d498147210 */ /* 0x000fc80007ffe8cf */
[----:B------:R-:W-:-:S04]  /*dff0*/  SHF.R.S32.HI R21, RZ, 0x1f, R20 ;  /* 0x0000001fff157819 */ /* 0x000fc80000011414 */
[----:B------:R-:W-:Y:S01]  /*e000*/  LEA.HI R21, R21, R20, RZ, 0x6 ;  /* 0x0000001415157211 */ /* 0x000fe200078f30ff */
[----:B------:R-:W-:-:S03]  /*e010*/  VIADD R20, R169, 0xfffffffe ;  /* 0xfffffffea9147836 */ /* 0x000fc60000000000 */
[----:B------:R-:W-:-:S04]  /*e020*/  SHF.R.S32.HI R210, RZ, 0x6, R21 ;  /* 0x00000006ffd27819 */ /* 0x000fc80000011415 */
[----:B--2---:R-:W-:-:S04]  /*e030*/  VIMNMX R210, R153, R210, !PT ;  /* 0x000000d299d27248 */ /* 0x004fc80007fe0100 */
[----:B------:R-:W-:-:S13]  /*e040*/  ISETP.GE.AND P1, PT, R20, R210, PT ;  /* 0x000000d21400720c */ /* 0x000fda0003f26270 */
[----:B------:R-:W-:Y:S05]  /*e050*/  @!P1 BRA `(.L_x_5489) ;  /* 0x0000003c00009947 */ /* 0x000fea0003800000 */
[----:B------:R-:W-:Y:S01]  /*e060*/  BSSY B0, `(.L_x_5489) ;  /* 0x00003bf000007945 */ /* 0x000fe20003800000 */
[----:B------:R-:W-:Y:S02]  /*e070*/  IMAD.MOV.U32 R198, RZ, RZ, R168 ;  /* 0x000000ffffc67224 */ /* 0x000fe400078e00a8 */
[----:B------:R-:W-:Y:S02]  /*e080*/  IMAD.MOV.U32 R196, RZ, RZ, R15 ;  /* 0x000000ffffc47224 */ /* 0x000fe400078e000f */
[----:B------:R-:W-:-:S07]  /*e090*/  IMAD.MOV.U32 R197, RZ, RZ, R22 ;  /* 0x000000ffffc57224 */ /* 0x000fce00078e0016 */
.L_x_5502:
[----:B------:R-:W-:-:S05]  /*e0a0*/  VIADD R22, R197, 0x1 ;  /* 0x00000001c5167836 */ /* 0x000fca0000000000 */
[----:B------:R-:W-:-:S04]  /*e0b0*/  ISETP.NE.AND P1, PT, R22, 0x2, PT ;  /* 0x000000021600780c */ /* 0x000fc80003f25270 */
[----:B------:R-:W-:Y:S02]  /*e0c0*/  SEL R14, RZ, 0x1, P1 ;  /* 0x00000001ff0e7807 */ /* 0x000fe40000800000 */
[----:B------:R-:W-:Y:S02]  /*e0d0*/  SEL R22, R22, RZ, P1 ;  /* 0x000000ff16167207 */ /* 0x000fe40000800000 */
[----:B------:R-:W-:Y:S01]  /*e0e0*/  LOP3.LUT R23, R23, R14, RZ, 0x3c, !PT ;  /* 0x0000000e17177212 */ /* 0x000fe200078e3cff */
[----:B0-----:R-:W-:Y:S06]  /*e0f0*/  @!P0 BRA `(.L_x_5490) ;  /* 0x0000000000048947 */ /* 0x001fec0003800000 */
[----:B------:R-:W-:Y:S01]  /*e100*/  BPT.TRAP 0x1 ;  /* 0x000000040000795c */ /* 0x000fe20000300000 */
.L_x_5490:
[----:B------:R-:W-:Y:S01]  /*e110*/  IMAD R21, R22, 0x8, R17 ;  /* 0x0000000816157824 */ /* 0x000fe200078e0211 */
[----:B------:R-:W-:-:S04]  /*e120*/  SHF.L.U32 R200, R23, 0x1f, RZ ;  /* 0x0000001f17c87819 */ /* 0x000fc800000006ff */
[----:B------:R0:W1:Y:S01]  /*e130*/  SYNCS.PHASECHK.TRANS64.TRYWAIT P1, [R21+URZ+0x38830], R200 ;  /* 0x038830c8150075a7 */ /* 0x000062000802017f */
[----:B------:R-:W-:Y:S05]  /*e140*/  @!P0 BRA `(.L_x_5491) ;  /* 0x0000000000048947 */ /* 0x000fea0003800000 */
[----:B------:R-:W-:Y:S01]  /*e150*/  BPT.TRAP 0x1 ;  /* 0x000000040000795c */ /* 0x000fe20000300000 */
.L_x_5491:
[----:B------:R-:W-:Y:S01]  /*e160*/  BSSY B2, `(.L_x_5492) ;  /* 0x0000006000027945 */ /* 0x000fe20003800000 */
[----:B------:R-:W-:Y:S02]  /*e170*/  IMAD R154, R22, 0x200, R206 ;  /* 0x00000200169a7824 */ /* 0x000fe400078e02ce */
[----:B------:R-:W-:Y:S01]  /*e180*/  IMAD.MOV.U32 R155, RZ, RZ, 0x40000040 ;  /* 0x40000040ff9b7424 */ /* 0x000fe200078e00ff */
[----:B-1----:R-:W-:Y:S06]  /*e190*/  @P1 BRA `(.L_x_5493) ;  /* 0x0000000000081947 */ /* 0x002fec0003800000 */
[----:B------:R-:W1:Y:S02]  /*e1a0*/  SYNCS.PHASECHK.TRANS64.TRYWAIT P1, [R21+URZ+0x38830], R200 ;  /* 0x038830c8150075a7 */ /* 0x000e64000802017f */
[----:B-1----:R-:W-:Y:S05]  /*e1b0*/  @!P1 BRA `(.L_x_5494) ;  /* 0x0000016c003c9947 */ /* 0x002fea0003800000 */
.L_x_5493:
[----:B------:R-:W-:Y:S05]  /*e1c0*/  BSYNC B2 ;  /* 0x0000000000027941 */ /* 0x000fea0003800000 */
.L_x_5492:
        /* <DEDUP_REMOVED lines=36> */
.L_x_5495:
[----:B------:R2:W3:Y:S01]  /*e410*/  SYNCS.PHASECHK.TRANS64.TRYWAIT P1, [R21+URZ+0x38850], R200 ;  /* 0x038850c8150075a7 */ /* 0x0004e2000802017f */
[----:B------:R-:W-:Y:S05]  /*e420*/  @!P0 BRA `(.L_x_5496) ;  /* 0x0000000000048947 */ /* 0x000fea0003800000 */
[----:B------:R-:W-:Y:S01]  /*e430*/  BPT.TRAP 0x1 ;  /* 0x000000040000795c */ /* 0x000fe20000300000 */
.L_x_5496:
[----:B------:R-:W-:Y:S04]  /*e440*/  BSSY B2, `(.L_x_5497) ;  /* 0x0000004000027945 */ /* 0x000fe80003800000 */
[----:B---3--:R-:W-:Y:S05]  /*e450*/  @P1 BRA `(.L_x_5498) ;  /* 0x0000000000081947 */ /* 0x008fea0003800000 */
[----:B------:R-:W3:Y:S02]  /*e460*/  SYNCS.PHASECHK.TRANS64.TRYWAIT P1, [R21+URZ+0x38850], R200 ;  /* 0x038850c8150075a7 */ /* 0x000ee4000802017f */
[----:B---3--:R-:W-:Y:S05]  /*e470*/  @!P1 BRA `(.L_x_5499) ;  /* 0x0000016800a09947 */ /* 0x008fea0003800000 */
.L_x_5498:
[----:B------:R-:W-:Y:S05]  /*e480*/  BSYNC B2 ;  /* 0x0000000000027941 */ /* 0x000fea0003800000 */
.L_x_5497:
[----:B0123--:R-:W-:Y:S01]  /*e490*/  IMAD R200, R22, 0x1000, R208 ;  /* 0x0000100016c87824 */ /* 0x00ffe200078e02d0 */
[----:B------:R-:W-:Y:S01]  /*e4a0*/  R2UR UR4, R2 ;  /* 0x00000000020472ca */ /* 0x000fe200000e0000 */
[----:B------:R-:W-:Y:S01]  /*e4b0*/  IMAD.MOV.U32 R201, RZ, RZ, 0x40000040 ;  /* 0x40000040ffc97424 */ /* 0x000fe200078e00ff */
[----:B------:R-:W-:Y:S01]  /*e4c0*/  R2UR UR5, R3 ;  /* 0x00000000030572ca */ /* 0x000fe200000e0000 */
[----:B------:R-:W-:Y:S01]  /*e4d0*/  WARPGROUP.ARRIVE ;  /* 0x00000000000079c5 */ /* 0x000fe20000000000 */
[----:B------:R-:W-:Y:S01]  /*e4e0*/  R2UR UR6, R200 ;  /* 0x00000000c80672ca */ /* 0x000fe200000e0000 */
[----:B------:R-:W-:Y:S01]  /*e4f0*/  VIADD R14, R2, 0x2 ;  /* 0x00000002020e7836 */ /* 0x000fe20000000000 */
[----:B------:R-:W-:Y:S01]  /*e500*/  R2UR UR7, R201 ;  /* 0x00000000c90772ca */ /* 0x000fe200000e0000 */
[----:B------:R-:W-:Y:S02]  /*e510*/  IMAD.MOV.U32 R15, RZ, RZ, 0x40000040 ;  /* 0x40000040ff0f7424 */ /* 0x000fe400078e00ff */
[----:B------:R-:W0:Y:S01]  /*e520*/  S2R R202, SR_TID.X ;  /* 0x0000000000ca7919 */ /* 0x000e220000002100 */
[----:B------:R-:W-:-:S02]  /*e530*/  VIADD R204, R200, 0x800 ;  /* 0x00000800c8cc7836 */ /* 0x000fc40000000000 */
[----:B------:R-:W-:Y:S02]  /*e540*/  VIADD R205, R2, 0x800 ;  /* 0x0000080002cd7836 */ /* 0x000fe40000000000 */
[----:B------:R-:W-:-:S05]  /*e550*/  IMAD.MOV.U32 R203, RZ, RZ, 0x40000040 ;  /* 0x40000040ffcb7424 */ /* 0x000fca00078e00ff */
        /* <DEDUP_REMOVED lines=107> */
[----:B------:R-:W-:Y:S01]  /*ec10*/  IMAD.MOV.U32 R15, RZ, RZ, 0x40000040 ;  /* 0x40000040ff0f7424 */ /* 0x000fe200078e00ff */
[----:B------:R-:W-:Y:S01]  /*ec20*/  IADD3 R14, R2, 0x406, RZ ;  /* 0x00000406020e7810 */ /* 0x000fe20007ffe0ff */
        /* <DEDUP_REMOVED lines=56> */
[----:B------:R-:W-:-:S05]  /*efb0*/  SEL R201, RZ, 0x2, !P1 ;  /* 0x00000002ffc97807 */ /* 0x000fca0004800000 */
        /* <DEDUP_REMOVED lines=9> */
[----:B------:R-:W-:Y:S01]  /*f050*/  IMAD.MOV.U32 R14, RZ, RZ, 0x4 ;  /* 0x00000004ff0e7424 */ /* 0x000fe200078e00ff */
[----:B------:R-:W-:-:S04]  /*f060*/  R2UR UR5, R15 ;  /* 0x000000000f0572ca */ /* 0x000fc800000e0000 */
[C---:B------:R-:W-:Y:S02]  /*f070*/  SEL R15, R14.reuse, 0x2, P1 ;  /* 0x000000020e0f7807 */ /* 0x040fe40000800000 */
[----:B------:R-:W-:-:S03]  /*f080*/  SEL R14, R14, 0x6, !P1 ;  /* 0x000000060e0e7807 */ /* 0x000fc60004800000 */
        /* <DEDUP_REMOVED lines=171> */
[----:B------:R-:W-:-:S02]  /*fb40*/  IMAD.IADD R14, R14, 0x1, R204 ;  /* 0x000000010e0e7824 */ /* 0x000fc400078e02cc */
[----:B------:R-:W-:Y:S01]  /*fb50*/  IMAD.MOV.U32 R203, RZ, RZ, 0x40000040 ;  /* 0x40000040ffcb7424 */ /* 0x000fe200078e00ff */
[----:B------:R-:W-:Y:S02]  /*fb60*/  WARPGROUP.DEPBAR.LE gsb0, 0x0 ;  /* 0x00008000000079c5 */ /* 0x000fe40000010000 */
[----:B------:R-:W-:-:S07]  /*fb70*/  WARPGROUP.ARRIVE ;  /* 0x00000000000079c5 */ /* 0x000fce0000000000 */
[----:B------:R-:W-:Y:S01]  /*fb80*/  HGMMA.64x64x16.F32 R152, gdesc[UR4], R152, gsb0 ;  /* 0x00e00000049879f0 */ /* 0x000fe20008000898 */
[----:B------:R-:W-:Y:S02]  /*fb90*/  R2UR UR4, R202 ;  /* 0x00000000ca0472ca */ /* 0x000fe400000e0000 */
[----:B------:R-:W-:Y:S02]  /*fba0*/  R2UR UR5, R203 ;  /* 0x00000000cb0572ca */ /* 0x000fe400000e0000 */
[----:B------:R-:W-:Y:S02]  /*fbb0*/  R2UR UR6, R14 ;  /* 0x000000000e0672ca */ /* 0x000fe400000e0000 */
[----:B------:R-:W-:Y:S01]  /*fbc0*/  R2UR UR7, R15 ;  /* 0x000000000f0772ca */ /* 0x000fe200000e0000 */
[----:B------:R-:W-:-:S05]  /*fbd0*/  IMAD.MOV.U32 R15, RZ, RZ, 0x1000 ;  /* 0x00001000ff0f7424 */ /* 0x000fca00078e00ff */
        /* <DEDUP_REMOVED lines=19> */
.L_x_5500:
[----:B------:R-:W2:Y:S01]  /*fd10*/  LDL R14, [R1+0x18] ;  /* 0x00001800010e7983 */ /* 0x000ea20000100800 */
[----:B------:R-:W-:-:S03]  /*fd20*/  ISETP.NE.AND P1, PT, R222, 0x1, PT ;  /* 0x00000001de00780c */ /* 0x000fc60003f25270 */
[----:B------:R-:W3:Y:S10]  /*fd30*/  LDL R201, [R1+0x10] ;  /* 0x0000100001c97983 */ /* 0x000ef40000100800 */
[----:B------:R-:W0:Y:S08]  /*fd40*/  @P1 LDC R200, c[0x0][0x44c] ;  /* 0x00011300ffc81b82 */ /* 0x000e300000000800 */
[----:B------:R-:W1:Y:S01]  /*fd50*/  @P1 LDC R15, c[0x0][0x450] ;  /* 0x00011400ff0f1b82 */ /* 0x000e620000000800 */
[----:B------:R-:W-:Y:S01]  /*fd60*/  FMUL.FTZ R202, R183, UR39 ;  /* 0x00000027b7ca7c20 */ /* 0x000fe20008410000 */
[----:B------:R-:W-:-:S06]  /*fd70*/  FMUL.FTZ R182, R182, UR39 ;  /* 0x00000027b6b67c20 */ /* 0x000fcc0008410000 */
[----:B------:R-:W-:Y:S01]  /*fd80*/  MUFU.TANH R182, R182 ;  /* 0x000000b600b67308 */ /* 0x000fe20000002400 */
[----:B--2---:R-:W-:-:S04]  /*fd90*/  IMAD.IADD R14, R14, 0x1, R213 ;  /* 0x000000010e0e7824 */ /* 0x004fc800078e02d5 */
[----:B0-----:R-:W-:-:S05]  /*fda0*/  @P1 IMAD.HI.U32 R200, R14, R200, RZ ;  /* 0x000000c80ec81227 */ /* 0x001fca00078e00ff */
[----:B-1----:R-:W-:Y:S01]  /*fdb0*/  @P1 SHF.R.U32.HI R14, RZ, R15, R200 ;  /* 0x0000000fff0e1219 */ /* 0x002fe200000116c8 */
        /* <DEDUP_REMOVED lines=22> */
[----:B------:R-:W-:-:S02]  /*ff20*/  FMUL.FTZ R175, R178, UR39 ;  /* 0x00000027b2af7c20 */ /* 0x000fc40008410000 */
[----:B------:R-:W0:Y:S04]  /*ff30*/  SHFL.IDX PT, R178, R14, RZ, 0x1c1f ;  /* 0x001c1fff0eb27589 */ /* 0x000e2800000e0000 */
[----:B------:R1:W2:Y:S02]  /*ff40*/  SHFL.IDX PT, R200, R14, 0x1, 0x1c1f ;  /* 0x003c1f000ec87f89 */ /* 0x0002a400000e0000 */
[----:B-1----:R-:W-:Y:S01]  /*ff50*/  FMUL.FTZ R14, R179, UR39 ;  /* 0x00000027b30e7c20 */ /* 0x002fe20008410000 */
[----:B------:R-:W-:-:S04]  /*ff60*/  IMAD.MOV.U32 R179, RZ, RZ, -0x40 ;  /* 0xffffffc0ffb37424 */ /* 0x000fc800078e00ff */
[----:B------:R-:W-:Y:S01]  /*ff70*/  IMAD R179, R20, R179, 0x1 ;  /* 0x0000000114b37424 */ /* 0x000fe200078e02b3 */
[----:B------:R-:W1:Y:S04]  /*ff80*/  MUFU.TANH R156, R156 ;  /* 0x0000009c009c7308 */ /* 0x000e680000002400 */
[----:B---3--:R-:W-:-:S04]  /*ff90*/  IADD3 R179, R212, R179, -R201 ;  /* 0x000000b3d4b37210 */ /* 0x008fc80007ffe8c9 */
[----:B------:R-:W3:Y:S01]  /*ffa0*/  MUFU.TANH R167, R167 ;  /* 0x000000a700a77308 */ /* 0x000ee20000002400 */
[----:B------:R-:W-:-:S05]  /*ffb0*/  IMAD.IADD R201, R179, 0x1, -R207 ;  /* 0x00000001b3c97824 */ /* 0x000fca00078e0acf */
[----:B0-----:R-:W-:Y:S02]  /*ffc0*/  IADD3 R179, R201, R178, RZ ;  /* 0x000000b2c9b37210 */ /* 0x001fe40007ffe0ff */
[----:B------:R-:W0:Y:S02]  /*ffd0*/  MUFU.TANH R15, R15 ;  /* 0x0000000f000f7308 */ /* 0x000e240000002400 */
[----:B------:R-:W-:-:S06]  /*ffe0*/  ISETP.GT.AND P2, PT, R179, 0x9, PT ;  /* 0x00000009b300780c */ /* 0x000fcc0003f44270 */
[----:B------:R-:W4:Y:S01]  /*fff0*/  MUFU.TANH R158, R158 ;  /* 0x0000009e009e7308 */ /* 0x000f220000002400 */
[----:B-1----:R-:W-:-:S07]  /*10000*/  FSEL R156, R156, -INF , P2 ;  /* 0xff8000009c9c7808 */ /* 0x002fce0001000000 */
[----:B------:R-:W1:Y:S01]  /*10010*/  MUFU.TANH R152, R152 ;  /* 0x0000009800987308 */ /* 0x000e620000002400 */
[----:B--2---:R-:W-:Y:S01]  /*10020*/  IMAD.IADD R183, R201, 0x1, R200 ;  /* 0x00000001c9b77824 */ /* 0x004fe200078e02c8 */
[----:B------:R-:W-:-:S06]  /*10030*/  ISETP.GT.AND P2, PT, R179, 0x20, PT ;  /* 0x00000020b300780c */ /* 0x000fcc0003f44270 */
[----:B------:R-:W2:Y:S01]  /*10040*/  MUFU.TANH R160, R160 ;  /* 0x000000a000a07308 */ /* 0x000ea20000002400 */
[----:B------:R-:W-:-:S07]  /*10050*/  ISETP.GT.AND P4, PT, R179, RZ, PT ;  /* 0x000000ffb300720c */ /* 0x000fce0003f84270 */
[----:B------:R-:W5:Y:S01]  /*10060*/  MUFU.TANH R155, R155 ;  /* 0x0000009b009b7308 */ /* 0x000f620000002400 */
[----:B---3--:R-:W-:-:S07]  /*10070*/  FSEL R167, R167, -INF , P2 ;  /* 0xff800000a7a77808 */ /* 0x008fce0001000000 */
[----:B------:R-:W3:Y:S01]  /*10080*/  MUFU.TANH R169, R169 ;  /* 0x000000a900a97308 */ /* 0x000ee20000002400 */
[----:B------:R-:W-:-:S07]  /*10090*/  ISETP.GT.AND P2, PT, R183, 0x9, PT ;  /* 0x00000009b700780c */ /* 0x000fce0003f44270 */
[----:B------:R-:W3:Y:S01]  /*100a0*/  MUFU.TANH R163, R163 ;  /* 0x000000a300a37308 */ /* 0x000ee20000002400 */
[----:B------:R-:W-:-:S07]  /*100b0*/  ISETP.GT.AND P5, PT, R179, 0x1, PT ;  /* 0x00000001b300780c */ /* 0x000fce0003fa4270 */
[----:B------:R-:W3:Y:S01]  /*100c0*/  MUFU.TANH R153, R153 ;  /* 0x0000009900997308 */ /* 0x000ee20000002400 */
[----:B0-----:R-:W-:Y:S02]  /*100d0*/  FSEL R178, R15, -INF , P4 ;  /* 0xff8000000fb27808 */ /* 0x001fe40002000000 */
[----:B------:R-:W-:-:S05]  /*100e0*/  ISETP.GT.AND P4, PT, R179, 0x11, PT ;  /* 0x00000011b300780c */ /* 0x000fca0003f84270 */
[----:B------:R-:W0:Y:S01]  /*100f0*/  MUFU.TANH R164, R164 ;  /* 0x000000a400a47308 */ /* 0x000e220000002400 */
[----:B----4-:R-:W-:-:S07]  /*10100*/  FSEL R158, R158, -INF , P2 ;  /* 0xff8000009e9e7808 */ /* 0x010fce0001000000 */
[----:B------:R-:W4:Y:S01]  /*10110*/  MUFU.TANH R14, R14 ;  /* 0x0000000e000e7308 */ /* 0x000f220000002400 */
[----:B------:R-:W-:-:S07]  /*10120*/  ISETP.GT.AND P1, PT, R179, 0x8, PT ;  /* 0x00000008b300780c */ /* 0x000fce0003f24270 */
[----:B------:R-:W4:Y:S01]  /*10130*/  MUFU.TANH R154, R154 ;  /* 0x0000009a009a7308 */ /* 0x000f220000002400 */
[----:B-1----:R-:W-:Y:S02]  /*10140*/  FSEL R152, R152, -INF , P5 ;  /* 0xff80000098987808 */ /* 0x002fe40002800000 */
[----:B------:R-:W-:-:S05]  /*10150*/  ISETP.GT.AND P2, PT, R183, 0x20, PT ;  /* 0x00000020b700780c */ /* 0x000fca0003f44270 */
[----:B------:R-:W1:Y:S01]  /*10160*/  MUFU.TANH R159, R159 ;  /* 0x0000009f009f7308 */ /* 0x000e620000002400 */
[----:B------:R-:W-:Y:S02]  /*10170*/  ISETP.GT.AND P5, PT, R179, 0x18, PT ;  /* 0x00000018b300780c */ /* 0x000fe40003fa4270 */
[----:B--2---:R-:W-:-:S05]  /*10180*/  FSEL R160, R160, -INF , P4 ;  /* 0xff800000a0a07808 */ /* 0x004fca0002000000 */
[----:B------:R-:W2:Y:S01]  /*10190*/  MUFU.TANH R157, R157 ;  /* 0x0000009d009d7308 */ /* 0x000ea20000002400 */
[----:B------:R-:W-:Y:S02]  /*101a0*/  ISETP.GT.AND P4, PT, R183, RZ, PT ;  /* 0x000000ffb700720c */ /* 0x000fe40003f84270 */
[----:B-----5:R-:W-:-:S05]  /*101b0*/  FSEL R155, R155, -INF , P1 ;  /* 0xff8000009b9b7808 */ /* 0x020fca0000800000 */
[----:B------:R-:W5:Y:S01]  /*101c0*/  MUFU.TANH R168, R168 ;  /* 0x000000a800a87308 */ /* 0x000f620000002400 */
[----:B---3--:R-:W-:Y:S02]  /*101d0*/  FSEL R169, R169, -INF , P2 ;  /* 0xff800000a9a97808 */ /* 0x008fe40001000000 */
[----:B------:R-:W-:Y:S02]  /*101e0*/  ISETP.GT.AND P1, PT, R179, 0x19, PT ;  /* 0x00000019b300780c */ /* 0x000fe40003f24270 */
[----:B------:R-:W-:Y:S02]  /*101f0*/  FSEL R163, R163, -INF , P5 ;  /* 0xff800000a3a37808 */ /* 0x000fe40002800000 */
[C---:B------:R-:W-:Y:S01]  /*10200*/  ISETP.GT.AND P2, PT, R183.reuse, 0x31, PT ;  /* 0x00000031b700780c */ /* 0x040fe20003f44270 */
[----:B------:R-:W3:Y:S01]  /*10210*/  MUFU.TANH R161, R161 ;  /* 0x000000a100a17308 */ /* 0x000ee20000002400 */
[----:B------:R-:W-:Y:S02]  /*10220*/  ISETP.GT.AND P5, PT, R183, 0x1, PT ;  /* 0x00000001b700780c */ /* 0x000fe40003fa4270 */
[----:B------:R-:W-:-:S02]  /*10230*/  FSEL R153, R153, -INF , P4 ;  /* 0xff80000099997808 */ /* 0x000fc40002000000 */
[----:B------:R-:W-:Y:S02]  /*10240*/  ISETP.GT.AND P3, PT, R179, 0x10, PT ;  /* 0x00000010b300780c */ /* 0x000fe40003f64270 */
[----:B0-----:R-:W-:Y:S01]  /*10250*/  FSEL R164, R164, -INF , P1 ;  /* 0xff800000a4a47808 */ /* 0x001fe20000800000 */
[----:B------:R-:W0:Y:S01]  /*10260*/  MUFU.TANH R162, R162 ;  /* 0x000000a200a27308 */ /* 0x000e220000002400 */
[----:B----4-:R-:W-:Y:S02]  /*10270*/  FSEL R15, R14, -INF , P2 ;  /* 0xff8000000e0f7808 */ /* 0x010fe40001000000 */
[----:B------:R-:W-:Y:S02]  /*10280*/  ISETP.GT.AND P1, PT, R183, 0x8, PT ;  /* 0x00000008b700780c */ /* 0x000fe40003f24270 */
[----:B------:R-:W-:Y:S02]  /*10290*/  FSEL R154, R154, -INF , P5 ;  /* 0xff8000009a9a7808 */ /* 0x000fe40002800000 */
[----:B------:R-:W-:Y:S01]  /*102a0*/  FMNMX.FTZ R14, R153, R198, !PT ;  /* 0x000000c6990e7209 */ /* 0x000fe20007810000 */
[----:B------:R-:W4:Y:S01]  /*102b0*/  MUFU.TANH R165, R165 ;  /* 0x000000a500a57308 */ /* 0x000f220000002400 */
[----:B-1----:R-:W-:-:S02]  /*102c0*/  FSEL R159, R159, -INF , P3 ;  /* 0xff8000009f9f7808 */ /* 0x002fc40001800000 */
[----:B------:R-:W-:Y:S02]  /*102d0*/  ISETP.GT.AND P3, PT, R179, 0x21, PT ;  /* 0x00000021b300780c */ /* 0x000fe40003f64270 */
[----:B--2---:R-:W-:Y:S02]  /*102e0*/  FSEL R157, R157, -INF , P1 ;  /* 0xff8000009d9d7808 */ /* 0x004fe40000800000 */
[----:B------:R-:W-:Y:S01]  /*102f0*/  FMNMX.FTZ R14, R154, R14, !PT ;  /* 0x0000000e9a0e7209 */ /* 0x000fe20007810000 */
[----:B------:R-:W1:Y:S01]  /*10300*/  MUFU.TANH R166, R166 ;  /* 0x000000a600a67308 */ /* 0x000e620000002400 */
[----:B-----5:R-:W-:Y:S02]  /*10310*/  FSEL R201, R168, -INF , P3 ;  /* 0xff800000a8c97808 */ /* 0x020fe40001800000 */
[----:B------:R-:W-:Y:S02]  /*10320*/  ISETP.GT.AND P3, PT, R183, 0x10, PT ;  /* 0x00000010b700780c */ /* 0x000fe40003f64270 */
[----:B------:R-:W-:-:S02]  /*10330*/  FMNMX.FTZ R14, R157, R14, !PT ;  /* 0x0000000e9d0e7209 */ /* 0x000fc40007810000 */
[----:B------:R-:W-:Y:S02]  /*10340*/  ISETP.GT.AND P4, PT, R183, 0x11, PT ;  /* 0x00000011b700780c */ /* 0x000fe40003f84270 */
[----:B---3--:R-:W-:Y:S02]  /*10350*/  FSEL R161, R161, -INF , P3 ;  /* 0xff800000a1a17808 */ /* 0x008fe40001800000 */
[----:B------:R-:W-:Y:S01]  /*10360*/  FMNMX.FTZ R14, R158, R14, !PT ;  /* 0x0000000e9e0e7209 */ /* 0x000fe20007810000 */
[----:B------:R-:W2:Y:S01]  /*10370*/  MUFU.TANH R170, R170 ;  /* 0x000000aa00aa7308 */ /* 0x000ea20000002400 */
[----:B------:R-:W-:Y:S02]  /*10380*/  ISETP.GT.AND P5, PT, R183, 0x18, PT ;  /* 0x00000018b700780c */ /* 0x000fe40003fa4270 */
[----:B0-----:R-:W-:Y:S02]  /*10390*/  FSEL R162, R162, -INF , P4 ;  /* 0xff800000a2a27808 */ /* 0x001fe40002000000 */
[----:B------:R-:W-:-:S02]  /*103a0*/  FMNMX.FTZ R14, R161, R14, !PT ;  /* 0x0000000ea10e7209 */ /* 0x000fc40007810000 */
[----:B------:R-:W-:Y:S01]  /*103b0*/  ISETP.GT.AND P1, PT, R183, 0x19, PT ;  /* 0x00000019b700780c */ /* 0x000fe20003f24270 */
[----:B------:R-:W0:Y:S01]  /*103c0*/  MUFU.TANH R171, R171 ;  /* 0x000000ab00ab7308 */ /* 0x000e220000002400 */
[----:B----4-:R-:W-:Y:S02]  /*103d0*/  FSEL R165, R165, -INF , P5 ;  /* 0xff800000a5a57808 */ /* 0x010fe40002800000 */
[----:B------:R-:W-:Y:S02]  /*103e0*/  FMNMX.FTZ R14, R162, R14, !PT ;  /* 0x0000000ea20e7209 */ /* 0x000fe40007810000 */
[----:B-1----:R-:W-:Y:S02]  /*103f0*/  FSEL R166, R166, -INF , P1 ;  /* 0xff800000a6a67808 */ /* 0x002fe40000800000 */
[----:B------:R-:W-:Y:S01]  /*10400*/  FMNMX.FTZ R14, R165, R14, !PT ;  /* 0x0000000ea50e7209 */ /* 0x000fe20007810000 */
[----:B------:R-:W1:Y:S01]  /*10410*/  MUFU.TANH R174, R174 ;  /* 0x000000ae00ae7308 */ /* 0x000e620000002400 */
[----:B------:R-:W-:-:S02]  /*10420*/  ISETP.GT.AND P3, PT, R183, 0x21, PT ;  /* 0x00000021b700780c */ /* 0x000fc40003f64270 */
[----:B------:R-:W-:-:S05]  /*10430*/  FMNMX.FTZ R14, R166, R14, !PT ;  /* 0x0000000ea60e7209 */ /* 0x000fca0007810000 */
[----:B------:R-:W3:Y:S01]  /*10440*/  MUFU.TANH R175, R175 ;  /* 0x000000af00af7308 */ /* 0x000ee20000002400 */
[----:B------:R-:W-:Y:S02]  /*10450*/  ISETP.GT.AND P4, PT, R183, 0x28, PT ;  /* 0x00000028b700780c */ /* 0x000fe40003f84270 */
[----:B--2---:R-:W-:Y:S02]  /*10460*/  FSEL R170, R170, -INF , P3 ;  /* 0xff800000aaaa7808 */ /* 0x004fe40001800000 */
[----:B------:R-:W-:Y:S02]  /*10470*/  FMNMX.FTZ R14, R169, R14, !PT ;  /* 0x0000000ea90e7209 */ /* 0x000fe40007810000 */
[----:B------:R-:W-:Y:S02]  /*10480*/  ISETP.GT.AND P5, PT, R183, 0x29, PT ;  /* 0x00000029b700780c */ /* 0x000fe40003fa4270 */
[----:B0-----:R-:W-:Y:S02]  /*10490*/  FSEL R171, R171, -INF , P4 ;  /* 0xff800000abab7808 */ /* 0x001fe40002000000 */
[----:B------:R-:W-:Y:S01]  /*104a0*/  FMNMX.FTZ R14, R170, R14, !PT ;  /* 0x0000000eaa0e7209 */ /* 0x000fe20007810000 */
[----:B------:R-:W0:Y:S01]  /*104b0*/  MUFU.TANH R200, R202 ;  /* 0x000000ca00c87308 */ /* 0x000e220000002400 */
[----:B------:R-:W-:-:S02]  /*104c0*/  ISETP.GT.AND P1, PT, R183, 0x30, PT ;  /* 0x00000030b700780c */ /* 0x000fc40003f24270 */
[----:B-1----:R-:W-:Y:S02]  /*104d0*/  FSEL R174, R174, -INF , P5 ;  /* 0xff800000aeae7808 */ /* 0x002fe40002800000 */
[----:B------:R-:W-:Y:S02]  /*104e0*/  FMNMX.FTZ R14, R171, R14, !PT ;  /* 0x0000000eab0e7209 */ /* 0x000fe40007810000 */
[----:B---3--:R-:W-:Y:S02]  /*104f0*/  FSEL R175, R175, -INF , P1 ;  /* 0xff800000afaf7808 */ /* 0x008fe40000800000 */
[----:B------:R-:W-:Y:S02]  /*10500*/  FMNMX.FTZ R14, R174, R14, !PT ;  /* 0x0000000eae0e7209 */ /* 0x000fe40007810000 */
[----:B------:R-:W-:Y:S02]  /*10510*/  ISETP.GT.AND P3, PT, R183, 0x38, PT ;  /* 0x00000038b700780c */ /* 0x000fe40003f64270 */
[----:B------:R-:W-:-:S02]  /*10520*/  FMNMX.FTZ R14, R175, R14, !PT ;  /* 0x0000000eaf0e7209 */ /* 0x000fc40007810000 */
[----:B------:R-:W-:Y:S02]  /*10530*/  ISETP.GT.AND P4, PT, R183, 0x39, PT ;  /* 0x00000039b700780c */ /* 0x000fe40003f84270 */
[----:B------:R-:W-:Y:S02]  /*10540*/  FSEL R182, R182, -INF , P3 ;  /* 0xff800000b6b67808 */ /* 0x000fe40001800000 */
[----:B------:R-:W-:Y:S02]  /*10550*/  FMNMX.FTZ R14, R15, R14, !PT ;  /* 0x0000000e0f0e7209 */ /* 0x000fe40007810000 */
[----:B0-----:R-:W-:Y:S02]  /*10560*/  FSEL R200, R200, -INF , P4 ;  /* 0xff800000c8c87808 */ /* 0x001fe40002000000 */
[----:B------:R-:W-:-:S04]  /*10570*/  FMNMX.FTZ R14, R182, R14, !PT ;  /* 0x0000000eb60e7209 */ /* 0x000fc80007810000 */
[----:B------:R-:W-:-:S05]  /*10580*/  FMNMX.FTZ R14, R200, R14, !PT ;  /* 0x0000000ec80e7209 */ /* 0x000fca0007810000 */
[----:B------:R-:W0:Y:S02]  /*10590*/  SHFL.BFLY PT, R168, R14, 0x2, 0x1f ;  /* 0x0c401f000ea87f89 */ /* 0x000e2400000e0000 */
[----:B0-----:R-:W-:-:S05]  /*105a0*/  FMNMX.FTZ R168, R14, R168, !PT ;  /* 0x000000a80ea87209 */ /* 0x001fca0007810000 */
[----:B------:R-:W0:Y:S02]  /*105b0*/  SHFL.BFLY PT, R14, R168, 0x1, 0x1f ;  /* 0x0c201f00a80e7f89 */ /* 0x000e2400000e0000 */
[----:B0-----:R-:W-:-:S04]  /*105c0*/  FMNMX.FTZ R168, R168, R14, !PT ;  /* 0x0000000ea8a87209 */ /* 0x001fc80007810000 */
[----:B------:R-:W-:-:S04]  /*105d0*/  FSETP.NEU.FTZ.AND P6, PT, R168, -INF , PT ;  /* 0xff800000a800780b */ /* 0x000fc80003fdd000 */
[----:B------:R-:W-:-:S05]  /*105e0*/  FSEL R14, R168, RZ, P6 ;  /* 0x000000ffa80e7208 */ /* 0x000fca0003000000 */
[----:B------:R-:W-:Y:S01]  /*105f0*/  FADD.FTZ R198, -R14, R198 ;  /* 0x000000c60ec67221 */ /* 0x000fe20000010100 */
[----:B------:R-:W-:-:S04]  /*10600*/  IMAD.U32 R14, RZ, RZ, UR37 ;  /* 0x00000025ff0e7e24 */ /* 0x000fc8000f8e00ff */
[----:B------:R-:W-:Y:S01]  /*10610*/  FMUL.FTZ R183, R168, R14 ;  /* 0x0000000ea8b77220 */ /* 0x000fe20000410000 */
[----:B------:R-:W-:-:S04]  /*10620*/  ISETP.GT.AND P1, PT, R179, 0x29, PT ;  /* 0x00000029b300780c */ /* 0x000fc80003f24270 */
[----:B------:R-:W-:Y:S02]  /*10630*/  FSEL R183, R183, RZ, P6 ;  /* 0x000000ffb7b77208 */ /* 0x000fe40003000000 */
[C---:B------:R-:W-:Y:S02]  /*10640*/  ISETP.GT.AND P2, PT, R179.reuse, 0x30, PT ;  /* 0x00000030b300780c */ /* 0x040fe40003f44270 */
[C---:B------:R-:W-:Y:S02]  /*10650*/  ISETP.GT.AND P3, PT, R179.reuse, 0x31, PT ;  /* 0x00000031b300780c */ /* 0x040fe40003f64270 */
[C---:B------:R-:W-:Y:S02]  /*10660*/  ISETP.GT.AND P4, PT, R179.reuse, 0x38, PT ;  /* 0x00000038b300780c */ /* 0x040fe40003f84270 */
[C---:B------:R-:W-:Y:S02]  /*10670*/  ISETP.GT.AND P5, PT, R179.reuse, 0x39, PT ;  /* 0x00000039b300780c */ /* 0x040fe40003fa4270 */
[----:B------:R-:W-:Y:S01]  /*10680*/  ISETP.GT.AND P6, PT, R179, 0x28, PT ;  /* 0x00000028b300780c */ /* 0x000fe20003fc4270 */
[-CC-:B------:R-:W-:Y:S01]  /*10690*/  FFMA.FTZ R179, R174, R14.reuse, -R183.reuse ;  /* 0x0000000eaeb37223 */ /* 0x180fe200000108b7 */
[-C--:B------:R-:W-:Y:S01]  /*106a0*/  FFMA.FTZ R153, R153, R14.reuse, -R183 ;  /* 0x0000000e99997223 */ /* 0x080fe200000108b7 */
[----:B------:R-:W-:-:S05]  /*106b0*/  FMUL.FTZ R174, R198, R14 ;  /* 0x0000000ec6ae7220 */ /* 0x000fca0000410000 */
[----:B------:R-:W-:Y:S08]  /*106c0*/  MUFU.EX2 R153, R153 ;  /* 0x0000009900997308 */ /* 0x000ff00000000800 */
[----:B------:R-:W0:Y:S01]  /*106d0*/  MUFU.EX2 R174, R174 ;  /* 0x000000ae00ae7308 */ /* 0x000e220000000800 */
[-CC-:B------:R-:W-:Y:S01]  /*106e0*/  FFMA.FTZ R154, R154, R14.reuse, -R183.reuse ;  /* 0x0000000e9a9a7223 */ /* 0x180fe200000108b7 */
[----:B------:R-:W-:-:S06]  /*106f0*/  FFMA.FTZ R202, R15, R14, -R183 ;  /* 0x0000000e0fca7223 */ /* 0x000fcc00000108b7 */
[----:B------:R0:W1:Y:S02]  /*10700*/  MUFU.EX2 R15, R154 ;  /* 0x0000009a000f7308 */ /* 0x0000640000000800 */
[----:B0-----:R-:W-:Y:S01]  /*10710*/  FFMA.FTZ R154, R174, R12, R153 ;  /* 0x0000000cae9a7223 */ /* 0x001fe20000010099 */
[----:B------:R-:W-:-:S05]  /*10720*/  VIADD R12, R21, 0x38840 ;  /* 0x00038840150c7836 */ /* 0x000fca0000000000 */
[----:B------:R-:W-:-:S04]  /*10730*/  PRMT R12, R189, 0x654, R12 ;  /* 0x00000654bd0c7816 */ /* 0x000fc8000000000c */
[----:B------:R0:W-:Y:S01]  /*10740*/  SYNCS.ARRIVE.TRANS64.RED.A1T0 RZ, [R12+URZ], RZ ;  /* 0x000000ff0cff79a7 */ /* 0x0001e2000810043f */
[C---:B-1----:R-:W-:Y:S01]  /*10750*/  FADD.FTZ R154, R15.reuse, R154 ;  /* 0x0000009a0f9a7221 */ /* 0x042fe20000010000 */
[----:B------:R-:W-:Y:S02]  /*10760*/  F2FP.F16.F32.PACK_AB R153, R15, R153 ;  /* 0x000000990f99723e */ /* 0x000fe400000000ff */
[----:B0-----:R-:W-:-:S04]  /*10770*/  FMNMX.FTZ R12, R178, R196, !PT ;  /* 0x000000c4b20c7209 */ /* 0x001fc80007810000 */
[----:B------:R-:W-:-:S04]  /*10780*/  FMNMX.FTZ R15, R152, R12, !PT ;  /* 0x0000000c980f7209 */ /* 0x000fc80007810000 */
[----:B------:R-:W-:Y:S01]  /*10790*/  FMNMX.FTZ R15, R155, R15, !PT ;  /* 0x0000000f9b0f7209 */ /* 0x000fe20007810000 */
[----:B------:R-:W-:-:S03]  /*107a0*/  FMUL.FTZ R172, R172, UR39 ;  /* 0x00000027acac7c20 */ /* 0x000fc60008410000 */
[----:B------:R-:W-:Y:S01]  /*107b0*/  FMNMX.FTZ R15, R156, R15, !PT ;  /* 0x0000000f9c0f7209 */ /* 0x000fe20007810000 */
[----:B------:R-:W-:-:S03]  /*107c0*/  FMUL.FTZ R173, R173, UR39 ;  /* 0x00000027adad7c20 */ /* 0x000fc60008410000 */
[----:B------:R-:W-:Y:S01]  /*107d0*/  FMNMX.FTZ R15, R159, R15, !PT ;  /* 0x0000000f9f0f7209 */ /* 0x000fe20007810000 */
[----:B------:R-:W0:Y:S03]  /*107e0*/  MUFU.TANH R172, R172 ;  /* 0x000000ac00ac7308 */ /* 0x000e260000002400 */
[----:B------:R-:W-:-:S05]  /*107f0*/  FMNMX.FTZ R15, R160, R15, !PT ;  /* 0x0000000fa00f7209 */ /* 0x000fca0007810000 */
[----:B------:R1:W2:Y:S01]  /*10800*/  MUFU.TANH R12, R173 ;  /* 0x000000ad000c7308 */ /* 0x0002a20000002400 */
[----:B------:R-:W-:Y:S01]  /*10810*/  FMNMX.FTZ R15, R163, R15, !PT ;  /* 0x0000000fa30f7209 */ /* 0x000fe20007810000 */
[----:B-1----:R-:W-:Y:S01]  /*10820*/  FMUL.FTZ R173, R176, UR39 ;  /* 0x00000027b0ad7c20 */ /* 0x002fe20008410000 */
[----:B------:R-:W-:Y:S02]  /*10830*/  FMUL.FTZ R176, R177, UR39 ;  /* 0x00000027b1b07c20 */ /* 0x000fe40008410000 */
[----:B------:R-:W-:Y:S01]  /*10840*/  FMNMX.FTZ R15, R164, R15, !PT ;  /* 0x0000000fa40f7209 */ /* 0x000fe20007810000 */
[----:B------:R-:W-:Y:S02]  /*10850*/  FMUL.FTZ R177, R180, UR39 ;  /* 0x00000027b4b17c20 */ /* 0x000fe40008410000 */
[----:B------:R-:W1:Y:S01]  /*10860*/  MUFU.TANH R173, R173 ;  /* 0x000000ad00ad7308 */ /* 0x000e620000002400 */
[----:B------:R-:W-:Y:S01]  /*10870*/  FMNMX.FTZ R15, R167, R15, !PT ;  /* 0x0000000fa70f7209 */ /* 0x000fe20007810000 */
[----:B------:R-:W-:Y:S01]  /*10880*/  FMUL.FTZ R198, R181, UR39 ;  /* 0x00000027b5c67c20 */ /* 0x000fe20008410000 */
[----:B0-----:R-:W-:-:S05]  /*10890*/  FSEL R172, R172, -INF , P6 ;  /* 0xff800000acac7808 */ /* 0x001fca0003000000 */
[----:B------:R-:W0:Y:S01]  /*108a0*/  MUFU.TANH R176, R176 ;  /* 0x000000b000b07308 */ /* 0x000e220000002400 */
[----:B------:R-:W-:Y:S02]  /*108b0*/  FMNMX.FTZ R15, R201, R15, !PT ;  /* 0x0000000fc90f7209 */ /* 0x000fe40007810000 */
[----:B--2---:R-:W-:-:S05]  /*108c0*/  FSEL R180, R12, -INF , P1 ;  /* 0xff8000000cb47808 */ /* 0x004fca0000800000 */
[----:B------:R-:W2:Y:S01]  /*108d0*/  MUFU.TANH R177, R177 ;  /* 0x000000b100b17308 */ /* 0x000ea20000002400 */
[----:B------:R-:W-:Y:S02]  /*108e0*/  FMNMX.FTZ R15, R172, R15, !PT ;  /* 0x0000000fac0f7209 */ /* 0x000fe40007810000 */
[----:B-1----:R-:W-:-:S05]  /*108f0*/  FSEL R173, R173, -INF , P2 ;  /* 0xff800000adad7808 */ /* 0x002fca0001000000 */
[----:B------:R-:W1:Y:S01]  /*10900*/  MUFU.TANH R198, R198 ;  /* 0x000000c600c67308 */ /* 0x000e620000002400 */
[----:B------:R-:W-:Y:S02]  /*10910*/  FMNMX.FTZ R15, R180, R15, !PT ;  /* 0x0000000fb40f7209 */ /* 0x000fe40007810000 */
[----:B0-----:R-:W-:Y:S02]  /*10920*/  FSEL R176, R176, -INF , P3 ;  /* 0xff800000b0b07808 */ /* 0x001fe40001800000 */
[----:B------:R-:W-:Y:S02]  /*10930*/  FMNMX.FTZ R15, R173, R15, !PT ;  /* 0x0000000fad0f7209 */ /* 0x000fe40007810000 */
[----:B--2---:R-:W-:Y:S02]  /*10940*/  FSEL R177, R177, -INF , P4 ;  /* 0xff800000b1b17808 */ /* 0x004fe40002000000 */
[----:B------:R-:W-:-:S04]  /*10950*/  FMNMX.FTZ R15, R176, R15, !PT ;  /* 0x0000000fb00f7209 */ /* 0x000fc80007810000 */
[----:B------:R-:W-:Y:S02]  /*10960*/  FMNMX.FTZ R15, R177, R15, !PT ;  /* 0x0000000fb10f7209 */ /* 0x000fe40007810000 */
[----:B-1----:R-:W-:-:S04]  /*10970*/  FSEL R198, R198, -INF , P5 ;  /* 0xff800000c6c67808 */ /* 0x002fc80002800000 */
[----:B------:R-:W-:-:S05]  /*10980*/  FMNMX.FTZ R15, R198, R15, !PT ;  /* 0x0000000fc60f7209 */ /* 0x000fca0007810000 */
[----:B------:R-:W0:Y:S02]  /*10990*/  SHFL.BFLY PT, R12, R15, 0x2, 0x1f ;  /* 0x0c401f000f0c7f89 */ /* 0x000e2400000e0000 */
        /* <DEDUP_REMOVED lines=15> */
[----:B------:R-:W-:-:S04]  /*10a90*/  FSETP.NEU.FTZ.AND P2, PT, R15, -INF , PT ;  /* 0xff8000000f00780b */ /* 0x000fc80003f5d000 */
[----:B------:R-:W-:Y:S01]  /*10aa0*/  FSEL R12, R15, RZ, P2 ;  /* 0x000000ff0f0c7208 */ /* 0x000fe20001000000 */
[----:B------:R0:W-:Y:S01]  /*10ab0*/  MUFU.EX2 R200, R162 ;  /* 0x000000a200c87308 */ /* 0x0001e20000000800 */
[----:B------:R-:W-:-:S03]  /*10ac0*/  ISETP.NE.AND P1, PT, R211, RZ, PT ;  /* 0x000000ffd300720c */ /* 0x000fc60003f25270 */
[----:B0-----:R-:W-:-:S04]  /*10ad0*/  FADD.FTZ R162, -R12, R196 ;  /* 0x000000c40ca27221 */ /* 0x001fc80000010100 */
[----:B------:R-:W-:-:S06]  /*10ae0*/  FMUL.FTZ R162, R162, R14 ;  /* 0x0000000ea2a27220 */ /* 0x000fcc0000410000 */
[----:B------:R-:W0:Y:S08]  /*10af0*/  MUFU.EX2 R162, R162 ;  /* 0x000000a200a27308 */ /* 0x000e300000000800 */
[----:B------:R1:W-:Y:S02]  /*10b00*/  MUFU.EX2 R12, R170 ;  /* 0x000000aa000c7308 */ /* 0x0003e40000000800 */
[----:B-1----:R-:W-:-:S04]  /*10b10*/  @!P1 IMAD R170, R197, 0x40, R193 ;  /* 0x00000040c5aa9824 */ /* 0x002fc800078e02c1 */
[----:B------:R-:W-:-:S05]  /*10b20*/  @!P1 IMAD R170, R170, 0x4, R17 ;  /* 0x00000004aaaa9824 */ /* 0x000fca00078e0211 */
[----:B0-----:R-:W-:Y:S04]  /*10b30*/  @!P1 STS [R170+0x38400], R162 ;  /* 0x038400a2aa009388 */ /* 0x001fe80000000800 */
[----:B------:R0:W-:Y:S02]  /*10b40*/  @!P1 STS [R170+0x38420], R174 ;  /* 0x038420aeaa009388 */ /* 0x0001e40000000800 */
[----:B0-----:R-:W-:-:S05]  /*10b50*/  FMUL.FTZ R170, R15, R14 ;  /* 0x0000000e0faa7220 */ /* 0x001fca0000410000 */
[----:B------:R-:W-:Y:S01]  /*10b60*/  FSEL R170, R170, RZ, P2 ;  /* 0x000000ffaaaa7208 */ /* 0x000fe20001000000 */
[----:B------:R-:W-:Y:S04]  /*10b70*/  MUFU.EX2 R181, R161 ;  /* 0x000000a100b57308 */ /* 0x000fe80000000800 */
[----:B------:R-:W-:-:S04]  /*10b80*/  FFMA.FTZ R201, R201, R14, -R170 ;  /* 0x0000000ec9c97223 */ /* 0x000fc800000108aa */
[----:B------:R-:W-:Y:S08]  /*10b90*/  MUFU.EX2 R161, R169 ;  /* 0x000000a900a17308 */ /* 0x000ff00000000800 */
[----:B------:R0:W-:Y:S02]  /*10ba0*/  MUFU.EX2 R169, R171 ;  /* 0x000000ab00a97308 */ /* 0x0001e40000000800 */
[-CC-:B0-----:R-:W-:Y:S01]  /*10bb0*/  FFMA.FTZ R171, R160, R14.reuse, -R170.reuse ;  /* 0x0000000ea0ab7223 */ /* 0x181fe200000108aa */
[----:B------:R-:W-:-:S05]  /*10bc0*/  FFMA.FTZ R160, R173, R14, -R170 ;  /* 0x0000000eada07223 */ /* 0x000fca00000108aa */
[----:B------:R0:W-:Y:S02]  /*10bd0*/  MUFU.EX2 R173, R201 ;  /* 0x000000c900ad7308 */ /* 0x0001e40000000800 */
[----:B0-----:R-:W2:Y:S06]  /*10be0*/  LDL R201, [R1] ;  /* 0x0000000001c97983 */ /* 0x001eac0000100800 */
[----:B------:R-:W0:Y:S01]  /*10bf0*/  MUFU.EX2 R157, R157 ;  /* 0x0000009d009d7308 */ /* 0x000e220000000800 */
[-CC-:B------:R-:W-:Y:S01]  /*10c00*/  FFMA.FTZ R178, R178, R14.reuse, -R170.reuse ;  /* 0x0000000eb2b27223 */ /* 0x180fe200000108aa */
[----:B------:R-:W-:-:S06]  /*10c10*/  FFMA.FTZ R152, R152, R14, -R170 ;  /* 0x0000000e98987223 */ /* 0x000fcc00000108aa */
[----:B------:R-:W1:Y:S01]  /*10c20*/  MUFU.EX2 R158, R158 ;  /* 0x0000009e009e7308 */ /* 0x000e620000000800 */
[-CC-:B------:R-:W-:Y:S01]  /*10c30*/  FFMA.FTZ R155, R155, R14.reuse, -R170.reuse ;  /* 0x0000000e9b9b7223 */ /* 0x180fe200000108aa */
[----:B------:R-:W-:-:S06]  /*10c40*/  FFMA.FTZ R156, R156, R14, -R170 ;  /* 0x0000000e9c9c7223 */ /* 0x000fcc00000108aa */
[----:B------:R-:W3:Y:S01]  /*10c50*/  MUFU.EX2 R197, R178 ;  /* 0x000000b200c57308 */ /* 0x000ee20000000800 */
[----:B0-----:R-:W-:-:S07]  /*10c60*/  FADD.FTZ R154, R157, R154 ;  /* 0x0000009a9d9a7221 */ /* 0x001fce0000010000 */
[----:B------:R-:W0:Y:S01]  /*10c70*/  MUFU.EX2 R152, R152 ;  /* 0x0000009800987308 */ /* 0x000e220000000800 */
[----:B------:R-:W-:Y:S01]  /*10c80*/  FFMA.FTZ R159, R159, R14, -R170 ;  /* 0x0000000e9f9f7223 */ /* 0x000fe200000108aa */
[----:B-1----:R-:W-:-:S06]  /*10c90*/  FADD.FTZ R154, R158, R154 ;  /* 0x0000009a9e9a7221 */ /* 0x002fcc0000010000 */
[----:B------:R-:W1:Y:S08]  /*10ca0*/  MUFU.EX2 R165, R165 ;  /* 0x000000a500a57308 */ /* 0x000e700000000800 */
[----:B------:R-:W4:Y:S01]  /*10cb0*/  MUFU.EX2 R203, R155 ;  /* 0x0000009b00cb7308 */ /* 0x000f220000000800 */
[----:B------:R-:W-:Y:S01]  /*10cc0*/  FADD.FTZ R154, R181, R154 ;  /* 0x0000009ab59a7221 */ /* 0x000fe20000010000 */
[----:B---3--:R-:W-:-:S06]  /*10cd0*/  FFMA.FTZ R0, R162, R0, R197 ;  /* 0x00000000a2007223 */ /* 0x008fcc00000100c5 */
[----:B------:R-:W3:Y:S01]  /*10ce0*/  MUFU.EX2 R166, R166 ;  /* 0x000000a600a67308 */ /* 0x000ee20000000800 */
[----:B------:R-:W-:-:S07]  /*10cf0*/  FFMA.FTZ R196, R163, R14, -R170 ;  /* 0x0000000ea3c47223 */ /* 0x000fce00000108aa */
[----:B------:R-:W5:Y:S01]  /*10d00*/  MUFU.EX2 R156, R156 ;  /* 0x0000009c009c7308 */ /* 0x000f620000000800 */
[----:B------:R-:W-:Y:S01]  /*10d10*/  FADD.FTZ R154, R200, R154 ;  /* 0x0000009ac89a7221 */ /* 0x000fe20000010000 */
[----:B0-----:R-:W-:-:S06]  /*10d20*/  FADD.FTZ R0, R152, R0 ;  /* 0x0000000098007221 */ /* 0x001fcc0000010000 */
[----:B------:R-:W0:Y:S01]  /*10d30*/  MUFU.EX2 R204, R159 ;  /* 0x0000009f00cc7308 */ /* 0x000e220000000800 */
[-CC-:B------:R-:W-:Y:S01]  /*10d40*/  FFMA.FTZ R164, R164, R14.reuse, -R170.reuse ;  /* 0x0000000ea4a47223 */ /* 0x180fe200000108aa */
[-CC-:B------:R-:W-:Y:S01]  /*10d50*/  FFMA.FTZ R163, R172, R14.reuse, -R170.reuse ;  /* 0x0000000eaca37223 */ /* 0x180fe200000108aa */
[----:B------:R-:W-:Y:S01]  /*10d60*/  FFMA.FTZ R180, R180, R14, -R170 ;  /* 0x0000000eb4b47223 */ /* 0x000fe200000108aa */
[----:B-1----:R-:W-:-:S04]  /*10d70*/  FADD.FTZ R154, R165, R154 ;  /* 0x0000009aa59a7221 */ /* 0x002fc80000010000 */
[----:B------:R-:W1:Y:S01]  /*10d80*/  MUFU.EX2 R205, R171 ;  /* 0x000000ab00cd7308 */ /* 0x000e620000000800 */
[-CC-:B------:R-:W-:Y:S01]  /*10d90*/  FFMA.FTZ R176, R176, R14.reuse, -R170.reuse ;  /* 0x0000000eb0b07223 */ /* 0x180fe200000108aa */
[-CC-:B------:R-:W-:Y:S01]  /*10da0*/  FFMA.FTZ R177, R177, R14.reuse, -R170.reuse ;  /* 0x0000000eb1b17223 */ /* 0x180fe200000108aa */
[-C--:B------:R-:W-:Y:S01]  /*10db0*/  FFMA.FTZ R198, R198, R14.reuse, -R170 ;  /* 0x0000000ec6c67223 */ /* 0x080fe200000108aa */
[----:B----4-:R-:W-:Y:S01]  /*10dc0*/  FADD.FTZ R0, R203, R0 ;  /* 0x00000000cb007221 */ /* 0x010fe20000010000 */
[----:B------:R-:W-:-:S03]  /*10dd0*/  FFMA.FTZ R167, R167, R14, -R170 ;  /* 0x0000000ea7a77223 */ /* 0x000fc600000108aa */
[----:B------:R-:W4:Y:S01]  /*10de0*/  MUFU.EX2 R196, R196 ;  /* 0x000000c400c47308 */ /* 0x000f220000000800 */
[----:B------:R-:W-:-:S07]  /*10df0*/  F2FP.F16.F32.PACK_AB R155, R158, R157 ;  /* 0x0000009d9e9b723e */ /* 0x000fce00000000ff */
[----:B------:R3:W-:Y:S08]  /*10e00*/  MUFU.EX2 R178, R163 ;  /* 0x000000a300b27308 */ /* 0x0007f00000000800 */
[----:B------:R-:W4:Y:S01]  /*10e10*/  MUFU.EX2 R164, R164 ;  /* 0x000000a400a47308 */ /* 0x000f220000000800 */
[----:B---3--:R-:W-:Y:S01]  /*10e20*/  FADD.FTZ R163, R166, R154 ;  /* 0x0000009aa6a37221 */ /* 0x008fe20000010000 */
[----:B-----5:R-:W-:-:S06]  /*10e30*/  FADD.FTZ R154, R156, R0 ;  /* 0x000000009c9a7221 */ /* 0x020fcc0000010000 */
[----:B------:R-:W-:Y:S01]  /*10e40*/  MUFU.EX2 R179, R179 ;  /* 0x000000b300b37308 */ /* 0x000fe20000000800 */
[----:B0-----:R-:W-:-:S07]  /*10e50*/  FADD.FTZ R158, R204, R154 ;  /* 0x0000009acc9e7221 */ /* 0x001fce0000010000 */
[----:B------:R-:W0:Y:S01]  /*10e60*/  MUFU.EX2 R172, R167 ;  /* 0x000000a700ac7308 */ /* 0x000e220000000800 */
[----:B-1----:R-:W-:-:S07]  /*10e70*/  FADD.FTZ R158, R205, R158 ;  /* 0x0000009ecd9e7221 */ /* 0x002fce0000010000 */
[----:B------:R-:W1:Y:S08]  /*10e80*/  MUFU.EX2 R180, R180 ;  /* 0x000000b400b47308 */ /* 0x000e700000000800 */
[----:B------:R-:W-:Y:S08]  /*10e90*/  MUFU.EX2 R175, R175 ;  /* 0x000000af00af7308 */ /* 0x000ff00000000800 */
[----:B------:R-:W-:Y:S08]  /*10ea0*/  MUFU.EX2 R202, R202 ;  /* 0x000000ca00ca7308 */ /* 0x000ff00000000800 */
[----:B------:R-:W-:Y:S08]  /*10eb0*/  MUFU.EX2 R182, R182 ;  /* 0x000000b600b67308 */ /* 0x000ff00000000800 */
[----:B------:R-:W-:Y:S08]  /*10ec0*/  MUFU.EX2 R183, R183 ;  /* 0x000000b700b77308 */ /* 0x000ff00000000800 */
[----:B------:R0:W-:Y:S08]  /*10ed0*/  MUFU.EX2 R0, R160 ;  /* 0x000000a000007308 */ /* 0x0001f00000000800 */
[----:B------:R-:W3:Y:S08]  /*10ee0*/  MUFU.EX2 R176, R176 ;  /* 0x000000b000b07308 */ /* 0x000ef00000000800 */
[----:B------:R-:W-:Y:S08]  /*10ef0*/  MUFU.EX2 R177, R177 ;  /* 0x000000b100b17308 */ /* 0x000ff00000000800 */
[----:B------:R-:W5:Y:S01]  /*10f00*/  MUFU.EX2 R198, R198 ;  /* 0x000000c600c67308 */ /* 0x000f620000000800 */
[----:B----4-:R-:W-:Y:S01]  /*10f10*/  FADD.FTZ R158, R196, R158 ;  /* 0x0000009ec49e7221 */ /* 0x010fe20000010000 */
[----:B------:R-:W-:-:S02]  /*10f20*/  IMAD R170, R22, 0x1000, R13 ;  /* 0x0000100016aa7824 */ /* 0x000fc400078e020d */
[----:B------:R-:W-:Y:S01]  /*10f30*/  IMAD.MOV.U32 R171, RZ, RZ, 0x40000040 ;  /* 0x40000040ffab7424 */ /* 0x000fe200078e00ff */
[----:B------:R-:W-:Y:S01]  /*10f40*/  F2FP.F16.F32.PACK_AB R157, R200, R181 ;  /* 0x000000b5c89d723e */ /* 0x000fe200000000ff */
[----:B------:R-:W-:Y:S01]  /*10f50*/  FADD.FTZ R181, R164, R158 ;  /* 0x0000009ea4b57221 */ /* 0x000fe20000010000 */
[----:B------:R-:W-:Y:S01]  /*10f60*/  F2FP.F16.F32.PACK_AB R152, R152, R197 ;  /* 0x000000c59898723e */ /* 0x000fe200000000ff */
[-C--:B------:R-:W-:Y:S01]  /*10f70*/  FMUL.FTZ R26, R26, R174.reuse ;  /* 0x000000ae1a1a7220 */ /* 0x080fe20000410000 */
[----:B------:R-:W-:Y:S01]  /*10f80*/  F2FP.F16.F32.PACK_AB R154, R156, R203 ;  /* 0x000000cb9c9a723e */ /* 0x000fe200000000ff */
[----:B------:R-:W-:Y:S01]  /*10f90*/  BAR.SYNC.DEFER_BLOCKING 0xf, 0x100 ;  /* 0x03c4000000007b1d */ /* 0x000fe20000010000 */
        /* <DEDUP_REMOVED lines=63> */
[----:B------:R-:W-:Y:S01]  /*11390*/  F2FP.F16.F32.PACK_AB R159, R166, R165 ;  /* 0x000000a5a69f723e */ /* 0x000fe200000000ff */
[----:B------:R-:W-:Y:S01]  /*113a0*/  FMUL.FTZ R24, R24, R162 ;  /* 0x000000a218187220 */ /* 0x000fe20000410000 */
[----:B------:R-:W-:Y:S01]  /*113b0*/  F2FP.F16.F32.PACK_AB R156, R205, R204 ;  /* 0x000000cccd9c723e */ /* 0x000fe200000000ff */
[----:B------:R-:W-:Y:S01]  /*113c0*/  FMUL.FTZ R25, R25, R162 ;  /* 0x000000a219197220 */ /* 0x000fe20000410000 */
[----:B------:R-:W-:Y:S01]  /*113d0*/  F2FP.F16.F32.PACK_AB R158, R164, R196 ;  /* 0x000000c4a49e723e */ /* 0x000fe200000000ff */
        /* <DEDUP_REMOVED lines=62> */
[----:B------:R-:W-:Y:S01]  /*117c0*/  FADD.FTZ R174, R161, R163 ;  /* 0x000000a3a1ae7221 */ /* 0x000fe20000010000 */
[----:B------:R-:W-:-:S02]  /*117d0*/  R2UR UR6, R170 ;  /* 0x00000000aa0672ca */ /* 0x000fc400000e0000 */
[----:B------:R-:W-:Y:S02]  /*117e0*/  R2UR UR7, R171 ;  /* 0x00000000ab0772ca */ /* 0x000fe400000e0000 */
[----:B------:R-:W-:Y:S02]  /*117f0*/  F2FP.F16.F32.PACK_AB R161, R12, R161 ;  /* 0x000000a10ca1723e */ /* 0x000fe400000000ff */
[----:B0-----:R-:W-:Y:S02]  /*11800*/  F2FP.F16.F32.PACK_AB R160, R173, R172 ;  /* 0x000000acada0723e */ /* 0x001fe400000000ff */
[----:B-1----:R-:W-:Y:S02]  /*11810*/  F2FP.F16.F32.PACK_AB R162, R180, R178 ;  /* 0x000000b2b4a2723e */ /* 0x002fe400000000ff */
[----:B------:R-:W-:Y:S02]  /*11820*/  F2FP.F16.F32.PACK_AB R163, R179, R169 ;  /* 0x000000a9b3a3723e */ /* 0x000fe400000000ff */
[----:B---3--:R-:W-:-:S02]  /*11830*/  F2FP.F16.F32.PACK_AB R164, R176, R0 ;  /* 0x00000000b0a4723e */ /* 0x008fc400000000ff */
[----:B------:R-:W-:Y:S02]  /*11840*/  F2FP.F16.F32.PACK_AB R165, R202, R175 ;  /* 0x000000afcaa5723e */ /* 0x000fe400000000ff */
[----:B-----5:R-:W-:Y:S02]  /*11850*/  F2FP.F16.F32.PACK_AB R166, R198, R177 ;  /* 0x000000b1c6a6723e */ /* 0x020fe400000000ff */
[----:B------:R-:W-:Y:S01]  /*11860*/  F2FP.F16.F32.PACK_AB R167, R183, R182 ;  /* 0x000000b6b7a7723e */ /* 0x000fe200000000ff */
[----:B------:R0:W-:Y:S04]  /*11870*/  STSM.16.M88.4 [R227+0x36400], R152 ;  /* 0x03640098e3007844 */ /* 0x0001e80000000200 */
[----:B------:R1:W-:Y:S04]  /*11880*/  STSM.16.M88.4 [R228], R156 ;  /* 0x0000009ce4007844 */ /* 0x0003e80000000200 */
[----:B--2---:R1:W-:Y:S04]  /*11890*/  STSM.16.M88.4 [R201], R160 ;  /* 0x000000a0c9007844 */ /* 0x0043e80000000200 */
[----:B------:R1:W-:Y:S01]  /*118a0*/  STSM.16.M88.4 [R229], R164 ;  /* 0x000000a4e5007844 */ /* 0x0003e20000000200 */
[----:B------:R-:W-:-:S06]  /*118b0*/  WARPGROUP.ARRIVE ;  /* 0x00000000000079c5 */ /* 0x000fcc0000000000 */
[----:B------:R-:W-:Y:S03]  /*118c0*/  HGMMA.64x256x16.F32 R24, R152, gdesc[UR4].tnspB, R24, gsb0 ;  /* 0x43e0000498187df0 */ /* 0x000fe60008000818 */
[----:B------:R-:W-:Y:S02]  /*118d0*/  WARPGROUP.DEPBAR.LE gsb0, 0x0 ;  /* 0x00008000000079c5 */ /* 0x000fe40000010000 */
[----:B0-----:R-:W-:Y:S02]  /*118e0*/  VIADD R152, R170, 0x80 ;  /* 0x00000080aa987836 */ /* 0x001fe40000000000 */
[----:B------:R-:W-:-:S03]  /*118f0*/  IMAD.MOV.U32 R153, RZ, RZ, 0x40000040 ;  /* 0x40000040ff997424 */ /* 0x000fc600078e00ff */
[----:B------:R-:W-:Y:S02]  /*11900*/  R2UR UR6, R152 ;  /* 0x00000000980672ca */ /* 0x000fe400000e0000 */
[----:B------:R-:W-:Y:S01]  /*11910*/  R2UR UR7, R153 ;  /* 0x00000000990772ca */ /* 0x000fe200000e0000 */
[----:B------:R-:W-:-:S15]  /*11920*/  WARPGROUP.ARRIVE ;  /* 0x00000000000079c5 */ /* 0x000fde0000000000 */
[----:B------:R-:W-:Y:S01]  /*11930*/  HGMMA.64x256x16.F32 R24, R156, gdesc[UR4].tnspB, R24, gsb0 ;  /* 0x43e000049c187df0 */ /* 0x000fe20008000818 */
[----:B------:R-:W-:Y:S02]  /*11940*/  VIADD R152, R170, 0x100 ;  /* 0x00000100aa987836 */ /* 0x000fe40000000000 */
[----:B------:R-:W-:-:S03]  /*11950*/  IMAD.MOV.U32 R153, RZ, RZ, 0x40000040 ;  /* 0x40000040ff997424 */ /* 0x000fc600078e00ff */
[----:B------:R-:W-:Y:S02]  /*11960*/  R2UR UR6, R152 ;  /* 0x00000000980672ca */ /* 0x000fe400000e0000 */
[----:B------:R-:W-:Y:S01]  /*11970*/  R2UR UR7, R153 ;  /* 0x00000000990772ca */ /* 0x000fe200000e0000 */
[----:B------:R-:W-:Y:S02]  /*11980*/  VIADD R170, R170, 0x180 ;  /* 0x00000180aaaa7836 */ /* 0x000fe40000000000 */
[----:B------:R-:W-:Y:S01]  /*11990*/  IMAD.MOV.U32 R171, RZ, RZ, 0x40000040 ;  /* 0x40000040ffab7424 */ /* 0x000fe200078e00ff */
[----:B------:R-:W-:Y:S02]  /*119a0*/  WARPGROUP.DEPBAR.LE gsb0, 0x0 ;  /* 0x00008000000079c5 */ /* 0x000fe40000010000 */
[----:B------:R-:W-:-:S14]  /*119b0*/  WARPGROUP.ARRIVE ;  /* 0x00000000000079c5 */ /* 0x000fdc0000000000 */
[----:B------:R-:W-:Y:S01]  /*119c0*/  HGMMA.64x256x16.F32 R24, R160, gdesc[UR4].tnspB, R24, gsb0 ;  /* 0x43e00004a0187df0 */ /* 0x000fe20008000818 */
[----:B------:R-:W-:Y:S02]  /*119d0*/  R2UR UR6, R170 ;  /* 0x00000000aa0672ca */ /* 0x000fe400000e0000 */
[----:B------:R-:W-:Y:S01]  /*119e0*/  R2UR UR7, R171 ;  /* 0x00000000ab0772ca */ /* 0x000fe200000e0000 */
        /* <DEDUP_REMOVED lines=29> */
.L_x_5501:
[C---:B------:R-:W-:Y:S01]  /*11bc0*/  ISETP.GT.AND P1, PT, R20.reuse, R210, PT ;  /* 0x000000d21400720c */ /* 0x040fe20003f24270 */
[----:B------:R-:W-:Y:S02]  /*11bd0*/  VIADD R21, R21, 0x38860 ;  /* 0x0003886015157836 */ /* 0x000fe40000000000 */
        /* <DEDUP_REMOVED lines=8> */
.L_x_5489:
[----:B------:R-:W-:Y:S05]  /*11c60*/  BSYNC B1 ;  /* 0x0000000000017941 */ /* 0x000fea0003800000 */
.L_x_5488:
[----:B0-----:R-:W2:Y:S01]  /*11c70*/  LDL R21, [R1+0xc] ;  /* 0x00000c0001157983 */ /* 0x001ea20000100800 */
[----:B------:R-:W-:Y:S01]  /*11c80*/  BSSY B0, `(.L_x_5503) ;  /* 0x000036c000007945 */ /* 0x000fe20003800000 */
[----:B--2---:R-:W-:-:S13]  /*11c90*/  ISETP.GE.AND P1, PT, R20, R21, PT ;  /* 0x000000151400720c */ /* 0x004fda0003f26270 */
[----:B------:R-:W-:Y:S05]  /*11ca0*/  @!P1 BRA `(.L_x_5504) ;  /* 0x0000003400a49947 */ /* 0x000fea0003800000 */
[----:B------:R-:W-:Y:S02]  /*11cb0*/  IMAD.MOV.U32 R196, RZ, RZ, R168 ;  /* 0x000000ffffc47224 */ /* 0x000fe400078e00a8 */
[----:B------:R-:W-:Y:S02]  /*11cc0*/  IMAD.MOV.U32 R198, RZ, RZ, R15 ;  /* 0x000000ffffc67224 */ /* 0x000fe400078e000f */
[----:B------:R-:W-:-:S07]  /*11cd0*/  IMAD.MOV.U32 R197, RZ, RZ, R22 ;  /* 0x000000ffffc57224 */ /* 0x000fce00078e0016 */
.L_x_5517:
[----:B------:R-:W-:-:S05]  /*11ce0*/  VIADD R22, R197, 0x1 ;  /* 0x00000001c5167836 */ /* 0x000fca0000000000 */
[----:B------:R-:W-:-:S04]  /*11cf0*/  ISETP.NE.AND P1, PT, R22, 0x2, PT ;  /* 0x000000021600780c */ /* 0x000fc80003f25270 */
[----:B------:R-:W-:Y:S02]  /*11d00*/  SEL R14, RZ, 0x1, P1 ;  /* 0x00000001ff0e7807 */ /* 0x000fe40000800000 */
[----:B------:R-:W-:Y:S02]  /*11d10*/  SEL R22, R22, RZ, P1 ;  /* 0x000000ff16167207 */ /* 0x000fe40000800000 */
[----:B------:R-:W-:Y:S01]  /*11d20*/  LOP3.LUT R23, R23, R14, RZ, 0x3c, !PT ;  /* 0x0000000e17177212 */ /* 0x000fe200078e3cff */
[----:B------:R-:W-:Y:S06]  /*11d30*/  @!P0 BRA `(.L_x_5505) ;  /* 0x0000000000048947 */ /* 0x000fec0003800000 */
[----:B------:R-:W-:Y:S01]  /*11d40*/  BPT.TRAP 0x1 ;  /* 0x000000040000795c */ /* 0x000fe20000300000 */
.L_x_5505:
[----:B------:R-:W-:Y:S01]  /*11d50*/  IMAD R21, R22, 0x8, R17 ;  /* 0x0000000816157824 */ /* 0x000fe200078e0211 */
[----:B------:R-:W-:-:S04]  /*11d60*/  SHF.L.U32 R200, R23, 0x1f, RZ ;  /* 0x0000001f17c87819 */ /* 0x000fc800000006ff */
[----:B------:R0:W1:Y:S01]  /*11d70*/  SYNCS.PHASECHK.TRANS64.TRYWAIT P1, [R21+URZ+0x38830], R200 ;  /* 0x038830c8150075a7 */ /* 0x000062000802017f */
[----:B------:R-:W-:Y:S05]  /*11d80*/  @!P0 BRA `(.L_x_5506) ;  /* 0x0000000000048947 */ /* 0x000fea0003800000 */
[----:B------:R-:W-:Y:S01]  /*11d90*/  BPT.TRAP 0x1 ;  /* 0x000000040000795c */ /* 0x000fe20000300000 */
.L_x_5506:
[----:B------:R-:W-:Y:S01]  /*11da0*/  BSSY B1, `(.L_x_5507) ;  /* 0x0000006000017945 */ /* 0x000fe20003800000 */
[----:B------:R-:W-:Y:S02]  /*11db0*/  IMAD R154, R22, 0x200, R206 ;  /* 0x00000200169a7824 */ /* 0x000fe400078e02ce */
[----:B------:R-:W-:Y:S01]  /*11dc0*/  IMAD.MOV.U32 R155, RZ, RZ, 0x40000040 ;  /* 0x40000040ff9b7424 */ /* 0x000fe200078e00ff */
[----:B-1----:R-:W-:Y:S06]  /*11dd0*/  @P1 BRA `(.L_x_5508) ;  /* 0x0000000000081947 */ /* 0x002fec0003800000 */
[----:B------:R-:W1:Y:S02]  /*11de0*/  SYNCS.PHASECHK.TRANS64.TRYWAIT P1, [R21+URZ+0x38830], R200 ;  /* 0x038830c8150075a7 */ /* 0x000e64000802017f */
[----:B-1----:R-:W-:Y:S05]  /*11df0*/  @!P1 BRA `(.L_x_5509) ;  /* 0x0000013000549947 */ /* 0x002fea0003800000 */
.L_x_5508:
[----:B------:R-:W-:Y:S05]  /*11e00*/  BSYNC B1 ;  /* 0x0000000000017941 */ /* 0x000fea0003800000 */
.L_x_5507:
        /* <DEDUP_REMOVED lines=36> */
.L_x_5510:
[----:B------:R2:W3:Y:S01]  /*12050*/  SYNCS.PHASECHK.TRANS64.TRYWAIT P1, [R21+URZ+0x38850], R200 ;  /* 0x038850c8150075a7 */ /* 0x0004e2000802017f */
[----:B------:R-:W-:Y:S05]  /*12060*/  @!P0 BRA `(.L_x_5511) ;  /* 0x0000000000048947 */ /* 0x000fea0003800000 */
[----:B------:R-:W-:Y:S01]  /*12070*/  BPT.TRAP 0x1 ;  /* 0x000000040000795c */ /* 0x000fe20000300000 */
.L_x_5511:
[----:B------:R-:W-:Y:S04]  /*12080*/  BSSY B1, `(.L_x_5512) ;  /* 0x0000004000017945 */ /* 0x000fe80003800000 */
[----:B---3--:R-:W-:Y:S05]  /*12090*/  @P1 BRA `(.L_x_5513) ;  /* 0x0000000000081947 */ /* 0x008fea0003800000 */
[----:B------:R-:W3:Y:S02]  /*120a0*/  SYNCS.PHASECHK.TRANS64.TRYWAIT P1, [R21+URZ+0x38850], R200 ;  /* 0x038850c8150075a7 */ /* 0x000ee4000802017f */
[----:B---3--:R-:W-:Y:S05]  /*120b0*/  @!P1 BRA `(.L_x_5514) ;  /* 0x0000012c00b89947 */ /* 0x008fea0003800000 */
.L_x_5513:
[----:B------:R-:W-:Y:S05]  /*120c0*/  BSYNC B1 ;  /* 0x0000000000017941 */ /* 0x000fea0003800000 */
.L_x_5512:
        /* <DEDUP_REMOVED lines=176> */
[----:B------:R-:W-:Y:S02]  /*12bd0*/  MOV R15, 0x40000040 ;  /* 0x40000040000f7802 */ /* 0x000fe40000000f00 */
        /* <DEDUP_REMOVED lines=215> */
.L_x_5515:
        /* <DEDUP_REMOVED lines=34> */
[----:B------:R-:W-:Y:S01]  /*13b70*/  FMUL.FTZ R178, R178, UR38 ;  /* 0x00000026b2b27c20 */ /* 0x000fe20008410000 */
[----:B------:R-:W-:Y:S01]  /*13b80*/  FMUL.FTZ R179, R179, UR38 ;  /* 0x00000026b3b37c20 */ /* 0x000fe20008410000 */
[----:B------:R-:W-:Y:S01]  /*13b90*/  FMUL.FTZ R182, R182, UR38 ;  /* 0x00000026b6b67c20 */ /* 0x000fe20008410000 */
[----:B------:R-:W-:Y:S01]  /*13ba0*/  FMUL.FTZ R183, R183, UR38 ;  /* 0x00000026b7b77c20 */ /* 0x000fe20008410000 */
[----:B------:R-:W1:Y:S01]  /*13bb0*/  MUFU.TANH R160, R160 ;  /* 0x000000a000a07308 */ /* 0x000e620000002400 */
[----:B--2---:R-:W-:-:S02]  /*13bc0*/  FMNMX.FTZ R14, R156, R14, !PT ;  /* 0x0000000e9c0e7209 */ /* 0x004fc40007810000 */
[----:B------:R-:W-:-:S05]  /*13bd0*/  ISETP.NE.AND P1, PT, R211, RZ, PT ;  /* 0x000000ffd300720c */ /* 0x000fca0003f25270 */
        /* <DEDUP_REMOVED lines=28> */
[----:B------:R-:W-:Y:S08]  /*13da0*/  MUFU.TANH R159, R159 ;  /* 0x0000009f009f7308 */ /* 0x000ff00000002400 */
[----:B------:R-:W-:Y:S01]  /*13db0*/  MUFU.TANH R162, R162 ;  /* 0x000000a200a27308 */ /* 0x000fe20000002400 */
[----:B0-----:R-:W-:-:S07]  /*13dc0*/  FMNMX.FTZ R15, R15, R14, !PT ;  /* 0x0000000e0f0f7209 */ /* 0x001fce0007810000 */
[----:B------:R-:W-:Y:S01]  /*13dd0*/  MUFU.TANH R163, R163 ;  /* 0x000000a300a37308 */ /* 0x000fe20000002400 */
[----:B------:R-:W0:Y:S07]  /*13de0*/  SHFL.BFLY PT, R14, R15, 0x1, 0x1f ;  /* 0x0c201f000f0e7f89 */ /* 0x000e2e00000e0000 */
[----:B------:R-:W-:Y:S08]  /*13df0*/  MUFU.TANH R166, R166 ;  /* 0x000000a600a67308 */ /* 0x000ff00000002400 */
[----:B------:R-:W-:Y:S08]  /*13e00*/  MUFU.TANH R167, R167 ;  /* 0x000000a700a77308 */ /* 0x000ff00000002400 */
[----:B------:R-:W-:Y:S01]  /*13e10*/  MUFU.TANH R170, R170 ;  /* 0x000000aa00aa7308 */ /* 0x000fe20000002400 */
[----:B0-----:R-:W-:Y:S01]  /*13e20*/  FMNMX.FTZ R15, R15, R14, !PT ;  /* 0x0000000e0f0f7209 */ /* 0x001fe20007810000 */
        /* <DEDUP_REMOVED lines=21> */
[----:B------:R-:W-:Y:S01]  /*13f80*/  VIADD R198, R21, 0x38840 ;  /* 0x0003884015c67836 */ /* 0x000fe20000000000 */
[----:B------:R-:W-:Y:S04]  /*13f90*/  MUFU.EX2 R153, R201 ;  /* 0x000000c900997308 */ /* 0x000fe80000000800 */
[----:B------:R-:W-:-:S04]  /*13fa0*/  PRMT R198, R189, 0x654, R198 ;  /* 0x00000654bdc67816 */ /* 0x000fc800000000c6 */
[----:B------:R1:W-:Y:S01]  /*13fb0*/  SYNCS.ARRIVE.TRANS64.RED.A1T0 RZ, [R198+URZ], RZ ;  /* 0x000000ffc6ff79a7 */ /* 0x0003e2000810043f */
[----:B------:R-:W0:Y:S01]  /*13fc0*/  MUFU.EX2 R152, R152 ;  /* 0x0000009800987308 */ /* 0x000e220000000800 */
[----:B-1----:R-:W-:-:S07]  /*13fd0*/  FMNMX.FTZ R198, R154, R196, !PT ;  /* 0x000000c49ac67209 */ /* 0x002fce0007810000 */
[----:B------:R-:W1:Y:S01]  /*13fe0*/  MUFU.EX2 R200, R200 ;  /* 0x000000c800c87308 */ /* 0x000e620000000800 */
[----:B--2---:R-:W-:-:S04]  /*13ff0*/  FMNMX.FTZ R198, R155, R198, !PT ;  /* 0x000000c69bc67209 */ /* 0x004fc80007810000 */
[----:B---3--:R-:W-:-:S03]  /*14000*/  FMNMX.FTZ R198, R158, R198, !PT ;  /* 0x000000c69ec67209 */ /* 0x008fc60007810000 */
[----:B------:R-:W2:Y:S01]  /*14010*/  MUFU.TANH R174, R174 ;  /* 0x000000ae00ae7308 */ /* 0x000ea20000002400 */
[----:B0-----:R-:W-:Y:S01]  /*14020*/  FFMA.FTZ R0, R153, R0, R152 ;  /* 0x0000000099007223 */ /* 0x001fe20000010098 */
[----:B------:R-:W-:-:S04]  /*14030*/  FMNMX.FTZ R198, R159, R198, !PT ;  /* 0x000000c69fc67209 */ /* 0x000fc80007810000 */
[----:B------:R-:W-:Y:S02]  /*14040*/  FMNMX.FTZ R198, R162, R198, !PT ;  /* 0x000000c6a2c67209 */ /* 0x000fe40007810000 */
[----:B------:R-:W0:Y:S01]  /*14050*/  MUFU.TANH R175, R175 ;  /* 0x000000af00af7308 */ /* 0x000e220000002400 */
[C---:B-1----:R-:W-:Y:S01]  /*14060*/  FADD.FTZ R0, R200.reuse, R0 ;  /* 0x00000000c8007221 */ /* 0x042fe20000010000 */
[----:B------:R-:W-:Y:S02]  /*14070*/  F2FP.F16.F32.PACK_AB R152, R200, R152 ;  /* 0x00000098c898723e */ /* 0x000fe400000000ff */
[----:B------:R-:W-:-:S04]  /*14080*/  FMNMX.FTZ R198, R163, R198, !PT ;  /* 0x000000c6a3c67209 */ /* 0x000fc80007810000 */
[----:B------:R-:W-:Y:S01]  /*14090*/  FMNMX.FTZ R198, R166, R198, !PT ;  /* 0x000000c6a6c67209 */ /* 0x000fe20007810000 */
[----:B------:R-:W1:Y:S03]  /*140a0*/  MUFU.TANH R178, R178 ;  /* 0x000000b200b27308 */ /* 0x000e660000002400 */
[----:B------:R-:W-:-:S04]  /*140b0*/  FMNMX.FTZ R198, R167, R198, !PT ;  /* 0x000000c6a7c67209 */ /* 0x000fc80007810000 */
[----:B------:R-:W-:Y:S01]  /*140c0*/  FMNMX.FTZ R198, R170, R198, !PT ;  /* 0x000000c6aac67209 */ /* 0x000fe20007810000 */
[----:B------:R-:W3:Y:S03]  /*140d0*/  MUFU.TANH R179, R179 ;  /* 0x000000b300b37308 */ /* 0x000ee60000002400 */
[----:B------:R-:W-:-:S04]  /*140e0*/  FMNMX.FTZ R198, R171, R198, !PT ;  /* 0x000000c6abc67209 */ /* 0x000fc80007810000 */
[----:B--2---:R-:W-:Y:S01]  /*140f0*/  FMNMX.FTZ R200, R174, R198, !PT ;  /* 0x000000c6aec87209 */ /* 0x004fe20007810000 */
[----:B------:R-:W2:Y:S03]  /*14100*/  MUFU.TANH R182, R182 ;  /* 0x000000b600b67308 */ /* 0x000ea60000002400 */
[----:B0-----:R-:W-:-:S04]  /*14110*/  FMNMX.FTZ R200, R175, R200, !PT ;  /* 0x000000c8afc87209 */ /* 0x001fc80007810000 */
[----:B-1----:R-:W-:Y:S01]  /*14120*/  FMNMX.FTZ R200, R178, R200, !PT ;  /* 0x000000c8b2c87209 */ /* 0x002fe20007810000 */
[----:B------:R-:W0:Y:S03]  /*14130*/  MUFU.TANH R198, R183 ;  /* 0x000000b700c67308 */ /* 0x000e260000002400 */
[----:B---3--:R-:W-:-:S05]  /*14140*/  FMNMX.FTZ R200, R179, R200, !PT ;  /* 0x000000c8b3c87209 */ /* 0x008fca0007810000 */
[----:B------:R-:W-:Y:S01]  /*14150*/  MUFU.EX2 R156, R156 ;  /* 0x0000009c009c7308 */ /* 0x000fe20000000800 */
[----:B--2---:R-:W-:-:S07]  /*14160*/  FMNMX.FTZ R200, R182, R200, !PT ;  /* 0x000000c8b6c87209 */ /* 0x004fce0007810000 */
[----:B------:R-:W-:Y:S01]  /*14170*/  MUFU.EX2 R160, R160 ;  /* 0x000000a000a07308 */ /* 0x000fe20000000800 */
[----:B0-----:R-:W-:-:S05]  /*14180*/  FMNMX.FTZ R201, R198, R200, !PT ;  /* 0x000000c8c6c97209 */ /* 0x001fca0007810000 */
[----:B------:R-:W0:Y:S02]  /*14190*/  SHFL.BFLY PT, R183, R201, 0x2, 0x1f ;  /* 0x0c401f00c9b77f89 */ /* 0x000e2400000e0000 */
[----:B------:R1:W-:Y:S08]  /*141a0*/  MUFU.EX2 R200, R168 ;  /* 0x000000a800c87308 */ /* 0x0003f00000000800 */
[----:B------:R-:W-:Y:S08]  /*141b0*/  MUFU.EX2 R161, R161 ;  /* 0x000000a100a17308 */ /* 0x000ff00000000800 */
[----:B------:R-:W-:Y:S01]  /*141c0*/  MUFU.EX2 R164, R164 ;  /* 0x000000a400a47308 */ /* 0x000fe20000000800 */
[----:B0-----:R-:W-:-:S07]  /*141d0*/  FMNMX.FTZ R201, R201, R183, !PT ;  /* 0x000000b7c9c97209 */ /* 0x001fce0007810000 */
[----:B------:R0:W-:Y:S01]  /*141e0*/  MUFU.EX2 R183, R157 ;  /* 0x0000009d00b77308 */ /* 0x0001e20000000800 */
[----:B------:R-:W1:Y:S07]  /*141f0*/  SHFL.BFLY PT, R202, R201, 0x1, 0x1f ;  /* 0x0c201f00c9ca7f89 */ /* 0x000e6e00000e0000 */
[----:B------:R-:W-:Y:S08]  /*14200*/  MUFU.EX2 R165, R165 ;  /* 0x000000a500a57308 */ /* 0x000ff00000000800 */
[----:B------:R-:W-:Y:S08]  /*14210*/  MUFU.EX2 R169, R169 ;  /* 0x000000a900a97308 */ /* 0x000ff00000000800 */
[----:B------:R-:W-:Y:S01]  /*14220*/  MUFU.EX2 R172, R172 ;  /* 0x000000ac00ac7308 */ /* 0x000fe20000000800 */
[----:B-1----:R-:W-:-:S05]  /*14230*/  FMNMX.FTZ R168, R201, R202, !PT ;  /* 0x000000cac9a87209 */ /* 0x002fca0007810000 */
[C---:B0-----:R-:W-:Y:S01]  /*14240*/  FADD.FTZ R157, -R168.reuse, R196 ;  /* 0x000000c4a89d7221 */ /* 0x041fe20000010100 */
[----:B------:R-:W-:Y:S02]  /*14250*/  @!P1 IMAD R196, R197, 0x40, R193 ;  /* 0x00000040c5c49824 */ /* 0x000fe400078e02c1 */
[-C--:B------:R-:W-:Y:S01]  /*14260*/  FMUL.FTZ R203, R168, R14.reuse ;  /* 0x0000000ea8cb7220 */ /* 0x080fe20000410000 */
[----:B------:R-:W-:Y:S01]  /*14270*/  MUFU.EX2 R173, R173 ;  /* 0x000000ad00ad7308 */ /* 0x000fe20000000800 */
[-C--:B------:R-:W-:Y:S01]  /*14280*/  FMUL.FTZ R157, R157, R14.reuse ;  /* 0x0000000e9d9d7220 */ /* 0x080fe20000410000 */
[----:B------:R-:W-:Y:S02]  /*14290*/  @!P1 IMAD R196, R196, 0x4, R17 ;  /* 0x00000004c4c49824 */ /* 0x000fe400078e0211 */
[-CC-:B------:R-:W-:Y:S01]  /*142a0*/  FFMA.FTZ R204, R154, R14.reuse, -R203.reuse ;  /* 0x0000000e9acc7223 */ /* 0x180fe200000108cb */
[-CC-:B------:R-:W-:Y:S01]  /*142b0*/  FFMA.FTZ R154, R155, R14.reuse, -R203.reuse ;  /* 0x0000000e9b9a7223 */ /* 0x180fe200000108cb */
[-CC-:B------:R-:W-:Y:S01]  /*142c0*/  FFMA.FTZ R205, R158, R14.reuse, -R203.reuse ;  /* 0x0000000e9ecd7223 */ /* 0x180fe200000108cb */
[-CC-:B------:R-:W-:Y:S01]  /*142d0*/  FFMA.FTZ R207, R159, R14.reuse, -R203.reuse ;  /* 0x0000000e9fcf7223 */ /* 0x180fe200000108cb */
[----:B------:R-:W-:Y:S01]  /*142e0*/  @!P1 STS [R196+0x38400], R153 ;  /* 0x03840099c4009388 */ /* 0x000fe20000000800 */
        /* <DEDUP_REMOVED lines=11> */
[----:B------:R-:W1:Y:S01]  /*143a0*/  MUFU.EX2 R176, R176 ;  /* 0x000000b000b07308 */ /* 0x000e620000000800 */
[----:B0-----:R0:W-:Y:S01]  /*143b0*/  @!P1 STS [R196+0x38420], R157 ;  /* 0x0384209dc4009388 */ /* 0x0011e20000000800 */
[----:B------:R-:W-:-:S06]  /*143c0*/  FADD.FTZ R0, R156, R0 ;  /* 0x000000009c007221 */ /* 0x000fcc0000010000 */
[----:B------:R-:W2:Y:S01]  /*143d0*/  MUFU.EX2 R177, R177 ;  /* 0x000000b100b17308 */ /* 0x000ea20000000800 */
[-CC-:B0-----:R-:W-:Y:S01]  /*143e0*/  FFMA.FTZ R196, R167, R14.reuse, -R203.reuse ;  /* 0x0000000ea7c47223 */ /* 0x181fe200000108cb */
[----:B------:R-:W-:-:S06]  /*143f0*/  FFMA.FTZ R167, R178, R14, -R203 ;  /* 0x0000000eb2a77223 */ /* 0x000fcc00000108cb */
[----:B------:R-:W0:Y:S01]  /*14400*/  MUFU.EX2 R180, R180 ;  /* 0x000000b400b47308 */ /* 0x000e220000000800 */
[----:B------:R-:W3:Y:S01]  /*14410*/  LDL R203, [R1] ;  /* 0x0000000001cb7983 */ /* 0x000ee20000100800 */
[----:B------:R-:W-:-:S04]  /*14420*/  FADD.FTZ R0, R183, R0 ;  /* 0x00000000b7007221 */ /* 0x000fc80000010000 */
[----:B------:R-:W-:Y:S02]  /*14430*/  FADD.FTZ R0, R160, R0 ;  /* 0x00000000a0007221 */ /* 0x000fe40000010000 */
[----:B------:R-:W-:Y:S02]  /*14440*/  MUFU.EX2 R166, R181 ;  /* 0x000000b500a67308 */ /* 0x000fe40000000800 */
[----:B------:R-:W-:-:S04]  /*14450*/  FADD.FTZ R0, R161, R0 ;  /* 0x00000000a1007221 */ /* 0x000fc80000010000 */
[----:B------:R-:W-:-:S04]  /*14460*/  FADD.FTZ R0, R164, R0 ;  /* 0x00000000a4007221 */ /* 0x000fc80000010000 */
[----:B------:R-:W-:-:S04]  /*14470*/  FADD.FTZ R0, R165, R0 ;  /* 0x00000000a5007221 */ /* 0x000fc80000010000 */
[----:B------:R-:W-:-:S04]  /*14480*/  FADD.FTZ R0, R200, R0 ;  /* 0x00000000c8007221 */ /* 0x000fc80000010000 */
[----:B------:R-:W-:Y:S01]  /*14490*/  FADD.FTZ R0, R169, R0 ;  /* 0x00000000a9007221 */ /* 0x000fe20000010000 */
[----:B------:R4:W-:Y:S03]  /*144a0*/  MUFU.EX2 R174, R154 ;  /* 0x0000009a00ae7308 */ /* 0x0009e60000000800 */
[----:B------:R-:W-:-:S05]  /*144b0*/  FADD.FTZ R0, R172, R0 ;  /* 0x00000000ac007221 */ /* 0x000fca0000010000 */
[----:B------:R-:W5:Y:S01]  /*144c0*/  MUFU.EX2 R163, R204 ;  /* 0x000000cc00a37308 */ /* 0x000f620000000800 */
[----:B----4-:R-:W-:Y:S01]  /*144d0*/  F2FP.F16.F32.PACK_AB R154, R183, R156 ;  /* 0x0000009cb79a723e */ /* 0x010fe200000000ff */
[----:B------:R-:W-:Y:S01]  /*144e0*/  FADD.FTZ R0, R173, R0 ;  /* 0x00000000ad007221 */ /* 0x000fe20000010000 */
[----:B------:R-:W-:Y:S02]  /*144f0*/  F2FP.F16.F32.PACK_AB R156, R161, R160 ;  /* 0x000000a0a19c723e */ /* 0x000fe400000000ff */
[----:B------:R-:W-:-:S03]  /*14500*/  F2FP.F16.F32.PACK_AB R160, R169, R200 ;  /* 0x000000c8a9a0723e */ /* 0x000fc600000000ff */
[----:B------:R-:W-:Y:S01]  /*14510*/  MUFU.EX2 R175, R205 ;  /* 0x000000cd00af7308 */ /* 0x000fe20000000800 */
[----:B-1----:R-:W-:-:S07]  /*14520*/  FADD.FTZ R0, R176, R0 ;  /* 0x00000000b0007221 */ /* 0x002fce0000010000 */
[----:B------:R-:W1:Y:S08]  /*14530*/  MUFU.EX2 R178, R207 ;  /* 0x000000cf00b27308 */ /* 0x000e700000000800 */
[----:B------:R-:W-:Y:S08]  /*14540*/  MUFU.EX2 R183, R202 ;  /* 0x000000ca00b77308 */ /* 0x000ff00000000800 */
[----:B------:R-:W-:Y:S08]  /*14550*/  MUFU.EX2 R179, R210 ;  /* 0x000000d200b37308 */ /* 0x000ff00000000800 */
[----:B------:R-:W4:Y:S08]  /*14560*/  MUFU.EX2 R181, R212 ;  /* 0x000000d400b57308 */ /* 0x000f300000000800 */
[----:B------:R-:W-:Y:S08]  /*14570*/  MUFU.EX2 R182, R222 ;  /* 0x000000de00b67308 */ /* 0x000ff00000000800 */
[----:B------:R-:W4:Y:S08]  /*14580*/  MUFU.EX2 R196, R196 ;  /* 0x000000c400c47308 */ /* 0x000f300000000800 */
[----:B------:R2:W-:Y:S08]  /*14590*/  MUFU.EX2 R202, R162 ;  /* 0x000000a200ca7308 */ /* 0x0005f00000000800 */
[----:B------:R-:W4:Y:S01]  /*145a0*/  MUFU.EX2 R197, R197 ;  /* 0x000000c500c57308 */ /* 0x000f220000000800 */
[----:B--2---:R-:W-:-:S07]  /*145b0*/  F2FP.F16.F32.PACK_AB R162, R173, R172 ;  /* 0x000000acada2723e */ /* 0x004fce00000000ff */
[----:B------:R-:W2:Y:S08]  /*145c0*/  MUFU.EX2 R198, R158 ;  /* 0x0000009e00c67308 */ /* 0x000eb00000000800 */
[----:B------:R-:W-:Y:S08]  /*145d0*/  MUFU.EX2 R169, R167 ;  /* 0x000000a700a97308 */ /* 0x000ff00000000800 */
[----:B------:R-:W2:Y:S08]  /*145e0*/  MUFU.EX2 R201, R201 ;  /* 0x000000c900c97308 */ /* 0x000eb00000000800 */
[----:B------:R1:W-:Y:S08]  /*145f0*/  MUFU.EX2 R172, R155 ;  /* 0x0000009b00ac7308 */ /* 0x0003f00000000800 */
[----:B------:R2:W2:Y:S01]  /*14600*/  MUFU.EX2 R173, R159 ;  /* 0x0000009f00ad7308 */ /* 0x0004a20000000800 */
[----:B------:R-:W-:Y:S01]  /*14610*/  FADD.FTZ R0, R177, R0 ;  /* 0x00000000b1007221 */ /* 0x000fe20000010000 */
[----:B------:R-:W-:-:S02]  /*14620*/  IMAD R170, R22, 0x1000, R13 ;  /* 0x0000100016aa7824 */ /* 0x000fc400078e020d */
[----:B------:R-:W-:Y:S02]  /*14630*/  IMAD.MOV.U32 R171, RZ, RZ, 0x40000040 ;  /* 0x40000040ffab7424 */ /* 0x000fe400078e00ff */
        /* <DEDUP_REMOVED lines=65> */
[----:B-----5:R-:W-:Y:S01]  /*14a50*/  FFMA.FTZ R12, R157, R12, R163 ;  /* 0x0000000c9d0c7223 */ /* 0x020fe200000100a3 */
        /* <DEDUP_REMOVED lines=64> */
[----:B------:R-:W-:-:S02]  /*14e60*/  F2FP.F16.F32.PACK_AB R153, R174, R163 ;  /* 0x000000a3ae99723e */ /* 0x000fc400000000ff */
[----:B-1----:R-:W-:Y:S01]  /*14e70*/  F2FP.F16.F32.PACK_AB R155, R178, R175 ;  /* 0x000000afb29b723e */ /* 0x002fe200000000ff */
[----:B------:R-:W-:Y:S01]  /*14e80*/  BAR.SYNC.DEFER_BLOCKING 0xf, 0x100 ;  /* 0x03c4000000007b1d */ /* 0x000fe20000010000 */
[----:B------:R-:W-:Y:S01]  /*14e90*/  F2FP.F16.F32.PACK_AB R158, R165, R164 ;  /* 0x000000a4a59e723e */ /* 0x000fe200000000ff */
[----:B------:R-:W-:Y:S01]  /*14ea0*/  FADD.FTZ R0, R166, R0 ;  /* 0x00000000a6007221 */ /* 0x000fe20000010000 */
[----:B----4-:R-:W-:Y:S02]  /*14eb0*/  F2FP.F16.F32.PACK_AB R157, R181, R179 ;  /* 0x000000b3b59d723e */ /* 0x010fe400000000ff */
[----:B--2---:R-:W-:Y:S02]  /*14ec0*/  F2FP.F16.F32.PACK_AB R159, R196, R182 ;  /* 0x000000b6c49f723e */ /* 0x004fe400000000ff */
[----:B------:R-:W-:Y:S02]  /*14ed0*/  R2UR UR6, R170 ;  /* 0x00000000aa0672ca */ /* 0x000fe400000e0000 */
[----:B------:R-:W-:-:S02]  /*14ee0*/  R2UR UR7, R171 ;  /* 0x00000000ab0772ca */ /* 0x000fc400000e0000 */
[----:B------:R-:W-:Y:S02]  /*14ef0*/  F2FP.F16.F32.PACK_AB R161, R183, R197 ;  /* 0x000000c5b7a1723e */ /* 0x000fe400000000ff */
[----:B------:R-:W-:Y:S02]  /*14f00*/  F2FP.F16.F32.PACK_AB R163, R202, R198 ;  /* 0x000000c6caa3723e */ /* 0x000fe400000000ff */
[----:B------:R-:W-:Y:S02]  /*14f10*/  F2FP.F16.F32.PACK_AB R164, R177, R176 ;  /* 0x000000b0b1a4723e */ /* 0x000fe400000000ff */
[----:B------:R-:W-:Y:S02]  /*14f20*/  F2FP.F16.F32.PACK_AB R166, R166, R180 ;  /* 0x000000b4a6a6723e */ /* 0x000fe400000000ff */
[----:B------:R-:W-:Y:S02]  /*14f30*/  F2FP.F16.F32.PACK_AB R165, R201, R169 ;  /* 0x000000a9c9a5723e */ /* 0x000fe400000000ff */
[----:B------:R-:W-:Y:S01]  /*14f40*/  F2FP.F16.F32.PACK_AB R167, R173, R172 ;  /* 0x000000acada7723e */ /* 0x000fe200000000ff */
[----:B------:R0:W-:Y:S04]  /*14f50*/  STSM.16.M88.4 [R227+0x36400], R152 ;  /* 0x03640098e3007844 */ /* 0x0001e80000000200 */
[----:B------:R1:W-:Y:S04]  /*14f60*/  STSM.16.M88.4 [R228], R156 ;  /* 0x0000009ce4007844 */ /* 0x0003e80000000200 */
[----:B---3--:R1:W-:Y:S04]  /*14f70*/  STSM.16.M88.4 [R203], R160 ;  /* 0x000000a0cb007844 */ /* 0x0083e80000000200 */
        /* <DEDUP_REMOVED lines=21> */
[----:B------:R-:W-:-:S04]  /*150d0*/  FADD.FTZ R12, R174, R12 ;  /* 0x0000000cae0c7221 */ /* 0x000fc80000010000 */
        /* <DEDUP_REMOVED lines=28> */
.L_x_5516:
[----:B------:R-:W2:Y:S01]  /*152a0*/  LDL R152, [R1+0xc] ;  /* 0x00000c0001987983 */ /* 0x000ea20000100800 */
[----:B------:R-:W-:Y:S02]  /*152b0*/  VIADD R21, R21, 0x38860 ;  /* 0x0003886015157836 */ /* 0x000fe40000000000 */
[----:B------:R-:W-:Y:S02]  /*152c0*/  IMAD.MOV.U32 R196, RZ, RZ, R168 ;  /* 0x000000ffffc47224 */ /* 0x000fe400078e00a8 */
[----:B------:R-:W-:Y:S01]  /*152d0*/  IMAD.MOV.U32 R198, RZ, RZ, R15 ;  /* 0x000000ffffc67224 */ /* 0x000fe200078e000f */
[----:B------:R-:W-:Y:S01]  /*152e0*/  PRMT R21, R189, 0x654, R21 ;  /* 0x00000654bd157816 */ /* 0x000fe20000000015 */
[----:B------:R-:W-:-:S03]  /*152f0*/  IMAD.MOV.U32 R197, RZ, RZ, R22 ;  /* 0x000000ffffc57224 */ /* 0x000fc600078e0016 */
[----:B------:R0:W-:Y:S01]  /*15300*/  SYNCS.ARRIVE.TRANS64.RED.A1T0 RZ, [R21+URZ], RZ ;  /* 0x000000ff15ff79a7 */ /* 0x0001e2000810043f */
[C---:B--2---:R-:W-:Y:S01]  /*15310*/  ISETP.GT.AND P1, PT, R20.reuse, R152, PT ;  /* 0x000000981400720c */ /* 0x044fe20003f24270 */
[----:B------:R-:W-:-:S12]  /*15320*/  VIADD R20, R20, 0xffffffff ;  /* 0xffffffff14147836 */ /* 0x000fd80000000000 */
[----:B0-----:R-:W-:Y:S05]  /*15330*/  @P1 BRA `(.L_x_5517) ;  /* 0xffffffc800681947 */ /* 0x001fea000383ffff */
.L_x_5504:
[----:B------:R-:W-:Y:S05]  /*15340*/  BSYNC B0 ;  /* 0x0000000000007941 */ /* 0x000fea0003800000 */
.L_x_5503:
[----:B------:R-:W2:Y:S01]  /*15350*/  LDL.LU R21, [R1+0x68] ;  /* 0x0000680001157983 */ /* 0x000ea20000300800 */
        /* <DEDUP_REMOVED lines=166> */
[----:B--2---:R-:W-:-:S05]  /*15dc0*/  VIADD R21, R21, 0x1 ;  /* 0x0000000115157836 */ /* 0x004fca0000000000 */
[----:B------:R2:W-:Y:S03]  /*15dd0*/  STL [R1+0x68], R21 ;  /* 0x0000681501007387 */ /* 0x0005e60000100800 */
.L_x_5435:
[----:B------:R-:W-:Y:S05]  /*15de0*/  BSYNC B7 ;  /* 0x0000000000077941 */ /* 0x000fea0003800000 */
.L_x_5431:
[----:B------:R-:W3:Y:S08]  /*15df0*/  S2UR UR4, SR_CgaCtaId ;  /* 0x00000000000479c3 */ /* 0x000ef00000008800 */
[----:B------:R-:W-:Y:S01]  /*15e00*/  BAR.SYNC.DEFER_BLOCKING 0x5, 0x180 ;  /* 0x0146000000007b1d */ /* 0x000fe20000010000 */
[----:B------:R-:W-:-:S05]  /*15e10*/  MOV R17, 0x400 ;  /* 0x0000040000117802 */ /* 0x000fca0000000f00 */
[----:B------:R-:W-:Y:S01]  /*15e20*/  BSSY B0, `(.L_x_5518) ;  /* 0x00004ed000007945 */ /* 0x000fe20003800000 */
[----:B---3--:R-:W-:-:S04]  /*15e30*/  MOV R189, UR4 ;  /* 0x0000000400bd7c02 */ /* 0x008fc80008000f00 */
[----:B------:R-:W-:-:S05]  /*15e40*/  LEA R17, R189, R17, 0x18 ;  /* 0x00000011bd117211 */ /* 0x000fca00078ec0ff */
[----:B------:R3:W4:Y:S01]  /*15e50*/  LDS.128 R4, [R17+0x388d0] ;  /* 0x0388d00011047984 */ /* 0x0007220000000c00 */
[----:B------:R-:W-:Y:S06]  /*15e60*/  BAR.ARV 0x4, 0x180 ;  /* 0x0106000000007b1d */ /* 0x000fec0000002000 */
[----:B------:R-:W-:Y:S05]  /*15e70*/  @P0 BRA `(.L_x_5519) ;  /* 0x0000003c00940947 */ /* 0x000fea0003800000 */
[----:B-----5:R-:W3:Y:S01]  /*15e80*/  LDL R2, [R1+0x84] ;  /* 0x0000840001027983 */ /* 0x020ee20000100800 */
[----:B------:R-:W2:Y:S01]  /*15e90*/  S2R R0, SR_SWINHI ;  /* 0x0000000000007919 */ /* 0x000ea20000002f00 */
[----:B-1----:R-:W-:Y:S01]  /*15ea0*/  F2FP.F16.F32.PACK_AB R10, R29, R28 ;  /* 0x0000001c1d0a723e */ /* 0x002fe200000000ff */
[----:B------:R-:W-:Y:S01]  /*15eb0*/  ULDC.64 UR6, c[0x0][0xd00] ;  /* 0x0003400000067ab9 */ /* 0x000fe20000000a00 */
[----:B0-----:R-:W-:Y:S01]  /*15ec0*/  F2FP.F16.F32.PACK_AB R11, R31, R30 ;  /* 0x0000001e1f0b723e */ /* 0x001fe200000000ff */
[----:B------:R-:W3:Y:S01]  /*15ed0*/  LDL.LU R154, [R1+0x5c] ;  /* 0x00005c00019a7983 */ /* 0x000ee20000300800 */
[----:B------:R-:W-:Y:S01]  /*15ee0*/  F2FP.F16.F32.PACK_AB R12, R33, R32 ;  /* 0x00000020210c723e */ /* 0x000fe200000000ff */
[----:B------:R-:W-:Y:S01]  /*15ef0*/  ULDC.64 UR4, c[0x0][0xd08] ;  /* 0x0003420000047ab9 */ /* 0x000fe20000000a00 */
[----:B------:R-:W-:Y:S01]  /*15f00*/  F2FP.F16.F32.PACK_AB R13, R35, R34 ;  /* 0x00000022230d723e */ /* 0x000fe200000000ff */
[----:B----4-:R-:W4:Y:S01]  /*15f10*/  LDL.LU R4, [R1+0x60] ;  /* 0x0000600001047983 */ /* 0x010f220000300800 */
[----:B------:R-:W-:-:S02]  /*15f20*/  MOV R20, R17 ;  /* 0x0000001100147202 */ /* 0x000fc40000000f00 */
[----:B--2---:R-:W-:Y:S02]  /*15f30*/  MOV R21, R0 ;  /* 0x0000000000157202 */ /* 0x004fe40000000f00 */
        /* <DEDUP_REMOVED lines=158> */
[----:B------:R-:W-:Y:S02]  /*16920*/  F2FP.F16.F32.PACK_AB R8, R137, R136 ;  /* 0x000000888908723e */ /* 0x000fe400000000ff */
[----:B------:R-:W-:Y:S02]  /*16930*/  F2FP.F16.F32.PACK_AB R9, R139, R138 ;  /* 0x0000008a8b09723e */ /* 0x000fe400000000ff */
[----:B------:R-:W-:-:S02]  /*16940*/  F2FP.F16.F32.PACK_AB R10, R141, R140 ;  /* 0x0000008c8d0a723e */ /* 0x000fc400000000ff */
[----:B------:R-:W-:-:S05]  /*16950*/  F2FP.F16.F32.PACK_AB R11, R143, R142 ;  /* 0x0000008e8f0b723e */ /* 0x000fca00000000ff */
[----:B------:R0:W-:Y:S01]  /*16960*/  STSM.16.M88.4 [R2], R8 ;  /* 0x0000000802007844 */ /* 0x0001e20000000200 */
[----:B------:R-:W-:Y:S01]  /*16970*/  IMAD.X R3, RZ, RZ, R3, P0 ;  /* 0x000000ffff037224 */ /* 0x000fe200000e0603 */
[----:B------:R-:W-:Y:S02]  /*16980*/  F2FP.F16.F32.PACK_AB R12, R145, R144 ;  /* 0x00000090910c723e */ /* 0x000fe400000000ff */
        /* <DEDUP_REMOVED lines=8> */
[----:B----4-:R-:W-:-:S02]  /*16a10*/  IADD3.X R9, R4, UR7, RZ, P0, !PT ;  /* 0x0000000704097c10 */ /* 0x010fc400087fe4ff */
        /* <DEDUP_REMOVED lines=9> */
[----:B0-----:R-:W-:Y:S01]  /*16ab0*/  IMAD.U32 R2, RZ, RZ, UR4 ;  /* 0x00000004ff027e24 */ /* 0x001fe2000f8e00ff */
        /* <DEDUP_REMOVED lines=8> */
.L_x_5520:
[----:B------:R-:W2:Y:S01]  /*16b40*/  LDL R0, [R1+0x70] ;  /* 0x0000700001007983 */ /* 0x000ea20000100800 */
[----:B------:R-:W-:-:S03]  /*16b50*/  ULDC UR4, c[0x0][0xbd4] ;  /* 0x0002f50000047ab9 */ /* 0x000fc60000000800 */
[----:B------:R-:W3:Y:S04]  /*16b60*/  LDL.LU R4, [R1+0x54] ;  /* 0x0000540001047983 */ /* 0x000ee80000300800 */
[----:B------:R1:W5:Y:S04]  /*16b70*/  LDL R157, [R1+0x58] ;  /* 0x00005800019d7983 */ /* 0x0003680000100800 */
[----:B--2---:R-:W2:Y:S01]  /*16b80*/  SHFL.IDX PT, R0, R0, RZ, 0x1f ;  /* 0x00001fff00007589 */ /* 0x004ea200000e0000 */
[----:B---3--:R-:W-:Y:S02]  /*16b90*/  ISETP.NE.AND P1, PT, R4, RZ, PT ;  /* 0x000000ff0400720c */ /* 0x008fe40003f25270 */
[----:B--2---:R-:W-:-:S02]  /*16ba0*/  ISETP.NE.AND P0, PT, R0, RZ, PT ;  /* 0x000000ff0000720c */ /* 0x004fc40003f05270 */
        /* <DEDUP_REMOVED lines=27> */
[----:B---3--:R-:W-:Y:S02]  /*16d60*/  IMAD.IADD R12, R160, 0x1, R213 ;  /* 0x00000001a00c7824 */ /* 0x008fe400078e02d5 */
        /* <DEDUP_REMOVED lines=29> */
[----:B------:R-:W-:-:S03]  /*16f40*/  IMAD.IADD R13, R193, 0x1, R213 ;  /* 0x00000001c10d7824 */ /* 0x000fc600078e02d5 */
        /* <DEDUP_REMOVED lines=10> */
.L_x_5521:
        /* <DEDUP_REMOVED lines=11> */
[----:B------:R-:W-:-:S05]  /*170a0*/  SHF.R.S32.HI R80, RZ, 0x3, R82 ;  /* 0x00000003ff507819 */ /* 0x000fca0000011452 */
[----:B01----:R-:W-:-:S04]  /*170b0*/  IMAD R9, R80, 0x40, R195 ;  /* 0x0000004050097824 */ /* 0x003fc800078e02c3 */
        /* <DEDUP_REMOVED lines=9> */
[C---:B------:R-:W-:Y:S02]  /*17150*/  IADD3 R65, P0, R20.reuse, 0xc000, RZ ;  /* 0x0000c00014417810 */ /* 0x040fe40007f1e0ff */
[C---:B------:R-:W-:Y:S02]  /*17160*/  IADD3 R29, P5, R20.reuse, 0x3000, RZ ;  /* 0x00003000141d7810 */ /* 0x040fe40007fbe0ff */
[----:B------:R-:W-:Y:S01]  /*17170*/  IADD3 R33, P6, R20, 0x4000, RZ ;  /* 0x0000400014217810 */ /* 0x000fe20007fde0ff */
[----:B------:R-:W-:Y:S01]  /*17180*/  IMAD R4, R4, UR4, RZ ;  /* 0x0000000404047c24 */ /* 0x000fe2000f8e02ff */
[C---:B------:R-:W-:Y:S01]  /*17190*/  IADD3 R41, P1, R20.reuse, 0x6000, RZ ;  /* 0x0000600014297810 */ /* 0x040fe20007f3e0ff */
[----:B------:R-:W5:Y:S01]  /*171a0*/  LD.E.128 R36, desc[UR40][R36.64] ;  /* 0x0000002824247980 */ /* 0x000f62000c101d00 */
[----:B------:R-:W-:-:S02]  /*171b0*/  IADD3 R45, P2, R20, 0x7000, RZ ;  /* 0x00007000142d7810 */ /* 0x000fc40007f5e0ff */
[----:B------:R-:W-:Y:S02]  /*171c0*/  LOP3.LUT R64, R65, 0x380, RZ, 0xc0, !PT ;  /* 0x0000038041407812 */ /* 0x000fe400078ec0ff */
[----:B------:R-:W-:Y:S02]  /*171d0*/  SHF.R.U64 R12, R12, 0x3, RZ ;  /* 0x000000030c0c7819 */ /* 0x000fe400000012ff */
[----:B------:R-:W-:Y:S02]  /*171e0*/  LOP3.LUT R24, R25, 0x380, RZ, 0xc0, !PT ;  /* 0x0000038019187812 */ /* 0x000fe400078ec0ff */
[----:B------:R-:W-:Y:S02]  /*171f0*/  LOP3.LUT R28, R29, 0x380, RZ, 0xc0, !PT ;  /* 0x000003801d1c7812 */ /* 0x000fe400078ec0ff */
[----:B------:R-:W-:Y:S02]  /*17200*/  LOP3.LUT R32, R33, 0x380, RZ, 0xc0, !PT ;  /* 0x0000038021207812 */ /* 0x000fe400078ec0ff */
[----:B------:R-:W-:-:S02]  /*17210*/  LOP3.LUT R40, R41, 0x380, RZ, 0xc0, !PT ;  /* 0x0000038029287812 */ /* 0x000fc400078ec0ff */
[----:B------:R-:W-:Y:S02]  /*17220*/  LOP3.LUT R44, R45, 0x380, RZ, 0xc0, !PT ;  /* 0x000003802d2c7812 */ /* 0x000fe400078ec0ff */
[----:B------:R-:W-:Y:S02]  /*17230*/  SHF.R.U64 R64, R64, 0x3, RZ ;  /* 0x0000000340407819 */ /* 0x000fe400000012ff */
[----:B------:R-:W-:Y:S01]  /*17240*/  LOP3.LUT R12, R12, R13, RZ, 0x3c, !PT ;  /* 0x0000000d0c0c7212 */ /* 0x000fe200078e3cff */
[----:B------:R-:W-:Y:S01]  /*17250*/  IMAD.X R13, RZ, RZ, R21, P3 ;  /* 0x000000ffff0d7224 */ /* 0x000fe200018e0615 */
[----:B------:R-:W-:Y:S02]  /*17260*/  SHF.R.U64 R24, R24, 0x3, RZ ;  /* 0x0000000318187819 */ /* 0x000fe400000012ff */
[----:B------:R-:W-:Y:S02]  /*17270*/  SHF.R.U64 R28, R28, 0x3, RZ ;  /* 0x000000031c1c7819 */ /* 0x000fe400000012ff */
[----:B------:R-:W-:-:S02]  /*17280*/  SHF.R.U64 R32, R32, 0x3, RZ ;  /* 0x0000000320207819 */ /* 0x000fc400000012ff */
[----:B------:R-:W-:Y:S01]  /*17290*/  LOP3.LUT R9, R20, 0x380, RZ, 0xc0, !PT ;  /* 0x0000038014097812 */ /* 0x000fe200078ec0ff */
[----:B------:R-:W-:Y:S01]  /*172a0*/  IMAD R85, R3, UR5, R4 ;  /* 0x0000000503557c24 */ /* 0x000fe2000f8e0204 */
[----:B------:R-:W-:Y:S01]  /*172b0*/  SHF.R.U64 R40, R40, 0x3, RZ ;  /* 0x0000000328287819 */ /* 0x000fe200000012ff */
[----:B------:R-:W5:Y:S01]  /*172c0*/  LD.E.128 R12, desc[UR40][R12.64] ;  /* 0x000000280c0c7980 */ /* 0x000f62000c101d00 */
[----:B------:R-:W-:Y:S02]  /*172d0*/  IADD3 R49, P3, R20, 0x8000, RZ ;  /* 0x0000800014317810 */ /* 0x000fe40007f7e0ff */
[----:B------:R-:W-:Y:S02]  /*172e0*/  SHF.R.U64 R44, R44, 0x3, RZ ;  /* 0x000000032c2c7819 */ /* 0x000fe400000012ff */
[----:B------:R-:W-:Y:S01]  /*172f0*/  LOP3.LUT R64, R64, R65, RZ, 0x3c, !PT ;  /* 0x0000004140407212 */ /* 0x000fe200078e3cff */
[----:B------:R-:W-:Y:S01]  /*17300*/  IMAD.X R65, RZ, RZ, R21, P0 ;  /* 0x000000ffff417224 */ /* 0x000fe200000e0615 */
[----:B---3--:R-:W-:-:S02]  /*17310*/  ISETP.NE.AND P0, PT, R83, 0x1, PT ;  /* 0x000000015300780c */ /* 0x008fc40003f05270 */
        /* <DEDUP_REMOVED lines=8> */
[----:B------:R-:W-:Y:S01]  /*173a0*/  LOP3.LUT R48, R49, 0x380, RZ, 0xc0, !PT ;  /* 0x0000038031307812 */ /* 0x000fe200078ec0ff */
[----:B------:R-:W5:Y:S01]  /*173b0*/  LD.E.128 R24, desc[UR40][R24.64] ;  /* 0x0000002818187980 */ /* 0x000f62000c101d00 */
[----:B------:R-:W-:Y:S01]  /*173c0*/  LOP3.LUT R44, R44, R45, RZ, 0x3c, !PT ;  /* 0x0000002d2c2c7212 */ /* 0x000fe200078e3cff */
[----:B------:R-:W-:Y:S01]  /*173d0*/  IMAD.X R45, RZ, RZ, R21, P2 ;  /* 0x000000ffff2d7224 */ /* 0x000fe200010e0615 */
[C---:B------:R-:W-:Y:S01]  /*173e0*/  IADD3 R53, P4, R20.reuse, 0x9000, RZ ;  /* 0x0000900014357810 */ /* 0x040fe20007f9e0ff */
[----:B------:R-:W0:Y:S01]  /*173f0*/  @P0 LDC R4, c[0x0][0xcec] ;  /* 0x00033b00ff040b82 */ /* 0x000e220000000800 */
[C---:B------:R-:W-:Y:S01]  /*17400*/  IADD3 R57, P5, R20.reuse, 0xa000, RZ ;  /* 0x0000a00014397810 */ /* 0x040fe20007fbe0ff */
[----:B------:R-:W5:Y:S01]  /*17410*/  LD.E.128 R28, desc[UR40][R28.64] ;  /* 0x000000281c1c7980 */ /* 0x000f62000c101d00 */
[----:B------:R-:W-:-:S02]  /*17420*/  IADD3 R61, P6, R20, 0xb000, RZ ;  /* 0x0000b000143d7810 */ /* 0x000fc40007fde0ff */
[C---:B------:R-:W-:Y:S01]  /*17430*/  IADD3 R69, P1, R20.reuse, 0xd000, RZ ;  /* 0x0000d00014457810 */ /* 0x040fe20007f3e0ff */
[----:B------:R-:W5:Y:S01]  /*17440*/  LD.E.128 R32, desc[UR40][R32.64] ;  /* 0x0000002820207980 */ /* 0x000f62000c101d00 */
[----:B------:R-:W-:Y:S02]  /*17450*/  IADD3 R73, P2, R20, 0xe000, RZ ;  /* 0x0000e00014497810 */ /* 0x000fe40007f5e0ff */
[----:B------:R-:W-:Y:S01]  /*17460*/  SHF.R.U64 R48, R48, 0x3, RZ ;  /* 0x0000000330307819 */ /* 0x000fe200000012ff */
[----:B------:R-:W5:Y:S01]  /*17470*/  LD.E.128 R40, desc[UR40][R40.64] ;  /* 0x0000002828287980 */ /* 0x000f62000c101d00 */
[----:B------:R-:W-:Y:S02]  /*17480*/  LOP3.LUT R52, R53, 0x380, RZ, 0xc0, !PT ;  /* 0x0000038035347812 */ /* 0x000fe400078ec0ff */
[----:B------:R-:W-:Y:S01]  /*17490*/  LOP3.LUT R56, R57, 0x380, RZ, 0xc0, !PT ;  /* 0x0000038039387812 */ /* 0x000fe200078ec0ff */
[----:B------:R-:W5:Y:S01]  /*174a0*/  LD.E.128 R44, desc[UR40][R44.64] ;  /* 0x000000282c2c7980 */ /* 0x000f62000c101d00 */
[----:B------:R-:W-:-:S02]  /*174b0*/  LOP3.LUT R60, R61, 0x380, RZ, 0xc0, !PT ;  /* 0x000003803d3c7812 */ /* 0x000fc400078ec0ff */
[----:B------:R-:W-:Y:S01]  /*174c0*/  LOP3.LUT R68, R69, 0x380, RZ, 0xc0, !PT ;  /* 0x0000038045447812 */ /* 0x000fe200078ec0ff */
[----:B------:R-:W5:Y:S01]  /*174d0*/  LD.E.128 R64, desc[UR40][R64.64] ;  /* 0x0000002840407980 */ /* 0x000f62000c101d00 */
[----:B------:R-:W-:Y:S02]  /*174e0*/  LOP3.LUT R72, R73, 0x380, RZ, 0xc0, !PT ;  /* 0x0000038049487812 */ /* 0x000fe400078ec0ff */
[----:B------:R-:W-:Y:S01]  /*174f0*/  LOP3.LUT R48, R48, R49, RZ, 0x3c, !PT ;  /* 0x0000003130307212 */ /* 0x000fe200078e3cff */
[----:B------:R-:W-:Y:S01]  /*17500*/  IMAD.X R49, RZ, RZ, R21, P3 ;  /* 0x000000ffff317224 */ /* 0x000fe200018e0615 */
[----:B------:R-:W-:Y:S02]  /*17510*/  SHF.R.U64 R52, R52, 0x3, RZ ;  /* 0x0000000334347819 */ /* 0x000fe400000012ff */
[----:B------:R-:W-:Y:S02]  /*17520*/  SHF.R.U64 R56, R56, 0x3, RZ ;  /* 0x0000000338387819 */ /* 0x000fe400000012ff */
[----:B------:R-:W-:Y:S01]  /*17530*/  SHF.R.U64 R60, R60, 0x3, RZ ;  /* 0x000000033c3c7819 */ /* 0x000fe200000012ff */
[----:B------:R-:W5:Y:S01]  /*17540*/  LD.E.128 R48, desc[UR40][R48.64] ;  /* 0x0000002830307980 */ /* 0x000f62000c101d00 */
[----:B------:R-:W-:-:S02]  /*17550*/  SHF.R.U64 R68, R68, 0x3, RZ ;  /* 0x0000000344447819 */ /* 0x000fc400000012ff */
[----:B------:R-:W-:Y:S02]  /*17560*/  SHF.R.U64 R72, R72, 0x3, RZ ;  /* 0x0000000348487819 */ /* 0x000fe400000012ff */
[----:B------:R-:W-:Y:S02]  /*17570*/  IADD3 R11, P3, R20, 0xf000, RZ ;  /* 0x0000f000140b7810 */ /* 0x000fe40007f7e0ff */
[----:B------:R-:W-:Y:S02]  /*17580*/  SHF.R.U64 R9, R9, 0x3, RZ ;  /* 0x0000000309097819 */ /* 0x000fe400000012ff */
        /* <DEDUP_REMOVED lines=13> */
[----:B------:R-:W-:Y:S01]  /*17660*/  IMAD.MOV.U32 R9, RZ, RZ, R21 ;  /* 0x000000ffff097224 */ /* 0x000fe200078e0015 */
[----:B------:R-:W-:Y:S01]  /*17670*/  LOP3.LUT R10, R11, 0x380, RZ, 0xc0, !PT ;  /* 0x000003800b0a7812 */ /* 0x000fe200078ec0ff */
[----:B------:R-:W-:Y:S01]  /*17680*/  IMAD.WIDE.U32 R20, R3, UR4, RZ ;  /* 0x0000000403147c25 */ /* 0x000fe2000f8e00ff */
[----:B------:R-:W-:Y:S01]  /*17690*/  ULDC.64 UR4, c[0x0][0xbe8] ;  /* 0x0002fa0000047ab9 */ /* 0x000fe20000000a00 */
[----:B------:R-:W1:Y:S01]  /*176a0*/  @P0 LDC R3, c[0x0][0xcf0] ;  /* 0x00033c00ff030b82 */ /* 0x000e620000000800 */
[----:B------:R-:W-:Y:S01]  /*176b0*/  SHF.R.U64 R10, R10, 0x3, RZ ;  /* 0x000000030a0a7819 */ /* 0x000fe200000012ff */
[----:B------:R-:W-:Y:S01]  /*176c0*/  IMAD.IADD R21, R21, 0x1, R85 ;  /* 0x0000000115157824 */ /* 0x000fe200078e0255 */
[----:B------:R-:W5:Y:S01]  /*176d0*/  LD.E.128 R52, desc[UR40][R52.64] ;  /* 0x0000002834347980 */ /* 0x000f62000c101d00 */
[----:B------:R-:W-:Y:S01]  /*176e0*/  IMAD.IADD R85, R81, 0x1, -R82 ;  /* 0x0000000151557824 */ /* 0x000fe200078e0a52 */
[----:B------:R-:W-:Y:S01]  /*176f0*/  LOP3.LUT R76, R10, R11, RZ, 0x3c, !PT ;  /* 0x0000000b0a4c7212 */ /* 0x000fe200078e3cff */
[----:B------:R-:W-:Y:S01]  /*17700*/  IMAD.WIDE.U32 R20, R186, UR4, R20 ;  /* 0x00000004ba147c25 */ /* 0x000fe2000f8e0014 */
[----:B------:R-:W-:Y:S01]  /*17710*/  SHF.R.S32.HI R81, RZ, 0x1f, R0 ;  /* 0x0000001fff517819 */ /* 0x000fe20000011400 */
[----:B------:R-:W5:Y:S02]  /*17720*/  LD.E.128 R8, desc[UR40][R8.64] ;  /* 0x0000002808087980 */ /* 0x000f64000c101d00 */
[----:B------:R-:W-:-:S02]  /*17730*/  IMAD R82, R85, 0x20, R80 ;  /* 0x0000002055527824 */ /* 0x000fc400078e0250 */
[----:B------:R-:W-:Y:S01]  /*17740*/  IMAD R21, R186, UR5, R21 ;  /* 0x00000005ba157c24 */ /* 0x000fe2000f8e0215 */
[----:B------:R-:W-:Y:S01]  /*17750*/  ULDC.64 UR4, c[0x0][0xbf0] ;  /* 0x0002fc0000047ab9 */ /* 0x000fe20000000a00 */
[----:B------:R-:W-:Y:S01]  /*17760*/  IMAD.IADD R87, R213, 0x1, R82 ;  /* 0x00000001d5577824 */ /* 0x000fe200078e0252 */
[----:B------:R-:W5:Y:S01]  /*17770*/  LD.E.128 R56, desc[UR40][R56.64] ;  /* 0x0000002838387980 */ /* 0x000f62000c101d00 */
[----:B------:R-:W-:Y:S02]  /*17780*/  IMAD R81, R81, UR4, RZ ;  /* 0x0000000451517c24 */ /* 0x000fe4000f8e02ff */
[----:B0-----:R-:W-:Y:S01]  /*17790*/  @P0 IMAD.HI.U32 R4, R87, R4, RZ ;  /* 0x0000000457040227 */ /* 0x001fe200078e00ff */
[----:B------:R-:W5:Y:S03]  /*177a0*/  LD.E.128 R60, desc[UR40][R60.64] ;  /* 0x000000283c3c7980 */ /* 0x000f66000c101d00 */
[C---:B------:R-:W-:Y:S01]  /*177b0*/  IMAD R85, R0.reuse, UR5, R81 ;  /* 0x0000000500557c24 */ /* 0x040fe2000f8e0251 */
[----:B------:R-:W5:Y:S01]  /*177c0*/  LD.E.128 R68, desc[UR40][R68.64] ;  /* 0x0000002844447980 */ /* 0x000f62000c101d00 */
[----:B------:R-:W-:Y:S01]  /*177d0*/  IMAD.MOV.U32 R81, RZ, RZ, R87 ;  /* 0x000000ffff517224 */ /* 0x000fe200078e0057 */
[----:B-1----:R-:W-:Y:S01]  /*177e0*/  @P0 SHF.R.U32.HI R81, RZ, R3, R4 ;  /* 0x00000003ff510219 */ /* 0x002fe20000011604 */
[----:B------:R-:W-:Y:S01]  /*177f0*/  IMAD.WIDE.U32 R20, R0, UR4, R20 ;  /* 0x0000000400147c25 */ /* 0x000fe2000f8e0014 */
[----:B------:R-:W-:Y:S01]  /*17800*/  ULDC.64 UR4, c[0x0][0xbe0] ;  /* 0x0002f80000047ab9 */ /* 0x000fe20000000a00 */
[----:B------:R-:W0:Y:S01]  /*17810*/  LDC R4, c[0x0][0xbc8] ;  /* 0x0002f200ff047b82 */ /* 0x000e220000000800 */
[----:B------:R-:W5:Y:S01]  /*17820*/  LD.E.128 R72, desc[UR40][R72.64] ;  /* 0x0000002848487980 */ /* 0x000f62000c101d00 */
[----:B------:R-:W-:-:S03]  /*17830*/  IMAD.MOV R0, RZ, RZ, -R81 ;  /* 0x000000ffff007224 */ /* 0x000fc600078e0a51 */
[----:B------:R-:W5:Y:S01]  /*17840*/  LD.E.128 R76, desc[UR40][R76.64] ;  /* 0x000000284c4c7980 */ /* 0x000f62000c101d00 */
[----:B------:R-:W-:Y:S01]  /*17850*/  IMAD R3, R83, R0, R87 ;  /* 0x0000000053037224 */ /* 0x000fe200078e0257 */
[----:B------:R-:W-:Y:S01]  /*17860*/  SHF.R.S32.HI R0, RZ, 0x1f, R81 ;  /* 0x0000001fff007819 */ /* 0x000fe20000011451 */
[----:B------:R-:W-:Y:S01]  /*17870*/  IMAD.IADD R21, R21, 0x1, R85 ;  /* 0x0000000115157824 */ /* 0x000fe200078e0255 */
[----:B------:R-:W-:Y:S01]  /*17880*/  @!PT LDS RZ, [RZ] ;  /* 0x00000000fffff984 */ /* 0x000fe20000000800 */
[----:B------:R-:W-:Y:S01]  /*17890*/  @!PT LDS RZ, [RZ] ;  /* 0x00000000fffff984 */ /* 0x000fe20000000800 */
[----:B------:R-:W-:Y:S01]  /*178a0*/  @!PT LDS RZ, [RZ] ;  /* 0x00000000fffff984 */ /* 0x000fe20000000800 */
[----:B------:R-:W-:Y:S01]  /*178b0*/  @!PT LDS RZ, [RZ] ;  /* 0x00000000fffff984 */ /* 0x000fe20000000800 */
[----:B------:R1:W-:Y:S06]  /*178c0*/  MEMBAR.ALL.CTA ;  /* 0x0000000000007992 */ /* 0x0003ec0000008000 */
[----:B-1----:R-:W1:Y:S01]  /*178d0*/  FENCE.VIEW.ASYNC.S ;  /* 0x00000000000073c6 */ /* 0x002e620000000000 */
[----:B------:R-:W-:-:S02]  /*178e0*/  IMAD R0, R0, UR4, RZ ;  /* 0x0000000400007c24 */ /* 0x000fc4000f8e02ff */
[----:B------:R-:W-:-:S04]  /*178f0*/  IMAD.WIDE.U32 R20, R81, UR4, R20 ;  /* 0x0000000451147c25 */ /* 0x000fc8000f8e0014 */
        /* <DEDUP_REMOVED lines=8> */
[----:B------:R-:W-:Y:S02]  /*17980*/  VIADD R0, R17, 0x38820 ;  /* 0x0003882011007836 */ /* 0x000fe40000000000 */
[----:B------:R-:W-:Y:S01]  /*17990*/  IMAD.IADD R3, R21, 0x1, R81 ;  /* 0x0000000115037824 */ /* 0x000fe200078e0251 */
[C---:B------:R-:W-:Y:S01]  /*179a0*/  LEA R81, P0, R20.reuse, UR4, 0x1 ;  /* 0x0000000414517c11 */ /* 0x040fe2000f8008ff */
[C---:B------:R-:W-:Y:S01]  /*179b0*/  VIADD R164, R195.reuse, 0x40 ;  /* 0x00000040c3a47836 */ /* 0x040fe20000000000 */
[----:B------:R-:W-:Y:S02]  /*179c0*/  PRMT R0, RZ, 0x654, R0 ;  /* 0x00000654ff007816 */ /* 0x000fe40000000000 */
[----:B------:R-:W-:Y:S01]  /*179d0*/  LEA.HI.X R82, R20, UR5, R3, 0x1, P0 ;  /* 0x0000000514527c11 */ /* 0x000fe200080f0c03 */
[C---:B------:R-:W-:Y:S01]  /*179e0*/  VIADD R162, R195.reuse, 0x80 ;  /* 0x00000080c3a27836 */ /* 0x040fe20000000000 */
[-C--:B0-----:R-:W-:Y:S01]  /*179f0*/  ISETP.GE.AND P0, PT, R164, R4.reuse, PT ;  /* 0x00000004a400720c */ /* 0x081fe20003f06270 */
[----:B-1----:R0:W-:Y:S01]  /*17a00*/  SYNCS.ARRIVE.TRANS64.RED.A1T0 RZ, [R0+URZ], RZ ;  /* 0x000000ff00ff79a7 */ /* 0x0021e2000810043f */
[C---:B------:R-:W-:Y:S01]  /*17a10*/  ISETP.GE.AND P1, PT, R195.reuse, R4, PT ;  /* 0x00000004c300720c */ /* 0x040fe20003f26270 */
[----:B------:R-:W-:Y:S01]  /*17a20*/  VIADD R160, R195, 0xc0 ;  /* 0x000000c0c3a07836 */ /* 0x000fe20000000000 */
[----:B0-----:R-:W-:-:S02]  /*17a30*/  SEL R0, RZ, 0xffffffff, P0 ;  /* 0xffffffffff007807 */ /* 0x001fc40000000000 */
[-C--:B------:R-:W-:Y:S01]  /*17a40*/  ISETP.GE.AND P0, PT, R162, R4.reuse, PT ;  /* 0x00000004a200720c */ /* 0x080fe20003f06270 */
[----:B------:R-:W-:Y:S02]  /*17a50*/  IMAD R83, R2, R83, RZ ;  /* 0x0000005302537224 */ /* 0x000fe400078e02ff */
[----:B------:R-:W-:Y:S01]  /*17a60*/  IMAD.SHL.U32 R3, R0, 0x2, RZ ;  /* 0x0000000200037824 */ /* 0x000fe200078e00ff */
[----:B------:R-:W-:Y:S02]  /*17a70*/  SEL R0, RZ, 0x1, P1 ;  /* 0x00000001ff007807 */ /* 0x000fe40000800000 */
[----:B------:R-:W-:Y:S01]  /*17a80*/  SEL R2, RZ, 0xffffffff, P0 ;  /* 0xffffffffff027807 */ /* 0x000fe20000000000 */
[----:B------:R-:W-:Y:S01]  /*17a90*/  VIADD R158, R195, 0x100 ;  /* 0x00000100c39e7836 */ /* 0x000fe20000000000 */
[-C--:B------:R-:W-:Y:S02]  /*17aa0*/  ISETP.GE.AND P0, PT, R160, R4.reuse, PT ;  /* 0x00000004a000720c */ /* 0x080fe40003f06270 */
[----:B------:R-:W-:Y:S01]  /*17ab0*/  LOP3.LUT R0, R3, 0x2, R0, 0xe2, !PT ;  /* 0x0000000203007812 */ /* 0x000fe200078ee200 */
[----:B------:R-:W-:Y:S01]  /*17ac0*/  IMAD.SHL.U32 R3, R2, 0x4, RZ ;  /* 0x0000000402037824 */ /* 0x000fe200078e00ff */
[----:B------:R-:W-:Y:S01]  /*17ad0*/  SEL R2, RZ, 0xffffffff, P0 ;  /* 0xffffffffff027807 */ /* 0x000fe20000000000 */
[----:B------:R-:W-:Y:S01]  /*17ae0*/  VIADD R156, R195, 0x140 ;  /* 0x00000140c39c7836 */ /* 0x000fe20000000000 */
[----:B------:R-:W-:-:S02]  /*17af0*/  ISETP.GE.AND P0, PT, R158, R4, PT ;  /* 0x000000049e00720c */ /* 0x000fc40003f06270 */
[----:B------:R-:W-:Y:S01]  /*17b00*/  LOP3.LUT R0, R3, 0x4, R0, 0xe2, !PT ;  /* 0x0000000403007812 */ /* 0x000fe200078ee200 */
[----:B------:R-:W-:Y:S01]  /*17b10*/  IMAD.SHL.U32 R3, R2, 0x8, RZ ;  /* 0x0000000802037824 */ /* 0x000fe200078e00ff */
[----:B------:R-:W-:Y:S02]  /*17b20*/  SEL R2, RZ, 0xffffffff, P0 ;  /* 0xffffffffff027807 */ /* 0x000fe40000000000 */
[-C--:B------:R-:W-:Y:S02]  /*17b30*/  ISETP.GE.AND P0, PT, R156, R4.reuse, PT ;  /* 0x000000049c00720c */ /* 0x080fe40003f06270 */
[----:B------:R-:W-:Y:S01]  /*17b40*/  LOP3.LUT R0, R3, 0x8, R0, 0xe2, !PT ;  /* 0x0000000803007812 */ /* 0x000fe200078ee200 */
[----:B------:R-:W-:Y:S01]  /*17b50*/  IMAD.SHL.U32 R3, R2, 0x10, RZ ;  /* 0x0000001002037824 */ /* 0x000fe200078e00ff */
[----:B------:R-:W-:Y:S01]  /*17b60*/  SEL R2, RZ, 0xffffffff, P0 ;  /* 0xffffffffff027807 */ /* 0x000fe20000000000 */
[----:B------:R-:W-:Y:S02]  /*17b70*/  VIADD R154, R195, 0x180 ;  /* 0x00000180c39a7836 */ /* 0x000fe40000000000 */
[----:B------:R-:W-:Y:S01]  /*17b80*/  IMAD.IADD R213, R80, 0x1, R213 ;  /* 0x0000000150d57824 */ /* 0x000fe200078e02d5 */
[----:B------:R-:W-:Y:S01]  /*17b90*/  LOP3.LUT R0, R3, 0x10, R0, 0xe2, !PT ;  /* 0x0000001003007812 */ /* 0x000fe200078ee200 */
[----:B------:R-:W-:Y:S01]  /*17ba0*/  IMAD.SHL.U32 R3, R2, 0x20, RZ ;  /* 0x0000002002037824 */ /* 0x000fe200078e00ff */
[----:B------:R-:W-:Y:S01]  /*17bb0*/  ISETP.GE.AND P0, PT, R154, R4, PT ;  /* 0x000000049a00720c */ /* 0x000fe20003f06270 */
[----:B------:R-:W-:Y:S01]  /*17bc0*/  VIADD R152, R195, 0x1c0 ;  /* 0x000001c0c3987836 */ /* 0x000fe20000000000 */
[----:B------:R-:W-:-:S02]  /*17bd0*/  ISETP.GE.AND P1, PT, R213, R83, PT ;  /* 0x00000053d500720c */ /* 0x000fc40003f26270 */
[----:B------:R-:W-:Y:S02]  /*17be0*/  LOP3.LUT R0, R3, 0x20, R0, 0xe2, !PT ;  /* 0x0000002003007812 */ /* 0x000fe400078ee200 */
[----:B------:R-:W-:Y:S02]  /*17bf0*/  SEL R3, RZ, 0x40, P0 ;  /* 0x00000040ff037807 */ /* 0x000fe40000000000 */
[----:B------:R-:W-:Y:S02]  /*17c00*/  ISETP.GE.AND P0, PT, R152, R4, PT ;  /* 0x000000049800720c */ /* 0x000fe40003f06270 */
[----:B------:R-:W-:Y:S02]  /*17c10*/  LOP3.LUT R80, R0, R3, RZ, 0xfc, !PT ;  /* 0x0000000300507212 */ /* 0x000fe400078efcff */
[----:B------:R-:W-:Y:S01]  /*17c20*/  SEL R3, RZ, 0x80, P0 ;  /* 0x00000080ff037807 */ /* 0x000fe20000000000 */
[C---:B------:R-:W-:Y:S02]  /*17c30*/  VIADD R153, R195.reuse, 0x1c0 ;  /* 0x000001c0c3997836 */ /* 0x040fe40000000000 */
[C---:B------:R-:W-:Y:S01]  /*17c40*/  VIADD R155, R195.reuse, 0x180 ;  /* 0x00000180c39b7836 */ /* 0x040fe20000000000 */
[----:B------:R-:W-:Y:S01]  /*17c50*/  LOP3.LUT R0, R80, R3, RZ, 0xfc, !PT ;  /* 0x0000000350007212 */ /* 0x000fe200078efcff */
[----:B------:R-:W-:-:S02]  /*17c60*/  VIADD R157, R195, 0x140 ;  /* 0x00000140c39d7836 */ /* 0x000fc40000000000 */
[C---:B------:R-:W-:Y:S02]  /*17c70*/  VIADD R159, R195.reuse, 0x100 ;  /* 0x00000100c39f7836 */ /* 0x040fe40000000000 */
[C---:B------:R-:W-:Y:S02]  /*17c80*/  VIADD R161, R195.reuse, 0xc0 ;  /* 0x000000c0c3a17836 */ /* 0x040fe40000000000 */
        /* <DEDUP_REMOVED lines=44> */
.L_x_5524:
[----:B------:R-:W-:Y:S05]  /*17f50*/  BSYNC B1 ;  /* 0x0000000000017941 */ /* 0x000fea0003800000 */
.L_x_5523:
[----:B0----5:R-:W-:Y:S01]  /*17f60*/  VIADD R8, R213, 0x20 ;  /* 0x00000020d5087836 */ /* 0x021fe20000000000 */
        /* <DEDUP_REMOVED lines=11> */
[----:B------:R-:W-:-:S03]  /*18020*/  @!P5 LEA R10, P4, R164, R2, 0x1 ;  /* 0x00000002a40ad211 */ /* 0x000fc600078808ff */
        /* <DEDUP_REMOVED lines=25> */
.L_x_5522:
[----:B01----:R-:W2:Y:S01]  /*181c0*/  LDL.LU R10, [R1+0x64] ;  /* 0x00006400010a7983 */ /* 0x003ea20000300800 */
[----:B------:R-:W-:Y:S01]  /*181d0*/  ULDC.64 UR4, c[0x0][0xc08] ;  /* 0x0003020000047ab9 */ /* 0x000fe20000000a00 */
[----:B------:R-:W0:Y:S02]  /*181e0*/  LDC R11, c[0x0][0xce8] ;  /* 0x00033a00ff0b7b82 */ /* 0x000e240000000800 */
[----:B------:R-:W3:Y:S01]  /*181f0*/  LDL R12, [R1+0x18] ;  /* 0x00001800010c7983 */ /* 0x000ee20000100800 */
[----:B------:R-:W-:Y:S01]  /*18200*/  IMAD R4, R4, UR4, RZ ;  /* 0x0000000404047c24 */ /* 0x000fe2000f8e02ff */
[----:B------:R-:W-:Y:S01]  /*18210*/  IADD3 R157, R211, 0xe0, RZ ;  /* 0x000000e0d39d7810 */ /* 0x000fe20007ffe0ff */
[C---:B------:R-:W-:Y:S01]  /*18220*/  IMAD.WIDE.U32 R8, R3.reuse, UR4, RZ ;  /* 0x0000000403087c25 */ /* 0x040fe2000f8e00ff */
[----:B------:R-:W-:Y:S02]  /*18230*/  BSSY B1, `(.L_x_5526) ;  /* 0x000010e000017945 */ /* 0x000fe40003800000 */
[----:B------:R-:W-:Y:S01]  /*18240*/  SHF.R.S32.HI R157, RZ, 0x1f, R157 ;  /* 0x0000001fff9d7819 */ /* 0x000fe2000001149d */
[----:B------:R-:W-:Y:S01]  /*18250*/  IMAD R4, R3, UR5, R4 ;  /* 0x0000000503047c24 */ /* 0x000fe2000f8e0204 */
[----:B------:R-:W-:Y:S01]  /*18260*/  ULDC.64 UR4, c[0x0][0xc38] ;  /* 0x00030e0000047ab9 */ /* 0x000fe20000000a00 */
[----:B------:R-:W-:Y:S01]  /*18270*/  SHF.R.S32.HI R3, RZ, 0x1f, R0 ;  /* 0x0000001fff037819 */ /* 0x000fe20000011400 */
[----:B------:R-:W-:-:S02]  /*18280*/  VIADD R21, R211, 0xf8 ;  /* 0x000000f8d3157836 */ /* 0x000fc40000000000 */
[----:B------:R-:W-:Y:S02]  /*18290*/  IMAD.IADD R9, R9, 0x1, R4 ;  /* 0x0000000109097824 */ /* 0x000fe400078e0204 */
[----:B------:R-:W-:Y:S01]  /*182a0*/  VIADD R153, R211, 0xf0 ;  /* 0x000000f0d3997836 */ /* 0x000fe20000000000 */
[----:B------:R-:W-:Y:S01]  /*182b0*/  SHF.R.S32.HI R21, RZ, 0x1f, R21 ;  /* 0x0000001fff157819 */ /* 0x000fe20000011415 */
[----:B------:R-:W-:-:S03]  /*182c0*/  IMAD.WIDE.U32 R8, R186, UR4, R8 ;  /* 0x00000004ba087c25 */ /* 0x000fc6000f8e0008 */
[----:B------:R-:W-:Y:S01]  /*182d0*/  SHF.R.S32.HI R153, RZ, 0x1f, R153 ;  /* 0x0000001fff997819 */ /* 0x000fe20000011499 */
[----:B------:R-:W-:Y:S01]  /*182e0*/  IMAD R9, R186, UR5, R9 ;  /* 0x00000005ba097c24 */ /* 0x000fe2000f8e0209 */
[----:B------:R-:W-:Y:S01]  /*182f0*/  ULDC.64 UR4, c[0x0][0xc40] ;  /* 0x0003100000047ab9 */ /* 0x000fe20000000a00 */
[----:B0-----:R-:W-:Y:S01]  /*18300*/  ISETP.NE.AND P0, PT, R11, 0x1, PT ;  /* 0x000000010b00780c */ /* 0x001fe20003f05270 */
[----:B------:R-:W-:Y:S02]  /*18310*/  IMAD R3, R3, UR4, RZ ;  /* 0x0000000403037c24 */ /* 0x000fe4000f8e02ff */
[----:B------:R-:W-:-:S04]  /*18320*/  IMAD.WIDE.U32 R8, R0, UR4, R8 ;  /* 0x0000000400087c25 */ /* 0x000fc8000f8e0008 */
[----:B------:R-:W-:Y:S01]  /*18330*/  IMAD R3, R0, UR5, R3 ;  /* 0x0000000500037c24 */ /* 0x000fe2000f8e0203 */
[----:B------:R-:W-:Y:S01]  /*18340*/  ULDC.64 UR4, c[0x0][0xc48] ;  /* 0x0003120000047ab9 */ /* 0x000fe20000000a00 */
[----:B------:R-:W-:Y:S02]  /*18350*/  VIADD R155, R211, 0xe8 ;  /* 0x000000e8d39b7836 */ /* 0x000fe40000000000 */
[----:B------:R-:W-:Y:S02]  /*18360*/  IMAD.IADD R9, R9, 0x1, R3 ;  /* 0x0000000109097824 */ /* 0x000fe400078e0203 */
[----:B------:R-:W0:Y:S01]  /*18370*/  @P0 LDC R0, c[0x0][0xcf0] ;  /* 0x00033c00ff000b82 */ /* 0x000e220000000800 */
        /* <DEDUP_REMOVED lines=72> */
[--C-:B---3--:R-:W-:Y:S02]  /*18800*/  IMAD.IADD R3, R12, 0x1, R213.reuse ;  /* 0x000000010c037824 */ /* 0x108fe400078e02d5 */
[----:B------:R-:W-:Y:S02]  /*18810*/  IMAD.IADD R213, R193, 0x1, R213 ;  /* 0x00000001c1d57824 */ /* 0x000fe400078e02d5 */
[----:B------:R-:W-:Y:S02]  /*18820*/  IMAD.MOV.U32 R4, RZ, RZ, R3 ;  /* 0x000000ffff047224 */ /* 0x000fe400078e0003 */
        /* <DEDUP_REMOVED lines=168> */
[----:B------:R-:W-:Y:S02]  /*192b0*/  @!P5 LEA R14, P0, R20, R14, 0x2 ;  /* 0x0000000e140ed211 */ /* 0x000fe400078010ff */
[-C--:B------:R-:W-:Y:S01]  /*192c0*/  @!P2 LEA.HI.X R9, R152, R11.reuse, R153, 0x2, P1 ;  /* 0x0000000b9809a211 */ /* 0x080fe200008f1499 */
[----:B------:R3:W-:Y:S01]  /*192d0*/  @!P3 ST.E.64 desc[UR40][R12.64], R140 ;  /* 0x0000008c0c00b985 */ /* 0x0007e2000c101b28 */
[----:B------:R-:W-:-:S03]  /*192e0*/  @!P5 LEA.HI.X R15, R20, R11, R21, 0x2, P0 ;  /* 0x0000000b140fd211 */ /* 0x000fc600000f1415 */
[----:B------:R3:W-:Y:S04]  /*192f0*/  @!P2 ST.E.64 desc[UR40][R8.64], R144 ;  /* 0x000000900800a985 */ /* 0x0007e8000c101b28 */
[----:B------:R3:W-:Y:S02]  /*19300*/  @!P5 ST.E.64 desc[UR40][R14.64], R148 ;  /* 0x000000940e00d985 */ /* 0x0007e4000c101b28 */
.L_x_5527:
[----:B------:R-:W-:Y:S05]  /*19310*/  BSYNC B1 ;  /* 0x0000000000017941 */ /* 0x000fea0003800000 */
.L_x_5526:
[----:B------:R-:W-:Y:S01]  /*19320*/  VIADD R213, R213, 0x8 ;  /* 0x00000008d5d57836 */ /* 0x000fe20000000000 */
[----:B---3--:R3:W4:Y:S04]  /*19330*/  SHFL.IDX PT, R12, R10, 0x1, 0x1c1f ;  /* 0x003c1f000a0c7f89 */ /* 0x00872800000e0000 */
[----:B------:R-:W-:Y:S01]  /*19340*/  ISETP.GE.AND P0, PT, R213, R0, PT ;  /* 0x00000000d500720c */ /* 0x000fe20003f06270 */
[----:B0-----:R-:W0:-:S12]  /*19350*/  SHFL.IDX PT, R4, R4, 0x1, 0x1c1f ;  /* 0x003c1f0004047f89 */ /* 0x001e1800000e0000 */
[----:B---3--:R-:W-:Y:S05]  /*19360*/  @P0 BRA `(.L_x_5525) ;  /* 0x0000001800600947 */ /* 0x008fea0003800000 */
[C---:B------:R-:W-:Y:S01]  /*19370*/  VIADD R13, R211.reuse, 0x8 ;  /* 0x00000008d30d7836 */ /* 0x040fe20000000000 */
[----:B------:R-:W-:Y:S01]  /*19380*/  ULDC UR4, c[0x0][0xbc8] ;  /* 0x0002f20000047ab9 */ /* 0x000fe20000000800 */
[C---:B------:R-:W-:Y:S01]  /*19390*/  VIADD R25, R211.reuse, 0x10 ;  /* 0x00000010d3197836 */ /* 0x040fe20000000000 */
[C---:B------:R-:W-:Y:S01]  /*193a0*/  ISETP.GE.AND P2, PT, R211.reuse, UR4, PT ;  /* 0x00000004d3007c0c */ /* 0x040fe2000bf46270 */
[----:B--2---:R-:W-:Y:S01]  /*193b0*/  VIADD R11, R211, 0x18 ;  /* 0x00000018d30b7836 */ /* 0x004fe20000000000 */
[----:B------:R-:W-:Y:S01]  /*193c0*/  ISETP.GE.AND P5, PT, R13, UR4, PT ;  /* 0x000000040d007c0c */ /* 0x000fe2000bfa6270 */
[----:B-1----:R-:W-:Y:S01]  /*193d0*/  VIADD R14, R211, 0x8 ;  /* 0x00000008d30e7836 */ /* 0x002fe20000000000 */
[----:B------:R-:W-:Y:S01]  /*193e0*/  ISETP.GE.AND P3, PT, R25, UR4, PT ;  /* 0x0000000419007c0c */ /* 0x000fe2000bf66270 */
[----:B------:R-:W-:Y:S01]  /*193f0*/  VIADD R28, R211, 0x10 ;  /* 0x00000010d31c7836 */ /* 0x000fe20000000000 */
[----:B------:R-:W-:Y:S01]  /*19400*/  ISETP.GE.AND P4, PT, R11, UR4, PT ;  /* 0x000000040b007c0c */ /* 0x000fe2000bf86270 */
[----:B------:R-:W-:Y:S01]  /*19410*/  VIADD R24, R211, 0x18 ;  /* 0x00000018d3187836 */ /* 0x000fe20000000000 */
[----:B------:R-:W-:-:S02]  /*19420*/  SHF.R.S32.HI R14, RZ, 0x1f, R14 ;  /* 0x0000001fff0e7819 */ /* 0x000fc4000001140e */
[----:B------:R-:W-:Y:S02]  /*19430*/  SHF.R.S32.HI R15, RZ, 0x1f, R211 ;  /* 0x0000001fff0f7819 */ /* 0x000fe400000114d3 */
[----:B------:R-:W-:Y:S02]  /*19440*/  SHF.R.S32.HI R28, RZ, 0x1f, R28 ;  /* 0x0000001fff1c7819 */ /* 0x000fe4000001141c */
[-C--:B0-----:R-:W-:Y:S02]  /*19450*/  @!P2 LEA R2, P0, R211, R4.reuse, 0x2 ;  /* 0x00000004d302a211 */ /* 0x081fe400078010ff */
[----:B------:R-:W-:Y:S02]  /*19460*/  @!P5 LEA R8, P1, R13, R4, 0x2 ;  /* 0x000000040d08d211 */ /* 0x000fe400078210ff */
[CC--:B----4-:R-:W-:Y:S01]  /*19470*/  @!P2 LEA.HI.X R3, R211.reuse, R12.reuse, R15, 0x2, P0 ;  /* 0x0000000cd303a211 */ /* 0x0d0fe200000f140f */
[----:B------:R-:W-:Y:S01]  /*19480*/  VIADD R15, R211, 0x28 ;  /* 0x00000028d30f7836 */ /* 0x000fe20000000000 */
[----:B------:R-:W-:Y:S01]  /*19490*/  @!P5 LEA.HI.X R9, R13, R12, R14, 0x2, P1 ;  /* 0x0000000c0d09d211 */ /* 0x000fe200008f140e */
[----:B------:R-:W-:Y:S01]  /*194a0*/  VIADD R14, R211, 0x20 ;  /* 0x00000020d30e7836 */ /* 0x000fe20000000000 */
[----:B------:R-:W-:Y:S01]  /*194b0*/  SHF.R.S32.HI R24, RZ, 0x1f, R24 ;  /* 0x0000001fff187819 */ /* 0x000fe20000011418 */
[----:B------:R0:W-:Y:S01]  /*194c0*/  @!P2 ST.E.64 desc[UR40][R2.64], R26 ;  /* 0x0000001a0200a985 */ /* 0x0001e2000c101b28 */
[----:B------:R-:W-:Y:S01]  /*194d0*/  ISETP.GE.AND P1, PT, R15, UR4, PT ;  /* 0x000000040f007c0c */ /* 0x000fe2000bf26270 */
[----:B------:R-:W-:Y:S01]  /*194e0*/  VIADD R13, R211, 0x30 ;  /* 0x00000030d30d7836 */ /* 0x000fe20000000000 */
[----:B------:R-:W-:Y:S01]  /*194f0*/  ISETP.GE.AND P0, PT, R14, UR4, PT ;  /* 0x000000040e007c0c */ /* 0x000fe2000bf06270 */
[----:B------:R1:W-:Y:S03]  /*19500*/  @!P5 ST.E.64 desc[UR40][R8.64], R30 ;  /* 0x0000001e0800d985 */ /* 0x0003e6000c101b28 */
[----:B------:R-:W-:-:S02]  /*19510*/  ISETP.GE.AND P2, PT, R13, UR4, PT ;  /* 0x000000040d007c0c */ /* 0x000fc4000bf46270 */
[-C--:B0-----:R-:W-:Y:S02]  /*19520*/  @!P3 LEA R2, P5, R25, R4.reuse, 0x2 ;  /* 0x000000041902b211 */ /* 0x081fe400078a10ff */
[----:B-1----:R-:W-:Y:S02]  /*19530*/  @!P4 LEA R8, P6, R11, R4, 0x2 ;  /* 0x000000040b08c211 */ /* 0x002fe400078c10ff */
[-C--:B------:R-:W-:Y:S02]  /*19540*/  @!P3 LEA.HI.X R3, R25, R12.reuse, R28, 0x2, P5 ;  /* 0x0000000c1903b211 */ /* 0x080fe400028f141c */
[----:B------:R-:W-:Y:S01]  /*19550*/  @!P4 LEA.HI.X R9, R11, R12, R24, 0x2, P6 ;  /* 0x0000000c0b09c211 */ /* 0x000fe200030f1418 */
[----:B------:R-:W-:-:S04]  /*19560*/  VIADD R24, R211, 0x20 ;  /* 0x00000020d3187836 */ /* 0x000fc80000000000 */
[-C--:B------:R-:W-:Y:S01]  /*19570*/  @!P2 LEA R10, P6, R13, R4.reuse, 0x2 ;  /* 0x000000040d0aa211 */ /* 0x080fe200078c10ff */
[----:B------:R0:W-:Y:S01]  /*19580*/  @!P3 ST.E.64 desc[UR40][R2.64], R34 ;  /* 0x000000220200b985 */ /* 0x0001e2000c101b28 */
[----:B------:R-:W-:Y:S02]  /*19590*/  ISETP.GE.AND P3, PT, R212, UR4, PT ;  /* 0x00000004d4007c0c */ /* 0x000fe4000bf66270 */
[----:B------:R-:W-:Y:S01]  /*195a0*/  SHF.R.S32.HI R24, RZ, 0x1f, R24 ;  /* 0x0000001fff187819 */ /* 0x000fe20000011418 */
        /* <DEDUP_REMOVED lines=13> */
[----:B------:R1:W-:Y:S01]  /*19680*/  @!P1 ST.E.64 desc[UR40][R8.64], R46 ;  /* 0x0000002e08009985 */ /* 0x0003e2000c101b28 */
[----:B------:R-:W-:Y:S02]  /*19690*/  ISETP.GE.AND P0, PT, R204, UR4, PT ;  /* 0x00000004cc007c0c */ /* 0x000fe4000bf06270 */
[----:B------:R-:W-:Y:S01]  /*196a0*/  ISETP.GE.AND P1, PT, R202, UR4, PT ;  /* 0x00000004ca007c0c */ /* 0x000fe2000bf26270 */
[----:B------:R2:W-:Y:S01]  /*196b0*/  @!P2 ST.E.64 desc[UR40][R10.64], R50 ;  /* 0x000000320a00a985 */ /* 0x0005e2000c101b28 */
[----:B0-----:R-:W-:-:S04]  /*196c0*/  @!P3 LEA R2, P6, R212, R4, 0x2 ;  /* 0x00000004d402b211 */ /* 0x001fc800078c10ff */
[----:B------:R-:W-:Y:S02]  /*196d0*/  @!P3 LEA.HI.X R3, R212, R12, R222, 0x2, P6 ;  /* 0x0000000cd403b211 */ /* 0x000fe400030f14de */
[----:B-1----:R-:W-:-:S03]  /*196e0*/  @!P4 LEA R8, P2, R208, R4, 0x2 ;  /* 0x00000004d008c211 */ /* 0x002fc600078410ff */
[----:B------:R0:W-:Y:S01]  /*196f0*/  @!P3 ST.E.64 desc[UR40][R2.64], R54 ;  /* 0x000000360200b985 */ /* 0x0001e2000c101b28 */
[----:B------:R-:W-:Y:S02]  /*19700*/  ISETP.GE.AND P3, PT, R197, UR4, PT ;  /* 0x00000004c5007c0c */ /* 0x000fe4000bf66270 */
[----:B--2---:R-:W-:Y:S02]  /*19710*/  @!P5 LEA R10, P6, R206, R4, 0x2 ;  /* 0x00000004ce0ad211 */ /* 0x004fe400078c10ff */
[-C--:B------:R-:W-:Y:S02]  /*19720*/  @!P4 LEA.HI.X R9, R208, R12.reuse, R210, 0x2, P2 ;  /* 0x0000000cd009c211 */ /* 0x080fe400010f14d2 */
[----:B------:R-:W-:Y:S02]  /*19730*/  ISETP.GE.AND P2, PT, R200, UR4, PT ;  /* 0x00000004c8007c0c */ /* 0x000fe4000bf46270 */
[----:B------:R-:W-:Y:S01]  /*19740*/  @!P5 LEA.HI.X R11, R206, R12, R207, 0x2, P6 ;  /* 0x0000000cce0bd211 */ /* 0x000fe200030f14cf */
[----:B------:R1:W-:Y:S01]  /*19750*/  @!P4 ST.E.64 desc[UR40][R8.64], R58 ;  /* 0x0000003a0800c985 */ /* 0x0003e2000c101b28 */
[----:B------:R-:W-:-:S03]  /*19760*/  ISETP.GE.AND P4, PT, R186, UR4, PT ;  /* 0x00000004ba007c0c */ /* 0x000fc6000bf86270 */
[----:B------:R2:W-:Y:S01]  /*19770*/  @!P5 ST.E.64 desc[UR40][R10.64], R62 ;  /* 0x0000003e0a00d985 */ /* 0x0005e2000c101b28 */
[----:B0-----:R-:W-:-:S04]  /*19780*/  @!P0 LEA R2, P6, R204, R4, 0x2 ;  /* 0x00000004cc028211 */ /* 0x001fc800078c10ff */
[----:B------:R-:W-:Y:S02]  /*19790*/  @!P0 LEA.HI.X R3, R204, R12, R205, 0x2, P6 ;  /* 0x0000000ccc038211 */ /* 0x000fe400030f14cd */
[----:B-1----:R-:W-:-:S03]  /*197a0*/  @!P1 LEA R8, P5, R202, R4, 0x2 ;  /* 0x00000004ca089211 */ /* 0x002fc600078a10ff */
        /* <DEDUP_REMOVED lines=16> */
[----:B------:R0:W-:Y:S01]  /*198b0*/  @!P4 ST.E.64 desc[UR40][R8.64], R82 ;  /* 0x000000520800c985 */ /* 0x0001e2000c101b28 */
[----:B------:R-:W-:Y:S02]  /*198c0*/  ISETP.GE.AND P4, PT, R172, UR4, PT ;  /* 0x00000004ac007c0c */ /* 0x000fe4000bf86270 */
[----:B------:R-:W-:Y:S02]  /*198d0*/  @!P5 LEA.HI.X R11, R182, R12, R183, 0x2, P6 ;  /* 0x0000000cb60bd211 */ /* 0x000fe400030f14b7 */
[----:B-1----:R-:W-:-:S03]  /*198e0*/  @!P2 LEA R2, P6, R180, R4, 0x2 ;  /* 0x00000004b402a211 */ /* 0x002fc600078c10ff */
        /* <DEDUP_REMOVED lines=58> */
[----:B---3--:R-:W-:-:S04]  /*19c90*/  LEA R2, P0, R20, R4, 0x2 ;  /* 0x0000000414027211 */ /* 0x008fc800078010ff */
[----:B------:R-:W-:-:S05]  /*19ca0*/  LEA.HI.X R3, R20, R12, R21, 0x2, P0 ;  /* 0x0000000c14037211 */ /* 0x000fca00000f1415 */
[----:B------:R0:W-:Y:S01]  /*19cb0*/  ST.E.64 desc[UR40][R2.64], R150 ;  /* 0x0000009602007985 */ /* 0x0001e2000c101b28 */
[----:B------:R-:W-:Y:S05]  /*19cc0*/  BRA `(.L_x_5525) ;  /* 0x0000001000087947 */ /* 0x000fea0003800000 */
.L_x_5519:
[----:B----4-:R-:W4:Y:S01]  /*19cd0*/  LDL.LU R4, [R1+0x5c] ;  /* 0x00005c0001047983 */ /* 0x010f220000300800 */
[----:B------:R-:W-:Y:S01]  /*19ce0*/  ULDC.64 UR6, c[0x0][0xd08] ;  /* 0x0003420000067ab9 */ /* 0x000fe20000000a00 */
[----:B------:R-:W-:Y:S02]  /*19cf0*/  ULDC.64 UR4, c[0x0][0xd00] ;  /* 0x0003400000047ab9 */ /* 0x000fe40000000a00 */
[----:B------:R-:W2:Y:S04]  /*19d00*/  LDL.LU R0, [R1+0x60] ;  /* 0x0000600001007983 */ /* 0x000ea80000300800 */
[----:B-1----:R-:W3:Y:S01]  /*19d10*/  LDL R10, [R1+0x54] ;  /* 0x00005400010a7983 */ /* 0x002ee20000100800 */
[----:B------:R-:W-:Y:S01]  /*19d20*/  ISETP.NE.U32.AND P1, PT, RZ, UR6, PT ;  /* 0x00000006ff007c0c */ /* 0x000fe2000bf25070 */
[----:B------:R-:W-:Y:S01]  /*19d30*/  IMAD.MOV.U32 R25, RZ, RZ, RZ ;  /* 0x000000ffff197224 */ /* 0x000fe200078e00ff */
[----:B------:R-:W-:-:S02]  /*19d40*/  ISETP.NE.U32.AND P0, PT, RZ, UR4, PT ;  /* 0x00000004ff007c0c */ /* 0x000fc4000bf05070 */
[----:B------:R-:W-:Y:S02]  /*19d50*/  ISETP.NE.AND.EX P1, PT, RZ, UR7, PT, P1 ;  /* 0x00000007ff007c0c */ /* 0x000fe4000bf25310 */
[----:B------:R-:W-:Y:S02]  /*19d60*/  ISETP.NE.AND.EX P0, PT, RZ, UR5, PT, P0 ;  /* 0x00000005ff007c0c */ /* 0x000fe4000bf05300 */
[----:B----45:R-:W-:-:S04]  /*19d70*/  IADD3 R2, P2, R4, UR4, RZ ;  /* 0x0000000404027c10 */ /* 0x030fc8000ff5e0ff */
[----:B--2---:R-:W-:-:S05]  /*19d80*/  IADD3.X R3, R0, UR5, RZ, P2, !PT ;  /* 0x0000000500037c10 */ /* 0x004fca00097fe4ff */
[----:B------:R-:W-:Y:S01]  /*19d90*/  @P1 IADD3 R8, P2, R4, UR6, RZ ;  /* 0x0000000604081c10 */ /* 0x000fe2000ff5e0ff */
[----:B------:R-:W-:Y:S01]  /*19da0*/  ULDC UR4, c[0x0][0xb88] ;  /* 0x0002e20000047ab9 */ /* 0x000fe20000000800 */
[----:B------:R1:W5:Y:S02]  /*19db0*/  @P0 LDG.E R25, desc[UR40][R2.64] ;  /* 0x0000002802190981 */ /* 0x000364000c1e1900 */
[----:B------:R-:W-:Y:S01]  /*19dc0*/  @P1 IADD3.X R9, R0, UR7, RZ, P2, !PT ;  /* 0x0000000700091c10 */ /* 0x000fe200097fe4ff */
[----:B------:R-:W-:-:S06]  /*19dd0*/  IMAD.U32 R0, RZ, RZ, UR4 ;  /* 0x00000004ff007e24 */ /* 0x000fcc000f8e00ff */
[----:B------:R1:W5:Y:S01]  /*19de0*/  @P1 LDG.E R0, desc[UR40][R8.64] ;  /* 0x0000002808001981 */ /* 0x000362000c1e1900 */
[----:B---3--:R-:W-:Y:S01]  /*19df0*/  ISETP.NE.AND P2, PT, R10, RZ, PT ;  /* 0x000000ff0a00720c */ /* 0x008fe20003f45270 */
[----:B------:R-:W2:-:S12]  /*19e00*/  S2R R4, SR_TID.X ;  /* 0x0000000000047919 */ /* 0x000e980000002100 */
[----:B------:R-:W3:Y:S01]  /*19e10*/  @!P2 LDC R10, c[0x0][0xbd4] ;  /* 0x0002f500ff0aab82 */ /* 0x000ee20000000800 */
[----:B--2---:R-:W-:Y:S01]  /*19e20*/  VIADD R30, R4, 0xffffff80 ;  /* 0xffffff80041e7836 */ /* 0x004fe20000000000 */
[----:B---3--:R1:W-:Y:S01]  /*19e30*/  @!P2 STL [R1+0x54], R10 ;  /* 0x0000540a0100a387 */ /* 0x0083e20000100800 */
[----:B------:R-:W-:-:S03]  /*19e40*/  ISETP.GT.AND P2, PT, R10, 0x1, PT ;  /* 0x000000010a00780c */ /* 0x000fc60003f44270 */
[----:B------:R-:W-:Y:S01]  /*19e50*/  ISETP.GT.AND P3, PT, R30, 0x3f, PT ;  /* 0x0000003f1e00780c */ /* 0x000fe20003f64270 */
[----:B------:R-:W-:-:S12]  /*19e60*/  @P1 BRA `(.L_x_5528) ;  /* 0x0000000000101947 */ /* 0x000fd80003800000 */
[----:B------:R-:W-:Y:S05]  /*19e70*/  @!P0 BRA `(.L_x_5528) ;  /* 0x00000000000c8947 */ /* 0x000fea0003800000 */
[----:B-1----:R-:W2:Y:S04]  /*19e80*/  LDG.E R9, desc[UR40][R2.64] ;  /* 0x0000002802097981 */ /* 0x002ea8000c1e1900 */
[----:B-----5:R-:W2:Y:S02]  /*19e90*/  LDG.E R0, desc[UR40][R2.64+0x4] ;  /* 0x0000042802007981 */ /* 0x020ea4000c1e1900 */
[----:B--2---:R-:W-:-:S07]  /*19ea0*/  IMAD.IADD R0, R0, 0x1, -R9 ;  /* 0x0000000100007824 */ /* 0x004fce00078e0a09 */
.L_x_5528:
[----:B-1----:R-:W2:Y:S04]  /*19eb0*/  LDL.LU R3, [R1+0x58] ;  /* 0x0000580001037983 */ /* 0x002ea80000300800 */
[----:B------:R-:W3:Y:S01]  /*19ec0*/  LDL.LU R2, [R1+0x6c] ;  /* 0x00006c0001027983 */ /* 0x000ee20000300800 */
[----:B------:R-:W-:Y:S01]  /*19ed0*/  BSSY B1, `(.L_x_5529) ;  /* 0x0000037000017945 */ /* 0x000fe20003800000 */
[----:B-----5:R-:W-:Y:S02]  /*19ee0*/  SHF.R.S32.HI R26, RZ, 0x1f, R25 ;  /* 0x0000001fff1a7819 */ /* 0x020fe40000011419 */
[----:B--2---:R-:W-:Y:S02]  /*19ef0*/  SEL R33, R3, RZ, !P0 ;  /* 0x000000ff03217207 */ /* 0x004fe40004000000 */
[----:B---3--:R-:W-:Y:S01]  /*19f00*/  SEL R28, R2, RZ, !P0 ;  /* 0x000000ff021c7207 */ /* 0x008fe20004000000 */
[----:B------:R-:W-:Y:S06]  /*19f10*/  @P3 BRA `(.L_x_5530) ;  /* 0x0000000000c83947 */ /* 0x000fec0003800000 */
[----:B------:R-:W1:Y:S01]  /*19f20*/  S2R R4, SR_TID.X ;  /* 0x0000000000047919 */ /* 0x000e620000002100 */
[----:B------:R-:W2:Y:S02]  /*19f30*/  LDC R37, c[0x0][0xce8] ;  /* 0x00033a00ff257b82 */ /* 0x000ea40000000800 */
[----:B--2---:R-:W-:Y:S01]  /*19f40*/  IMAD R2, R0, R37, RZ ;  /* 0x0000002500027224 */ /* 0x004fe200078e02ff */
[----:B-1----:R-:W-:-:S04]  /*19f50*/  IADD3 R35, R213, -0x80, R4 ;  /* 0xffffff80d5237810 */ /* 0x002fc80007ffe004 */
[----:B------:R-:W-:-:S13]  /*19f60*/  ISETP.GE.AND P0, PT, R35, R2, PT ;  /* 0x000000022300720c */ /* 0x000fda0003f06270 */
[----:B------:R-:W-:Y:S05]  /*19f70*/  @P0 BRA `(.L_x_5530) ;  /* 0x0000000000b00947 */ /* 0x000fea0003800000 */
[----:B------:R-:W2:Y:S01]  /*19f80*/  LDL.LU R32, [R1+0x64] ;  /* 0x0000640001207983 */ /* 0x000ea20000300800 */
[----:B------:R-:W-:Y:S01]  /*19f90*/  IMAD.MOV.U32 R24, RZ, RZ, 0xab8 ;  /* 0x00000ab8ff187424 */ /* 0x000fe200078e00ff */
[----:B------:R-:W-:Y:S01]  /*19fa0*/  ISETP.GT.AND P0, PT, R10, 0x1, PT ;  /* 0x000000010a00780c */ /* 0x000fe20003f04270 */
[----:B------:R-:W1:Y:S01]  /*19fb0*/  LDC.64 R12, c[0x0][0xca8] ;  /* 0x00032a00ff0c7b82 */ /* 0x000e620000000a00 */
[----:B------:R-:W-:Y:S01]  /*19fc0*/  ISETP.NE.AND P1, PT, R37, 0x1, PT ;  /* 0x000000012500780c */ /* 0x000fe20003f25270 */
[----:B------:R-:W-:Y:S01]  /*19fd0*/  IMAD.MOV.U32 R27, RZ, RZ, R35 ;  /* 0x000000ffff1b7224 */ /* 0x000fe200078e0023 */
[----:B------:R-:W-:-:S05]  /*19fe0*/  SEL R24, R24, 0xa78, P0 ;  /* 0x00000a7818187807 */ /* 0x000fca0000000000 */
[----:B------:R-:W3:Y:S08]  /*19ff0*/  LDC.64 R2, c[0x0][R24+0x220] ;  /* 0x0000880018027b82 */ /* 0x000ef00000000a00 */
[----:B------:R-:W4:Y:S08]  /*1a000*/  LDC.64 R14, c[0x0][R24+0x218] ;  /* 0x00008600180e7b82 */ /* 0x000f300000000a00 */
[----:B------:R-:W5:Y:S08]  /*1a010*/  LDC.64 R8, c[0x0][R24+0x228] ;  /* 0x00008a0018087b82 */ /* 0x000f700000000a00 */
[----:B------:R-:W1:Y:S08]  /*1a020*/  @P1 LDC R4, c[0x0][0xcec] ;  /* 0x00033b00ff041b82 */ /* 0x000e700000000800 */
[----:B0-----:R-:W0:Y:S08]  /*1a030*/  LDC.64 R10, c[0x0][R24+0x210] ;  /* 0x00008400180a7b82 */ /* 0x001e300000000a00 */
[----:B------:R-:W5:Y:S01]  /*1a040*/  @P1 LDC R31, c[0x0][0xcf0] ;  /* 0x00033c00ff1f1b82 */ /* 0x000f620000000800 */
[----:B-1----:R-:W-:-:S07]  /*1a050*/  @P1 IMAD.HI.U32 R4, R35, R4, RZ ;  /* 0x0000000423041227 */ /* 0x002fce00078e00ff */
[----:B------:R-:W1:Y:S01]  /*1a060*/  @!P0 LDC R12, c[0x0][0xc50] ;  /* 0x00031400ff0c8b82 */ /* 0x000e620000000800 */
[-C--:B---3--:R-:W-:Y:S02]  /*1a070*/  IMAD R3, R3, R33.reuse, RZ ;  /* 0x0000002103037224 */ /* 0x088fe400078e02ff */
[----:B------:R-:W-:-:S05]  /*1a080*/  IMAD.WIDE.U32 R20, R2, R33, RZ ;  /* 0x0000002102147225 */ /* 0x000fca00078e00ff */
[----:B------:R-:W3:Y:S01]  /*1a090*/  @!P0 LDC R13, c[0x0][0xc54] ;  /* 0x00031500ff0d8b82 */ /* 0x000ee20000000800 */
        /* <DEDUP_REMOVED lines=17> */
[-C--:B0-----:R-:W-:Y:S01]  /*1a1b0*/  IMAD R2, R11, R3.reuse, RZ ;  /* 0x000000030b027224 */ /* 0x081fe200078e02ff */
[----:B------:R-:W-:Y:S01]  /*1a1c0*/  SHF.R.S32.HI R15, RZ, 0x1f, R3 ;  /* 0x0000001fff0f7819 */ /* 0x000fe20000011403 */
[----:B------:R-:W-:-:S04]  /*1a1d0*/  IMAD.WIDE.U32 R8, R10, R3, R8 ;  /* 0x000000030a087225 */ /* 0x000fc800078e0008 */
[----:B------:R-:W-:Y:S01]  /*1a1e0*/  IMAD R15, R10, R15, R2 ;  /* 0x0000000f0a0f7224 */ /* 0x000fe200078e0202 */
[----:B-1----:R-:W-:Y:S01]  /*1a1f0*/  LEA R12, P0, R8, R12, 0x2 ;  /* 0x0000000c080c7211 */ /* 0x002fe200078010ff */
[----:B------:R-:W-:Y:S02]  /*1a200*/  IMAD.MOV.U32 R3, RZ, RZ, -0x800000 ;  /* 0xff800000ff037424 */ /* 0x000fe400078e00ff */
[----:B------:R-:W-:-:S05]  /*1a210*/  IMAD.IADD R2, R9, 0x1, R15 ;  /* 0x0000000109027824 */ /* 0x000fca00078e020f */
[----:B---3--:R-:W-:-:S05]  /*1a220*/  LEA.HI.X R13, R8, R13, R2, 0x2, P0 ;  /* 0x0000000d080d7211 */ /* 0x008fca00000f1402 */
[----:B------:R1:W-:Y:S02]  /*1a230*/  STG.E desc[UR40][R12.64], R3 ;  /* 0x000000030c007986 */ /* 0x0003e4000c101928 */
.L_x_5530:
[----:B------:R-:W-:Y:S05]  /*1a240*/  BSYNC B1 ;  /* 0x0000000000017941 */ /* 0x000fea0003800000 */
.L_x_5529:
[----:B------:R-:W-:Y:S05]  /*1a250*/  @P2 BRA `(.L_x_5525) ;  /* 0x0000000800a42947 */ /* 0x000fea0003800000 */
[----:B-1----:R-:W1:Y:S01]  /*1a260*/  LDC R13, c[0x0][0xce8] ;  /* 0x00033a00ff0d7b82 */ /* 0x002e620000000800 */
[----:B------:R-:W-:Y:S01]  /*1a270*/  ULDC.64 UR4, c[0x0][0xba0] ;  /* 0x0002e80000047ab9 */ /* 0x000fe20000000a00 */
[----:B------:R-:W-:Y:S01]  /*1a280*/  SHF.R.S32.HI R9, RZ, 0x1f, R30 ;  /* 0x0000001fff097819 */ /* 0x000fe2000001141e */
[----:B------:R-:W-:Y:S01]  /*1a290*/  IMAD R4, R26, UR4, RZ ;  /* 0x000000041a047c24 */ /* 0x000fe2000f8e02ff */
[----:B------:R-:W-:Y:S01]  /*1a2a0*/  BSSY B1, `(.L_x_5531) ;  /* 0x0000080000017945 */ /* 0x000fe20003800000 */
[----:B------:R-:W-:Y:S01]  /*1a2b0*/  IMAD.WIDE.U32 R2, R25, UR4, RZ ;  /* 0x0000000419027c25 */ /* 0x000fe2000f8e00ff */
[----:B------:R-:W-:-:S03]  /*1a2c0*/  LEA.HI R9, R9, R30, RZ, 0x3 ;  /* 0x0000001e09097211 */ /* 0x000fc600078f18ff */
[----:B------:R-:W-:Y:S01]  /*1a2d0*/  IMAD R25, R25, UR5, R4 ;  /* 0x0000000519197c24 */ /* 0x000fe2000f8e0204 */
[----:B------:R-:W-:Y:S01]  /*1a2e0*/  LOP3.LUT R21, R9, 0xfffffff8, RZ, 0xc0, !PT ;  /* 0xfffffff809157812 */ /* 0x000fe200078ec0ff */
[----:B------:R-:W2:Y:S01]  /*1a2f0*/  LDC R4, c[0x0][0xbc8] ;  /* 0x0002f200ff047b82 */ /* 0x000ea20000000800 */
[----:B------:R-:W-:Y:S01]  /*1a300*/  ULDC.64 UR4, c[0x0][0xbe8] ;  /* 0x0002fa0000047ab9 */ /* 0x000fe20000000a00 */
[----:B------:R-:W-:Y:S01]  /*1a310*/  IMAD.IADD R3, R3, 0x1, R25 ;  /* 0x0000000103037824 */ /* 0x000fe200078e0219 */
[----:B------:R-:W-:Y:S01]  /*1a320*/  SHF.R.S32.HI R24, RZ, 0x3, R9 ;  /* 0x00000003ff187819 */ /* 0x000fe20000011409 */
[----:B------:R-:W-:Y:S02]  /*1a330*/  IMAD.IADD R10, R30, 0x1, -R21 ;  /* 0x000000011e0a7824 */ /* 0x000fe400078e0a15 */
[----:B------:R-:W-:-:S04]  /*1a340*/  IMAD.WIDE.U32 R2, R186, UR4, R2 ;  /* 0x00000004ba027c25 */ /* 0x000fc8000f8e0002 */
[----:B------:R-:W-:Y:S01]  /*1a350*/  IMAD R3, R186, UR5, R3 ;  /* 0x00000005ba037c24 */ /* 0x000fe2000f8e0203 */
[----:B------:R-:W-:Y:S01]  /*1a360*/  ULDC.64 UR4, c[0x0][0xbf0] ;  /* 0x0002fc0000047ab9 */ /* 0x000fe20000000a00 */
[----:B------:R-:W-:Y:S01]  /*1a370*/  VIADD R42, R195, 0x40 ;  /* 0x00000040c32a7836 */ /* 0x000fe20000000000 */
[----:B-1----:R-:W-:Y:S01]  /*1a380*/  ISETP.NE.AND P0, PT, R13, 0x1, PT ;  /* 0x000000010d00780c */ /* 0x002fe20003f05270 */
[----:B------:R-:W-:Y:S02]  /*1a390*/  IMAD R10, R10, 0x20, R24 ;  /* 0x000000200a0a7824 */ /* 0x000fe400078e0218 */
[----:B------:R-:W-:Y:S02]  /*1a3a0*/  IMAD R8, R28, UR4, RZ ;  /* 0x000000041c087c24 */ /* 0x000fe4000f8e02ff */
[----:B------:R-:W-:Y:S02]  /*1a3b0*/  IMAD.IADD R10, R213, 0x1, R10 ;  /* 0x00000001d50a7824 */ /* 0x000fe400078e020a */
[----:B------:R-:W-:-:S02]  /*1a3c0*/  IMAD R9, R33, UR5, R8 ;  /* 0x0000000521097c24 */ /* 0x000fc4000f8e0208 */
[----:B------:R-:W-:Y:S01]  /*1a3d0*/  IMAD.WIDE.U32 R2, R33, UR4, R2 ;  /* 0x0000000421027c25 */ /* 0x000fe2000f8e0002 */
[----:B------:R-:W-:Y:S01]  /*1a3e0*/  ULDC.64 UR4, c[0x0][0xbe0] ;  /* 0x0002f80000047ab9 */ /* 0x000fe20000000a00 */
[-C--:B--2---:R-:W-:Y:S02]  /*1a3f0*/  ISETP.GE.AND P1, PT, R42, R4.reuse, PT ;  /* 0x000000042a00720c */ /* 0x084fe40003f26270 */
[----:B0-----:R-:W0:Y:S01]  /*1a400*/  @P0 LDC R11, c[0x0][0xcec] ;  /* 0x00033b00ff0b0b82 */ /* 0x001e220000000800 */
[----:B------:R-:W-:Y:S01]  /*1a410*/  VIADD R40, R195, 0x80 ;  /* 0x00000080c3287836 */ /* 0x000fe20000000000 */
[----:B------:R-:W-:Y:S01]  /*1a420*/  SEL R12, RZ, 0xffffffff, P1 ;  /* 0xffffffffff0c7807 */ /* 0x000fe20000800000 */
[----:B------:R-:W-:Y:S01]  /*1a430*/  IMAD.IADD R3, R3, 0x1, R9 ;  /* 0x0000000103037824 */ /* 0x000fe200078e0209 */
[CC--:B------:R-:W-:Y:S01]  /*1a440*/  ISETP.GE.AND P2, PT, R195.reuse, R4.reuse, PT ;  /* 0x00000004c300720c */ /* 0x0c0fe20003f46270 */
[----:B------:R-:W-:Y:S01]  /*1a450*/  IMAD.MOV.U32 R9, RZ, RZ, R10 ;  /* 0x000000ffff097224 */ /* 0x000fe200078e000a */
[----:B------:R-:W-:Y:S01]  /*1a460*/  ISETP.GE.AND P1, PT, R40, R4, PT ;  /* 0x000000042800720c */ /* 0x000fe20003f26270 */
[----:B------:R-:W-:Y:S01]  /*1a470*/  IMAD.SHL.U32 R12, R12, 0x2, RZ ;  /* 0x000000020c0c7824 */ /* 0x000fe200078e00ff */
[----:B------:R-:W1:Y:S01]  /*1a480*/  @P0 LDC R15, c[0x0][0xcf0] ;  /* 0x00033c00ff0f0b82 */ /* 0x000e620000000800 */
[C---:B------:R-:W-:Y:S01]  /*1a490*/  VIADD R38, R195.reuse, 0xc0 ;  /* 0x000000c0c3267836 */ /* 0x040fe20000000000 */
[----:B------:R-:W-:Y:S01]  /*1a4a0*/  SEL R14, RZ, 0xffffffff, P1 ;  /* 0xffffffffff0e7807 */ /* 0x000fe20000800000 */
[----:B------:R-:W-:-:S02]  /*1a4b0*/  VIADD R36, R195, 0x100 ;  /* 0x00000100c3247836 */ /* 0x000fc40000000000 */
[----:B------:R-:W-:Y:S02]  /*1a4c0*/  IMAD R25, R0, R13, RZ ;  /* 0x0000000d00197224 */ /* 0x000fe400078e02ff */
[C---:B------:R-:W-:Y:S01]  /*1a4d0*/  VIADD R34, R195.reuse, 0x140 ;  /* 0x00000140c3227836 */ /* 0x040fe20000000000 */
[----:B------:R-:W-:Y:S01]  /*1a4e0*/  ISETP.GE.AND P1, PT, R36, R4, PT ;  /* 0x000000042400720c */ /* 0x000fe20003f26270 */
[C---:B------:R-:W-:Y:S02]  /*1a4f0*/  VIADD R31, R195.reuse, 0x180 ;  /* 0x00000180c31f7836 */ /* 0x040fe40000000000 */
[----:B------:R-:W-:Y:S02]  /*1a500*/  IMAD.IADD R24, R24, 0x1, R213 ;  /* 0x0000000118187824 */ /* 0x000fe400078e02d5 */
[C---:B------:R-:W-:Y:S02]  /*1a510*/  VIADD R27, R195.reuse, 0x1c0 ;  /* 0x000001c0c31b7836 */ /* 0x040fe40000000000 */
[----:B------:R-:W-:-:S02]  /*1a520*/  VIADD R29, R195, 0x1c0 ;  /* 0x000001c0c31d7836 */ /* 0x000fc40000000000 */
[----:B0-----:R-:W-:Y:S01]  /*1a530*/  @P0 IMAD.HI.U32 R8, R10, R11, RZ ;  /* 0x0000000b0a080227 */ /* 0x001fe200078e00ff */
[----:B------:R-:W-:Y:S02]  /*1a540*/  SEL R11, RZ, 0x1, P2 ;  /* 0x00000001ff0b7807 */ /* 0x000fe40001000000 */
[-C--:B------:R-:W-:Y:S01]  /*1a550*/  ISETP.GE.AND P2, PT, R27, R4.reuse, PT ;  /* 0x000000041b00720c */ /* 0x080fe20003f46270 */
[C---:B------:R-:W-:Y:S01]  /*1a560*/  VIADD R32, R195.reuse, 0x180 ;  /* 0x00000180c3207836 */ /* 0x040fe20000000000 */
[----:B------:R-:W-:Y:S01]  /*1a570*/  LOP3.LUT R12, R12, 0x2, R11, 0xe2, !PT ;  /* 0x000000020c0c7812 */ /* 0x000fe200078ee20b */
[C---:B------:R-:W-:Y:S01]  /*1a580*/  VIADD R35, R195.reuse, 0x140 ;  /* 0x00000140c3237836 */ /* 0x040fe20000000000 */
[----:B-1----:R-:W-:Y:S01]  /*1a590*/  @P0 SHF.R.U32.HI R9, RZ, R15, R8 ;  /* 0x0000000fff090219 */ /* 0x002fe20000011608 */
[----:B------:R-:W-:Y:S01]  /*1a5a0*/  IMAD.SHL.U32 R15, R14, 0x4, RZ ;  /* 0x000000040e0f7824 */ /* 0x000fe200078e00ff */
[----:B------:R-:W-:Y:S01]  /*1a5b0*/  ISETP.GE.AND P0, PT, R38, R4, PT ;  /* 0x000000042600720c */ /* 0x000fe20003f06270 */
[----:B------:R-:W-:Y:S01]  /*1a5c0*/  VIADD R37, R195, 0x100 ;  /* 0x00000100c3257836 */ /* 0x000fe20000000000 */
[--C-:B------:R-:W-:Y:S01]  /*1a5d0*/  SHF.R.S32.HI R8, RZ, 0x1f, R9.reuse ;  /* 0x0000001fff087819 */ /* 0x100fe20000011409 */
[----:B------:R-:W-:Y:S01]  /*1a5e0*/  IMAD.MOV R11, RZ, RZ, -R9 ;  /* 0x000000ffff0b7224 */ /* 0x000fe200078e0a09 */
[----:B------:R-:W-:Y:S01]  /*1a5f0*/  SEL R0, RZ, 0xffffffff, P0 ;  /* 0xffffffffff007807 */ /* 0x000fe20000000000 */
[----:B------:R-:W-:Y:S01]  /*1a600*/  IMAD.WIDE.U32 R2, R9, UR4, R2 ;  /* 0x0000000409027c25 */ /* 0x000fe2000f8e0002 */
[----:B------:R-:W-:-:S02]  /*1a610*/  LOP3.LUT R12, R15, 0x4, R12, 0xe2, !PT ;  /* 0x000000040f0c7812 */ /* 0x000fc400078ee20c */
[-C--:B------:R-:W-:Y:S01]  /*1a620*/  ISETP.GE.AND P0, PT, R34, R4.reuse, PT ;  /* 0x000000042200720c */ /* 0x080fe20003f06270 */
[----:B------:R-:W-:Y:S01]  /*1a630*/  IMAD R8, R8, UR4, RZ ;  /* 0x0000000408087c24 */ /* 0x000fe2000f8e02ff */
[----:B------:R-:W-:Y:S01]  /*1a640*/  SHF.R.S32.HI R29, RZ, 0x1f, R29 ;  /* 0x0000001fff1d7819 */ /* 0x000fe2000001141d */
[----:B------:R-:W-:Y:S01]  /*1a650*/  IMAD R11, R13, R11, R10 ;  /* 0x0000000b0d0b7224 */ /* 0x000fe200078e020a */
[----:B------:R-:W-:Y:S01]  /*1a660*/  SHF.R.S32.HI R32, RZ, 0x1f, R32 ;  /* 0x0000001fff207819 */ /* 0x000fe20000011420 */
[----:B------:R-:W-:Y:S01]  /*1a670*/  IMAD R13, R9, UR5, R8 ;  /* 0x00000005090d7c24 */ /* 0x000fe2000f8e0208 */
[----:B------:R-:W-:Y:S01]  /*1a680*/  SEL R8, RZ, 0xffffffff, P1 ;  /* 0xffffffffff087807 */ /* 0x000fe20000800000 */
[----:B------:R-:W-:Y:S01]  /*1a690*/  IMAD.SHL.U32 R15, R0, 0x8, RZ ;  /* 0x00000008000f7824 */ /* 0x000fe200078e00ff */
[----:B------:R-:W-:Y:S01]  /*1a6a0*/  SHF.R.S32.HI R0, RZ, 0x1f, R11 ;  /* 0x0000001fff007819 */ /* 0x000fe2000001140b */
[----:B------:R-:W-:Y:S01]  /*1a6b0*/  ULDC.64 UR4, c[0x0][0xbd8] ;  /* 0x0002f60000047ab9 */ /* 0x000fe20000000a00 */
[----:B------:R-:W-:Y:S01]  /*1a6c0*/  IADD3 R3, R3, R13, RZ ;  /* 0x0000000d03037210 */ /* 0x000fe20007ffe0ff */
        /* <DEDUP_REMOVED lines=13> */
[C---:B------:R-:W-:Y:S01]  /*1a7a0*/  LEA R14, P1, R2.reuse, UR4, 0x1 ;  /* 0x00000004020e7c11 */ /* 0x040fe2000f8208ff */
[----:B------:R-:W-:Y:S01]  /*1a7b0*/  VIADD R39, R195, 0xc0 ;  /* 0x000000c0c3277836 */ /* 0x000fe20000000000 */
[----:B------:R-:W-:Y:S01]  /*1a7c0*/  LOP3.LUT R12, R13, 0x20, R12, 0xe2, !PT ;  /* 0x000000200d0c7812 */ /* 0x000fe200078ee20c */
[C---:B------:R-:W-:Y:S01]  /*1a7d0*/  VIADD R41, R195.reuse, 0x80 ;  /* 0x00000080c3297836 */ /* 0x040fe20000000000 */
[----:B------:R-:W-:Y:S01]  /*1a7e0*/  LEA.HI.X R15, R2, UR5, R3, 0x1, P1 ;  /* 0x00000005020f7c11 */ /* 0x000fe200088f0c03 */
[----:B------:R-:W-:Y:S01]  /*1a7f0*/  VIADD R43, R195, 0x40 ;  /* 0x00000040c32b7836 */ /* 0x000fe20000000000 */
[----:B------:R-:W-:-:S02]  /*1a800*/  LOP3.LUT R20, R12, R11, RZ, 0xfc, !PT ;  /* 0x0000000b0c147212 */ /* 0x000fc400078efcff */
[----:B------:R-:W-:Y:S01]  /*1a810*/  SEL R9, RZ, 0x80, P2 ;  /* 0x00000080ff097807 */ /* 0x000fe20001000000 */
[----:B------:R0:W1:Y:S01]  /*1a820*/  SHFL.IDX PT, R12, R14, RZ, 0x181f ;  /* 0x00181fff0e0c7589 */ /* 0x00006200000e0000 */
[----:B------:R-:W-:Y:S02]  /*1a830*/  SHF.R.S32.HI R35, RZ, 0x1f, R35 ;  /* 0x0000001fff237819 */ /* 0x000fe40000011423 */
[----:B------:R-:W-:Y:S01]  /*1a840*/  LOP3.LUT R21, R20, R9, RZ, 0xfc, !PT ;  /* 0x0000000914157212 */ /* 0x000fe200078efcff */
[----:B------:R0:W2:Y:S01]  /*1a850*/  SHFL.IDX PT, R13, R15, RZ, 0x181f ;  /* 0x00181fff0f0d7589 */ /* 0x0000a200000e0000 */
        /* <DEDUP_REMOVED lines=36> */
.L_x_5532:
[----:B------:R-:W-:Y:S05]  /*1aaa0*/  BSYNC B1 ;  /* 0x0000000000017941 */ /* 0x000fea0003800000 */
.L_x_5531:
[----:B------:R-:W-:Y:S01]  /*1aab0*/  VIADD R0, R24, 0x20 ;  /* 0x0000002018007836 */ /* 0x000fe20000000000 */
[----:B0-2---:R0:W2:Y:S04]  /*1aac0*/  SHFL.IDX PT, R13, R15, 0x1, 0x181f ;  /* 0x00381f000f0d7f89 */ /* 0x0050a800000e0000 */
        /* <DEDUP_REMOVED lines=34> */
.L_x_5525:
[----:B------:R-:W-:Y:S05]  /*1acf0*/  BSYNC B0 ;  /* 0x0000000000007941 */ /* 0x000fea0003800000 */
.L_x_5518:
[----:B------:R-:W-:Y:S02]  /*1ad00*/  ULDC UR4, c[0x0][0xd3c] ;  /* 0x00034f0000047ab9 */ /* 0x000fe40000000800 */
[----:B------:R-:W-:-:S13]  /*1ad10*/  ISETP.GE.AND P0, PT, R7, UR4, PT ;  /* 0x0000000407007c0c */ /* 0x000fda000bf06270 */
[----:B------:R-:W-:Y:S05]  /*1ad20*/  @!P0 BRA `(.L_x_5533) ;  /* 0xfffffe6c00408947 */ /* 0x000fea000383ffff */
[----:B------:R-:W-:Y:S05]  /*1ad30*/  BRA `(.L_x_5385) ;  /* 0x0000009000787947 */ /* 0x000fea0003800000 */
.L_x_5383:
        /* <DEDUP_REMOVED lines=16> */
.L_x_5534:
        /* <DEDUP_REMOVED lines=43> */
.L_x_5538:
[----:B------:R-:W0:Y:S01]  /*1b0f0*/  LDC R2, c[0x0][0xd3c] ;  /* 0x00034f00ff027b82 */ /* 0x000e220000000800 */
[----:B------:R-:W-:Y:S01]  /*1b100*/  UIADD3 UR4, UR4, 0x1f, URZ ;  /* 0x0000001f04047890 */ /* 0x000fe2000fffe03f */
[----:B------:R-:W-:Y:S02]  /*1b110*/  ULDC UR7, c[0x0][0xd3c] ;  /* 0x00034f0000077ab9 */ /* 0x000fe40000000800 */
[----:B------:R-:W-:-:S03]  /*1b120*/  IMAD.U32 R27, RZ, RZ, UR7 ;  /* 0x00000007ff1b7e24 */ /* 0x000fc6000f8e00ff */
[----:B0-----:R-:W-:-:S13]  /*1b130*/  ISETP.LE.AND P6, PT, R2, UR4, PT ;  /* 0x0000000402007c0c */ /* 0x001fda000bfc3270 */
[----:B------:R-:W-:Y:S05]  /*1b140*/  @P6 BRA `(.L_x_5537) ;  /* 0x0000000800a86947 */ /* 0x000fea0003800000 */
[----:B------:R-:W-:Y:S02]  /*1b150*/  VIADD R11, R6, UR4 ;  /* 0x00000004060b7c36 */ /* 0x000fe40008000000 */
[----:B------:R-:W-:Y:S02]  /*1b160*/  IMAD.MOV.U32 R7, RZ, RZ, RZ ;  /* 0x000000ffff077224 */ /* 0x000fe400078e00ff */
[----:B------:R-:W-:Y:S01]  /*1b170*/  IMAD.MOV.U32 R8, RZ, RZ, RZ ;  /* 0x000000ffff087224 */ /* 0x000fe200078e00ff */
        /* <DEDUP_REMOVED lines=28> */
.L_x_5536:
        /* <DEDUP_REMOVED lines=13> */
.L_x_5539:
        /* <DEDUP_REMOVED lines=40> */
[----:B------:R-:W-:-:S04]  /*1b690*/  IMAD.HI.U32 R2, R3, R9, R2 ;  /* 0x0000000903027227 */ /* 0x000fc800078e0002 */
[----:B------:R-:W-:Y:S02]  /*1b6a0*/  IMAD.MOV.U32 R3, RZ, RZ, R10 ;  /* 0x000000ffff037224 */ /* 0x000fe400078e000a */
        /* <DEDUP_REMOVED lines=20> */
.L_x_5540:
[----:B0-----:R-:W0:Y:S02]  /*1b7f0*/  LDC.64 R2, c[0x0][0xd90] ;  /* 0x00036400ff027b82 */ /* 0x001e240000000a00 */
        /* <DEDUP_REMOVED lines=60> */
.L_x_5541:
[----:B------:R-:W-:-:S05]  /*1bbc0*/  LOP3.LUT R2, RZ, R2, RZ, 0x33, !PT ;  /* 0x00000002ff027212 */ /* 0x000fca00078e33ff */
[----:B------:R-:W-:Y:S01]  /*1bbd0*/  IMAD.IADD R25, R7, 0x1, R2 ;  /* 0x0000000107197824 */ /* 0x000fe200078e0202 */
[----:B------:R-:W-:Y:S06]  /*1bbe0*/  BRA `(.L_x_5542) ;  /* 0x00000000000c7947 */ /* 0x000fec0003800000 */
.L_x_5537:
[----:B------:R-:W-:Y:S02]  /*1bbf0*/  IMAD.MOV.U32 R25, RZ, RZ, RZ ;  /* 0x000000ffff197224 */ /* 0x000fe400078e00ff */
[----:B------:R-:W-:Y:S02]  /*1bc00*/  IMAD.U32 R24, RZ, RZ, UR6 ;  /* 0x00000006ff187e24 */ /* 0x000fe4000f8e00ff */
[----:B------:R-:W-:-:S07]  /*1bc10*/  IMAD.MOV.U32 R26, RZ, RZ, RZ ;  /* 0x000000ffff1a7224 */ /* 0x000fce00078e00ff */
.L_x_5542:
[----:B------:R-:W-:-:S13]  /*1bc20*/  ISETP.NE.AND P0, PT, R6, RZ, PT ;  /* 0x000000ff0600720c */ /* 0x000fda0003f05270 */
[----:B------:R-:W0:Y:S01]  /*1bc30*/  @!P0 S2R R3, SR_CgaCtaId ;  /* 0x0000000000038919 */ /* 0x000e220000008800 */
[----:B------:R-:W-:-:S04]  /*1bc40*/  @!P0 MOV R2, 0x400 ;  /* 0x0000040000028802 */ /* 0x000fc80000000f00 */
[----:B0-----:R-:W-:-:S05]  /*1bc50*/  @!P0 LEA R2, R3, R2, 0x18 ;  /* 0x0000000203028211 */ /* 0x001fca00078ec0ff */
[----:B------:R1:W-:Y:S01]  /*1bc60*/  @!P0 STS.128 [R2+0x388d0], R24 ;  /* 0x0388d01802008388 */ /* 0x0003e20000000c00 */
[----:B------:R-:W-:Y:S06]  /*1bc70*/  BAR.ARV 0x5, 0x180 ;  /* 0x0146000000007b1d */ /* 0x000fec0000002000 */
.L_x_5535:
[----:B------:R2:W-:Y:S01]  /*1bc80*/  STL [R1+0x34], RZ ;  /* 0x000034ff01007387 */ /* 0x0005e20000100800 */
[----:B------:R-:W-:Y:S01]  /*1bc90*/  ULDC UR4, c[0x0][0xd3c] ;  /* 0x00034f0000047ab9 */ /* 0x000fe20000000800 */
[----:B------:R-:W-:Y:S01]  /*1bca0*/  IMAD.MOV.U32 R28, RZ, RZ, 0x1 ;  /* 0x00000001ff1c7424 */ /* 0x000fe200078e00ff */
[----:B0-----:R-:W-:Y:S01]  /*1bcb0*/  ISETP.GE.AND P0, PT, R27, UR4, PT ;  /* 0x000000041b007c0c */ /* 0x001fe2000bf06270 */
[----:B------:R-:W-:-:S12]  /*1bcc0*/  IMAD.MOV.U32 R22, RZ, RZ, RZ ;  /* 0x000000ffff167224 */ /* 0x000fd800078e00ff */
[----:B--2---:R-:W-:Y:S05]  /*1bcd0*/  @P0 BRA `(.L_x_5543) ;  /* 0x0000007c00b40947 */ /* 0x004fea0003800000 */
[----:B------:R-:W2:Y:S01]  /*1bce0*/  LDL R4, [R1+0x10] ;  /* 0x0000100001047983 */ /* 0x000ea20000100800 */
[----:B------:R-:W0:Y:S01]  /*1bcf0*/  S2UR UR5, SR_CgaCtaId ;  /* 0x00000000000579c3 */ /* 0x000e220000008800 */
[C---:B-1----:R-:W-:Y:S01]  /*1bd00*/  IMAD.SHL.U32 R2, R0.reuse, 0x8, RZ ;  /* 0x0000000800027824 */ /* 0x042fe200078e00ff */
[----:B------:R-:W-:Y:S01]  /*1bd10*/  LOP3.LUT R5, R0, 0x7f, RZ, 0xc0, !PT ;  /* 0x0000007f00057812 */ /* 0x000fe200078ec0ff */
[----:B------:R-:W-:Y:S01]  /*1bd20*/  UMOV UR4, 0x400 ;  /* 0x0000040000047882 */ /* 0x000fe20000000000 */
[----:B------:R-:W-:Y:S01]  /*1bd30*/  BSSY B8, `(.L_x_5543) ;  /* 0x00007e7000087945 */ /* 0x000fe20003800000 */
[----:B------:R-:W-:Y:S01]  /*1bd40*/  IMAD.MOV.U32 R29, RZ, RZ, 0x1 ;  /* 0x00000001ff1d7424 */ /* 0x000fe200078e00ff */
[C---:B------:R-:W-:Y:S01]  /*1bd50*/  LOP3.LUT R3, R2.reuse, 0x1f8, RZ, 0xc0, !PT ;  /* 0x000001f802037812 */ /* 0x040fe200078ec0ff */
[----:B------:R-:W-:Y:S01]  /*1bd60*/  IMAD.SHL.U32 R36, R5, 0x8, RZ ;  /* 0x0000000805247824 */ /* 0x000fe200078e00ff */
[----:B------:R-:W-:Y:S01]  /*1bd70*/  LOP3.LUT R2, R2, 0x38, RZ, 0xc0, !PT ;  /* 0x0000003802027812 */ /* 0x000fe200078ec0ff */
[----:B------:R-:W-:Y:S01]  /*1bd80*/  IMAD.MOV.U32 R19, RZ, RZ, RZ ;  /* 0x000000ffff137224 */ /* 0x000fe200078e00ff */
[----:B------:R-:W-:Y:S01]  /*1bd90*/  LOP3.LUT R3, R3, 0x38, R0, 0x78, !PT ;  /* 0x0000003803037812 */ /* 0x000fe200078e7800 */
[----:B------:R-:W-:Y:S01]  /*1bda0*/  IMAD.SHL.U32 R0, R0, 0x10, RZ ;  /* 0x0000001000007824 */ /* 0x000fe200078e00ff */
[----:B------:R-:W-:Y:S01]  /*1bdb0*/  ULDC.64 UR38, c[0x0][0x198] ;  /* 0x0000660000267ab9 */ /* 0x000fe20000000a00 */
[----:B------:R-:W-:Y:S01]  /*1bdc0*/  IMAD.MOV.U32 R22, RZ, RZ, RZ ;  /* 0x000000ffff167224 */ /* 0x000fe200078e00ff */
[----:B------:R-:W-:Y:S01]  /*1bdd0*/  LOP3.LUT R36, R3, 0x200, R36, 0xf8, !PT ;  /* 0x0000020003247812 */ /* 0x000fe200078ef824 */
[----:B------:R-:W-:Y:S01]  /*1bde0*/  IMAD.MOV.U32 R28, RZ, RZ, 0x1 ;  /* 0x00000001ff1c7424 */ /* 0x000fe200078e00ff */
[----:B------:R-:W-:Y:S01]  /*1bdf0*/  SHF.R.U32.HI R3, RZ, 0x3, R5 ;  /* 0x00000003ff037819 */ /* 0x000fe20000011605 */
[----:B------:R-:W-:-:S03]  /*1be00*/  ULDC UR36, c[0x0][0xc] ;  /* 0x0000030000247ab9 */ /* 0x000fc60000000800 */
[----:B------:R-:W-:Y:S02]  /*1be10*/  LOP3.LUT R3, R3, 0x70, R0, 0xf8, !PT ;  /* 0x0000007003037812 */ /* 0x000fe400078ef800 */
[C---:B------:R-:W-:Y:S01]  /*1be20*/  LOP3.LUT R0, R2.reuse, 0x40, RZ, 0xfc, !PT ;  /* 0x0000004002007812 */ /* 0x040fe200078efcff */
[----:B0-----:R-:W-:Y:S01]  /*1be30*/  ULEA UR4, UR5, UR4, 0x18 ;  /* 0x0000000405047291 */ /* 0x001fe2000f8ec03f */
[C---:B------:R-:W-:Y:S02]  /*1be40*/  LOP3.LUT R3, R2.reuse, 0xc0, RZ, 0xfc, !PT ;  /* 0x000000c002037812 */ /* 0x040fe400078efcff */
[C---:B------:R-:W-:Y:S02]  /*1be50*/  LOP3.LUT R0, R2.reuse, 0x100, RZ, 0xfc, !PT ;  /* 0x0000010002007812 */ /* 0x040fe400078efcff */
[C---:B------:R-:W-:Y:S01]  /*1be60*/  LOP3.LUT R3, R2.reuse, 0x180, RZ, 0xfc, !PT ;  /* 0x0000018002037812 */ /* 0x040fe200078efcff */
[----:B------:R-:W-:Y:S01]  /*1be70*/  IMAD.U32 R18, RZ, RZ, UR4 ;  /* 0x00000004ff127e24 */ /* 0x000fe2000f8e00ff */
[----:B------:R-:W-:-:S03]  /*1be80*/  LOP3.LUT R0, R2, 0x1c0, RZ, 0xfc, !PT ;  /* 0x000001c002007812 */ /* 0x000fc600078efcff */
[----:B------:R-:W-:Y:S01]  /*1be90*/  IMAD R23, R36, 0x2, R18 ;  /* 0x0000000224177824 */ /* 0x000fe200078e0212 */
[----:B--2---:R-:W-:-:S05]  /*1bea0*/  LOP3.LUT R4, R4, 0x2, RZ, 0xfc, !PT ;  /* 0x0000000204047812 */ /* 0x004fca00078efcff */
[----:B------:R0:W-:Y:S04]  /*1beb0*/  STL [R1+0x50], R4 ;  /* 0x0000500401007387 */ /* 0x0001e80000100800 */
[----:B------:R1:W-:Y:S01]  /*1bec0*/  STL [R1+0x34], RZ ;  /* 0x000034ff01007387 */ /* 0x0003e20000100800 */
[C---:B0-----:R-:W-:Y:S02]  /*1bed0*/  LOP3.LUT R4, R2.reuse, 0x80, RZ, 0xfc, !PT ;  /* 0x0000008002047812 */ /* 0x041fe400078efcff */
[----:B-1----:R-:W-:-:S07]  /*1bee0*/  LOP3.LUT R4, R2, 0x140, RZ, 0xfc, !PT ;  /* 0x0000014002047812 */ /* 0x002fce00078efcff */
.L_x_5660:
        /* <DEDUP_REMOVED lines=12> */
[C---:B------:R-:W-:Y:S02]  /*1bfb0*/  @P0 LEA R2, P1, R37.reuse, UR4, 0x2 ;  /* 0x0000000425020c11 */ /* 0x040fe4000f8210ff */
[C---:B------:R-:W-:Y:S01]  /*1bfc0*/  SHF.L.U32 R31, R37.reuse, 0x2, RZ ;  /* 0x00000002251f7819 */ /* 0x040fe200000006ff */
[----:B------:R0:W-:Y:S01]  /*1bfd0*/  STL [R1+0x1c], R0 ;  /* 0x00001c0001007387 */ /* 0x0001e20000100800 */
[----:B------:R-:W-:Y:S01]  /*1bfe0*/  @P0 LEA.HI.X R3, R37, UR5, R0, 0x2, P1 ;  /* 0x0000000525030c11 */ /* 0x000fe200088f1400 */
[----:B------:R-:W-:-:S04]  /*1bff0*/  ULDC.64 UR4, c[0x0][0xaf8] ;  /* 0x0002be0000047ab9 */ /* 0x000fc80000000a00 */
[----:B------:R1:W5:Y:S01]  /*1c000*/  @P0 LDG.E R34, desc[UR40][R2.64] ;  /* 0x0000002802220981 */ /* 0x000362000c1e1900 */
[----:B------:R-:W-:Y:S02]  /*1c010*/  ISETP.NE.U32.AND P0, PT, RZ, UR4, PT ;  /* 0x00000004ff007c0c */ /* 0x000fe4000bf05070 */
[----:B------:R-:W-:Y:S01]  /*1c020*/  SHF.L.U64.HI R32, R37, 0x2, R0 ;  /* 0x0000000225207819 */ /* 0x000fe20000010200 */
[----:B0-----:R-:W-:Y:S01]  /*1c030*/  IMAD.MOV.U32 R0, RZ, RZ, RZ ;  /* 0x000000ffff007224 */ /* 0x001fe200078e00ff */
[----:B------:R-:W-:Y:S02]  /*1c040*/  ISETP.NE.AND.EX P0, PT, RZ, UR5, PT, P0 ;  /* 0x00000005ff007c0c */ /* 0x000fe4000bf05300 */
[----:B------:R-:W-:Y:S02]  /*1c050*/  ISETP.NE.U32.AND P2, PT, RZ, UR8, PT ;  /* 0x00000008ff007c0c */ /* 0x000fe4000bf45070 */
[----:B------:R-:W-:Y:S02]  /*1c060*/  ISETP.NE.U32.AND P1, PT, RZ, UR6, PT ;  /* 0x00000006ff007c0c */ /* 0x000fe4000bf25070 */
[----:B-1----:R-:W-:-:S02]  /*1c070*/  IADD3 R2, P3, R31, UR4, RZ ;  /* 0x000000041f027c10 */ /* 0x002fc4000ff7e0ff */
[----:B------:R-:W-:Y:S02]  /*1c080*/  ISETP.NE.AND.EX P2, PT, RZ, UR9, PT, P2 ;  /* 0x00000009ff007c0c */ /* 0x000fe4000bf45320 */
[C---:B------:R-:W-:Y:S02]  /*1c090*/  IADD3.X R3, R32.reuse, UR5, RZ, P3, !PT ;  /* 0x0000000520037c10 */ /* 0x040fe40009ffe4ff */
[----:B------:R-:W-:Y:S02]  /*1c0a0*/  ISETP.NE.AND.EX P1, PT, RZ, UR7, PT, P1 ;  /* 0x00000007ff007c0c */ /* 0x000fe4000bf25310 */
[----:B------:R-:W-:Y:S01]  /*1c0b0*/  IADD3 R4, P4, R31, UR6, RZ ;  /* 0x000000061f047c10 */ /* 0x000fe2000ff9e0ff */
[----:B------:R-:W2:Y:S01]  /*1c0c0*/  @P0 LDG.E R6, desc[UR40][R2.64] ;  /* 0x0000002802060981 */ /* 0x000ea2000c1e1900 */
[----:B------:R-:W-:Y:S02]  /*1c0d0*/  ULDC UR4, c[0x0][0x288] ;  /* 0x0000a20000047ab9 */ /* 0x000fe40000000800 */
[----:B------:R-:W-:Y:S01]  /*1c0e0*/  IMAD.U32 R8, RZ, RZ, UR4 ;  /* 0x00000004ff087e24 */ /* 0x000fe2000f8e00ff */
[----:B------:R-:W-:Y:S01]  /*1c0f0*/  IADD3.X R5, R32, UR7, RZ, P4, !PT ;  /* 0x0000000720057c10 */ /* 0x000fe2000a7fe4ff */
[----:B------:R-:W-:-:S05]  /*1c100*/  ULDC.64 UR4, c[0x0][0x418] ;  /* 0x0001060000047ab9 */ /* 0x000fca0000000a00 */
        /* <DEDUP_REMOVED lines=16> */
[----:B---3--:R-:W-:Y:S06]  /*1c210*/  @P2 BRA `(.L_x_5544) ;  /* 0x0000000000142947 */ /* 0x008fec0003800000 */
[----:B------:R-:W-:Y:S05]  /*1c220*/  @!P0 BRA `(.L_x_5544) ;  /* 0x0000000000108947 */ /* 0x000fea0003800000 */
[----:B------:R-:W2:Y:S04]  /*1c230*/  LDG.E R7, desc[UR40][R2.64] ;  /* 0x0000002802077981 */ /* 0x000ea8000c1e1900 */
[----:B------:R-:W2:Y:S02]  /*1c240*/  LDG.E R2, desc[UR40][R2.64+0x4] ;  /* 0x0000042802027981 */ /* 0x000ea4000c1e1900 */
[----:B--2---:R-:W-:-:S05]  /*1c250*/  IMAD.IADD R10, R2, 0x1, -R7 ;  /* 0x00000001020a7824 */ /* 0x004fca00078e0a07 */
[----:B------:R1:W-:Y:S02]  /*1c260*/  STL [R1+0xc], R10 ;  /* 0x00000c0a01007387 */ /* 0x0003e40000100800 */
.L_x_5544:
[----:B------:R-:W-:Y:S01]  /*1c270*/  ULDC.64 UR4, c[0x0][0xb18] ;  /* 0x0002c60000047ab9 */ /* 0x000fe20000000a00 */
[C---:B0-----:R-:W-:Y:S01]  /*1c280*/  LOP3.LUT R8, R26.reuse, 0xff000000, RZ, 0xc0, !PT ;  /* 0xff0000001a087812 */ /* 0x041fe200078ec0ff */
[----:B------:R-:W-:Y:S01]  /*1c290*/  IMAD.MOV.U32 R30, RZ, RZ, R37 ;  /* 0x000000ffff1e7224 */ /* 0x000fe200078e0025 */
[----:B------:R-:W-:Y:S02]  /*1c2a0*/  ISETP.NE.U32.AND P0, PT, RZ, UR4, PT ;  /* 0x00000004ff007c0c */ /* 0x000fe4000bf05070 */
[----:B------:R-:W-:Y:S02]  /*1c2b0*/  SHF.R.U32.HI R8, RZ, 0x8, R8 ;  /* 0x00000008ff087819 */ /* 0x000fe40000011608 */
[----:B------:R-:W-:Y:S02]  /*1c2c0*/  ISETP.NE.AND.EX P0, PT, RZ, UR5, PT, P0 ;  /* 0x00000005ff007c0c */ /* 0x000fe4000bf05300 */
[C---:B------:R-:W-:Y:S02]  /*1c2d0*/  LOP3.LUT R2, R26.reuse, 0xff0000, RZ, 0xc0, !PT ;  /* 0x00ff00001a027812 */ /* 0x040fe400078ec0ff */
[----:B------:R-:W-:-:S02]  /*1c2e0*/  LOP3.LUT R17, R26, 0xffff, RZ, 0xc0, !PT ;  /* 0x0000ffff1a117812 */ /* 0x000fc400078ec0ff */
[----:B------:R-:W-:-:S07]  /*1c2f0*/  LEA.HI R8, R2, R8, RZ, 0x10 ;  /* 0x0000000802087211 */ /* 0x000fce00078f80ff */
[----:B------:R-:W-:Y:S05]  /*1c300*/  @!P0 BRA `(.L_x_5545) ;  /* 0x0000000000108947 */ /* 0x000fea0003800000 */
[----:B------:R-:W-:-:S04]  /*1c310*/  IADD3 R2, P0, R31, UR4, RZ ;  /* 0x000000041f027c10 */ /* 0x000fc8000ff1e0ff */
[----:B------:R-:W-:-:S05]  /*1c320*/  IADD3.X R3, R32, UR5, RZ, P0, !PT ;  /* 0x0000000520037c10 */ /* 0x000fca00087fe4ff */
[----:B------:R0:W5:Y:S01]  /*1c330*/  LDG.E R9, desc[UR40][R2.64] ;  /* 0x0000002802097981 */ /* 0x000162000c1e1900 */
[----:B------:R-:W-:Y:S05]  /*1c340*/  BRA `(.L_x_5546) ;  /* 0x0000000000247947 */ /* 0x000fea0003800000 */
.L_x_5545:
        /* <DEDUP_REMOVED lines=9> */
.L_x_5546:
[----:B0-----:R-:W2:Y:S01]  /*1c3e0*/  @P1 LDG.E R2, desc[UR40][R4.64] ;  /* 0x0000002804021981 */ /* 0x001ea2000c1e1900 */
[----:B------:R-:W0:Y:S03]  /*1c3f0*/  LDC R3, c[0x0][0x448] ;  /* 0x00011200ff037b82 */ /* 0x000e260000000800 */
[----:B------:R3:W2:Y:S01]  /*1c400*/  @P1 LDG.E R5, desc[UR40][R4.64+0x4] ;  /* 0x0000042804051981 */ /* 0x0006a2000c1e1900 */
[----:B-----5:R-:W-:Y:S01]  /*1c410*/  IMAD.IADD R9, R9, 0x1, -R34 ;  /* 0x0000000109097824 */ /* 0x020fe200078e0a22 */
[----:B------:R-:W-:Y:S01]  /*1c420*/  BSSY B0, `(.L_x_5547) ;  /* 0x0000035000007945 */ /* 0x000fe20003800000 */
[----:B------:R-:W-:Y:S02]  /*1c430*/  LOP3.LUT R33, R8, 0xff, RZ, 0xc0, !PT ;  /* 0x000000ff08217812 */ /* 0x000fe400078ec0ff */
[----:B0-----:R-:W-:-:S13]  /*1c440*/  ISETP.NE.AND P0, PT, R3, 0x1, PT ;  /* 0x000000010300780c */ /* 0x001fda0003f05270 */
[----:B---3--:R-:W0:Y:S08]  /*1c450*/  @P0 LDC R4, c[0x0][0x44c] ;  /* 0x00011300ff040b82 */ /* 0x008e300000000800 */
[----:B------:R-:W3:Y:S01]  /*1c460*/  @P0 LDC R3, c[0x0][0x450] ;  /* 0x00011400ff030b82 */ /* 0x000ee20000000800 */
[----:B--2---:R-:W-:Y:S02]  /*1c470*/  @P1 IMAD.IADD R6, R5, 0x1, -R2 ;  /* 0x0000000105061824 */ /* 0x004fe400078e0a02 */
[----:B------:R-:W-:-:S02]  /*1c480*/  IMAD.SHL.U32 R2, R25, 0x40, RZ ;  /* 0x0000004019027824 */ /* 0x000fc400078e00ff */
[----:B------:R-:W-:Y:S02]  /*1c490*/  IMAD.IADD R26, R9, 0x1, R6 ;  /* 0x00000001091a7824 */ /* 0x000fe400078e0206 */
[----:B------:R-:W-:-:S03]  /*1c4a0*/  VIADD R2, R2, 0x3f ;  /* 0x0000003f02027836 */ /* 0x000fc60000000000 */
[----:B------:R-:W-:Y:S01]  /*1c4b0*/  IADD3 R7, R26, 0x40, -R10 ;  /* 0x000000401a077810 */ /* 0x000fe20007ffe80a */
[----:B0-----:R-:W-:-:S05]  /*1c4c0*/  @P0 IMAD.HI.U32 R4, R2, R4, RZ ;  /* 0x0000000402040227 */ /* 0x001fca00078e00ff */
[----:B---3--:R-:W-:Y:S01]  /*1c4d0*/  @P0 SHF.R.U32.HI R2, RZ, R3, R4 ;  /* 0x00000003ff020219 */ /* 0x008fe20000011604 */
[----:B------:R-:W-:-:S04]  /*1c4e0*/  VIADD R3, R26, 0x3f ;  /* 0x0000003f1a037836 */ /* 0x000fc80000000000 */
[----:B------:R-:W-:Y:S01]  /*1c4f0*/  IMAD.IADD R2, R7, 0x1, R2 ;  /* 0x0000000107027824 */ /* 0x000fe200078e0202 */
[----:B------:R-:W-:-:S04]  /*1c500*/  SHF.R.S32.HI R4, RZ, 0x1f, R3 ;  /* 0x0000001fff047819 */ /* 0x000fc80000011403 */
[----:B------:R-:W-:Y:S02]  /*1c510*/  LEA.HI R4, R4, R3, RZ, 0x6 ;  /* 0x0000000304047211 */ /* 0x000fe400078f30ff */
[----:B------:R-:W-:Y:S02]  /*1c520*/  SHF.R.S32.HI R3, RZ, 0x1f, R2 ;  /* 0x0000001fff037819 */ /* 0x000fe40000011402 */
[----:B------:R-:W-:Y:S02]  /*1c530*/  SHF.R.S32.HI R5, RZ, 0x6, R4 ;  /* 0x00000006ff057819 */ /* 0x000fe40000011404 */
[----:B------:R-:W-:Y:S01]  /*1c540*/  LEA.HI R3, R3, R2, RZ, 0x6 ;  /* 0x0000000203037211 */ /* 0x000fe200078f30ff */
[----:B------:R-:W-:Y:S01]  /*1c550*/  IMAD.MOV.U32 R2, RZ, RZ, RZ ;  /* 0x000000ffff027224 */ /* 0x000fe200078e00ff */
        /* <DEDUP_REMOVED lines=33> */
.L_x_5548:
[----:B------:R-:W-:Y:S05]  /*1c770*/  BSYNC B0 ;  /* 0x0000000000007941 */ /* 0x000fea0003800000 */
.L_x_5547:
[-C--:B------:R-:W-:Y:S01]  /*1c780*/  IMAD R3, R33, R2.reuse, RZ ;  /* 0x0000000221037224 */ /* 0x080fe200078e02ff */
        /* <DEDUP_REMOVED lines=23> */
.L_x_5715:
[----:B-1----:R-:W-:Y:S02]  /*1c900*/  ISETP.NE.AND P0, PT, R14, RZ, PT ;  /* 0x000000ff0e00720c */ /* 0x002fe40003f05270 */
[----:B------:R-:W-:-:S11]  /*1c910*/  PLOP3.LUT P6, PT, PT, PT, PT, 0x8, 0x0 ;  /* 0x000000000000781c */ /* 0x000fd60003fce170 */
[----:B------:R-:W-:Y:S05]  /*1c920*/  @P0 BRA `(.L_x_5552) ;  /* 0x00000000000c0947 */ /* 0x000fea0003800000 */
[----:B------:R-:W-:-:S03]  /*1c930*/  UMOV UR4, 0xffffffff ;  /* 0xffffffff00047882 */ /* 0x000fc60000000000 */
[----:B------:R-:W-:Y:S05]  /*1c940*/  BRA.DIV UR4, `(.L_x_5553) ;  /* 0x0000008604dc7947 */ /* 0x000fea000b800000 */
[----:B------:R-:W-:-:S13]  /*1c950*/  ELECT P6, URZ, PT ;  /* 0x00000000003f782f */ /* 0x000fda00038c0000 */
.L_x_5552:
        /* <DEDUP_REMOVED lines=9> */
.L_x_5718:
[----:B------:R-:W-:Y:S05]  /*1c9f0*/  BSYNC B1 ;  /* 0x0000000000017941 */ /* 0x000fea0003800000 */
.L_x_5554:
        /* <DEDUP_REMOVED lines=10> */
.L_x_5719:
[----:B------:R-:W-:Y:S05]  /*1caa0*/  BSYNC B2 ;  /* 0x0000000000027941 */ /* 0x000fea0003800000 */
.L_x_5558:
        /* <DEDUP_REMOVED lines=9> */
.L_x_5561:
[----:B------:R-:W-:Y:S05]  /*1cb40*/  BSYNC B2 ;  /* 0x0000000000027941 */ /* 0x000fea0003800000 */
.L_x_5560:
        /* <DEDUP_REMOVED lines=12> */
.L_x_5562:
        /* <DEDUP_REMOVED lines=13> */
.L_x_5720:
[----:B------:R-:W-:Y:S05]  /*1cce0*/  BSYNC B2 ;  /* 0x0000000000027941 */ /* 0x000fea0003800000 */
.L_x_5563:
        /* <DEDUP_REMOVED lines=11> */
.L_x_5566:
[----:B------:R-:W-:Y:S05]  /*1cda0*/  BSYNC B2 ;  /* 0x0000000000027941 */ /* 0x000fea0003800000 */
.L_x_5565:
        /* <DEDUP_REMOVED lines=9> */
.L_x_5567:
        /* <DEDUP_REMOVED lines=15> */
.L_x_5568:
        /* <DEDUP_REMOVED lines=15> */
.L_x_5569:
        /* <DEDUP_REMOVED lines=15> */
.L_x_5570:
        /* <DEDUP_REMOVED lines=15> */
.L_x_5571:
        /* <DEDUP_REMOVED lines=15> */
.L_x_5572:
        /* <DEDUP_REMOVED lines=15> */
.L_x_5573:
        /* <DEDUP_REMOVED lines=15> */
.L_x_5574:
        /* <DEDUP_REMOVED lines=10> */
.L_x_5557:
[----:B------:R-:W-:Y:S05]  /*1d570*/  BSYNC B1 ;  /* 0x0000000000017941 */ /* 0x000fea0003800000 */
.L_x_5556:
        /* <DEDUP_REMOVED lines=9> */
.L_x_5594:
        /* <DEDUP_REMOVED lines=11> */
.L_x_5721:
[----:B------:R-:W-:Y:S05]  /*1d6c0*/  BSYNC B2 ;  /* 0x0000000000027941 */ /* 0x000fea0003800000 */
.L_x_5577:
        /* <DEDUP_REMOVED lines=9> */
.L_x_5580:
[----:B------:R-:W-:Y:S05]  /*1d760*/  BSYNC B2 ;  /* 0x0000000000027941 */ /* 0x000fea0003800000 */
.L_x_5579:
        /* <DEDUP_REMOVED lines=11> */
.L_x_5581:
        /* <DEDUP_REMOVED lines=13> */
.L_x_5722:
[----:B------:R-:W-:Y:S05]  /*1d8f0*/  BSYNC B2 ;  /* 0x0000000000027941 */ /* 0x000fea0003800000 */
.L_x_5582:
        /* <DEDUP_REMOVED lines=11> */
.L_x_5585:
[----:B------:R-:W-:Y:S05]  /*1d9b0*/  BSYNC B2 ;  /* 0x0000000000027941 */ /* 0x000fea0003800000 */
.L_x_5584:
        /* <DEDUP_REMOVED lines=9> */
.L_x_5586:
        /* <DEDUP_REMOVED lines=15> */
.L_x_5587:
        /* <DEDUP_REMOVED lines=15> */
.L_x_5588:
        /* <DEDUP_REMOVED lines=15> */
.L_x_5589:
        /* <DEDUP_REMOVED lines=15> */
.L_x_5590:
        /* <DEDUP_REMOVED lines=15> */
.L_x_5591:
        /* <DEDUP_REMOVED lines=15> */
.L_x_5592:
        /* <DEDUP_REMOVED lines=15> */
.L_x_5593:
        /* <DEDUP_REMOVED lines=10> */
.L_x_5576:
[----:B------:R-:W-:Y:S05]  /*1e180*/  BSYNC B1 ;  /* 0x0000000000017941 */ /* 0x000fea0003800000 */
.L_x_5575:
        /* <DEDUP_REMOVED lines=8> */
.L_x_5550:
[----:B------:R-:W-:Y:S05]  /*1e210*/  BSYNC B0 ;  /* 0x0000000000007941 */ /* 0x000fea0003800000 */
.L_x_5549:
        /* <DEDUP_REMOVED lines=46> */
.L_x_5596:
[----:B------:R-:W-:Y:S05]  /*1e500*/  BSYNC B0 ;  /* 0x0000000000007941 */ /* 0x000fea0003800000 */
.L_x_5595:
        /* <DEDUP_REMOVED lines=23> */
.L_x_5598:
        /* <DEDUP_REMOVED lines=20> */
.L_x_5601:
[----:B------:R-:W-:Y:S05]  /*1e7c0*/  BSYNC B6 ;  /* 0x0000000000067941 */ /* 0x000fea0003800000 */
.L_x_5600:
        /* <DEDUP_REMOVED lines=20> */
.L_x_5604:
        /* <DEDUP_REMOVED lines=15> */
.L_x_5603:
[----:B------:R-:W-:Y:S05]  /*1ea00*/  BSYNC B6 ;  /* 0x0000000000067941 */ /* 0x000fea0003800000 */
.L_x_5602:
[----:B------:R-:W2:Y:S01]  /*1ea10*/  LDL R21, [R1+0x30] ;  /* 0x0000300001157983 */ /* 0x000ea20000100800 */
[----:B------:R-:W-:Y:S01]  /*1ea20*/  ULDC.64 UR4, c[0x0][0xaf0] ;  /* 0x0002bc0000047ab9 */ /* 0x000fe20000000a00 */
[----:B------:R-:W0:Y:S01]  /*1ea30*/  LDC R9, c[0x0][0x430] ;  /* 0x00010c00ff097b82 */ /* 0x000e220000000800 */
[----:B------:R-:W-:Y:S01]  /*1ea40*/  ISETP.NE.U32.AND P0, PT, RZ, UR4, PT ;  /* 0x00000004ff007c0c */ /* 0x000fe2000bf05070 */
[----:B------:R-:W1:Y:S03]  /*1ea50*/  S2R R20, SR_TID.X ;  /* 0x0000000000147919 */ /* 0x000e660000002100 */
[----:B------:R-:W-:-:S13]  /*1ea60*/  ISETP.NE.AND.EX P0, PT, RZ, UR5, PT, P0 ;  /* 0x00000005ff007c0c */ /* 0x000fda000bf05300 */
[----:B------:R-:W-:Y:S01]  /*1ea70*/  @P0 IADD3 R2, P1, R31, UR4, RZ ;  /* 0x000000041f020c10 */ /* 0x000fe2000ff3e0ff */
[----:B------:R-:W-:-:S03]  /*1ea80*/  ULDC UR4, c[0x0][0x320] ;  /* 0x0000c80000047ab9 */ /* 0x000fc60000000800 */
[----:B------:R-:W-:-:S05]  /*1ea90*/  @P0 IADD3.X R3, R32, UR5, RZ, P1, !PT ;  /* 0x0000000520030c10 */ /* 0x000fca0008ffe4ff */
[----:B------:R3:W4:Y:S01]  /*1eaa0*/  @P0 LDG.E R30, desc[UR40][R2.64] ;  /* 0x00000028021e0981 */ /* 0x000722000c1e1900 */
[----:B-1----:R-:W-:-:S04]  /*1eab0*/  LOP3.LUT R20, R20, 0x7f, RZ, 0xc0, !PT ;  /* 0x0000007f14147812 */ /* 0x002fc800078ec0ff */
[----:B------:R-:W-:Y:S02]  /*1eac0*/  SHF.R.U32.HI R35, RZ, 0x3, R20 ;  /* 0x00000003ff237819 */ /* 0x000fe40000011614 */
[----:B------:R-:W1:Y:S02]  /*1ead0*/  S2R R20, SR_TID.X ;  /* 0x0000000000147919 */ /* 0x000e640000002100 */
[----:B-1----:R-:W-:-:S05]  /*1eae0*/  IMAD.SHL.U32 R20, R20, 0x10, RZ ;  /* 0x0000001014147824 */ /* 0x002fca00078e00ff */
[----:B------:R-:W-:Y:S02]  /*1eaf0*/  LOP3.LUT R20, R35, 0x70, R20, 0xf8, !PT ;  /* 0x0000007023147812 */ /* 0x000fe400078ef814 */
[----:B------:R-:W1:Y:S01]  /*1eb00*/  S2R R35, SR_TID.X ;  /* 0x0000000000237919 */ /* 0x000e620000002100 */
[----:B0-----:R-:W-:Y:S01]  /*1eb10*/  ISETP.NE.AND P1, PT, R9, 0x1, PT ;  /* 0x000000010900780c */ /* 0x001fe20003f25270 */
[----:B------:R-:W0:-:S12]  /*1eb20*/  S2R R4, SR_TID.X ;  /* 0x0000000000047919 */ /* 0x000e180000002100 */
[----:B---3--:R-:W3:Y:S08]  /*1eb30*/  @P1 LDC R3, c[0x0][0x434] ;  /* 0x00010d00ff031b82 */ /* 0x008ef00000000800 */
[----:B------:R-:W5:Y:S01]  /*1eb40*/  @P1 LDC R2, c[0x0][0x438] ;  /* 0x00010e00ff021b82 */ /* 0x000f620000000800 */
[----:B-1----:R-:W-:-:S05]  /*1eb50*/  IMAD.SHL.U32 R35, R35, 0x8, RZ ;  /* 0x0000000823237824 */ /* 0x002fca00078e00ff */
[----:B------:R-:W-:-:S04]  /*1eb60*/  LOP3.LUT R35, R35, 0x38, RZ, 0xc0, !PT ;  /* 0x0000003823237812 */ /* 0x000fc800078ec0ff */
[----:B------:R-:W-:-:S04]  /*1eb70*/  LOP3.LUT R35, R35, 0x40, RZ, 0xfc, !PT ;  /* 0x0000004023237812 */ /* 0x000fc800078efcff */
[----:B------:R-:W-:Y:S02]  /*1eb80*/  ISETP.GE.AND P2, PT, R35, UR4, PT ;  /* 0x0000000423007c0c */ /* 0x000fe4000bf46270 */
[----:B------:R-:W1:Y:S01]  /*1eb90*/  S2R R35, SR_TID.X ;  /* 0x0000000000237919 */ /* 0x000e620000002100 */
[----:B0-----:R-:W-:Y:S01]  /*1eba0*/  IMAD.SHL.U32 R4, R4, 0x8, RZ ;  /* 0x0000000804047824 */ /* 0x001fe200078e00ff */
[----:B------:R-:W-:-:S04]  /*1ebb0*/  LOP3.LUT R16, R16, 0xffffffbf, RZ, 0xc0, !PT ;  /* 0xffffffbf10107812 */ /* 0x000fc800078ec0ff */
[----:B------:R-:W-:Y:S02]  /*1ebc0*/  LOP3.LUT R4, R4, 0x38, RZ, 0xc0, !PT ;  /* 0x0000003804047812 */ /* 0x000fe400078ec0ff */
[----:B------:R-:W-:Y:S02]  /*1ebd0*/  SEL R8, RZ, 0xffffffff, P2 ;  /* 0xffffffffff087807 */ /* 0x000fe40001000000 */
[----:B------:R-:W-:Y:S02]  /*1ebe0*/  LOP3.LUT R4, R4, 0x80, RZ, 0xfc, !PT ;  /* 0x0000008004047812 */ /* 0x000fe400078efcff */
[----:B------:R-:W-:Y:S01]  /*1ebf0*/  @P2 LOP3.LUT R16, R16, 0x40, RZ, 0xfc, !PT ;  /* 0x0000004010102812 */ /* 0x000fe200078efcff */
[----:B------:R-:W-:Y:S01]  /*1ec00*/  IMAD.SHL.U32 R8, R8, 0x2, RZ ;  /* 0x0000000208087824 */ /* 0x000fe200078e00ff */
[----:B------:R-:W-:Y:S01]  /*1ec10*/  ISETP.GE.AND P2, PT, R4, UR4, PT ;  /* 0x0000000404007c0c */ /* 0x000fe2000bf46270 */
[----:B-1----:R-:W-:-:S05]  /*1ec20*/  IMAD.SHL.U32 R35, R35, 0x8, RZ ;  /* 0x0000000823237824 */ /* 0x002fca00078e00ff */
[----:B------:R-:W-:-:S04]  /*1ec30*/  LOP3.LUT R35, R35, 0x38, RZ, 0xc0, !PT ;  /* 0x0000003823237812 */ /* 0x000fc800078ec0ff */
[----:B------:R-:W-:Y:S02]  /*1ec40*/  LOP3.LUT R35, R35, 0xc0, RZ, 0xfc, !PT ;  /* 0x000000c023237812 */ /* 0x000fe400078efcff */
[----:B------:R-:W-:Y:S01]  /*1ec50*/  LOP3.LUT R16, R16, 0xffffff7f, RZ, 0xc0, !PT ;  /* 0xffffff7f10107812 */ /* 0x000fe200078ec0ff */
[----:B------:R-:W-:Y:S01]  /*1ec60*/  IMAD.MOV.U32 R11, RZ, RZ, RZ ;  /* 0x000000ffff0b7224 */ /* 0x000fe200078e00ff */
[----:B--2---:R-:W-:Y:S02]  /*1ec70*/  LEA R31, R21, 0xffffffc0, 0x6 ;  /* 0xffffffc0151f7811 */ /* 0x004fe400078e30ff */
[----:B------:R-:W0:Y:S03]  /*1ec80*/  S2R R21, SR_TID.X ;  /* 0x0000000000157919 */ /* 0x000e260000002100 */
[----:B------:R-:W-:-:S05]  /*1ec90*/  IMAD.IADD R0, R20, 0x1, R31 ;  /* 0x0000000114007824 */ /* 0x000fca00078e021f */
[C---:B------:R-:W-:Y:S01]  /*1eca0*/  ISETP.GE.AND P0, PT, R0.reuse, R26, PT ;  /* 0x0000001a0000720c */ /* 0x040fe20003f06270 */
[----:B------:R-:W-:-:S03]  /*1ecb0*/  IMAD.IADD R0, R0, 0x1, R34 ;  /* 0x0000000100007824 */ /* 0x000fc600078e0222 */
[----:B------:R-:W-:Y:S01]  /*1ecc0*/  ISETP.GT.U32.OR P0, PT, R20, 0x3f, P0 ;  /* 0x0000003f1400780c */ /* 0x000fe20000704470 */
[----:B---3--:R-:W-:-:S04]  /*1ecd0*/  @P1 IMAD.HI.U32 R3, R0, R3, RZ ;  /* 0x0000000300031227 */ /* 0x008fc800078e00ff */
[----:B------:R-:W-:Y:S01]  /*1ece0*/  IMAD.MOV.U32 R6, RZ, RZ, R0 ;  /* 0x000000ffff067224 */ /* 0x000fe200078e0000 */
[----:B-----5:R-:W-:-:S07]  /*1ecf0*/  @P1 SHF.R.U32.HI R6, RZ, R2, R3 ;  /* 0x00000002ff061219 */ /* 0x020fce0000011603 */
[----:B------:R-:W1:Y:S01]  /*1ed00*/  @!P0 LDC.64 R2, c[0x0][0x428] ;  /* 0x00010a00ff028b82 */ /* 0x000e620000000a00 */
[----:B0-----:R-:W-:-:S05]  /*1ed10*/  IMAD.SHL.U32 R21, R21, 0x8, RZ ;  /* 0x0000000815157824 */ /* 0x001fca00078e00ff */
        /* <DEDUP_REMOVED lines=11> */
[----:B-1----:R-:W-:-:S04]  /*1edd0*/  @!P0 IMAD R7, R35, R2, RZ ;  /* 0x0000000223078224 */ /* 0x002fc800078e02ff */
        /* <DEDUP_REMOVED lines=37> */
[----:B------:R-:W-:-:S04]  /*1f030*/  LOP3.LUT R16, R16, 0xfffffffb, RZ, 0xc0, !PT ;  /* 0xfffffffb10107812 */ /* 0x000fc800078ec0ff */
[----:B------:R-:W-:Y:S01]  /*1f040*/  @P2 LOP3.LUT R16, R16, 0x4, RZ, 0xfc, !PT ;  /* 0x0000000410102812 */ /* 0x000fe200078efcff */
[----:B0-----:R-:W-:Y:S06]  /*1f050*/  BRA.DIV UR4, `(.L_x_5605) ;  /* 0x00000062049c7947 */ /* 0x001fec000b800000 */
.L_x_5725:
[----:B------:R-:W2:Y:S01]  /*1f060*/  LDL R0, [R1+0x50] ;  /* 0x0000500001007983 */ /* 0x000ea20000100800 */
[----:B------:R-:W-:Y:S02]  /*1f070*/  ISETP.GT.U32.AND P1, PT, R20, 0x3f, PT ;  /* 0x0000003f1400780c */ /* 0x000fe40003f24070 */
[----:B------:R-:W-:Y:S02]  /*1f080*/  LOP3.LUT R16, R16, 0xfffffeff, RZ, 0xc0, !PT ;  /* 0xfffffeff10107812 */ /* 0x000fe400078ec0ff */
[----:B------:R-:W-:Y:S02]  /*1f090*/  LOP3.LUT R32, R5, R32, RZ, 0xfc, !PT ;  /* 0x0000002005207212 */ /* 0x000fe400078efcff */
[----:B------:R-:W-:-:S07]  /*1f0a0*/  LOP3.LUT R16, R16, 0xfffffffe, RZ, 0xc0, !PT ;  /* 0xfffffffe10107812 */ /* 0x000fce00078ec0ff */
[----:B------:R-:W-:Y:S02]  /*1f0b0*/  @P1 LOP3.LUT R16, R16, 0x1, RZ, 0xfc, !PT ;  /* 0x0000000110101812 */ /* 0x000fe400078efcff */
[----:B--2---:R-:W-:-:S13]  /*1f0c0*/  ISETP.NE.AND P0, PT, R0, 0x3, PT ;  /* 0x000000030000780c */ /* 0x004fda0003f05270 */
[----:B------:R-:W-:Y:S01]  /*1f0d0*/  @P0 LOP3.LUT R16, R16, 0x100, RZ, 0xfc, !PT ;  /* 0x0000010010100812 */ /* 0x000fe200078efcff */
[----:B------:R-:W-:Y:S06]  /*1f0e0*/  @!P0 BRA `(.L_x_5606) ;  /* 0x0000000000048947 */ /* 0x000fec0003800000 */
[----:B------:R-:W-:Y:S01]  /*1f0f0*/  BPT.TRAP 0x1 ;  /* 0x000000040000795c */ /* 0x000fe20000300000 */
.L_x_5606:
        /* <DEDUP_REMOVED lines=9> */
.L_x_5726:
[----:B------:R-:W-:Y:S05]  /*1f190*/  BSYNC B0 ;  /* 0x0000000000007941 */ /* 0x000fea0003800000 */
.L_x_5607:
        /* <DEDUP_REMOVED lines=65> */
.L_x_5736:
        /* <DEDUP_REMOVED lines=10> */
.L_x_5610:
        /* <DEDUP_REMOVED lines=11> */
.L_x_5611:
        /* <DEDUP_REMOVED lines=34> */
.L_x_5613:
[----:B------:R-:W-:Y:S05]  /*1f920*/  BSYNC B6 ;  /* 0x0000000000067941 */ /* 0x000fea0003800000 */
.L_x_5612:
        /* <DEDUP_REMOVED lines=76> */
[----:B------:R-:W1:Y:S04]  /*1fdf0*/  SHFL.IDX PT, R4, R3, 0x1, 0x181f ;  /* 0x00381f0003047f89 */ /* 0x000e6800000e0000 */
[----:B------:R-:W-:Y:S01]  /*1fe00*/  SHFL.IDX PT, R3, R3, 0x3, 0x181f ;  /* 0x00781f0003037f89 */ /* 0x000fe200000e0000 */
        /* <DEDUP_REMOVED lines=14> */
[----:B-1----:R0:W-:Y:S02]  /*1fef0*/  @!P0 LDGSTS.E.BYPASS.LTC128B.128 [R23+0x21400], desc[UR40][R4.64], !P1 ;  /* 0x2140000004178fae */ /* 0x0021e4000c901d68 */
.L_x_5745:
[----:B0-----:R-:W-:-:S05]  /*1ff00*/  VIADD R4, R25, 0x30 ;  /* 0x0000003019047836 */ /* 0x001fca0000000000 */
[----:B------:R-:W-:Y:S01]  /*1ff10*/  ISETP.GE.AND P0, PT, R4, R2, PT ;  /* 0x000000020400720c */ /* 0x000fe20003f06270 */
[----:B------:R0:W-:-:S12]  /*1ff20*/  STL [R1+0x2c], R4 ;  /* 0x00002c0401007387 */ /* 0x0001d80000100800 */
[----:B------:R-:W-:-:S05]  /*1ff30*/  @!P0 LEA R2, P2, R7, R0, 0x1 ;  /* 0x0000000007028211 */ /* 0x000fca00078408ff */
[----:B------:R-:W-:-:S05]  /*1ff40*/  @!P0 IMAD.X R3, RZ, RZ, R3, P2 ;  /* 0x000000ffff038224 */ /* 0x000fca00010e0603 */
[----:B------:R-:W-:Y:S01]  /*1ff50*/  @!PT LDS RZ, [RZ] ;  /* 0x00000000fffff984 */ /* 0x000fe20000000800 */
[----:B------:R-:W-:Y:S01]  /*1ff60*/  @!PT LDS RZ, [RZ] ;  /* 0x00000000fffff984 */ /* 0x000fe20000000800 */
[----:B------:R-:W-:Y:S01]  /*1ff70*/  @!PT LDS RZ, [RZ] ;  /* 0x00000000fffff984 */ /* 0x000fe20000000800 */
[----:B------:R0:W-:Y:S01]  /*1ff80*/  @!P0 LDGSTS.E.BYPASS.LTC128B.128 [R23+0x21c00], desc[UR40][R2.64], !P1 ;  /* 0x21c0000002178fae */ /* 0x0001e2000c901d68 */
[----:B------:R-:W-:Y:S01]  /*1ff90*/  PLOP3.LUT P0, PT, PT, PT, PT, 0x80, 0x0 ;  /* 0x000000000000781c */ /* 0x000fe20003f0f070 */
[----:B------:R-:W-:-:S12]  /*1ffa0*/  NOP ;  /* 0x0000000000007918 */ /* 0x000fd80000000000 */
.L_x_5615:
        /* <DEDUP_REMOVED lines=28> */
.L_x_5617:
[----:B------:R-:W-:Y:S05]  /*20170*/  BSYNC B6 ;  /* 0x0000000000067941 */ /* 0x000fea0003800000 */
.L_x_5616:
        /* <DEDUP_REMOVED lines=11> */
[----:B0-----:R-:W-:-:S04]  /*20230*/  SHF.L.U32 R8, R8, 0x3, RZ ;  /* 0x0000000308087819 */ /* 0x001fc800000006ff */
        /* <DEDUP_REMOVED lines=179> */
.L_x_5755:
[----:B------:R-:W2:Y:S01]  /*20d70*/  LDL.LU R3, [R1+0x2c] ;  /* 0x00002c0001037983 */ /* 0x000ea20000300800 */
[----:B------:R-:W-:Y:S01]  /*20d80*/  BSSY B0, `(.L_x_5619) ;  /* 0x0000019000007945 */ /* 0x000fe20003800000 */
[----:B--2---:R-:W-:-:S13]  /*20d90*/  ISETP.GE.AND P0, PT, R3, R6, PT ;  /* 0x000000060300720c */ /* 0x004fda0003f06270 */
[----:B------:R-:W-:Y:S05]  /*20da0*/  @P0 BRA `(.L_x_5620) ;  /* 0x0000000000580947 */ /* 0x000fea0003800000 */
[----:B------:R-:W-:Y:S02]  /*20db0*/  LOP3.LUT R0, R0, 0x40, RZ, 0xc0, !PT ;  /* 0x0000004000007812 */ /* 0x000fe400078ec0ff */
[----:B------:R-:W-:Y:S02]  /*20dc0*/  LOP3.LUT P6, RZ, R16, 0x800, RZ, 0xc0, !PT ;  /* 0x0000080010ff7812 */ /* 0x000fe400078cc0ff */
        /* <DEDUP_REMOVED lines=20> */
.L_x_5620:
[----:B------:R-:W-:Y:S05]  /*20f10*/  BSYNC B0 ;  /* 0x0000000000007941 */ /* 0x000fea0003800000 */
.L_x_5619:
[----:B------:R-:W-:Y:S01]  /*20f20*/  NOP ;  /* 0x0000000000007918 */ /* 0x000fe20000000000 */
[----:B------:R-:W-:-:S13]  /*20f30*/  PLOP3.LUT P0, PT, PT, PT, PT, 0x80, 0x0 ;  /* 0x000000000000781c */ /* 0x000fda0003f0f070 */
.L_x_5621:
        /* <DEDUP_REMOVED lines=18> */
.L_x_5756:
[----:B------:R-:W-:Y:S05]  /*21060*/  BSYNC B0 ;  /* 0x0000000000007941 */ /* 0x000fea0003800000 */
.L_x_5622:
[----:B------:R-:W2:Y:S02]  /*21070*/  LDL R2, [R1+0x50] ;  /* 0x0000500001027983 */ /* 0x000ea40000100800 */
[----:B--2---:R-:W-:-:S13]  /*21080*/  ISETP.NE.AND P0, PT, R2, 0x3, PT ;  /* 0x000000030200780c */ /* 0x004fda0003f05270 */
[----:B------:R-:W-:Y:S05]  /*21090*/  @!P0 BRA `(.L_x_5624) ;  /* 0x0000000000048947 */ /* 0x000fea0003800000 */
[----:B------:R-:W-:Y:S01]  /*210a0*/  BPT.TRAP 0x1 ;  /* 0x000000040000795c */ /* 0x000fe20000300000 */
.L_x_5624:
[----:B-1----:R-:W-:Y:S01]  /*210b0*/  SHF.L.U32 R0, R28, 0x1f, RZ ;  /* 0x0000001f1c007819 */ /* 0x002fe200000006ff */
[----:B------:R-:W-:Y:S03]  /*210c0*/  BSSY B0, `(.L_x_5625) ;  /* 0x0000003000007945 */ /* 0x000fe60003800000 */
[----:B------:R-:W1:Y:S02]  /*210d0*/  SYNCS.PHASECHK.TRANS64.TRYWAIT P0, [R26+URZ+0x38860], R0 ;  /* 0x038860001a0075a7 */ /* 0x000e64000800017f */
[----:B-1----:R-:W-:Y:S05]  /*210e0*/  @!P0 BRA `(.L_x_5626) ;  /* 0x0000005800248947 */ /* 0x002fea0003800000 */
.L_x_5757:
[----:B------:R-:W-:Y:S05]  /*210f0*/  BSYNC B0 ;  /* 0x0000000000007941 */ /* 0x000fea0003800000 */
.L_x_5625:
        /* <DEDUP_REMOVED lines=109> */
.L_x_5767:
        /* <DEDUP_REMOVED lines=34> */
.L_x_5628:
        /* <DEDUP_REMOVED lines=11> */
.L_x_5629:
        /* <DEDUP_REMOVED lines=11> */
.L_x_5644:
        /* <DEDUP_REMOVED lines=38> */
[----:B------:R-:W-:Y:S02]  /*21db0*/  ISETP.GT.AND P3, PT, R2, R33, PT ;  /* 0x000000210200720c */ /* 0x000fe40003f64270 */
[----:B--2---:R-:W-:-:S13]  /*21dc0*/  ISETP.NE.AND P1, PT, R10, 0x3, PT ;  /* 0x000000030a00780c */ /* 0x004fda0003f25270 */
[----:B0-----:R-:W-:Y:S05]  /*21dd0*/  @!P1 BRA `(.L_x_5632) ;  /* 0x0000000000049947 */ /* 0x001fea0003800000 */
[----:B------:R-:W-:Y:S01]  /*21de0*/  BPT.TRAP 0x1 ;  /* 0x000000040000795c */ /* 0x000fe20000300000 */
.L_x_5632:
[----:B------:R-:W-:Y:S01]  /*21df0*/  IMAD R6, R22, 0x8, R18 ;  /* 0x0000000816067824 */ /* 0x000fe200078e0212 */
[----:B------:R-:W-:Y:S01]  /*21e00*/  SHF.L.U32 R25, R28, 0x1f, RZ ;  /* 0x0000001f1c197819 */ /* 0x000fe200000006ff */
[----:B------:R-:W-:Y:S01]  /*21e10*/  BSSY B1, `(.L_x_5633) ;  /* 0x0000004000017945 */ /* 0x000fe20003800000 */
[----:B------:R-:W-:Y:S02]  /*21e20*/  SHF.R.S32.HI R9, RZ, 0x1f, R5 ;  /* 0x0000001fff097819 */ /* 0x000fe40000011405 */
[----:B------:R-:W0:Y:S02]  /*21e30*/  SYNCS.PHASECHK.TRANS64.TRYWAIT P0, [R6+URZ+0x38840], R25 ;  /* 0x03884019060075a7 */ /* 0x000e24000800017f */
[----:B0-----:R-:W-:Y:S05]  /*21e40*/  @!P0 BRA `(.L_x_5634) ;  /* 0x0000005400088947 */ /* 0x001fea0003800000 */
.L_x_5768:
[----:B------:R-:W-:Y:S05]  /*21e50*/  BSYNC B1 ;  /* 0x0000000000017941 */ /* 0x000fea0003800000 */
.L_x_5633:
        /* <DEDUP_REMOVED lines=40> */
.L_x_5778:
        /* <DEDUP_REMOVED lines=8> */
.L_x_5636:
        /* <DEDUP_REMOVED lines=11> */
.L_x_5637:
[----:B------:R2:W-:Y:S01]  /*22210*/  SYNCS.ARRIVE.TRANS64.A1T0 RZ, [R6+URZ+0x38830], RZ ;  /* 0x038830ff06ff79a7 */ /* 0x0005e2000810003f */
[----:B------:R-:W-:Y:S05]  /*22220*/  @!P2 BRA `(.L_x_5638) ;  /* 0x000000000004a947 */ /* 0x000fea0003800000 */
[----:B------:R-:W-:Y:S01]  /*22230*/  BPT.TRAP 0x1 ;  /* 0x000000040000795c */ /* 0x000fe20000300000 */
.L_x_5638:
[----:B------:R-:W3:Y:S01]  /*22240*/  SYNCS.PHASECHK.TRANS64.TRYWAIT P0, [R6+URZ+0x38860], R25 ;  /* 0x03886019060075a7 */ /* 0x000ee2000800017f */
[----:B------:R-:W-:Y:S04]  /*22250*/  BSSY B1, `(.L_x_5639) ;  /* 0x0000002000017945 */ /* 0x000fe80003800000 */
[----:B---3--:R-:W-:Y:S05]  /*22260*/  @!P0 BRA `(.L_x_5640) ;  /* 0x0000005400308947 */ /* 0x008fea0003800000 */
.L_x_5779:
[----:B------:R-:W-:Y:S05]  /*22270*/  BSYNC B1 ;  /* 0x0000000000017941 */ /* 0x000fea0003800000 */
.L_x_5639:
        /* <DEDUP_REMOVED lines=79> */
.L_x_5789:
        /* <DEDUP_REMOVED lines=25> */
.L_x_5642:
        /* <DEDUP_REMOVED lines=11> */
.L_x_5643:
[----:B------:R1:W-:Y:S01]  /*229b0*/  SYNCS.ARRIVE.TRANS64.A1T0 RZ, [R6+URZ+0x38850], RZ ;  /* 0x038850ff06ff79a7 */ /* 0x0003e2000810003f */
[----:B------:R-:W-:Y:S05]  /*229c0*/  @P3 BRA `(.L_x_5644) ;  /* 0xfffffff000603947 */ /* 0x000fea000383ffff */
.L_x_5631:
[----:B------:R-:W-:Y:S05]  /*229d0*/  BSYNC B0 ;  /* 0x0000000000007941 */ /* 0x000fea0003800000 */
.L_x_5630:
        /* <DEDUP_REMOVED lines=21> */
.L_x_5646:
[----:B------:R-:W-:Y:S05]  /*22b30*/  BSYNC B0 ;  /* 0x0000000000007941 */ /* 0x000fea0003800000 */
.L_x_5645:
[----:B------:R-:W-:-:S07]  /*22b40*/  SEL R22, R22, RZ, P0 ;  /* 0x000000ff16167207 */ /* 0x000fce0000000000 */
.L_x_5599:
[----:B------:R-:W-:Y:S05]  /*22b50*/  BSYNC B7 ;  /* 0x0000000000077941 */ /* 0x000fea0003800000 */
.L_x_5597:
        /* <DEDUP_REMOVED lines=8> */
[----:B---3--:R3:W4:Y:S01]  /*22be0*/  LDS.128 R24, [R18+0x388d0] ;  /* 0x0388d00012187984 */ /* 0x0087220000000c00 */
[----:B------:R-:W-:Y:S06]  /*22bf0*/  BAR.ARV 0x4, 0x180 ;  /* 0x0106000000007b1d */ /* 0x000fec0000002000 */
[----:B------:R-:W-:Y:S05]  /*22c00*/  BRA `(.L_x_5648) ;  /* 0x0000000c00d87947 */ /* 0x000fea0003800000 */
.L_x_5647:
        /* <DEDUP_REMOVED lines=14> */
[----:B---3--:R-:W-:Y:S01]  /*22cf0*/  IMAD.MOV.U32 R25, RZ, RZ, RZ ;  /* 0x000000ffff197224 */ /* 0x008fe200078e00ff */
[C---:B------:R-:W-:Y:S01]  /*22d00*/  ISETP.GE.U32.AND P2, PT, R8.reuse, 0x2, PT ;  /* 0x000000020800780c */ /* 0x040fe20003f46070 */
[----:B------:R-:W-:Y:S01]  /*22d10*/  IMAD.MOV.U32 R5, RZ, RZ, RZ ;  /* 0x000000ffff057224 */ /* 0x000fe200078e00ff */
[C---:B------:R-:W-:Y:S01]  /*22d20*/  ISETP.GE.U32.AND P3, PT, R8.reuse, 0x4, PT ;  /* 0x000000040800780c */ /* 0x040fe20003f66070 */
[----:B------:R-:W-:Y:S01]  /*22d30*/  SHFL.IDX PT, R0, R24, RZ, 0x1f ;  /* 0x00001fff18007589 */ /* 0x000fe200000e0000 */
[C---:B------:R-:W-:Y:S02]  /*22d40*/  ISETP.GE.U32.AND P4, PT, R8.reuse, 0x8, PT ;  /* 0x000000080800780c */ /* 0x040fe40003f86070 */
[----:B------:R-:W-:Y:S01]  /*22d50*/  ISETP.GE.U32.AND P5, PT, R8, 0x10, PT ;  /* 0x000000100800780c */ /* 0x000fe20003fa6070 */
[----:B-12---:R0:W-:Y:S02]  /*22d60*/  SHFL.IDX PT, R6, R24, 0x1, 0x1f ;  /* 0x00201f0018067f89 */ /* 0x0061e400000e0000 */
        /* <DEDUP_REMOVED lines=21> */
.L_x_5799:
[----:B------:R-:W-:Y:S02]  /*22ec0*/  ULDC UR4, c[0x0][0xd38] ;  /* 0x00034e0000047ab9 */ /* 0x000fe40000000800 */
[----:B------:R-:W-:-:S04]  /*22ed0*/  IMAD.U32 R4, RZ, RZ, UR4 ;  /* 0x00000004ff047e24 */ /* 0x000fc8000f8e00ff */
[----:B-1----:R-:W-:-:S04]  /*22ee0*/  IMAD R3, R14, R4, RZ ;  /* 0x000000040e037224 */ /* 0x002fc800078e02ff */
[----:B------:R-:W-:-:S05]  /*22ef0*/  IMAD.IADD R6, R6, 0x1, R3 ;  /* 0x0000000106067824 */ /* 0x000fca00078e0203 */
[----:B------:R-:W-:-:S13]  /*22f00*/  ISETP.GT.AND P6, PT, R6, R0, PT ;  /* 0x000000000600720c */ /* 0x000fda0003fc4270 */
[----:B------:R-:W-:Y:S05]  /*22f10*/  @P6 BRA `(.L_x_5650) ;  /* 0x0000000000a46947 */ /* 0x000fea0003800000 */
.L_x_5653:
        /* <DEDUP_REMOVED lines=35> */
.L_x_5807:
[----:B------:R-:W-:Y:S02]  /*23150*/  ULDC UR4, c[0x0][0xd38] ;  /* 0x00034e0000047ab9 */ /* 0x000fe40000000800 */
[----:B------:R-:W-:-:S04]  /*23160*/  IMAD.U32 R4, RZ, RZ, UR4 ;  /* 0x00000004ff047e24 */ /* 0x000fc8000f8e00ff */
[----:B-1----:R-:W-:-:S04]  /*23170*/  IMAD R3, R14, R4, RZ ;  /* 0x000000040e037224 */ /* 0x002fc800078e02ff */
[----:B------:R-:W-:-:S05]  /*23180*/  IMAD.IADD R6, R3, 0x1, R6 ;  /* 0x0000000103067824 */ /* 0x000fca00078e0206 */
[----:B------:R-:W-:-:S13]  /*23190*/  ISETP.GT.AND P6, PT, R6, R0, PT ;  /* 0x000000000600720c */ /* 0x000fda0003fc4270 */
[----:B------:R-:W-:Y:S05]  /*231a0*/  @!P6 BRA `(.L_x_5653) ;  /* 0xfffffffc005ce947 */ /* 0x000fea000383ffff */
.L_x_5650:
        /* <DEDUP_REMOVED lines=10> */
.L_x_5812:
[----:B------:R-:W-:-:S13]  /*23250*/  ISETP.NE.AND P0, PT, R3, RZ, PT ;  /* 0x000000ff0300720c */ /* 0x000fda0003f05270 */
[----:B------:R-:W-:Y:S05]  /*23260*/  @!P0 BRA `(.L_x_5655) ;  /* 0x0000000000108947 */ /* 0x000fea0003800000 */
[----:B------:R-:W-:Y:S01]  /*23270*/  UMOV UR4, 0xffffffff ;  /* 0xffffffff00047882 */ /* 0x000fe20000000000 */
[----:B------:R-:W-:Y:S02]  /*23280*/  VIADD R12, R7, 0xffffffff ;  /* 0xffffffff070c7836 */ /* 0x000fe40000000000 */
[----:B------:R-:W-:Y:S05]  /*23290*/  BRA.DIV UR4, `(.L_x_5656) ;  /* 0x0000005604647947 */ /* 0x000fea000b800000 */
[----:B------:R4:W0:Y:S02]  /*232a0*/  SHFL.IDX PT, R24, R2, R12, 0x1f ;  /* 0x00001f0c02187589 */ /* 0x00082400000e0000 */
.L_x_5655:
        /* <DEDUP_REMOVED lines=10> */
[----:B0-----:R-:W-:Y:S01]  /*23350*/  VIADD R8, R7, 0xffffffe ;  /* 0x0ffffffe07087836 */ /* 0x001fe20000000000 */
[----:B------:R-:W-:-:S05]  /*23360*/  IABS R7, R25 ;  /* 0x0000001900077213 */ /* 0x000fca0000000000 */
        /* <DEDUP_REMOVED lines=39> */
[----:B------:R-:W-:-:S04]  /*235e0*/  @!P1 LOP3.LUT R2, RZ, R5, RZ, 0x33, !PT ;  /* 0x00000005ff029212 */ /* 0x000fc800078e33ff */
[----:B------:R-:W-:Y:S01]  /*235f0*/  IADD3 R4, -R2, RZ, RZ ;  /* 0x000000ff02047210 */ /* 0x000fe20007ffe1ff */
[C---:B------:R-:W-:Y:S02]  /*23600*/  IMAD R26, R5.reuse, 0x1000000, R2 ;  /* 0x01000000051a7824 */ /* 0x040fe400078e0202 */
[--C-:B------:R-:W-:Y:S02]  /*23610*/  IMAD.MOV R2, RZ, RZ, -R7.reuse ;  /* 0x000000ffff027224 */ /* 0x100fe400078e0a07 */
[----:B------:R-:W-:Y:S02]  /*23620*/  IMAD R5, R5, R4, R7 ;  /* 0x0000000405057224 */ /* 0x000fe400078e0207 */
[----:B------:R-:W-:Y:S02]  /*23630*/  IMAD R2, R25, R2, R0 ;  /* 0x0000000219027224 */ /* 0x000fe400078e0200 */
[----:B------:R-:W-:Y:S01]  /*23640*/  IMAD R26, R5, 0x10000, R26 ;  /* 0x00010000051a7824 */ /* 0x000fe200078e021a */
[----:B------:R-:W-:Y:S06]  /*23650*/  BRA `(.L_x_5658) ;  /* 0x0000000000f47947 */ /* 0x000fec0003800000 */
.L_x_5657:
        /* <DEDUP_REMOVED lines=61> */
.L_x_5658:
[----:B------:R-:W-:-:S05]  /*23a30*/  LOP3.LUT R2, RZ, R2, RZ, 0x33, !PT ;  /* 0x00000002ff027212 */ /* 0x000fca00078e33ff */
[----:B------:R-:W-:Y:S01]  /*23a40*/  IMAD.IADD R25, R25, 0x1, R2 ;  /* 0x0000000119197824 */ /* 0x000fe200078e0202 */
[----:B------:R-:W-:Y:S06]  /*23a50*/  BRA `(.L_x_5659) ;  /* 0x00000000001c7947 */ /* 0x000fec0003800000 */
.L_x_5651:
[----:B------:R-:W-:Y:S01]  /*23a60*/  UMOV UR4, URZ ;  /* 0x0000003f00047c82 */ /* 0x000fe20008000000 */
[----:B------:R-:W-:Y:S01]  /*23a70*/  UMOV UR5, URZ ;  /* 0x0000003f00057c82 */ /* 0x000fe20008000000 */
[----:B------:R-:W-:Y:S01]  /*23a80*/  ULDC UR6, c[0x0][0xd3c] ;  /* 0x00034f0000067ab9 */ /* 0x000fe20000000800 */
[----:B------:R-:W-:Y:S02]  /*23a90*/  IMAD.MOV.U32 R24, RZ, RZ, R0 ;  /* 0x000000ffff187224 */ /* 0x000fe400078e0000 */
[----:B------:R-:W-:Y:S02]  /*23aa0*/  IMAD.U32 R25, RZ, RZ, UR4 ;  /* 0x00000004ff197e24 */ /* 0x000fe4000f8e00ff */
[----:B------:R-:W-:Y:S02]  /*23ab0*/  IMAD.U32 R26, RZ, RZ, UR5 ;  /* 0x00000005ff1a7e24 */ /* 0x000fe4000f8e00ff */
[----:B------:R-:W-:-:S07]  /*23ac0*/  IMAD.U32 R27, RZ, RZ, UR6 ;  /* 0x00000006ff1b7e24 */ /* 0x000fce000f8e00ff */
.L_x_5659:
        /* <DEDUP_REMOVED lines=10> */
.L_x_5648:
[----:B------:R-:W-:Y:S02]  /*23b70*/  ULDC UR4, c[0x0][0xd3c] ;  /* 0x00034f0000047ab9 */ /* 0x000fe40000000800 */
[----:B----4-:R-:W-:-:S13]  /*23b80*/  ISETP.GE.AND P0, PT, R27, UR4, PT ;  /* 0x000000041b007c0c */ /* 0x010fda000bf06270 */
[----:B------:R-:W-:Y:S05]  /*23b90*/  @!P0 BRA `(.L_x_5660) ;  /* 0xffffff8000d48947 */ /* 0x000fea000383ffff */
[----:B------:R-:W-:Y:S05]  /*23ba0*/  BSYNC B8 ;  /* 0x0000000000087941 */ /* 0x000fea0003800000 */
.L_x_5543:
[----:B------:R-:W4:Y:S01]  /*23bb0*/  LDL.LU R0, [R1+0x34] ;  /* 0x0000340001007983 */ /* 0x000f220000300800 */
[----:B------:R-:W-:Y:S01]  /*23bc0*/  BSSY B0, `(.L_x_5661) ;  /* 0x000000b000007945 */ /* 0x000fe20003800000 */
[----:B0-----:R-:W0:Y:S01]  /*23bd0*/  S2R R5, SR_CgaCtaId ;  /* 0x0000000000057919 */ /* 0x001e220000008800 */
[----:B----4-:R-:W-:-:S05]  /*23be0*/  VIADD R0, R0, 0x1 ;  /* 0x0000000100007836 */ /* 0x010fca0000000000 */
        /* <DEDUP_REMOVED lines=8> */
.L_x_5815:
[----:B------:R-:W-:Y:S05]  /*23c70*/  BSYNC B0 ;  /* 0x0000000000007941 */ /* 0x000fea0003800000 */
.L_x_5661:
[----:B------:R-:W-:-:S03]  /*23c80*/  UMOV UR4, 0xffffffff ;  /* 0xffffffff00047882 */ /* 0x000fc60000000000 */
[----:B------:R-:W-:Y:S05]  /*23c90*/  BRA.DIV UR4, `(.L_x_5663) ;  /* 0x0000004e04207947 */ /* 0x000fea000b800000 */
[----:B0-----:R-:W0:Y:S02]  /*23ca0*/  S2R R0, SR_TID.X ;  /* 0x0000000000007919 */ /* 0x001e240000002100 */
[----:B0-----:R-:W-:-:S04]  /*23cb0*/  SHF.R.U32.HI R0, RZ, 0x5, R0 ;  /* 0x00000005ff007819 */ /* 0x001fc80000011600 */
[----:B------:R-:W-:-:S05]  /*23cc0*/  LOP3.LUT R0, R0, 0x3, RZ, 0xc0, !PT ;  /* 0x0000000300007812 */ /* 0x000fca00078ec0ff */
[----:B------:R0:W1:Y:S02]  /*23cd0*/  SHFL.IDX PT, R14, R0, RZ, 0x1f ;  /* 0x00001fff000e7589 */ /* 0x00006400000e0000 */
.L_x_5818:
[----:B-1----:R-:W-:-:S13]  /*23ce0*/  ISETP.NE.AND P0, PT, R14, RZ, PT ;  /* 0x000000ff0e00720c */ /* 0x002fda0003f05270 */
[----:B------:R-:W-:Y:S05]  /*23cf0*/  @P0 BRA `(.L_x_5385) ;  /* 0x0000000000880947 */ /* 0x000fea0003800000 */
[----:B------:R-:W-:-:S03]  /*23d00*/  UMOV UR4, 0xffffffff ;  /* 0xffffffff00047882 */ /* 0x000fc60000000000 */
[----:B------:R-:W-:Y:S05]  /*23d10*/  BRA.DIV UR4, `(.L_x_5664) ;  /* 0x0000004e04347947 */ /* 0x000fea000b800000 */
[----:B------:R-:W-:-:S13]  /*23d20*/  ELECT P6, URZ, PT ;  /* 0x00000000003f782f */ /* 0x000fda00038c0000 */
.L_x_5821:
[----:B------:R-:W-:Y:S05]  /*23d30*/  @!P6 BRA `(.L_x_5385) ;  /* 0x000000000078e947 */ /* 0x000fea0003800000 */
[----:B0-----:R-:W4:Y:S02]  /*23d40*/  LDL.LU R0, [R1+0x10] ;  /* 0x0000100001007983 */ /* 0x001f240000300800 */
[----:B----4-:R-:W-:-:S04]  /*23d50*/  LOP3.LUT R0, R0, 0x2, RZ, 0xfc, !PT ;  /* 0x0000000200007812 */ /* 0x010fc800078efcff */
[----:B------:R-:W-:-:S13]  /*23d60*/  ISETP.NE.AND P0, PT, R0, 0x3, PT ;  /* 0x000000030000780c */ /* 0x000fda0003f05270 */
[----:B------:R-:W-:Y:S05]  /*23d70*/  @!P0 BRA `(.L_x_5665) ;  /* 0x0000000000048947 */ /* 0x000fea0003800000 */
[----:B------:R-:W-:Y:S01]  /*23d80*/  BPT.TRAP 0x1 ;  /* 0x000000040000795c */ /* 0x000fe20000300000 */
.L_x_5665:
[----:B------:R-:W-:Y:S01]  /*23d90*/  IMAD R5, R22, 0x8, R7 ;  /* 0x0000000816057824 */ /* 0x000fe200078e0207 */
[----:B------:R-:W-:Y:S01]  /*23da0*/  SHF.L.U32 R0, R28, 0x1f, RZ ;  /* 0x0000001f1c007819 */ /* 0x000fe200000006ff */
[----:B------:R-:W-:-:S03]  /*23db0*/  VIADD R22, R22, 0x1 ;  /* 0x0000000116167836 */ /* 0x000fc60000000000 */
[----:B------:R-:W0:Y:S02]  /*23dc0*/  SYNCS.PHASECHK.TRANS64.TRYWAIT P1, [R5+URZ+0x38840], R0 ;  /* 0x03884000050075a7 */ /* 0x000e24000802017f */
[----:B------:R-:W-:-:S04]  /*23dd0*/  ISETP.NE.AND P2, PT, R22, 0x2, PT ;  /* 0x000000021600780c */ /* 0x000fc80003f45270 */
[----:B------:R-:W-:Y:S01]  /*23de0*/  SEL R3, RZ, 0x1, P2 ;  /* 0x00000001ff037807 */ /* 0x000fe20001000000 */
[----:B0-----:R-:W-:Y:S08]  /*23df0*/  @!P1 BRA `(.L_x_5666) ;  /* 0x0000004c001c9947 */ /* 0x001ff00003800000 */
.L_x_5822:
[----:B------:R-:W-:Y:S02]  /*23e00*/  SEL R22, R22, RZ, P2 ;  /* 0x000000ff16167207 */ /* 0x000fe40001000000 */
[----:B------:R-:W-:Y:S01]  /*23e10*/  LOP3.LUT R2, R28, R3, RZ, 0x3c, !PT ;  /* 0x000000031c027212 */ /* 0x000fe200078e3cff */
[----:B------:R-:W-:Y:S06]  /*23e20*/  @!P0 BRA `(.L_x_5667) ;  /* 0x0000000000048947 */ /* 0x000fec0003800000 */
[----:B------:R-:W-:Y:S01]  /*23e30*/  BPT.TRAP 0x1 ;  /* 0x000000040000795c */ /* 0x000fe20000300000 */
.L_x_5667:
[----:B------:R-:W-:Y:S01]  /*23e40*/  IMAD R3, R22, 0x8, R7 ;  /* 0x0000000816037824 */ /* 0x000fe200078e0207 */
[----:B------:R-:W-:-:S04]  /*23e50*/  SHF.L.U32 R2, R2, 0x1f, RZ ;  /* 0x0000001f02027819 */ /* 0x000fc800000006ff */
[----:B------:R-:W1:Y:S02]  /*23e60*/  SYNCS.PHASECHK.TRANS64.TRYWAIT P1, [R3+URZ+0x38840], R2 ;  /* 0x03884002030075a7 */ /* 0x000e64000802017f */
[----:B-1----:R-:W-:Y:S05]  /*23e70*/  @!P1 BRA `(.L_x_5668) ;  /* 0x0000004c00109947 */ /* 0x002fea0003800000 */
.L_x_5823:
[----:B------:R-:W-:Y:S05]  /*23e80*/  @!P0 BRA `(.L_x_5669) ;  /* 0x0000000000048947 */ /* 0x000fea0003800000 */
[----:B------:R-:W-:Y:S01]  /*23e90*/  BPT.TRAP 0x1 ;  /* 0x000000040000795c */ /* 0x000fe20000300000 */
.L_x_5669:
[----:B------:R-:W4:Y:S02]  /*23ea0*/  SYNCS.PHASECHK.TRANS64.TRYWAIT P1, [R5+URZ+0x38860], R0 ;  /* 0x03886000050075a7 */ /* 0x000f24000802017f */
[----:B----4-:R-:W-:Y:S05]  /*23eb0*/  @!P1 BRA `(.L_x_5670) ;  /* 0x0000004c00149947 */ /* 0x010fea0003800000 */
.L_x_5824:
[----:B------:R-:W-:Y:S05]  /*23ec0*/  @!P0 BRA `(.L_x_5671) ;  /* 0x0000000000048947 */ /* 0x000fea0003800000 */
[----:B------:R-:W-:Y:S01]  /*23ed0*/  BPT.TRAP 0x1 ;  /* 0x000000040000795c */ /* 0x000fe20000300000 */
.L_x_5671:
[----:B------:R0:W0:Y:S02]  /*23ee0*/  SYNCS.PHASECHK.TRANS64.TRYWAIT P0, [R3+URZ+0x38860], R2 ;  /* 0x03886002030075a7 */ /* 0x000024000800017f */
[----:B0-----:R-:W-:Y:S05]  /*23ef0*/  @!P0 NANOSLEEP.SYNCS 0x989680 ;  /* 0x009896800000895d */ /* 0x001fea0003900000 */
[----:B------:R-:W0:Y:S02]  /*23f00*/  @!P0 SYNCS.PHASECHK.TRANS64 P0, [R3+URZ+0x38860], R2 ;  /* 0x03886002030085a7 */ /* 0x000e24000800007f */
[----:B0-----:R-:W-:Y:S05]  /*23f10*/  @!P0 BRA `(.L_x_5671) ;  /* 0xfffffffc00f08947 */ /* 0x001fea000383ffff */
.L_x_5385:
[----:B------:R-:W-:Y:S05]  /*23f20*/  BSYNC B9 ;  /* 0x0000000000097941 */ /* 0x000fea0003800000 */
.L_x_5382:
[----:B------:R-:W-:Y:S05]  /*23f30*/  EXIT ;  /* 0x000000000000794d */ /* 0x000fea0003800000 */
.L_x_5403:
[----:B0-----:R0:W1:Y:S02]  /*23f40*/  SYNCS.PHASECHK.TRANS64.TRYWAIT P6, [R60+URZ+0x38890], R67 ;  /* 0x038890433c0075a7 */ /* 0x00106400080c017f */
[----:B-1----:R-:W-:Y:S05]  /*23f50*/  @!P6 NANOSLEEP.SYNCS 0x989680 ;  /* 0x009896800000e95d */ /* 0x002fea0003900000 */
[----:B------:R-:W1:Y:S02]  /*23f60*/  @!P6 SYNCS.PHASECHK.TRANS64 P6, [R60+URZ+0x38890], R67 ;  /* 0x038890433c00e5a7 */ /* 0x000e6400080c007f */
[----:B-1----:R-:W-:Y:S05]  /*23f70*/  @!P6 BRA `(.L_x_5403) ;  /* 0xfffffffc00f0e947 */ /* 0x002fea000383ffff */
[----:B------:R-:W-:Y:S05]  /*23f80*/  BRA `(.L_x_5672) ;  /* 0xfffffdf000b07947 */ /* 0x000fea000383ffff */
.L_x_5404:
        /* <DEDUP_REMOVED lines=8> */
.L_x_5674:
[----:B------:R-:W-:Y:S05]  /*24010*/  BSYNC B1 ;  /* 0x0000000000017941 */ /* 0x000fea0003800000 */
.L_x_5673:
        /* <DEDUP_REMOVED lines=8> */
.L_x_5675:
[----:B------:R-:W-:Y:S01]  /*240a0*/  IMAD.MOV.U32 R73, RZ, RZ, R14 ;  /* 0x000000ffff497224 */ /* 0x000fe200078e000e */
[----:B------:R-:W-:Y:S06]  /*240b0*/  BRA `(.L_x_5676) ;  /* 0xfffffdf000787947 */ /* 0x000fec000383ffff */
.L_x_5414:
[----:B0-----:R0:W1:Y:S02]  /*240c0*/  SYNCS.PHASECHK.TRANS64.TRYWAIT P6, [R60+URZ+0x38890], R67 ;  /* 0x038890433c0075a7 */ /* 0x00106400080c017f */
[----:B-1----:R-:W-:Y:S05]  /*240d0*/  @!P6 NANOSLEEP.SYNCS 0x989680 ;  /* 0x009896800000e95d */ /* 0x002fea0003900000 */
[----:B------:R-:W1:Y:S02]  /*240e0*/  @!P6 SYNCS.PHASECHK.TRANS64 P6, [R60+URZ+0x38890], R67 ;  /* 0x038890433c00e5a7 */ /* 0x000e6400080c007f */
[----:B-1----:R-:W-:Y:S05]  /*240f0*/  @!P6 BRA `(.L_x_5414) ;  /* 0xfffffffc00f0e947 */ /* 0x002fea000383ffff */
[----:B------:R-:W-:Y:S05]  /*24100*/  BRA `(.L_x_5677) ;  /* 0xfffffdf800d47947 */ /* 0x000fea000383ffff */
.L_x_5415:
        /* <DEDUP_REMOVED lines=8> */
.L_x_5679:
[----:B------:R-:W-:Y:S05]  /*24190*/  BSYNC B1 ;  /* 0x0000000000017941 */ /* 0x000fea0003800000 */
.L_x_5678:
        /* <DEDUP_REMOVED lines=8> */
.L_x_5680:
[----:B------:R-:W-:Y:S01]  /*24220*/  IMAD.MOV.U32 R68, RZ, RZ, R14 ;  /* 0x000000ffff447224 */ /* 0x000fe200078e000e */
[----:B------:R-:W-:Y:S06]  /*24230*/  BRA `(.L_x_5681) ;  /* 0xfffffdf8009c7947 */ /* 0x000fec000383ffff */
.L_x_5420:
[----:B0-----:R0:W1:Y:S02]  /*24240*/  SYNCS.PHASECHK.TRANS64.TRYWAIT P0, [R60+URZ+0x38890], R67 ;  /* 0x038890433c0075a7 */ /* 0x001064000800017f */
[----:B-1----:R-:W-:Y:S05]  /*24250*/  @!P0 NANOSLEEP.SYNCS 0x989680 ;  /* 0x009896800000895d */ /* 0x002fea0003900000 */
[----:B------:R-:W1:Y:S02]  /*24260*/  @!P0 SYNCS.PHASECHK.TRANS64 P0, [R60+URZ+0x38890], R67 ;  /* 0x038890433c0085a7 */ /* 0x000e64000800007f */
[----:B-1----:R-:W-:Y:S05]  /*24270*/  @!P0 BRA `(.L_x_5420) ;  /* 0xfffffffc00f08947 */ /* 0x002fea000383ffff */
[----:B------:R-:W-:Y:S05]  /*24280*/  BRA `(.L_x_5682) ;  /* 0xfffffe0000a47947 */ /* 0x000fea000383ffff */
.L_x_5421:
[----:B------:R-:W-:Y:S01]  /*24290*/  BSSY B1, `(.L_x_5683) ;  /* 0x0000007000017945 */ /* 0x000fe20003800000 */
[----:B------:R-:W-:Y:S02]  /*242a0*/  IMAD.MOV.U32 R12, RZ, RZ, RZ ;  /* 0x000000ffff0c7224 */ /* 0x000fe400078e00ff */
[----:B------:R-:W-:Y:S02]  /*242b0*/  IMAD.MOV.U32 R11, RZ, RZ, 0x1c1f ;  /* 0x00001c1fff0b7424 */ /* 0x000fe400078e00ff */
[----:B------:R-:W-:-:S07]  /*242c0*/  IMAD.MOV.U32 R15, RZ, RZ, -0x1 ;  /* 0xffffffffff0f7424 */ /* 0x000fce00078e00ff */
[----:B0-----:R-:W-:Y:S05]  /*242d0*/  WARPSYNC.COLLECTIVE R15, `(.L_x_5684) ;  /* 0x000000000f087348 */ /* 0x001fea0003c00000 */
[----:B------:R1:W2:Y:S02]  /*242e0*/  SHFL.IDX P6, R14, R13, R12, R11 ;  /* 0x0000000c0d0e7389 */ /* 0x0002a400000c000b */
[----:B012---:R-:W-:Y:S01]  /*242f0*/  ENDCOLLECTIVE ;  /* 0x000000000000791b */ /* 0x007fe20003800000 */
.L_x_5684:
[----:B------:R-:W-:Y:S05]  /*24300*/  BSYNC B1 ;  /* 0x0000000000017941 */ /* 0x000fea0003800000 */
.L_x_5683:
        /* <DEDUP_REMOVED lines=8> */
.L_x_5685:
[----:B------:R-:W-:Y:S05]  /*24390*/  BRA `(.L_x_5686) ;  /* 0xfffffe0000c47947 */ /* 0x000fea000383ffff */
.L_x_5425:
[----:B-1----:R1:W2:Y:S02]  /*243a0*/  SYNCS.PHASECHK.TRANS64.TRYWAIT P5, [R60+URZ+0x388b0], R67 ;  /* 0x0388b0433c0075a7 */ /* 0x0022a400080a017f */
[----:B--2---:R-:W-:Y:S05]  /*243b0*/  @!P5 NANOSLEEP.SYNCS 0x989680 ;  /* 0x009896800000d95d */ /* 0x004fea0003900000 */
[----:B------:R-:W2:Y:S02]  /*243c0*/  @!P5 SYNCS.PHASECHK.TRANS64 P5, [R60+URZ+0x388b0], R67 ;  /* 0x0388b0433c00d5a7 */ /* 0x000ea400080a007f */
[----:B--2---:R-:W-:Y:S05]  /*243d0*/  @!P5 BRA `(.L_x_5425) ;  /* 0xfffffffc00f0d947 */ /* 0x004fea000383ffff */
[----:B------:R-:W-:Y:S05]  /*243e0*/  BRA `(.L_x_5687) ;  /* 0xfffffe0400507947 */ /* 0x000fea000383ffff */
.L_x_5454:
        /* <DEDUP_REMOVED lines=8> */
.L_x_5689:
[----:B------:R-:W-:Y:S05]  /*24470*/  BSYNC B1 ;  /* 0x0000000000017941 */ /* 0x000fea0003800000 */
.L_x_5688:
        /* <DEDUP_REMOVED lines=8> */
.L_x_5690:
[----:B------:R-:W-:Y:S02]  /*24500*/  IMAD.MOV.U32 R13, RZ, RZ, R31 ;  /* 0x000000ffff0d7224 */ /* 0x000fe400078e001f */
[----:B------:R-:W-:-:S07]  /*24510*/  IMAD.MOV.U32 R5, RZ, RZ, R14 ;  /* 0x000000ffff057224 */ /* 0x000fce00078e000e */
[----:B------:R-:W-:Y:S05]  /*24520*/  WARPSYNC.COLLECTIVE R15, `(.L_x_5691) ;  /* 0x000000000f087348 */ /* 0x000fea0003c00000 */
[----:B------:R0:W1:Y:S02]  /*24530*/  SHFL.IDX P6, R14, R13, R12, R11 ;  /* 0x0000000c0d0e7389 */ /* 0x00006400000c000b */
[----:B01----:R-:W-:Y:S01]  /*24540*/  ENDCOLLECTIVE ;  /* 0x000000000000791b */ /* 0x003fe20003800000 */
.L_x_5691:
[----:B------:R-:W-:Y:S02]  /*24550*/  IMAD.MOV.U32 R13, RZ, RZ, R30 ;  /* 0x000000ffff0d7224 */ /* 0x000fe400078e001e */
[----:B------:R-:W-:-:S07]  /*24560*/  IMAD.MOV.U32 R8, RZ, RZ, R14 ;  /* 0x000000ffff087224 */ /* 0x000fce00078e000e */
[----:B------:R-:W-:Y:S05]  /*24570*/  WARPSYNC.COLLECTIVE R15, `(.L_x_5692) ;  /* 0x000000000f087348 */ /* 0x000fea0003c00000 */
[----:B------:R0:W1:Y:S02]  /*24580*/  SHFL.IDX P6, R14, R13, R12, R11 ;  /* 0x0000000c0d0e7389 */ /* 0x00006400000c000b */
[----:B01----:R-:W-:Y:S01]  /*24590*/  ENDCOLLECTIVE ;  /* 0x000000000000791b */ /* 0x003fe20003800000 */
.L_x_5692:
[----:B------:R-:W-:Y:S01]  /*245a0*/  IMAD.MOV.U32 R6, RZ, RZ, R14 ;  /* 0x000000ffff067224 */ /* 0x000fe200078e000e */
[----:B------:R-:W-:Y:S06]  /*245b0*/  BRA `(.L_x_5693) ;  /* 0xfffffe3c002c7947 */ /* 0x000fec000383ffff */
.L_x_5457:
[----:B------:R-:W-:Y:S01]  /*245c0*/  BSSY B1, `(.L_x_5694) ;  /* 0x0000008000017945 */ /* 0x000fe20003800000 */
[----:B------:R-:W-:Y:S02]  /*245d0*/  IMAD.MOV.U32 R13, RZ, RZ, R10 ;  /* 0x000000ffff0d7224 */ /* 0x000fe400078e000a */
[----:B------:R-:W-:Y:S02]  /*245e0*/  IMAD.MOV.U32 R12, RZ, RZ, 0x1 ;  /* 0x00000001ff0c7424 */ /* 0x000fe400078e00ff */
[----:B------:R-:W-:Y:S02]  /*245f0*/  IMAD.MOV.U32 R11, RZ, RZ, 0x1c1f ;  /* 0x00001c1fff0b7424 */ /* 0x000fe400078e00ff */
[----:B------:R-:W-:-:S07]  /*24600*/  IMAD.MOV.U32 R15, RZ, RZ, -0x1 ;  /* 0xffffffffff0f7424 */ /* 0x000fce00078e00ff */
[----:B0-234-:R-:W-:Y:S05]  /*24610*/  WARPSYNC.COLLECTIVE R15, `(.L_x_5695) ;  /* 0x000000000f087348 */ /* 0x01dfea0003c00000 */
[----:B------:R1:W0:Y:S02]  /*24620*/  SHFL.IDX P6, R14, R13, R12, R11 ;  /* 0x0000000c0d0e7389 */ /* 0x00022400000c000b */
[----:B01234-:R-:W-:Y:S01]  /*24630*/  ENDCOLLECTIVE ;  /* 0x000000000000791b */ /* 0x01ffe20003800000 */
.L_x_5695:
[----:B------:R-:W-:Y:S05]  /*24640*/  BSYNC B1 ;  /* 0x0000000000017941 */ /* 0x000fea0003800000 */
.L_x_5694:
        /* <DEDUP_REMOVED lines=8> */
.L_x_5696:
[----:B------:R-:W-:Y:S02]  /*246d0*/  IMAD.MOV.U32 R13, RZ, RZ, R31 ;  /* 0x000000ffff0d7224 */ /* 0x000fe400078e001f */
[----:B------:R-:W-:-:S07]  /*246e0*/  IMAD.MOV.U32 R4, RZ, RZ, R14 ;  /* 0x000000ffff047224 */ /* 0x000fce00078e000e */
[----:B------:R-:W-:Y:S05]  /*246f0*/  WARPSYNC.COLLECTIVE R15, `(.L_x_5697) ;  /* 0x000000000f087348 */ /* 0x000fea0003c00000 */
[----:B------:R0:W1:Y:S02]  /*24700*/  SHFL.IDX P6, R14, R13, R12, R11 ;  /* 0x0000000c0d0e7389 */ /* 0x00006400000c000b */
[----:B01----:R-:W-:Y:S01]  /*24710*/  ENDCOLLECTIVE ;  /* 0x000000000000791b */ /* 0x003fe20003800000 */
.L_x_5697:
[----:B------:R-:W-:Y:S02]  /*24720*/  IMAD.MOV.U32 R13, RZ, RZ, R30 ;  /* 0x000000ffff0d7224 */ /* 0x000fe400078e001e */
[----:B------:R-:W-:-:S07]  /*24730*/  IMAD.MOV.U32 R7, RZ, RZ, R14 ;  /* 0x000000ffff077224 */ /* 0x000fce00078e000e */
[----:B------:R-:W-:Y:S05]  /*24740*/  WARPSYNC.COLLECTIVE R15, `(.L_x_5698) ;  /* 0x000000000f087348 */ /* 0x000fea0003c00000 */
[----:B------:R0:W1:Y:S02]  /*24750*/  SHFL.IDX P6, R14, R13, R12, R11 ;  /* 0x0000000c0d0e7389 */ /* 0x00006400000c000b */
[----:B01----:R-:W-:Y:S01]  /*24760*/  ENDCOLLECTIVE ;  /* 0x000000000000791b */ /* 0x003fe20003800000 */
.L_x_5698:
[----:B------:R-:W-:Y:S05]  /*24770*/  BRA `(.L_x_5699) ;  /* 0xfffffe3c00907947 */ /* 0x000fea000383ffff */
.L_x_5461:
[----:B0-----:R0:W1:Y:S02]  /*24780*/  SYNCS.PHASECHK.TRANS64.TRYWAIT P0, [R17+URZ+0x38800], R34 ;  /* 0x03880022110075a7 */ /* 0x001064000800017f */
[----:B-1----:R-:W-:Y:S05]  /*24790*/  @!P0 NANOSLEEP.SYNCS 0x989680 ;  /* 0x009896800000895d */ /* 0x002fea0003900000 */
[----:B------:R-:W1:Y:S02]  /*247a0*/  @!P0 SYNCS.PHASECHK.TRANS64 P0, [R17+URZ+0x38800], R34 ;  /* 0x03880022110085a7 */ /* 0x000e64000800007f */
[----:B-1----:R-:W-:Y:S05]  /*247b0*/  @!P0 BRA `(.L_x_5461) ;  /* 0xfffffffc00f08947 */ /* 0x002fea000383ffff */
[----:B------:R-:W-:Y:S05]  /*247c0*/  BRA `(.L_x_5700) ;  /* 0xfffffe4000847947 */ /* 0x000fea000383ffff */
.L_x_5469:
        /* <DEDUP_REMOVED lines=9> */
.L_x_5702:
[----:B------:R-:W-:Y:S05]  /*24860*/  BSYNC B1 ;  /* 0x0000000000017941 */ /* 0x000fea0003800000 */
.L_x_5701:
[----:B------:R-:W-:Y:S01]  /*24870*/  IMAD.MOV.U32 R13, RZ, RZ, R32 ;  /* 0x000000ffff0d7224 */ /* 0x000fe200078e0020 */
[----:B------:R-:W-:Y:S01]  /*24880*/  MOV R11, 0x1c1f ;  /* 0x00001c1f000b7802 */ /* 0x000fe20000000f00 */
[----:B------:R-:W-:Y:S01]  /*24890*/  IMAD.MOV.U32 R12, RZ, RZ, RZ ;  /* 0x000000ffff0c7224 */ /* 0x000fe200078e00ff */
[----:B------:R-:W-:Y:S01]  /*248a0*/  ISETP.GE.AND P0, PT, R18, R37, PT ;  /* 0x000000251200720c */ /* 0x000fe20003f06270 */
[----:B------:R-:W-:Y:S02]  /*248b0*/  IMAD.MOV.U32 R15, RZ, RZ, -0x1 ;  /* 0xffffffffff0f7424 */ /* 0x000fe400078e00ff */
[----:B------:R-:W-:Y:S02]  /*248c0*/  IMAD.MOV.U32 R0, RZ, RZ, R14 ;  /* 0x000000ffff007224 */ /* 0x000fe400078e000e */
[----:B------:R-:W-:-:S08]  /*248d0*/  IMAD R24, R207, R4, RZ ;  /* 0x00000004cf187224 */ /* 0x000fd000078e02ff */
[----:B------:R-:W-:Y:S05]  /*248e0*/  WARPSYNC.COLLECTIVE R15, `(.L_x_5703) ;  /* 0x000000000f087348 */ /* 0x000fea0003c00000 */
[----:B------:R0:W1:Y:S02]  /*248f0*/  SHFL.IDX P6, R14, R13, R12, R11 ;  /* 0x0000000c0d0e7389 */ /* 0x00006400000c000b */
[----:B01----:R-:W-:Y:S01]  /*24900*/  ENDCOLLECTIVE ;  /* 0x000000000000791b */ /* 0x003fe20003800000 */
.L_x_5703:
        /* <DEDUP_REMOVED lines=8> */
.L_x_5704:
[----:B------:R-:W-:-:S05]  /*24990*/  @!P1 IADD3 R8, P2, R2, R5, RZ ;  /* 0x0000000502089210 */ /* 0x000fca0007f5e0ff */
[----:B------:R-:W-:Y:S02]  /*249a0*/  @!P1 IMAD.X R9, R0, 0x1, R6, P2 ;  /* 0x0000000100099824 */ /* 0x000fe400010e0606 */
[----:B------:R-:W-:Y:S02]  /*249b0*/  IMAD.MOV.U32 R13, RZ, RZ, R34 ;  /* 0x000000ffff0d7224 */ /* 0x000fe400078e0022 */
[----:B------:R-:W-:-:S07]  /*249c0*/  IMAD.MOV.U32 R3, RZ, RZ, R14 ;  /* 0x000000ffff037224 */ /* 0x000fce00078e000e */
[----:B------:R-:W-:Y:S05]  /*249d0*/  WARPSYNC.COLLECTIVE R15, `(.L_x_5705) ;  /* 0x000000000f087348 */ /* 0x000fea0003c00000 */
[----:B------:R0:W1:Y:S02]  /*249e0*/  SHFL.IDX P6, R14, R13, R12, R11 ;  /* 0x0000000c0d0e7389 */ /* 0x00006400000c000b */
[----:B01----:R-:W-:Y:S01]  /*249f0*/  ENDCOLLECTIVE ;  /* 0x000000000000791b */ /* 0x003fe20003800000 */
.L_x_5705:
        /* <DEDUP_REMOVED lines=21> */
.L_x_5706:
[----:B------:R-:W-:Y:S01]  /*24b50*/  IMAD.MOV.U32 R8, RZ, RZ, R21 ;  /* 0x000000ffff087224 */ /* 0x000fe200078e0015 */
[----:B------:R-:W-:Y:S01]  /*24b60*/  PRMT R54, R54, 0x5410, R0 ;  /* 0x0000541036367816 */ /* 0x000fe20000000000 */
[----:B------:R-:W-:Y:S02]  /*24b70*/  IMAD.MOV.U32 R0, RZ, RZ, R20 ;  /* 0x000000ffff007224 */ /* 0x000fe400078e0014 */
[----:B------:R-:W-:Y:S02]  /*24b80*/  @!P1 IMAD.MOV.U32 R29, RZ, RZ, R5 ;  /* 0x000000ffff1d9224 */ /* 0x000fe400078e0005 */
[----:B------:R-:W-:Y:S01]  /*24b90*/  @!P1 IMAD.MOV.U32 R30, RZ, RZ, R6 ;  /* 0x000000ffff1e9224 */ /* 0x000fe200078e0006 */
[----:B------:R-:W-:Y:S01]  /*24ba0*/  PRMT R35, R0, 0x7610, R35 ;  /* 0x0000761000237816 */ /* 0x000fe20000000023 */
[----:B------:R-:W-:Y:S02]  /*24bb0*/  @!P1 IMAD.MOV.U32 R28, RZ, RZ, R4 ;  /* 0x000000ffff1c9224 */ /* 0x000fe400078e0004 */
[----:B------:R-:W-:-:S02]  /*24bc0*/  @!P1 IMAD.MOV.U32 R31, RZ, RZ, R7 ;  /* 0x000000ffff1f9224 */ /* 0x000fc400078e0007 */
[--C-:B------:R-:W-:Y:S01]  /*24bd0*/  IMAD.MOV.U32 R13, RZ, RZ, R32.reuse ;  /* 0x000000ffff0d7224 */ /* 0x100fe200078e0020 */
[----:B------:R-:W-:Y:S01]  /*24be0*/  PRMT R32, R8, 0x7610, R32 ;  /* 0x0000761008207816 */ /* 0x000fe20000000020 */
[----:B------:R-:W-:Y:S02]  /*24bf0*/  IMAD.MOV.U32 R4, RZ, RZ, R29 ;  /* 0x000000ffff047224 */ /* 0x000fe400078e001d */
[----:B------:R-:W-:Y:S02]  /*24c00*/  IMAD.MOV.U32 R5, RZ, RZ, R30 ;  /* 0x000000ffff057224 */ /* 0x000fe400078e001e */
[----:B------:R-:W-:Y:S01]  /*24c10*/  IMAD.MOV.U32 R0, RZ, RZ, R28 ;  /* 0x000000ffff007224 */ /* 0x000fe200078e001c */
[----:B------:R-:W-:Y:S01]  /*24c20*/  PRMT R47, R4, 0x7610, R47 ;  /* 0x00007610042f7816 */ /* 0x000fe2000000002f */
[----:B------:R-:W-:Y:S01]  /*24c30*/  IMAD.MOV.U32 R6, RZ, RZ, R31 ;  /* 0x000000ffff067224 */ /* 0x000fe200078e001f */
[----:B------:R-:W-:Y:S01]  /*24c40*/  PRMT R55, R5, 0x7610, R55 ;  /* 0x0000761005377816 */ /* 0x000fe20000000037 */
[----:B------:R-:W-:Y:S01]  /*24c50*/  IMAD.MOV.U32 R25, RZ, RZ, R14 ;  /* 0x000000ffff197224 */ /* 0x000fe200078e000e */
[----:B------:R-:W-:-:S07]  /*24c60*/  PRMT R54, R0, 0x7610, R54 ;  /* 0x0000761000367816 */ /* 0x000fce0000000036 */
[----:B------:R-:W-:Y:S05]  /*24c70*/  WARPSYNC.COLLECTIVE R15, `(.L_x_5707) ;  /* 0x000000000f087348 */ /* 0x000fea0003c00000 */
[----:B------:R0:W1:Y:S02]  /*24c80*/  SHFL.IDX P6, R14, R13, R12, R11 ;  /* 0x0000000c0d0e7389 */ /* 0x00006400000c000b */
[----:B01----:R-:W-:Y:S01]  /*24c90*/  ENDCOLLECTIVE ;  /* 0x000000000000791b */ /* 0x003fe20003800000 */
.L_x_5707:
[----:B------:R-:W-:Y:S02]  /*24ca0*/  PRMT R50, R6, 0x7610, R50 ;  /* 0x0000761006327816 */ /* 0x000fe40000000032 */
[----:B------:R-:W-:Y:S01]  /*24cb0*/  CS2R R4, SRZ ;  /* 0x0000000000047805 */ /* 0x000fe2000001ff00 */
[----:B------:R-:W-:Y:S02]  /*24cc0*/  IMAD.MOV.U32 R13, RZ, RZ, R27 ;  /* 0x000000ffff0d7224 */ /* 0x000fe400078e001b */
[----:B------:R-:W-:-:S07]  /*24cd0*/  IMAD.MOV.U32 R26, RZ, RZ, R14 ;  /* 0x000000ffff1a7224 */ /* 0x000fce00078e000e */
[----:B------:R-:W-:Y:S05]  /*24ce0*/  WARPSYNC.COLLECTIVE R15, `(.L_x_5708) ;  /* 0x000000000f087348 */ /* 0x000fea0003c00000 */
[----:B------:R0:W1:Y:S02]  /*24cf0*/  SHFL.IDX P6, R14, R13, R12, R11 ;  /* 0x0000000c0d0e7389 */ /* 0x00006400000c000b */
[----:B01----:R-:W-:Y:S01]  /*24d00*/  ENDCOLLECTIVE ;  /* 0x000000000000791b */ /* 0x003fe20003800000 */
.L_x_5708:
[----:B------:R-:W-:Y:S02]  /*24d10*/  IMAD.MOV.U32 R13, RZ, RZ, R34 ;  /* 0x000000ffff0d7224 */ /* 0x000fe400078e0022 */
[----:B------:R-:W-:-:S07]  /*24d20*/  IMAD.MOV.U32 R27, RZ, RZ, R14 ;  /* 0x000000ffff1b7224 */ /* 0x000fce00078e000e */
[----:B------:R-:W-:Y:S05]  /*24d30*/  WARPSYNC.COLLECTIVE R15, `(.L_x_5709) ;  /* 0x000000000f087348 */ /* 0x000fea0003c00000 */
[----:B------:R0:W1:Y:S02]  /*24d40*/  SHFL.IDX P6, R14, R13, R12, R11 ;  /* 0x0000000c0d0e7389 */ /* 0x00006400000c000b */
[----:B01----:R-:W-:Y:S01]  /*24d50*/  ENDCOLLECTIVE ;  /* 0x000000000000791b */ /* 0x003fe20003800000 */
.L_x_5709:
[----:B------:R-:W-:Y:S05]  /*24d60*/  BRA `(.L_x_5710) ;  /* 0xfffffe4c00687947 */ /* 0x000fea000383ffff */
.L_x_5473:
[----:B0-----:R0:W1:Y:S02]  /*24d70*/  SYNCS.PHASECHK.TRANS64.TRYWAIT P1, [R17+URZ+0x38800], R12 ;  /* 0x0388000c110075a7 */ /* 0x001064000802017f */
[----:B-1----:R-:W-:Y:S05]  /*24d80*/  @!P1 NANOSLEEP.SYNCS 0x989680 ;  /* 0x009896800000995d */ /* 0x002fea0003900000 */
[----:B------:R-:W1:Y:S02]  /*24d90*/  @!P1 SYNCS.PHASECHK.TRANS64 P1, [R17+URZ+0x38800], R12 ;  /* 0x0388000c110095a7 */ /* 0x000e64000802007f */
[----:B-1----:R-:W-:Y:S05]  /*24da0*/  @!P1 BRA `(.L_x_5473) ;  /* 0xfffffffc00f09947 */ /* 0x002fea000383ffff */
[----:B------:R-:W-:Y:S05]  /*24db0*/  BRA `(.L_x_5711) ;  /* 0xfffffe5000047947 */ /* 0x000fea000383ffff */
.L_x_5479:
[----:B0-----:R0:W3:Y:S02]  /*24dc0*/  SYNCS.PHASECHK.TRANS64.TRYWAIT P1, [R20+URZ+0x38830], R13 ;  /* 0x0388300d140075a7 */ /* 0x0010e4000802017f */
[----:B---3--:R-:W-:Y:S05]  /*24dd0*/  @!P1 NANOSLEEP.SYNCS 0x989680 ;  /* 0x009896800000995d */ /* 0x008fea0003900000 */
[----:B------:R-:W3:Y:S02]  /*24de0*/  @!P1 SYNCS.PHASECHK.TRANS64 P1, [R20+URZ+0x38830], R13 ;  /* 0x0388300d140095a7 */ /* 0x000ee4000802007f */
[----:B---3--:R-:W-:Y:S05]  /*24df0*/  @!P1 BRA `(.L_x_5479) ;  /* 0xfffffffc00f09947 */ /* 0x008fea000383ffff */
[----:B------:R-:W-:Y:S05]  /*24e00*/  BRA `(.L_x_5478) ;  /* 0xfffffe5c00807947 */ /* 0x000fea000383ffff */
.L_x_5481:
[----:B--2---:R2:W3:Y:S02]  /*24e10*/  SYNCS.PHASECHK.TRANS64.TRYWAIT P1, [R17+URZ+0x38810], R0 ;  /* 0x03881000110075a7 */ /* 0x0044e4000802017f */
[----:B---3--:R-:W-:Y:S05]  /*24e20*/  @!P1 NANOSLEEP.SYNCS 0x989680 ;  /* 0x009896800000995d */ /* 0x008fea0003900000 */
[----:B------:R-:W3:Y:S02]  /*24e30*/  @!P1 SYNCS.PHASECHK.TRANS64 P1, [R17+URZ+0x38810], R0 ;  /* 0x03881000110095a7 */ /* 0x000ee4000802007f */
[----:B---3--:R-:W-:Y:S05]  /*24e40*/  @!P1 BRA `(.L_x_5481) ;  /* 0xfffffffc00f09947 */ /* 0x008fea000383ffff */
[----:B------:R-:W-:Y:S05]  /*24e50*/  BRA `(.L_x_5712) ;  /* 0xfffffe6000307947 */ /* 0x000fea000383ffff */
.L_x_5485:
[----:B--2---:R2:W4:Y:S02]  /*24e60*/  SYNCS.PHASECHK.TRANS64.TRYWAIT P1, [R20+URZ+0x38850], R13 ;  /* 0x0388500d140075a7 */ /* 0x004524000802017f */
[----:B----4-:R-:W-:Y:S05]  /*24e70*/  @!P1 NANOSLEEP.SYNCS 0x989680 ;  /* 0x009896800000995d */ /* 0x010fea0003900000 */
[----:B------:R-:W4:Y:S02]  /*24e80*/  @!P1 SYNCS.PHASECHK.TRANS64 P1, [R20+URZ+0x38850], R13 ;  /* 0x0388500d140095a7 */ /* 0x000f24000802007f */
[----:B----4-:R-:W-:Y:S05]  /*24e90*/  @!P1 BRA `(.L_x_5485) ;  /* 0xfffffffc00f09947 */ /* 0x010fea000383ffff */
[----:B------:R-:W-:Y:S05]  /*24ea0*/  BRA `(.L_x_5484) ;  /* 0xfffffe60004c7947 */ /* 0x000fea000383ffff */
.L_x_5494:
[----:B-1----:R1:W2:Y:S02]  /*24eb0*/  SYNCS.PHASECHK.TRANS64.TRYWAIT P1, [R21+URZ+0x38830], R200 ;  /* 0x038830c8150075a7 */ /* 0x0022a4000802017f */
[----:B--2---:R-:W-:Y:S05]  /*24ec0*/  @!P1 NANOSLEEP.SYNCS 0x989680 ;  /* 0x009896800000995d */ /* 0x004fea0003900000 */
[----:B------:R-:W2:Y:S02]  /*24ed0*/  @!P1 SYNCS.PHASECHK.TRANS64 P1, [R21+URZ+0x38830], R200 ;  /* 0x038830c8150095a7 */ /* 0x000ea4000802007f */
[----:B--2---:R-:W-:Y:S05]  /*24ee0*/  @!P1 BRA `(.L_x_5494) ;  /* 0xfffffffc00f09947 */ /* 0x004fea000383ffff */
[----:B------:R-:W-:Y:S05]  /*24ef0*/  BRA `(.L_x_5493) ;  /* 0xfffffe9000b07947 */ /* 0x000fea000383ffff */
.L_x_5499:
[----:B---3--:R3:W4:Y:S02]  /*24f00*/  SYNCS.PHASECHK.TRANS64.TRYWAIT P1, [R21+URZ+0x38850], R200 ;  /* 0x038850c8150075a7 */ /* 0x008724000802017f */
[----:B----4-:R-:W-:Y:S05]  /*24f10*/  @!P1 NANOSLEEP.SYNCS 0x989680 ;  /* 0x009896800000995d */ /* 0x010fea0003900000 */
[----:B------:R-:W4:Y:S02]  /*24f20*/  @!P1 SYNCS.PHASECHK.TRANS64 P1, [R21+URZ+0x38850], R200 ;  /* 0x038850c8150095a7 */ /* 0x000f24000802007f */
[----:B----4-:R-:W-:Y:S05]  /*24f30*/  @!P1 BRA `(.L_x_5499) ;  /* 0xfffffffc00f09947 */ /* 0x010fea000383ffff */
[----:B------:R-:W-:Y:S05]  /*24f40*/  BRA `(.L_x_5498) ;  /* 0xfffffe94004c7947 */ /* 0x000fea000383ffff */
.L_x_5509:
[----:B-1----:R1:W2:Y:S02]  /*24f50*/  SYNCS.PHASECHK.TRANS64.TRYWAIT P1, [R21+URZ+0x38830], R200 ;  /* 0x038830c8150075a7 */ /* 0x0022a4000802017f */
[----:B--2---:R-:W-:Y:S05]  /*24f60*/  @!P1 NANOSLEEP.SYNCS 0x989680 ;  /* 0x009896800000995d */ /* 0x004fea0003900000 */
[----:B------:R-:W2:Y:S02]  /*24f70*/  @!P1 SYNCS.PHASECHK.TRANS64 P1, [R21+URZ+0x38830], R200 ;  /* 0x038830c8150095a7 */ /* 0x000ea4000802007f */
[----:B--2---:R-:W-:Y:S05]  /*24f80*/  @!P1 BRA `(.L_x_5509) ;  /* 0xfffffffc00f09947 */ /* 0x004fea000383ffff */
[----:B------:R-:W-:Y:S05]  /*24f90*/  BRA `(.L_x_5508) ;  /* 0xfffffecc00987947 */ /* 0x000fea000383ffff */
.L_x_5514:
[----:B---3--:R3:W4:Y:S02]  /*24fa0*/  SYNCS.PHASECHK.TRANS64.TRYWAIT P1, [R21+URZ+0x38850], R200 ;  /* 0x038850c8150075a7 */ /* 0x008724000802017f */
[----:B----4-:R-:W-:Y:S05]  /*24fb0*/  @!P1 NANOSLEEP.SYNCS 0x989680 ;  /* 0x009896800000995d */ /* 0x010fea0003900000 */
[----:B------:R-:W4:Y:S02]  /*24fc0*/  @!P1 SYNCS.PHASECHK.TRANS64 P1, [R21+URZ+0x38850], R200 ;  /* 0x038850c8150095a7 */ /* 0x000f24000802007f */
[----:B----4-:R-:W-:Y:S05]  /*24fd0*/  @!P1 BRA `(.L_x_5514) ;  /* 0xfffffffc00f09947 */ /* 0x010fea000383ffff */
[----:B------:R-:W-:Y:S05]  /*24fe0*/  BRA `(.L_x_5513) ;  /* 0xfffffed000347947 */ /* 0x000fea000383ffff */
.L_x_5551:
        /* <DEDUP_REMOVED lines=11> */
.L_x_5714:
[----:B------:R-:W-:Y:S05]  /*250a0*/  BSYNC B1 ;  /* 0x0000000000017941 */ /* 0x000fea0003800000 */
.L_x_5713:
[----:B------:R-:W-:Y:S05]  /*250b0*/  BRA `(.L_x_5715) ;  /* 0xffffff7800107947 */ /* 0x000fea000383ffff */
.L_x_5553:
[----:B------:R-:W-:Y:S01]  /*250c0*/  BSSY B1, `(.L_x_5716) ;  /* 0x0000006000017945 */ /* 0x000fe20003800000 */
[----:B------:R-:W-:-:S07]  /*250d0*/  IMAD.MOV.U32 R15, RZ, RZ, -0x1 ;  /* 0xffffffffff0f7424 */ /* 0x000fce00078e00ff */
[----:B0-----:R-:W-:Y:S05]  /*250e0*/  WARPSYNC.COLLECTIVE R15, `(.L_x_5717) ;  /* 0x000000000f0c7348 */ /* 0x001fea0003c00000 */
[----:B------:R-:W-:Y:S02]  /*250f0*/  ELECT P6, UR62, PT ;  /* 0x00000000003e782f */ /* 0x000fe400038c0000 */
[----:B------:R-:W-:Y:S01]  /*25100*/  MOV R14, UR62 ;  /* 0x0000003e000e7c02 */ /* 0x000fe20008000f00 */
[----:B0-----:R-:W-:Y:S10]  /*25110*/  ENDCOLLECTIVE ;  /* 0x000000000000791b */ /* 0x001ff40003800000 */
.L_x_5717:
[----:B------:R-:W-:Y:S05]  /*25120*/  BSYNC B1 ;  /* 0x0000000000017941 */ /* 0x000fea0003800000 */
.L_x_5716:
[----:B------:R-:W-:Y:S05]  /*25130*/  BRA `(.L_x_5552) ;  /* 0xffffff7800087947 */ /* 0x000fea000383ffff */
.L_x_5555:
[----:B0-----:R0:W1:Y:S02]  /*25140*/  SYNCS.PHASECHK.TRANS64.TRYWAIT P0, [R18+URZ+0x38820], R3 ;  /* 0x03882003120075a7 */ /* 0x001064000800017f */
[----:B-1----:R-:W-:Y:S05]  /*25150*/  @!P0 NANOSLEEP.SYNCS 0x989680 ;  /* 0x009896800000895d */ /* 0x002fea0003900000 */
[----:B------:R-:W1:Y:S02]  /*25160*/  @!P0 SYNCS.PHASECHK.TRANS64 P0, [R18+URZ+0x38820], R3 ;  /* 0x03882003120085a7 */ /* 0x000e64000800007f */
[----:B-1----:R-:W-:Y:S05]  /*25170*/  @!P0 BRA `(.L_x_5555) ;  /* 0xfffffffc00f08947 */ /* 0x002fea000383ffff */
[----:B------:R-:W-:Y:S05]  /*25180*/  BRA `(.L_x_5718) ;  /* 0xffffff7800187947 */ /* 0x000fea000383ffff */
.L_x_5559:
[----:B0-----:R0:W1:Y:S02]  /*25190*/  SYNCS.PHASECHK.TRANS64.TRYWAIT P0, [R3+URZ+0x388a0], R9 ;  /* 0x0388a009030075a7 */ /* 0x001064000800017f */
[----:B-1----:R-:W-:Y:S05]  /*251a0*/  @!P0 NANOSLEEP.SYNCS 0x989680 ;  /* 0x009896800000895d */ /* 0x002fea0003900000 */
[----:B------:R-:W1:Y:S02]  /*251b0*/  @!P0 SYNCS.PHASECHK.TRANS64 P0, [R3+URZ+0x388a0], R9 ;  /* 0x0388a009030085a7 */ /* 0x000e64000800007f */
[----:B-1----:R-:W-:Y:S05]  /*251c0*/  @!P0 BRA `(.L_x_5559) ;  /* 0xfffffffc00f08947 */ /* 0x002fea000383ffff */
[----:B------:R-:W-:Y:S05]  /*251d0*/  BRA `(.L_x_5719) ;  /* 0xffffff7800307947 */ /* 0x000fea000383ffff */
.L_x_5564:
[----:B-1----:R1:W2:Y:S02]  /*251e0*/  SYNCS.PHASECHK.TRANS64.TRYWAIT P0, [R3+URZ+0x388c0], R9 ;  /* 0x0388c009030075a7 */ /* 0x0022a4000800017f */
[----:B--2---:R-:W-:Y:S05]  /*251f0*/  @!P0 NANOSLEEP.SYNCS 0x989680 ;  /* 0x009896800000895d */ /* 0x004fea0003900000 */
[----:B------:R-:W2:Y:S02]  /*25200*/  @!P0 SYNCS.PHASECHK.TRANS64 P0, [R3+URZ+0x388c0], R9 ;  /* 0x0388c009030085a7 */ /* 0x000ea4000800007f */
[----:B--2---:R-:W-:Y:S05]  /*25210*/  @!P0 BRA `(.L_x_5564) ;  /* 0xfffffffc00f08947 */ /* 0x004fea000383ffff */
[----:B------:R-:W-:Y:S05]  /*25220*/  BRA `(.L_x_5720) ;  /* 0xffffff7800ac7947 */ /* 0x000fea000383ffff */
.L_x_5578:
[----:B0-----:R0:W1:Y:S02]  /*25230*/  SYNCS.PHASECHK.TRANS64.TRYWAIT P1, [R9+URZ+0x388a0], R2 ;  /* 0x0388a002090075a7 */ /* 0x001064000802017f */
[----:B-1----:R-:W-:Y:S05]  /*25240*/  @!P1 NANOSLEEP.SYNCS 0x989680 ;  /* 0x009896800000995d */ /* 0x002fea0003900000 */
[----:B------:R-:W1:Y:S02]  /*25250*/  @!P1 SYNCS.PHASECHK.TRANS64 P1, [R9+URZ+0x388a0], R2 ;  /* 0x0388a002090095a7 */ /* 0x000e64000802007f */
[----:B-1----:R-:W-:Y:S05]  /*25260*/  @!P1 BRA `(.L_x_5578) ;  /* 0xfffffffc00f09947 */ /* 0x002fea000383ffff */
[----:B------:R-:W-:Y:S05]  /*25270*/  BRA `(.L_x_5721) ;  /* 0xffffff8400107947 */ /* 0x000fea000383ffff */
.L_x_5583:
[----:B-1----:R1:W2:Y:S02]  /*25280*/  SYNCS.PHASECHK.TRANS64.TRYWAIT P1, [R9+URZ+0x388c0], R2 ;  /* 0x0388c002090075a7 */ /* 0x0022a4000802017f */
[----:B--2---:R-:W-:Y:S05]  /*25290*/  @!P1 NANOSLEEP.SYNCS 0x989680 ;  /* 0x009896800000995d */ /* 0x004fea0003900000 */
[----:B------:R-:W2:Y:S02]  /*252a0*/  @!P1 SYNCS.PHASECHK.TRANS64 P1, [R9+URZ+0x388c0], R2 ;  /* 0x0388c002090095a7 */ /* 0x000ea4000802007f */
[----:B--2---:R-:W-:Y:S05]  /*252b0*/  @!P1 BRA `(.L_x_5583) ;  /* 0xfffffffc00f09947 */ /* 0x004fea000383ffff */
[----:B------:R-:W-:Y:S05]  /*252c0*/  BRA `(.L_x_5722) ;  /* 0xffffff8400887947 */ /* 0x000fea000383ffff */
.L_x_5605:
        /* <DEDUP_REMOVED lines=11> */
.L_x_5724:
[----:B------:R-:W-:Y:S05]  /*25380*/  BSYNC B0 ;  /* 0x0000000000007941 */ /* 0x000fea0003800000 */
.L_x_5723:
[----:B------:R-:W-:Y:S05]  /*25390*/  BRA `(.L_x_5725) ;  /* 0xffffff9c00307947 */ /* 0x000fea000383ffff */
.L_x_5608:
[----:B0-----:R0:W1:Y:S02]  /*253a0*/  SYNCS.PHASECHK.TRANS64.TRYWAIT P0, [R26+URZ+0x38840], R0 ;  /* 0x038840001a0075a7 */ /* 0x001064000800017f */
[----:B-1----:R-:W-:Y:S05]  /*253b0*/  @!P0 NANOSLEEP.SYNCS 0x989680 ;  /* 0x009896800000895d */ /* 0x002fea0003900000 */
[----:B------:R-:W1:Y:S02]  /*253c0*/  @!P0 SYNCS.PHASECHK.TRANS64 P0, [R26+URZ+0x38840], R0 ;  /* 0x038840001a0085a7 */ /* 0x000e64000800007f */
[----:B-1----:R-:W-:Y:S05]  /*253d0*/  @!P0 BRA `(.L_x_5608) ;  /* 0xfffffffc00f08947 */ /* 0x002fea000383ffff */
[----:B------:R-:W-:Y:S05]  /*253e0*/  BRA `(.L_x_5726) ;  /* 0xffffff9c00687947 */ /* 0x000fea000383ffff */
.L_x_5609:
        /* <DEDUP_REMOVED lines=8> */
.L_x_5728:
[----:B------:R-:W-:Y:S05]  /*25470*/  BSYNC B0 ;  /* 0x0000000000007941 */ /* 0x000fea0003800000 */
.L_x_5727:
        /* <DEDUP_REMOVED lines=9> */
.L_x_5729:
[----:B------:R-:W-:Y:S02]  /*25510*/  IMAD.MOV.U32 R13, RZ, RZ, R4 ;  /* 0x000000ffff0d7224 */ /* 0x000fe400078e0004 */
[----:B------:R-:W-:Y:S02]  /*25520*/  IMAD.MOV.U32 R12, RZ, RZ, 0x1 ;  /* 0x00000001ff0c7424 */ /* 0x000fe400078e00ff */
[----:B------:R-:W-:-:S07]  /*25530*/  IMAD.MOV.U32 R3, RZ, RZ, R14 ;  /* 0x000000ffff037224 */ /* 0x000fce00078e000e */
[----:B------:R-:W-:Y:S05]  /*25540*/  WARPSYNC.COLLECTIVE R15, `(.L_x_5730) ;  /* 0x000000000f087348 */ /* 0x000fea0003c00000 */
[----:B------:R0:W1:Y:S02]  /*25550*/  SHFL.IDX P6, R14, R13, R12, R11 ;  /* 0x0000000c0d0e7389 */ /* 0x00006400000c000b */
[----:B01----:R-:W-:Y:S01]  /*25560*/  ENDCOLLECTIVE ;  /* 0x000000000000791b */ /* 0x003fe20003800000 */
.L_x_5730:
        /* <DEDUP_REMOVED lines=15> */
.L_x_5731:
[----:B------:R-:W-:Y:S02]  /*25660*/  @P0 IMAD R6, R5, 0x2, R18 ;  /* 0x0000000205060824 */ /* 0x000fe400078e0212 */
[----:B------:R-:W-:Y:S02]  /*25670*/  IMAD.MOV.U32 R13, RZ, RZ, R4 ;  /* 0x000000ffff0d7224 */ /* 0x000fe400078e0004 */
[----:B------:R-:W-:Y:S02]  /*25680*/  IMAD.MOV.U32 R12, RZ, RZ, 0x2 ;  /* 0x00000002ff0c7424 */ /* 0x000fe400078e00ff */
[----:B------:R-:W-:-:S07]  /*25690*/  IMAD.MOV.U32 R3, RZ, RZ, R14 ;  /* 0x000000ffff037224 */ /* 0x000fce00078e000e */
[----:B------:R-:W-:Y:S05]  /*256a0*/  WARPSYNC.COLLECTIVE R15, `(.L_x_5732) ;  /* 0x000000000f087348 */ /* 0x000fea0003c00000 */
[----:B------:R0:W1:Y:S02]  /*256b0*/  SHFL.IDX P6, R14, R13, R12, R11 ;  /* 0x0000000c0d0e7389 */ /* 0x00006400000c000b */
[----:B01----:R-:W-:Y:S01]  /*256c0*/  ENDCOLLECTIVE ;  /* 0x000000000000791b */ /* 0x003fe20003800000 */
.L_x_5732:
        /* <DEDUP_REMOVED lines=15> */
.L_x_5733:
[----:B------:R-:W-:Y:S02]  /*257c0*/  @P0 IMAD R6, R5, 0x2, R18 ;  /* 0x0000000205060824 */ /* 0x000fe400078e0212 */
[----:B------:R-:W-:Y:S02]  /*257d0*/  IMAD.MOV.U32 R13, RZ, RZ, R4 ;  /* 0x000000ffff0d7224 */ /* 0x000fe400078e0004 */
[----:B------:R-:W-:Y:S02]  /*257e0*/  IMAD.MOV.U32 R12, RZ, RZ, 0x3 ;  /* 0x00000003ff0c7424 */ /* 0x000fe400078e00ff */
[----:B------:R-:W-:-:S07]  /*257f0*/  IMAD.MOV.U32 R3, RZ, RZ, R14 ;  /* 0x000000ffff037224 */ /* 0x000fce00078e000e */
[----:B------:R-:W-:Y:S05]  /*25800*/  WARPSYNC.COLLECTIVE R15, `(.L_x_5734) ;  /* 0x000000000f087348 */ /* 0x000fea0003c00000 */
[----:B------:R0:W1:Y:S02]  /*25810*/  SHFL.IDX P6, R14, R13, R12, R11 ;  /* 0x0000000c0d0e7389 */ /* 0x00006400000c000b */
[----:B01----:R-:W-:Y:S01]  /*25820*/  ENDCOLLECTIVE ;  /* 0x000000000000791b */ /* 0x003fe20003800000 */
.L_x_5734:
        /* <DEDUP_REMOVED lines=10> */
.L_x_5735:
[----:B------:R-:W-:Y:S01]  /*258d0*/  @!PT LDS RZ, [RZ] ;  /* 0x00000000fffff984 */ /* 0x000fe20000000800 */
[----:B------:R-:W-:Y:S01]  /*258e0*/  @!PT LDS RZ, [RZ] ;  /* 0x00000000fffff984 */ /* 0x000fe20000000800 */
[----:B------:R-:W-:Y:S01]  /*258f0*/  @!PT LDS RZ, [RZ] ;  /* 0x00000000fffff984 */ /* 0x000fe20000000800 */
[----:B------:R0:W-:Y:S01]  /*25900*/  @P0 LDGSTS.E.BYPASS.LTC128B.128 [R6+0x23400], desc[UR40][R2.64], !P2 ;  /* 0x2340000002060fae */ /* 0x0001e2000d101d68 */
[----:B------:R-:W-:Y:S01]  /*25910*/  IMAD.MOV.U32 R0, RZ, RZ, R14 ;  /* 0x000000ffff007224 */ /* 0x000fe200078e000e */
[----:B------:R-:W-:Y:S06]  /*25920*/  BRA `(.L_x_5736) ;  /* 0xffffff9c00207947 */ /* 0x000fec000383ffff */
.L_x_5614:
        /* <DEDUP_REMOVED lines=9> */
.L_x_5737:
        /* <DEDUP_REMOVED lines=10> */
.L_x_5738:
[----:B------:R-:W-:Y:S02]  /*25a60*/  IMAD.MOV.U32 R13, RZ, RZ, R3 ;  /* 0x000000ffff0d7224 */ /* 0x000fe400078e0003 */
[----:B------:R-:W-:Y:S02]  /*25a70*/  IMAD.MOV.U32 R12, RZ, RZ, 0x1 ;  /* 0x00000001ff0c7424 */ /* 0x000fe400078e00ff */
[----:B------:R-:W-:-:S07]  /*25a80*/  IMAD.MOV.U32 R4, RZ, RZ, R14 ;  /* 0x000000ffff047224 */ /* 0x000fce00078e000e */
[----:B------:R-:W-:Y:S05]  /*25a90*/  WARPSYNC.COLLECTIVE R15, `(.L_x_5739) ;  /* 0x000000000f087348 */ /* 0x000fea0003c00000 */
[----:B------:R0:W1:Y:S02]  /*25aa0*/  SHFL.IDX P6, R14, R13, R12, R11 ;  /* 0x0000000c0d0e7389 */ /* 0x00006400000c000b */
[----:B01----:R-:W-:Y:S01]  /*25ab0*/  ENDCOLLECTIVE ;  /* 0x000000000000791b */ /* 0x003fe20003800000 */
.L_x_5739:
        /* <DEDUP_REMOVED lines=12> */
.L_x_5740:
[----:B------:R-:W-:Y:S02]  /*25b80*/  IMAD.MOV.U32 R13, RZ, RZ, R3 ;  /* 0x000000ffff0d7224 */ /* 0x000fe400078e0003 */
[----:B------:R-:W-:Y:S02]  /*25b90*/  IMAD.MOV.U32 R12, RZ, RZ, 0x2 ;  /* 0x00000002ff0c7424 */ /* 0x000fe400078e00ff */
[----:B------:R-:W-:-:S07]  /*25ba0*/  IMAD.MOV.U32 R5, RZ, RZ, R14 ;  /* 0x000000ffff057224 */ /* 0x000fce00078e000e */
[----:B------:R-:W-:Y:S05]  /*25bb0*/  WARPSYNC.COLLECTIVE R15, `(.L_x_5741) ;  /* 0x000000000f087348 */ /* 0x000fea0003c00000 */
[----:B------:R0:W1:Y:S02]  /*25bc0*/  SHFL.IDX P6, R14, R13, R12, R11 ;  /* 0x0000000c0d0e7389 */ /* 0x00006400000c000b */
[----:B01----:R-:W-:Y:S01]  /*25bd0*/  ENDCOLLECTIVE ;  /* 0x000000000000791b */ /* 0x003fe20003800000 */
.L_x_5741:
        /* <DEDUP_REMOVED lines=10> */
.L_x_5742:
        /* <DEDUP_REMOVED lines=11> */
.L_x_5743:
[----:B------:R-:W-:-:S04]  /*25d30*/  @!P0 LEA R5, P2, R7, R4, 0x1 ;  /* 0x0000000407058211 */ /* 0x000fc800078408ff */
[----:B------:R-:W-:-:S04]  /*25d40*/  @!P0 IADD3.X R4, RZ, R6, RZ, P2, !PT ;  /* 0x00000006ff048210 */ /* 0x000fc800017fe4ff */
        /* <DEDUP_REMOVED lines=12> */
.L_x_5744:
[----:B------:R-:W-:Y:S01]  /*25e10*/  IMAD.MOV.U32 R0, RZ, RZ, R14 ;  /* 0x000000ffff007224 */ /* 0x000fe200078e000e */
[----:B------:R-:W-:Y:S06]  /*25e20*/  BRA `(.L_x_5745) ;  /* 0xffffffa000347947 */ /* 0x000fec000383ffff */
.L_x_5618:
        /* <DEDUP_REMOVED lines=45> */
.L_x_5747:
[----:B------:R-:W-:Y:S05]  /*26100*/  BSYNC B0 ;  /* 0x0000000000007941 */ /* 0x000fea0003800000 */
.L_x_5746:
        /* <DEDUP_REMOVED lines=11> */
.L_x_5748:
        /* <DEDUP_REMOVED lines=39> */
.L_x_5749:
        /* <DEDUP_REMOVED lines=8> */
.L_x_5750:
        /* <DEDUP_REMOVED lines=33> */
.L_x_5751:
[----:B------:R-:W-:Y:S02]  /*266c0*/  IMAD.MOV.U32 R13, RZ, RZ, R5 ;  /* 0x000000ffff0d7224 */ /* 0x000fe400078e0005 */
[----:B------:R-:W-:-:S07]  /*266d0*/  IMAD.MOV.U32 R8, RZ, RZ, R14 ;  /* 0x000000ffff087224 */ /* 0x000fce00078e000e */
[----:B------:R-:W-:Y:S05]  /*266e0*/  WARPSYNC.COLLECTIVE R15, `(.L_x_5752) ;  /* 0x000000000f087348 */ /* 0x000fea0003c00000 */
[----:B------:R0:W1:Y:S02]  /*266f0*/  SHFL.IDX P6, R14, R13, R12, R11 ;  /* 0x0000000c0d0e7389 */ /* 0x00006400000c000b */
[----:B01----:R-:W-:Y:S01]  /*26700*/  ENDCOLLECTIVE ;  /* 0x000000000000791b */ /* 0x003fe20003800000 */
.L_x_5752:
        /* <DEDUP_REMOVED lines=23> */
.L_x_5753:
        /* <DEDUP_REMOVED lines=9> */
.L_x_5754:
[----:B------:R-:W-:Y:S01]  /*26910*/  IMAD.MOV.U32 R2, RZ, RZ, R14 ;  /* 0x000000ffff027224 */ /* 0x000fe200078e000e */
[----:B------:R-:W-:Y:S06]  /*26920*/  BRA `(.L_x_5755) ;  /* 0xffffffa400107947 */ /* 0x000fec000383ffff */
.L_x_5623:
[----:B-1----:R1:W2:Y:S02]  /*26930*/  SYNCS.PHASECHK.TRANS64.TRYWAIT P0, [R18+URZ+0x38820], R0 ;  /* 0x03882000120075a7 */ /* 0x0022a4000800017f */
[----:B--2---:R-:W-:Y:S05]  /*26940*/  @!P0 NANOSLEEP.SYNCS 0x989680 ;  /* 0x009896800000895d */ /* 0x004fea0003900000 */
[----:B------:R-:W2:Y:S02]  /*26950*/  @!P0 SYNCS.PHASECHK.TRANS64 P0, [R18+URZ+0x38820], R0 ;  /* 0x03882000120085a7 */ /* 0x000ea4000800007f */
[----:B--2---:R-:W-:Y:S05]  /*26960*/  @!P0 BRA `(.L_x_5623) ;  /* 0xfffffffc00f08947 */ /* 0x004fea000383ffff */
[----:B------:R-:W-:Y:S05]  /*26970*/  BRA `(.L_x_5756) ;  /* 0xffffffa400b87947 */ /* 0x000fea000383ffff */
.L_x_5626:
[----:B-1----:R1:W2:Y:S02]  /*26980*/  SYNCS.PHASECHK.TRANS64.TRYWAIT P0, [R26+URZ+0x38860], R0 ;  /* 0x038860001a0075a7 */ /* 0x0022a4000800017f */
[----:B--2---:R-:W-:Y:S05]  /*26990*/  @!P0 NANOSLEEP.SYNCS 0x989680 ;  /* 0x009896800000895d */ /* 0x004fea0003900000 */
[----:B------:R-:W2:Y:S02]  /*269a0*/  @!P0 SYNCS.PHASECHK.TRANS64 P0, [R26+URZ+0x38860], R0 ;  /* 0x038860001a0085a7 */ /* 0x000ea4000800007f */
[----:B--2---:R-:W-:Y:S05]  /*269b0*/  @!P0 BRA `(.L_x_5626) ;  /* 0xfffffffc00f08947 */ /* 0x004fea000383ffff */
[----:B------:R-:W-:Y:S05]  /*269c0*/  BRA `(.L_x_5757) ;  /* 0xffffffa400c87947 */ /* 0x000fea000383ffff */
.L_x_5627:
        /* <DEDUP_REMOVED lines=8> */
.L_x_5759:
[----:B------:R-:W-:Y:S05]  /*26a50*/  BSYNC B0 ;  /* 0x0000000000007941 */ /* 0x000fea0003800000 */
.L_x_5758:
        /* <DEDUP_REMOVED lines=15> */
.L_x_5760:
        /* <DEDUP_REMOVED lines=39> */
.L_x_5761:
[----:B------:R-:W-:Y:S02]  /*26dc0*/  IMAD.MOV.U32 R13, RZ, RZ, R5 ;  /* 0x000000ffff0d7224 */ /* 0x000fe400078e0005 */
[----:B------:R-:W-:-:S07]  /*26dd0*/  IMAD.MOV.U32 R3, RZ, RZ, R14 ;  /* 0x000000ffff037224 */ /* 0x000fce00078e000e */
[----:B------:R-:W-:Y:S05]  /*26de0*/  WARPSYNC.COLLECTIVE R15, `(.L_x_5762) ;  /* 0x000000000f087348 */ /* 0x000fea0003c00000 */
[----:B------:R0:W1:Y:S02]  /*26df0*/  SHFL.IDX P6, R14, R13, R12, R11 ;  /* 0x0000000c0d0e7389 */ /* 0x00006400000c000b */
[----:B01----:R-:W-:Y:S01]  /*26e00*/  ENDCOLLECTIVE ;  /* 0x000000000000791b */ /* 0x003fe20003800000 */
.L_x_5762:
        /* <DEDUP_REMOVED lines=29> */
.L_x_5763:
[----:B------:R-:W-:Y:S02]  /*26fe0*/  IMAD.MOV.U32 R13, RZ, RZ, R5 ;  /* 0x000000ffff0d7224 */ /* 0x000fe400078e0005 */
[----:B------:R-:W-:-:S07]  /*26ff0*/  IMAD.MOV.U32 R7, RZ, RZ, R14 ;  /* 0x000000ffff077224 */ /* 0x000fce00078e000e */
[----:B------:R-:W-:Y:S05]  /*27000*/  WARPSYNC.COLLECTIVE R15, `(.L_x_5764) ;  /* 0x000000000f087348 */ /* 0x000fea0003c00000 */
[----:B------:R0:W1:Y:S02]  /*27010*/  SHFL.IDX P6, R14, R13, R12, R11 ;  /* 0x0000000c0d0e7389 */ /* 0x00006400000c000b */
[----:B01----:R-:W-:Y:S01]  /*27020*/  ENDCOLLECTIVE ;  /* 0x000000000000791b */ /* 0x003fe20003800000 */
.L_x_5764:
        /* <DEDUP_REMOVED lines=29> */
.L_x_5765:
[----:B------:R-:W-:Y:S02]  /*27200*/  IMAD.MOV.U32 R13, RZ, RZ, R5 ;  /* 0x000000ffff0d7224 */ /* 0x000fe400078e0005 */
[----:B------:R-:W-:-:S07]  /*27210*/  IMAD.MOV.U32 R6, RZ, RZ, R14 ;  /* 0x000000ffff067224 */ /* 0x000fce00078e000e */
[----:B------:R-:W-:Y:S05]  /*27220*/  WARPSYNC.COLLECTIVE R15, `(.L_x_5766) ;  /* 0x000000000f087348 */ /* 0x000fea0003c00000 */
[----:B------:R0:W1:Y:S02]  /*27230*/  SHFL.IDX P6, R14, R13, R12, R11 ;  /* 0x0000000c0d0e7389 */ /* 0x00006400000c000b */
[----:B01----:R-:W-:Y:S01]  /*27240*/  ENDCOLLECTIVE ;  /* 0x000000000000791b */ /* 0x003fe20003800000 */
.L_x_5766:
[----:B------:R-:W-:Y:S01]  /*27250*/  IMAD.MOV.U32 R2, RZ, RZ, R14 ;  /* 0x000000ffff027224 */ /* 0x000fe200078e000e */
[----:B------:R-:W-:Y:S06]  /*27260*/  BRA `(.L_x_5767) ;  /* 0xffffffa400587947 */ /* 0x000fec000383ffff */
.L_x_5634:
[----:B0-----:R0:W1:Y:S02]  /*27270*/  SYNCS.PHASECHK.TRANS64.TRYWAIT P0, [R6+URZ+0x38840], R25 ;  /* 0x03884019060075a7 */ /* 0x001064000800017f */
[----:B-1----:R-:W-:Y:S05]  /*27280*/  @!P0 NANOSLEEP.SYNCS 0x989680 ;  /* 0x009896800000895d */ /* 0x002fea0003900000 */
[----:B------:R-:W1:Y:S02]  /*27290*/  @!P0 SYNCS.PHASECHK.TRANS64 P0, [R6+URZ+0x38840], R25 ;  /* 0x03884019060085a7 */ /* 0x000e64000800007f */
[----:B-1----:R-:W-:Y:S05]  /*272a0*/  @!P0 BRA `(.L_x_5634) ;  /* 0xfffffffc00f08947 */ /* 0x002fea000383ffff */
[----:B------:R-:W-:Y:S05]  /*272b0*/  BRA `(.L_x_5768) ;  /* 0xffffffa800e47947 */ /* 0x000fea000383ffff */
.L_x_5635:
        /* <DEDUP_REMOVED lines=8> */
.L_x_5770:
[----:B------:R-:W-:Y:S05]  /*27340*/  BSYNC B1 ;  /* 0x0000000000017941 */ /* 0x000fea0003800000 */
.L_x_5769:
        /* <DEDUP_REMOVED lines=9> */
.L_x_5771:
[----:B------:R-:W-:Y:S02]  /*273e0*/  IMAD.MOV.U32 R13, RZ, RZ, R26 ;  /* 0x000000ffff0d7224 */ /* 0x000fe400078e001a */
[----:B------:R-:W-:Y:S02]  /*273f0*/  IMAD.MOV.U32 R12, RZ, RZ, 0x1 ;  /* 0x00000001ff0c7424 */ /* 0x000fe400078e00ff */
[----:B------:R-:W-:-:S07]  /*27400*/  IMAD.MOV.U32 R2, RZ, RZ, R14 ;  /* 0x000000ffff027224 */ /* 0x000fce00078e000e */
[----:B------:R-:W-:Y:S05]  /*27410*/  WARPSYNC.COLLECTIVE R15, `(.L_x_5772) ;  /* 0x000000000f087348 */ /* 0x000fea0003c00000 */
[----:B------:R0:W1:Y:S02]  /*27420*/  SHFL.IDX P6, R14, R13, R12, R11 ;  /* 0x0000000c0d0e7389 */ /* 0x00006400000c000b */
[----:B01----:R-:W-:Y:S01]  /*27430*/  ENDCOLLECTIVE ;  /* 0x000000000000791b */ /* 0x003fe20003800000 */
.L_x_5772:
        /* <DEDUP_REMOVED lines=11> */
.L_x_5773:
[----:B------:R-:W-:Y:S02]  /*274f0*/  IMAD.MOV.U32 R13, RZ, RZ, R26 ;  /* 0x000000ffff0d7224 */ /* 0x000fe400078e001a */
[----:B------:R-:W-:Y:S02]  /*27500*/  IMAD.MOV.U32 R12, RZ, RZ, 0x2 ;  /* 0x00000002ff0c7424 */ /* 0x000fe400078e00ff */
[----:B------:R-:W-:-:S07]  /*27510*/  IMAD.MOV.U32 R2, RZ, RZ, R14 ;  /* 0x000000ffff027224 */ /* 0x000fce00078e000e */
[----:B------:R-:W-:Y:S05]  /*27520*/  WARPSYNC.COLLECTIVE R15, `(.L_x_5774) ;  /* 0x000000000f087348 */ /* 0x000fea0003c00000 */
[----:B------:R0:W1:Y:S02]  /*27530*/  SHFL.IDX P6, R14, R13, R12, R11 ;  /* 0x0000000c0d0e7389 */ /* 0x00006400000c000b */
[----:B01----:R-:W-:Y:S01]  /*27540*/  ENDCOLLECTIVE ;  /* 0x000000000000791b */ /* 0x003fe20003800000 */
.L_x_5774:
        /* <DEDUP_REMOVED lines=11> */
.L_x_5775:
[----:B------:R-:W-:Y:S02]  /*27600*/  IMAD.MOV.U32 R13, RZ, RZ, R26 ;  /* 0x000000ffff0d7224 */ /* 0x000fe400078e001a */
[----:B------:R-:W-:Y:S02]  /*27610*/  IMAD.MOV.U32 R12, RZ, RZ, 0x3 ;  /* 0x00000003ff0c7424 */ /* 0x000fe400078e00ff */
[----:B------:R-:W-:-:S07]  /*27620*/  IMAD.MOV.U32 R2, RZ, RZ, R14 ;  /* 0x000000ffff027224 */ /* 0x000fce00078e000e */
[----:B------:R-:W-:Y:S05]  /*27630*/  WARPSYNC.COLLECTIVE R15, `(.L_x_5776) ;  /* 0x000000000f087348 */ /* 0x000fea0003c00000 */
[----:B------:R0:W1:Y:S02]  /*27640*/  SHFL.IDX P6, R14, R13, R12, R11 ;  /* 0x0000000c0d0e7389 */ /* 0x00006400000c000b */
[----:B01----:R-:W-:Y:S01]  /*27650*/  ENDCOLLECTIVE ;  /* 0x000000000000791b */ /* 0x003fe20003800000 */
.L_x_5776:
        /* <DEDUP_REMOVED lines=11> */
.L_x_5777:
[----:B------:R-:W-:Y:S01]  /*27710*/  IMAD.MOV.U32 R2, RZ, RZ, R14 ;  /* 0x000000ffff027224 */ /* 0x000fe200078e000e */
[----:B------:R-:W-:Y:S06]  /*27720*/  BRA `(.L_x_5778) ;  /* 0xffffffa8006c7947 */ /* 0x000fec000383ffff */
.L_x_5640:
[----:B---3--:R3:W4:Y:S02]  /*27730*/  SYNCS.PHASECHK.TRANS64.TRYWAIT P0, [R6+URZ+0x38860], R25 ;  /* 0x03886019060075a7 */ /* 0x008724000800017f */
[----:B----4-:R-:W-:Y:S05]  /*27740*/  @!P0 NANOSLEEP.SYNCS 0x989680 ;  /* 0x009896800000895d */ /* 0x010fea0003900000 */
[----:B------:R-:W4:Y:S02]  /*27750*/  @!P0 SYNCS.PHASECHK.TRANS64 P0, [R6+URZ+0x38860], R25 ;  /* 0x03886019060085a7 */ /* 0x000f24000800007f */
[----:B----4-:R-:W-:Y:S05]  /*27760*/  @!P0 BRA `(.L_x_5640) ;  /* 0xfffffffc00f08947 */ /* 0x010fea000383ffff */
[----:B------:R-:W-:Y:S05]  /*27770*/  BRA `(.L_x_5779) ;  /* 0xffffffa800bc7947 */ /* 0x000fea000383ffff */
.L_x_5641:
[----:B------:R-:W-:Y:S01]  /*27780*/  BSSY B1, `(.L_x_5780) ;  /* 0x0000008000017945 */ /* 0x000fe20003800000 */
[----:B------:R-:W-:Y:S01]  /*27790*/  IMAD.MOV.U32 R13, RZ, RZ, R10 ;  /* 0x000000ffff0d7224 */ /* 0x000fe200078e000a */
[----:B------:R-:W-:Y:S01]  /*277a0*/  MOV R12, RZ ;  /* 0x000000ff000c7202 */ /* 0x000fe20000000f00 */
[----:B------:R-:W-:Y:S02]  /*277b0*/  IMAD.MOV.U32 R11, RZ, RZ, 0x181f ;  /* 0x0000181fff0b7424 */ /* 0x000fe400078e00ff */
[----:B------:R-:W-:-:S07]  /*277c0*/  IMAD.MOV.U32 R15, RZ, RZ, -0x1 ;  /* 0xffffffffff0f7424 */ /* 0x000fce00078e00ff */
[----:B0123--:R-:W-:Y:S05]  /*277d0*/  WARPSYNC.COLLECTIVE R15, `(.L_x_5781) ;  /* 0x000000000f087348 */ /* 0x00ffea0003c00000 */
[----:B------:R4:W0:Y:S02]  /*277e0*/  SHFL.IDX P6, R14, R13, R12, R11 ;  /* 0x0000000c0d0e7389 */ /* 0x00082400000c000b */
[----:B01234-:R-:W-:Y:S01]  /*277f0*/  ENDCOLLECTIVE ;  /* 0x000000000000791b */ /* 0x01ffe20003800000 */
.L_x_5781:
[----:B------:R-:W-:Y:S05]  /*27800*/  BSYNC B1 ;  /* 0x0000000000017941 */ /* 0x000fea0003800000 */
.L_x_5780:
        /* <DEDUP_REMOVED lines=13> */
.L_x_5782:
        /* <DEDUP_REMOVED lines=17> */
.L_x_5783:
        /* <DEDUP_REMOVED lines=16> */
.L_x_5784:
        /* <DEDUP_REMOVED lines=19> */
.L_x_5785:
        /* <DEDUP_REMOVED lines=14> */
.L_x_5786:
        /* <DEDUP_REMOVED lines=16> */
.L_x_5787:
        /* <DEDUP_REMOVED lines=14> */
.L_x_5788:
[----:B------:R-:W-:Y:S05]  /*27ee0*/  BRA `(.L_x_5789) ;  /* 0xffffffa800207947 */ /* 0x000fea000383ffff */
.L_x_5649:
        /* <DEDUP_REMOVED lines=8> */
.L_x_5791:
[----:B------:R-:W-:Y:S05]  /*27f70*/  BSYNC B0 ;  /* 0x0000000000007941 */ /* 0x000fea0003800000 */
.L_x_5790:
        /* <DEDUP_REMOVED lines=9> */
.L_x_5792:
        /* <DEDUP_REMOVED lines=23> */
.L_x_5793:
[----:B------:R-:W-:Y:S01]  /*28180*/  IMAD.MOV.U32 R12, RZ, RZ, 0x2 ;  /* 0x00000002ff0c7424 */ /* 0x000fe200078e00ff */
[----:B------:R-:W-:-:S05]  /*28190*/  SEL R4, R14, RZ, P1 ;  /* 0x000000ff0e047207 */ /* 0x000fca0000800000 */
[----:B------:R-:W-:-:S04]  /*281a0*/  IMAD.IADD R4, R13, 0x1, R4 ;  /* 0x000000010d047824 */ /* 0x000fc800078e0204 */
[----:B------:R-:W-:-:S07]  /*281b0*/  IMAD.MOV.U32 R13, RZ, RZ, R4 ;  /* 0x000000ffff0d7224 */ /* 0x000fce00078e0004 */
[----:B------:R-:W-:Y:S05]  /*281c0*/  WARPSYNC.COLLECTIVE R15, `(.L_x_5794) ;  /* 0x000000000f087348 */ /* 0x000fea0003c00000 */
[----:B------:R0:W1:Y:S02]  /*281d0*/  SHFL.UP P6, R14, R13, R12, R11 ;  /* 0x0400000c0d0e7389 */ /* 0x00006400000c000b */
[----:B01----:R-:W-:Y:S01]  /*281e0*/  ENDCOLLECTIVE ;  /* 0x000000000000791b */ /* 0x003fe20003800000 */
.L_x_5794:
[----:B------:R-:W-:Y:S01]  /*281f0*/  IMAD.MOV.U32 R12, RZ, RZ, 0x4 ;  /* 0x00000004ff0c7424 */ /* 0x000fe200078e00ff */
[----:B------:R-:W-:-:S05]  /*28200*/  SEL R3, R14, RZ, P2 ;  /* 0x000000ff0e037207 */ /* 0x000fca0001000000 */
[----:B------:R-:W-:-:S04]  /*28210*/  IMAD.IADD R2, R4, 0x1, R3 ;  /* 0x0000000104027824 */ /* 0x000fc800078e0203 */
[----:B------:R-:W-:-:S07]  /*28220*/  IMAD.MOV.U32 R13, RZ, RZ, R2 ;  /* 0x000000ffff0d7224 */ /* 0x000fce00078e0002 */
[----:B------:R-:W-:Y:S05]  /*28230*/  WARPSYNC.COLLECTIVE R15, `(.L_x_5795) ;  /* 0x000000000f087348 */ /* 0x000fea0003c00000 */
[----:B------:R0:W1:Y:S02]  /*28240*/  SHFL.UP P6, R14, R13, R12, R11 ;  /* 0x0400000c0d0e7389 */ /* 0x00006400000c000b */
[----:B01----:R-:W-:Y:S01]  /*28250*/  ENDCOLLECTIVE ;  /* 0x000000000000791b */ /* 0x003fe20003800000 */
.L_x_5795:
[----:B------:R-:W-:Y:S01]  /*28260*/  IMAD.MOV.U32 R12, RZ, RZ, 0x8 ;  /* 0x00000008ff0c7424 */ /* 0x000fe200078e00ff */
[----:B------:R-:W-:-:S05]  /*28270*/  SEL R3, R14, RZ, P3 ;  /* 0x000000ff0e037207 */ /* 0x000fca0001800000 */
[----:B------:R-:W-:-:S04]  /*28280*/  IMAD.IADD R3, R2, 0x1, R3 ;  /* 0x0000000102037824 */ /* 0x000fc800078e0203 */
[----:B------:R-:W-:-:S07]  /*28290*/  IMAD.MOV.U32 R13, RZ, RZ, R3 ;  /* 0x000000ffff0d7224 */ /* 0x000fce00078e0003 */
[----:B------:R-:W-:Y:S05]  /*282a0*/  WARPSYNC.COLLECTIVE R15, `(.L_x_5796) ;  /* 0x000000000f087348 */ /* 0x000fea0003c00000 */
[----:B------:R0:W1:Y:S02]  /*282b0*/  SHFL.UP P6, R14, R13, R12, R11 ;  /* 0x0400000c0d0e7389 */ /* 0x00006400000c000b */
[----:B01----:R-:W-:Y:S01]  /*282c0*/  ENDCOLLECTIVE ;  /* 0x000000000000791b */ /* 0x003fe20003800000 */
.L_x_5796:
[----:B------:R-:W-:Y:S01]  /*282d0*/  IMAD.MOV.U32 R12, RZ, RZ, 0x10 ;  /* 0x00000010ff0c7424 */ /* 0x000fe200078e00ff */
[----:B------:R-:W-:-:S05]  /*282e0*/  SEL R4, R14, RZ, P4 ;  /* 0x000000ff0e047207 */ /* 0x000fca0002000000 */
[----:B------:R-:W-:-:S04]  /*282f0*/  IMAD.IADD R4, R3, 0x1, R4 ;  /* 0x0000000103047824 */ /* 0x000fc800078e0204 */
[----:B------:R-:W-:-:S07]  /*28300*/  IMAD.MOV.U32 R13, RZ, RZ, R4 ;  /* 0x000000ffff0d7224 */ /* 0x000fce00078e0004 */
[----:B------:R-:W-:Y:S05]  /*28310*/  WARPSYNC.COLLECTIVE R15, `(.L_x_5797) ;  /* 0x000000000f087348 */ /* 0x000fea0003c00000 */
[----:B------:R0:W1:Y:S02]  /*28320*/  SHFL.UP P6, R14, R13, R12, R11 ;  /* 0x0400000c0d0e7389 */ /* 0x00006400000c000b */
[----:B01----:R-:W-:Y:S01]  /*28330*/  ENDCOLLECTIVE ;  /* 0x000000000000791b */ /* 0x003fe20003800000 */
.L_x_5797:
        /* <DEDUP_REMOVED lines=8> */
.L_x_5798:
[----:B------:R-:W-:Y:S05]  /*283c0*/  BRA `(.L_x_5799) ;  /* 0xffffffa800bc7947 */ /* 0x000fea000383ffff */
.L_x_5652:
[----:B------:R-:W-:Y:S01]  /*283d0*/  BSSY B0, `(.L_x_5800) ;  /* 0x0000007000007945 */ /* 0x000fe20003800000 */
[----:B------:R-:W-:Y:S02]  /*283e0*/  IMAD.MOV.U32 R12, RZ, RZ, 0x1 ;  /* 0x00000001ff0c7424 */ /* 0x000fe400078e00ff */
[----:B------:R-:W-:Y:S02]  /*283f0*/  IMAD.MOV.U32 R11, RZ, RZ, RZ ;  /* 0x000000ffff0b7224 */ /* 0x000fe400078e00ff */
[----:B------:R-:W-:-:S07]  /*28400*/  IMAD.MOV.U32 R15, RZ, RZ, -0x1 ;  /* 0xffffffffff0f7424 */ /* 0x000fce00078e00ff */
[----:B------:R-:W-:Y:S05]  /*28410*/  WARPSYNC.COLLECTIVE R15, `(.L_x_5801) ;  /* 0x000000000f087348 */ /* 0x000fea0003c00000 */
[----:B------:R0:W1:Y:S02]  /*28420*/  SHFL.UP P6, R14, R13, R12, R11 ;  /* 0x0400000c0d0e7389 */ /* 0x00006400000c000b */
[----:B01----:R-:W-:Y:S01]  /*28430*/  ENDCOLLECTIVE ;  /* 0x000000000000791b */ /* 0x003fe20003800000 */
.L_x_5801:
[----:B------:R-:W-:Y:S05]  /*28440*/  BSYNC B0 ;  /* 0x0000000000007941 */ /* 0x000fea0003800000 */
.L_x_5800:
        /* <DEDUP_REMOVED lines=8> */
.L_x_5802:
[----:B------:R-:W-:Y:S01]  /*284d0*/  IMAD.MOV.U32 R12, RZ, RZ, 0x4 ;  /* 0x00000004ff0c7424 */ /* 0x000fe200078e00ff */
[----:B------:R-:W-:-:S05]  /*284e0*/  SEL R2, R14, RZ, P2 ;  /* 0x000000ff0e027207 */ /* 0x000fca0001000000 */
[----:B------:R-:W-:-:S04]  /*284f0*/  IMAD.IADD R2, R13, 0x1, R2 ;  /* 0x000000010d027824 */ /* 0x000fc800078e0202 */
[----:B------:R-:W-:-:S07]  /*28500*/  IMAD.MOV.U32 R13, RZ, RZ, R2 ;  /* 0x000000ffff0d7224 */ /* 0x000fce00078e0002 */
[----:B------:R-:W-:Y:S05]  /*28510*/  WARPSYNC.COLLECTIVE R15, `(.L_x_5803) ;  /* 0x000000000f087348 */ /* 0x000fea0003c00000 */
[----:B------:R0:W1:Y:S02]  /*28520*/  SHFL.UP P6, R14, R13, R12, R11 ;  /* 0x0400000c0d0e7389 */ /* 0x00006400000c000b */
[----:B01----:R-:W-:Y:S01]  /*28530*/  ENDCOLLECTIVE ;  /* 0x000000000000791b */ /* 0x003fe20003800000 */
.L_x_5803:
[----:B------:R-:W-:Y:S01]  /*28540*/  IMAD.MOV.U32 R12, RZ, RZ, 0x8 ;  /* 0x00000008ff0c7424 */ /* 0x000fe200078e00ff */
[----:B------:R-:W-:-:S05]  /*28550*/  SEL R3, R14, RZ, P3 ;  /* 0x000000ff0e037207 */ /* 0x000fca0001800000 */
[----:B------:R-:W-:-:S04]  /*28560*/  IMAD.IADD R3, R2, 0x1, R3 ;  /* 0x0000000102037824 */ /* 0x000fc800078e0203 */
[----:B------:R-:W-:-:S07]  /*28570*/  IMAD.MOV.U32 R13, RZ, RZ, R3 ;  /* 0x000000ffff0d7224 */ /* 0x000fce00078e0003 */
[----:B------:R-:W-:Y:S05]  /*28580*/  WARPSYNC.COLLECTIVE R15, `(.L_x_5804) ;  /* 0x000000000f087348 */ /* 0x000fea0003c00000 */
[----:B------:R0:W1:Y:S02]  /*28590*/  SHFL.UP P6, R14, R13, R12, R11 ;  /* 0x0400000c0d0e7389 */ /* 0x00006400000c000b */
[----:B01----:R-:W-:Y:S01]  /*285a0*/  ENDCOLLECTIVE ;  /* 0x000000000000791b */ /* 0x003fe20003800000 */
.L_x_5804:
[----:B------:R-:W-:Y:S01]  /*285b0*/  IMAD.MOV.U32 R12, RZ, RZ, 0x10 ;  /* 0x00000010ff0c7424 */ /* 0x000fe200078e00ff */
[----:B------:R-:W-:-:S05]  /*285c0*/  SEL R4, R14, RZ, P4 ;  /* 0x000000ff0e047207 */ /* 0x000fca0002000000 */
[----:B------:R-:W-:-:S04]  /*285d0*/  IMAD.IADD R4, R3, 0x1, R4 ;  /* 0x0000000103047824 */ /* 0x000fc800078e0204 */
[----:B------:R-:W-:-:S07]  /*285e0*/  IMAD.MOV.U32 R13, RZ, RZ, R4 ;  /* 0x000000ffff0d7224 */ /* 0x000fce00078e0004 */
[----:B------:R-:W-:Y:S05]  /*285f0*/  WARPSYNC.COLLECTIVE R15, `(.L_x_5805) ;  /* 0x000000000f087348 */ /* 0x000fea0003c00000 */
[----:B------:R0:W1:Y:S02]  /*28600*/  SHFL.UP P6, R14, R13, R12, R11 ;  /* 0x0400000c0d0e7389 */ /* 0x00006400000c000b */
[----:B01----:R-:W-:Y:S01]  /*28610*/  ENDCOLLECTIVE ;  /* 0x000000000000791b */ /* 0x003fe20003800000 */
.L_x_5805:
        /* <DEDUP_REMOVED lines=8> */
.L_x_5806:
[----:B------:R-:W-:Y:S05]  /*286a0*/  BRA `(.L_x_5807) ;  /* 0xffffffa800a87947 */ /* 0x000fea000383ffff */
.L_x_5654:
[----:B------:R-:W-:Y:S01]  /*286b0*/  BSSY B0, `(.L_x_5808) ;  /* 0x0000006000007945 */ /* 0x000fe20003800000 */
[----:B------:R-:W-:Y:S01]  /*286c0*/  PLOP3.LUT P6, PT, P6, PT, PT, 0x8, 0x0 ;  /* 0x000000000000781c */ /* 0x000fe200037ce170 */
[----:B------:R-:W-:-:S12]  /*286d0*/  IMAD.MOV.U32 R15, RZ, RZ, -0x1 ;  /* 0xffffffffff0f7424 */ /* 0x000fd800078e00ff */
[----:B0-----:R-:W-:Y:S05]  /*286e0*/  WARPSYNC.COLLECTIVE R15, `(.L_x_5809) ;  /* 0x000000000f087348 */ /* 0x001fea0003c00000 */
[----:B------:R-:W-:Y:S01]  /*286f0*/  VOTE.ANY R14, PT, P6 ;  /* 0x00000000000e7806 */ /* 0x000fe200030e0100 */
[----:B0-----:R-:W-:Y:S06]  /*28700*/  ENDCOLLECTIVE ;  /* 0x000000000000791b */ /* 0x001fec0003800000 */
.L_x_5809:
[----:B------:R-:W-:Y:S05]  /*28710*/  BSYNC B0 ;  /* 0x0000000000007941 */ /* 0x000fea0003800000 */
.L_x_5808:
        /* <DEDUP_REMOVED lines=10> */
.L_x_5810:
[----:B------:R-:W-:Y:S02]  /*287c0*/  IMAD.MOV.U32 R13, RZ, RZ, R5 ;  /* 0x000000ffff0d7224 */ /* 0x000fe400078e0005 */
[----:B------:R-:W-:-:S07]  /*287d0*/  IMAD.MOV.U32 R25, RZ, RZ, R14 ;  /* 0x000000ffff197224 */ /* 0x000fce00078e000e */
[----:B------:R-:W-:Y:S05]  /*287e0*/  WARPSYNC.COLLECTIVE R15, `(.L_x_5811) ;  /* 0x000000000f087348 */ /* 0x000fea0003c00000 */
[----:B------:R0:W1:Y:S02]  /*287f0*/  SHFL.IDX P6, R14, R13, R12, R11 ;  /* 0x0000000c0d0e7389 */ /* 0x00006400000c000b */
[----:B01----:R-:W-:Y:S01]  /*28800*/  ENDCOLLECTIVE ;  /* 0x000000000000791b */ /* 0x003fe20003800000 */
.L_x_5811:
[----:B------:R-:W-:Y:S01]  /*28810*/  IMAD.MOV.U32 R5, RZ, RZ, R14 ;  /* 0x000000ffff057224 */ /* 0x000fe200078e000e */
[----:B------:R-:W-:Y:S06]  /*28820*/  BRA `(.L_x_5812) ;  /* 0xffffffa800887947 */ /* 0x000fec000383ffff */
.L_x_5656:
[----:B------:R-:W-:Y:S01]  /*28830*/  BSSY B0, `(.L_x_5813) ;  /* 0x0000007000007945 */ /* 0x000fe20003800000 */
[----:B------:R-:W-:Y:S02]  /*28840*/  IMAD.MOV.U32 R13, RZ, RZ, R2 ;  /* 0x000000ffff0d7224 */ /* 0x000fe400078e0002 */
[----:B------:R-:W-:Y:S02]  /*28850*/  IMAD.MOV.U32 R11, RZ, RZ, 0x1f ;  /* 0x0000001fff0b7424 */ /* 0x000fe400078e00ff */
[----:B------:R-:W-:-:S07]  /*28860*/  IMAD.MOV.U32 R15, RZ, RZ, -0x1 ;  /* 0xffffffffff0f7424 */ /* 0x000fce00078e00ff */
[----:B0123--:R-:W-:Y:S05]  /*28870*/  WARPSYNC.COLLECTIVE R15, `(.L_x_5814) ;  /* 0x000000000f087348 */ /* 0x00ffea0003c00000 */
[----:B------:R4:W0:Y:S02]  /*28880*/  SHFL.IDX P6, R14, R13, R12, R11 ;  /* 0x0000000c0d0e7389 */ /* 0x00082400000c000b */
[----:B01234-:R-:W-:Y:S01]  /*28890*/  ENDCOLLECTIVE ;  /* 0x000000000000791b */ /* 0x01ffe20003800000 */
.L_x_5814:
[----:B------:R-:W-:Y:S05]  /*288a0*/  BSYNC B0 ;  /* 0x0000000000007941 */ /* 0x000fea0003800000 */
.L_x_5813:
[----:B------:R-:W-:Y:S01]  /*288b0*/  IMAD.MOV.U32 R24, RZ, RZ, R14 ;  /* 0x000000ffff187224 */ /* 0x000fe200078e000e */
[----:B------:R-:W-:Y:S06]  /*288c0*/  BRA `(.L_x_5655) ;  /* 0xffffffa800787947 */ /* 0x000fec000383ffff */
.L_x_5662:
[----:B0-----:R0:W1:Y:S02]  /*288d0*/  SYNCS.PHASECHK.TRANS64.TRYWAIT P0, [R7+URZ+0x38820], R0 ;  /* 0x03882000070075a7 */ /* 0x001064000800017f */
[----:B-1----:R-:W-:Y:S05]  /*288e0*/  @!P0 NANOSLEEP.SYNCS 0x989680 ;  /* 0x009896800000895d */ /* 0x002fea0003900000 */
[----:B------:R-:W1:Y:S02]  /*288f0*/  @!P0 SYNCS.PHASECHK.TRANS64 P0, [R7+URZ+0x38820], R0 ;  /* 0x03882000070085a7 */ /* 0x000e64000800007f */
[----:B-1----:R-:W-:Y:S05]  /*28900*/  @!P0 BRA `(.L_x_5662) ;  /* 0xfffffffc00f08947 */ /* 0x002fea000383ffff */
[----:B------:R-:W-:Y:S05]  /*28910*/  BRA `(.L_x_5815) ;  /* 0xffffffb000d47947 */ /* 0x000fea000383ffff */
.L_x_5663:
        /* <DEDUP_REMOVED lines=8> */
[----:B0-23--:R-:W-:Y:S05]  /*289a0*/  WARPSYNC.COLLECTIVE R15, `(.L_x_5817) ;  /* 0x000000000f087348 */ /* 0x00dfea0003c00000 */
[----:B------:R1:W4:Y:S02]  /*289b0*/  SHFL.IDX P6, R14, R13, R12, R11 ;  /* 0x0000000c0d0e7389 */ /* 0x00032400000c000b */
[----:B01234-:R-:W-:Y:S01]  /*289c0*/  ENDCOLLECTIVE ;  /* 0x000000000000791b */ /* 0x01ffe20003800000 */
.L_x_5817:
[----:B------:R-:W-:Y:S05]  /*289d0*/  BSYNC B0 ;  /* 0x0000000000007941 */ /* 0x000fea0003800000 */
.L_x_5816:
[----:B------:R-:W-:Y:S05]  /*289e0*/  BRA `(.L_x_5818) ;  /* 0xffffffb000bc7947 */ /* 0x000fea000383ffff */
.L_x_5664:
[----:B------:R-:W-:Y:S01]  /*289f0*/  BSSY B0, `(.L_x_5819) ;  /* 0x0000006000007945 */ /* 0x000fe20003800000 */
[----:B------:R-:W-:-:S07]  /*28a00*/  IMAD.MOV.U32 R15, RZ, RZ, -0x1 ;  /* 0xffffffffff0f7424 */ /* 0x000fce00078e00ff */
[----:B0-23--:R-:W-:Y:S05]  /*28a10*/  WARPSYNC.COLLECTIVE R15, `(.L_x_5820) ;  /* 0x000000000f0c7348 */ /* 0x00dfea0003c00000 */
[----:B------:R-:W-:Y:S02]  /*28a20*/  ELECT P6, UR62, PT ;  /* 0x00000000003e782f */ /* 0x000fe400038c0000 */
[----:B------:R-:W-:Y:S01]  /*28a30*/  MOV R14, UR62 ;  /* 0x0000003e000e7c02 */ /* 0x000fe20008000f00 */
[----:B0-23--:R-:W-:Y:S10]  /*28a40*/  ENDCOLLECTIVE ;  /* 0x000000000000791b */ /* 0x00dff40003800000 */
.L_x_5820:
[----:B------:R-:W-:Y:S05]  /*28a50*/  BSYNC B0 ;  /* 0x0000000000007941 */ /* 0x000fea0003800000 */
.L_x_5819:
[----:B------:R-:W-:Y:S05]  /*28a60*/  BRA `(.L_x_5821) ;  /* 0xffffffb000b07947 */ /* 0x000fea000383ffff */
.L_x_5666:
[----:B0-----:R0:W1:Y:S02]  /*28a70*/  SYNCS.PHASECHK.TRANS64.TRYWAIT P1, [R5+URZ+0x38840], R0 ;  /* 0x03884000050075a7 */ /* 0x001064000802017f */
[----:B-1----:R-:W-:Y:S05]  /*28a80*/  @!P1 NANOSLEEP.SYNCS 0x989680 ;  /* 0x009896800000995d */ /* 0x002fea0003900000 */
[----:B------:R-:W1:Y:S02]  /*28a90*/  @!P1 SYNCS.PHASECHK.TRANS64 P1, [R5+URZ+0x38840], R0 ;  /* 0x03884000050095a7 */ /* 0x000e64000802007f */
[----:B-1----:R-:W-:Y:S05]  /*28aa0*/  @!P1 BRA `(.L_x_5666) ;  /* 0xfffffffc00f09947 */ /* 0x002fea000383ffff */
[----:B------:R-:W-:Y:S05]  /*28ab0*/  BRA `(.L_x_5822) ;  /* 0xffffffb000d07947 */ /* 0x000fea000383ffff */
.L_x_5668:
[----:B-1----:R1:W4:Y:S02]  /*28ac0*/  SYNCS.PHASECHK.TRANS64.TRYWAIT P1, [R3+URZ+0x38840], R2 ;  /* 0x03884002030075a7 */ /* 0x002324000802017f */
[----:B----4-:R-:W-:Y:S05]  /*28ad0*/  @!P1 NANOSLEEP.SYNCS 0x989680 ;  /* 0x009896800000995d */ /* 0x010fea0003900000 */
[----:B------:R-:W4:Y:S02]  /*28ae0*/  @!P1 SYNCS.PHASECHK.TRANS64 P1, [R3+URZ+0x38840], R2 ;  /* 0x03884002030095a7 */ /* 0x000f24000802007f */
[----:B----4-:R-:W-:Y:S05]  /*28af0*/  @!P1 BRA `(.L_x_5668) ;  /* 0xfffffffc00f09947 */ /* 0x010fea000383ffff */
[----:B------:R-:W-:Y:S05]  /*28b00*/  BRA `(.L_x_5823) ;  /* 0xffffffb000dc7947 */ /* 0x000fea000383ffff */
.L_x_5670:
[----:B----4-:R4:W0:Y:S02]  /*28b10*/  SYNCS.PHASECHK.TRANS64.TRYWAIT P1, [R5+URZ+0x38860], R0 ;  /* 0x03886000050075a7 */ /* 0x010824000802017f */
[----:B0-----:R-:W-:Y:S05]  /*28b20*/  @!P1 NANOSLEEP.SYNCS 0x989680 ;  /* 0x009896800000995d */ /* 0x001fea0003900000 */
[----:B------:R-:W0:Y:S02]  /*28b30*/  @!P1 SYNCS.PHASECHK.TRANS64 P1, [R5+URZ+0x38860], R0 ;  /* 0x03886000050095a7 */ /* 0x000e24000802007f */
[----:B0-----:R-:W-:Y:S05]  /*28b40*/  @!P1 BRA `(.L_x_5670) ;  /* 0xfffffffc00f09947 */ /* 0x001fea000383ffff */
[----:B------:R-:W-:Y:S05]  /*28b50*/  BRA `(.L_x_5824) ;  /* 0xffffffb000d87947 */ /* 0x000fea000383ffff */
.L_x_5825:
        /* <DEDUP_REMOVED lines=10> */
.L_x_5846:


//--------------------- .nv.global.init           --------------------------
	.section	.nv.global.init,"aw",@progbits
.nv.global.init:
	.type		$str$23,@object
	.size		$str$23,($str$24 - $str$23)
$str$23:
        /*0000*/ 	.byte	0x28, 0x61, 0x64, 0x64, 0x72, 0x65, 0x73, 0x73, 0x20, 0x26, 0x20, 0x6d, 0x61, 0x73, 0x6b, 0x29
        /*0010*/ 	.byte	0x20, 0x3d, 0x3d, 0x20, 0x30, 0x00
	.type		$str$24,@object
	.size		$str$24,(__unnamed_4 - $str$24)
$str$24:
        /*0016*/ 	.byte	0x2f, 0x74, 0x6d, 0x70, 0x2f, 0x6f, 0x73, 0x73, 0x5f, 0x6b, 0x65, 0x72, 0x6e, 0x65, 0x6c, 0x73
        /*0026*/ 	.byte	0x5f, 0x73, 0x72, 0x63, 0x2f, 0x66, 0x6c, 0x61, 0x73, 0x68, 0x5f, 0x61, 0x74, 0x74, 0x65, 0x6e
        /*0036*/ 	.byte	0x74, 0x69, 0x6f, 0x6e, 0x2f, 0x63, 0x73, 0x72, 0x63, 0x2f, 0x63, 0x75, 0x74, 0x6c, 0x61, 0x73
        /*0046*/ 	.byte	0x73, 0x2f, 0x69, 0x6e, 0x63, 0x6c, 0x75, 0x64, 0x65, 0x2f, 0x63, 0x75, 0x74, 0x65, 0x2f, 0x70
        /*0056*/ 	.byte	0x6f, 0x69, 0x6e, 0x74, 0x65, 0x72, 0x5f, 0x66, 0x6c, 0x61, 0x67, 0x67, 0x65, 0x64, 0x2e, 0x68
        /*0066*/ 	.byte	0x70, 0x70, 0x00
	.type		__unnamed_4,@object
	.size		__unnamed_4,(__unnamed_5 - __unnamed_4)
__unnamed_4:
        /* <DEDUP_REMOVED lines=24> */
	.type		__unnamed_5,@object
	.size		__unnamed_5,(__unnamed_6 - __unnamed_5)
__unnamed_5:
        /* <DEDUP_REMOVED lines=23> */
        /*0355*/ 	.byte	0x43, 0x3c, 0x34, 0x30, 0x39, 0x36, 0x3e, 0x3e, 0x3e, 0x3e, 0x3e, 0x20, 0x26, 0x5d, 0x00
	.type		__unnamed_6,@object
	.size		__unnamed_6,(__unnamed_1 - __unnamed_6)
__unnamed_6:
        /* <DEDUP_REMOVED lines=28> */
        /*0524*/ 	.byte	0x3e, 0x3e, 0x3e, 0x3e, 0x3e, 0x5d, 0x00
	.type		__unnamed_1,@object
	.size		__unnamed_1,(__unnamed_3 - __unnamed_1)
__unnamed_1:
        /* <DEDUP_REMOVED lines=28> */
        /*06eb*/ 	.byte	0x3e, 0x3e, 0x3e, 0x3e, 0x3e, 0x20, 0x26, 0x5d, 0x00
	.type		__unnamed_3,@object
	.size		__unnamed_3,(__unnamed_2 - __unnamed_3)
__unnamed_3:
        /* <DEDUP_REMOVED lines=28> */
        /*08b4*/ 	.byte	0x32, 0x37, 0x36, 0x38, 0x3e, 0x3e, 0x3e, 0x3e, 0x3e, 0x5d, 0x00
	.type		__unnamed_2,@object
	.size		__unnamed_2,(.L_1 - __unnamed_2)
__unnamed_2:
        /* <DEDUP_REMOVED lines=29> */
.L_1:


//--------------------- .nv.shared._ZN7cutlass13device_kernelIN5flash11enable_sm90INS1_16FlashAttnFwdSm90INS1_25CollectiveMainloopFwdSm90ILi2EN4cute5tupleIJNS5_1CILi1EEES8_S8_EEENS6_IJNS7_ILi64EEESA_SA_EEELi512ENS_6half_tEfNS_4arch4Sm90ELb0ELb0ELb1ELb0ELb1ELb0ELb0ELb0ELb0ELb1ELb1ELb0EEENS1_21CollectiveEpilogueFwdINS6_IJSA_NS7_ILi512EEESA_EEES9_SC_SE_Li256ELb0ELb1ELb1ELb0EEENS1_19SingleTileSchedulerILb0ELb1ELb1ELi64EEEEEEEEEvNT_6ParamsE --------------------------
	.section	.nv.shared._ZN7cutlass13device_kernelIN5flash11enable_sm90INS1_16FlashAttnFwdSm90INS1_25CollectiveMainloopFwdSm90ILi2EN4cute5tupleIJNS5_1CILi1EEES8_S8_EEENS6_IJNS7_ILi64EEESA_SA_EEELi512ENS_6half_tEfNS_4arch4Sm90ELb0ELb0ELb1ELb0ELb1ELb0ELb0ELb0ELb0ELb1ELb1ELb0EEENS1_21CollectiveEpilogueFwdINS6_IJSA_NS7_ILi512EEESA_EEES9_SC_SE_Li256ELb0ELb1ELb1ELb0EEENS1_19SingleTileSchedulerILb0ELb1ELb1ELi64EEEEEEEEEvNT_6ParamsE,"aw",@nobits
	.sectionflags	@""
	.align	16
	.zero		1024


//--------------------- .nv.shared.reserved.0     --------------------------
	.section	.nv.shared.reserved.0,"aw",@nobits
	.weak		__nv_reservedSMEM_offset_0_alias
	.size		__nv_reservedSMEM_offset_0_alias, 0, 0
	.other		__nv_reservedSMEM_offset_0_alias,@"STO_CUDA_RESERVED_SHARED STV_DEFAULT"
__nv_reservedSMEM_offset_0_alias:
	.zero		0


//--------------------- .nv.global                --------------------------
	.section	.nv.global,"aw",@nobits
.nv.global:
	.type		_ZN89_INTERNAL_283f6ab4_53_flash_fwd_hdim64_512_fp16_paged_split_softcap_sm90_cu_61719c98_50984cute1_E,@object
	.size		_ZN89_INTERNAL_283f6ab4_53_flash_fwd_hdim64_512_fp16_paged_split_softcap_sm90_cu_61719c98_50984cute1_E,(_ZN89_INTERNAL_283f6ab4_53_flash_fwd_hdim64_512_fp16_paged_split_softcap_sm90_cu_61719c98_50984cuda3std3__45__cpo6cbeginE - _ZN89_INTERNAL_283f6ab4_53_flash_fwd_hdim64_512_fp16_paged_split_softcap_sm90_cu_61719c98_50984cute1_E)
_ZN89_INTERNAL_283f6ab4_53_flash_fwd_hdim64_512_fp16_paged_split_softcap_sm90_cu_61719c98_50984cute1_E:
	.zero		1
	.type		_ZN89_INTERNAL_283f6ab4_53_flash_fwd_hdim64_512_fp16_paged_split_softcap_sm90_cu_61719c98_50984cuda3std3__45__cpo6cbeginE,@object
	.size		_ZN89_INTERNAL_283f6ab4_53_flash_fwd_hdim64_512_fp16_paged_split_softcap_sm90_cu_61719c98_50984cuda3std3__45__cpo6cbeginE,(_ZN89_INTERNAL_283f6ab4_53_flash_fwd_hdim64_512_fp16_paged_split_softcap_sm90_cu_61719c98_50984cuda3std3__48in_placeE - _ZN89_INTERNAL_283f6ab4_53_flash_fwd_hdim64_512_fp16_paged_split_softcap_sm90_cu_61719c98_50984cuda3std3__45__cpo6cbeginE)
_ZN89_INTERNAL_283f6ab4_53_flash_fwd_hdim64_512_fp16_paged_split_softcap_sm90_cu_61719c98_50984cuda3std3__45__cpo6cbeginE:
	.zero		1
	.type		_ZN89_INTERNAL_283f6ab4_53_flash_fwd_hdim64_512_fp16_paged_split_softcap_sm90_cu_61719c98_50984cuda3std3__48in_placeE,@object
	.size		_ZN89_INTERNAL_283f6ab4_53_flash_fwd_hdim64_512_fp16_paged_split_softcap_sm90_cu_61719c98_50984cuda3std3__48in_placeE,(_ZN89_INTERNAL_283f6ab4_53_flash_fwd_hdim64_512_fp16_paged_split_softcap_sm90_cu_61719c98_50984cuda3std6ranges3__45__cpo9iter_moveE - _ZN89_INTERNAL_283f6ab4_53_flash_fwd_hdim64_512_fp16_paged_split_softcap_sm90_cu_61719c98_50984cuda3std3__48in_placeE)
_ZN89_INTERNAL_283f6ab4_53_flash_fwd_hdim64_512_fp16_paged_split_softcap_sm90_cu_61719c98_50984cuda3std3__48in_placeE:
	.zero		1
	.type		_ZN89_INTERNAL_283f6ab4_53_flash_fwd_hdim64_512_fp16_paged_split_softcap_sm90_cu_61719c98_50984cuda3std6ranges3__45__cpo9iter_moveE,@object
	.size		_ZN89_INTERNAL_283f6ab4_53_flash_fwd_hdim64_512_fp16_paged_split_softcap_sm90_cu_61719c98_50984cuda3std6ranges3__45__cpo9iter_moveE,(_ZN89_INTERNAL_283f6ab4_53_flash_fwd_hdim64_512_fp16_paged_split_softcap_sm90_cu_61719c98_50984cuda3std3__45__cpo5beginE - _ZN89_INTERNAL_283f6ab4_53_flash_fwd_hdim64_512_fp16_paged_split_softcap_sm90_cu_61719c98_50984cuda3std6ranges3__45__cpo9iter_moveE)
_ZN89_INTERNAL_283f6ab4_53_flash_fwd_hdim64_512_fp16_paged_split_softcap_sm90_cu_61719c98_50984cuda3std6ranges3__45__cpo9iter_moveE:
	.zero		1
	.type		_ZN89_INTERNAL_283f6ab4_53_flash_fwd_hdim64_512_fp16_paged_split_softcap_sm90_cu_61719c98_50984cuda3std3__45__cpo5beginE,@object
	.size		_ZN89_INTERNAL_283f6ab4_53_flash_fwd_hdim64_512_fp16_paged_split_softcap_sm90_cu_61719c98_50984cuda3std3__45__cpo5beginE,(_ZN89_INTERNAL_283f6ab4_53_flash_fwd_hdim64_512_fp16_paged_split_softcap_sm90_cu_61719c98_50984cuda3std3__491_GLOBAL__N__283f6ab4_53_flash_fwd_hdim64_512_fp16_paged_split_softcap_sm90_cu_61719c98_50986ignoreE - _ZN89_INTERNAL_283f6ab4_53_flash_fwd_hdim64_512_fp16_paged_split_softcap_sm90_cu_61719c98_50984cuda3std3__45__cpo5beginE)
_ZN89_INTERNAL_283f6ab4_53_flash_fwd_hdim64_512_fp16_paged_split_softcap_sm90_cu_61719c98_50984cuda3std3__45__cpo5beginE:
	.zero		1
	.type		_ZN89_INTERNAL_283f6ab4_53_flash_fwd_hdim64_512_fp16_paged_split_softcap_sm90_cu_61719c98_50984cuda3std3__491_GLOBAL__N__283f6ab4_53_flash_fwd_hdim64_512_fp16_paged_split_softcap_sm90_cu_61719c98_50986ignoreE,@object
	.size		_ZN89_INTERNAL_283f6ab4_53_flash_fwd_hdim64_512_fp16_paged_split_softcap_sm90_cu_61719c98_50984cuda3std3__491_GLOBAL__N__283f6ab4_53_flash_fwd_hdim64_512_fp16_paged_split_softcap_sm90_cu_61719c98_50986ignoreE,(_ZN89_INTERNAL_283f6ab4_53_flash_fwd_hdim64_512_fp16_paged_split_softcap_sm90_cu_61719c98_50984cute7productE - _ZN89_INTERNAL_283f6ab4_53_flash_fwd_hdim64_512_fp16_paged_split_softcap_sm90_cu_61719c98_50984cuda3std3__491_GLOBAL__N__283f6ab4_53_flash_fwd_hdim64_512_fp16_paged_split_softcap_sm90_cu_61719c98_50986ignoreE)
_ZN89_INTERNAL_283f6ab4_53_flash_fwd_hdim64_512_fp16_paged_split_softcap_sm90_cu_61719c98_50984cuda3std3__491_GLOBAL__N__283f6ab4_53_flash_fwd_hdim64_512_fp16_paged_split_softcap_sm90_cu_61719c98_50986ignoreE:
	.zero		1
	.type		_ZN89_INTERNAL_283f6ab4_53_flash_fwd_hdim64_512_fp16_paged_split_softcap_sm90_cu_61719c98_50984cute7productE,@object
	.size		_ZN89_INTERNAL_283f6ab4_53_flash_fwd_hdim64_512_fp16_paged_split_softcap_sm90_cu_61719c98_50984cute7productE,(_ZN89_INTERNAL_283f6ab4_53_flash_fwd_hdim64_512_fp16_paged_split_softcap_sm90_cu_61719c98_50984cuda3std3__45__cpo3endE - _ZN89_INTERNAL_283f6ab4_53_flash_fwd_hdim64_512_fp16_paged_split_softcap_sm90_cu_61719c98_50984cute7productE)
_ZN89_INTERNAL_283f6ab4_53_flash_fwd_hdim64_512_fp16_paged_split_softcap_sm90_cu_61719c98_50984cute7productE:
	.zero		1
	.type		_ZN89_INTERNAL_283f6ab4_53_flash_fwd_hdim64_512_fp16_paged_split_softcap_sm90_cu_61719c98_50984cuda3std3__45__cpo3endE,@object
	.size		_ZN89_INTERNAL_283f6ab4_53_flash_fwd_hdim64_512_fp16_paged_split_softcap_sm90_cu_61719c98_50984cuda3std3__45__cpo3endE,(_ZN89_INTERNAL_283f6ab4_53_flash_fwd_hdim64_512_fp16_paged_split_softcap_sm90_cu_61719c98_50984cuda3std3__419piecewise_constructE - _ZN89_INTERNAL_283f6ab4_53_flash_fwd_hdim64_512_fp16_paged_split_softcap_sm90_cu_61719c98_50984cuda3std3__45__cpo3endE)
_ZN89_INTERNAL_283f6ab4_53_flash_fwd_hdim64_512_fp16_paged_split_softcap_sm90_cu_61719c98_50984cuda3std3__45__cpo3endE:
	.zero		1
	.type		_ZN89_INTERNAL_283f6ab4_53_flash_fwd_hdim64_512_fp16_paged_split_softcap_sm90_cu_61719c98_50984cuda3std3__419piecewise_constructE,@object
	.size		_ZN89_INTERNAL_283f6ab4_53_flash_fwd_hdim64_512_fp16_paged_split_softcap_sm90_cu_61719c98_50984cuda3std3__419piecewise_constructE,(_ZN89_INTERNAL_283f6ab4_53_flash_fwd_hdim64_512_fp16_paged_split_softcap_sm90_cu_61719c98_50984cuda3std3__45__cpo4cendE - _ZN89_INTERNAL_283f6ab4_53_flash_fwd_hdim64_512_fp16_paged_split_softcap_sm90_cu_61719c98_50984cuda3std3__419piecewise_constructE)
_ZN89_INTERNAL_283f6ab4_53_flash_fwd_hdim64_512_fp16_paged_split_softcap_sm90_cu_61719c98_50984cuda3std3__419piecewise_constructE:
	.zero		1
	.type		_ZN89_INTERNAL_283f6ab4_53_flash_fwd_hdim64_512_fp16_paged_split_softcap_sm90_cu_61719c98_50984cuda3std3__45__cpo4cendE,@object
	.size		_ZN89_INTERNAL_283f6ab4_53_flash_fwd_hdim64_512_fp16_paged_split_softcap_sm90_cu_61719c98_50984cuda3std3__45__cpo4cendE,(_ZN89_INTERNAL_283f6ab4_53_flash_fwd_hdim64_512_fp16_paged_split_softcap_sm90_cu_61719c98_50984cuda3std6ranges3__45__cpo4swapE - _ZN89_INTERNAL_283f6ab4_53_flash_fwd_hdim64_512_fp16_paged_split_softcap_sm90_cu_61719c98_50984cuda3std3__45__cpo4cendE)
_ZN89_INTERNAL_283f6ab4_53_flash_fwd_hdim64_512_fp16_paged_split_softcap_sm90_cu_61719c98_50984cuda3std3__45__cpo4cendE:
	.zero		1
	.type		_ZN89_INTERNAL_283f6ab4_53_flash_fwd_hdim64_512_fp16_paged_split_softcap_sm90_cu_61719c98_50984cuda3std6ranges3__45__cpo4swapE,@object
	.size		_ZN89_INTERNAL_283f6ab4_53_flash_fwd_hdim64_512_fp16_paged_split_softcap_sm90_cu_61719c98_50984cuda3std6ranges3__45__cpo4swapE,(.L_13 - _ZN89_INTERNAL_283f6ab4_53_flash_fwd_hdim64_512_fp16_paged_split_softcap_sm90_cu_61719c98_50984cuda3std6ranges3__45__cpo4swapE)
_ZN89_INTERNAL_283f6ab4_53_flash_fwd_hdim64_512_fp16_paged_split_softcap_sm90_cu_61719c98_50984cuda3std6ranges3__45__cpo4swapE:
	.zero		1
.L_13:


//--------------------- .nv.shared._ZN7cutlass13device_kernelIN5flash11enable_sm90INS1_16FlashAttnFwdSm90INS1_25CollectiveMainloopFwdSm90ILi2EN4cute5tupleIJNS5_1CILi1EEES8_S8_EEENS6_IJNS7_ILi64EEESA_SA_EEELi512ENS_6half_tEfNS_4arch4Sm90ELb0ELb0ELb1ELb0ELb1ELb0ELb1ELb0ELb0ELb1ELb1ELb0EEENS1_21CollectiveEpilogueFwdINS6_IJSA_NS7_ILi512EEESA_EEES9_SC_SE_Li256ELb0ELb1ELb1ELb0EEENS1_19SingleTileSchedulerILb0ELb1ELb1ELi64EEEEEEEEEvNT_6ParamsE --------------------------
	.section	.nv.shared._ZN7cutlass13device_kernelIN5flash11enable_sm90INS1_16FlashAttnFwdSm90INS1_25CollectiveMainloopFwdSm90ILi2EN4cute5tupleIJNS5_1CILi1EEES8_S8_EEENS6_IJNS7_ILi64EEESA_SA_EEELi512ENS_6half_tEfNS_4arch4Sm90ELb0ELb0ELb1ELb0ELb1ELb0ELb1ELb0ELb0ELb1ELb1ELb0EEENS1_21CollectiveEpilogueFwdINS6_IJSA_NS7_ILi512EEESA_EEES9_SC_SE_Li256ELb0ELb1ELb1ELb0EEENS1_19SingleTileSchedulerILb0ELb1ELb1ELi64EEEEEEEEEvNT_6ParamsE,"aw",@nobits
	.sectionflags	@""
	.align	16
	.zero		1024


//--------------------- .nv.shared._ZN7cutlass13device_kernelIN5flash11enable_sm90INS1_16FlashAttnFwdSm90INS1_25CollectiveMainloopFwdSm90ILi2EN4cute5tupleIJNS5_1CILi1EEES8_S8_EEENS6_IJNS7_ILi64EEESA_SA_EEELi512ENS_6half_tEfNS_4arch4Sm90ELb0ELb0ELb1ELb1ELb1ELb0ELb0ELb0ELb0ELb1ELb1ELb0EEENS1_21CollectiveEpilogueFwdINS6_IJSA_NS7_ILi512EEESA_EEES9_SC_SE_Li256ELb1ELb1ELb1ELb0EEENS1_36VarlenDynamicPersistentTileSchedulerILi64ELi64ELi256ELi128ELb1ELb1ELb1ELb0ELb1ELb1EEEEEEEEEvNT_6ParamsE --------------------------
	.section	.nv.shared._ZN7cutlass13device_kernelIN5flash11enable_sm90INS1_16FlashAttnFwdSm90INS1_25CollectiveMainloopFwdSm90ILi2EN4cute5tupleIJNS5_1CILi1EEES8_S8_EEENS6_IJNS7_ILi64EEESA_SA_EEELi512ENS_6half_tEfNS_4arch4Sm90ELb0ELb0ELb1ELb1ELb1ELb0ELb0ELb0ELb0ELb1ELb1ELb0EEENS1_21CollectiveEpilogueFwdINS6_IJSA_NS7_ILi512EEESA_EEES9_SC_SE_Li256ELb1ELb1ELb1ELb0EEENS1_36VarlenDynamicPersistentTileSchedulerILi64ELi64ELi256ELi128ELb1ELb1ELb1ELb0ELb1ELb1EEEEEEEEEvNT_6ParamsE,"aw",@nobits
	.sectionflags	@""
	.align	16
	.zero		1024


//--------------------- .nv.shared._ZN7cutlass13device_kernelIN5flash11enable_sm90INS1_16FlashAttnFwdSm90INS1_25CollectiveMainloopFwdSm90ILi2EN4cute5tupleIJNS5_1CILi1EEES8_S8_EEENS6_IJNS7_ILi64EEESA_SA_EEELi512ENS_6half_tEfNS_4arch4Sm90ELb0ELb0ELb1ELb1ELb1ELb1ELb0ELb0ELb0ELb1ELb1ELb0EEENS1_21CollectiveEpilogueFwdINS6_IJSA_NS7_ILi512EEESA_EEES9_SC_SE_Li256ELb1ELb1ELb1ELb0EEENS1_36VarlenDynamicPersistentTileSchedulerILi64ELi64ELi256ELi128ELb1ELb1ELb1ELb0ELb1ELb1EEEEEEEEEvNT_6ParamsE --------------------------
	.section	.nv.shared._ZN7cutlass13device_kernelIN5flash11enable_sm90INS1_16FlashAttnFwdSm90INS1_25CollectiveMainloopFwdSm90ILi2EN4cute5tupleIJNS5_1CILi1EEES8_S8_EEENS6_IJNS7_ILi64EEESA_SA_EEELi512ENS_6half_tEfNS_4arch4Sm90ELb0ELb0ELb1ELb1ELb1ELb1ELb0ELb0ELb0ELb1ELb1ELb0EEENS1_21CollectiveEpilogueFwdINS6_IJSA_NS7_ILi512EEESA_EEES9_SC_SE_Li256ELb1ELb1ELb1ELb0EEENS1_36VarlenDynamicPersistentTileSchedulerILi64ELi64ELi256ELi128ELb1ELb1ELb1ELb0ELb1ELb1EEEEEEEEEvNT_6ParamsE,"aw",@nobits
	.sectionflags	@""
	.align	16
	.zero		1024


//--------------------- .nv.shared._ZN7cutlass13device_kernelIN5flash11enable_sm90INS1_16FlashAttnFwdSm90INS1_25CollectiveMainloopFwdSm90ILi2EN4cute5tupleIJNS5_1CILi1EEES8_S8_EEENS6_IJNS7_ILi64EEESA_SA_EEELi512ENS_6half_tEfNS_4arch4Sm90ELb0ELb0ELb1ELb1ELb1ELb0ELb1ELb0ELb0ELb1ELb1ELb0EEENS1_21CollectiveEpilogueFwdINS6_IJSA_NS7_ILi512EEESA_EEES9_SC_SE_Li256ELb1ELb1ELb1ELb0EEENS1_36VarlenDynamicPersistentTileSchedulerILi64ELi64ELi256ELi128ELb1ELb1ELb1ELb0ELb1ELb1EEEEEEEEEvNT_6ParamsE --------------------------
	.section	.nv.shared._ZN7cutlass13device_kernelIN5flash11enable_sm90INS1_16FlashAttnFwdSm90INS1_25CollectiveMainloopFwdSm90ILi2EN4cute5tupleIJNS5_1CILi1EEES8_S8_EEENS6_IJNS7_ILi64EEESA_SA_EEELi512ENS_6half_tEfNS_4arch4Sm90ELb0ELb0ELb1ELb1ELb1ELb0ELb1ELb0ELb0ELb1ELb1ELb0EEENS1_21CollectiveEpilogueFwdINS6_IJSA_NS7_ILi512EEESA_EEES9_SC_SE_Li256ELb1ELb1ELb1ELb0EEENS1_36VarlenDynamicPersistentTileSchedulerILi64ELi64ELi256ELi128ELb1ELb1ELb1ELb0ELb1ELb1EEEEEEEEEvNT_6ParamsE,"aw",@nobits
	.sectionflags	@""
	.align	16
	.zero		1024


//--------------------- .nv.shared._ZN7cutlass13device_kernelIN5flash11enable_sm90INS1_16FlashAttnFwdSm90INS1_25CollectiveMainloopFwdSm90ILi2EN4cute5tupleIJNS5_1CILi1EEES8_S8_EEENS6_IJNS7_ILi64EEESA_SA_EEELi512ENS_6half_tEfNS_4arch4Sm90ELb0ELb0ELb1ELb1ELb1ELb1ELb1ELb0ELb0ELb1ELb1ELb0EEENS1_21CollectiveEpilogueFwdINS6_IJSA_NS7_ILi512EEESA_EEES9_SC_SE_Li256ELb1ELb1ELb1ELb0EEENS1_36VarlenDynamicPersistentTileSchedulerILi64ELi64ELi256ELi128ELb1ELb1ELb1ELb0ELb1ELb1EEEEEEEEEvNT_6ParamsE --------------------------
	.section	.nv.shared._ZN7cutlass13device_kernelIN5flash11enable_sm90INS1_16FlashAttnFwdSm90INS1_25CollectiveMainloopFwdSm90ILi2EN4cute5tupleIJNS5_1CILi1EEES8_S8_EEENS6_IJNS7_ILi64EEESA_SA_EEELi512ENS_6half_tEfNS_4arch4Sm90ELb0ELb0ELb1ELb1ELb1ELb1ELb1ELb0ELb0ELb1ELb1ELb0EEENS1_21CollectiveEpilogueFwdINS6_IJSA_NS7_ILi512EEESA_EEES9_SC_SE_Li256ELb1ELb1ELb1ELb0EEENS1_36VarlenDynamicPersistentTileSchedulerILi64ELi64ELi256ELi128ELb1ELb1ELb1ELb0ELb1ELb1EEEEEEEEEvNT_6ParamsE,"aw",@nobits
	.sectionflags	@""
	.align	16
	.zero		1024


//--------------------- .nv.shared._ZN7cutlass13device_kernelIN5flash11enable_sm90INS1_16FlashAttnFwdSm90INS1_25CollectiveMainloopFwdSm90ILi2EN4cute5tupleIJNS5_1CILi1EEES8_S8_EEENS6_IJNS7_ILi64EEESA_SA_EEELi512ENS_6half_tEfNS_4arch4Sm90ELb0ELb1ELb1ELb0ELb1ELb0ELb0ELb0ELb0ELb1ELb1ELb0EEENS1_21CollectiveEpilogueFwdINS6_IJSA_NS7_ILi512EEESA_EEES9_SC_SE_Li256ELb0ELb1ELb1ELb0EEENS1_19SingleTileSchedulerILb0ELb1ELb1ELi64EEEEEEEEEvNT_6ParamsE --------------------------
	.section	.nv.shared._ZN7cutlass13device_kernelIN5flash11enable_sm90INS1_16FlashAttnFwdSm90INS1_25CollectiveMainloopFwdSm90ILi2EN4cute5tupleIJNS5_1CILi1EEES8_S8_EEENS6_IJNS7_ILi64EEESA_SA_EEELi512ENS_6half_tEfNS_4arch4Sm90ELb0ELb1ELb1ELb0ELb1ELb0ELb0ELb0ELb0ELb1ELb1ELb0EEENS1_21CollectiveEpilogueFwdINS6_IJSA_NS7_ILi512EEESA_EEES9_SC_SE_Li256ELb0ELb1ELb1ELb0EEENS1_19SingleTileSchedulerILb0ELb1ELb1ELi64EEEEEEEEEvNT_6ParamsE,"aw",@nobits
	.sectionflags	@""
	.align	16
	.zero		1024


//--------------------- .nv.shared._ZN7cutlass13device_kernelIN5flash11enable_sm90INS1_16FlashAttnFwdSm90INS1_25CollectiveMainloopFwdSm90ILi2EN4cute5tupleIJNS5_1CILi1EEES8_S8_EEENS6_IJNS7_ILi64EEESA_SA_EEELi512ENS_6half_tEfNS_4arch4Sm90ELb0ELb1ELb1ELb0ELb1ELb0ELb1ELb0ELb0ELb1ELb1ELb0EEENS1_21CollectiveEpilogueFwdINS6_IJSA_NS7_ILi512EEESA_EEES9_SC_SE_Li256ELb0ELb1ELb1ELb0EEENS1_19SingleTileSchedulerILb0ELb1ELb1ELi64EEEEEEEEEvNT_6ParamsE --------------------------
	.section	.nv.shared._ZN7cutlass13device_kernelIN5flash11enable_sm90INS1_16FlashAttnFwdSm90INS1_25CollectiveMainloopFwdSm90ILi2EN4cute5tupleIJNS5_1CILi1EEES8_S8_EEENS6_IJNS7_ILi64EEESA_SA_EEELi512ENS_6half_tEfNS_4arch4Sm90ELb0ELb1ELb1ELb0ELb1ELb0ELb1ELb0ELb0ELb1ELb1ELb0EEENS1_21CollectiveEpilogueFwdINS6_IJSA_NS7_ILi512EEESA_EEES9_SC_SE_Li256ELb0ELb1ELb1ELb0EEENS1_19SingleTileSchedulerILb0ELb1ELb1ELi64EEEEEEEEEvNT_6ParamsE,"aw",@nobits
	.sectionflags	@""
	.align	16
	.zero		1024


//--------------------- .nv.shared._ZN7cutlass13device_kernelIN5flash11enable_sm90INS1_16FlashAttnFwdSm90INS1_25CollectiveMainloopFwdSm90ILi2EN4cute5tupleIJNS5_1CILi1EEES8_S8_EEENS6_IJNS7_ILi64EEESA_SA_EEELi512ENS_6half_tEfNS_4arch4Sm90ELb0ELb1ELb1ELb1ELb1ELb0ELb0ELb0ELb0ELb1ELb1ELb0EEENS1_21CollectiveEpilogueFwdINS6_IJSA_NS7_ILi512EEESA_EEES9_SC_SE_Li256ELb1ELb1ELb1ELb0EEENS1_36VarlenDynamicPersistentTileSchedulerILi64ELi64ELi256ELi128ELb1ELb1ELb1ELb1ELb0ELb1EEEEEEEEEvNT_6ParamsE --------------------------
	.section	.nv.shared._ZN7cutlass13device_kernelIN5flash11enable_sm90INS1_16FlashAttnFwdSm90INS1_25CollectiveMainloopFwdSm90ILi2EN4cute5tupleIJNS5_1CILi1EEES8_S8_EEENS6_IJNS7_ILi64EEESA_SA_EEELi512ENS_6half_tEfNS_4arch4Sm90ELb0ELb1ELb1ELb1ELb1ELb0ELb0ELb0ELb0ELb1ELb1ELb0EEENS1_21CollectiveEpilogueFwdINS6_IJSA_NS7_ILi512EEESA_EEES9_SC_SE_Li256ELb1ELb1ELb1ELb0EEENS1_36VarlenDynamicPersistentTileSchedulerILi64ELi64ELi256ELi128ELb1ELb1ELb1ELb1ELb0ELb1EEEEEEEEEvNT_6ParamsE,"aw",@nobits
	.sectionflags	@""
	.align	16
	.zero		1024


//--------------------- .nv.shared._ZN7cutlass13device_kernelIN5flash11enable_sm90INS1_16FlashAttnFwdSm90INS1_25CollectiveMainloopFwdSm90ILi2EN4cute5tupleIJNS5_1CILi1EEES8_S8_EEENS6_IJNS7_ILi64EEESA_SA_EEELi512ENS_6half_tEfNS_4arch4Sm90ELb0ELb1ELb1ELb1ELb1ELb1ELb0ELb0ELb0ELb1ELb1ELb0EEENS1_21CollectiveEpilogueFwdINS6_IJSA_NS7_ILi512EEESA_EEES9_SC_SE_Li256ELb1ELb1ELb1ELb0EEENS1_36VarlenDynamicPersistentTileSchedulerILi64ELi64ELi256ELi128ELb1ELb1ELb1ELb1ELb0ELb1EEEEEEEEEvNT_6ParamsE --------------------------
	.section	.nv.shared._ZN7cutlass13device_kernelIN5flash11enable_sm90INS1_16FlashAttnFwdSm90INS1_25CollectiveMainloopFwdSm90ILi2EN4cute5tupleIJNS5_1CILi1EEES8_S8_EEENS6_IJNS7_ILi64EEESA_SA_EEELi512ENS_6half_tEfNS_4arch4Sm90ELb0ELb1ELb1ELb1ELb1ELb1ELb0ELb0ELb0ELb1ELb1ELb0EEENS1_21CollectiveEpilogueFwdINS6_IJSA_NS7_ILi512EEESA_EEES9_SC_SE_Li256ELb1ELb1ELb1ELb0EEENS1_36VarlenDynamicPersistentTileSchedulerILi64ELi64ELi256ELi128ELb1ELb1ELb1ELb1ELb0ELb1EEEEEEEEEvNT_6ParamsE,"aw",@nobits
	.sectionflags	@""
	.align	16
	.zero		1024


//--------------------- .nv.shared._ZN7cutlass13device_kernelIN5flash11enable_sm90INS1_16FlashAttnFwdSm90INS1_25CollectiveMainloopFwdSm90ILi2EN4cute5tupleIJNS5_1CILi1EEES8_S8_EEENS6_IJNS7_ILi64EEESA_SA_EEELi512ENS_6half_tEfNS_4arch4Sm90ELb0ELb1ELb1ELb1ELb1ELb0ELb1ELb0ELb0ELb1ELb1ELb0EEENS1_21CollectiveEpilogueFwdINS6_IJSA_NS7_ILi512EEESA_EEES9_SC_SE_Li256ELb1ELb1ELb1ELb0EEENS1_36VarlenDynamicPersistentTileSchedulerILi64ELi64ELi256ELi128ELb1ELb1ELb1ELb1ELb0ELb1EEEEEEEEEvNT_6ParamsE --------------------------
	.section	.nv.shared._ZN7cutlass13device_kernelIN5flash11enable_sm90INS1_16FlashAttnFwdSm90INS1_25CollectiveMainloopFwdSm90ILi2EN4cute5tupleIJNS5_1CILi1EEES8_S8_EEENS6_IJNS7_ILi64EEESA_SA_EEELi512ENS_6half_tEfNS_4arch4Sm90ELb0ELb1ELb1ELb1ELb1ELb0ELb1ELb0ELb0ELb1ELb1ELb0EEENS1_21CollectiveEpilogueFwdINS6_IJSA_NS7_ILi512EEESA_EEES9_SC_SE_Li256ELb1ELb1ELb1ELb0EEENS1_36VarlenDynamicPersistentTileSchedulerILi64ELi64ELi256ELi128ELb1ELb1ELb1ELb1ELb0ELb1EEEEEEEEEvNT_6ParamsE,"aw",@nobits
	.sectionflags	@""
	.align	16
	.zero		1024


//--------------------- .nv.shared._ZN7cutlass13device_kernelIN5flash11enable_sm90INS1_16FlashAttnFwdSm90INS1_25CollectiveMainloopFwdSm90ILi2EN4cute5tupleIJNS5_1CILi1EEES8_S8_EEENS6_IJNS7_ILi64EEESA_SA_EEELi512ENS_6half_tEfNS_4arch4Sm90ELb0ELb1ELb1ELb1ELb1ELb1ELb1ELb0ELb0ELb1ELb1ELb0EEENS1_21CollectiveEpilogueFwdINS6_IJSA_NS7_ILi512EEESA_EEES9_SC_SE_Li256ELb1ELb1ELb1ELb0EEENS1_36VarlenDynamicPersistentTileSchedulerILi64ELi64ELi256ELi128ELb1ELb1ELb1ELb1ELb0ELb1EEEEEEEEEvNT_6ParamsE --------------------------
	.section	.nv.shared._ZN7cutlass13device_kernelIN5flash11enable_sm90INS1_16FlashAttnFwdSm90INS1_25CollectiveMainloopFwdSm90ILi2EN4cute5tupleIJNS5_1CILi1EEES8_S8_EEENS6_IJNS7_ILi64EEESA_SA_EEELi512ENS_6half_tEfNS_4arch4Sm90ELb0ELb1ELb1ELb1ELb1ELb1ELb1ELb0ELb0ELb1ELb1ELb0EEENS1_21CollectiveEpilogueFwdINS6_IJSA_NS7_ILi512EEESA_EEES9_SC_SE_Li256ELb1ELb1ELb1ELb0EEENS1_36VarlenDynamicPersistentTileSchedulerILi64ELi64ELi256ELi128ELb1ELb1ELb1ELb1ELb0ELb1EEEEEEEEEvNT_6ParamsE,"aw",@nobits
	.sectionflags	@""
	.align	16
	.zero		1024


//--------------------- .nv.shared._ZN7cutlass13device_kernelIN5flash11enable_sm90INS1_16FlashAttnFwdSm90INS1_25CollectiveMainloopFwdSm90ILi2EN4cute5tupleIJNS5_1CILi1EEES8_S8_EEENS6_IJNS7_ILi64EEESA_SA_EEELi512ENS_6half_tEfNS_4arch4Sm90ELb1ELb0ELb1ELb0ELb1ELb0ELb0ELb0ELb0ELb1ELb1ELb0EEENS1_21CollectiveEpilogueFwdINS6_IJSA_NS7_ILi512EEESA_EEES9_SC_SE_Li256ELb0ELb1ELb1ELb0EEENS1_19SingleTileSchedulerILb0ELb1ELb1ELi64EEEEEEEEEvNT_6ParamsE --------------------------
	.section	.nv.shared._ZN7cutlass13device_kernelIN5flash11enable_sm90INS1_16FlashAttnFwdSm90INS1_25CollectiveMainloopFwdSm90ILi2EN4cute5tupleIJNS5_1CILi1EEES8_S8_EEENS6_IJNS7_ILi64EEESA_SA_EEELi512ENS_6half_tEfNS_4arch4Sm90ELb1ELb0ELb1ELb0ELb1ELb0ELb0ELb0ELb0ELb1ELb1ELb0EEENS1_21CollectiveEpilogueFwdINS6_IJSA_NS7_ILi512EEESA_EEES9_SC_SE_Li256ELb0ELb1ELb1ELb0EEENS1_19SingleTileSchedulerILb0ELb1ELb1ELi64EEEEEEEEEvNT_6ParamsE,"aw",@nobits
	.sectionflags	@""
	.align	16
	.zero		1024


//--------------------- .nv.shared._ZN7cutlass13device_kernelIN5flash11enable_sm90INS1_16FlashAttnFwdSm90INS1_25CollectiveMainloopFwdSm90ILi2EN4cute5tupleIJNS5_1CILi1EEES8_S8_EEENS6_IJNS7_ILi64EEESA_SA_EEELi512ENS_6half_tEfNS_4arch4Sm90ELb1ELb0ELb1ELb0ELb1ELb0ELb1ELb0ELb0ELb1ELb1ELb0EEENS1_21CollectiveEpilogueFwdINS6_IJSA_NS7_ILi512EEESA_EEES9_SC_SE_Li256ELb0ELb1ELb1ELb0EEENS1_19SingleTileSchedulerILb0ELb1ELb1ELi64EEEEEEEEEvNT_6ParamsE --------------------------
	.section	.nv.shared._ZN7cutlass13device_kernelIN5flash11enable_sm90INS1_16FlashAttnFwdSm90INS1_25CollectiveMainloopFwdSm90ILi2EN4cute5tupleIJNS5_1CILi1EEES8_S8_EEENS6_IJNS7_ILi64EEESA_SA_EEELi512ENS_6half_tEfNS_4arch4Sm90ELb1ELb0ELb1ELb0ELb1ELb0ELb1ELb0ELb0ELb1ELb1ELb0EEENS1_21CollectiveEpilogueFwdINS6_IJSA_NS7_ILi512EEESA_EEES9_SC_SE_Li256ELb0ELb1ELb1ELb0EEENS1_19SingleTileSchedulerILb0ELb1ELb1ELi64EEEEEEEEEvNT_6ParamsE,"aw",@nobits
	.sectionflags	@""
	.align	16
	.zero		1024


//--------------------- .nv.shared._ZN7cutlass13device_kernelIN5flash11enable_sm90INS1_16FlashAttnFwdSm90INS1_25CollectiveMainloopFwdSm90ILi2EN4cute5tupleIJNS5_1CILi1EEES8_S8_EEENS6_IJNS7_ILi64EEESA_SA_EEELi512ENS_6half_tEfNS_4arch4Sm90ELb1ELb0ELb1ELb1ELb1ELb0ELb0ELb0ELb0ELb1ELb1ELb0EEENS1_21CollectiveEpilogueFwdINS6_IJSA_NS7_ILi512EEESA_EEES9_SC_SE_Li256ELb1ELb1ELb1ELb0EEENS1_36VarlenDynamicPersistentTileSchedulerILi64ELi64ELi256ELi128ELb1ELb1ELb1ELb1ELb1ELb1EEEEEEEEEvNT_6ParamsE --------------------------
	.section	.nv.shared._ZN7cutlass13device_kernelIN5flash11enable_sm90INS1_16FlashAttnFwdSm90INS1_25CollectiveMainloopFwdSm90ILi2EN4cute5tupleIJNS5_1CILi1EEES8_S8_EEENS6_IJNS7_ILi64EEESA_SA_EEELi512ENS_6half_tEfNS_4arch4Sm90ELb1ELb0ELb1ELb1ELb1ELb0ELb0ELb0ELb0ELb1ELb1ELb0EEENS1_21CollectiveEpilogueFwdINS6_IJSA_NS7_ILi512EEESA_EEES9_SC_SE_Li256ELb1ELb1ELb1ELb0EEENS1_36VarlenDynamicPersistentTileSchedulerILi64ELi64ELi256ELi128ELb1ELb1ELb1ELb1ELb1ELb1EEEEEEEEEvNT_6ParamsE,"aw",@nobits
	.sectionflags	@""
	.align	16
	.zero		1024


//--------------------- .nv.shared._ZN7cutlass13device_kernelIN5flash11enable_sm90INS1_16FlashAttnFwdSm90INS1_25CollectiveMainloopFwdSm90ILi2EN4cute5tupleIJNS5_1CILi1EEES8_S8_EEENS6_IJNS7_ILi64EEESA_SA_EEELi512ENS_6half_tEfNS_4arch4Sm90ELb1ELb0ELb1ELb1ELb1ELb1ELb0ELb0ELb0ELb1ELb1ELb0EEENS1_21CollectiveEpilogueFwdINS6_IJSA_NS7_ILi512EEESA_EEES9_SC_SE_Li256ELb1ELb1ELb1ELb0EEENS1_36VarlenDynamicPersistentTileSchedulerILi64ELi64ELi256ELi128ELb1ELb1ELb1ELb1ELb1ELb1EEEEEEEEEvNT_6ParamsE --------------------------
	.section	.nv.shared._ZN7cutlass13device_kernelIN5flash11enable_sm90INS1_16FlashAttnFwdSm90INS1_25CollectiveMainloopFwdSm90ILi2EN4cute5tupleIJNS5_1CILi1EEES8_S8_EEENS6_IJNS7_ILi64EEESA_SA_EEELi512ENS_6half_tEfNS_4arch4Sm90ELb1ELb0ELb1ELb1ELb1ELb1ELb0ELb0ELb0ELb1ELb1ELb0EEENS1_21CollectiveEpilogueFwdINS6_IJSA_NS7_ILi512EEESA_EEES9_SC_SE_Li256ELb1ELb1ELb1ELb0EEENS1_36VarlenDynamicPersistentTileSchedulerILi64ELi64ELi256ELi128ELb1ELb1ELb1ELb1ELb1ELb1EEEEEEEEEvNT_6ParamsE,"aw",@nobits
	.sectionflags	@""
	.align	16
	.zero		1024


//--------------------- .nv.shared._ZN7cutlass13device_kernelIN5flash11enable_sm90INS1_16FlashAttnFwdSm90INS1_25CollectiveMainloopFwdSm90ILi2EN4cute5tupleIJNS5_1CILi1EEES8_S8_EEENS6_IJNS7_ILi64EEESA_SA_EEELi512ENS_6half_tEfNS_4arch4Sm90ELb1ELb0ELb1ELb1ELb1ELb0ELb1ELb0ELb0ELb1ELb1ELb0EEENS1_21CollectiveEpilogueFwdINS6_IJSA_NS7_ILi512EEESA_EEES9_SC_SE_Li256ELb1ELb1ELb1ELb0EEENS1_36VarlenDynamicPersistentTileSchedulerILi64ELi64ELi256ELi128ELb1ELb1ELb1ELb1ELb1ELb1EEEEEEEEEvNT_6ParamsE --------------------------
	.section	.nv.shared._ZN7cutlass13device_kernelIN5flash11enable_sm90INS1_16FlashAttnFwdSm90INS1_25CollectiveMainloopFwdSm90ILi2EN4cute5tupleIJNS5_1CILi1EEES8_S8_EEENS6_IJNS7_ILi64EEESA_SA_EEELi512ENS_6half_tEfNS_4arch4Sm90ELb1ELb0ELb1ELb1ELb1ELb0ELb1ELb0ELb0ELb1ELb1ELb0EEENS1_21CollectiveEpilogueFwdINS6_IJSA_NS7_ILi512EEESA_EEES9_SC_SE_Li256ELb1ELb1ELb1ELb0EEENS1_36VarlenDynamicPersistentTileSchedulerILi64ELi64ELi256ELi128ELb1ELb1ELb1ELb1ELb1ELb1EEEEEEEEEvNT_6ParamsE,"aw",@nobits
	.sectionflags	@""
	.align	16
	.zero		1024


//--------------------- .nv.shared._ZN7cutlass13device_kernelIN5flash11enable_sm90INS1_16FlashAttnFwdSm90INS1_25CollectiveMainloopFwdSm90ILi2EN4cute5tupleIJNS5_1CILi1EEES8_S8_EEENS6_IJNS7_ILi64EEESA_SA_EEELi512ENS_6half_tEfNS_4arch4Sm90ELb1ELb0ELb1ELb1ELb1ELb1ELb1ELb0ELb0ELb1ELb1ELb0EEENS1_21CollectiveEpilogueFwdINS6_IJSA_NS7_ILi512EEESA_EEES9_SC_SE_Li256ELb1ELb1ELb1ELb0EEENS1_36VarlenDynamicPersistentTileSchedulerILi64ELi64ELi256ELi128ELb1ELb1ELb1ELb1ELb1ELb1EEEEEEEEEvNT_6ParamsE --------------------------
	.section	.nv.shared._ZN7cutlass13device_kernelIN5flash11enable_sm90INS1_16FlashAttnFwdSm90INS1_25CollectiveMainloopFwdSm90ILi2EN4cute5tupleIJNS5_1CILi1EEES8_S8_EEENS6_IJNS7_ILi64EEESA_SA_EEELi512ENS_6half_tEfNS_4arch4Sm90ELb1ELb0ELb1ELb1ELb1ELb1ELb1ELb0ELb0ELb1ELb1ELb0EEENS1_21CollectiveEpilogueFwdINS6_IJSA_NS7_ILi512EEESA_EEES9_SC_SE_Li256ELb1ELb1ELb1ELb0EEENS1_36VarlenDynamicPersistentTileSchedulerILi64ELi64ELi256ELi128ELb1ELb1ELb1ELb1ELb1ELb1EEEEEEEEEvNT_6ParamsE,"aw",@nobits
	.sectionflags	@""
	.align	16
	.zero		1024


//--------------------- .nv.constant0._ZN7cutlass13device_kernelIN5flash11enable_sm90INS1_16FlashAttnFwdSm90INS1_25CollectiveMainloopFwdSm90ILi2EN4cute5tupleIJNS5_1CILi1EEES8_S8_EEENS6_IJNS7_ILi64EEESA_SA_EEELi512ENS_6half_tEfNS_4arch4Sm90ELb0ELb0ELb1ELb0ELb1ELb0ELb0ELb0ELb0ELb1ELb1ELb0EEENS1_21CollectiveEpilogueFwdINS6_IJSA_NS7_ILi512EEESA_EEES9_SC_SE_Li256ELb0ELb1ELb1ELb0EEENS1_19SingleTileSchedulerILb0ELb1ELb1ELi64EEEEEEEEEvNT_6ParamsE --------------------------
	.section	.nv.constant0._ZN7cutlass13device_kernelIN5flash11enable_sm90INS1_16FlashAttnFwdSm90INS1_25CollectiveMainloopFwdSm90ILi2EN4cute5tupleIJNS5_1CILi1EEES8_S8_EEENS6_IJNS7_ILi64EEESA_SA_EEELi512ENS_6half_tEfNS_4arch4Sm90ELb0ELb0ELb1ELb0ELb1ELb0ELb0ELb0ELb0ELb1ELb1ELb0EEENS1_21CollectiveEpilogueFwdINS6_IJSA_NS7_ILi512EEESA_EEES9_SC_SE_Li256ELb0ELb1ELb1ELb0EEENS1_19SingleTileSchedulerILb0ELb1ELb1ELi64EEEEEEEEEvNT_6ParamsE,"a",@progbits
	.sectionflags	@""
	.align	4
.nv.constant0._ZN7cutlass13device_kernelIN5flash11enable_sm90INS1_16FlashAttnFwdSm90INS1_25CollectiveMainloopFwdSm90ILi2EN4cute5tupleIJNS5_1CILi1EEES8_S8_EEENS6_IJNS7_ILi64EEESA_SA_EEELi512ENS_6half_tEfNS_4arch4Sm90ELb0ELb0ELb1ELb0ELb1ELb0ELb0ELb0ELb0ELb1ELb1ELb0EEENS1_21CollectiveEpilogueFwdINS6_IJSA_NS7_ILi512EEESA_EEES9_SC_SE_Li256ELb0ELb1ELb1ELb0EEENS1_19SingleTileSchedulerILb0ELb1ELb1ELi64EEEEEEEEEvNT_6ParamsE:
	.zero		3200


//--------------------- .nv.constant0._ZN7cutlass13device_kernelIN5flash11enable_sm90INS1_16FlashAttnFwdSm90INS1_25CollectiveMainloopFwdSm90ILi2EN4cute5tupleIJNS5_1CILi1EEES8_S8_EEENS6_IJNS7_ILi64EEESA_SA_EEELi512ENS_6half_tEfNS_4arch4Sm90ELb0ELb0ELb1ELb0ELb1ELb0ELb1ELb0ELb0ELb1ELb1ELb0EEENS1_21CollectiveEpilogueFwdINS6_IJSA_NS7_ILi512EEESA_EEES9_SC_SE_Li256ELb0ELb1ELb1ELb0EEENS1_19SingleTileSchedulerILb0ELb1ELb1ELi64EEEEEEEEEvNT_6ParamsE --------------------------
	.section	.nv.constant0._ZN7cutlass13device_kernelIN5flash11enable_sm90INS1_16FlashAttnFwdSm90INS1_25CollectiveMainloopFwdSm90ILi2EN4cute5tupleIJNS5_1CILi1EEES8_S8_EEENS6_IJNS7_ILi64EEESA_SA_EEELi512ENS_6half_tEfNS_4arch4Sm90ELb0ELb0ELb1ELb0ELb1ELb0ELb1ELb0ELb0ELb1ELb1ELb0EEENS1_21CollectiveEpilogueFwdINS6_IJSA_NS7_ILi512EEESA_EEES9_SC_SE_Li256ELb0ELb1ELb1ELb0EEENS1_19SingleTileSchedulerILb0ELb1ELb1ELi64EEEEEEEEEvNT_6ParamsE,"a",@progbits
	.sectionflags	@""
	.align	4
.nv.constant0._ZN7cutlass13device_kernelIN5flash11enable_sm90INS1_16FlashAttnFwdSm90INS1_25CollectiveMainloopFwdSm90ILi2EN4cute5tupleIJNS5_1CILi1EEES8_S8_EEENS6_IJNS7_ILi64EEESA_SA_EEELi512ENS_6half_tEfNS_4arch4Sm90ELb0ELb0ELb1ELb0ELb1ELb0ELb1ELb0ELb0ELb1ELb1ELb0EEENS1_21CollectiveEpilogueFwdINS6_IJSA_NS7_ILi512EEESA_EEES9_SC_SE_Li256ELb0ELb1ELb1ELb0EEENS1_19SingleTileSchedulerILb0ELb1ELb1ELi64EEEEEEEEEvNT_6ParamsE:
	.zero		3456


//--------------------- .nv.constant0._ZN7cutlass13device_kernelIN5flash11enable_sm90INS1_16FlashAttnFwdSm90INS1_25CollectiveMainloopFwdSm90ILi2EN4cute5tupleIJNS5_1CILi1EEES8_S8_EEENS6_IJNS7_ILi64EEESA_SA_EEELi512ENS_6half_tEfNS_4arch4Sm90ELb0ELb0ELb1ELb1ELb1ELb0ELb0ELb0ELb0ELb1ELb1ELb0EEENS1_21CollectiveEpilogueFwdINS6_IJSA_NS7_ILi512EEESA_EEES9_SC_SE_Li256ELb1ELb1ELb1ELb0EEENS1_36VarlenDynamicPersistentTileSchedulerILi64ELi64ELi256ELi128ELb1ELb1ELb1ELb0ELb1ELb1EEEEEEEEEvNT_6ParamsE --------------------------
	.section	.nv.constant0._ZN7cutlass13device_kernelIN5flash11enable_sm90INS1_16FlashAttnFwdSm90INS1_25CollectiveMainloopFwdSm90ILi2EN4cute5tupleIJNS5_1CILi1EEES8_S8_EEENS6_IJNS7_ILi64EEESA_SA_EEELi512ENS_6half_tEfNS_4arch4Sm90ELb0ELb0ELb1ELb1ELb1ELb0ELb0ELb0ELb0ELb1ELb1ELb0EEENS1_21CollectiveEpilogueFwdINS6_IJSA_NS7_ILi512EEESA_EEES9_SC_SE_Li256ELb1ELb1ELb1ELb0EEENS1_36VarlenDynamicPersistentTileSchedulerILi64ELi64ELi256ELi128ELb1ELb1ELb1ELb0ELb1ELb1EEEEEEEEEvNT_6ParamsE,"a",@progbits
	.sectionflags	@""
	.align	4
.nv.constant0._ZN7cutlass13device_kernelIN5flash11enable_sm90INS1_16FlashAttnFwdSm90INS1_25CollectiveMainloopFwdSm90ILi2EN4cute5tupleIJNS5_1CILi1EEES8_S8_EEENS6_IJNS7_ILi64EEESA_SA_EEELi512ENS_6half_tEfNS_4arch4Sm90ELb0ELb0ELb1ELb1ELb1ELb0ELb0ELb0ELb0ELb1ELb1ELb0EEENS1_21CollectiveEpilogueFwdINS6_IJSA_NS7_ILi512EEESA_EEES9_SC_SE_Li256ELb1ELb1ELb1ELb0EEENS1_36VarlenDynamicPersistentTileSchedulerILi64ELi64ELi256ELi128ELb1ELb1ELb1ELb0ELb1ELb1EEEEEEEEEvNT_6ParamsE:
	.zero		3328


//--------------------- .nv.constant0._ZN7cutlass13device_kernelIN5flash11enable_sm90INS1_16FlashAttnFwdSm90INS1_25CollectiveMainloopFwdSm90ILi2EN4cute5tupleIJNS5_1CILi1EEES8_S8_EEENS6_IJNS7_ILi64EEESA_SA_EEELi512ENS_6half_tEfNS_4arch4Sm90ELb0ELb0ELb1ELb1ELb1ELb1ELb0ELb0ELb0ELb1ELb1ELb0EEENS1_21CollectiveEpilogueFwdINS6_IJSA_NS7_ILi512EEESA_EEES9_SC_SE_Li256ELb1ELb1ELb1ELb0EEENS1_36VarlenDynamicPersistentTileSchedulerILi64ELi64ELi256ELi128ELb1ELb1ELb1ELb0ELb1ELb1EEEEEEEEEvNT_6ParamsE --------------------------
	.section	.nv.constant0._ZN7cutlass13device_kernelIN5flash11enable_sm90INS1_16FlashAttnFwdSm90INS1_25CollectiveMainloopFwdSm90ILi2EN4cute5tupleIJNS5_1CILi1EEES8_S8_EEENS6_IJNS7_ILi64EEESA_SA_EEELi512ENS_6half_tEfNS_4arch4Sm90ELb0ELb0ELb1ELb1ELb1ELb1ELb0ELb0ELb0ELb1ELb1ELb0EEENS1_21CollectiveEpilogueFwdINS6_IJSA_NS7_ILi512EEESA_EEES9_SC_SE_Li256ELb1ELb1ELb1ELb0EEENS1_36VarlenDynamicPersistentTileSchedulerILi64ELi64ELi256ELi128ELb1ELb1ELb1ELb0ELb1ELb1EEEEEEEEEvNT_6ParamsE,"a",@progbits
	.sectionflags	@""
	.align	4
.nv.constant0._ZN7cutlass13device_kernelIN5flash11enable_sm90INS1_16FlashAttnFwdSm90INS1_25CollectiveMainloopFwdSm90ILi2EN4cute5tupleIJNS5_1CILi1EEES8_S8_EEENS6_IJNS7_ILi64EEESA_SA_EEELi512ENS_6half_tEfNS_4arch4Sm90ELb0ELb0ELb1ELb1ELb1ELb1ELb0ELb0ELb0ELb1ELb1ELb0EEENS1_21CollectiveEpilogueFwdINS6_IJSA_NS7_ILi512EEESA_EEES9_SC_SE_Li256ELb1ELb1ELb1ELb0EEENS1_36VarlenDynamicPersistentTileSchedulerILi64ELi64ELi256ELi128ELb1ELb1ELb1ELb0ELb1ELb1EEEEEEEEEvNT_6ParamsE:
	.zero		3328


//--------------------- .nv.constant0._ZN7cutlass13device_kernelIN5flash11enable_sm90INS1_16FlashAttnFwdSm90INS1_25CollectiveMainloopFwdSm90ILi2EN4cute5tupleIJNS5_1CILi1EEES8_S8_EEENS6_IJNS7_ILi64EEESA_SA_EEELi512ENS_6half_tEfNS_4arch4Sm90ELb0ELb0ELb1ELb1ELb1ELb0ELb1ELb0ELb0ELb1ELb1ELb0EEENS1_21CollectiveEpilogueFwdINS6_IJSA_NS7_ILi512EEESA_EEES9_SC_SE_Li256ELb1ELb1ELb1ELb0EEENS1_36VarlenDynamicPersistentTileSchedulerILi64ELi64ELi256ELi128ELb1ELb1ELb1ELb0ELb1ELb1EEEEEEEEEvNT_6ParamsE --------------------------
	.section	.nv.constant0._ZN7cutlass13device_kernelIN5flash11enable_sm90INS1_16FlashAttnFwdSm90INS1_25CollectiveMainloopFwdSm90ILi2EN4cute5tupleIJNS5_1CILi1EEES8_S8_EEENS6_IJNS7_ILi64EEESA_SA_EEELi512ENS_6half_tEfNS_4arch4Sm90ELb0ELb0ELb1ELb1ELb1ELb0ELb1ELb0ELb0ELb1ELb1ELb0EEENS1_21CollectiveEpilogueFwdINS6_IJSA_NS7_ILi512EEESA_EEES9_SC_SE_Li256ELb1ELb1ELb1ELb0EEENS1_36VarlenDynamicPersistentTileSchedulerILi64ELi64ELi256ELi128ELb1ELb1ELb1ELb0ELb1ELb1EEEEEEEEEvNT_6ParamsE,"a",@progbits
	.sectionflags	@""
	.align	4
.nv.constant0._ZN7cutlass13device_kernelIN5flash11enable_sm90INS1_16FlashAttnFwdSm90INS1_25CollectiveMainloopFwdSm90ILi2EN4cute5tupleIJNS5_1CILi1EEES8_S8_EEENS6_IJNS7_ILi64EEESA_SA_EEELi512ENS_6half_tEfNS_4arch4Sm90ELb0ELb0ELb1ELb1ELb1ELb0ELb1ELb0ELb0ELb1ELb1ELb0EEENS1_21CollectiveEpilogueFwdINS6_IJSA_NS7_ILi512EEESA_EEES9_SC_SE_Li256ELb1ELb1ELb1ELb0EEENS1_36VarlenDynamicPersistentTileSchedulerILi64ELi64ELi256ELi128ELb1ELb1ELb1ELb0ELb1ELb1EEEEEEEEEvNT_6ParamsE:
	.zero		3584


//--------------------- .nv.constant0._ZN7cutlass13device_kernelIN5flash11enable_sm90INS1_16FlashAttnFwdSm90INS1_25CollectiveMainloopFwdSm90ILi2EN4cute5tupleIJNS5_1CILi1EEES8_S8_EEENS6_IJNS7_ILi64EEESA_SA_EEELi512ENS_6half_tEfNS_4arch4Sm90ELb0ELb0ELb1ELb1ELb1ELb1ELb1ELb0ELb0ELb1ELb1ELb0EEENS1_21CollectiveEpilogueFwdINS6_IJSA_NS7_ILi512EEESA_EEES9_SC_SE_Li256ELb1ELb1ELb1ELb0EEENS1_36VarlenDynamicPersistentTileSchedulerILi64ELi64ELi256ELi128ELb1ELb1ELb1ELb0ELb1ELb1EEEEEEEEEvNT_6ParamsE --------------------------
	.section	.nv.constant0._ZN7cutlass13device_kernelIN5flash11enable_sm90INS1_16FlashAttnFwdSm90INS1_25CollectiveMainloopFwdSm90ILi2EN4cute5tupleIJNS5_1CILi1EEES8_S8_EEENS6_IJNS7_ILi64EEESA_SA_EEELi512ENS_6half_tEfNS_4arch4Sm90ELb0ELb0ELb1ELb1ELb1ELb1ELb1ELb0ELb0ELb1ELb1ELb0EEENS1_21CollectiveEpilogueFwdINS6_IJSA_NS7_ILi512EEESA_EEES9_SC_SE_Li256ELb1ELb1ELb1ELb0EEENS1_36VarlenDynamicPersistentTileSchedulerILi64ELi64ELi256ELi128ELb1ELb1ELb1ELb0ELb1ELb1EEEEEEEEEvNT_6ParamsE,"a",@progbits
	.sectionflags	@""
	.align	4
.nv.constant0._ZN7cutlass13device_kernelIN5flash11enable_sm90INS1_16FlashAttnFwdSm90INS1_25CollectiveMainloopFwdSm90ILi2EN4cute5tupleIJNS5_1CILi1EEES8_S8_EEENS6_IJNS7_ILi64EEESA_SA_EEELi512ENS_6half_tEfNS_4arch4Sm90ELb0ELb0ELb1ELb1ELb1ELb1ELb1ELb0ELb0ELb1ELb1ELb0EEENS1_21CollectiveEpilogueFwdINS6_IJSA_NS7_ILi512EEESA_EEES9_SC_SE_Li256ELb1ELb1ELb1ELb0EEENS1_36VarlenDynamicPersistentTileSchedulerILi64ELi64ELi256ELi128ELb1ELb1ELb1ELb0ELb1ELb1EEEEEEEEEvNT_6ParamsE:
	.zero		3584


//--------------------- .nv.constant0._ZN7cutlass13device_kernelIN5flash11enable_sm90INS1_16FlashAttnFwdSm90INS1_25CollectiveMainloopFwdSm90ILi2EN4cute5tupleIJNS5_1CILi1EEES8_S8_EEENS6_IJNS7_ILi64EEESA_SA_EEELi512ENS_6half_tEfNS_4arch4Sm90ELb0ELb1ELb1ELb0ELb1ELb0ELb0ELb0ELb0ELb1ELb1ELb0EEENS1_21CollectiveEpilogueFwdINS6_IJSA_NS7_ILi512EEESA_EEES9_SC_SE_Li256ELb0ELb1ELb1ELb0EEENS1_19SingleTileSchedulerILb0ELb1ELb1ELi64EEEEEEEEEvNT_6ParamsE --------------------------
	.section	.nv.constant0._ZN7cutlass13device_kernelIN5flash11enable_sm90INS1_16FlashAttnFwdSm90INS1_25CollectiveMainloopFwdSm90ILi2EN4cute5tupleIJNS5_1CILi1EEES8_S8_EEENS6_IJNS7_ILi64EEESA_SA_EEELi512ENS_6half_tEfNS_4arch4Sm90ELb0ELb1ELb1ELb0ELb1ELb0ELb0ELb0ELb0ELb1ELb1ELb0EEENS1_21CollectiveEpilogueFwdINS6_IJSA_NS7_ILi512EEESA_EEES9_SC_SE_Li256ELb0ELb1ELb1ELb0EEENS1_19SingleTileSchedulerILb0ELb1ELb1ELi64EEEEEEEEEvNT_6ParamsE,"a",@progbits
	.sectionflags	@""
	.align	4
.nv.constant0._ZN7cutlass13device_kernelIN5flash11enable_sm90INS1_16FlashAttnFwdSm90INS1_25CollectiveMainloopFwdSm90ILi2EN4cute5tupleIJNS5_1CILi1EEES8_S8_EEENS6_IJNS7_ILi64EEESA_SA_EEELi512ENS_6half_tEfNS_4arch4Sm90ELb0ELb1ELb1ELb0ELb1ELb0ELb0ELb0ELb0ELb1ELb1ELb0EEENS1_21CollectiveEpilogueFwdINS6_IJSA_NS7_ILi512EEESA_EEES9_SC_SE_Li256ELb0ELb1ELb1ELb0EEENS1_19SingleTileSchedulerILb0ELb1ELb1ELi64EEEEEEEEEvNT_6ParamsE:
	.zero		3200


//--------------------- .nv.constant0._ZN7cutlass13device_kernelIN5flash11enable_sm90INS1_16FlashAttnFwdSm90INS1_25CollectiveMainloopFwdSm90ILi2EN4cute5tupleIJNS5_1CILi1EEES8_S8_EEENS6_IJNS7_ILi64EEESA_SA_EEELi512ENS_6half_tEfNS_4arch4Sm90ELb0ELb1ELb1ELb0ELb1ELb0ELb1ELb0ELb0ELb1ELb1ELb0EEENS1_21CollectiveEpilogueFwdINS6_IJSA_NS7_ILi512EEESA_EEES9_SC_SE_Li256ELb0ELb1ELb1ELb0EEENS1_19SingleTileSchedulerILb0ELb1ELb1ELi64EEEEEEEEEvNT_6ParamsE --------------------------
	.section	.nv.constant0._ZN7cutlass13device_kernelIN5flash11enable_sm90INS1_16FlashAttnFwdSm90INS1_25CollectiveMainloopFwdSm90ILi2EN4cute5tupleIJNS5_1CILi1EEES8_S8_EEENS6_IJNS7_ILi64EEESA_SA_EEELi512ENS_6half_tEfNS_4arch4Sm90ELb0ELb1ELb1ELb0ELb1ELb0ELb1ELb0ELb0ELb1ELb1ELb0EEENS1_21CollectiveEpilogueFwdINS6_IJSA_NS7_ILi512EEESA_EEES9_SC_SE_Li256ELb0ELb1ELb1ELb0EEENS1_19SingleTileSchedulerILb0ELb1ELb1ELi64EEEEEEEEEvNT_6ParamsE,"a",@progbits
	.sectionflags	@""
	.align	4
.nv.constant0._ZN7cutlass13device_kernelIN5flash11enable_sm90INS1_16FlashAttnFwdSm90INS1_25CollectiveMainloopFwdSm90ILi2EN4cute5tupleIJNS5_1CILi1EEES8_S8_EEENS6_IJNS7_ILi64EEESA_SA_EEELi512ENS_6half_tEfNS_4arch4Sm90ELb0ELb1ELb1ELb0ELb1ELb0ELb1ELb0ELb0ELb1ELb1ELb0EEENS1_21CollectiveEpilogueFwdINS6_IJSA_NS7_ILi512EEESA_EEES9_SC_SE_Li256ELb0ELb1ELb1ELb0EEENS1_19SingleTileSchedulerILb0ELb1ELb1ELi64EEEEEEEEEvNT_6ParamsE:
	.zero		3456


//--------------------- .nv.constant0._ZN7cutlass13device_kernelIN5flash11enable_sm90INS1_16FlashAttnFwdSm90INS1_25CollectiveMainloopFwdSm90ILi2EN4cute5tupleIJNS5_1CILi1EEES8_S8_EEENS6_IJNS7_ILi64EEESA_SA_EEELi512ENS_6half_tEfNS_4arch4Sm90ELb0ELb1ELb1ELb1ELb1ELb0ELb0ELb0ELb0ELb1ELb1ELb0EEENS1_21CollectiveEpilogueFwdINS6_IJSA_NS7_ILi512EEESA_EEES9_SC_SE_Li256ELb1ELb1ELb1ELb0EEENS1_36VarlenDynamicPersistentTileSchedulerILi64ELi64ELi256ELi128ELb1ELb1ELb1ELb1ELb0ELb1EEEEEEEEEvNT_6ParamsE --------------------------
	.section	.nv.constant0._ZN7cutlass13device_kernelIN5flash11enable_sm90INS1_16FlashAttnFwdSm90INS1_25CollectiveMainloopFwdSm90ILi2EN4cute5tupleIJNS5_1CILi1EEES8_S8_EEENS6_IJNS7_ILi64EEESA_SA_EEELi512ENS_6half_tEfNS_4arch4Sm90ELb0ELb1ELb1ELb1ELb1ELb0ELb0ELb0ELb0ELb1ELb1ELb0EEENS1_21CollectiveEpilogueFwdINS6_IJSA_NS7_ILi512EEESA_EEES9_SC_SE_Li256ELb1ELb1ELb1ELb0EEENS1_36VarlenDynamicPersistentTileSchedulerILi64ELi64ELi256ELi128ELb1ELb1ELb1ELb1ELb0ELb1EEEEEEEEEvNT_6ParamsE,"a",@progbits
	.sectionflags	@""
	.align	4
.nv.constant0._ZN7cutlass13device_kernelIN5flash11enable_sm90INS1_16FlashAttnFwdSm90INS1_25CollectiveMainloopFwdSm90ILi2EN4cute5tupleIJNS5_1CILi1EEES8_S8_EEENS6_IJNS7_ILi64EEESA_SA_EEELi512ENS_6half_tEfNS_4arch4Sm90ELb0ELb1ELb1ELb1ELb1ELb0ELb0ELb0ELb0ELb1ELb1ELb0EEENS1_21CollectiveEpilogueFwdINS6_IJSA_NS7_ILi512EEESA_EEES9_SC_SE_Li256ELb1ELb1ELb1ELb0EEENS1_36VarlenDynamicPersistentTileSchedulerILi64ELi64ELi256ELi128ELb1ELb1ELb1ELb1ELb0ELb1EEEEEEEEEvNT_6ParamsE:
	.zero		3328


//--------------------- .nv.constant0._ZN7cutlass13device_kernelIN5flash11enable_sm90INS1_16FlashAttnFwdSm90INS1_25CollectiveMainloopFwdSm90ILi2EN4cute5tupleIJNS5_1CILi1EEES8_S8_EEENS6_IJNS7_ILi64EEESA_SA_EEELi512ENS_6half_tEfNS_4arch4Sm90ELb0ELb1ELb1ELb1ELb1ELb1ELb0ELb0ELb0ELb1ELb1ELb0EEENS1_21CollectiveEpilogueFwdINS6_IJSA_NS7_ILi512EEESA_EEES9_SC_SE_Li256ELb1ELb1ELb1ELb0EEENS1_36VarlenDynamicPersistentTileSchedulerILi64ELi64ELi256ELi128ELb1ELb1ELb1ELb1ELb0ELb1EEEEEEEEEvNT_6ParamsE --------------------------
	.section	.nv.constant0._ZN7cutlass13device_kernelIN5flash11enable_sm90INS1_16FlashAttnFwdSm90INS1_25CollectiveMainloopFwdSm90ILi2EN4cute5tupleIJNS5_1CILi1EEES8_S8_EEENS6_IJNS7_ILi64EEESA_SA_EEELi512ENS_6half_tEfNS_4arch4Sm90ELb0ELb1ELb1ELb1ELb1ELb1ELb0ELb0ELb0ELb1ELb1ELb0EEENS1_21CollectiveEpilogueFwdINS6_IJSA_NS7_ILi512EEESA_EEES9_SC_SE_Li256ELb1ELb1ELb1ELb0EEENS1_36VarlenDynamicPersistentTileSchedulerILi64ELi64ELi256ELi128ELb1ELb1ELb1ELb1ELb0ELb1EEEEEEEEEvNT_6ParamsE,"a",@progbits
	.sectionflags	@""
	.align	4
.nv.constant0._ZN7cutlass13device_kernelIN5flash11enable_sm90INS1_16FlashAttnFwdSm90INS1_25CollectiveMainloopFwdSm90ILi2EN4cute5tupleIJNS5_1CILi1EEES8_S8_EEENS6_IJNS7_ILi64EEESA_SA_EEELi512ENS_6half_tEfNS_4arch4Sm90ELb0ELb1ELb1ELb1ELb1ELb1ELb0ELb0ELb0ELb1ELb1ELb0EEENS1_21CollectiveEpilogueFwdINS6_IJSA_NS7_ILi512EEESA_EEES9_SC_SE_Li256ELb1ELb1ELb1ELb0EEENS1_36VarlenDynamicPersistentTileSchedulerILi64ELi64ELi256ELi128ELb1ELb1ELb1ELb1ELb0ELb1EEEEEEEEEvNT_6ParamsE:
	.zero		3328


//--------------------- .nv.constant0._ZN7cutlass13device_kernelIN5flash11enable_sm90INS1_16FlashAttnFwdSm90INS1_25CollectiveMainloopFwdSm90ILi2EN4cute5tupleIJNS5_1CILi1EEES8_S8_EEENS6_IJNS7_ILi64EEESA_SA_EEELi512ENS_6half_tEfNS_4arch4Sm90ELb0ELb1ELb1ELb1ELb1ELb0ELb1ELb0ELb0ELb1ELb1ELb0EEENS1_21CollectiveEpilogueFwdINS6_IJSA_NS7_ILi512EEESA_EEES9_SC_SE_Li256ELb1ELb1ELb1ELb0EEENS1_36VarlenDynamicPersistentTileSchedulerILi64ELi64ELi256ELi128ELb1ELb1ELb1ELb1ELb0ELb1EEEEEEEEEvNT_6ParamsE --------------------------
	.section	.nv.constant0._ZN7cutlass13device_kernelIN5flash11enable_sm90INS1_16FlashAttnFwdSm90INS1_25CollectiveMainloopFwdSm90ILi2EN4cute5tupleIJNS5_1CILi1EEES8_S8_EEENS6_IJNS7_ILi64EEESA_SA_EEELi512ENS_6half_tEfNS_4arch4Sm90ELb0ELb1ELb1ELb1ELb1ELb0ELb1ELb0ELb0ELb1ELb1ELb0EEENS1_21CollectiveEpilogueFwdINS6_IJSA_NS7_ILi512EEESA_EEES9_SC_SE_Li256ELb1ELb1ELb1ELb0EEENS1_36VarlenDynamicPersistentTileSchedulerILi64ELi64ELi256ELi128ELb1ELb1ELb1ELb1ELb0ELb1EEEEEEEEEvNT_6ParamsE,"a",@progbits
	.sectionflags	@""
	.align	4
.nv.constant0._ZN7cutlass13device_kernelIN5flash11enable_sm90INS1_16FlashAttnFwdSm90INS1_25CollectiveMainloopFwdSm90ILi2EN4cute5tupleIJNS5_1CILi1EEES8_S8_EEENS6_IJNS7_ILi64EEESA_SA_EEELi512ENS_6half_tEfNS_4arch4Sm90ELb0ELb1ELb1ELb1ELb1ELb0ELb1ELb0ELb0ELb1ELb1ELb0EEENS1_21CollectiveEpilogueFwdINS6_IJSA_NS7_ILi512EEESA_EEES9_SC_SE_Li256ELb1ELb1ELb1ELb0EEENS1_36VarlenDynamicPersistentTileSchedulerILi64ELi64ELi256ELi128ELb1ELb1ELb1ELb1ELb0ELb1EEEEEEEEEvNT_6ParamsE:
	.zero		3584


//--------------------- .nv.constant0._ZN7cutlass13device_kernelIN5flash11enable_sm90INS1_16FlashAttnFwdSm90INS1_25CollectiveMainloopFwdSm90ILi2EN4cute5tupleIJNS5_1CILi1EEES8_S8_EEENS6_IJNS7_ILi64EEESA_SA_EEELi512ENS_6half_tEfNS_4arch4Sm90ELb0ELb1ELb1ELb1ELb1ELb1ELb1ELb0ELb0ELb1ELb1ELb0EEENS1_21CollectiveEpilogueFwdINS6_IJSA_NS7_ILi512EEESA_EEES9_SC_SE_Li256ELb1ELb1ELb1ELb0EEENS1_36VarlenDynamicPersistentTileSchedulerILi64ELi64ELi256ELi128ELb1ELb1ELb1ELb1ELb0ELb1EEEEEEEEEvNT_6ParamsE --------------------------
	.section	.nv.constant0._ZN7cutlass13device_kernelIN5flash11enable_sm90INS1_16FlashAttnFwdSm90INS1_25CollectiveMainloopFwdSm90ILi2EN4cute5tupleIJNS5_1CILi1EEES8_S8_EEENS6_IJNS7_ILi64EEESA_SA_EEELi512ENS_6half_tEfNS_4arch4Sm90ELb0ELb1ELb1ELb1ELb1ELb1ELb1ELb0ELb0ELb1ELb1ELb0EEENS1_21CollectiveEpilogueFwdINS6_IJSA_NS7_ILi512EEESA_EEES9_SC_SE_Li256ELb1ELb1ELb1ELb0EEENS1_36VarlenDynamicPersistentTileSchedulerILi64ELi64ELi256ELi128ELb1ELb1ELb1ELb1ELb0ELb1EEEEEEEEEvNT_6ParamsE,"a",@progbits
	.sectionflags	@""
	.align	4
.nv.constant0._ZN7cutlass13device_kernelIN5flash11enable_sm90INS1_16FlashAttnFwdSm90INS1_25CollectiveMainloopFwdSm90ILi2EN4cute5tupleIJNS5_1CILi1EEES8_S8_EEENS6_IJNS7_ILi64EEESA_SA_EEELi512ENS_6half_tEfNS_4arch4Sm90ELb0ELb1ELb1ELb1ELb1ELb1ELb1ELb0ELb0ELb1ELb1ELb0EEENS1_21CollectiveEpilogueFwdINS6_IJSA_NS7_ILi512EEESA_EEES9_SC_SE_Li256ELb1ELb1ELb1ELb0EEENS1_36VarlenDynamicPersistentTileSchedulerILi64ELi64ELi256ELi128ELb1ELb1ELb1ELb1ELb0ELb1EEEEEEEEEvNT_6ParamsE:
	.zero		3584


//--------------------- .nv.constant0._ZN7cutlass13device_kernelIN5flash11enable_sm90INS1_16FlashAttnFwdSm90INS1_25CollectiveMainloopFwdSm90ILi2EN4cute5tupleIJNS5_1CILi1EEES8_S8_EEENS6_IJNS7_ILi64EEESA_SA_EEELi512ENS_6half_tEfNS_4arch4Sm90ELb1ELb0ELb1ELb0ELb1ELb0ELb0ELb0ELb0ELb1ELb1ELb0EEENS1_21CollectiveEpilogueFwdINS6_IJSA_NS7_ILi512EEESA_EEES9_SC_SE_Li256ELb0ELb1ELb1ELb0EEENS1_19SingleTileSchedulerILb0ELb1ELb1ELi64EEEEEEEEEvNT_6ParamsE --------------------------
	.section	.nv.constant0._ZN7cutlass13device_kernelIN5flash11enable_sm90INS1_16FlashAttnFwdSm90INS1_25CollectiveMainloopFwdSm90ILi2EN4cute5tupleIJNS5_1CILi1EEES8_S8_EEENS6_IJNS7_ILi64EEESA_SA_EEELi512ENS_6half_tEfNS_4arch4Sm90ELb1ELb0ELb1ELb0ELb1ELb0ELb0ELb0ELb0ELb1ELb1ELb0EEENS1_21CollectiveEpilogueFwdINS6_IJSA_NS7_ILi512EEESA_EEES9_SC_SE_Li256ELb0ELb1ELb1ELb0EEENS1_19SingleTileSchedulerILb0ELb1ELb1ELi64EEEEEEEEEvNT_6ParamsE,"a",@progbits
	.sectionflags	@""
	.align	4
.nv.constant0._ZN7cutlass13device_kernelIN5flash11enable_sm90INS1_16FlashAttnFwdSm90INS1_25CollectiveMainloopFwdSm90ILi2EN4cute5tupleIJNS5_1CILi1EEES8_S8_EEENS6_IJNS7_ILi64EEESA_SA_EEELi512ENS_6half_tEfNS_4arch4Sm90ELb1ELb0ELb1ELb0ELb1ELb0ELb0ELb0ELb0ELb1ELb1ELb0EEENS1_21CollectiveEpilogueFwdINS6_IJSA_NS7_ILi512EEESA_EEES9_SC_SE_Li256ELb0ELb1ELb1ELb0EEENS1_19SingleTileSchedulerILb0ELb1ELb1ELi64EEEEEEEEEvNT_6ParamsE:
	.zero		3200


//--------------------- .nv.constant0._ZN7cutlass13device_kernelIN5flash11enable_sm90INS1_16FlashAttnFwdSm90INS1_25CollectiveMainloopFwdSm90ILi2EN4cute5tupleIJNS5_1CILi1EEES8_S8_EEENS6_IJNS7_ILi64EEESA_SA_EEELi512ENS_6half_tEfNS_4arch4Sm90ELb1ELb0ELb1ELb0ELb1ELb0ELb1ELb0ELb0ELb1ELb1ELb0EEENS1_21CollectiveEpilogueFwdINS6_IJSA_NS7_ILi512EEESA_EEES9_SC_SE_Li256ELb0ELb1ELb1ELb0EEENS1_19SingleTileSchedulerILb0ELb1ELb1ELi64EEEEEEEEEvNT_6ParamsE --------------------------
	.section	.nv.constant0._ZN7cutlass13device_kernelIN5flash11enable_sm90INS1_16FlashAttnFwdSm90INS1_25CollectiveMainloopFwdSm90ILi2EN4cute5tupleIJNS5_1CILi1EEES8_S8_EEENS6_IJNS7_ILi64EEESA_SA_EEELi512ENS_6half_tEfNS_4arch4Sm90ELb1ELb0ELb1ELb0ELb1ELb0ELb1ELb0ELb0ELb1ELb1ELb0EEENS1_21CollectiveEpilogueFwdINS6_IJSA_NS7_ILi512EEESA_EEES9_SC_SE_Li256ELb0ELb1ELb1ELb0EEENS1_19SingleTileSchedulerILb0ELb1ELb1ELi64EEEEEEEEEvNT_6ParamsE,"a",@progbits
	.sectionflags	@""
	.align	4
.nv.constant0._ZN7cutlass13device_kernelIN5flash11enable_sm90INS1_16FlashAttnFwdSm90INS1_25CollectiveMainloopFwdSm90ILi2EN4cute5tupleIJNS5_1CILi1EEES8_S8_EEENS6_IJNS7_ILi64EEESA_SA_EEELi512ENS_6half_tEfNS_4arch4Sm90ELb1ELb0ELb1ELb0ELb1ELb0ELb1ELb0ELb0ELb1ELb1ELb0EEENS1_21CollectiveEpilogueFwdINS6_IJSA_NS7_ILi512EEESA_EEES9_SC_SE_Li256ELb0ELb1ELb1ELb0EEENS1_19SingleTileSchedulerILb0ELb1ELb1ELi64EEEEEEEEEvNT_6ParamsE:
	.zero		3456


//--------------------- .nv.constant0._ZN7cutlass13device_kernelIN5flash11enable_sm90INS1_16FlashAttnFwdSm90INS1_25CollectiveMainloopFwdSm90ILi2EN4cute5tupleIJNS5_1CILi1EEES8_S8_EEENS6_IJNS7_ILi64EEESA_SA_EEELi512ENS_6half_tEfNS_4arch4Sm90ELb1ELb0ELb1ELb1ELb1ELb0ELb0ELb0ELb0ELb1ELb1ELb0EEENS1_21CollectiveEpilogueFwdINS6_IJSA_NS7_ILi512EEESA_EEES9_SC_SE_Li256ELb1ELb1ELb1ELb0EEENS1_36VarlenDynamicPersistentTileSchedulerILi64ELi64ELi256ELi128ELb1ELb1ELb1ELb1ELb1ELb1EEEEEEEEEvNT_6ParamsE --------------------------
	.section	.nv.constant0._ZN7cutlass13device_kernelIN5flash11enable_sm90INS1_16FlashAttnFwdSm90INS1_25CollectiveMainloopFwdSm90ILi2EN4cute5tupleIJNS5_1CILi1EEES8_S8_EEENS6_IJNS7_ILi64EEESA_SA_EEELi512ENS_6half_tEfNS_4arch4Sm90ELb1ELb0ELb1ELb1ELb1ELb0ELb0ELb0ELb0ELb1ELb1ELb0EEENS1_21CollectiveEpilogueFwdINS6_IJSA_NS7_ILi512EEESA_EEES9_SC_SE_Li256ELb1ELb1ELb1ELb0EEENS1_36VarlenDynamicPersistentTileSchedulerILi64ELi64ELi256ELi128ELb1ELb1ELb1ELb1ELb1ELb1EEEEEEEEEvNT_6ParamsE,"a",@progbits
	.sectionflags	@""
	.align	4
.nv.constant0._ZN7cutlass13device_kernelIN5flash11enable_sm90INS1_16FlashAttnFwdSm90INS1_25CollectiveMainloopFwdSm90ILi2EN4cute5tupleIJNS5_1CILi1EEES8_S8_EEENS6_IJNS7_ILi64EEESA_SA_EEELi512ENS_6half_tEfNS_4arch4Sm90ELb1ELb0ELb1ELb1ELb1ELb0ELb0ELb0ELb0ELb1ELb1ELb0EEENS1_21CollectiveEpilogueFwdINS6_IJSA_NS7_ILi512EEESA_EEES9_SC_SE_Li256ELb1ELb1ELb1ELb0EEENS1_36VarlenDynamicPersistentTileSchedulerILi64ELi64ELi256ELi128ELb1ELb1ELb1ELb1ELb1ELb1EEEEEEEEEvNT_6ParamsE:
	.zero		3328


//--------------------- .nv.constant0._ZN7cutlass13device_kernelIN5flash11enable_sm90INS1_16FlashAttnFwdSm90INS1_25CollectiveMainloopFwdSm90ILi2EN4cute5tupleIJNS5_1CILi1EEES8_S8_EEENS6_IJNS7_ILi64EEESA_SA_EEELi512ENS_6half_tEfNS_4arch4Sm90ELb1ELb0ELb1ELb1ELb1ELb1ELb0ELb0ELb0ELb1ELb1ELb0EEENS1_21CollectiveEpilogueFwdINS6_IJSA_NS7_ILi512EEESA_EEES9_SC_SE_Li256ELb1ELb1ELb1ELb0EEENS1_36VarlenDynamicPersistentTileSchedulerILi64ELi64ELi256ELi128ELb1ELb1ELb1ELb1ELb1ELb1EEEEEEEEEvNT_6ParamsE --------------------------
	.section	.nv.constant0._ZN7cutlass13device_kernelIN5flash11enable_sm90INS1_16FlashAttnFwdSm90INS1_25CollectiveMainloopFwdSm90ILi2EN4cute5tupleIJNS5_1CILi1EEES8_S8_EEENS6_IJNS7_ILi64EEESA_SA_EEELi512ENS_6half_tEfNS_4arch4Sm90ELb1ELb0ELb1ELb1ELb1ELb1ELb0ELb0ELb0ELb1ELb1ELb0EEENS1_21CollectiveEpilogueFwdINS6_IJSA_NS7_ILi512EEESA_EEES9_SC_SE_Li256ELb1ELb1ELb1ELb0EEENS1_36VarlenDynamicPersistentTileSchedulerILi64ELi64ELi256ELi128ELb1ELb1ELb1ELb1ELb1ELb1EEEEEEEEEvNT_6ParamsE,"a",@progbits
	.sectionflags	@""
	.align	4
.nv.constant0._ZN7cutlass13device_kernelIN5flash11enable_sm90INS1_16FlashAttnFwdSm90INS1_25CollectiveMainloopFwdSm90ILi2EN4cute5tupleIJNS5_1CILi1EEES8_S8_EEENS6_IJNS7_ILi64EEESA_SA_EEELi512ENS_6half_tEfNS_4arch4Sm90ELb1ELb0ELb1ELb1ELb1ELb1ELb0ELb0ELb0ELb1ELb1ELb0EEENS1_21CollectiveEpilogueFwdINS6_IJSA_NS7_ILi512EEESA_EEES9_SC_SE_Li256ELb1ELb1ELb1ELb0EEENS1_36VarlenDynamicPersistentTileSchedulerILi64ELi64ELi256ELi128ELb1ELb1ELb1ELb1ELb1ELb1EEEEEEEEEvNT_6ParamsE:
	.zero		3328


//--------------------- .nv.constant0._ZN7cutlass13device_kernelIN5flash11enable_sm90INS1_16FlashAttnFwdSm90INS1_25CollectiveMainloopFwdSm90ILi2EN4cute5tupleIJNS5_1CILi1EEES8_S8_EEENS6_IJNS7_ILi64EEESA_SA_EEELi512ENS_6half_tEfNS_4arch4Sm90ELb1ELb0ELb1ELb1ELb1ELb0ELb1ELb0ELb0ELb1ELb1ELb0EEENS1_21CollectiveEpilogueFwdINS6_IJSA_NS7_ILi512EEESA_EEES9_SC_SE_Li256ELb1ELb1ELb1ELb0EEENS1_36VarlenDynamicPersistentTileSchedulerILi64ELi64ELi256ELi128ELb1ELb1ELb1ELb1ELb1ELb1EEEEEEEEEvNT_6ParamsE --------------------------
	.section	.nv.constant0._ZN7cutlass13device_kernelIN5flash11enable_sm90INS1_16FlashAttnFwdSm90INS1_25CollectiveMainloopFwdSm90ILi2EN4cute5tupleIJNS5_1CILi1EEES8_S8_EEENS6_IJNS7_ILi64EEESA_SA_EEELi512ENS_6half_tEfNS_4arch4Sm90ELb1ELb0ELb1ELb1ELb1ELb0ELb1ELb0ELb0ELb1ELb1ELb0EEENS1_21CollectiveEpilogueFwdINS6_IJSA_NS7_ILi512EEESA_EEES9_SC_SE_Li256ELb1ELb1ELb1ELb0EEENS1_36VarlenDynamicPersistentTileSchedulerILi64ELi64ELi256ELi128ELb1ELb1ELb1ELb1ELb1ELb1EEEEEEEEEvNT_6ParamsE,"a",@progbits
	.sectionflags	@""
	.align	4
.nv.constant0._ZN7cutlass13device_kernelIN5flash11enable_sm90INS1_16FlashAttnFwdSm90INS1_25CollectiveMainloopFwdSm90ILi2EN4cute5tupleIJNS5_1CILi1EEES8_S8_EEENS6_IJNS7_ILi64EEESA_SA_EEELi512ENS_6half_tEfNS_4arch4Sm90ELb1ELb0ELb1ELb1ELb1ELb0ELb1ELb0ELb0ELb1ELb1ELb0EEENS1_21CollectiveEpilogueFwdINS6_IJSA_NS7_ILi512EEESA_EEES9_SC_SE_Li256ELb1ELb1ELb1ELb0EEENS1_36VarlenDynamicPersistentTileSchedulerILi64ELi64ELi256ELi128ELb1ELb1ELb1ELb1ELb1ELb1EEEEEEEEEvNT_6ParamsE:
	.zero		3584


//--------------------- .nv.constant0._ZN7cutlass13device_kernelIN5flash11enable_sm90INS1_16FlashAttnFwdSm90INS1_25CollectiveMainloopFwdSm90ILi2EN4cute5tupleIJNS5_1CILi1EEES8_S8_EEENS6_IJNS7_ILi64EEESA_SA_EEELi512ENS_6half_tEfNS_4arch4Sm90ELb1ELb0ELb1ELb1ELb1ELb1ELb1ELb0ELb0ELb1ELb1ELb0EEENS1_21CollectiveEpilogueFwdINS6_IJSA_NS7_ILi512EEESA_EEES9_SC_SE_Li256ELb1ELb1ELb1ELb0EEENS1_36VarlenDynamicPersistentTileSchedulerILi64ELi64ELi256ELi128ELb1ELb1ELb1ELb1ELb1ELb1EEEEEEEEEvNT_6ParamsE --------------------------
	.section	.nv.constant0._ZN7cutlass13device_kernelIN5flash11enable_sm90INS1_16FlashAttnFwdSm90INS1_25CollectiveMainloopFwdSm90ILi2EN4cute5tupleIJNS5_1CILi1EEES8_S8_EEENS6_IJNS7_ILi64EEESA_SA_EEELi512ENS_6half_tEfNS_4arch4Sm90ELb1ELb0ELb1ELb1ELb1ELb1ELb1ELb0ELb0ELb1ELb1ELb0EEENS1_21CollectiveEpilogueFwdINS6_IJSA_NS7_ILi512EEESA_EEES9_SC_SE_Li256ELb1ELb1ELb1ELb0EEENS1_36VarlenDynamicPersistentTileSchedulerILi64ELi64ELi256ELi128ELb1ELb1ELb1ELb1ELb1ELb1EEEEEEEEEvNT_6ParamsE,"a",@progbits
	.sectionflags	@""
	.align	4
.nv.constant0._ZN7cutlass13device_kernelIN5flash11enable_sm90INS1_16FlashAttnFwdSm90INS1_25CollectiveMainloopFwdSm90ILi2EN4cute5tupleIJNS5_1CILi1EEES8_S8_EEENS6_IJNS7_ILi64EEESA_SA_EEELi512ENS_6half_tEfNS_4arch4Sm90ELb1ELb0ELb1ELb1ELb1ELb1ELb1ELb0ELb0ELb1ELb1ELb0EEENS1_21CollectiveEpilogueFwdINS6_IJSA_NS7_ILi512EEESA_EEES9_SC_SE_Li256ELb1ELb1ELb1ELb0EEENS1_36VarlenDynamicPersistentTileSchedulerILi64ELi64ELi256ELi128ELb1ELb1ELb1ELb1ELb1ELb1EEEEEEEEEvNT_6ParamsE:
	.zero		3584


//--------------------- SYMBOLS --------------------------

	.type		.nv.reservedSmem.offset0,@object
	.size		.nv.reservedSmem.offset0,0x4
	.type		__assertfail,@function
